	.target	sm_80

	.elftype	@"ET_EXEC"


//--------------------- .note.nv.tkinfo           --------------------------
	.section	.note.nv.tkinfo,"",@"SHT_NOTE"
	.sectionflags	@"SHF_NOTE_NV_TKINFO"
	.tkinfo
        /*0018*/ 	.word	0x00000002
        /*0030*/ 	.string	""
        /*0030*/ 	.string	"ptxas"
        /*0030*/ 	.string	"Cuda compilation tools, release 13.0, V13.0.88"
        /*0030*/ 	.string	"Build cuda_13.0.r13.0/compiler.36424714_0"
        /*0030*/ 	.string	"-arch sm_80 -m 64 "



//--------------------- .note.nv.cuinfo           --------------------------
	.section	.note.nv.cuinfo,"",@"SHT_NOTE"
	.sectionflags	@"SHF_NOTE_NV_CUINFO"
        /*0018*/ 	.short	0x0002
        /*001a*/ 	.short	0x0050
        /*001c*/ 	.short	0x0082
	.zero		2


//--------------------- .nv.info                  --------------------------
	.section	.nv.info,"",@"SHT_CUDA_INFO"
	.align	4


	//----- nvinfo : EIATTR_REGCOUNT
	.align		4
        /*0000*/ 	.byte	0x04, 0x2f
        /*0002*/ 	.short	(.L_1 - .L_0)
	.align		4
.L_0:
        /*0004*/ 	.word	index@(_ZN10layer_norm13ln_bwd_kernelINS_13Kernel_traitsIffffjLj768ELj1ELj4ELj1ELj16ENS_18Kernel_traits_baseILj768EffffjLj128EEEEEEEvNS_9BwdParamsE)
        /*0008*/ 	.word	0x000000a8


	//----- nvinfo : EIATTR_FRAME_SIZE
	.align		4
.L_1:
        /*000c*/ 	.byte	0x04, 0x11
        /*000e*/ 	.short	(.L_3 - .L_2)
	.align		4
.L_2:
        /*0010*/ 	.word	index@($__internal_259_$__cuda_sm70_shflsync_bfly_p)
        /*0014*/ 	.word	0x00000000


	//----- nvinfo : EIATTR_FRAME_SIZE
	.align		4
.L_3:
        /*0018*/ 	.byte	0x04, 0x11
        /*001a*/ 	.short	(.L_5 - .L_4)
	.align		4
.L_4:
        /*001c*/ 	.word	index@(_ZN10layer_norm13ln_bwd_kernelINS_13Kernel_traitsIffffjLj768ELj1ELj4ELj1ELj16ENS_18Kernel_traits_baseILj768EffffjLj128EEEEEEEvNS_9BwdParamsE)
        /*0020*/ 	.word	0x00000000


	//----- nvinfo : EIATTR_REGCOUNT
	.align		4
.L_5:
        /*0024*/ 	.byte	0x04, 0x2f
        /*0026*/ 	.short	(.L_7 - .L_6)
	.align		4
.L_6:
        /*0028*/ 	.word	index@(_ZN10layer_norm22ln_bwd_finalize_kernelINS_22Kernel_traits_finalizeILj768EffffjLj1024ELj4ENS_18Kernel_traits_baseILj768EffffjLj1024EEEEEEEvNS_9BwdParamsE)
        /*002c*/ 	.word	0x00000020


	//----- nvinfo : EIATTR_FRAME_SIZE
	.align		4
.L_7:
        /*0030*/ 	.byte	0x04, 0x11
        /*0032*/ 	.short	(.L_9 - .L_8)
	.align		4
.L_8:
        /*0034*/ 	.word	index@($__internal_258_$__cuda_sm70_shflsync_bfly_p)
        /*0038*/ 	.word	0x00000000


	//----- nvinfo : EIATTR_FRAME_SIZE
	.align		4
.L_9:
        /*003c*/ 	.byte	0x04, 0x11
        /*003e*/ 	.short	(.L_11 - .L_10)
	.align		4
.L_10:
        /*0040*/ 	.word	index@(_ZN10layer_norm22ln_bwd_finalize_kernelINS_22Kernel_traits_finalizeILj768EffffjLj1024ELj4ENS_18Kernel_traits_baseILj768EffffjLj1024EEEEEEEvNS_9BwdParamsE)
        /*0044*/ 	.word	0x00000000


	//----- nvinfo : EIATTR_REGCOUNT
	.align		4
.L_11:
        /*0048*/ 	.byte	0x04, 0x2f
        /*004a*/ 	.short	(.L_13 - .L_12)
	.align		4
.L_12:
        /*004c*/ 	.word	index@(_ZN10layer_norm13ln_bwd_kernelINS_13Kernel_traitsI6__halfS2_S2_fjLj768ELj1ELj4ELj1ELj16ENS_18Kernel_traits_baseILj768ES2_S2_S2_fjLj128EEEEEEEvNS_9BwdParamsE)
        /*0050*/ 	.word	0x0000009c


	//----- nvinfo : EIATTR_FRAME_SIZE
	.align		4
.L_13:
        /*0054*/ 	.byte	0x04, 0x11
        /*0056*/ 	.short	(.L_15 - .L_14)
	.align		4
.L_14:
        /*0058*/ 	.word	index@($__internal_257_$__cuda_sm70_shflsync_bfly_p)
        /*005c*/ 	.word	0x00000000


	//----- nvinfo : EIATTR_FRAME_SIZE
	.align		4
.L_15:
        /*0060*/ 	.byte	0x04, 0x11
        /*0062*/ 	.short	(.L_17 - .L_16)
	.align		4
.L_16:
        /*0064*/ 	.word	index@(_ZN10layer_norm13ln_bwd_kernelINS_13Kernel_traitsI6__halfS2_S2_fjLj768ELj1ELj4ELj1ELj16ENS_18Kernel_traits_baseILj768ES2_S2_S2_fjLj128EEEEEEEvNS_9BwdParamsE)
        /*0068*/ 	.word	0x00000000


	//----- nvinfo : EIATTR_REGCOUNT
	.align		4
.L_17:
        /*006c*/ 	.byte	0x04, 0x2f
        /*006e*/ 	.short	(.L_19 - .L_18)
	.align		4
.L_18:
        /*0070*/ 	.word	index@(_ZN10layer_norm22ln_bwd_finalize_kernelINS_22Kernel_traits_finalizeILj768E6__halfS2_S2_fjLj1024ELj4ENS_18Kernel_traits_baseILj768ES2_S2_S2_fjLj1024EEEEEEEvNS_9BwdParamsE)
        /*0074*/ 	.word	0x00000020


	//----- nvinfo : EIATTR_FRAME_SIZE
	.align		4
.L_19:
        /*0078*/ 	.byte	0x04, 0x11
        /*007a*/ 	.short	(.L_21 - .L_20)
	.align		4
.L_20:
        /*007c*/ 	.word	index@($__internal_256_$__cuda_sm70_shflsync_bfly_p)
        /*0080*/ 	.word	0x00000000


	//----- nvinfo : EIATTR_FRAME_SIZE
	.align		4
.L_21:
        /*0084*/ 	.byte	0x04, 0x11
        /*0086*/ 	.short	(.L_23 - .L_22)
	.align		4
.L_22:
        /*0088*/ 	.word	index@(_ZN10layer_norm22ln_bwd_finalize_kernelINS_22Kernel_traits_finalizeILj768E6__halfS2_S2_fjLj1024ELj4ENS_18Kernel_traits_baseILj768ES2_S2_S2_fjLj1024EEEEEEEvNS_9BwdParamsE)
        /*008c*/ 	.word	0x00000000


	//----- nvinfo : EIATTR_REGCOUNT
	.align		4
.L_23:
        /*0090*/ 	.byte	0x04, 0x2f
        /*0092*/ 	.short	(.L_25 - .L_24)
	.align		4
.L_24:
        /*0094*/ 	.word	index@(_ZN10layer_norm13ln_bwd_kernelINS_13Kernel_traitsI6__halffS2_fjLj768ELj1ELj4ELj1ELj16ENS_18Kernel_traits_baseILj768ES2_fS2_fjLj128EEEEEEEvNS_9BwdParamsE)
        /*0098*/ 	.word	0x000000a8


	//----- nvinfo : EIATTR_FRAME_SIZE
	.align		4
.L_25:
        /*009c*/ 	.byte	0x04, 0x11
        /*009e*/ 	.short	(.L_27 - .L_26)
	.align		4
.L_26:
        /*00a0*/ 	.word	index@($__internal_255_$__cuda_sm70_shflsync_bfly_p)
        /*00a4*/ 	.word	0x00000000


	//----- nvinfo : EIATTR_FRAME_SIZE
	.align		4
.L_27:
        /*00a8*/ 	.byte	0x04, 0x11
        /*00aa*/ 	.short	(.L_29 - .L_28)
	.align		4
.L_28:
        /*00ac*/ 	.word	index@(_ZN10layer_norm13ln_bwd_kernelINS_13Kernel_traitsI6__halffS2_fjLj768ELj1ELj4ELj1ELj16ENS_18Kernel_traits_baseILj768ES2_fS2_fjLj128EEEEEEEvNS_9BwdParamsE)
        /*00b0*/ 	.word	0x00000000


	//----- nvinfo : EIATTR_REGCOUNT
	.align		4
.L_29:
        /*00b4*/ 	.byte	0x04, 0x2f
        /*00b6*/ 	.short	(.L_31 - .L_30)
	.align		4
.L_30:
        /*00b8*/ 	.word	index@(_ZN10layer_norm22ln_bwd_finalize_kernelINS_22Kernel_traits_finalizeILj768E6__halffS2_fjLj1024ELj4ENS_18Kernel_traits_baseILj768ES2_fS2_fjLj1024EEEEEEEvNS_9BwdParamsE)
        /*00bc*/ 	.word	0x00000020


	//----- nvinfo : EIATTR_FRAME_SIZE
	.align		4
.L_31:
        /*00c0*/ 	.byte	0x04, 0x11
        /*00c2*/ 	.short	(.L_33 - .L_32)
	.align		4
.L_32:
        /*00c4*/ 	.word	index@($__internal_254_$__cuda_sm70_shflsync_bfly_p)
        /*00c8*/ 	.word	0x00000000


	//----- nvinfo : EIATTR_FRAME_SIZE
	.align		4
.L_33:
        /*00cc*/ 	.byte	0x04, 0x11
        /*00ce*/ 	.short	(.L_35 - .L_34)
	.align		4
.L_34:
        /*00d0*/ 	.word	index@(_ZN10layer_norm22ln_bwd_finalize_kernelINS_22Kernel_traits_finalizeILj768E6__halffS2_fjLj1024ELj4ENS_18Kernel_traits_baseILj768ES2_fS2_fjLj1024EEEEEEEvNS_9BwdParamsE)
        /*00d4*/ 	.word	0x00000000


	//----- nvinfo : EIATTR_REGCOUNT
	.align		4
.L_35:
        /*00d8*/ 	.byte	0x04, 0x2f
        /*00da*/ 	.short	(.L_37 - .L_36)
	.align		4
.L_36:
        /*00dc*/ 	.word	index@(_ZN10layer_norm13ln_bwd_kernelINS_13Kernel_traitsI13__nv_bfloat16S2_S2_fjLj768ELj1ELj4ELj1ELj16ENS_18Kernel_traits_baseILj768ES2_S2_S2_fjLj128EEEEEEEvNS_9BwdParamsE)
        /*00e0*/ 	.word	0x000000a0


	//----- nvinfo : EIATTR_FRAME_SIZE
	.align		4
.L_37:
        /*00e4*/ 	.byte	0x04, 0x11
        /*00e6*/ 	.short	(.L_39 - .L_38)
	.align		4
.L_38:
        /*00e8*/ 	.word	index@($__internal_253_$__cuda_sm70_shflsync_bfly_p)
        /*00ec*/ 	.word	0x00000000


	//----- nvinfo : EIATTR_FRAME_SIZE
	.align		4
.L_39:
        /*00f0*/ 	.byte	0x04, 0x11
        /*00f2*/ 	.short	(.L_41 - .L_40)
	.align		4
.L_40:
        /*00f4*/ 	.word	index@(_ZN10layer_norm13ln_bwd_kernelINS_13Kernel_traitsI13__nv_bfloat16S2_S2_fjLj768ELj1ELj4ELj1ELj16ENS_18Kernel_traits_baseILj768ES2_S2_S2_fjLj128EEEEEEEvNS_9BwdParamsE)
        /*00f8*/ 	.word	0x00000000


	//----- nvinfo : EIATTR_REGCOUNT
	.align		4
.L_41:
        /*00fc*/ 	.byte	0x04, 0x2f
        /*00fe*/ 	.short	(.L_43 - .L_42)
	.align		4
.L_42:
        /*0100*/ 	.word	index@(_ZN10layer_norm22ln_bwd_finalize_kernelINS_22Kernel_traits_finalizeILj768E13__nv_bfloat16S2_S2_fjLj1024ELj4ENS_18Kernel_traits_baseILj768ES2_S2_S2_fjLj1024EEEEEEEvNS_9BwdParamsE)
        /*0104*/ 	.word	0x00000020


	//----- nvinfo : EIATTR_FRAME_SIZE
	.align		4
.L_43:
        /*0108*/ 	.byte	0x04, 0x11
        /*010a*/ 	.short	(.L_45 - .L_44)
	.align		4
.L_44:
        /*010c*/ 	.word	index@($__internal_252_$__cuda_sm70_shflsync_bfly_p)
        /*0110*/ 	.word	0x00000000


	//----- nvinfo : EIATTR_FRAME_SIZE
	.align		4
.L_45:
        /*0114*/ 	.byte	0x04, 0x11
        /*0116*/ 	.short	(.L_47 - .L_46)
	.align		4
.L_46:
        /*0118*/ 	.word	index@(_ZN10layer_norm22ln_bwd_finalize_kernelINS_22Kernel_traits_finalizeILj768E13__nv_bfloat16S2_S2_fjLj1024ELj4ENS_18Kernel_traits_baseILj768ES2_S2_S2_fjLj1024EEEEEEEvNS_9BwdParamsE)
        /*011c*/ 	.word	0x00000000


	//----- nvinfo : EIATTR_REGCOUNT
	.align		4
.L_47:
        /*0120*/ 	.byte	0x04, 0x2f
        /*0122*/ 	.short	(.L_49 - .L_48)
	.align		4
.L_48:
        /*0124*/ 	.word	index@(_ZN10layer_norm13ln_bwd_kernelINS_13Kernel_traitsI13__nv_bfloat16fS2_fjLj768ELj1ELj4ELj1ELj16ENS_18Kernel_traits_baseILj768ES2_fS2_fjLj128EEEEEEEvNS_9BwdParamsE)
        /*0128*/ 	.word	0x000000a8


	//----- nvinfo : EIATTR_FRAME_SIZE
	.align		4
.L_49:
        /*012c*/ 	.byte	0x04, 0x11
        /*012e*/ 	.short	(.L_51 - .L_50)
	.align		4
.L_50:
        /*0130*/ 	.word	index@($__internal_251_$__cuda_sm70_shflsync_bfly_p)
        /*0134*/ 	.word	0x00000000


	//----- nvinfo : EIATTR_FRAME_SIZE
	.align		4
.L_51:
        /*0138*/ 	.byte	0x04, 0x11
        /*013a*/ 	.short	(.L_53 - .L_52)
	.align		4
.L_52:
        /*013c*/ 	.word	index@(_ZN10layer_norm13ln_bwd_kernelINS_13Kernel_traitsI13__nv_bfloat16fS2_fjLj768ELj1ELj4ELj1ELj16ENS_18Kernel_traits_baseILj768ES2_fS2_fjLj128EEEEEEEvNS_9BwdParamsE)
        /*0140*/ 	.word	0x00000000


	//----- nvinfo : EIATTR_REGCOUNT
	.align		4
.L_53:
        /*0144*/ 	.byte	0x04, 0x2f
        /*0146*/ 	.short	(.L_55 - .L_54)
	.align		4
.L_54:
        /*0148*/ 	.word	index@(_ZN10layer_norm22ln_bwd_finalize_kernelINS_22Kernel_traits_finalizeILj768E13__nv_bfloat16fS2_fjLj1024ELj4ENS_18Kernel_traits_baseILj768ES2_fS2_fjLj1024EEEEEEEvNS_9BwdParamsE)
        /*014c*/ 	.word	0x00000020


	//----- nvinfo : EIATTR_FRAME_SIZE
	.align		4
.L_55:
        /*0150*/ 	.byte	0x04, 0x11
        /*0152*/ 	.short	(.L_57 - .L_56)
	.align		4
.L_56:
        /*0154*/ 	.word	index@($__internal_250_$__cuda_sm70_shflsync_bfly_p)
        /*0158*/ 	.word	0x00000000


	//----- nvinfo : EIATTR_FRAME_SIZE
	.align		4
.L_57:
        /*015c*/ 	.byte	0x04, 0x11
        /*015e*/ 	.short	(.L_59 - .L_58)
	.align		4
.L_58:
        /*0160*/ 	.word	index@(_ZN10layer_norm22ln_bwd_finalize_kernelINS_22Kernel_traits_finalizeILj768E13__nv_bfloat16fS2_fjLj1024ELj4ENS_18Kernel_traits_baseILj768ES2_fS2_fjLj1024EEEEEEEvNS_9BwdParamsE)
        /*0164*/ 	.word	0x00000000


	//----- nvinfo : EIATTR_REGCOUNT
	.align		4
.L_59:
        /*0168*/ 	.byte	0x04, 0x2f
        /*016a*/ 	.short	(.L_61 - .L_60)
	.align		4
.L_60:
        /*016c*/ 	.word	index@(_ZN10layer_norm13ln_bwd_kernelINS_13Kernel_traitsIffffjLj1024ELj1ELj4ELj1ELj16ENS_18Kernel_traits_baseILj1024EffffjLj128EEEEEEEvNS_9BwdParamsE)
        /*0170*/ 	.word	0x000000fe


	//----- nvinfo : EIATTR_FRAME_SIZE
	.align		4
.L_61:
        /*0174*/ 	.byte	0x04, 0x11
        /*0176*/ 	.short	(.L_63 - .L_62)
	.align		4
.L_62:
        /*0178*/ 	.word	index@($__internal_249_$__cuda_sm70_shflsync_bfly_p)
        /*017c*/ 	.word	0x00000000


	//----- nvinfo : EIATTR_FRAME_SIZE
	.align		4
.L_63:
        /*0180*/ 	.byte	0x04, 0x11
        /*0182*/ 	.short	(.L_65 - .L_64)
	.align		4
.L_64:
        /*0184*/ 	.word	index@(_ZN10layer_norm13ln_bwd_kernelINS_13Kernel_traitsIffffjLj1024ELj1ELj4ELj1ELj16ENS_18Kernel_traits_baseILj1024EffffjLj128EEEEEEEvNS_9BwdParamsE)
        /*0188*/ 	.word	0x00000000


	//----- nvinfo : EIATTR_REGCOUNT
	.align		4
.L_65:
        /*018c*/ 	.byte	0x04, 0x2f
        /*018e*/ 	.short	(.L_67 - .L_66)
	.align		4
.L_66:
        /*0190*/ 	.word	index@(_ZN10layer_norm22ln_bwd_finalize_kernelINS_22Kernel_traits_finalizeILj1024EffffjLj1024ELj4ENS_18Kernel_traits_baseILj1024EffffjLj1024EEEEEEEvNS_9BwdParamsE)
        /*0194*/ 	.word	0x00000020


	//----- nvinfo : EIATTR_FRAME_SIZE
	.align		4
.L_67:
        /*0198*/ 	.byte	0x04, 0x11
        /*019a*/ 	.short	(.L_69 - .L_68)
	.align		4
.L_68:
        /*019c*/ 	.word	index@($__internal_248_$__cuda_sm70_shflsync_bfly_p)
        /*01a0*/ 	.word	0x00000000


	//----- nvinfo : EIATTR_FRAME_SIZE
	.align		4
.L_69:
        /*01a4*/ 	.byte	0x04, 0x11
        /*01a6*/ 	.short	(.L_71 - .L_70)
	.align		4
.L_70:
        /*01a8*/ 	.word	index@(_ZN10layer_norm22ln_bwd_finalize_kernelINS_22Kernel_traits_finalizeILj1024EffffjLj1024ELj4ENS_18Kernel_traits_baseILj1024EffffjLj1024EEEEEEEvNS_9BwdParamsE)
        /*01ac*/ 	.word	0x00000000


	//----- nvinfo : EIATTR_REGCOUNT
	.align		4
.L_71:
        /*01b0*/ 	.byte	0x04, 0x2f
        /*01b2*/ 	.short	(.L_73 - .L_72)
	.align		4
.L_72:
        /*01b4*/ 	.word	index@(_ZN10layer_norm13ln_bwd_kernelINS_13Kernel_traitsI6__halfS2_S2_fjLj1024ELj1ELj4ELj1ELj16ENS_18Kernel_traits_baseILj1024ES2_S2_S2_fjLj128EEEEEEEvNS_9BwdParamsE)
        /*01b8*/ 	.word	0x000000ce


	//----- nvinfo : EIATTR_FRAME_SIZE
	.align		4
.L_73:
        /*01bc*/ 	.byte	0x04, 0x11
        /*01be*/ 	.short	(.L_75 - .L_74)
	.align		4
.L_74:
        /*01c0*/ 	.word	index@($__internal_247_$__cuda_sm70_shflsync_bfly_p)
        /*01c4*/ 	.word	0x00000000


	//----- nvinfo : EIATTR_FRAME_SIZE
	.align		4
.L_75:
        /*01c8*/ 	.byte	0x04, 0x11
        /*01ca*/ 	.short	(.L_77 - .L_76)
	.align		4
.L_76:
        /*01cc*/ 	.word	index@(_ZN10layer_norm13ln_bwd_kernelINS_13Kernel_traitsI6__halfS2_S2_fjLj1024ELj1ELj4ELj1ELj16ENS_18Kernel_traits_baseILj1024ES2_S2_S2_fjLj128EEEEEEEvNS_9BwdParamsE)
        /*01d0*/ 	.word	0x00000000


	//----- nvinfo : EIATTR_REGCOUNT
	.align		4
.L_77:
        /*01d4*/ 	.byte	0x04, 0x2f
        /*01d6*/ 	.short	(.L_79 - .L_78)
	.align		4
.L_78:
        /*01d8*/ 	.word	index@(_ZN10layer_norm22ln_bwd_finalize_kernelINS_22Kernel_traits_finalizeILj1024E6__halfS2_S2_fjLj1024ELj4ENS_18Kernel_traits_baseILj1024ES2_S2_S2_fjLj1024EEEEEEEvNS_9BwdParamsE)
        /*01dc*/ 	.word	0x00000020


	//----- nvinfo : EIATTR_FRAME_SIZE
	.align		4
.L_79:
        /*01e0*/ 	.byte	0x04, 0x11
        /*01e2*/ 	.short	(.L_81 - .L_80)
	.align		4
.L_80:
        /*01e4*/ 	.word	index@($__internal_246_$__cuda_sm70_shflsync_bfly_p)
        /*01e8*/ 	.word	0x00000000


	//----- nvinfo : EIATTR_FRAME_SIZE
	.align		4
.L_81:
        /*01ec*/ 	.byte	0x04, 0x11
        /*01ee*/ 	.short	(.L_83 - .L_82)
	.align		4
.L_82:
        /*01f0*/ 	.word	index@(_ZN10layer_norm22ln_bwd_finalize_kernelINS_22Kernel_traits_finalizeILj1024E6__halfS2_S2_fjLj1024ELj4ENS_18Kernel_traits_baseILj1024ES2_S2_S2_fjLj1024EEEEEEEvNS_9BwdParamsE)
        /*01f4*/ 	.word	0x00000000


	//----- nvinfo : EIATTR_REGCOUNT
	.align		4
.L_83:
        /*01f8*/ 	.byte	0x04, 0x2f
        /*01fa*/ 	.short	(.L_85 - .L_84)
	.align		4
.L_84:
        /*01fc*/ 	.word	index@(_ZN10layer_norm13ln_bwd_kernelINS_13Kernel_traitsI6__halffS2_fjLj1024ELj1ELj4ELj1ELj16ENS_18Kernel_traits_baseILj1024ES2_fS2_fjLj128EEEEEEEvNS_9BwdParamsE)
        /*0200*/ 	.word	0x000000fe


	//----- nvinfo : EIATTR_FRAME_SIZE
	.align		4
.L_85:
        /*0204*/ 	.byte	0x04, 0x11
        /*0206*/ 	.short	(.L_87 - .L_86)
	.align		4
.L_86:
        /*0208*/ 	.word	index@($__internal_245_$__cuda_sm70_shflsync_bfly_p)
        /*020c*/ 	.word	0x00000000


	//----- nvinfo : EIATTR_FRAME_SIZE
	.align		4
.L_87:
        /*0210*/ 	.byte	0x04, 0x11
        /*0212*/ 	.short	(.L_89 - .L_88)
	.align		4
.L_88:
        /*0214*/ 	.word	index@(_ZN10layer_norm13ln_bwd_kernelINS_13Kernel_traitsI6__halffS2_fjLj1024ELj1ELj4ELj1ELj16ENS_18Kernel_traits_baseILj1024ES2_fS2_fjLj128EEEEEEEvNS_9BwdParamsE)
        /*0218*/ 	.word	0x00000000


	//----- nvinfo : EIATTR_REGCOUNT
	.align		4
.L_89:
        /*021c*/ 	.byte	0x04, 0x2f
        /*021e*/ 	.short	(.L_91 - .L_90)
	.align		4
.L_90:
        /*0220*/ 	.word	index@(_ZN10layer_norm22ln_bwd_finalize_kernelINS_22Kernel_traits_finalizeILj1024E6__halffS2_fjLj1024ELj4ENS_18Kernel_traits_baseILj1024ES2_fS2_fjLj1024EEEEEEEvNS_9BwdParamsE)
        /*0224*/ 	.word	0x00000020


	//----- nvinfo : EIATTR_FRAME_SIZE
	.align		4
.L_91:
        /*0228*/ 	.byte	0x04, 0x11
        /*022a*/ 	.short	(.L_93 - .L_92)
	.align		4
.L_92:
        /*022c*/ 	.word	index@($__internal_244_$__cuda_sm70_shflsync_bfly_p)
        /*0230*/ 	.word	0x00000000


	//----- nvinfo : EIATTR_FRAME_SIZE
	.align		4
.L_93:
        /*0234*/ 	.byte	0x04, 0x11
        /*0236*/ 	.short	(.L_95 - .L_94)
	.align		4
.L_94:
        /*0238*/ 	.word	index@(_ZN10layer_norm22ln_bwd_finalize_kernelINS_22Kernel_traits_finalizeILj1024E6__halffS2_fjLj1024ELj4ENS_18Kernel_traits_baseILj1024ES2_fS2_fjLj1024EEEEEEEvNS_9BwdParamsE)
        /*023c*/ 	.word	0x00000000


	//----- nvinfo : EIATTR_REGCOUNT
	.align		4
.L_95:
        /*0240*/ 	.byte	0x04, 0x2f
        /*0242*/ 	.short	(.L_97 - .L_96)
	.align		4
.L_96:
        /*0244*/ 	.word	index@(_ZN10layer_norm13ln_bwd_kernelINS_13Kernel_traitsI13__nv_bfloat16S2_S2_fjLj1024ELj1ELj4ELj1ELj16ENS_18Kernel_traits_baseILj1024ES2_S2_S2_fjLj128EEEEEEEvNS_9BwdParamsE)
        /*0248*/ 	.word	0x000000d0


	//----- nvinfo : EIATTR_FRAME_SIZE
	.align		4
.L_97:
        /*024c*/ 	.byte	0x04, 0x11
        /*024e*/ 	.short	(.L_99 - .L_98)
	.align		4
.L_98:
        /*0250*/ 	.word	index@($__internal_243_$__cuda_sm70_shflsync_bfly_p)
        /*0254*/ 	.word	0x00000000


	//----- nvinfo : EIATTR_FRAME_SIZE
	.align		4
.L_99:
        /*0258*/ 	.byte	0x04, 0x11
        /*025a*/ 	.short	(.L_101 - .L_100)
	.align		4
.L_100:
        /*025c*/ 	.word	index@(_ZN10layer_norm13ln_bwd_kernelINS_13Kernel_traitsI13__nv_bfloat16S2_S2_fjLj1024ELj1ELj4ELj1ELj16ENS_18Kernel_traits_baseILj1024ES2_S2_S2_fjLj128EEEEEEEvNS_9BwdParamsE)
        /*0260*/ 	.word	0x00000000


	//----- nvinfo : EIATTR_REGCOUNT
	.align		4
.L_101:
        /*0264*/ 	.byte	0x04, 0x2f
        /*0266*/ 	.short	(.L_103 - .L_102)
	.align		4
.L_102:
        /*0268*/ 	.word	index@(_ZN10layer_norm22ln_bwd_finalize_kernelINS_22Kernel_traits_finalizeILj1024E13__nv_bfloat16S2_S2_fjLj1024ELj4ENS_18Kernel_traits_baseILj1024ES2_S2_S2_fjLj1024EEEEEEEvNS_9BwdParamsE)
        /*026c*/ 	.word	0x00000020


	//----- nvinfo : EIATTR_FRAME_SIZE
	.align		4
.L_103:
        /*0270*/ 	.byte	0x04, 0x11
        /*0272*/ 	.short	(.L_105 - .L_104)
	.align		4
.L_104:
        /*0274*/ 	.word	index@($__internal_242_$__cuda_sm70_shflsync_bfly_p)
        /*0278*/ 	.word	0x00000000


	//----- nvinfo : EIATTR_FRAME_SIZE
	.align		4
.L_105:
        /*027c*/ 	.byte	0x04, 0x11
        /*027e*/ 	.short	(.L_107 - .L_106)
	.align		4
.L_106:
        /*0280*/ 	.word	index@(_ZN10layer_norm22ln_bwd_finalize_kernelINS_22Kernel_traits_finalizeILj1024E13__nv_bfloat16S2_S2_fjLj1024ELj4ENS_18Kernel_traits_baseILj1024ES2_S2_S2_fjLj1024EEEEEEEvNS_9BwdParamsE)
        /*0284*/ 	.word	0x00000000


	//----- nvinfo : EIATTR_REGCOUNT
	.align		4
.L_107:
        /*0288*/ 	.byte	0x04, 0x2f
        /*028a*/ 	.short	(.L_109 - .L_108)
	.align		4
.L_108:
        /*028c*/ 	.word	index@(_ZN10layer_norm13ln_bwd_kernelINS_13Kernel_traitsI13__nv_bfloat16fS2_fjLj1024ELj1ELj4ELj1ELj16ENS_18Kernel_traits_baseILj1024ES2_fS2_fjLj128EEEEEEEvNS_9BwdParamsE)
        /*0290*/ 	.word	0x000000fe


	//----- nvinfo : EIATTR_FRAME_SIZE
	.align		4
.L_109:
        /*0294*/ 	.byte	0x04, 0x11
        /*0296*/ 	.short	(.L_111 - .L_110)
	.align		4
.L_110:
        /*0298*/ 	.word	index@($__internal_241_$__cuda_sm70_shflsync_bfly_p)
        /*029c*/ 	.word	0x00000000


	//----- nvinfo : EIATTR_FRAME_SIZE
	.align		4
.L_111:
        /*02a0*/ 	.byte	0x04, 0x11
        /*02a2*/ 	.short	(.L_113 - .L_112)
	.align		4
.L_112:
        /*02a4*/ 	.word	index@(_ZN10layer_norm13ln_bwd_kernelINS_13Kernel_traitsI13__nv_bfloat16fS2_fjLj1024ELj1ELj4ELj1ELj16ENS_18Kernel_traits_baseILj1024ES2_fS2_fjLj128EEEEEEEvNS_9BwdParamsE)
        /*02a8*/ 	.word	0x00000000


	//----- nvinfo : EIATTR_REGCOUNT
	.align		4
.L_113:
        /*02ac*/ 	.byte	0x04, 0x2f
        /*02ae*/ 	.short	(.L_115 - .L_114)
	.align		4
.L_114:
        /*02b0*/ 	.word	index@(_ZN10layer_norm22ln_bwd_finalize_kernelINS_22Kernel_traits_finalizeILj1024E13__nv_bfloat16fS2_fjLj1024ELj4ENS_18Kernel_traits_baseILj1024ES2_fS2_fjLj1024EEEEEEEvNS_9BwdParamsE)
        /*02b4*/ 	.word	0x00000020


	//----- nvinfo : EIATTR_FRAME_SIZE
	.align		4
.L_115:
        /*02b8*/ 	.byte	0x04, 0x11
        /*02ba*/ 	.short	(.L_117 - .L_116)
	.align		4
.L_116:
        /*02bc*/ 	.word	index@($__internal_240_$__cuda_sm70_shflsync_bfly_p)
        /*02c0*/ 	.word	0x00000000


	//----- nvinfo : EIATTR_FRAME_SIZE
	.align		4
.L_117:
        /*02c4*/ 	.byte	0x04, 0x11
        /*02c6*/ 	.short	(.L_119 - .L_118)
	.align		4
.L_118:
        /*02c8*/ 	.word	index@(_ZN10layer_norm22ln_bwd_finalize_kernelINS_22Kernel_traits_finalizeILj1024E13__nv_bfloat16fS2_fjLj1024ELj4ENS_18Kernel_traits_baseILj1024ES2_fS2_fjLj1024EEEEEEEvNS_9BwdParamsE)
        /*02cc*/ 	.word	0x00000000


	//----- nvinfo : EIATTR_REGCOUNT
	.align		4
.L_119:
        /*02d0*/ 	.byte	0x04, 0x2f
        /*02d2*/ 	.short	(.L_121 - .L_120)
	.align		4
.L_120:
        /*02d4*/ 	.word	index@(_ZN10layer_norm13ln_bwd_kernelINS_13Kernel_traitsIffffjLj1536ELj1ELj1ELj4ELj16ENS_18Kernel_traits_baseILj1536EffffjLj128EEEEEEEvNS_9BwdParamsE)
        /*02d8*/ 	.word	0x00000060


	//----- nvinfo : EIATTR_FRAME_SIZE
	.align		4
.L_121:
        /*02dc*/ 	.byte	0x04, 0x11
        /*02de*/ 	.short	(.L_123 - .L_122)
	.align		4
.L_122:
        /*02e0*/ 	.word	index@($__internal_239_$__cuda_sm70_shflsync_down_p)
        /*02e4*/ 	.word	0x00000000


	//----- nvinfo : EIATTR_FRAME_SIZE
	.align		4
.L_123:
        /*02e8*/ 	.byte	0x04, 0x11
        /*02ea*/ 	.short	(.L_125 - .L_124)
	.align		4
.L_124:
        /*02ec*/ 	.word	index@(_ZN10layer_norm13ln_bwd_kernelINS_13Kernel_traitsIffffjLj1536ELj1ELj1ELj4ELj16ENS_18Kernel_traits_baseILj1536EffffjLj128EEEEEEEvNS_9BwdParamsE)
        /*02f0*/ 	.word	0x00000000


	//----- nvinfo : EIATTR_REGCOUNT
	.align		4
.L_125:
        /*02f4*/ 	.byte	0x04, 0x2f
        /*02f6*/ 	.short	(.L_127 - .L_126)
	.align		4
.L_126:
        /*02f8*/ 	.word	index@(_ZN10layer_norm22ln_bwd_finalize_kernelINS_22Kernel_traits_finalizeILj1536EffffjLj1024ELj4ENS_18Kernel_traits_baseILj1536EffffjLj1024EEEEEEEvNS_9BwdParamsE)
        /*02fc*/ 	.word	0x00000020


	//----- nvinfo : EIATTR_FRAME_SIZE
	.align		4
.L_127:
        /*0300*/ 	.byte	0x04, 0x11
        /*0302*/ 	.short	(.L_129 - .L_128)
	.align		4
.L_128:
        /*0304*/ 	.word	index@($__internal_238_$__cuda_sm70_shflsync_bfly_p)
        /*0308*/ 	.word	0x00000000


	//----- nvinfo : EIATTR_FRAME_SIZE
	.align		4
.L_129:
        /*030c*/ 	.byte	0x04, 0x11
        /*030e*/ 	.short	(.L_131 - .L_130)
	.align		4
.L_130:
        /*0310*/ 	.word	index@(_ZN10layer_norm22ln_bwd_finalize_kernelINS_22Kernel_traits_finalizeILj1536EffffjLj1024ELj4ENS_18Kernel_traits_baseILj1536EffffjLj1024EEEEEEEvNS_9BwdParamsE)
        /*0314*/ 	.word	0x00000000


	//----- nvinfo : EIATTR_REGCOUNT
	.align		4
.L_131:
        /*0318*/ 	.byte	0x04, 0x2f
        /*031a*/ 	.short	(.L_133 - .L_132)
	.align		4
.L_132:
        /*031c*/ 	.word	index@(_ZN10layer_norm13ln_bwd_kernelINS_13Kernel_traitsI6__halfS2_S2_fjLj1536ELj1ELj1ELj4ELj8ENS_18Kernel_traits_baseILj1536ES2_S2_S2_fjLj128EEEEEEEvNS_9BwdParamsE)
        /*0320*/ 	.word	0x0000005c


	//----- nvinfo : EIATTR_FRAME_SIZE
	.align		4
.L_133:
        /*0324*/ 	.byte	0x04, 0x11
        /*0326*/ 	.short	(.L_135 - .L_134)
	.align		4
.L_134:
        /*0328*/ 	.word	index@($__internal_237_$__cuda_sm70_shflsync_down_p)
        /*032c*/ 	.word	0x00000000


	//----- nvinfo : EIATTR_FRAME_SIZE
	.align		4
.L_135:
        /*0330*/ 	.byte	0x04, 0x11
        /*0332*/ 	.short	(.L_137 - .L_136)
	.align		4
.L_136:
        /*0334*/ 	.word	index@(_ZN10layer_norm13ln_bwd_kernelINS_13Kernel_traitsI6__halfS2_S2_fjLj1536ELj1ELj1ELj4ELj8ENS_18Kernel_traits_baseILj1536ES2_S2_S2_fjLj128EEEEEEEvNS_9BwdParamsE)
        /*0338*/ 	.word	0x00000000


	//----- nvinfo : EIATTR_REGCOUNT
	.align		4
.L_137:
        /*033c*/ 	.byte	0x04, 0x2f
        /*033e*/ 	.short	(.L_139 - .L_138)
	.align		4
.L_138:
        /*0340*/ 	.word	index@(_ZN10layer_norm22ln_bwd_finalize_kernelINS_22Kernel_traits_finalizeILj1536E6__halfS2_S2_fjLj1024ELj4ENS_18Kernel_traits_baseILj1536ES2_S2_S2_fjLj1024EEEEEEEvNS_9BwdParamsE)
        /*0344*/ 	.word	0x00000020


	//----- nvinfo : EIATTR_FRAME_SIZE
	.align		4
.L_139:
        /*0348*/ 	.byte	0x04, 0x11
        /*034a*/ 	.short	(.L_141 - .L_140)
	.align		4
.L_140:
        /*034c*/ 	.word	index@($__internal_236_$__cuda_sm70_shflsync_bfly_p)
        /*0350*/ 	.word	0x00000000


	//----- nvinfo : EIATTR_FRAME_SIZE
	.align		4
.L_141:
        /*0354*/ 	.byte	0x04, 0x11
        /*0356*/ 	.short	(.L_143 - .L_142)
	.align		4
.L_142:
        /*0358*/ 	.word	index@(_ZN10layer_norm22ln_bwd_finalize_kernelINS_22Kernel_traits_finalizeILj1536E6__halfS2_S2_fjLj1024ELj4ENS_18Kernel_traits_baseILj1536ES2_S2_S2_fjLj1024EEEEEEEvNS_9BwdParamsE)
        /*035c*/ 	.word	0x00000000


	//----- nvinfo : EIATTR_REGCOUNT
	.align		4
.L_143:
        /*0360*/ 	.byte	0x04, 0x2f
        /*0362*/ 	.short	(.L_145 - .L_144)
	.align		4
.L_144:
        /*0364*/ 	.word	index@(_ZN10layer_norm13ln_bwd_kernelINS_13Kernel_traitsI6__halffS2_fjLj1536ELj1ELj1ELj4ELj16ENS_18Kernel_traits_baseILj1536ES2_fS2_fjLj128EEEEEEEvNS_9BwdParamsE)
        /*0368*/ 	.word	0x0000005f


	//----- nvinfo : EIATTR_FRAME_SIZE
	.align		4
.L_145:
        /*036c*/ 	.byte	0x04, 0x11
        /*036e*/ 	.short	(.L_147 - .L_146)
	.align		4
.L_146:
        /*0370*/ 	.word	index@($__internal_235_$__cuda_sm70_shflsync_down_p)
        /*0374*/ 	.word	0x00000000


	//----- nvinfo : EIATTR_FRAME_SIZE
	.align		4
.L_147:
        /*0378*/ 	.byte	0x04, 0x11
        /*037a*/ 	.short	(.L_149 - .L_148)
	.align		4
.L_148:
        /*037c*/ 	.word	index@(_ZN10layer_norm13ln_bwd_kernelINS_13Kernel_traitsI6__halffS2_fjLj1536ELj1ELj1ELj4ELj16ENS_18Kernel_traits_baseILj1536ES2_fS2_fjLj128EEEEEEEvNS_9BwdParamsE)
        /*0380*/ 	.word	0x00000000


	//----- nvinfo : EIATTR_REGCOUNT
	.align		4
.L_149:
        /*0384*/ 	.byte	0x04, 0x2f
        /*0386*/ 	.short	(.L_151 - .L_150)
	.align		4
.L_150:
        /*0388*/ 	.word	index@(_ZN10layer_norm22ln_bwd_finalize_kernelINS_22Kernel_traits_finalizeILj1536E6__halffS2_fjLj1024ELj4ENS_18Kernel_traits_baseILj1536ES2_fS2_fjLj1024EEEEEEEvNS_9BwdParamsE)
        /*038c*/ 	.word	0x00000020


	//----- nvinfo : EIATTR_FRAME_SIZE
	.align		4
.L_151:
        /*0390*/ 	.byte	0x04, 0x11
        /*0392*/ 	.short	(.L_153 - .L_152)
	.align		4
.L_152:
        /*0394*/ 	.word	index@($__internal_234_$__cuda_sm70_shflsync_bfly_p)
        /*0398*/ 	.word	0x00000000


	//----- nvinfo : EIATTR_FRAME_SIZE
	.align		4
.L_153:
        /*039c*/ 	.byte	0x04, 0x11
        /*039e*/ 	.short	(.L_155 - .L_154)
	.align		4
.L_154:
        /*03a0*/ 	.word	index@(_ZN10layer_norm22ln_bwd_finalize_kernelINS_22Kernel_traits_finalizeILj1536E6__halffS2_fjLj1024ELj4ENS_18Kernel_traits_baseILj1536ES2_fS2_fjLj1024EEEEEEEvNS_9BwdParamsE)
        /*03a4*/ 	.word	0x00000000


	//----- nvinfo : EIATTR_REGCOUNT
	.align		4
.L_155:
        /*03a8*/ 	.byte	0x04, 0x2f
        /*03aa*/ 	.short	(.L_157 - .L_156)
	.align		4
.L_156:
        /*03ac*/ 	.word	index@(_ZN10layer_norm13ln_bwd_kernelINS_13Kernel_traitsI13__nv_bfloat16S2_S2_fjLj1536ELj1ELj1ELj4ELj8ENS_18Kernel_traits_baseILj1536ES2_S2_S2_fjLj128EEEEEEEvNS_9BwdParamsE)
        /*03b0*/ 	.word	0x0000005c


	//----- nvinfo : EIATTR_FRAME_SIZE
	.align		4
.L_157:
        /*03b4*/ 	.byte	0x04, 0x11
        /*03b6*/ 	.short	(.L_159 - .L_158)
	.align		4
.L_158:
        /*03b8*/ 	.word	index@($__internal_233_$__cuda_sm70_shflsync_down_p)
        /*03bc*/ 	.word	0x00000000


	//----- nvinfo : EIATTR_FRAME_SIZE
	.align		4
.L_159:
        /*03c0*/ 	.byte	0x04, 0x11
        /*03c2*/ 	.short	(.L_161 - .L_160)
	.align		4
.L_160:
        /*03c4*/ 	.word	index@(_ZN10layer_norm13ln_bwd_kernelINS_13Kernel_traitsI13__nv_bfloat16S2_S2_fjLj1536ELj1ELj1ELj4ELj8ENS_18Kernel_traits_baseILj1536ES2_S2_S2_fjLj128EEEEEEEvNS_9BwdParamsE)
        /*03c8*/ 	.word	0x00000000


	//----- nvinfo : EIATTR_REGCOUNT
	.align		4
.L_161:
        /*03cc*/ 	.byte	0x04, 0x2f
        /*03ce*/ 	.short	(.L_163 - .L_162)
	.align		4
.L_162:
        /*03d0*/ 	.word	index@(_ZN10layer_norm22ln_bwd_finalize_kernelINS_22Kernel_traits_finalizeILj1536E13__nv_bfloat16S2_S2_fjLj1024ELj4ENS_18Kernel_traits_baseILj1536ES2_S2_S2_fjLj1024EEEEEEEvNS_9BwdParamsE)
        /*03d4*/ 	.word	0x00000020


	//----- nvinfo : EIATTR_FRAME_SIZE
	.align		4
.L_163:
        /*03d8*/ 	.byte	0x04, 0x11
        /*03da*/ 	.short	(.L_165 - .L_164)
	.align		4
.L_164:
        /*03dc*/ 	.word	index@($__internal_232_$__cuda_sm70_shflsync_bfly_p)
        /*03e0*/ 	.word	0x00000000


	//----- nvinfo : EIATTR_FRAME_SIZE
	.align		4
.L_165:
        /*03e4*/ 	.byte	0x04, 0x11
        /*03e6*/ 	.short	(.L_167 - .L_166)
	.align		4
.L_166:
        /*03e8*/ 	.word	index@(_ZN10layer_norm22ln_bwd_finalize_kernelINS_22Kernel_traits_finalizeILj1536E13__nv_bfloat16S2_S2_fjLj1024ELj4ENS_18Kernel_traits_baseILj1536ES2_S2_S2_fjLj1024EEEEEEEvNS_9BwdParamsE)
        /*03ec*/ 	.word	0x00000000


	//----- nvinfo : EIATTR_REGCOUNT
	.align		4
.L_167:
        /*03f0*/ 	.byte	0x04, 0x2f
        /*03f2*/ 	.short	(.L_169 - .L_168)
	.align		4
.L_168:
        /*03f4*/ 	.word	index@(_ZN10layer_norm13ln_bwd_kernelINS_13Kernel_traitsI13__nv_bfloat16fS2_fjLj1536ELj1ELj1ELj4ELj16ENS_18Kernel_traits_baseILj1536ES2_fS2_fjLj128EEEEEEEvNS_9BwdParamsE)
        /*03f8*/ 	.word	0x0000005f


	//----- nvinfo : EIATTR_FRAME_SIZE
	.align		4
.L_169:
        /*03fc*/ 	.byte	0x04, 0x11
        /*03fe*/ 	.short	(.L_171 - .L_170)
	.align		4
.L_170:
        /*0400*/ 	.word	index@($__internal_231_$__cuda_sm70_shflsync_down_p)
        /*0404*/ 	.word	0x00000000


	//----- nvinfo : EIATTR_FRAME_SIZE
	.align		4
.L_171:
        /*0408*/ 	.byte	0x04, 0x11
        /*040a*/ 	.short	(.L_173 - .L_172)
	.align		4
.L_172:
        /*040c*/ 	.word	index@(_ZN10layer_norm13ln_bwd_kernelINS_13Kernel_traitsI13__nv_bfloat16fS2_fjLj1536ELj1ELj1ELj4ELj16ENS_18Kernel_traits_baseILj1536ES2_fS2_fjLj128EEEEEEEvNS_9BwdParamsE)
        /*0410*/ 	.word	0x00000000


	//----- nvinfo : EIATTR_REGCOUNT
	.align		4
.L_173:
        /*0414*/ 	.byte	0x04, 0x2f
        /*0416*/ 	.short	(.L_175 - .L_174)
	.align		4
.L_174:
        /*0418*/ 	.word	index@(_ZN10layer_norm22ln_bwd_finalize_kernelINS_22Kernel_traits_finalizeILj1536E13__nv_bfloat16fS2_fjLj1024ELj4ENS_18Kernel_traits_baseILj1536ES2_fS2_fjLj1024EEEEEEEvNS_9BwdParamsE)
        /*041c*/ 	.word	0x00000020


	//----- nvinfo : EIATTR_FRAME_SIZE
	.align		4
.L_175:
        /*0420*/ 	.byte	0x04, 0x11
        /*0422*/ 	.short	(.L_177 - .L_176)
	.align		4
.L_176:
        /*0424*/ 	.word	index@($__internal_230_$__cuda_sm70_shflsync_bfly_p)
        /*0428*/ 	.word	0x00000000


	//----- nvinfo : EIATTR_FRAME_SIZE
	.align		4
.L_177:
        /*042c*/ 	.byte	0x04, 0x11
        /*042e*/ 	.short	(.L_179 - .L_178)
	.align		4
.L_178:
        /*0430*/ 	.word	index@(_ZN10layer_norm22ln_bwd_finalize_kernelINS_22Kernel_traits_finalizeILj1536E13__nv_bfloat16fS2_fjLj1024ELj4ENS_18Kernel_traits_baseILj1536ES2_fS2_fjLj1024EEEEEEEvNS_9BwdParamsE)
        /*0434*/ 	.word	0x00000000


	//----- nvinfo : EIATTR_REGCOUNT
	.align		4
.L_179:
        /*0438*/ 	.byte	0x04, 0x2f
        /*043a*/ 	.short	(.L_181 - .L_180)
	.align		4
.L_180:
        /*043c*/ 	.word	index@(_ZN10layer_norm13ln_bwd_kernelINS_13Kernel_traitsIffffjLj2048ELj1ELj1ELj4ELj16ENS_18Kernel_traits_baseILj2048EffffjLj128EEEEEEEvNS_9BwdParamsE)
        /*0440*/ 	.word	0x0000007f


	//----- nvinfo : EIATTR_FRAME_SIZE
	.align		4
.L_181:
        /*0444*/ 	.byte	0x04, 0x11
        /*0446*/ 	.short	(.L_183 - .L_182)
	.align		4
.L_182:
        /*0448*/ 	.word	index@($__internal_229_$__cuda_sm70_shflsync_down_p)
        /*044c*/ 	.word	0x00000000


	//----- nvinfo : EIATTR_FRAME_SIZE
	.align		4
.L_183:
        /*0450*/ 	.byte	0x04, 0x11
        /*0452*/ 	.short	(.L_185 - .L_184)
	.align		4
.L_184:
        /*0454*/ 	.word	index@(_ZN10layer_norm13ln_bwd_kernelINS_13Kernel_traitsIffffjLj2048ELj1ELj1ELj4ELj16ENS_18Kernel_traits_baseILj2048EffffjLj128EEEEEEEvNS_9BwdParamsE)
        /*0458*/ 	.word	0x00000000


	//----- nvinfo : EIATTR_REGCOUNT
	.align		4
.L_185:
        /*045c*/ 	.byte	0x04, 0x2f
        /*045e*/ 	.short	(.L_187 - .L_186)
	.align		4
.L_186:
        /*0460*/ 	.word	index@(_ZN10layer_norm22ln_bwd_finalize_kernelINS_22Kernel_traits_finalizeILj2048EffffjLj1024ELj4ENS_18Kernel_traits_baseILj2048EffffjLj1024EEEEEEEvNS_9BwdParamsE)
        /*0464*/ 	.word	0x00000020


	//----- nvinfo : EIATTR_FRAME_SIZE
	.align		4
.L_187:
        /*0468*/ 	.byte	0x04, 0x11
        /*046a*/ 	.short	(.L_189 - .L_188)
	.align		4
.L_188:
        /*046c*/ 	.word	index@($__internal_228_$__cuda_sm70_shflsync_bfly_p)
        /*0470*/ 	.word	0x00000000


	//----- nvinfo : EIATTR_FRAME_SIZE
	.align		4
.L_189:
        /*0474*/ 	.byte	0x04, 0x11
        /*0476*/ 	.short	(.L_191 - .L_190)
	.align		4
.L_190:
        /*0478*/ 	.word	index@(_ZN10layer_norm22ln_bwd_finalize_kernelINS_22Kernel_traits_finalizeILj2048EffffjLj1024ELj4ENS_18Kernel_traits_baseILj2048EffffjLj1024EEEEEEEvNS_9BwdParamsE)
        /*047c*/ 	.word	0x00000000


	//----- nvinfo : EIATTR_REGCOUNT
	.align		4
.L_191:
        /*0480*/ 	.byte	0x04, 0x2f
        /*0482*/ 	.short	(.L_193 - .L_192)
	.align		4
.L_192:
        /*0484*/ 	.word	index@(_ZN10layer_norm13ln_bwd_kernelINS_13Kernel_traitsI6__halfS2_S2_fjLj2048ELj1ELj1ELj4ELj16ENS_18Kernel_traits_baseILj2048ES2_S2_S2_fjLj128EEEEEEEvNS_9BwdParamsE)
        /*0488*/ 	.word	0x00000080


	//----- nvinfo : EIATTR_FRAME_SIZE
	.align		4
.L_193:
        /*048c*/ 	.byte	0x04, 0x11
        /*048e*/ 	.short	(.L_195 - .L_194)
	.align		4
.L_194:
        /*0490*/ 	.word	index@($__internal_227_$__cuda_sm70_shflsync_down_p)
        /*0494*/ 	.word	0x00000000


	//----- nvinfo : EIATTR_FRAME_SIZE
	.align		4
.L_195:
        /*0498*/ 	.byte	0x04, 0x11
        /*049a*/ 	.short	(.L_197 - .L_196)
	.align		4
.L_196:
        /*049c*/ 	.word	index@(_ZN10layer_norm13ln_bwd_kernelINS_13Kernel_traitsI6__halfS2_S2_fjLj2048ELj1ELj1ELj4ELj16ENS_18Kernel_traits_baseILj2048ES2_S2_S2_fjLj128EEEEEEEvNS_9BwdParamsE)
        /*04a0*/ 	.word	0x00000000


	//----- nvinfo : EIATTR_REGCOUNT
	.align		4
.L_197:
        /*04a4*/ 	.byte	0x04, 0x2f
        /*04a6*/ 	.short	(.L_199 - .L_198)
	.align		4
.L_198:
        /*04a8*/ 	.word	index@(_ZN10layer_norm22ln_bwd_finalize_kernelINS_22Kernel_traits_finalizeILj2048E6__halfS2_S2_fjLj1024ELj4ENS_18Kernel_traits_baseILj2048ES2_S2_S2_fjLj1024EEEEEEEvNS_9BwdParamsE)
        /*04ac*/ 	.word	0x00000020


	//----- nvinfo : EIATTR_FRAME_SIZE
	.align		4
.L_199:
        /*04b0*/ 	.byte	0x04, 0x11
        /*04b2*/ 	.short	(.L_201 - .L_200)
	.align		4
.L_200:
        /*04b4*/ 	.word	index@($__internal_226_$__cuda_sm70_shflsync_bfly_p)
        /*04b8*/ 	.word	0x00000000


	//----- nvinfo : EIATTR_FRAME_SIZE
	.align		4
.L_201:
        /*04bc*/ 	.byte	0x04, 0x11
        /*04be*/ 	.short	(.L_203 - .L_202)
	.align		4
.L_202:
        /*04c0*/ 	.word	index@(_ZN10layer_norm22ln_bwd_finalize_kernelINS_22Kernel_traits_finalizeILj2048E6__halfS2_S2_fjLj1024ELj4ENS_18Kernel_traits_baseILj2048ES2_S2_S2_fjLj1024EEEEEEEvNS_9BwdParamsE)
        /*04c4*/ 	.word	0x00000000


	//----- nvinfo : EIATTR_REGCOUNT
	.align		4
.L_203:
        /*04c8*/ 	.byte	0x04, 0x2f
        /*04ca*/ 	.short	(.L_205 - .L_204)
	.align		4
.L_204:
        /*04cc*/ 	.word	index@(_ZN10layer_norm13ln_bwd_kernelINS_13Kernel_traitsI6__halffS2_fjLj2048ELj1ELj1ELj4ELj16ENS_18Kernel_traits_baseILj2048ES2_fS2_fjLj128EEEEEEEvNS_9BwdParamsE)
        /*04d0*/ 	.word	0x00000080


	//----- nvinfo : EIATTR_FRAME_SIZE
	.align		4
.L_205:
        /*04d4*/ 	.byte	0x04, 0x11
        /*04d6*/ 	.short	(.L_207 - .L_206)
	.align		4
.L_206:
        /*04d8*/ 	.word	index@($__internal_225_$__cuda_sm70_shflsync_down_p)
        /*04dc*/ 	.word	0x00000000


	//----- nvinfo : EIATTR_FRAME_SIZE
	.align		4
.L_207:
        /*04e0*/ 	.byte	0x04, 0x11
        /*04e2*/ 	.short	(.L_209 - .L_208)
	.align		4
.L_208:
        /*04e4*/ 	.word	index@(_ZN10layer_norm13ln_bwd_kernelINS_13Kernel_traitsI6__halffS2_fjLj2048ELj1ELj1ELj4ELj16ENS_18Kernel_traits_baseILj2048ES2_fS2_fjLj128EEEEEEEvNS_9BwdParamsE)
        /*04e8*/ 	.word	0x00000000


	//----- nvinfo : EIATTR_REGCOUNT
	.align		4
.L_209:
        /*04ec*/ 	.byte	0x04, 0x2f
        /*04ee*/ 	.short	(.L_211 - .L_210)
	.align		4
.L_210:
        /*04f0*/ 	.word	index@(_ZN10layer_norm22ln_bwd_finalize_kernelINS_22Kernel_traits_finalizeILj2048E6__halffS2_fjLj1024ELj4ENS_18Kernel_traits_baseILj2048ES2_fS2_fjLj1024EEEEEEEvNS_9BwdParamsE)
        /*04f4*/ 	.word	0x00000020


	//----- nvinfo : EIATTR_FRAME_SIZE
	.align		4
.L_211:
        /*04f8*/ 	.byte	0x04, 0x11
        /*04fa*/ 	.short	(.L_213 - .L_212)
	.align		4
.L_212:
        /*04fc*/ 	.word	index@($__internal_224_$__cuda_sm70_shflsync_bfly_p)
        /*0500*/ 	.word	0x00000000


	//----- nvinfo : EIATTR_FRAME_SIZE
	.align		4
.L_213:
        /*0504*/ 	.byte	0x04, 0x11
        /*0506*/ 	.short	(.L_215 - .L_214)
	.align		4
.L_214:
        /*0508*/ 	.word	index@(_ZN10layer_norm22ln_bwd_finalize_kernelINS_22Kernel_traits_finalizeILj2048E6__halffS2_fjLj1024ELj4ENS_18Kernel_traits_baseILj2048ES2_fS2_fjLj1024EEEEEEEvNS_9BwdParamsE)
        /*050c*/ 	.word	0x00000000


	//----- nvinfo : EIATTR_REGCOUNT
	.align		4
.L_215:
        /*0510*/ 	.byte	0x04, 0x2f
        /*0512*/ 	.short	(.L_217 - .L_216)
	.align		4
.L_216:
        /*0514*/ 	.word	index@(_ZN10layer_norm13ln_bwd_kernelINS_13Kernel_traitsI13__nv_bfloat16S2_S2_fjLj2048ELj1ELj1ELj4ELj16ENS_18Kernel_traits_baseILj2048ES2_S2_S2_fjLj128EEEEEEEvNS_9BwdParamsE)
        /*0518*/ 	.word	0x00000080


	//----- nvinfo : EIATTR_FRAME_SIZE
	.align		4
.L_217:
        /*051c*/ 	.byte	0x04, 0x11
        /*051e*/ 	.short	(.L_219 - .L_218)
	.align		4
.L_218:
        /*0520*/ 	.word	index@($__internal_223_$__cuda_sm70_shflsync_down_p)
        /*0524*/ 	.word	0x00000000


	//----- nvinfo : EIATTR_FRAME_SIZE
	.align		4
.L_219:
        /*0528*/ 	.byte	0x04, 0x11
        /*052a*/ 	.short	(.L_221 - .L_220)
	.align		4
.L_220:
        /*052c*/ 	.word	index@(_ZN10layer_norm13ln_bwd_kernelINS_13Kernel_traitsI13__nv_bfloat16S2_S2_fjLj2048ELj1ELj1ELj4ELj16ENS_18Kernel_traits_baseILj2048ES2_S2_S2_fjLj128EEEEEEEvNS_9BwdParamsE)
        /*0530*/ 	.word	0x00000000


	//----- nvinfo : EIATTR_REGCOUNT
	.align		4
.L_221:
        /*0534*/ 	.byte	0x04, 0x2f
        /*0536*/ 	.short	(.L_223 - .L_222)
	.align		4
.L_222:
        /*0538*/ 	.word	index@(_ZN10layer_norm22ln_bwd_finalize_kernelINS_22Kernel_traits_finalizeILj2048E13__nv_bfloat16S2_S2_fjLj1024ELj4ENS_18Kernel_traits_baseILj2048ES2_S2_S2_fjLj1024EEEEEEEvNS_9BwdParamsE)
        /*053c*/ 	.word	0x00000020


	//----- nvinfo : EIATTR_FRAME_SIZE
	.align		4
.L_223:
        /*0540*/ 	.byte	0x04, 0x11
        /*0542*/ 	.short	(.L_225 - .L_224)
	.align		4
.L_224:
        /*0544*/ 	.word	index@($__internal_222_$__cuda_sm70_shflsync_bfly_p)
        /*0548*/ 	.word	0x00000000


	//----- nvinfo : EIATTR_FRAME_SIZE
	.align		4
.L_225:
        /*054c*/ 	.byte	0x04, 0x11
        /*054e*/ 	.short	(.L_227 - .L_226)
	.align		4
.L_226:
        /*0550*/ 	.word	index@(_ZN10layer_norm22ln_bwd_finalize_kernelINS_22Kernel_traits_finalizeILj2048E13__nv_bfloat16S2_S2_fjLj1024ELj4ENS_18Kernel_traits_baseILj2048ES2_S2_S2_fjLj1024EEEEEEEvNS_9BwdParamsE)
        /*0554*/ 	.word	0x00000000


	//----- nvinfo : EIATTR_REGCOUNT
	.align		4
.L_227:
        /*0558*/ 	.byte	0x04, 0x2f
        /*055a*/ 	.short	(.L_229 - .L_228)
	.align		4
.L_228:
        /*055c*/ 	.word	index@(_ZN10layer_norm13ln_bwd_kernelINS_13Kernel_traitsI13__nv_bfloat16fS2_fjLj2048ELj1ELj1ELj4ELj16ENS_18Kernel_traits_baseILj2048ES2_fS2_fjLj128EEEEEEEvNS_9BwdParamsE)
        /*0560*/ 	.word	0x00000080


	//----- nvinfo : EIATTR_FRAME_SIZE
	.align		4
.L_229:
        /*0564*/ 	.byte	0x04, 0x11
        /*0566*/ 	.short	(.L_231 - .L_230)
	.align		4
.L_230:
        /*0568*/ 	.word	index@($__internal_221_$__cuda_sm70_shflsync_down_p)
        /*056c*/ 	.word	0x00000000


	//----- nvinfo : EIATTR_FRAME_SIZE
	.align		4
.L_231:
        /*0570*/ 	.byte	0x04, 0x11
        /*0572*/ 	.short	(.L_233 - .L_232)
	.align		4
.L_232:
        /*0574*/ 	.word	index@(_ZN10layer_norm13ln_bwd_kernelINS_13Kernel_traitsI13__nv_bfloat16fS2_fjLj2048ELj1ELj1ELj4ELj16ENS_18Kernel_traits_baseILj2048ES2_fS2_fjLj128EEEEEEEvNS_9BwdParamsE)
        /*0578*/ 	.word	0x00000000


	//----- nvinfo : EIATTR_REGCOUNT
	.align		4
.L_233:
        /*057c*/ 	.byte	0x04, 0x2f
        /*057e*/ 	.short	(.L_235 - .L_234)
	.align		4
.L_234:
        /*0580*/ 	.word	index@(_ZN10layer_norm22ln_bwd_finalize_kernelINS_22Kernel_traits_finalizeILj2048E13__nv_bfloat16fS2_fjLj1024ELj4ENS_18Kernel_traits_baseILj2048ES2_fS2_fjLj1024EEEEEEEvNS_9BwdParamsE)
        /*0584*/ 	.word	0x00000020


	//----- nvinfo : EIATTR_FRAME_SIZE
	.align		4
.L_235:
        /*0588*/ 	.byte	0x04, 0x11
        /*058a*/ 	.short	(.L_237 - .L_236)
	.align		4
.L_236:
        /*058c*/ 	.word	index@($__internal_220_$__cuda_sm70_shflsync_bfly_p)
        /*0590*/ 	.word	0x00000000


	//----- nvinfo : EIATTR_FRAME_SIZE
	.align		4
.L_237:
        /*0594*/ 	.byte	0x04, 0x11
        /*0596*/ 	.short	(.L_239 - .L_238)
	.align		4
.L_238:
        /*0598*/ 	.word	index@(_ZN10layer_norm22ln_bwd_finalize_kernelINS_22Kernel_traits_finalizeILj2048E13__nv_bfloat16fS2_fjLj1024ELj4ENS_18Kernel_traits_baseILj2048ES2_fS2_fjLj1024EEEEEEEvNS_9BwdParamsE)
        /*059c*/ 	.word	0x00000000


	//----- nvinfo : EIATTR_REGCOUNT
	.align		4
.L_239:
        /*05a0*/ 	.byte	0x04, 0x2f
        /*05a2*/ 	.short	(.L_241 - .L_240)
	.align		4
.L_240:
        /*05a4*/ 	.word	index@(_ZN10layer_norm13ln_bwd_kernelINS_13Kernel_traitsIffffjLj2304ELj1ELj1ELj4ELj8ENS_18Kernel_traits_baseILj2304EffffjLj128EEEEEEEvNS_9BwdParamsE)
        /*05a8*/ 	.word	0x0000008f


	//----- nvinfo : EIATTR_FRAME_SIZE
	.align		4
.L_241:
        /*05ac*/ 	.byte	0x04, 0x11
        /*05ae*/ 	.short	(.L_243 - .L_242)
	.align		4
.L_242:
        /*05b0*/ 	.word	index@($__internal_219_$__cuda_sm70_shflsync_down_p)
        /*05b4*/ 	.word	0x00000000


	//----- nvinfo : EIATTR_FRAME_SIZE
	.align		4
.L_243:
        /*05b8*/ 	.byte	0x04, 0x11
        /*05ba*/ 	.short	(.L_245 - .L_244)
	.align		4
.L_244:
        /*05bc*/ 	.word	index@(_ZN10layer_norm13ln_bwd_kernelINS_13Kernel_traitsIffffjLj2304ELj1ELj1ELj4ELj8ENS_18Kernel_traits_baseILj2304EffffjLj128EEEEEEEvNS_9BwdParamsE)
        /*05c0*/ 	.word	0x00000000


	//----- nvinfo : EIATTR_REGCOUNT
	.align		4
.L_245:
        /*05c4*/ 	.byte	0x04, 0x2f
        /*05c6*/ 	.short	(.L_247 - .L_246)
	.align		4
.L_246:
        /*05c8*/ 	.word	index@(_ZN10layer_norm22ln_bwd_finalize_kernelINS_22Kernel_traits_finalizeILj2304EffffjLj1024ELj4ENS_18Kernel_traits_baseILj2304EffffjLj1024EEEEEEEvNS_9BwdParamsE)
        /*05cc*/ 	.word	0x00000020


	//----- nvinfo : EIATTR_FRAME_SIZE
	.align		4
.L_247:
        /*05d0*/ 	.byte	0x04, 0x11
        /*05d2*/ 	.short	(.L_249 - .L_248)
	.align		4
.L_248:
        /*05d4*/ 	.word	index@($__internal_218_$__cuda_sm70_shflsync_bfly_p)
        /*05d8*/ 	.word	0x00000000


	//----- nvinfo : EIATTR_FRAME_SIZE
	.align		4
.L_249:
        /*05dc*/ 	.byte	0x04, 0x11
        /*05de*/ 	.short	(.L_251 - .L_250)
	.align		4
.L_250:
        /*05e0*/ 	.word	index@(_ZN10layer_norm22ln_bwd_finalize_kernelINS_22Kernel_traits_finalizeILj2304EffffjLj1024ELj4ENS_18Kernel_traits_baseILj2304EffffjLj1024EEEEEEEvNS_9BwdParamsE)
        /*05e4*/ 	.word	0x00000000


	//----- nvinfo : EIATTR_REGCOUNT
	.align		4
.L_251:
        /*05e8*/ 	.byte	0x04, 0x2f
        /*05ea*/ 	.short	(.L_253 - .L_252)
	.align		4
.L_252:
        /*05ec*/ 	.word	index@(_ZN10layer_norm13ln_bwd_kernelINS_13Kernel_traitsI6__halfS2_S2_fjLj2304ELj1ELj1ELj4ELj4ENS_18Kernel_traits_baseILj2304ES2_S2_S2_fjLj128EEEEEEEvNS_9BwdParamsE)
        /*05f0*/ 	.word	0x00000080


	//----- nvinfo : EIATTR_FRAME_SIZE
	.align		4
.L_253:
        /*05f4*/ 	.byte	0x04, 0x11
        /*05f6*/ 	.short	(.L_255 - .L_254)
	.align		4
.L_254:
        /*05f8*/ 	.word	index@($__internal_217_$__cuda_sm70_shflsync_down_p)
        /*05fc*/ 	.word	0x00000000


	//----- nvinfo : EIATTR_FRAME_SIZE
	.align		4
.L_255:
        /*0600*/ 	.byte	0x04, 0x11
        /*0602*/ 	.short	(.L_257 - .L_256)
	.align		4
.L_256:
        /*0604*/ 	.word	index@(_ZN10layer_norm13ln_bwd_kernelINS_13Kernel_traitsI6__halfS2_S2_fjLj2304ELj1ELj1ELj4ELj4ENS_18Kernel_traits_baseILj2304ES2_S2_S2_fjLj128EEEEEEEvNS_9BwdParamsE)
        /*0608*/ 	.word	0x00000000


	//----- nvinfo : EIATTR_REGCOUNT
	.align		4
.L_257:
        /*060c*/ 	.byte	0x04, 0x2f
        /*060e*/ 	.short	(.L_259 - .L_258)
	.align		4
.L_258:
        /*0610*/ 	.word	index@(_ZN10layer_norm22ln_bwd_finalize_kernelINS_22Kernel_traits_finalizeILj2304E6__halfS2_S2_fjLj1024ELj4ENS_18Kernel_traits_baseILj2304ES2_S2_S2_fjLj1024EEEEEEEvNS_9BwdParamsE)
        /*0614*/ 	.word	0x00000020


	//----- nvinfo : EIATTR_FRAME_SIZE
	.align		4
.L_259:
        /*0618*/ 	.byte	0x04, 0x11
        /*061a*/ 	.short	(.L_261 - .L_260)
	.align		4
.L_260:
        /*061c*/ 	.word	index@($__internal_216_$__cuda_sm70_shflsync_bfly_p)
        /*0620*/ 	.word	0x00000000


	//----- nvinfo : EIATTR_FRAME_SIZE
	.align		4
.L_261:
        /*0624*/ 	.byte	0x04, 0x11
        /*0626*/ 	.short	(.L_263 - .L_262)
	.align		4
.L_262:
        /*0628*/ 	.word	index@(_ZN10layer_norm22ln_bwd_finalize_kernelINS_22Kernel_traits_finalizeILj2304E6__halfS2_S2_fjLj1024ELj4ENS_18Kernel_traits_baseILj2304ES2_S2_S2_fjLj1024EEEEEEEvNS_9BwdParamsE)
        /*062c*/ 	.word	0x00000000


	//----- nvinfo : EIATTR_REGCOUNT
	.align		4
.L_263:
        /*0630*/ 	.byte	0x04, 0x2f
        /*0632*/ 	.short	(.L_265 - .L_264)
	.align		4
.L_264:
        /*0634*/ 	.word	index@(_ZN10layer_norm13ln_bwd_kernelINS_13Kernel_traitsI6__halffS2_fjLj2304ELj1ELj1ELj4ELj8ENS_18Kernel_traits_baseILj2304ES2_fS2_fjLj128EEEEEEEvNS_9BwdParamsE)
        /*0638*/ 	.word	0x00000091


	//----- nvinfo : EIATTR_FRAME_SIZE
	.align		4
.L_265:
        /*063c*/ 	.byte	0x04, 0x11
        /*063e*/ 	.short	(.L_267 - .L_266)
	.align		4
.L_266:
        /*0640*/ 	.word	index@($__internal_215_$__cuda_sm70_shflsync_down_p)
        /*0644*/ 	.word	0x00000000


	//----- nvinfo : EIATTR_FRAME_SIZE
	.align		4
.L_267:
        /*0648*/ 	.byte	0x04, 0x11
        /*064a*/ 	.short	(.L_269 - .L_268)
	.align		4
.L_268:
        /*064c*/ 	.word	index@(_ZN10layer_norm13ln_bwd_kernelINS_13Kernel_traitsI6__halffS2_fjLj2304ELj1ELj1ELj4ELj8ENS_18Kernel_traits_baseILj2304ES2_fS2_fjLj128EEEEEEEvNS_9BwdParamsE)
        /*0650*/ 	.word	0x00000000


	//----- nvinfo : EIATTR_REGCOUNT
	.align		4
.L_269:
        /*0654*/ 	.byte	0x04, 0x2f
        /*0656*/ 	.short	(.L_271 - .L_270)
	.align		4
.L_270:
        /*0658*/ 	.word	index@(_ZN10layer_norm22ln_bwd_finalize_kernelINS_22Kernel_traits_finalizeILj2304E6__halffS2_fjLj1024ELj4ENS_18Kernel_traits_baseILj2304ES2_fS2_fjLj1024EEEEEEEvNS_9BwdParamsE)
        /*065c*/ 	.word	0x00000020


	//----- nvinfo : EIATTR_FRAME_SIZE
	.align		4
.L_271:
        /*0660*/ 	.byte	0x04, 0x11
        /*0662*/ 	.short	(.L_273 - .L_272)
	.align		4
.L_272:
        /*0664*/ 	.word	index@($__internal_214_$__cuda_sm70_shflsync_bfly_p)
        /*0668*/ 	.word	0x00000000


	//----- nvinfo : EIATTR_FRAME_SIZE
	.align		4
.L_273:
        /*066c*/ 	.byte	0x04, 0x11
        /*066e*/ 	.short	(.L_275 - .L_274)
	.align		4
.L_274:
        /*0670*/ 	.word	index@(_ZN10layer_norm22ln_bwd_finalize_kernelINS_22Kernel_traits_finalizeILj2304E6__halffS2_fjLj1024ELj4ENS_18Kernel_traits_baseILj2304ES2_fS2_fjLj1024EEEEEEEvNS_9BwdParamsE)
        /*0674*/ 	.word	0x00000000


	//----- nvinfo : EIATTR_REGCOUNT
	.align		4
.L_275:
        /*0678*/ 	.byte	0x04, 0x2f
        /*067a*/ 	.short	(.L_277 - .L_276)
	.align		4
.L_276:
        /*067c*/ 	.word	index@(_ZN10layer_norm13ln_bwd_kernelINS_13Kernel_traitsI13__nv_bfloat16S2_S2_fjLj2304ELj1ELj1ELj4ELj4ENS_18Kernel_traits_baseILj2304ES2_S2_S2_fjLj128EEEEEEEvNS_9BwdParamsE)
        /*0680*/ 	.word	0x00000080


	//----- nvinfo : EIATTR_FRAME_SIZE
	.align		4
.L_277:
        /*0684*/ 	.byte	0x04, 0x11
        /*0686*/ 	.short	(.L_279 - .L_278)
	.align		4
.L_278:
        /*0688*/ 	.word	index@($__internal_213_$__cuda_sm70_shflsync_down_p)
        /*068c*/ 	.word	0x00000000


	//----- nvinfo : EIATTR_FRAME_SIZE
	.align		4
.L_279:
        /*0690*/ 	.byte	0x04, 0x11
        /*0692*/ 	.short	(.L_281 - .L_280)
	.align		4
.L_280:
        /*0694*/ 	.word	index@(_ZN10layer_norm13ln_bwd_kernelINS_13Kernel_traitsI13__nv_bfloat16S2_S2_fjLj2304ELj1ELj1ELj4ELj4ENS_18Kernel_traits_baseILj2304ES2_S2_S2_fjLj128EEEEEEEvNS_9BwdParamsE)
        /*0698*/ 	.word	0x00000000


	//----- nvinfo : EIATTR_REGCOUNT
	.align		4
.L_281:
        /*069c*/ 	.byte	0x04, 0x2f
        /*069e*/ 	.short	(.L_283 - .L_282)
	.align		4
.L_282:
        /*06a0*/ 	.word	index@(_ZN10layer_norm22ln_bwd_finalize_kernelINS_22Kernel_traits_finalizeILj2304E13__nv_bfloat16S2_S2_fjLj1024ELj4ENS_18Kernel_traits_baseILj2304ES2_S2_S2_fjLj1024EEEEEEEvNS_9BwdParamsE)
        /*06a4*/ 	.word	0x00000020


	//----- nvinfo : EIATTR_FRAME_SIZE
	.align		4
.L_283:
        /*06a8*/ 	.byte	0x04, 0x11
        /*06aa*/ 	.short	(.L_285 - .L_284)
	.align		4
.L_284:
        /*06ac*/ 	.word	index@($__internal_212_$__cuda_sm70_shflsync_bfly_p)
        /*06b0*/ 	.word	0x00000000


	//----- nvinfo : EIATTR_FRAME_SIZE
	.align		4
.L_285:
        /*06b4*/ 	.byte	0x04, 0x11
        /*06b6*/ 	.short	(.L_287 - .L_286)
	.align		4
.L_286:
        /*06b8*/ 	.word	index@(_ZN10layer_norm22ln_bwd_finalize_kernelINS_22Kernel_traits_finalizeILj2304E13__nv_bfloat16S2_S2_fjLj1024ELj4ENS_18Kernel_traits_baseILj2304ES2_S2_S2_fjLj1024EEEEEEEvNS_9BwdParamsE)
        /*06bc*/ 	.word	0x00000000


	//----- nvinfo : EIATTR_REGCOUNT
	.align		4
.L_287:
        /*06c0*/ 	.byte	0x04, 0x2f
        /*06c2*/ 	.short	(.L_289 - .L_288)
	.align		4
.L_288:
        /*06c4*/ 	.word	index@(_ZN10layer_norm13ln_bwd_kernelINS_13Kernel_traitsI13__nv_bfloat16fS2_fjLj2304ELj1ELj1ELj4ELj8ENS_18Kernel_traits_baseILj2304ES2_fS2_fjLj128EEEEEEEvNS_9BwdParamsE)
        /*06c8*/ 	.word	0x00000088


	//----- nvinfo : EIATTR_FRAME_SIZE
	.align		4
.L_289:
        /*06cc*/ 	.byte	0x04, 0x11
        /*06ce*/ 	.short	(.L_291 - .L_290)
	.align		4
.L_290:
        /*06d0*/ 	.word	index@($__internal_211_$__cuda_sm70_shflsync_down_p)
        /*06d4*/ 	.word	0x00000000


	//----- nvinfo : EIATTR_FRAME_SIZE
	.align		4
.L_291:
        /*06d8*/ 	.byte	0x04, 0x11
        /*06da*/ 	.short	(.L_293 - .L_292)
	.align		4
.L_292:
        /*06dc*/ 	.word	index@(_ZN10layer_norm13ln_bwd_kernelINS_13Kernel_traitsI13__nv_bfloat16fS2_fjLj2304ELj1ELj1ELj4ELj8ENS_18Kernel_traits_baseILj2304ES2_fS2_fjLj128EEEEEEEvNS_9BwdParamsE)
        /*06e0*/ 	.word	0x00000000


	//----- nvinfo : EIATTR_REGCOUNT
	.align		4
.L_293:
        /*06e4*/ 	.byte	0x04, 0x2f
        /*06e6*/ 	.short	(.L_295 - .L_294)
	.align		4
.L_294:
        /*06e8*/ 	.word	index@(_ZN10layer_norm22ln_bwd_finalize_kernelINS_22Kernel_traits_finalizeILj2304E13__nv_bfloat16fS2_fjLj1024ELj4ENS_18Kernel_traits_baseILj2304ES2_fS2_fjLj1024EEEEEEEvNS_9BwdParamsE)
        /*06ec*/ 	.word	0x00000020


	//----- nvinfo : EIATTR_FRAME_SIZE
	.align		4
.L_295:
        /*06f0*/ 	.byte	0x04, 0x11
        /*06f2*/ 	.short	(.L_297 - .L_296)
	.align		4
.L_296:
        /*06f4*/ 	.word	index@($__internal_210_$__cuda_sm70_shflsync_bfly_p)
        /*06f8*/ 	.word	0x00000000


	//----- nvinfo : EIATTR_FRAME_SIZE
	.align		4
.L_297:
        /*06fc*/ 	.byte	0x04, 0x11
        /*06fe*/ 	.short	(.L_299 - .L_298)
	.align		4
.L_298:
        /*0700*/ 	.word	index@(_ZN10layer_norm22ln_bwd_finalize_kernelINS_22Kernel_traits_finalizeILj2304E13__nv_bfloat16fS2_fjLj1024ELj4ENS_18Kernel_traits_baseILj2304ES2_fS2_fjLj1024EEEEEEEvNS_9BwdParamsE)
        /*0704*/ 	.word	0x00000000


	//----- nvinfo : EIATTR_REGCOUNT
	.align		4
.L_299:
        /*0708*/ 	.byte	0x04, 0x2f
        /*070a*/ 	.short	(.L_301 - .L_300)
	.align		4
.L_300:
        /*070c*/ 	.word	index@(_ZN10layer_norm13ln_bwd_kernelINS_13Kernel_traitsIffffjLj3072ELj1ELj1ELj4ELj16ENS_18Kernel_traits_baseILj3072EffffjLj128EEEEEEEvNS_9BwdParamsE)
        /*0710*/ 	.word	0x000000a8


	//----- nvinfo : EIATTR_FRAME_SIZE
	.align		4
.L_301:
        /*0714*/ 	.byte	0x04, 0x11
        /*0716*/ 	.short	(.L_303 - .L_302)
	.align		4
.L_302:
        /*0718*/ 	.word	index@($__internal_209_$__cuda_sm70_shflsync_down_p)
        /*071c*/ 	.word	0x00000000


	//----- nvinfo : EIATTR_FRAME_SIZE
	.align		4
.L_303:
        /*0720*/ 	.byte	0x04, 0x11
        /*0722*/ 	.short	(.L_305 - .L_304)
	.align		4
.L_304:
        /*0724*/ 	.word	index@(_ZN10layer_norm13ln_bwd_kernelINS_13Kernel_traitsIffffjLj3072ELj1ELj1ELj4ELj16ENS_18Kernel_traits_baseILj3072EffffjLj128EEEEEEEvNS_9BwdParamsE)
        /*0728*/ 	.word	0x00000000


	//----- nvinfo : EIATTR_REGCOUNT
	.align		4
.L_305:
        /*072c*/ 	.byte	0x04, 0x2f
        /*072e*/ 	.short	(.L_307 - .L_306)
	.align		4
.L_306:
        /*0730*/ 	.word	index@(_ZN10layer_norm22ln_bwd_finalize_kernelINS_22Kernel_traits_finalizeILj3072EffffjLj1024ELj4ENS_18Kernel_traits_baseILj3072EffffjLj1024EEEEEEEvNS_9BwdParamsE)
        /*0734*/ 	.word	0x00000020


	//----- nvinfo : EIATTR_FRAME_SIZE
	.align		4
.L_307:
        /*0738*/ 	.byte	0x04, 0x11
        /*073a*/ 	.short	(.L_309 - .L_308)
	.align		4
.L_308:
        /*073c*/ 	.word	index@($__internal_208_$__cuda_sm70_shflsync_bfly_p)
        /*0740*/ 	.word	0x00000000


	//----- nvinfo : EIATTR_FRAME_SIZE
	.align		4
.L_309:
        /*0744*/ 	.byte	0x04, 0x11
        /*0746*/ 	.short	(.L_311 - .L_310)
	.align		4
.L_310:
        /*0748*/ 	.word	index@(_ZN10layer_norm22ln_bwd_finalize_kernelINS_22Kernel_traits_finalizeILj3072EffffjLj1024ELj4ENS_18Kernel_traits_baseILj3072EffffjLj1024EEEEEEEvNS_9BwdParamsE)
        /*074c*/ 	.word	0x00000000


	//----- nvinfo : EIATTR_REGCOUNT
	.align		4
.L_311:
        /*0750*/ 	.byte	0x04, 0x2f
        /*0752*/ 	.short	(.L_313 - .L_312)
	.align		4
.L_312:
        /*0754*/ 	.word	index@(_ZN10layer_norm13ln_bwd_kernelINS_13Kernel_traitsI6__halfS2_S2_fjLj3072ELj1ELj1ELj4ELj16ENS_18Kernel_traits_baseILj3072ES2_S2_S2_fjLj128EEEEEEEvNS_9BwdParamsE)
        /*0758*/ 	.word	0x000000a8


	//----- nvinfo : EIATTR_FRAME_SIZE
	.align		4
.L_313:
        /*075c*/ 	.byte	0x04, 0x11
        /*075e*/ 	.short	(.L_315 - .L_314)
	.align		4
.L_314:
        /*0760*/ 	.word	index@($__internal_207_$__cuda_sm70_shflsync_down_p)
        /*0764*/ 	.word	0x00000000


	//----- nvinfo : EIATTR_FRAME_SIZE
	.align		4
.L_315:
        /*0768*/ 	.byte	0x04, 0x11
        /*076a*/ 	.short	(.L_317 - .L_316)
	.align		4
.L_316:
        /*076c*/ 	.word	index@(_ZN10layer_norm13ln_bwd_kernelINS_13Kernel_traitsI6__halfS2_S2_fjLj3072ELj1ELj1ELj4ELj16ENS_18Kernel_traits_baseILj3072ES2_S2_S2_fjLj128EEEEEEEvNS_9BwdParamsE)
        /*0770*/ 	.word	0x00000000


	//----- nvinfo : EIATTR_REGCOUNT
	.align		4
.L_317:
        /*0774*/ 	.byte	0x04, 0x2f
        /*0776*/ 	.short	(.L_319 - .L_318)
	.align		4
.L_318:
        /*0778*/ 	.word	index@(_ZN10layer_norm22ln_bwd_finalize_kernelINS_22Kernel_traits_finalizeILj3072E6__halfS2_S2_fjLj1024ELj4ENS_18Kernel_traits_baseILj3072ES2_S2_S2_fjLj1024EEEEEEEvNS_9BwdParamsE)
        /*077c*/ 	.word	0x00000020


	//----- nvinfo : EIATTR_FRAME_SIZE
	.align		4
.L_319:
        /*0780*/ 	.byte	0x04, 0x11
        /*0782*/ 	.short	(.L_321 - .L_320)
	.align		4
.L_320:
        /*0784*/ 	.word	index@($__internal_206_$__cuda_sm70_shflsync_bfly_p)
        /*0788*/ 	.word	0x00000000


	//----- nvinfo : EIATTR_FRAME_SIZE
	.align		4
.L_321:
        /*078c*/ 	.byte	0x04, 0x11
        /*078e*/ 	.short	(.L_323 - .L_322)
	.align		4
.L_322:
        /*0790*/ 	.word	index@(_ZN10layer_norm22ln_bwd_finalize_kernelINS_22Kernel_traits_finalizeILj3072E6__halfS2_S2_fjLj1024ELj4ENS_18Kernel_traits_baseILj3072ES2_S2_S2_fjLj1024EEEEEEEvNS_9BwdParamsE)
        /*0794*/ 	.word	0x00000000


	//----- nvinfo : EIATTR_REGCOUNT
	.align		4
.L_323:
        /*0798*/ 	.byte	0x04, 0x2f
        /*079a*/ 	.short	(.L_325 - .L_324)
	.align		4
.L_324:
        /*079c*/ 	.word	index@(_ZN10layer_norm13ln_bwd_kernelINS_13Kernel_traitsI6__halffS2_fjLj3072ELj1ELj1ELj4ELj16ENS_18Kernel_traits_baseILj3072ES2_fS2_fjLj128EEEEEEEvNS_9BwdParamsE)
        /*07a0*/ 	.word	0x000000a8


	//----- nvinfo : EIATTR_FRAME_SIZE
	.align		4
.L_325:
        /*07a4*/ 	.byte	0x04, 0x11
        /*07a6*/ 	.short	(.L_327 - .L_326)
	.align		4
.L_326:
        /*07a8*/ 	.word	index@($__internal_205_$__cuda_sm70_shflsync_down_p)
        /*07ac*/ 	.word	0x00000000


	//----- nvinfo : EIATTR_FRAME_SIZE
	.align		4
.L_327:
        /*07b0*/ 	.byte	0x04, 0x11
        /*07b2*/ 	.short	(.L_329 - .L_328)
	.align		4
.L_328:
        /*07b4*/ 	.word	index@(_ZN10layer_norm13ln_bwd_kernelINS_13Kernel_traitsI6__halffS2_fjLj3072ELj1ELj1ELj4ELj16ENS_18Kernel_traits_baseILj3072ES2_fS2_fjLj128EEEEEEEvNS_9BwdParamsE)
        /*07b8*/ 	.word	0x00000000


	//----- nvinfo : EIATTR_REGCOUNT
	.align		4
.L_329:
        /*07bc*/ 	.byte	0x04, 0x2f
        /*07be*/ 	.short	(.L_331 - .L_330)
	.align		4
.L_330:
        /*07c0*/ 	.word	index@(_ZN10layer_norm22ln_bwd_finalize_kernelINS_22Kernel_traits_finalizeILj3072E6__halffS2_fjLj1024ELj4ENS_18Kernel_traits_baseILj3072ES2_fS2_fjLj1024EEEEEEEvNS_9BwdParamsE)
        /*07c4*/ 	.word	0x00000020


	//----- nvinfo : EIATTR_FRAME_SIZE
	.align		4
.L_331:
        /*07c8*/ 	.byte	0x04, 0x11
        /*07ca*/ 	.short	(.L_333 - .L_332)
	.align		4
.L_332:
        /*07cc*/ 	.word	index@($__internal_204_$__cuda_sm70_shflsync_bfly_p)
        /*07d0*/ 	.word	0x00000000


	//----- nvinfo : EIATTR_FRAME_SIZE
	.align		4
.L_333:
        /*07d4*/ 	.byte	0x04, 0x11
        /*07d6*/ 	.short	(.L_335 - .L_334)
	.align		4
.L_334:
        /*07d8*/ 	.word	index@(_ZN10layer_norm22ln_bwd_finalize_kernelINS_22Kernel_traits_finalizeILj3072E6__halffS2_fjLj1024ELj4ENS_18Kernel_traits_baseILj3072ES2_fS2_fjLj1024EEEEEEEvNS_9BwdParamsE)
        /*07dc*/ 	.word	0x00000000


	//----- nvinfo : EIATTR_REGCOUNT
	.align		4
.L_335:
        /*07e0*/ 	.byte	0x04, 0x2f
        /*07e2*/ 	.short	(.L_337 - .L_336)
	.align		4
.L_336:
        /*07e4*/ 	.word	index@(_ZN10layer_norm13ln_bwd_kernelINS_13Kernel_traitsI13__nv_bfloat16S2_S2_fjLj3072ELj1ELj1ELj4ELj16ENS_18Kernel_traits_baseILj3072ES2_S2_S2_fjLj128EEEEEEEvNS_9BwdParamsE)
        /*07e8*/ 	.word	0x000000a8


	//----- nvinfo : EIATTR_FRAME_SIZE
	.align		4
.L_337:
        /*07ec*/ 	.byte	0x04, 0x11
        /*07ee*/ 	.short	(.L_339 - .L_338)
	.align		4
.L_338:
        /*07f0*/ 	.word	index@($__internal_203_$__cuda_sm70_shflsync_down_p)
        /*07f4*/ 	.word	0x00000000


	//----- nvinfo : EIATTR_FRAME_SIZE
	.align		4
.L_339:
        /*07f8*/ 	.byte	0x04, 0x11
        /*07fa*/ 	.short	(.L_341 - .L_340)
	.align		4
.L_340:
        /*07fc*/ 	.word	index@(_ZN10layer_norm13ln_bwd_kernelINS_13Kernel_traitsI13__nv_bfloat16S2_S2_fjLj3072ELj1ELj1ELj4ELj16ENS_18Kernel_traits_baseILj3072ES2_S2_S2_fjLj128EEEEEEEvNS_9BwdParamsE)
        /*0800*/ 	.word	0x00000000


	//----- nvinfo : EIATTR_REGCOUNT
	.align		4
.L_341:
        /*0804*/ 	.byte	0x04, 0x2f
        /*0806*/ 	.short	(.L_343 - .L_342)
	.align		4
.L_342:
        /*0808*/ 	.word	index@(_ZN10layer_norm22ln_bwd_finalize_kernelINS_22Kernel_traits_finalizeILj3072E13__nv_bfloat16S2_S2_fjLj1024ELj4ENS_18Kernel_traits_baseILj3072ES2_S2_S2_fjLj1024EEEEEEEvNS_9BwdParamsE)
        /*080c*/ 	.word	0x00000020


	//----- nvinfo : EIATTR_FRAME_SIZE
	.align		4
.L_343:
        /*0810*/ 	.byte	0x04, 0x11
        /*0812*/ 	.short	(.L_345 - .L_344)
	.align		4
.L_344:
        /*0814*/ 	.word	index@($__internal_202_$__cuda_sm70_shflsync_bfly_p)
        /*0818*/ 	.word	0x00000000


	//----- nvinfo : EIATTR_FRAME_SIZE
	.align		4
.L_345:
        /*081c*/ 	.byte	0x04, 0x11
        /*081e*/ 	.short	(.L_347 - .L_346)
	.align		4
.L_346:
        /*0820*/ 	.word	index@(_ZN10layer_norm22ln_bwd_finalize_kernelINS_22Kernel_traits_finalizeILj3072E13__nv_bfloat16S2_S2_fjLj1024ELj4ENS_18Kernel_traits_baseILj3072ES2_S2_S2_fjLj1024EEEEEEEvNS_9BwdParamsE)
        /*0824*/ 	.word	0x00000000


	//----- nvinfo : EIATTR_REGCOUNT
	.align		4
.L_347:
        /*0828*/ 	.byte	0x04, 0x2f
        /*082a*/ 	.short	(.L_349 - .L_348)
	.align		4
.L_348:
        /*082c*/ 	.word	index@(_ZN10layer_norm13ln_bwd_kernelINS_13Kernel_traitsI13__nv_bfloat16fS2_fjLj3072ELj1ELj1ELj4ELj16ENS_18Kernel_traits_baseILj3072ES2_fS2_fjLj128EEEEEEEvNS_9BwdParamsE)
        /*0830*/ 	.word	0x000000a8


	//----- nvinfo : EIATTR_FRAME_SIZE
	.align		4
.L_349:
        /*0834*/ 	.byte	0x04, 0x11
        /*0836*/ 	.short	(.L_351 - .L_350)
	.align		4
.L_350:
        /*0838*/ 	.word	index@($__internal_201_$__cuda_sm70_shflsync_down_p)
        /*083c*/ 	.word	0x00000000


	//----- nvinfo : EIATTR_FRAME_SIZE
	.align		4
.L_351:
        /*0840*/ 	.byte	0x04, 0x11
        /*0842*/ 	.short	(.L_353 - .L_352)
	.align		4
.L_352:
        /*0844*/ 	.word	index@(_ZN10layer_norm13ln_bwd_kernelINS_13Kernel_traitsI13__nv_bfloat16fS2_fjLj3072ELj1ELj1ELj4ELj16ENS_18Kernel_traits_baseILj3072ES2_fS2_fjLj128EEEEEEEvNS_9BwdParamsE)
        /*0848*/ 	.word	0x00000000


	//----- nvinfo : EIATTR_REGCOUNT
	.align		4
.L_353:
        /*084c*/ 	.byte	0x04, 0x2f
        /*084e*/ 	.short	(.L_355 - .L_354)
	.align		4
.L_354:
        /*0850*/ 	.word	index@(_ZN10layer_norm22ln_bwd_finalize_kernelINS_22Kernel_traits_finalizeILj3072E13__nv_bfloat16fS2_fjLj1024ELj4ENS_18Kernel_traits_baseILj3072ES2_fS2_fjLj1024EEEEEEEvNS_9BwdParamsE)
        /*0854*/ 	.word	0x00000020


	//----- nvinfo : EIATTR_FRAME_SIZE
	.align		4
.L_355:
        /*0858*/ 	.byte	0x04, 0x11
        /*085a*/ 	.short	(.L_357 - .L_356)
	.align		4
.L_356:
        /*085c*/ 	.word	index@($__internal_200_$__cuda_sm70_shflsync_bfly_p)
        /*0860*/ 	.word	0x00000000


	//----- nvinfo : EIATTR_FRAME_SIZE
	.align		4
.L_357:
        /*0864*/ 	.byte	0x04, 0x11
        /*0866*/ 	.short	(.L_359 - .L_358)
	.align		4
.L_358:
        /*0868*/ 	.word	index@(_ZN10layer_norm22ln_bwd_finalize_kernelINS_22Kernel_traits_finalizeILj3072E13__nv_bfloat16fS2_fjLj1024ELj4ENS_18Kernel_traits_baseILj3072ES2_fS2_fjLj1024EEEEEEEvNS_9BwdParamsE)
        /*086c*/ 	.word	0x00000000


	//----- nvinfo : EIATTR_REGCOUNT
	.align		4
.L_359:
        /*0870*/ 	.byte	0x04, 0x2f
        /*0872*/ 	.short	(.L_361 - .L_360)
	.align		4
.L_360:
        /*0874*/ 	.word	index@(_ZN10layer_norm13ln_bwd_kernelINS_13Kernel_traitsIffffjLj3840ELj1ELj1ELj4ELj8ENS_18Kernel_traits_baseILj3840EffffjLj128EEEEEEEvNS_9BwdParamsE)
        /*0878*/ 	.word	0x000000d6


	//----- nvinfo : EIATTR_FRAME_SIZE
	.align		4
.L_361:
        /*087c*/ 	.byte	0x04, 0x11
        /*087e*/ 	.short	(.L_363 - .L_362)
	.align		4
.L_362:
        /*0880*/ 	.word	index@($__internal_199_$__cuda_sm70_shflsync_down_p)
        /*0884*/ 	.word	0x00000000


	//----- nvinfo : EIATTR_FRAME_SIZE
	.align		4
.L_363:
        /*0888*/ 	.byte	0x04, 0x11
        /*088a*/ 	.short	(.L_365 - .L_364)
	.align		4
.L_364:
        /*088c*/ 	.word	index@(_ZN10layer_norm13ln_bwd_kernelINS_13Kernel_traitsIffffjLj3840ELj1ELj1ELj4ELj8ENS_18Kernel_traits_baseILj3840EffffjLj128EEEEEEEvNS_9BwdParamsE)
        /*0890*/ 	.word	0x00000000


	//----- nvinfo : EIATTR_REGCOUNT
	.align		4
.L_365:
        /*0894*/ 	.byte	0x04, 0x2f
        /*0896*/ 	.short	(.L_367 - .L_366)
	.align		4
.L_366:
        /*0898*/ 	.word	index@(_ZN10layer_norm22ln_bwd_finalize_kernelINS_22Kernel_traits_finalizeILj3840EffffjLj1024ELj4ENS_18Kernel_traits_baseILj3840EffffjLj1024EEEEEEEvNS_9BwdParamsE)
        /*089c*/ 	.word	0x00000020


	//----- nvinfo : EIATTR_FRAME_SIZE
	.align		4
.L_367:
        /*08a0*/ 	.byte	0x04, 0x11
        /*08a2*/ 	.short	(.L_369 - .L_368)
	.align		4
.L_368:
        /*08a4*/ 	.word	index@($__internal_198_$__cuda_sm70_shflsync_bfly_p)
        /*08a8*/ 	.word	0x00000000


	//----- nvinfo : EIATTR_FRAME_SIZE
	.align		4
.L_369:
        /*08ac*/ 	.byte	0x04, 0x11
        /*08ae*/ 	.short	(.L_371 - .L_370)
	.align		4
.L_370:
        /*08b0*/ 	.word	index@(_ZN10layer_norm22ln_bwd_finalize_kernelINS_22Kernel_traits_finalizeILj3840EffffjLj1024ELj4ENS_18Kernel_traits_baseILj3840EffffjLj1024EEEEEEEvNS_9BwdParamsE)
        /*08b4*/ 	.word	0x00000000


	//----- nvinfo : EIATTR_REGCOUNT
	.align		4
.L_371:
        /*08b8*/ 	.byte	0x04, 0x2f
        /*08ba*/ 	.short	(.L_373 - .L_372)
	.align		4
.L_372:
        /*08bc*/ 	.word	index@(_ZN10layer_norm13ln_bwd_kernelINS_13Kernel_traitsI6__halfS2_S2_fjLj3840ELj1ELj1ELj4ELj4ENS_18Kernel_traits_baseILj3840ES2_S2_S2_fjLj128EEEEEEEvNS_9BwdParamsE)
        /*08c0*/ 	.word	0x000000fc


	//----- nvinfo : EIATTR_FRAME_SIZE
	.align		4
.L_373:
        /*08c4*/ 	.byte	0x04, 0x11
        /*08c6*/ 	.short	(.L_375 - .L_374)
	.align		4
.L_374:
        /*08c8*/ 	.word	index@($__internal_197_$__cuda_sm70_shflsync_down_p)
        /*08cc*/ 	.word	0x00000000


	//----- nvinfo : EIATTR_FRAME_SIZE
	.align		4
.L_375:
        /*08d0*/ 	.byte	0x04, 0x11
        /*08d2*/ 	.short	(.L_377 - .L_376)
	.align		4
.L_376:
        /*08d4*/ 	.word	index@(_ZN10layer_norm13ln_bwd_kernelINS_13Kernel_traitsI6__halfS2_S2_fjLj3840ELj1ELj1ELj4ELj4ENS_18Kernel_traits_baseILj3840ES2_S2_S2_fjLj128EEEEEEEvNS_9BwdParamsE)
        /*08d8*/ 	.word	0x00000000


	//----- nvinfo : EIATTR_REGCOUNT
	.align		4
.L_377:
        /*08dc*/ 	.byte	0x04, 0x2f
        /*08de*/ 	.short	(.L_379 - .L_378)
	.align		4
.L_378:
        /*08e0*/ 	.word	index@(_ZN10layer_norm22ln_bwd_finalize_kernelINS_22Kernel_traits_finalizeILj3840E6__halfS2_S2_fjLj1024ELj4ENS_18Kernel_traits_baseILj3840ES2_S2_S2_fjLj1024EEEEEEEvNS_9BwdParamsE)
        /*08e4*/ 	.word	0x00000020


	//----- nvinfo : EIATTR_FRAME_SIZE
	.align		4
.L_379:
        /*08e8*/ 	.byte	0x04, 0x11
        /*08ea*/ 	.short	(.L_381 - .L_380)
	.align		4
.L_380:
        /*08ec*/ 	.word	index@($__internal_196_$__cuda_sm70_shflsync_bfly_p)
        /*08f0*/ 	.word	0x00000000


	//----- nvinfo : EIATTR_FRAME_SIZE
	.align		4
.L_381:
        /*08f4*/ 	.byte	0x04, 0x11
        /*08f6*/ 	.short	(.L_383 - .L_382)
	.align		4
.L_382:
        /*08f8*/ 	.word	index@(_ZN10layer_norm22ln_bwd_finalize_kernelINS_22Kernel_traits_finalizeILj3840E6__halfS2_S2_fjLj1024ELj4ENS_18Kernel_traits_baseILj3840ES2_S2_S2_fjLj1024EEEEEEEvNS_9BwdParamsE)
        /*08fc*/ 	.word	0x00000000


	//----- nvinfo : EIATTR_REGCOUNT
	.align		4
.L_383:
        /*0900*/ 	.byte	0x04, 0x2f
        /*0902*/ 	.short	(.L_385 - .L_384)
	.align		4
.L_384:
        /*0904*/ 	.word	index@(_ZN10layer_norm13ln_bwd_kernelINS_13Kernel_traitsI6__halffS2_fjLj3840ELj1ELj1ELj4ELj8ENS_18Kernel_traits_baseILj3840ES2_fS2_fjLj128EEEEEEEvNS_9BwdParamsE)
        /*0908*/ 	.word	0x000000e3


	//----- nvinfo : EIATTR_FRAME_SIZE
	.align		4
.L_385:
        /*090c*/ 	.byte	0x04, 0x11
        /*090e*/ 	.short	(.L_387 - .L_386)
	.align		4
.L_386:
        /*0910*/ 	.word	index@($__internal_195_$__cuda_sm70_shflsync_down_p)
        /*0914*/ 	.word	0x00000000


	//----- nvinfo : EIATTR_FRAME_SIZE
	.align		4
.L_387:
        /*0918*/ 	.byte	0x04, 0x11
        /*091a*/ 	.short	(.L_389 - .L_388)
	.align		4
.L_388:
        /*091c*/ 	.word	index@(_ZN10layer_norm13ln_bwd_kernelINS_13Kernel_traitsI6__halffS2_fjLj3840ELj1ELj1ELj4ELj8ENS_18Kernel_traits_baseILj3840ES2_fS2_fjLj128EEEEEEEvNS_9BwdParamsE)
        /*0920*/ 	.word	0x00000000


	//----- nvinfo : EIATTR_REGCOUNT
	.align		4
.L_389:
        /*0924*/ 	.byte	0x04, 0x2f
        /*0926*/ 	.short	(.L_391 - .L_390)
	.align		4
.L_390:
        /*0928*/ 	.word	index@(_ZN10layer_norm22ln_bwd_finalize_kernelINS_22Kernel_traits_finalizeILj3840E6__halffS2_fjLj1024ELj4ENS_18Kernel_traits_baseILj3840ES2_fS2_fjLj1024EEEEEEEvNS_9BwdParamsE)
        /*092c*/ 	.word	0x00000020


	//----- nvinfo : EIATTR_FRAME_SIZE
	.align		4
.L_391:
        /*0930*/ 	.byte	0x04, 0x11
        /*0932*/ 	.short	(.L_393 - .L_392)
	.align		4
.L_392:
        /*0934*/ 	.word	index@($__internal_194_$__cuda_sm70_shflsync_bfly_p)
        /*0938*/ 	.word	0x00000000


	//----- nvinfo : EIATTR_FRAME_SIZE
	.align		4
.L_393:
        /*093c*/ 	.byte	0x04, 0x11
        /*093e*/ 	.short	(.L_395 - .L_394)
	.align		4
.L_394:
        /*0940*/ 	.word	index@(_ZN10layer_norm22ln_bwd_finalize_kernelINS_22Kernel_traits_finalizeILj3840E6__halffS2_fjLj1024ELj4ENS_18Kernel_traits_baseILj3840ES2_fS2_fjLj1024EEEEEEEvNS_9BwdParamsE)
        /*0944*/ 	.word	0x00000000


	//----- nvinfo : EIATTR_REGCOUNT
	.align		4
.L_395:
        /*0948*/ 	.byte	0x04, 0x2f
        /*094a*/ 	.short	(.L_397 - .L_396)
	.align		4
.L_396:
        /*094c*/ 	.word	index@(_ZN10layer_norm13ln_bwd_kernelINS_13Kernel_traitsI13__nv_bfloat16S2_S2_fjLj3840ELj1ELj1ELj4ELj4ENS_18Kernel_traits_baseILj3840ES2_S2_S2_fjLj128EEEEEEEvNS_9BwdParamsE)
        /*0950*/ 	.word	0x000000f8


	//----- nvinfo : EIATTR_FRAME_SIZE
	.align		4
.L_397:
        /*0954*/ 	.byte	0x04, 0x11
        /*0956*/ 	.short	(.L_399 - .L_398)
	.align		4
.L_398:
        /*0958*/ 	.word	index@($__internal_193_$__cuda_sm70_shflsync_down_p)
        /*095c*/ 	.word	0x00000000


	//----- nvinfo : EIATTR_FRAME_SIZE
	.align		4
.L_399:
        /*0960*/ 	.byte	0x04, 0x11
        /*0962*/ 	.short	(.L_401 - .L_400)
	.align		4
.L_400:
        /*0964*/ 	.word	index@(_ZN10layer_norm13ln_bwd_kernelINS_13Kernel_traitsI13__nv_bfloat16S2_S2_fjLj3840ELj1ELj1ELj4ELj4ENS_18Kernel_traits_baseILj3840ES2_S2_S2_fjLj128EEEEEEEvNS_9BwdParamsE)
        /*0968*/ 	.word	0x00000000


	//----- nvinfo : EIATTR_REGCOUNT
	.align		4
.L_401:
        /*096c*/ 	.byte	0x04, 0x2f
        /*096e*/ 	.short	(.L_403 - .L_402)
	.align		4
.L_402:
        /*0970*/ 	.word	index@(_ZN10layer_norm22ln_bwd_finalize_kernelINS_22Kernel_traits_finalizeILj3840E13__nv_bfloat16S2_S2_fjLj1024ELj4ENS_18Kernel_traits_baseILj3840ES2_S2_S2_fjLj1024EEEEEEEvNS_9BwdParamsE)
        /*0974*/ 	.word	0x00000020


	//----- nvinfo : EIATTR_FRAME_SIZE
	.align		4
.L_403:
        /*0978*/ 	.byte	0x04, 0x11
        /*097a*/ 	.short	(.L_405 - .L_404)
	.align		4
.L_404:
        /*097c*/ 	.word	index@($__internal_192_$__cuda_sm70_shflsync_bfly_p)
        /*0980*/ 	.word	0x00000000


	//----- nvinfo : EIATTR_FRAME_SIZE
	.align		4
.L_405:
        /*0984*/ 	.byte	0x04, 0x11
        /*0986*/ 	.short	(.L_407 - .L_406)
	.align		4
.L_406:
        /*0988*/ 	.word	index@(_ZN10layer_norm22ln_bwd_finalize_kernelINS_22Kernel_traits_finalizeILj3840E13__nv_bfloat16S2_S2_fjLj1024ELj4ENS_18Kernel_traits_baseILj3840ES2_S2_S2_fjLj1024EEEEEEEvNS_9BwdParamsE)
        /*098c*/ 	.word	0x00000000


	//----- nvinfo : EIATTR_REGCOUNT
	.align		4
.L_407:
        /*0990*/ 	.byte	0x04, 0x2f
        /*0992*/ 	.short	(.L_409 - .L_408)
	.align		4
.L_408:
        /*0994*/ 	.word	index@(_ZN10layer_norm13ln_bwd_kernelINS_13Kernel_traitsI13__nv_bfloat16fS2_fjLj3840ELj1ELj1ELj4ELj8ENS_18Kernel_traits_baseILj3840ES2_fS2_fjLj128EEEEEEEvNS_9BwdParamsE)
        /*0998*/ 	.word	0x000000dd


	//----- nvinfo : EIATTR_FRAME_SIZE
	.align		4
.L_409:
        /*099c*/ 	.byte	0x04, 0x11
        /*099e*/ 	.short	(.L_411 - .L_410)
	.align		4
.L_410:
        /*09a0*/ 	.word	index@($__internal_191_$__cuda_sm70_shflsync_down_p)
        /*09a4*/ 	.word	0x00000000


	//----- nvinfo : EIATTR_FRAME_SIZE
	.align		4
.L_411:
        /*09a8*/ 	.byte	0x04, 0x11
        /*09aa*/ 	.short	(.L_413 - .L_412)
	.align		4
.L_412:
        /*09ac*/ 	.word	index@(_ZN10layer_norm13ln_bwd_kernelINS_13Kernel_traitsI13__nv_bfloat16fS2_fjLj3840ELj1ELj1ELj4ELj8ENS_18Kernel_traits_baseILj3840ES2_fS2_fjLj128EEEEEEEvNS_9BwdParamsE)
        /*09b0*/ 	.word	0x00000000


	//----- nvinfo : EIATTR_REGCOUNT
	.align		4
.L_413:
        /*09b4*/ 	.byte	0x04, 0x2f
        /*09b6*/ 	.short	(.L_415 - .L_414)
	.align		4
.L_414:
        /*09b8*/ 	.word	index@(_ZN10layer_norm22ln_bwd_finalize_kernelINS_22Kernel_traits_finalizeILj3840E13__nv_bfloat16fS2_fjLj1024ELj4ENS_18Kernel_traits_baseILj3840ES2_fS2_fjLj1024EEEEEEEvNS_9BwdParamsE)
        /*09bc*/ 	.word	0x00000020


	//----- nvinfo : EIATTR_FRAME_SIZE
	.align		4
.L_415:
        /*09c0*/ 	.byte	0x04, 0x11
        /*09c2*/ 	.short	(.L_417 - .L_416)
	.align		4
.L_416:
        /*09c4*/ 	.word	index@($__internal_190_$__cuda_sm70_shflsync_bfly_p)
        /*09c8*/ 	.word	0x00000000


	//----- nvinfo : EIATTR_FRAME_SIZE
	.align		4
.L_417:
        /*09cc*/ 	.byte	0x04, 0x11
        /*09ce*/ 	.short	(.L_419 - .L_418)
	.align		4
.L_418:
        /*09d0*/ 	.word	index@(_ZN10layer_norm22ln_bwd_finalize_kernelINS_22Kernel_traits_finalizeILj3840E13__nv_bfloat16fS2_fjLj1024ELj4ENS_18Kernel_traits_baseILj3840ES2_fS2_fjLj1024EEEEEEEvNS_9BwdParamsE)
        /*09d4*/ 	.word	0x00000000


	//----- nvinfo : EIATTR_REGCOUNT
	.align		4
.L_419:
        /*09d8*/ 	.byte	0x04, 0x2f
        /*09da*/ 	.short	(.L_421 - .L_420)
	.align		4
.L_420:
        /*09dc*/ 	.word	index@(_ZN10layer_norm13ln_bwd_kernelINS_13Kernel_traitsIffffjLj4096ELj1ELj1ELj4ELj16ENS_18Kernel_traits_baseILj4096EffffjLj128EEEEEEEvNS_9BwdParamsE)
        /*09e0*/ 	.word	0x000000fe


	//----- nvinfo : EIATTR_FRAME_SIZE
	.align		4
.L_421:
        /*09e4*/ 	.byte	0x04, 0x11
        /*09e6*/ 	.short	(.L_423 - .L_422)
	.align		4
.L_422:
        /*09e8*/ 	.word	index@($__internal_189_$__cuda_sm70_shflsync_down_p)
        /*09ec*/ 	.word	0x00000000


	//----- nvinfo : EIATTR_FRAME_SIZE
	.align		4
.L_423:
        /*09f0*/ 	.byte	0x04, 0x11
        /*09f2*/ 	.short	(.L_425 - .L_424)
	.align		4
.L_424:
        /*09f4*/ 	.word	index@(_ZN10layer_norm13ln_bwd_kernelINS_13Kernel_traitsIffffjLj4096ELj1ELj1ELj4ELj16ENS_18Kernel_traits_baseILj4096EffffjLj128EEEEEEEvNS_9BwdParamsE)
        /*09f8*/ 	.word	0x00000000


	//----- nvinfo : EIATTR_REGCOUNT
	.align		4
.L_425:
        /*09fc*/ 	.byte	0x04, 0x2f
        /*09fe*/ 	.short	(.L_427 - .L_426)
	.align		4
.L_426:
        /*0a00*/ 	.word	index@(_ZN10layer_norm22ln_bwd_finalize_kernelINS_22Kernel_traits_finalizeILj4096EffffjLj1024ELj4ENS_18Kernel_traits_baseILj4096EffffjLj1024EEEEEEEvNS_9BwdParamsE)
        /*0a04*/ 	.word	0x00000020


	//----- nvinfo : EIATTR_FRAME_SIZE
	.align		4
.L_427:
        /*0a08*/ 	.byte	0x04, 0x11
        /*0a0a*/ 	.short	(.L_429 - .L_428)
	.align		4
.L_428:
        /*0a0c*/ 	.word	index@($__internal_188_$__cuda_sm70_shflsync_bfly_p)
        /*0a10*/ 	.word	0x00000000


	//----- nvinfo : EIATTR_FRAME_SIZE
	.align		4
.L_429:
        /*0a14*/ 	.byte	0x04, 0x11
        /*0a16*/ 	.short	(.L_431 - .L_430)
	.align		4
.L_430:
        /*0a18*/ 	.word	index@(_ZN10layer_norm22ln_bwd_finalize_kernelINS_22Kernel_traits_finalizeILj4096EffffjLj1024ELj4ENS_18Kernel_traits_baseILj4096EffffjLj1024EEEEEEEvNS_9BwdParamsE)
        /*0a1c*/ 	.word	0x00000000


	//----- nvinfo : EIATTR_REGCOUNT
	.align		4
.L_431:
        /*0a20*/ 	.byte	0x04, 0x2f
        /*0a22*/ 	.short	(.L_433 - .L_432)
	.align		4
.L_432:
        /*0a24*/ 	.word	index@(_ZN10layer_norm13ln_bwd_kernelINS_13Kernel_traitsI6__halfS2_S2_fjLj4096ELj1ELj1ELj4ELj16ENS_18Kernel_traits_baseILj4096ES2_S2_S2_fjLj128EEEEEEEvNS_9BwdParamsE)
        /*0a28*/ 	.word	0x000000cd


	//----- nvinfo : EIATTR_FRAME_SIZE
	.align		4
.L_433:
        /*0a2c*/ 	.byte	0x04, 0x11
        /*0a2e*/ 	.short	(.L_435 - .L_434)
	.align		4
.L_434:
        /*0a30*/ 	.word	index@($__internal_187_$__cuda_sm70_shflsync_down_p)
        /*0a34*/ 	.word	0x00000000


	//----- nvinfo : EIATTR_FRAME_SIZE
	.align		4
.L_435:
        /*0a38*/ 	.byte	0x04, 0x11
        /*0a3a*/ 	.short	(.L_437 - .L_436)
	.align		4
.L_436:
        /*0a3c*/ 	.word	index@(_ZN10layer_norm13ln_bwd_kernelINS_13Kernel_traitsI6__halfS2_S2_fjLj4096ELj1ELj1ELj4ELj16ENS_18Kernel_traits_baseILj4096ES2_S2_S2_fjLj128EEEEEEEvNS_9BwdParamsE)
        /*0a40*/ 	.word	0x00000000


	//----- nvinfo : EIATTR_REGCOUNT
	.align		4
.L_437:
        /*0a44*/ 	.byte	0x04, 0x2f
        /*0a46*/ 	.short	(.L_439 - .L_438)
	.align		4
.L_438:
        /*0a48*/ 	.word	index@(_ZN10layer_norm22ln_bwd_finalize_kernelINS_22Kernel_traits_finalizeILj4096E6__halfS2_S2_fjLj1024ELj4ENS_18Kernel_traits_baseILj4096ES2_S2_S2_fjLj1024EEEEEEEvNS_9BwdParamsE)
        /*0a4c*/ 	.word	0x00000020


	//----- nvinfo : EIATTR_FRAME_SIZE
	.align		4
.L_439:
        /*0a50*/ 	.byte	0x04, 0x11
        /*0a52*/ 	.short	(.L_441 - .L_440)
	.align		4
.L_440:
        /*0a54*/ 	.word	index@($__internal_186_$__cuda_sm70_shflsync_bfly_p)
        /*0a58*/ 	.word	0x00000000


	//----- nvinfo : EIATTR_FRAME_SIZE
	.align		4
.L_441:
        /*0a5c*/ 	.byte	0x04, 0x11
        /*0a5e*/ 	.short	(.L_443 - .L_442)
	.align		4
.L_442:
        /*0a60*/ 	.word	index@(_ZN10layer_norm22ln_bwd_finalize_kernelINS_22Kernel_traits_finalizeILj4096E6__halfS2_S2_fjLj1024ELj4ENS_18Kernel_traits_baseILj4096ES2_S2_S2_fjLj1024EEEEEEEvNS_9BwdParamsE)
        /*0a64*/ 	.word	0x00000000


	//----- nvinfo : EIATTR_REGCOUNT
	.align		4
.L_443:
        /*0a68*/ 	.byte	0x04, 0x2f
        /*0a6a*/ 	.short	(.L_445 - .L_444)
	.align		4
.L_444:
        /*0a6c*/ 	.word	index@(_ZN10layer_norm13ln_bwd_kernelINS_13Kernel_traitsI6__halffS2_fjLj4096ELj1ELj1ELj4ELj16ENS_18Kernel_traits_baseILj4096ES2_fS2_fjLj128EEEEEEEvNS_9BwdParamsE)
        /*0a70*/ 	.word	0x000000fe


	//----- nvinfo : EIATTR_FRAME_SIZE
	.align		4
.L_445:
        /*0a74*/ 	.byte	0x04, 0x11
        /*0a76*/ 	.short	(.L_447 - .L_446)
	.align		4
.L_446:
        /*0a78*/ 	.word	index@($__internal_185_$__cuda_sm70_shflsync_down_p)
        /*0a7c*/ 	.word	0x00000000


	//----- nvinfo : EIATTR_FRAME_SIZE
	.align		4
.L_447:
        /*0a80*/ 	.byte	0x04, 0x11
        /*0a82*/ 	.short	(.L_449 - .L_448)
	.align		4
.L_448:
        /*0a84*/ 	.word	index@(_ZN10layer_norm13ln_bwd_kernelINS_13Kernel_traitsI6__halffS2_fjLj4096ELj1ELj1ELj4ELj16ENS_18Kernel_traits_baseILj4096ES2_fS2_fjLj128EEEEEEEvNS_9BwdParamsE)
        /*0a88*/ 	.word	0x00000000


	//----- nvinfo : EIATTR_REGCOUNT
	.align		4
.L_449:
        /*0a8c*/ 	.byte	0x04, 0x2f
        /*0a8e*/ 	.short	(.L_451 - .L_450)
	.align		4
.L_450:
        /*0a90*/ 	.word	index@(_ZN10layer_norm22ln_bwd_finalize_kernelINS_22Kernel_traits_finalizeILj4096E6__halffS2_fjLj1024ELj4ENS_18Kernel_traits_baseILj4096ES2_fS2_fjLj1024EEEEEEEvNS_9BwdParamsE)
        /*0a94*/ 	.word	0x00000020


	//----- nvinfo : EIATTR_FRAME_SIZE
	.align		4
.L_451:
        /*0a98*/ 	.byte	0x04, 0x11
        /*0a9a*/ 	.short	(.L_453 - .L_452)
	.align		4
.L_452:
        /*0a9c*/ 	.word	index@($__internal_184_$__cuda_sm70_shflsync_bfly_p)
        /*0aa0*/ 	.word	0x00000000


	//----- nvinfo : EIATTR_FRAME_SIZE
	.align		4
.L_453:
        /*0aa4*/ 	.byte	0x04, 0x11
        /*0aa6*/ 	.short	(.L_455 - .L_454)
	.align		4
.L_454:
        /*0aa8*/ 	.word	index@(_ZN10layer_norm22ln_bwd_finalize_kernelINS_22Kernel_traits_finalizeILj4096E6__halffS2_fjLj1024ELj4ENS_18Kernel_traits_baseILj4096ES2_fS2_fjLj1024EEEEEEEvNS_9BwdParamsE)
        /*0aac*/ 	.word	0x00000000


	//----- nvinfo : EIATTR_REGCOUNT
	.align		4
.L_455:
        /*0ab0*/ 	.byte	0x04, 0x2f
        /*0ab2*/ 	.short	(.L_457 - .L_456)
	.align		4
.L_456:
        /*0ab4*/ 	.word	index@(_ZN10layer_norm13ln_bwd_kernelINS_13Kernel_traitsI13__nv_bfloat16S2_S2_fjLj4096ELj1ELj1ELj4ELj16ENS_18Kernel_traits_baseILj4096ES2_S2_S2_fjLj128EEEEEEEvNS_9BwdParamsE)
        /*0ab8*/ 	.word	0x000000cd


	//----- nvinfo : EIATTR_FRAME_SIZE
	.align		4
.L_457:
        /*0abc*/ 	.byte	0x04, 0x11
        /*0abe*/ 	.short	(.L_459 - .L_458)
	.align		4
.L_458:
        /*0ac0*/ 	.word	index@($__internal_183_$__cuda_sm70_shflsync_down_p)
        /*0ac4*/ 	.word	0x00000000


	//----- nvinfo : EIATTR_FRAME_SIZE
	.align		4
.L_459:
        /*0ac8*/ 	.byte	0x04, 0x11
        /*0aca*/ 	.short	(.L_461 - .L_460)
	.align		4
.L_460:
        /*0acc*/ 	.word	index@(_ZN10layer_norm13ln_bwd_kernelINS_13Kernel_traitsI13__nv_bfloat16S2_S2_fjLj4096ELj1ELj1ELj4ELj16ENS_18Kernel_traits_baseILj4096ES2_S2_S2_fjLj128EEEEEEEvNS_9BwdParamsE)
        /*0ad0*/ 	.word	0x00000000


	//----- nvinfo : EIATTR_REGCOUNT
	.align		4
.L_461:
        /*0ad4*/ 	.byte	0x04, 0x2f
        /*0ad6*/ 	.short	(.L_463 - .L_462)
	.align		4
.L_462:
        /*0ad8*/ 	.word	index@(_ZN10layer_norm22ln_bwd_finalize_kernelINS_22Kernel_traits_finalizeILj4096E13__nv_bfloat16S2_S2_fjLj1024ELj4ENS_18Kernel_traits_baseILj4096ES2_S2_S2_fjLj1024EEEEEEEvNS_9BwdParamsE)
        /*0adc*/ 	.word	0x00000020


	//----- nvinfo : EIATTR_FRAME_SIZE
	.align		4
.L_463:
        /*0ae0*/ 	.byte	0x04, 0x11
        /*0ae2*/ 	.short	(.L_465 - .L_464)
	.align		4
.L_464:
        /*0ae4*/ 	.word	index@($__internal_182_$__cuda_sm70_shflsync_bfly_p)
        /*0ae8*/ 	.word	0x00000000


	//----- nvinfo : EIATTR_FRAME_SIZE
	.align		4
.L_465:
        /*0aec*/ 	.byte	0x04, 0x11
        /*0aee*/ 	.short	(.L_467 - .L_466)
	.align		4
.L_466:
        /*0af0*/ 	.word	index@(_ZN10layer_norm22ln_bwd_finalize_kernelINS_22Kernel_traits_finalizeILj4096E13__nv_bfloat16S2_S2_fjLj1024ELj4ENS_18Kernel_traits_baseILj4096ES2_S2_S2_fjLj1024EEEEEEEvNS_9BwdParamsE)
        /*0af4*/ 	.word	0x00000000


	//----- nvinfo : EIATTR_REGCOUNT
	.align		4
.L_467:
        /*0af8*/ 	.byte	0x04, 0x2f
        /*0afa*/ 	.short	(.L_469 - .L_468)
	.align		4
.L_468:
        /*0afc*/ 	.word	index@(_ZN10layer_norm13ln_bwd_kernelINS_13Kernel_traitsI13__nv_bfloat16fS2_fjLj4096ELj1ELj1ELj4ELj16ENS_18Kernel_traits_baseILj4096ES2_fS2_fjLj128EEEEEEEvNS_9BwdParamsE)
        /*0b00*/ 	.word	0x000000fe


	//----- nvinfo : EIATTR_FRAME_SIZE
	.align		4
.L_469:
        /*0b04*/ 	.byte	0x04, 0x11
        /*0b06*/ 	.short	(.L_471 - .L_470)
	.align		4
.L_470:
        /*0b08*/ 	.word	index@($__internal_181_$__cuda_sm70_shflsync_down_p)
        /*0b0c*/ 	.word	0x00000000


	//----- nvinfo : EIATTR_FRAME_SIZE
	.align		4
.L_471:
        /*0b10*/ 	.byte	0x04, 0x11
        /*0b12*/ 	.short	(.L_473 - .L_472)
	.align		4
.L_472:
        /*0b14*/ 	.word	index@(_ZN10layer_norm13ln_bwd_kernelINS_13Kernel_traitsI13__nv_bfloat16fS2_fjLj4096ELj1ELj1ELj4ELj16ENS_18Kernel_traits_baseILj4096ES2_fS2_fjLj128EEEEEEEvNS_9BwdParamsE)
        /*0b18*/ 	.word	0x00000000


	//----- nvinfo : EIATTR_REGCOUNT
	.align		4
.L_473:
        /*0b1c*/ 	.byte	0x04, 0x2f
        /*0b1e*/ 	.short	(.L_475 - .L_474)
	.align		4
.L_474:
        /*0b20*/ 	.word	index@(_ZN10layer_norm22ln_bwd_finalize_kernelINS_22Kernel_traits_finalizeILj4096E13__nv_bfloat16fS2_fjLj1024ELj4ENS_18Kernel_traits_baseILj4096ES2_fS2_fjLj1024EEEEEEEvNS_9BwdParamsE)
        /*0b24*/ 	.word	0x00000020


	//----- nvinfo : EIATTR_FRAME_SIZE
	.align		4
.L_475:
        /*0b28*/ 	.byte	0x04, 0x11
        /*0b2a*/ 	.short	(.L_477 - .L_476)
	.align		4
.L_476:
        /*0b2c*/ 	.word	index@($__internal_180_$__cuda_sm70_shflsync_bfly_p)
        /*0b30*/ 	.word	0x00000000


	//----- nvinfo : EIATTR_FRAME_SIZE
	.align		4
.L_477:
        /*0b34*/ 	.byte	0x04, 0x11
        /*0b36*/ 	.short	(.L_479 - .L_478)
	.align		4
.L_478:
        /*0b38*/ 	.word	index@(_ZN10layer_norm22ln_bwd_finalize_kernelINS_22Kernel_traits_finalizeILj4096E13__nv_bfloat16fS2_fjLj1024ELj4ENS_18Kernel_traits_baseILj4096ES2_fS2_fjLj1024EEEEEEEvNS_9BwdParamsE)
        /*0b3c*/ 	.word	0x00000000


	//----- nvinfo : EIATTR_REGCOUNT
	.align		4
.L_479:
        /*0b40*/ 	.byte	0x04, 0x2f
        /*0b42*/ 	.short	(.L_481 - .L_480)
	.align		4
.L_480:
        /*0b44*/ 	.word	index@(_ZN10layer_norm13ln_bwd_kernelINS_13Kernel_traitsIffffjLj5120ELj1ELj1ELj4ELj16ENS_18Kernel_traits_baseILj5120EffffjLj128EEEEEEEvNS_9BwdParamsE)
        /*0b48*/ 	.word	0x000000ff


	//----- nvinfo : EIATTR_FRAME_SIZE
	.align		4
.L_481:
        /*0b4c*/ 	.byte	0x04, 0x11
        /*0b4e*/ 	.short	(.L_483 - .L_482)
	.align		4
.L_482:
        /*0b50*/ 	.word	index@($__internal_179_$__cuda_sm70_shflsync_down_p)
        /*0b54*/ 	.word	0x00000000


	//----- nvinfo : EIATTR_FRAME_SIZE
	.align		4
.L_483:
        /*0b58*/ 	.byte	0x04, 0x11
        /*0b5a*/ 	.short	(.L_485 - .L_484)
	.align		4
.L_484:
        /*0b5c*/ 	.word	index@(_ZN10layer_norm13ln_bwd_kernelINS_13Kernel_traitsIffffjLj5120ELj1ELj1ELj4ELj16ENS_18Kernel_traits_baseILj5120EffffjLj128EEEEEEEvNS_9BwdParamsE)
        /*0b60*/ 	.word	0x00000028


	//----- nvinfo : EIATTR_REGCOUNT
	.align		4
.L_485:
        /*0b64*/ 	.byte	0x04, 0x2f
        /*0b66*/ 	.short	(.L_487 - .L_486)
	.align		4
.L_486:
        /*0b68*/ 	.word	index@(_ZN10layer_norm22ln_bwd_finalize_kernelINS_22Kernel_traits_finalizeILj5120EffffjLj1024ELj4ENS_18Kernel_traits_baseILj5120EffffjLj1024EEEEEEEvNS_9BwdParamsE)
        /*0b6c*/ 	.word	0x00000020


	//----- nvinfo : EIATTR_FRAME_SIZE
	.align		4
.L_487:
        /*0b70*/ 	.byte	0x04, 0x11
        /*0b72*/ 	.short	(.L_489 - .L_488)
	.align		4
.L_488:
        /*0b74*/ 	.word	index@($__internal_178_$__cuda_sm70_shflsync_bfly_p)
        /*0b78*/ 	.word	0x00000000


	//----- nvinfo : EIATTR_FRAME_SIZE
	.align		4
.L_489:
        /*0b7c*/ 	.byte	0x04, 0x11
        /*0b7e*/ 	.short	(.L_491 - .L_490)
	.align		4
.L_490:
        /*0b80*/ 	.word	index@(_ZN10layer_norm22ln_bwd_finalize_kernelINS_22Kernel_traits_finalizeILj5120EffffjLj1024ELj4ENS_18Kernel_traits_baseILj5120EffffjLj1024EEEEEEEvNS_9BwdParamsE)
        /*0b84*/ 	.word	0x00000000


	//----- nvinfo : EIATTR_REGCOUNT
	.align		4
.L_491:
        /*0b88*/ 	.byte	0x04, 0x2f
        /*0b8a*/ 	.short	(.L_493 - .L_492)
	.align		4
.L_492:
        /*0b8c*/ 	.word	index@(_ZN10layer_norm13ln_bwd_kernelINS_13Kernel_traitsI6__halfS2_S2_fjLj5120ELj1ELj1ELj4ELj16ENS_18Kernel_traits_baseILj5120ES2_S2_S2_fjLj128EEEEEEEvNS_9BwdParamsE)
        /*0b90*/ 	.word	0x000000f2


	//----- nvinfo : EIATTR_FRAME_SIZE
	.align		4
.L_493:
        /*0b94*/ 	.byte	0x04, 0x11
        /*0b96*/ 	.short	(.L_495 - .L_494)
	.align		4
.L_494:
        /*0b98*/ 	.word	index@($__internal_177_$__cuda_sm70_shflsync_down_p)
        /*0b9c*/ 	.word	0x00000000


	//----- nvinfo : EIATTR_FRAME_SIZE
	.align		4
.L_495:
        /*0ba0*/ 	.byte	0x04, 0x11
        /*0ba2*/ 	.short	(.L_497 - .L_496)
	.align		4
.L_496:
        /*0ba4*/ 	.word	index@(_ZN10layer_norm13ln_bwd_kernelINS_13Kernel_traitsI6__halfS2_S2_fjLj5120ELj1ELj1ELj4ELj16ENS_18Kernel_traits_baseILj5120ES2_S2_S2_fjLj128EEEEEEEvNS_9BwdParamsE)
        /*0ba8*/ 	.word	0x00000000


	//----- nvinfo : EIATTR_REGCOUNT
	.align		4
.L_497:
        /*0bac*/ 	.byte	0x04, 0x2f
        /*0bae*/ 	.short	(.L_499 - .L_498)
	.align		4
.L_498:
        /*0bb0*/ 	.word	index@(_ZN10layer_norm22ln_bwd_finalize_kernelINS_22Kernel_traits_finalizeILj5120E6__halfS2_S2_fjLj1024ELj4ENS_18Kernel_traits_baseILj5120ES2_S2_S2_fjLj1024EEEEEEEvNS_9BwdParamsE)
        /*0bb4*/ 	.word	0x00000020


	//----- nvinfo : EIATTR_FRAME_SIZE
	.align		4
.L_499:
        /*0bb8*/ 	.byte	0x04, 0x11
        /*0bba*/ 	.short	(.L_501 - .L_500)
	.align		4
.L_500:
        /*0bbc*/ 	.word	index@($__internal_176_$__cuda_sm70_shflsync_bfly_p)
        /*0bc0*/ 	.word	0x00000000


	//----- nvinfo : EIATTR_FRAME_SIZE
	.align		4
.L_501:
        /*0bc4*/ 	.byte	0x04, 0x11
        /*0bc6*/ 	.short	(.L_503 - .L_502)
	.align		4
.L_502:
        /*0bc8*/ 	.word	index@(_ZN10layer_norm22ln_bwd_finalize_kernelINS_22Kernel_traits_finalizeILj5120E6__halfS2_S2_fjLj1024ELj4ENS_18Kernel_traits_baseILj5120ES2_S2_S2_fjLj1024EEEEEEEvNS_9BwdParamsE)
        /*0bcc*/ 	.word	0x00000000


	//----- nvinfo : EIATTR_REGCOUNT
	.align		4
.L_503:
        /*0bd0*/ 	.byte	0x04, 0x2f
        /*0bd2*/ 	.short	(.L_505 - .L_504)
	.align		4
.L_504:
        /*0bd4*/ 	.word	index@(_ZN10layer_norm13ln_bwd_kernelINS_13Kernel_traitsI6__halffS2_fjLj5120ELj1ELj1ELj4ELj16ENS_18Kernel_traits_baseILj5120ES2_fS2_fjLj128EEEEEEEvNS_9BwdParamsE)
        /*0bd8*/ 	.word	0x000000ff


	//----- nvinfo : EIATTR_FRAME_SIZE
	.align		4
.L_505:
        /*0bdc*/ 	.byte	0x04, 0x11
        /*0bde*/ 	.short	(.L_507 - .L_506)
	.align		4
.L_506:
        /*0be0*/ 	.word	index@($__internal_175_$__cuda_sm70_shflsync_down_p)
        /*0be4*/ 	.word	0x00000000


	//----- nvinfo : EIATTR_FRAME_SIZE
	.align		4
.L_507:
        /*0be8*/ 	.byte	0x04, 0x11
        /*0bea*/ 	.short	(.L_509 - .L_508)
	.align		4
.L_508:
        /*0bec*/ 	.word	index@(_ZN10layer_norm13ln_bwd_kernelINS_13Kernel_traitsI6__halffS2_fjLj5120ELj1ELj1ELj4ELj16ENS_18Kernel_traits_baseILj5120ES2_fS2_fjLj128EEEEEEEvNS_9BwdParamsE)
        /*0bf0*/ 	.word	0x00000028


	//----- nvinfo : EIATTR_REGCOUNT
	.align		4
.L_509:
        /*0bf4*/ 	.byte	0x04, 0x2f
        /*0bf6*/ 	.short	(.L_511 - .L_510)
	.align		4
.L_510:
        /*0bf8*/ 	.word	index@(_ZN10layer_norm22ln_bwd_finalize_kernelINS_22Kernel_traits_finalizeILj5120E6__halffS2_fjLj1024ELj4ENS_18Kernel_traits_baseILj5120ES2_fS2_fjLj1024EEEEEEEvNS_9BwdParamsE)
        /*0bfc*/ 	.word	0x00000020


	//----- nvinfo : EIATTR_FRAME_SIZE
	.align		4
.L_511:
        /*0c00*/ 	.byte	0x04, 0x11
        /*0c02*/ 	.short	(.L_513 - .L_512)
	.align		4
.L_512:
        /*0c04*/ 	.word	index@($__internal_174_$__cuda_sm70_shflsync_bfly_p)
        /*0c08*/ 	.word	0x00000000


	//----- nvinfo : EIATTR_FRAME_SIZE
	.align		4
.L_513:
        /*0c0c*/ 	.byte	0x04, 0x11
        /*0c0e*/ 	.short	(.L_515 - .L_514)
	.align		4
.L_514:
        /*0c10*/ 	.word	index@(_ZN10layer_norm22ln_bwd_finalize_kernelINS_22Kernel_traits_finalizeILj5120E6__halffS2_fjLj1024ELj4ENS_18Kernel_traits_baseILj5120ES2_fS2_fjLj1024EEEEEEEvNS_9BwdParamsE)
        /*0c14*/ 	.word	0x00000000


	//----- nvinfo : EIATTR_REGCOUNT
	.align		4
.L_515:
        /*0c18*/ 	.byte	0x04, 0x2f
        /*0c1a*/ 	.short	(.L_517 - .L_516)
	.align		4
.L_516:
        /*0c1c*/ 	.word	index@(_ZN10layer_norm13ln_bwd_kernelINS_13Kernel_traitsI13__nv_bfloat16S2_S2_fjLj5120ELj1ELj1ELj4ELj16ENS_18Kernel_traits_baseILj5120ES2_S2_S2_fjLj128EEEEEEEvNS_9BwdParamsE)
        /*0c20*/ 	.word	0x000000f2


	//----- nvinfo : EIATTR_FRAME_SIZE
	.align		4
.L_517:
        /*0c24*/ 	.byte	0x04, 0x11
        /*0c26*/ 	.short	(.L_519 - .L_518)
	.align		4
.L_518:
        /*0c28*/ 	.word	index@($__internal_173_$__cuda_sm70_shflsync_down_p)
        /*0c2c*/ 	.word	0x00000000


	//----- nvinfo : EIATTR_FRAME_SIZE
	.align		4
.L_519:
        /*0c30*/ 	.byte	0x04, 0x11
        /*0c32*/ 	.short	(.L_521 - .L_520)
	.align		4
.L_520:
        /*0c34*/ 	.word	index@(_ZN10layer_norm13ln_bwd_kernelINS_13Kernel_traitsI13__nv_bfloat16S2_S2_fjLj5120ELj1ELj1ELj4ELj16ENS_18Kernel_traits_baseILj5120ES2_S2_S2_fjLj128EEEEEEEvNS_9BwdParamsE)
        /*0c38*/ 	.word	0x00000000


	//----- nvinfo : EIATTR_REGCOUNT
	.align		4
.L_521:
        /*0c3c*/ 	.byte	0x04, 0x2f
        /*0c3e*/ 	.short	(.L_523 - .L_522)
	.align		4
.L_522:
        /*0c40*/ 	.word	index@(_ZN10layer_norm22ln_bwd_finalize_kernelINS_22Kernel_traits_finalizeILj5120E13__nv_bfloat16S2_S2_fjLj1024ELj4ENS_18Kernel_traits_baseILj5120ES2_S2_S2_fjLj1024EEEEEEEvNS_9BwdParamsE)
        /*0c44*/ 	.word	0x00000020


	//----- nvinfo : EIATTR_FRAME_SIZE
	.align		4
.L_523:
        /*0c48*/ 	.byte	0x04, 0x11
        /*0c4a*/ 	.short	(.L_525 - .L_524)
	.align		4
.L_524:
        /*0c4c*/ 	.word	index@($__internal_172_$__cuda_sm70_shflsync_bfly_p)
        /*0c50*/ 	.word	0x00000000


	//----- nvinfo : EIATTR_FRAME_SIZE
	.align		4
.L_525:
        /*0c54*/ 	.byte	0x04, 0x11
        /*0c56*/ 	.short	(.L_527 - .L_526)
	.align		4
.L_526:
        /*0c58*/ 	.word	index@(_ZN10layer_norm22ln_bwd_finalize_kernelINS_22Kernel_traits_finalizeILj5120E13__nv_bfloat16S2_S2_fjLj1024ELj4ENS_18Kernel_traits_baseILj5120ES2_S2_S2_fjLj1024EEEEEEEvNS_9BwdParamsE)
        /*0c5c*/ 	.word	0x00000000


	//----- nvinfo : EIATTR_REGCOUNT
	.align		4
.L_527:
        /*0c60*/ 	.byte	0x04, 0x2f
        /*0c62*/ 	.short	(.L_529 - .L_528)
	.align		4
.L_528:
        /*0c64*/ 	.word	index@(_ZN10layer_norm13ln_bwd_kernelINS_13Kernel_traitsI13__nv_bfloat16fS2_fjLj5120ELj1ELj1ELj4ELj16ENS_18Kernel_traits_baseILj5120ES2_fS2_fjLj128EEEEEEEvNS_9BwdParamsE)
        /*0c68*/ 	.word	0x000000ff


	//----- nvinfo : EIATTR_FRAME_SIZE
	.align		4
.L_529:
        /*0c6c*/ 	.byte	0x04, 0x11
        /*0c6e*/ 	.short	(.L_531 - .L_530)
	.align		4
.L_530:
        /*0c70*/ 	.word	index@($__internal_171_$__cuda_sm70_shflsync_down_p)
        /*0c74*/ 	.word	0x00000000


	//----- nvinfo : EIATTR_FRAME_SIZE
	.align		4
.L_531:
        /*0c78*/ 	.byte	0x04, 0x11
        /*0c7a*/ 	.short	(.L_533 - .L_532)
	.align		4
.L_532:
        /*0c7c*/ 	.word	index@(_ZN10layer_norm13ln_bwd_kernelINS_13Kernel_traitsI13__nv_bfloat16fS2_fjLj5120ELj1ELj1ELj4ELj16ENS_18Kernel_traits_baseILj5120ES2_fS2_fjLj128EEEEEEEvNS_9BwdParamsE)
        /*0c80*/ 	.word	0x00000028


	//----- nvinfo : EIATTR_REGCOUNT
	.align		4
.L_533:
        /*0c84*/ 	.byte	0x04, 0x2f
        /*0c86*/ 	.short	(.L_535 - .L_534)
	.align		4
.L_534:
        /*0c88*/ 	.word	index@(_ZN10layer_norm22ln_bwd_finalize_kernelINS_22Kernel_traits_finalizeILj5120E13__nv_bfloat16fS2_fjLj1024ELj4ENS_18Kernel_traits_baseILj5120ES2_fS2_fjLj1024EEEEEEEvNS_9BwdParamsE)
        /*0c8c*/ 	.word	0x00000020


	//----- nvinfo : EIATTR_FRAME_SIZE
	.align		4
.L_535:
        /*0c90*/ 	.byte	0x04, 0x11
        /*0c92*/ 	.short	(.L_537 - .L_536)
	.align		4
.L_536:
        /*0c94*/ 	.word	index@($__internal_170_$__cuda_sm70_shflsync_bfly_p)
        /*0c98*/ 	.word	0x00000000


	//----- nvinfo : EIATTR_FRAME_SIZE
	.align		4
.L_537:
        /*0c9c*/ 	.byte	0x04, 0x11
        /*0c9e*/ 	.short	(.L_539 - .L_538)
	.align		4
.L_538:
        /*0ca0*/ 	.word	index@(_ZN10layer_norm22ln_bwd_finalize_kernelINS_22Kernel_traits_finalizeILj5120E13__nv_bfloat16fS2_fjLj1024ELj4ENS_18Kernel_traits_baseILj5120ES2_fS2_fjLj1024EEEEEEEvNS_9BwdParamsE)
        /*0ca4*/ 	.word	0x00000000


	//----- nvinfo : EIATTR_REGCOUNT
	.align		4
.L_539:
        /*0ca8*/ 	.byte	0x04, 0x2f
        /*0caa*/ 	.short	(.L_541 - .L_540)
	.align		4
.L_540:
        /*0cac*/ 	.word	index@(_ZN10layer_norm13ln_bwd_kernelINS_13Kernel_traitsIffffjLj6144ELj1ELj1ELj8ELj16ENS_18Kernel_traits_baseILj6144EffffjLj256EEEEEEEvNS_9BwdParamsE)
        /*0cb0*/ 	.word	0x000000ab


	//----- nvinfo : EIATTR_FRAME_SIZE
	.align		4
.L_541:
        /*0cb4*/ 	.byte	0x04, 0x11
        /*0cb6*/ 	.short	(.L_543 - .L_542)
	.align		4
.L_542:
        /*0cb8*/ 	.word	index@($__internal_169_$__cuda_sm70_shflsync_down_p)
        /*0cbc*/ 	.word	0x00000000


	//----- nvinfo : EIATTR_FRAME_SIZE
	.align		4
.L_543:
        /*0cc0*/ 	.byte	0x04, 0x11
        /*0cc2*/ 	.short	(.L_545 - .L_544)
	.align		4
.L_544:
        /*0cc4*/ 	.word	index@(_ZN10layer_norm13ln_bwd_kernelINS_13Kernel_traitsIffffjLj6144ELj1ELj1ELj8ELj16ENS_18Kernel_traits_baseILj6144EffffjLj256EEEEEEEvNS_9BwdParamsE)
        /*0cc8*/ 	.word	0x00000000


	//----- nvinfo : EIATTR_REGCOUNT
	.align		4
.L_545:
        /*0ccc*/ 	.byte	0x04, 0x2f
        /*0cce*/ 	.short	(.L_547 - .L_546)
	.align		4
.L_546:
        /*0cd0*/ 	.word	index@(_ZN10layer_norm22ln_bwd_finalize_kernelINS_22Kernel_traits_finalizeILj6144EffffjLj1024ELj4ENS_18Kernel_traits_baseILj6144EffffjLj1024EEEEEEEvNS_9BwdParamsE)
        /*0cd4*/ 	.word	0x00000020


	//----- nvinfo : EIATTR_FRAME_SIZE
	.align		4
.L_547:
        /*0cd8*/ 	.byte	0x04, 0x11
        /*0cda*/ 	.short	(.L_549 - .L_548)
	.align		4
.L_548:
        /*0cdc*/ 	.word	index@($__internal_168_$__cuda_sm70_shflsync_bfly_p)
        /*0ce0*/ 	.word	0x00000000


	//----- nvinfo : EIATTR_FRAME_SIZE
	.align		4
.L_549:
        /*0ce4*/ 	.byte	0x04, 0x11
        /*0ce6*/ 	.short	(.L_551 - .L_550)
	.align		4
.L_550:
        /*0ce8*/ 	.word	index@(_ZN10layer_norm22ln_bwd_finalize_kernelINS_22Kernel_traits_finalizeILj6144EffffjLj1024ELj4ENS_18Kernel_traits_baseILj6144EffffjLj1024EEEEEEEvNS_9BwdParamsE)
        /*0cec*/ 	.word	0x00000000


	//----- nvinfo : EIATTR_REGCOUNT
	.align		4
.L_551:
        /*0cf0*/ 	.byte	0x04, 0x2f
        /*0cf2*/ 	.short	(.L_553 - .L_552)
	.align		4
.L_552:
        /*0cf4*/ 	.word	index@(_ZN10layer_norm13ln_bwd_kernelINS_13Kernel_traitsI6__halfS2_S2_fjLj6144ELj1ELj1ELj8ELj16ENS_18Kernel_traits_baseILj6144ES2_S2_S2_fjLj256EEEEEEEvNS_9BwdParamsE)
        /*0cf8*/ 	.word	0x000000ae


	//----- nvinfo : EIATTR_FRAME_SIZE
	.align		4
.L_553:
        /*0cfc*/ 	.byte	0x04, 0x11
        /*0cfe*/ 	.short	(.L_555 - .L_554)
	.align		4
.L_554:
        /*0d00*/ 	.word	index@($__internal_167_$__cuda_sm70_shflsync_down_p)
        /*0d04*/ 	.word	0x00000000


	//----- nvinfo : EIATTR_FRAME_SIZE
	.align		4
.L_555:
        /*0d08*/ 	.byte	0x04, 0x11
        /*0d0a*/ 	.short	(.L_557 - .L_556)
	.align		4
.L_556:
        /*0d0c*/ 	.word	index@(_ZN10layer_norm13ln_bwd_kernelINS_13Kernel_traitsI6__halfS2_S2_fjLj6144ELj1ELj1ELj8ELj16ENS_18Kernel_traits_baseILj6144ES2_S2_S2_fjLj256EEEEEEEvNS_9BwdParamsE)
        /*0d10*/ 	.word	0x00000000


	//----- nvinfo : EIATTR_REGCOUNT
	.align		4
.L_557:
        /*0d14*/ 	.byte	0x04, 0x2f
        /*0d16*/ 	.short	(.L_559 - .L_558)
	.align		4
.L_558:
        /*0d18*/ 	.word	index@(_ZN10layer_norm22ln_bwd_finalize_kernelINS_22Kernel_traits_finalizeILj6144E6__halfS2_S2_fjLj1024ELj4ENS_18Kernel_traits_baseILj6144ES2_S2_S2_fjLj1024EEEEEEEvNS_9BwdParamsE)
        /*0d1c*/ 	.word	0x00000020


	//----- nvinfo : EIATTR_FRAME_SIZE
	.align		4
.L_559:
        /*0d20*/ 	.byte	0x04, 0x11
        /*0d22*/ 	.short	(.L_561 - .L_560)
	.align		4
.L_560:
        /*0d24*/ 	.word	index@($__internal_166_$__cuda_sm70_shflsync_bfly_p)
        /*0d28*/ 	.word	0x00000000


	//----- nvinfo : EIATTR_FRAME_SIZE
	.align		4
.L_561:
        /*0d2c*/ 	.byte	0x04, 0x11
        /*0d2e*/ 	.short	(.L_563 - .L_562)
	.align		4
.L_562:
        /*0d30*/ 	.word	index@(_ZN10layer_norm22ln_bwd_finalize_kernelINS_22Kernel_traits_finalizeILj6144E6__halfS2_S2_fjLj1024ELj4ENS_18Kernel_traits_baseILj6144ES2_S2_S2_fjLj1024EEEEEEEvNS_9BwdParamsE)
        /*0d34*/ 	.word	0x00000000


	//----- nvinfo : EIATTR_REGCOUNT
	.align		4
.L_563:
        /*0d38*/ 	.byte	0x04, 0x2f
        /*0d3a*/ 	.short	(.L_565 - .L_564)
	.align		4
.L_564:
        /*0d3c*/ 	.word	index@(_ZN10layer_norm13ln_bwd_kernelINS_13Kernel_traitsI6__halffS2_fjLj6144ELj1ELj1ELj8ELj16ENS_18Kernel_traits_baseILj6144ES2_fS2_fjLj256EEEEEEEvNS_9BwdParamsE)
        /*0d40*/ 	.word	0x000000aa


	//----- nvinfo : EIATTR_FRAME_SIZE
	.align		4
.L_565:
        /*0d44*/ 	.byte	0x04, 0x11
        /*0d46*/ 	.short	(.L_567 - .L_566)
	.align		4
.L_566:
        /*0d48*/ 	.word	index@($__internal_165_$__cuda_sm70_shflsync_down_p)
        /*0d4c*/ 	.word	0x00000000


	//----- nvinfo : EIATTR_FRAME_SIZE
	.align		4
.L_567:
        /*0d50*/ 	.byte	0x04, 0x11
        /*0d52*/ 	.short	(.L_569 - .L_568)
	.align		4
.L_568:
        /*0d54*/ 	.word	index@(_ZN10layer_norm13ln_bwd_kernelINS_13Kernel_traitsI6__halffS2_fjLj6144ELj1ELj1ELj8ELj16ENS_18Kernel_traits_baseILj6144ES2_fS2_fjLj256EEEEEEEvNS_9BwdParamsE)
        /*0d58*/ 	.word	0x00000000


	//----- nvinfo : EIATTR_REGCOUNT
	.align		4
.L_569:
        /*0d5c*/ 	.byte	0x04, 0x2f
        /*0d5e*/ 	.short	(.L_571 - .L_570)
	.align		4
.L_570:
        /*0d60*/ 	.word	index@(_ZN10layer_norm22ln_bwd_finalize_kernelINS_22Kernel_traits_finalizeILj6144E6__halffS2_fjLj1024ELj4ENS_18Kernel_traits_baseILj6144ES2_fS2_fjLj1024EEEEEEEvNS_9BwdParamsE)
        /*0d64*/ 	.word	0x00000020


	//----- nvinfo : EIATTR_FRAME_SIZE
	.align		4
.L_571:
        /*0d68*/ 	.byte	0x04, 0x11
        /*0d6a*/ 	.short	(.L_573 - .L_572)
	.align		4
.L_572:
        /*0d6c*/ 	.word	index@($__internal_164_$__cuda_sm70_shflsync_bfly_p)
        /*0d70*/ 	.word	0x00000000


	//----- nvinfo : EIATTR_FRAME_SIZE
	.align		4
.L_573:
        /*0d74*/ 	.byte	0x04, 0x11
        /*0d76*/ 	.short	(.L_575 - .L_574)
	.align		4
.L_574:
        /*0d78*/ 	.word	index@(_ZN10layer_norm22ln_bwd_finalize_kernelINS_22Kernel_traits_finalizeILj6144E6__halffS2_fjLj1024ELj4ENS_18Kernel_traits_baseILj6144ES2_fS2_fjLj1024EEEEEEEvNS_9BwdParamsE)
        /*0d7c*/ 	.word	0x00000000


	//----- nvinfo : EIATTR_REGCOUNT
	.align		4
.L_575:
        /*0d80*/ 	.byte	0x04, 0x2f
        /*0d82*/ 	.short	(.L_577 - .L_576)
	.align		4
.L_576:
        /*0d84*/ 	.word	index@(_ZN10layer_norm13ln_bwd_kernelINS_13Kernel_traitsI13__nv_bfloat16S2_S2_fjLj6144ELj1ELj1ELj8ELj16ENS_18Kernel_traits_baseILj6144ES2_S2_S2_fjLj256EEEEEEEvNS_9BwdParamsE)
        /*0d88*/ 	.word	0x000000aa


	//----- nvinfo : EIATTR_FRAME_SIZE
	.align		4
.L_577:
        /*0d8c*/ 	.byte	0x04, 0x11
        /*0d8e*/ 	.short	(.L_579 - .L_578)
	.align		4
.L_578:
        /*0d90*/ 	.word	index@($__internal_163_$__cuda_sm70_shflsync_down_p)
        /*0d94*/ 	.word	0x00000000


	//----- nvinfo : EIATTR_FRAME_SIZE
	.align		4
.L_579:
        /*0d98*/ 	.byte	0x04, 0x11
        /*0d9a*/ 	.short	(.L_581 - .L_580)
	.align		4
.L_580:
        /*0d9c*/ 	.word	index@(_ZN10layer_norm13ln_bwd_kernelINS_13Kernel_traitsI13__nv_bfloat16S2_S2_fjLj6144ELj1ELj1ELj8ELj16ENS_18Kernel_traits_baseILj6144ES2_S2_S2_fjLj256EEEEEEEvNS_9BwdParamsE)
        /*0da0*/ 	.word	0x00000000


	//----- nvinfo : EIATTR_REGCOUNT
	.align		4
.L_581:
        /*0da4*/ 	.byte	0x04, 0x2f
        /*0da6*/ 	.short	(.L_583 - .L_582)
	.align		4
.L_582:
        /*0da8*/ 	.word	index@(_ZN10layer_norm22ln_bwd_finalize_kernelINS_22Kernel_traits_finalizeILj6144E13__nv_bfloat16S2_S2_fjLj1024ELj4ENS_18Kernel_traits_baseILj6144ES2_S2_S2_fjLj1024EEEEEEEvNS_9BwdParamsE)
        /*0dac*/ 	.word	0x00000020


	//----- nvinfo : EIATTR_FRAME_SIZE
	.align		4
.L_583:
        /*0db0*/ 	.byte	0x04, 0x11
        /*0db2*/ 	.short	(.L_585 - .L_584)
	.align		4
.L_584:
        /*0db4*/ 	.word	index@($__internal_162_$__cuda_sm70_shflsync_bfly_p)
        /*0db8*/ 	.word	0x00000000


	//----- nvinfo : EIATTR_FRAME_SIZE
	.align		4
.L_585:
        /*0dbc*/ 	.byte	0x04, 0x11
        /*0dbe*/ 	.short	(.L_587 - .L_586)
	.align		4
.L_586:
        /*0dc0*/ 	.word	index@(_ZN10layer_norm22ln_bwd_finalize_kernelINS_22Kernel_traits_finalizeILj6144E13__nv_bfloat16S2_S2_fjLj1024ELj4ENS_18Kernel_traits_baseILj6144ES2_S2_S2_fjLj1024EEEEEEEvNS_9BwdParamsE)
        /*0dc4*/ 	.word	0x00000000


	//----- nvinfo : EIATTR_REGCOUNT
	.align		4
.L_587:
        /*0dc8*/ 	.byte	0x04, 0x2f
        /*0dca*/ 	.short	(.L_589 - .L_588)
	.align		4
.L_588:
        /*0dcc*/ 	.word	index@(_ZN10layer_norm13ln_bwd_kernelINS_13Kernel_traitsI13__nv_bfloat16fS2_fjLj6144ELj1ELj1ELj8ELj16ENS_18Kernel_traits_baseILj6144ES2_fS2_fjLj256EEEEEEEvNS_9BwdParamsE)
        /*0dd0*/ 	.word	0x000000aa


	//----- nvinfo : EIATTR_FRAME_SIZE
	.align		4
.L_589:
        /*0dd4*/ 	.byte	0x04, 0x11
        /*0dd6*/ 	.short	(.L_591 - .L_590)
	.align		4
.L_590:
        /*0dd8*/ 	.word	index@($__internal_161_$__cuda_sm70_shflsync_down_p)
        /*0ddc*/ 	.word	0x00000000


	//----- nvinfo : EIATTR_FRAME_SIZE
	.align		4
.L_591:
        /*0de0*/ 	.byte	0x04, 0x11
        /*0de2*/ 	.short	(.L_593 - .L_592)
	.align		4
.L_592:
        /*0de4*/ 	.word	index@(_ZN10layer_norm13ln_bwd_kernelINS_13Kernel_traitsI13__nv_bfloat16fS2_fjLj6144ELj1ELj1ELj8ELj16ENS_18Kernel_traits_baseILj6144ES2_fS2_fjLj256EEEEEEEvNS_9BwdParamsE)
        /*0de8*/ 	.word	0x00000000


	//----- nvinfo : EIATTR_REGCOUNT
	.align		4
.L_593:
        /*0dec*/ 	.byte	0x04, 0x2f
        /*0dee*/ 	.short	(.L_595 - .L_594)
	.align		4
.L_594:
        /*0df0*/ 	.word	index@(_ZN10layer_norm22ln_bwd_finalize_kernelINS_22Kernel_traits_finalizeILj6144E13__nv_bfloat16fS2_fjLj1024ELj4ENS_18Kernel_traits_baseILj6144ES2_fS2_fjLj1024EEEEEEEvNS_9BwdParamsE)
        /*0df4*/ 	.word	0x00000020


	//----- nvinfo : EIATTR_FRAME_SIZE
	.align		4
.L_595:
        /*0df8*/ 	.byte	0x04, 0x11
        /*0dfa*/ 	.short	(.L_597 - .L_596)
	.align		4
.L_596:
        /*0dfc*/ 	.word	index@($__internal_160_$__cuda_sm70_shflsync_bfly_p)
        /*0e00*/ 	.word	0x00000000


	//----- nvinfo : EIATTR_FRAME_SIZE
	.align		4
.L_597:
        /*0e04*/ 	.byte	0x04, 0x11
        /*0e06*/ 	.short	(.L_599 - .L_598)
	.align		4
.L_598:
        /*0e08*/ 	.word	index@(_ZN10layer_norm22ln_bwd_finalize_kernelINS_22Kernel_traits_finalizeILj6144E13__nv_bfloat16fS2_fjLj1024ELj4ENS_18Kernel_traits_baseILj6144ES2_fS2_fjLj1024EEEEEEEvNS_9BwdParamsE)
        /*0e0c*/ 	.word	0x00000000


	//----- nvinfo : EIATTR_REGCOUNT
	.align		4
.L_599:
        /*0e10*/ 	.byte	0x04, 0x2f
        /*0e12*/ 	.short	(.L_601 - .L_600)
	.align		4
.L_600:
        /*0e14*/ 	.word	index@(_ZN10layer_norm13ln_bwd_kernelINS_13Kernel_traitsIffffjLj8192ELj2ELj1ELj4ELj16ENS_18Kernel_traits_baseILj8192EffffjLj128EEEEEEEvNS_9BwdParamsE)
        /*0e18*/ 	.word	0x000000fe


	//----- nvinfo : EIATTR_FRAME_SIZE
	.align		4
.L_601:
        /*0e1c*/ 	.byte	0x04, 0x11
        /*0e1e*/ 	.short	(.L_603 - .L_602)
	.align		4
.L_602:
        /*0e20*/ 	.word	index@($__internal_159_$__cuda_sm70_shflsync_down_p)
        /*0e24*/ 	.word	0x00000000


	//----- nvinfo : EIATTR_FRAME_SIZE
	.align		4
.L_603:
        /*0e28*/ 	.byte	0x04, 0x11
        /*0e2a*/ 	.short	(.L_605 - .L_604)
	.align		4
.L_604:
        /*0e2c*/ 	.word	index@(_ZN10layer_norm13ln_bwd_kernelINS_13Kernel_traitsIffffjLj8192ELj2ELj1ELj4ELj16ENS_18Kernel_traits_baseILj8192EffffjLj128EEEEEEEvNS_9BwdParamsE)
        /*0e30*/ 	.word	0x00000000


	//----- nvinfo : EIATTR_REGCOUNT
	.align		4
.L_605:
        /*0e34*/ 	.byte	0x04, 0x2f
        /*0e36*/ 	.short	(.L_607 - .L_606)
	.align		4
.L_606:
        /*0e38*/ 	.word	index@(_ZN10layer_norm22ln_bwd_finalize_kernelINS_22Kernel_traits_finalizeILj8192EffffjLj1024ELj4ENS_18Kernel_traits_baseILj8192EffffjLj1024EEEEEEEvNS_9BwdParamsE)
        /*0e3c*/ 	.word	0x00000020


	//----- nvinfo : EIATTR_FRAME_SIZE
	.align		4
.L_607:
        /*0e40*/ 	.byte	0x04, 0x11
        /*0e42*/ 	.short	(.L_609 - .L_608)
	.align		4
.L_608:
        /*0e44*/ 	.word	index@($__internal_158_$__cuda_sm70_shflsync_bfly_p)
        /*0e48*/ 	.word	0x00000000


	//----- nvinfo : EIATTR_FRAME_SIZE
	.align		4
.L_609:
        /*0e4c*/ 	.byte	0x04, 0x11
        /*0e4e*/ 	.short	(.L_611 - .L_610)
	.align		4
.L_610:
        /*0e50*/ 	.word	index@(_ZN10layer_norm22ln_bwd_finalize_kernelINS_22Kernel_traits_finalizeILj8192EffffjLj1024ELj4ENS_18Kernel_traits_baseILj8192EffffjLj1024EEEEEEEvNS_9BwdParamsE)
        /*0e54*/ 	.word	0x00000000


	//----- nvinfo : EIATTR_REGCOUNT
	.align		4
.L_611:
        /*0e58*/ 	.byte	0x04, 0x2f
        /*0e5a*/ 	.short	(.L_613 - .L_612)
	.align		4
.L_612:
        /*0e5c*/ 	.word	index@(_ZN10layer_norm13ln_bwd_kernelINS_13Kernel_traitsI6__halfS2_S2_fjLj8192ELj2ELj1ELj4ELj16ENS_18Kernel_traits_baseILj8192ES2_S2_S2_fjLj128EEEEEEEvNS_9BwdParamsE)
        /*0e60*/ 	.word	0x000000d1


	//----- nvinfo : EIATTR_FRAME_SIZE
	.align		4
.L_613:
        /*0e64*/ 	.byte	0x04, 0x11
        /*0e66*/ 	.short	(.L_615 - .L_614)
	.align		4
.L_614:
        /*0e68*/ 	.word	index@($__internal_157_$__cuda_sm70_shflsync_down_p)
        /*0e6c*/ 	.word	0x00000000


	//----- nvinfo : EIATTR_FRAME_SIZE
	.align		4
.L_615:
        /*0e70*/ 	.byte	0x04, 0x11
        /*0e72*/ 	.short	(.L_617 - .L_616)
	.align		4
.L_616:
        /*0e74*/ 	.word	index@(_ZN10layer_norm13ln_bwd_kernelINS_13Kernel_traitsI6__halfS2_S2_fjLj8192ELj2ELj1ELj4ELj16ENS_18Kernel_traits_baseILj8192ES2_S2_S2_fjLj128EEEEEEEvNS_9BwdParamsE)
        /*0e78*/ 	.word	0x00000000


	//----- nvinfo : EIATTR_REGCOUNT
	.align		4
.L_617:
        /*0e7c*/ 	.byte	0x04, 0x2f
        /*0e7e*/ 	.short	(.L_619 - .L_618)
	.align		4
.L_618:
        /*0e80*/ 	.word	index@(_ZN10layer_norm22ln_bwd_finalize_kernelINS_22Kernel_traits_finalizeILj8192E6__halfS2_S2_fjLj1024ELj4ENS_18Kernel_traits_baseILj8192ES2_S2_S2_fjLj1024EEEEEEEvNS_9BwdParamsE)
        /*0e84*/ 	.word	0x00000020


	//----- nvinfo : EIATTR_FRAME_SIZE
	.align		4
.L_619:
        /*0e88*/ 	.byte	0x04, 0x11
        /*0e8a*/ 	.short	(.L_621 - .L_620)
	.align		4
.L_620:
        /*0e8c*/ 	.word	index@($__internal_156_$__cuda_sm70_shflsync_bfly_p)
        /*0e90*/ 	.word	0x00000000


	//----- nvinfo : EIATTR_FRAME_SIZE
	.align		4
.L_621:
        /*0e94*/ 	.byte	0x04, 0x11
        /*0e96*/ 	.short	(.L_623 - .L_622)
	.align		4
.L_622:
        /*0e98*/ 	.word	index@(_ZN10layer_norm22ln_bwd_finalize_kernelINS_22Kernel_traits_finalizeILj8192E6__halfS2_S2_fjLj1024ELj4ENS_18Kernel_traits_baseILj8192ES2_S2_S2_fjLj1024EEEEEEEvNS_9BwdParamsE)
        /*0e9c*/ 	.word	0x00000000


	//----- nvinfo : EIATTR_REGCOUNT
	.align		4
.L_623:
        /*0ea0*/ 	.byte	0x04, 0x2f
        /*0ea2*/ 	.short	(.L_625 - .L_624)
	.align		4
.L_624:
        /*0ea4*/ 	.word	index@(_ZN10layer_norm13ln_bwd_kernelINS_13Kernel_traitsI6__halffS2_fjLj8192ELj2ELj1ELj4ELj16ENS_18Kernel_traits_baseILj8192ES2_fS2_fjLj128EEEEEEEvNS_9BwdParamsE)
        /*0ea8*/ 	.word	0x000000fe


	//----- nvinfo : EIATTR_FRAME_SIZE
	.align		4
.L_625:
        /*0eac*/ 	.byte	0x04, 0x11
        /*0eae*/ 	.short	(.L_627 - .L_626)
	.align		4
.L_626:
        /*0eb0*/ 	.word	index@($__internal_155_$__cuda_sm70_shflsync_down_p)
        /*0eb4*/ 	.word	0x00000000


	//----- nvinfo : EIATTR_FRAME_SIZE
	.align		4
.L_627:
        /*0eb8*/ 	.byte	0x04, 0x11
        /*0eba*/ 	.short	(.L_629 - .L_628)
	.align		4
.L_628:
        /*0ebc*/ 	.word	index@(_ZN10layer_norm13ln_bwd_kernelINS_13Kernel_traitsI6__halffS2_fjLj8192ELj2ELj1ELj4ELj16ENS_18Kernel_traits_baseILj8192ES2_fS2_fjLj128EEEEEEEvNS_9BwdParamsE)
        /*0ec0*/ 	.word	0x00000000


	//----- nvinfo : EIATTR_REGCOUNT
	.align		4
.L_629:
        /*0ec4*/ 	.byte	0x04, 0x2f
        /*0ec6*/ 	.short	(.L_631 - .L_630)
	.align		4
.L_630:
        /*0ec8*/ 	.word	index@(_ZN10layer_norm22ln_bwd_finalize_kernelINS_22Kernel_traits_finalizeILj8192E6__halffS2_fjLj1024ELj4ENS_18Kernel_traits_baseILj8192ES2_fS2_fjLj1024EEEEEEEvNS_9BwdParamsE)
        /*0ecc*/ 	.word	0x00000020


	//----- nvinfo : EIATTR_FRAME_SIZE
	.align		4
.L_631:
        /*0ed0*/ 	.byte	0x04, 0x11
        /*0ed2*/ 	.short	(.L_633 - .L_632)
	.align		4
.L_632:
        /*0ed4*/ 	.word	index@($__internal_154_$__cuda_sm70_shflsync_bfly_p)
        /*0ed8*/ 	.word	0x00000000


	//----- nvinfo : EIATTR_FRAME_SIZE
	.align		4
.L_633:
        /*0edc*/ 	.byte	0x04, 0x11
        /*0ede*/ 	.short	(.L_635 - .L_634)
	.align		4
.L_634:
        /*0ee0*/ 	.word	index@(_ZN10layer_norm22ln_bwd_finalize_kernelINS_22Kernel_traits_finalizeILj8192E6__halffS2_fjLj1024ELj4ENS_18Kernel_traits_baseILj8192ES2_fS2_fjLj1024EEEEEEEvNS_9BwdParamsE)
        /*0ee4*/ 	.word	0x00000000


	//----- nvinfo : EIATTR_REGCOUNT
	.align		4
.L_635:
        /*0ee8*/ 	.byte	0x04, 0x2f
        /*0eea*/ 	.short	(.L_637 - .L_636)
	.align		4
.L_636:
        /*0eec*/ 	.word	index@(_ZN10layer_norm13ln_bwd_kernelINS_13Kernel_traitsI13__nv_bfloat16S2_S2_fjLj8192ELj2ELj1ELj4ELj16ENS_18Kernel_traits_baseILj8192ES2_S2_S2_fjLj128EEEEEEEvNS_9BwdParamsE)
        /*0ef0*/ 	.word	0x000000d3


	//----- nvinfo : EIATTR_FRAME_SIZE
	.align		4
.L_637:
        /*0ef4*/ 	.byte	0x04, 0x11
        /*0ef6*/ 	.short	(.L_639 - .L_638)
	.align		4
.L_638:
        /*0ef8*/ 	.word	index@($__internal_153_$__cuda_sm70_shflsync_down_p)
        /*0efc*/ 	.word	0x00000000


	//----- nvinfo : EIATTR_FRAME_SIZE
	.align		4
.L_639:
        /*0f00*/ 	.byte	0x04, 0x11
        /*0f02*/ 	.short	(.L_641 - .L_640)
	.align		4
.L_640:
        /*0f04*/ 	.word	index@(_ZN10layer_norm13ln_bwd_kernelINS_13Kernel_traitsI13__nv_bfloat16S2_S2_fjLj8192ELj2ELj1ELj4ELj16ENS_18Kernel_traits_baseILj8192ES2_S2_S2_fjLj128EEEEEEEvNS_9BwdParamsE)
        /*0f08*/ 	.word	0x00000000


	//----- nvinfo : EIATTR_REGCOUNT
	.align		4
.L_641:
        /*0f0c*/ 	.byte	0x04, 0x2f
        /*0f0e*/ 	.short	(.L_643 - .L_642)
	.align		4
.L_642:
        /*0f10*/ 	.word	index@(_ZN10layer_norm22ln_bwd_finalize_kernelINS_22Kernel_traits_finalizeILj8192E13__nv_bfloat16S2_S2_fjLj1024ELj4ENS_18Kernel_traits_baseILj8192ES2_S2_S2_fjLj1024EEEEEEEvNS_9BwdParamsE)
        /*0f14*/ 	.word	0x00000020


	//----- nvinfo : EIATTR_FRAME_SIZE
	.align		4
.L_643:
        /*0f18*/ 	.byte	0x04, 0x11
        /*0f1a*/ 	.short	(.L_645 - .L_644)
	.align		4
.L_644:
        /*0f1c*/ 	.word	index@($__internal_152_$__cuda_sm70_shflsync_bfly_p)
        /*0f20*/ 	.word	0x00000000


	//----- nvinfo : EIATTR_FRAME_SIZE
	.align		4
.L_645:
        /*0f24*/ 	.byte	0x04, 0x11
        /*0f26*/ 	.short	(.L_647 - .L_646)
	.align		4
.L_646:
        /*0f28*/ 	.word	index@(_ZN10layer_norm22ln_bwd_finalize_kernelINS_22Kernel_traits_finalizeILj8192E13__nv_bfloat16S2_S2_fjLj1024ELj4ENS_18Kernel_traits_baseILj8192ES2_S2_S2_fjLj1024EEEEEEEvNS_9BwdParamsE)
        /*0f2c*/ 	.word	0x00000000


	//----- nvinfo : EIATTR_REGCOUNT
	.align		4
.L_647:
        /*0f30*/ 	.byte	0x04, 0x2f
        /*0f32*/ 	.short	(.L_649 - .L_648)
	.align		4
.L_648:
        /*0f34*/ 	.word	index@(_ZN10layer_norm13ln_bwd_kernelINS_13Kernel_traitsI13__nv_bfloat16fS2_fjLj8192ELj2ELj1ELj4ELj16ENS_18Kernel_traits_baseILj8192ES2_fS2_fjLj128EEEEEEEvNS_9BwdParamsE)
        /*0f38*/ 	.word	0x000000fe


	//----- nvinfo : EIATTR_FRAME_SIZE
	.align		4
.L_649:
        /*0f3c*/ 	.byte	0x04, 0x11
        /*0f3e*/ 	.short	(.L_651 - .L_650)
	.align		4
.L_650:
        /*0f40*/ 	.word	index@($__internal_151_$__cuda_sm70_shflsync_down_p)
        /*0f44*/ 	.word	0x00000000


	//----- nvinfo : EIATTR_FRAME_SIZE
	.align		4
.L_651:
        /*0f48*/ 	.byte	0x04, 0x11
        /*0f4a*/ 	.short	(.L_653 - .L_652)
	.align		4
.L_652:
        /*0f4c*/ 	.word	index@(_ZN10layer_norm13ln_bwd_kernelINS_13Kernel_traitsI13__nv_bfloat16fS2_fjLj8192ELj2ELj1ELj4ELj16ENS_18Kernel_traits_baseILj8192ES2_fS2_fjLj128EEEEEEEvNS_9BwdParamsE)
        /*0f50*/ 	.word	0x00000000


	//----- nvinfo : EIATTR_REGCOUNT
	.align		4
.L_653:
        /*0f54*/ 	.byte	0x04, 0x2f
        /*0f56*/ 	.short	(.L_655 - .L_654)
	.align		4
.L_654:
        /*0f58*/ 	.word	index@(_ZN10layer_norm22ln_bwd_finalize_kernelINS_22Kernel_traits_finalizeILj8192E13__nv_bfloat16fS2_fjLj1024ELj4ENS_18Kernel_traits_baseILj8192ES2_fS2_fjLj1024EEEEEEEvNS_9BwdParamsE)
        /*0f5c*/ 	.word	0x00000020


	//----- nvinfo : EIATTR_FRAME_SIZE
	.align		4
.L_655:
        /*0f60*/ 	.byte	0x04, 0x11
        /*0f62*/ 	.short	(.L_657 - .L_656)
	.align		4
.L_656:
        /*0f64*/ 	.word	index@($__internal_150_$__cuda_sm70_shflsync_bfly_p)
        /*0f68*/ 	.word	0x00000000


	//----- nvinfo : EIATTR_FRAME_SIZE
	.align		4
.L_657:
        /*0f6c*/ 	.byte	0x04, 0x11
        /*0f6e*/ 	.short	(.L_659 - .L_658)
	.align		4
.L_658:
        /*0f70*/ 	.word	index@(_ZN10layer_norm22ln_bwd_finalize_kernelINS_22Kernel_traits_finalizeILj8192E13__nv_bfloat16fS2_fjLj1024ELj4ENS_18Kernel_traits_baseILj8192ES2_fS2_fjLj1024EEEEEEEvNS_9BwdParamsE)
        /*0f74*/ 	.word	0x00000000


	//----- nvinfo : EIATTR_REGCOUNT
	.align		4
.L_659:
        /*0f78*/ 	.byte	0x04, 0x2f
        /*0f7a*/ 	.short	(.L_661 - .L_660)
	.align		4
.L_660:
        /*0f7c*/ 	.word	index@(_ZN10layer_norm13ln_bwd_kernelINS_13Kernel_traitsIffffjLj10240ELj2ELj1ELj4ELj16ENS_18Kernel_traits_baseILj10240EffffjLj128EEEEEEEvNS_9BwdParamsE)
        /*0f80*/ 	.word	0x000000ff


	//----- nvinfo : EIATTR_FRAME_SIZE
	.align		4
.L_661:
        /*0f84*/ 	.byte	0x04, 0x11
        /*0f86*/ 	.short	(.L_663 - .L_662)
	.align		4
.L_662:
        /*0f88*/ 	.word	index@($__internal_149_$__cuda_sm70_shflsync_down_p)
        /*0f8c*/ 	.word	0x00000000


	//----- nvinfo : EIATTR_FRAME_SIZE
	.align		4
.L_663:
        /*0f90*/ 	.byte	0x04, 0x11
        /*0f92*/ 	.short	(.L_665 - .L_664)
	.align		4
.L_664:
        /*0f94*/ 	.word	index@(_ZN10layer_norm13ln_bwd_kernelINS_13Kernel_traitsIffffjLj10240ELj2ELj1ELj4ELj16ENS_18Kernel_traits_baseILj10240EffffjLj128EEEEEEEvNS_9BwdParamsE)
        /*0f98*/ 	.word	0x00000030


	//----- nvinfo : EIATTR_REGCOUNT
	.align		4
.L_665:
        /*0f9c*/ 	.byte	0x04, 0x2f
        /*0f9e*/ 	.short	(.L_667 - .L_666)
	.align		4
.L_666:
        /*0fa0*/ 	.word	index@(_ZN10layer_norm22ln_bwd_finalize_kernelINS_22Kernel_traits_finalizeILj10240EffffjLj1024ELj4ENS_18Kernel_traits_baseILj10240EffffjLj1024EEEEEEEvNS_9BwdParamsE)
        /*0fa4*/ 	.word	0x00000020


	//----- nvinfo : EIATTR_FRAME_SIZE
	.align		4
.L_667:
        /*0fa8*/ 	.byte	0x04, 0x11
        /*0faa*/ 	.short	(.L_669 - .L_668)
	.align		4
.L_668:
        /*0fac*/ 	.word	index@($__internal_148_$__cuda_sm70_shflsync_bfly_p)
        /*0fb0*/ 	.word	0x00000000


	//----- nvinfo : EIATTR_FRAME_SIZE
	.align		4
.L_669:
        /*0fb4*/ 	.byte	0x04, 0x11
        /*0fb6*/ 	.short	(.L_671 - .L_670)
	.align		4
.L_670:
        /*0fb8*/ 	.word	index@(_ZN10layer_norm22ln_bwd_finalize_kernelINS_22Kernel_traits_finalizeILj10240EffffjLj1024ELj4ENS_18Kernel_traits_baseILj10240EffffjLj1024EEEEEEEvNS_9BwdParamsE)
        /*0fbc*/ 	.word	0x00000000


	//----- nvinfo : EIATTR_REGCOUNT
	.align		4
.L_671:
        /*0fc0*/ 	.byte	0x04, 0x2f
        /*0fc2*/ 	.short	(.L_673 - .L_672)
	.align		4
.L_672:
        /*0fc4*/ 	.word	index@(_ZN10layer_norm13ln_bwd_kernelINS_13Kernel_traitsI6__halfS2_S2_fjLj10240ELj2ELj1ELj4ELj16ENS_18Kernel_traits_baseILj10240ES2_S2_S2_fjLj128EEEEEEEvNS_9BwdParamsE)
        /*0fc8*/ 	.word	0x000000f9


	//----- nvinfo : EIATTR_FRAME_SIZE
	.align		4
.L_673:
        /*0fcc*/ 	.byte	0x04, 0x11
        /*0fce*/ 	.short	(.L_675 - .L_674)
	.align		4
.L_674:
        /*0fd0*/ 	.word	index@($__internal_147_$__cuda_sm70_shflsync_down_p)
        /*0fd4*/ 	.word	0x00000000


	//----- nvinfo : EIATTR_FRAME_SIZE
	.align		4
.L_675:
        /*0fd8*/ 	.byte	0x04, 0x11
        /*0fda*/ 	.short	(.L_677 - .L_676)
	.align		4
.L_676:
        /*0fdc*/ 	.word	index@(_ZN10layer_norm13ln_bwd_kernelINS_13Kernel_traitsI6__halfS2_S2_fjLj10240ELj2ELj1ELj4ELj16ENS_18Kernel_traits_baseILj10240ES2_S2_S2_fjLj128EEEEEEEvNS_9BwdParamsE)
        /*0fe0*/ 	.word	0x00000000


	//----- nvinfo : EIATTR_REGCOUNT
	.align		4
.L_677:
        /*0fe4*/ 	.byte	0x04, 0x2f
        /*0fe6*/ 	.short	(.L_679 - .L_678)
	.align		4
.L_678:
        /*0fe8*/ 	.word	index@(_ZN10layer_norm22ln_bwd_finalize_kernelINS_22Kernel_traits_finalizeILj10240E6__halfS2_S2_fjLj1024ELj4ENS_18Kernel_traits_baseILj10240ES2_S2_S2_fjLj1024EEEEEEEvNS_9BwdParamsE)
        /*0fec*/ 	.word	0x00000020


	//----- nvinfo : EIATTR_FRAME_SIZE
	.align		4
.L_679:
        /*0ff0*/ 	.byte	0x04, 0x11
        /*0ff2*/ 	.short	(.L_681 - .L_680)
	.align		4
.L_680:
        /*0ff4*/ 	.word	index@($__internal_146_$__cuda_sm70_shflsync_bfly_p)
        /*0ff8*/ 	.word	0x00000000


	//----- nvinfo : EIATTR_FRAME_SIZE
	.align		4
.L_681:
        /*0ffc*/ 	.byte	0x04, 0x11
        /*0ffe*/ 	.short	(.L_683 - .L_682)
	.align		4
.L_682:
        /*1000*/ 	.word	index@(_ZN10layer_norm22ln_bwd_finalize_kernelINS_22Kernel_traits_finalizeILj10240E6__halfS2_S2_fjLj1024ELj4ENS_18Kernel_traits_baseILj10240ES2_S2_S2_fjLj1024EEEEEEEvNS_9BwdParamsE)
        /*1004*/ 	.word	0x00000000


	//----- nvinfo : EIATTR_REGCOUNT
	.align		4
.L_683:
        /*1008*/ 	.byte	0x04, 0x2f
        /*100a*/ 	.short	(.L_685 - .L_684)
	.align		4
.L_684:
        /*100c*/ 	.word	index@(_ZN10layer_norm13ln_bwd_kernelINS_13Kernel_traitsI6__halffS2_fjLj10240ELj2ELj1ELj4ELj16ENS_18Kernel_traits_baseILj10240ES2_fS2_fjLj128EEEEEEEvNS_9BwdParamsE)
        /*1010*/ 	.word	0x000000ff


	//----- nvinfo : EIATTR_FRAME_SIZE
	.align		4
.L_685:
        /*1014*/ 	.byte	0x04, 0x11
        /*1016*/ 	.short	(.L_687 - .L_686)
	.align		4
.L_686:
        /*1018*/ 	.word	index@($__internal_145_$__cuda_sm70_shflsync_down_p)
        /*101c*/ 	.word	0x00000000


	//----- nvinfo : EIATTR_FRAME_SIZE
	.align		4
.L_687:
        /*1020*/ 	.byte	0x04, 0x11
        /*1022*/ 	.short	(.L_689 - .L_688)
	.align		4
.L_688:
        /*1024*/ 	.word	index@(_ZN10layer_norm13ln_bwd_kernelINS_13Kernel_traitsI6__halffS2_fjLj10240ELj2ELj1ELj4ELj16ENS_18Kernel_traits_baseILj10240ES2_fS2_fjLj128EEEEEEEvNS_9BwdParamsE)
        /*1028*/ 	.word	0x00000048


	//----- nvinfo : EIATTR_REGCOUNT
	.align		4
.L_689:
        /*102c*/ 	.byte	0x04, 0x2f
        /*102e*/ 	.short	(.L_691 - .L_690)
	.align		4
.L_690:
        /*1030*/ 	.word	index@(_ZN10layer_norm22ln_bwd_finalize_kernelINS_22Kernel_traits_finalizeILj10240E6__halffS2_fjLj1024ELj4ENS_18Kernel_traits_baseILj10240ES2_fS2_fjLj1024EEEEEEEvNS_9BwdParamsE)
        /*1034*/ 	.word	0x00000020


	//----- nvinfo : EIATTR_FRAME_SIZE
	.align		4
.L_691:
        /*1038*/ 	.byte	0x04, 0x11
        /*103a*/ 	.short	(.L_693 - .L_692)
	.align		4
.L_692:
        /*103c*/ 	.word	index@($__internal_144_$__cuda_sm70_shflsync_bfly_p)
        /*1040*/ 	.word	0x00000000


	//----- nvinfo : EIATTR_FRAME_SIZE
	.align		4
.L_693:
        /*1044*/ 	.byte	0x04, 0x11
        /*1046*/ 	.short	(.L_695 - .L_694)
	.align		4
.L_694:
        /*1048*/ 	.word	index@(_ZN10layer_norm22ln_bwd_finalize_kernelINS_22Kernel_traits_finalizeILj10240E6__halffS2_fjLj1024ELj4ENS_18Kernel_traits_baseILj10240ES2_fS2_fjLj1024EEEEEEEvNS_9BwdParamsE)
        /*104c*/ 	.word	0x00000000


	//----- nvinfo : EIATTR_REGCOUNT
	.align		4
.L_695:
        /*1050*/ 	.byte	0x04, 0x2f
        /*1052*/ 	.short	(.L_697 - .L_696)
	.align		4
.L_696:
        /*1054*/ 	.word	index@(_ZN10layer_norm13ln_bwd_kernelINS_13Kernel_traitsI13__nv_bfloat16S2_S2_fjLj10240ELj2ELj1ELj4ELj16ENS_18Kernel_traits_baseILj10240ES2_S2_S2_fjLj128EEEEEEEvNS_9BwdParamsE)
        /*1058*/ 	.word	0x000000f6


	//----- nvinfo : EIATTR_FRAME_SIZE
	.align		4
.L_697:
        /*105c*/ 	.byte	0x04, 0x11
        /*105e*/ 	.short	(.L_699 - .L_698)
	.align		4
.L_698:
        /*1060*/ 	.word	index@($__internal_143_$__cuda_sm70_shflsync_down_p)
        /*1064*/ 	.word	0x00000000


	//----- nvinfo : EIATTR_FRAME_SIZE
	.align		4
.L_699:
        /*1068*/ 	.byte	0x04, 0x11
        /*106a*/ 	.short	(.L_701 - .L_700)
	.align		4
.L_700:
        /*106c*/ 	.word	index@(_ZN10layer_norm13ln_bwd_kernelINS_13Kernel_traitsI13__nv_bfloat16S2_S2_fjLj10240ELj2ELj1ELj4ELj16ENS_18Kernel_traits_baseILj10240ES2_S2_S2_fjLj128EEEEEEEvNS_9BwdParamsE)
        /*1070*/ 	.word	0x00000000


	//----- nvinfo : EIATTR_REGCOUNT
	.align		4
.L_701:
        /*1074*/ 	.byte	0x04, 0x2f
        /*1076*/ 	.short	(.L_703 - .L_702)
	.align		4
.L_702:
        /*1078*/ 	.word	index@(_ZN10layer_norm22ln_bwd_finalize_kernelINS_22Kernel_traits_finalizeILj10240E13__nv_bfloat16S2_S2_fjLj1024ELj4ENS_18Kernel_traits_baseILj10240ES2_S2_S2_fjLj1024EEEEEEEvNS_9BwdParamsE)
        /*107c*/ 	.word	0x00000020


	//----- nvinfo : EIATTR_FRAME_SIZE
	.align		4
.L_703:
        /*1080*/ 	.byte	0x04, 0x11
        /*1082*/ 	.short	(.L_705 - .L_704)
	.align		4
.L_704:
        /*1084*/ 	.word	index@($__internal_142_$__cuda_sm70_shflsync_bfly_p)
        /*1088*/ 	.word	0x00000000


	//----- nvinfo : EIATTR_FRAME_SIZE
	.align		4
.L_705:
        /*108c*/ 	.byte	0x04, 0x11
        /*108e*/ 	.short	(.L_707 - .L_706)
	.align		4
.L_706:
        /*1090*/ 	.word	index@(_ZN10layer_norm22ln_bwd_finalize_kernelINS_22Kernel_traits_finalizeILj10240E13__nv_bfloat16S2_S2_fjLj1024ELj4ENS_18Kernel_traits_baseILj10240ES2_S2_S2_fjLj1024EEEEEEEvNS_9BwdParamsE)
        /*1094*/ 	.word	0x00000000


	//----- nvinfo : EIATTR_REGCOUNT
	.align		4
.L_707:
        /*1098*/ 	.byte	0x04, 0x2f
        /*109a*/ 	.short	(.L_709 - .L_708)
	.align		4
.L_708:
        /*109c*/ 	.word	index@(_ZN10layer_norm13ln_bwd_kernelINS_13Kernel_traitsI13__nv_bfloat16fS2_fjLj10240ELj2ELj1ELj4ELj16ENS_18Kernel_traits_baseILj10240ES2_fS2_fjLj128EEEEEEEvNS_9BwdParamsE)
        /*10a0*/ 	.word	0x000000ff


	//----- nvinfo : EIATTR_FRAME_SIZE
	.align		4
.L_709:
        /*10a4*/ 	.byte	0x04, 0x11
        /*10a6*/ 	.short	(.L_711 - .L_710)
	.align		4
.L_710:
        /*10a8*/ 	.word	index@($__internal_141_$__cuda_sm70_shflsync_down_p)
        /*10ac*/ 	.word	0x00000000


	//----- nvinfo : EIATTR_FRAME_SIZE
	.align		4
.L_711:
        /*10b0*/ 	.byte	0x04, 0x11
        /*10b2*/ 	.short	(.L_713 - .L_712)
	.align		4
.L_712:
        /*10b4*/ 	.word	index@(_ZN10layer_norm13ln_bwd_kernelINS_13Kernel_traitsI13__nv_bfloat16fS2_fjLj10240ELj2ELj1ELj4ELj16ENS_18Kernel_traits_baseILj10240ES2_fS2_fjLj128EEEEEEEvNS_9BwdParamsE)
        /*10b8*/ 	.word	0x00000048


	//----- nvinfo : EIATTR_REGCOUNT
	.align		4
.L_713:
        /*10bc*/ 	.byte	0x04, 0x2f
        /*10be*/ 	.short	(.L_715 - .L_714)
	.align		4
.L_714:
        /*10c0*/ 	.word	index@(_ZN10layer_norm22ln_bwd_finalize_kernelINS_22Kernel_traits_finalizeILj10240E13__nv_bfloat16fS2_fjLj1024ELj4ENS_18Kernel_traits_baseILj10240ES2_fS2_fjLj1024EEEEEEEvNS_9BwdParamsE)
        /*10c4*/ 	.word	0x00000020


	//----- nvinfo : EIATTR_FRAME_SIZE
	.align		4
.L_715:
        /*10c8*/ 	.byte	0x04, 0x11
        /*10ca*/ 	.short	(.L_717 - .L_716)
	.align		4
.L_716:
        /*10cc*/ 	.word	index@($__internal_140_$__cuda_sm70_shflsync_bfly_p)
        /*10d0*/ 	.word	0x00000000


	//----- nvinfo : EIATTR_FRAME_SIZE
	.align		4
.L_717:
        /*10d4*/ 	.byte	0x04, 0x11
        /*10d6*/ 	.short	(.L_719 - .L_718)
	.align		4
.L_718:
        /*10d8*/ 	.word	index@(_ZN10layer_norm22ln_bwd_finalize_kernelINS_22Kernel_traits_finalizeILj10240E13__nv_bfloat16fS2_fjLj1024ELj4ENS_18Kernel_traits_baseILj10240ES2_fS2_fjLj1024EEEEEEEvNS_9BwdParamsE)
        /*10dc*/ 	.word	0x00000000


	//----- nvinfo : EIATTR_REGCOUNT
	.align		4
.L_719:
        /*10e0*/ 	.byte	0x04, 0x2f
        /*10e2*/ 	.short	(.L_721 - .L_720)
	.align		4
.L_720:
        /*10e4*/ 	.word	index@(_ZN10layer_norm13ln_bwd_kernelINS_13Kernel_traitsIffffjLj12288ELj4ELj1ELj4ELj16ENS_18Kernel_traits_baseILj12288EffffjLj128EEEEEEEvNS_9BwdParamsE)
        /*10e8*/ 	.word	0x000000dc


	//----- nvinfo : EIATTR_FRAME_SIZE
	.align		4
.L_721:
        /*10ec*/ 	.byte	0x04, 0x11
        /*10ee*/ 	.short	(.L_723 - .L_722)
	.align		4
.L_722:
        /*10f0*/ 	.word	index@($__internal_139_$__cuda_sm70_shflsync_down_p)
        /*10f4*/ 	.word	0x00000000


	//----- nvinfo : EIATTR_FRAME_SIZE
	.align		4
.L_723:
        /*10f8*/ 	.byte	0x04, 0x11
        /*10fa*/ 	.short	(.L_725 - .L_724)
	.align		4
.L_724:
        /*10fc*/ 	.word	index@(_ZN10layer_norm13ln_bwd_kernelINS_13Kernel_traitsIffffjLj12288ELj4ELj1ELj4ELj16ENS_18Kernel_traits_baseILj12288EffffjLj128EEEEEEEvNS_9BwdParamsE)
        /*1100*/ 	.word	0x00000000


	//----- nvinfo : EIATTR_REGCOUNT
	.align		4
.L_725:
        /*1104*/ 	.byte	0x04, 0x2f
        /*1106*/ 	.short	(.L_727 - .L_726)
	.align		4
.L_726:
        /*1108*/ 	.word	index@(_ZN10layer_norm22ln_bwd_finalize_kernelINS_22Kernel_traits_finalizeILj12288EffffjLj1024ELj4ENS_18Kernel_traits_baseILj12288EffffjLj1024EEEEEEEvNS_9BwdParamsE)
        /*110c*/ 	.word	0x00000020


	//----- nvinfo : EIATTR_FRAME_SIZE
	.align		4
.L_727:
        /*1110*/ 	.byte	0x04, 0x11
        /*1112*/ 	.short	(.L_729 - .L_728)
	.align		4
.L_728:
        /*1114*/ 	.word	index@($__internal_138_$__cuda_sm70_shflsync_bfly_p)
        /*1118*/ 	.word	0x00000000


	//----- nvinfo : EIATTR_FRAME_SIZE
	.align		4
.L_729:
        /*111c*/ 	.byte	0x04, 0x11
        /*111e*/ 	.short	(.L_731 - .L_730)
	.align		4
.L_730:
        /*1120*/ 	.word	index@(_ZN10layer_norm22ln_bwd_finalize_kernelINS_22Kernel_traits_finalizeILj12288EffffjLj1024ELj4ENS_18Kernel_traits_baseILj12288EffffjLj1024EEEEEEEvNS_9BwdParamsE)
        /*1124*/ 	.word	0x00000000


	//----- nvinfo : EIATTR_REGCOUNT
	.align		4
.L_731:
        /*1128*/ 	.byte	0x04, 0x2f
        /*112a*/ 	.short	(.L_733 - .L_732)
	.align		4
.L_732:
        /*112c*/ 	.word	index@(_ZN10layer_norm13ln_bwd_kernelINS_13Kernel_traitsI6__halfS2_S2_fjLj12288ELj4ELj1ELj4ELj16ENS_18Kernel_traits_baseILj12288ES2_S2_S2_fjLj128EEEEEEEvNS_9BwdParamsE)
        /*1130*/ 	.word	0x000000c6


	//----- nvinfo : EIATTR_FRAME_SIZE
	.align		4
.L_733:
        /*1134*/ 	.byte	0x04, 0x11
        /*1136*/ 	.short	(.L_735 - .L_734)
	.align		4
.L_734:
        /*1138*/ 	.word	index@($__internal_137_$__cuda_sm70_shflsync_down_p)
        /*113c*/ 	.word	0x00000000


	//----- nvinfo : EIATTR_FRAME_SIZE
	.align		4
.L_735:
        /*1140*/ 	.byte	0x04, 0x11
        /*1142*/ 	.short	(.L_737 - .L_736)
	.align		4
.L_736:
        /*1144*/ 	.word	index@(_ZN10layer_norm13ln_bwd_kernelINS_13Kernel_traitsI6__halfS2_S2_fjLj12288ELj4ELj1ELj4ELj16ENS_18Kernel_traits_baseILj12288ES2_S2_S2_fjLj128EEEEEEEvNS_9BwdParamsE)
        /*1148*/ 	.word	0x00000000


	//----- nvinfo : EIATTR_REGCOUNT
	.align		4
.L_737:
        /*114c*/ 	.byte	0x04, 0x2f
        /*114e*/ 	.short	(.L_739 - .L_738)
	.align		4
.L_738:
        /*1150*/ 	.word	index@(_ZN10layer_norm22ln_bwd_finalize_kernelINS_22Kernel_traits_finalizeILj12288E6__halfS2_S2_fjLj1024ELj4ENS_18Kernel_traits_baseILj12288ES2_S2_S2_fjLj1024EEEEEEEvNS_9BwdParamsE)
        /*1154*/ 	.word	0x00000020


	//----- nvinfo : EIATTR_FRAME_SIZE
	.align		4
.L_739:
        /*1158*/ 	.byte	0x04, 0x11
        /*115a*/ 	.short	(.L_741 - .L_740)
	.align		4
.L_740:
        /*115c*/ 	.word	index@($__internal_136_$__cuda_sm70_shflsync_bfly_p)
        /*1160*/ 	.word	0x00000000


	//----- nvinfo : EIATTR_FRAME_SIZE
	.align		4
.L_741:
        /*1164*/ 	.byte	0x04, 0x11
        /*1166*/ 	.short	(.L_743 - .L_742)
	.align		4
.L_742:
        /*1168*/ 	.word	index@(_ZN10layer_norm22ln_bwd_finalize_kernelINS_22Kernel_traits_finalizeILj12288E6__halfS2_S2_fjLj1024ELj4ENS_18Kernel_traits_baseILj12288ES2_S2_S2_fjLj1024EEEEEEEvNS_9BwdParamsE)
        /*116c*/ 	.word	0x00000000


	//----- nvinfo : EIATTR_REGCOUNT
	.align		4
.L_743:
        /*1170*/ 	.byte	0x04, 0x2f
        /*1172*/ 	.short	(.L_745 - .L_744)
	.align		4
.L_744:
        /*1174*/ 	.word	index@(_ZN10layer_norm13ln_bwd_kernelINS_13Kernel_traitsI6__halffS2_fjLj12288ELj4ELj1ELj4ELj16ENS_18Kernel_traits_baseILj12288ES2_fS2_fjLj128EEEEEEEvNS_9BwdParamsE)
        /*1178*/ 	.word	0x000000a8


	//----- nvinfo : EIATTR_FRAME_SIZE
	.align		4
.L_745:
        /*117c*/ 	.byte	0x04, 0x11
        /*117e*/ 	.short	(.L_747 - .L_746)
	.align		4
.L_746:
        /*1180*/ 	.word	index@($__internal_135_$__cuda_sm70_shflsync_down_p)
        /*1184*/ 	.word	0x00000000


	//----- nvinfo : EIATTR_FRAME_SIZE
	.align		4
.L_747:
        /*1188*/ 	.byte	0x04, 0x11
        /*118a*/ 	.short	(.L_749 - .L_748)
	.align		4
.L_748:
        /*118c*/ 	.word	index@(_ZN10layer_norm13ln_bwd_kernelINS_13Kernel_traitsI6__halffS2_fjLj12288ELj4ELj1ELj4ELj16ENS_18Kernel_traits_baseILj12288ES2_fS2_fjLj128EEEEEEEvNS_9BwdParamsE)
        /*1190*/ 	.word	0x00000000


	//----- nvinfo : EIATTR_REGCOUNT
	.align		4
.L_749:
        /*1194*/ 	.byte	0x04, 0x2f
        /*1196*/ 	.short	(.L_751 - .L_750)
	.align		4
.L_750:
        /*1198*/ 	.word	index@(_ZN10layer_norm22ln_bwd_finalize_kernelINS_22Kernel_traits_finalizeILj12288E6__halffS2_fjLj1024ELj4ENS_18Kernel_traits_baseILj12288ES2_fS2_fjLj1024EEEEEEEvNS_9BwdParamsE)
        /*119c*/ 	.word	0x00000020


	//----- nvinfo : EIATTR_FRAME_SIZE
	.align		4
.L_751:
        /*11a0*/ 	.byte	0x04, 0x11
        /*11a2*/ 	.short	(.L_753 - .L_752)
	.align		4
.L_752:
        /*11a4*/ 	.word	index@($__internal_134_$__cuda_sm70_shflsync_bfly_p)
        /*11a8*/ 	.word	0x00000000


	//----- nvinfo : EIATTR_FRAME_SIZE
	.align		4
.L_753:
        /*11ac*/ 	.byte	0x04, 0x11
        /*11ae*/ 	.short	(.L_755 - .L_754)
	.align		4
.L_754:
        /*11b0*/ 	.word	index@(_ZN10layer_norm22ln_bwd_finalize_kernelINS_22Kernel_traits_finalizeILj12288E6__halffS2_fjLj1024ELj4ENS_18Kernel_traits_baseILj12288ES2_fS2_fjLj1024EEEEEEEvNS_9BwdParamsE)
        /*11b4*/ 	.word	0x00000000


	//----- nvinfo : EIATTR_REGCOUNT
	.align		4
.L_755:
        /*11b8*/ 	.byte	0x04, 0x2f
        /*11ba*/ 	.short	(.L_757 - .L_756)
	.align		4
.L_756:
        /*11bc*/ 	.word	index@(_ZN10layer_norm13ln_bwd_kernelINS_13Kernel_traitsI13__nv_bfloat16S2_S2_fjLj12288ELj4ELj1ELj4ELj16ENS_18Kernel_traits_baseILj12288ES2_S2_S2_fjLj128EEEEEEEvNS_9BwdParamsE)
        /*11c0*/ 	.word	0x000000c4


	//----- nvinfo : EIATTR_FRAME_SIZE
	.align		4
.L_757:
        /*11c4*/ 	.byte	0x04, 0x11
        /*11c6*/ 	.short	(.L_759 - .L_758)
	.align		4
.L_758:
        /*11c8*/ 	.word	index@($__internal_133_$__cuda_sm70_shflsync_down_p)
        /*11cc*/ 	.word	0x00000000


	//----- nvinfo : EIATTR_FRAME_SIZE
	.align		4
.L_759:
        /*11d0*/ 	.byte	0x04, 0x11
        /*11d2*/ 	.short	(.L_761 - .L_760)
	.align		4
.L_760:
        /*11d4*/ 	.word	index@(_ZN10layer_norm13ln_bwd_kernelINS_13Kernel_traitsI13__nv_bfloat16S2_S2_fjLj12288ELj4ELj1ELj4ELj16ENS_18Kernel_traits_baseILj12288ES2_S2_S2_fjLj128EEEEEEEvNS_9BwdParamsE)
        /*11d8*/ 	.word	0x00000000


	//----- nvinfo : EIATTR_REGCOUNT
	.align		4
.L_761:
        /*11dc*/ 	.byte	0x04, 0x2f
        /*11de*/ 	.short	(.L_763 - .L_762)
	.align		4
.L_762:
        /*11e0*/ 	.word	index@(_ZN10layer_norm22ln_bwd_finalize_kernelINS_22Kernel_traits_finalizeILj12288E13__nv_bfloat16S2_S2_fjLj1024ELj4ENS_18Kernel_traits_baseILj12288ES2_S2_S2_fjLj1024EEEEEEEvNS_9BwdParamsE)
        /*11e4*/ 	.word	0x00000020


	//----- nvinfo : EIATTR_FRAME_SIZE
	.align		4
.L_763:
        /*11e8*/ 	.byte	0x04, 0x11
        /*11ea*/ 	.short	(.L_765 - .L_764)
	.align		4
.L_764:
        /*11ec*/ 	.word	index@($__internal_132_$__cuda_sm70_shflsync_bfly_p)
        /*11f0*/ 	.word	0x00000000


	//----- nvinfo : EIATTR_FRAME_SIZE
	.align		4
.L_765:
        /*11f4*/ 	.byte	0x04, 0x11
        /*11f6*/ 	.short	(.L_767 - .L_766)
	.align		4
.L_766:
        /*11f8*/ 	.word	index@(_ZN10layer_norm22ln_bwd_finalize_kernelINS_22Kernel_traits_finalizeILj12288E13__nv_bfloat16S2_S2_fjLj1024ELj4ENS_18Kernel_traits_baseILj12288ES2_S2_S2_fjLj1024EEEEEEEvNS_9BwdParamsE)
        /*11fc*/ 	.word	0x00000000


	//----- nvinfo : EIATTR_REGCOUNT
	.align		4
.L_767:
        /*1200*/ 	.byte	0x04, 0x2f
        /*1202*/ 	.short	(.L_769 - .L_768)
	.align		4
.L_768:
        /*1204*/ 	.word	index@(_ZN10layer_norm13ln_bwd_kernelINS_13Kernel_traitsI13__nv_bfloat16fS2_fjLj12288ELj4ELj1ELj4ELj16ENS_18Kernel_traits_baseILj12288ES2_fS2_fjLj128EEEEEEEvNS_9BwdParamsE)
        /*1208*/ 	.word	0x000000a8


	//----- nvinfo : EIATTR_FRAME_SIZE
	.align		4
.L_769:
        /*120c*/ 	.byte	0x04, 0x11
        /*120e*/ 	.short	(.L_771 - .L_770)
	.align		4
.L_770:
        /*1210*/ 	.word	index@($__internal_131_$__cuda_sm70_shflsync_down_p)
        /*1214*/ 	.word	0x00000000


	//----- nvinfo : EIATTR_FRAME_SIZE
	.align		4
.L_771:
        /*1218*/ 	.byte	0x04, 0x11
        /*121a*/ 	.short	(.L_773 - .L_772)
	.align		4
.L_772:
        /*121c*/ 	.word	index@(_ZN10layer_norm13ln_bwd_kernelINS_13Kernel_traitsI13__nv_bfloat16fS2_fjLj12288ELj4ELj1ELj4ELj16ENS_18Kernel_traits_baseILj12288ES2_fS2_fjLj128EEEEEEEvNS_9BwdParamsE)
        /*1220*/ 	.word	0x00000000


	//----- nvinfo : EIATTR_REGCOUNT
	.align		4
.L_773:
        /*1224*/ 	.byte	0x04, 0x2f
        /*1226*/ 	.short	(.L_775 - .L_774)
	.align		4
.L_774:
        /*1228*/ 	.word	index@(_ZN10layer_norm22ln_bwd_finalize_kernelINS_22Kernel_traits_finalizeILj12288E13__nv_bfloat16fS2_fjLj1024ELj4ENS_18Kernel_traits_baseILj12288ES2_fS2_fjLj1024EEEEEEEvNS_9BwdParamsE)
        /*122c*/ 	.word	0x00000020


	//----- nvinfo : EIATTR_FRAME_SIZE
	.align		4
.L_775:
        /*1230*/ 	.byte	0x04, 0x11
        /*1232*/ 	.short	(.L_777 - .L_776)
	.align		4
.L_776:
        /*1234*/ 	.word	index@($__internal_130_$__cuda_sm70_shflsync_bfly_p)
        /*1238*/ 	.word	0x00000000


	//----- nvinfo : EIATTR_FRAME_SIZE
	.align		4
.L_777:
        /*123c*/ 	.byte	0x04, 0x11
        /*123e*/ 	.short	(.L_779 - .L_778)
	.align		4
.L_778:
        /*1240*/ 	.word	index@(_ZN10layer_norm22ln_bwd_finalize_kernelINS_22Kernel_traits_finalizeILj12288E13__nv_bfloat16fS2_fjLj1024ELj4ENS_18Kernel_traits_baseILj12288ES2_fS2_fjLj1024EEEEEEEvNS_9BwdParamsE)
        /*1244*/ 	.word	0x00000000


	//----- nvinfo : EIATTR_REGCOUNT
	.align		4
.L_779:
        /*1248*/ 	.byte	0x04, 0x2f
        /*124a*/ 	.short	(.L_781 - .L_780)
	.align		4
.L_780:
        /*124c*/ 	.word	index@(_ZN10layer_norm13ln_bwd_kernelINS_13Kernel_traitsIffffjLj12800ELj5ELj1ELj4ELj16ENS_18Kernel_traits_baseILj12800EffffjLj128EEEEEEEvNS_9BwdParamsE)
        /*1250*/ 	.word	0x000000a8


	//----- nvinfo : EIATTR_FRAME_SIZE
	.align		4
.L_781:
        /*1254*/ 	.byte	0x04, 0x11
        /*1256*/ 	.short	(.L_783 - .L_782)
	.align		4
.L_782:
        /*1258*/ 	.word	index@($__internal_129_$__cuda_sm70_shflsync_down_p)
        /*125c*/ 	.word	0x00000000


	//----- nvinfo : EIATTR_FRAME_SIZE
	.align		4
.L_783:
        /*1260*/ 	.byte	0x04, 0x11
        /*1262*/ 	.short	(.L_785 - .L_784)
	.align		4
.L_784:
        /*1264*/ 	.word	index@(_ZN10layer_norm13ln_bwd_kernelINS_13Kernel_traitsIffffjLj12800ELj5ELj1ELj4ELj16ENS_18Kernel_traits_baseILj12800EffffjLj128EEEEEEEvNS_9BwdParamsE)
        /*1268*/ 	.word	0x00000000


	//----- nvinfo : EIATTR_REGCOUNT
	.align		4
.L_785:
        /*126c*/ 	.byte	0x04, 0x2f
        /*126e*/ 	.short	(.L_787 - .L_786)
	.align		4
.L_786:
        /*1270*/ 	.word	index@(_ZN10layer_norm22ln_bwd_finalize_kernelINS_22Kernel_traits_finalizeILj12800EffffjLj1024ELj4ENS_18Kernel_traits_baseILj12800EffffjLj1024EEEEEEEvNS_9BwdParamsE)
        /*1274*/ 	.word	0x00000020


	//----- nvinfo : EIATTR_FRAME_SIZE
	.align		4
.L_787:
        /*1278*/ 	.byte	0x04, 0x11
        /*127a*/ 	.short	(.L_789 - .L_788)
	.align		4
.L_788:
        /*127c*/ 	.word	index@($__internal_128_$__cuda_sm70_shflsync_bfly_p)
        /*1280*/ 	.word	0x00000000


	//----- nvinfo : EIATTR_FRAME_SIZE
	.align		4
.L_789:
        /*1284*/ 	.byte	0x04, 0x11
        /*1286*/ 	.short	(.L_791 - .L_790)
	.align		4
.L_790:
        /*1288*/ 	.word	index@(_ZN10layer_norm22ln_bwd_finalize_kernelINS_22Kernel_traits_finalizeILj12800EffffjLj1024ELj4ENS_18Kernel_traits_baseILj12800EffffjLj1024EEEEEEEvNS_9BwdParamsE)
        /*128c*/ 	.word	0x00000000


	//----- nvinfo : EIATTR_REGCOUNT
	.align		4
.L_791:
        /*1290*/ 	.byte	0x04, 0x2f
        /*1292*/ 	.short	(.L_793 - .L_792)
	.align		4
.L_792:
        /*1294*/ 	.word	index@(_ZN10layer_norm13ln_bwd_kernelINS_13Kernel_traitsI6__halfS2_S2_fjLj12800ELj5ELj1ELj4ELj8ENS_18Kernel_traits_baseILj12800ES2_S2_S2_fjLj128EEEEEEEvNS_9BwdParamsE)
        /*1298*/ 	.word	0x00000093


	//----- nvinfo : EIATTR_FRAME_SIZE
	.align		4
.L_793:
        /*129c*/ 	.byte	0x04, 0x11
        /*129e*/ 	.short	(.L_795 - .L_794)
	.align		4
.L_794:
        /*12a0*/ 	.word	index@($__internal_127_$__cuda_sm70_shflsync_down_p)
        /*12a4*/ 	.word	0x00000000


	//----- nvinfo : EIATTR_FRAME_SIZE
	.align		4
.L_795:
        /*12a8*/ 	.byte	0x04, 0x11
        /*12aa*/ 	.short	(.L_797 - .L_796)
	.align		4
.L_796:
        /*12ac*/ 	.word	index@(_ZN10layer_norm13ln_bwd_kernelINS_13Kernel_traitsI6__halfS2_S2_fjLj12800ELj5ELj1ELj4ELj8ENS_18Kernel_traits_baseILj12800ES2_S2_S2_fjLj128EEEEEEEvNS_9BwdParamsE)
        /*12b0*/ 	.word	0x00000000


	//----- nvinfo : EIATTR_REGCOUNT
	.align		4
.L_797:
        /*12b4*/ 	.byte	0x04, 0x2f
        /*12b6*/ 	.short	(.L_799 - .L_798)
	.align		4
.L_798:
        /*12b8*/ 	.word	index@(_ZN10layer_norm22ln_bwd_finalize_kernelINS_22Kernel_traits_finalizeILj12800E6__halfS2_S2_fjLj1024ELj4ENS_18Kernel_traits_baseILj12800ES2_S2_S2_fjLj1024EEEEEEEvNS_9BwdParamsE)
        /*12bc*/ 	.word	0x00000020


	//----- nvinfo : EIATTR_FRAME_SIZE
	.align		4
.L_799:
        /*12c0*/ 	.byte	0x04, 0x11
        /*12c2*/ 	.short	(.L_801 - .L_800)
	.align		4
.L_800:
        /*12c4*/ 	.word	index@($__internal_126_$__cuda_sm70_shflsync_bfly_p)
        /*12c8*/ 	.word	0x00000000


	//----- nvinfo : EIATTR_FRAME_SIZE
	.align		4
.L_801:
        /*12cc*/ 	.byte	0x04, 0x11
        /*12ce*/ 	.short	(.L_803 - .L_802)
	.align		4
.L_802:
        /*12d0*/ 	.word	index@(_ZN10layer_norm22ln_bwd_finalize_kernelINS_22Kernel_traits_finalizeILj12800E6__halfS2_S2_fjLj1024ELj4ENS_18Kernel_traits_baseILj12800ES2_S2_S2_fjLj1024EEEEEEEvNS_9BwdParamsE)
        /*12d4*/ 	.word	0x00000000


	//----- nvinfo : EIATTR_REGCOUNT
	.align		4
.L_803:
        /*12d8*/ 	.byte	0x04, 0x2f
        /*12da*/ 	.short	(.L_805 - .L_804)
	.align		4
.L_804:
        /*12dc*/ 	.word	index@(_ZN10layer_norm13ln_bwd_kernelINS_13Kernel_traitsI6__halffS2_fjLj12800ELj5ELj1ELj4ELj16ENS_18Kernel_traits_baseILj12800ES2_fS2_fjLj128EEEEEEEvNS_9BwdParamsE)
        /*12e0*/ 	.word	0x000000a8


	//----- nvinfo : EIATTR_FRAME_SIZE
	.align		4
.L_805:
        /*12e4*/ 	.byte	0x04, 0x11
        /*12e6*/ 	.short	(.L_807 - .L_806)
	.align		4
.L_806:
        /*12e8*/ 	.word	index@($__internal_125_$__cuda_sm70_shflsync_down_p)
        /*12ec*/ 	.word	0x00000000


	//----- nvinfo : EIATTR_FRAME_SIZE
	.align		4
.L_807:
        /*12f0*/ 	.byte	0x04, 0x11
        /*12f2*/ 	.short	(.L_809 - .L_808)
	.align		4
.L_808:
        /*12f4*/ 	.word	index@(_ZN10layer_norm13ln_bwd_kernelINS_13Kernel_traitsI6__halffS2_fjLj12800ELj5ELj1ELj4ELj16ENS_18Kernel_traits_baseILj12800ES2_fS2_fjLj128EEEEEEEvNS_9BwdParamsE)
        /*12f8*/ 	.word	0x00000000


	//----- nvinfo : EIATTR_REGCOUNT
	.align		4
.L_809:
        /*12fc*/ 	.byte	0x04, 0x2f
        /*12fe*/ 	.short	(.L_811 - .L_810)
	.align		4
.L_810:
        /*1300*/ 	.word	index@(_ZN10layer_norm22ln_bwd_finalize_kernelINS_22Kernel_traits_finalizeILj12800E6__halffS2_fjLj1024ELj4ENS_18Kernel_traits_baseILj12800ES2_fS2_fjLj1024EEEEEEEvNS_9BwdParamsE)
        /*1304*/ 	.word	0x00000020


	//----- nvinfo : EIATTR_FRAME_SIZE
	.align		4
.L_811:
        /*1308*/ 	.byte	0x04, 0x11
        /*130a*/ 	.short	(.L_813 - .L_812)
	.align		4
.L_812:
        /*130c*/ 	.word	index@($__internal_124_$__cuda_sm70_shflsync_bfly_p)
        /*1310*/ 	.word	0x00000000


	//----- nvinfo : EIATTR_FRAME_SIZE
	.align		4
.L_813:
        /*1314*/ 	.byte	0x04, 0x11
        /*1316*/ 	.short	(.L_815 - .L_814)
	.align		4
.L_814:
        /*1318*/ 	.word	index@(_ZN10layer_norm22ln_bwd_finalize_kernelINS_22Kernel_traits_finalizeILj12800E6__halffS2_fjLj1024ELj4ENS_18Kernel_traits_baseILj12800ES2_fS2_fjLj1024EEEEEEEvNS_9BwdParamsE)
        /*131c*/ 	.word	0x00000000


	//----- nvinfo : EIATTR_REGCOUNT
	.align		4
.L_815:
        /*1320*/ 	.byte	0x04, 0x2f
        /*1322*/ 	.short	(.L_817 - .L_816)
	.align		4
.L_816:
        /*1324*/ 	.word	index@(_ZN10layer_norm13ln_bwd_kernelINS_13Kernel_traitsI13__nv_bfloat16S2_S2_fjLj12800ELj5ELj1ELj4ELj8ENS_18Kernel_traits_baseILj12800ES2_S2_S2_fjLj128EEEEEEEvNS_9BwdParamsE)
        /*1328*/ 	.word	0x00000093


	//----- nvinfo : EIATTR_FRAME_SIZE
	.align		4
.L_817:
        /*132c*/ 	.byte	0x04, 0x11
        /*132e*/ 	.short	(.L_819 - .L_818)
	.align		4
.L_818:
        /*1330*/ 	.word	index@($__internal_123_$__cuda_sm70_shflsync_down_p)
        /*1334*/ 	.word	0x00000000


	//----- nvinfo : EIATTR_FRAME_SIZE
	.align		4
.L_819:
        /*1338*/ 	.byte	0x04, 0x11
        /*133a*/ 	.short	(.L_821 - .L_820)
	.align		4
.L_820:
        /*133c*/ 	.word	index@(_ZN10layer_norm13ln_bwd_kernelINS_13Kernel_traitsI13__nv_bfloat16S2_S2_fjLj12800ELj5ELj1ELj4ELj8ENS_18Kernel_traits_baseILj12800ES2_S2_S2_fjLj128EEEEEEEvNS_9BwdParamsE)
        /*1340*/ 	.word	0x00000000


	//----- nvinfo : EIATTR_REGCOUNT
	.align		4
.L_821:
        /*1344*/ 	.byte	0x04, 0x2f
        /*1346*/ 	.short	(.L_823 - .L_822)
	.align		4
.L_822:
        /*1348*/ 	.word	index@(_ZN10layer_norm22ln_bwd_finalize_kernelINS_22Kernel_traits_finalizeILj12800E13__nv_bfloat16S2_S2_fjLj1024ELj4ENS_18Kernel_traits_baseILj12800ES2_S2_S2_fjLj1024EEEEEEEvNS_9BwdParamsE)
        /*134c*/ 	.word	0x00000020


	//----- nvinfo : EIATTR_FRAME_SIZE
	.align		4
.L_823:
        /*1350*/ 	.byte	0x04, 0x11
        /*1352*/ 	.short	(.L_825 - .L_824)
	.align		4
.L_824:
        /*1354*/ 	.word	index@($__internal_122_$__cuda_sm70_shflsync_bfly_p)
        /*1358*/ 	.word	0x00000000


	//----- nvinfo : EIATTR_FRAME_SIZE
	.align		4
.L_825:
        /*135c*/ 	.byte	0x04, 0x11
        /*135e*/ 	.short	(.L_827 - .L_826)
	.align		4
.L_826:
        /*1360*/ 	.word	index@(_ZN10layer_norm22ln_bwd_finalize_kernelINS_22Kernel_traits_finalizeILj12800E13__nv_bfloat16S2_S2_fjLj1024ELj4ENS_18Kernel_traits_baseILj12800ES2_S2_S2_fjLj1024EEEEEEEvNS_9BwdParamsE)
        /*1364*/ 	.word	0x00000000


	//----- nvinfo : EIATTR_REGCOUNT
	.align		4
.L_827:
        /*1368*/ 	.byte	0x04, 0x2f
        /*136a*/ 	.short	(.L_829 - .L_828)
	.align		4
.L_828:
        /*136c*/ 	.word	index@(_ZN10layer_norm13ln_bwd_kernelINS_13Kernel_traitsI13__nv_bfloat16fS2_fjLj12800ELj5ELj1ELj4ELj16ENS_18Kernel_traits_baseILj12800ES2_fS2_fjLj128EEEEEEEvNS_9BwdParamsE)
        /*1370*/ 	.word	0x000000a8


	//----- nvinfo : EIATTR_FRAME_SIZE
	.align		4
.L_829:
        /*1374*/ 	.byte	0x04, 0x11
        /*1376*/ 	.short	(.L_831 - .L_830)
	.align		4
.L_830:
        /*1378*/ 	.word	index@($__internal_121_$__cuda_sm70_shflsync_down_p)
        /*137c*/ 	.word	0x00000000


	//----- nvinfo : EIATTR_FRAME_SIZE
	.align		4
.L_831:
        /*1380*/ 	.byte	0x04, 0x11
        /*1382*/ 	.short	(.L_833 - .L_832)
	.align		4
.L_832:
        /*1384*/ 	.word	index@(_ZN10layer_norm13ln_bwd_kernelINS_13Kernel_traitsI13__nv_bfloat16fS2_fjLj12800ELj5ELj1ELj4ELj16ENS_18Kernel_traits_baseILj12800ES2_fS2_fjLj128EEEEEEEvNS_9BwdParamsE)
        /*1388*/ 	.word	0x00000000


	//----- nvinfo : EIATTR_REGCOUNT
	.align		4
.L_833:
        /*138c*/ 	.byte	0x04, 0x2f
        /*138e*/ 	.short	(.L_835 - .L_834)
	.align		4
.L_834:
        /*1390*/ 	.word	index@(_ZN10layer_norm22ln_bwd_finalize_kernelINS_22Kernel_traits_finalizeILj12800E13__nv_bfloat16fS2_fjLj1024ELj4ENS_18Kernel_traits_baseILj12800ES2_fS2_fjLj1024EEEEEEEvNS_9BwdParamsE)
        /*1394*/ 	.word	0x00000020


	//----- nvinfo : EIATTR_FRAME_SIZE
	.align		4
.L_835:
        /*1398*/ 	.byte	0x04, 0x11
        /*139a*/ 	.short	(.L_837 - .L_836)
	.align		4
.L_836:
        /*139c*/ 	.word	index@($__internal_120_$__cuda_sm70_shflsync_bfly_p)
        /*13a0*/ 	.word	0x00000000


	//----- nvinfo : EIATTR_FRAME_SIZE
	.align		4
.L_837:
        /*13a4*/ 	.byte	0x04, 0x11
        /*13a6*/ 	.short	(.L_839 - .L_838)
	.align		4
.L_838:
        /*13a8*/ 	.word	index@(_ZN10layer_norm22ln_bwd_finalize_kernelINS_22Kernel_traits_finalizeILj12800E13__nv_bfloat16fS2_fjLj1024ELj4ENS_18Kernel_traits_baseILj12800ES2_fS2_fjLj1024EEEEEEEvNS_9BwdParamsE)
        /*13ac*/ 	.word	0x00000000


	//----- nvinfo : EIATTR_REGCOUNT
	.align		4
.L_839:
        /*13b0*/ 	.byte	0x04, 0x2f
        /*13b2*/ 	.short	(.L_841 - .L_840)
	.align		4
.L_840:
        /*13b4*/ 	.word	index@(_ZN10layer_norm13ln_bwd_kernelINS_13Kernel_traitsIffffjLj14336ELj4ELj1ELj4ELj8ENS_18Kernel_traits_baseILj14336EffffjLj128EEEEEEEvNS_9BwdParamsE)
        /*13b8*/ 	.word	0x000000ea


	//----- nvinfo : EIATTR_FRAME_SIZE
	.align		4
.L_841:
        /*13bc*/ 	.byte	0x04, 0x11
        /*13be*/ 	.short	(.L_843 - .L_842)
	.align		4
.L_842:
        /*13c0*/ 	.word	index@($__internal_119_$__cuda_sm70_shflsync_down_p)
        /*13c4*/ 	.word	0x00000000


	//----- nvinfo : EIATTR_FRAME_SIZE
	.align		4
.L_843:
        /*13c8*/ 	.byte	0x04, 0x11
        /*13ca*/ 	.short	(.L_845 - .L_844)
	.align		4
.L_844:
        /*13cc*/ 	.word	index@(_ZN10layer_norm13ln_bwd_kernelINS_13Kernel_traitsIffffjLj14336ELj4ELj1ELj4ELj8ENS_18Kernel_traits_baseILj14336EffffjLj128EEEEEEEvNS_9BwdParamsE)
        /*13d0*/ 	.word	0x00000000


	//----- nvinfo : EIATTR_REGCOUNT
	.align		4
.L_845:
        /*13d4*/ 	.byte	0x04, 0x2f
        /*13d6*/ 	.short	(.L_847 - .L_846)
	.align		4
.L_846:
        /*13d8*/ 	.word	index@(_ZN10layer_norm22ln_bwd_finalize_kernelINS_22Kernel_traits_finalizeILj14336EffffjLj1024ELj4ENS_18Kernel_traits_baseILj14336EffffjLj1024EEEEEEEvNS_9BwdParamsE)
        /*13dc*/ 	.word	0x00000020


	//----- nvinfo : EIATTR_FRAME_SIZE
	.align		4
.L_847:
        /*13e0*/ 	.byte	0x04, 0x11
        /*13e2*/ 	.short	(.L_849 - .L_848)
	.align		4
.L_848:
        /*13e4*/ 	.word	index@($__internal_118_$__cuda_sm70_shflsync_bfly_p)
        /*13e8*/ 	.word	0x00000000


	//----- nvinfo : EIATTR_FRAME_SIZE
	.align		4
.L_849:
        /*13ec*/ 	.byte	0x04, 0x11
        /*13ee*/ 	.short	(.L_851 - .L_850)
	.align		4
.L_850:
        /*13f0*/ 	.word	index@(_ZN10layer_norm22ln_bwd_finalize_kernelINS_22Kernel_traits_finalizeILj14336EffffjLj1024ELj4ENS_18Kernel_traits_baseILj14336EffffjLj1024EEEEEEEvNS_9BwdParamsE)
        /*13f4*/ 	.word	0x00000000


	//----- nvinfo : EIATTR_REGCOUNT
	.align		4
.L_851:
        /*13f8*/ 	.byte	0x04, 0x2f
        /*13fa*/ 	.short	(.L_853 - .L_852)
	.align		4
.L_852:
        /*13fc*/ 	.word	index@(_ZN10layer_norm13ln_bwd_kernelINS_13Kernel_traitsI6__halfS2_S2_fjLj14336ELj4ELj1ELj4ELj8ENS_18Kernel_traits_baseILj14336ES2_S2_S2_fjLj128EEEEEEEvNS_9BwdParamsE)
        /*1400*/ 	.word	0x000000c1


	//----- nvinfo : EIATTR_FRAME_SIZE
	.align		4
.L_853:
        /*1404*/ 	.byte	0x04, 0x11
        /*1406*/ 	.short	(.L_855 - .L_854)
	.align		4
.L_854:
        /*1408*/ 	.word	index@($__internal_117_$__cuda_sm70_shflsync_down_p)
        /*140c*/ 	.word	0x00000000


	//----- nvinfo : EIATTR_FRAME_SIZE
	.align		4
.L_855:
        /*1410*/ 	.byte	0x04, 0x11
        /*1412*/ 	.short	(.L_857 - .L_856)
	.align		4
.L_856:
        /*1414*/ 	.word	index@(_ZN10layer_norm13ln_bwd_kernelINS_13Kernel_traitsI6__halfS2_S2_fjLj14336ELj4ELj1ELj4ELj8ENS_18Kernel_traits_baseILj14336ES2_S2_S2_fjLj128EEEEEEEvNS_9BwdParamsE)
        /*1418*/ 	.word	0x00000000


	//----- nvinfo : EIATTR_REGCOUNT
	.align		4
.L_857:
        /*141c*/ 	.byte	0x04, 0x2f
        /*141e*/ 	.short	(.L_859 - .L_858)
	.align		4
.L_858:
        /*1420*/ 	.word	index@(_ZN10layer_norm22ln_bwd_finalize_kernelINS_22Kernel_traits_finalizeILj14336E6__halfS2_S2_fjLj1024ELj4ENS_18Kernel_traits_baseILj14336ES2_S2_S2_fjLj1024EEEEEEEvNS_9BwdParamsE)
        /*1424*/ 	.word	0x00000020


	//----- nvinfo : EIATTR_FRAME_SIZE
	.align		4
.L_859:
        /*1428*/ 	.byte	0x04, 0x11
        /*142a*/ 	.short	(.L_861 - .L_860)
	.align		4
.L_860:
        /*142c*/ 	.word	index@($__internal_116_$__cuda_sm70_shflsync_bfly_p)
        /*1430*/ 	.word	0x00000000


	//----- nvinfo : EIATTR_FRAME_SIZE
	.align		4
.L_861:
        /*1434*/ 	.byte	0x04, 0x11
        /*1436*/ 	.short	(.L_863 - .L_862)
	.align		4
.L_862:
        /*1438*/ 	.word	index@(_ZN10layer_norm22ln_bwd_finalize_kernelINS_22Kernel_traits_finalizeILj14336E6__halfS2_S2_fjLj1024ELj4ENS_18Kernel_traits_baseILj14336ES2_S2_S2_fjLj1024EEEEEEEvNS_9BwdParamsE)
        /*143c*/ 	.word	0x00000000


	//----- nvinfo : EIATTR_REGCOUNT
	.align		4
.L_863:
        /*1440*/ 	.byte	0x04, 0x2f
        /*1442*/ 	.short	(.L_865 - .L_864)
	.align		4
.L_864:
        /*1444*/ 	.word	index@(_ZN10layer_norm13ln_bwd_kernelINS_13Kernel_traitsI6__halffS2_fjLj14336ELj4ELj1ELj4ELj8ENS_18Kernel_traits_baseILj14336ES2_fS2_fjLj128EEEEEEEvNS_9BwdParamsE)
        /*1448*/ 	.word	0x000000d1


	//----- nvinfo : EIATTR_FRAME_SIZE
	.align		4
.L_865:
        /*144c*/ 	.byte	0x04, 0x11
        /*144e*/ 	.short	(.L_867 - .L_866)
	.align		4
.L_866:
        /*1450*/ 	.word	index@($__internal_115_$__cuda_sm70_shflsync_down_p)
        /*1454*/ 	.word	0x00000000


	//----- nvinfo : EIATTR_FRAME_SIZE
	.align		4
.L_867:
        /*1458*/ 	.byte	0x04, 0x11
        /*145a*/ 	.short	(.L_869 - .L_868)
	.align		4
.L_868:
        /*145c*/ 	.word	index@(_ZN10layer_norm13ln_bwd_kernelINS_13Kernel_traitsI6__halffS2_fjLj14336ELj4ELj1ELj4ELj8ENS_18Kernel_traits_baseILj14336ES2_fS2_fjLj128EEEEEEEvNS_9BwdParamsE)
        /*1460*/ 	.word	0x00000000


	//----- nvinfo : EIATTR_REGCOUNT
	.align		4
.L_869:
        /*1464*/ 	.byte	0x04, 0x2f
        /*1466*/ 	.short	(.L_871 - .L_870)
	.align		4
.L_870:
        /*1468*/ 	.word	index@(_ZN10layer_norm22ln_bwd_finalize_kernelINS_22Kernel_traits_finalizeILj14336E6__halffS2_fjLj1024ELj4ENS_18Kernel_traits_baseILj14336ES2_fS2_fjLj1024EEEEEEEvNS_9BwdParamsE)
        /*146c*/ 	.word	0x00000020


	//----- nvinfo : EIATTR_FRAME_SIZE
	.align		4
.L_871:
        /*1470*/ 	.byte	0x04, 0x11
        /*1472*/ 	.short	(.L_873 - .L_872)
	.align		4
.L_872:
        /*1474*/ 	.word	index@($__internal_114_$__cuda_sm70_shflsync_bfly_p)
        /*1478*/ 	.word	0x00000000


	//----- nvinfo : EIATTR_FRAME_SIZE
	.align		4
.L_873:
        /*147c*/ 	.byte	0x04, 0x11
        /*147e*/ 	.short	(.L_875 - .L_874)
	.align		4
.L_874:
        /*1480*/ 	.word	index@(_ZN10layer_norm22ln_bwd_finalize_kernelINS_22Kernel_traits_finalizeILj14336E6__halffS2_fjLj1024ELj4ENS_18Kernel_traits_baseILj14336ES2_fS2_fjLj1024EEEEEEEvNS_9BwdParamsE)
        /*1484*/ 	.word	0x00000000


	//----- nvinfo : EIATTR_REGCOUNT
	.align		4
.L_875:
        /*1488*/ 	.byte	0x04, 0x2f
        /*148a*/ 	.short	(.L_877 - .L_876)
	.align		4
.L_876:
        /*148c*/ 	.word	index@(_ZN10layer_norm13ln_bwd_kernelINS_13Kernel_traitsI13__nv_bfloat16S2_S2_fjLj14336ELj4ELj1ELj4ELj8ENS_18Kernel_traits_baseILj14336ES2_S2_S2_fjLj128EEEEEEEvNS_9BwdParamsE)
        /*1490*/ 	.word	0x000000c1


	//----- nvinfo : EIATTR_FRAME_SIZE
	.align		4
.L_877:
        /*1494*/ 	.byte	0x04, 0x11
        /*1496*/ 	.short	(.L_879 - .L_878)
	.align		4
.L_878:
        /*1498*/ 	.word	index@($__internal_113_$__cuda_sm70_shflsync_down_p)
        /*149c*/ 	.word	0x00000000


	//----- nvinfo : EIATTR_FRAME_SIZE
	.align		4
.L_879:
        /*14a0*/ 	.byte	0x04, 0x11
        /*14a2*/ 	.short	(.L_881 - .L_880)
	.align		4
.L_880:
        /*14a4*/ 	.word	index@(_ZN10layer_norm13ln_bwd_kernelINS_13Kernel_traitsI13__nv_bfloat16S2_S2_fjLj14336ELj4ELj1ELj4ELj8ENS_18Kernel_traits_baseILj14336ES2_S2_S2_fjLj128EEEEEEEvNS_9BwdParamsE)
        /*14a8*/ 	.word	0x00000000


	//----- nvinfo : EIATTR_REGCOUNT
	.align		4
.L_881:
        /*14ac*/ 	.byte	0x04, 0x2f
        /*14ae*/ 	.short	(.L_883 - .L_882)
	.align		4
.L_882:
        /*14b0*/ 	.word	index@(_ZN10layer_norm22ln_bwd_finalize_kernelINS_22Kernel_traits_finalizeILj14336E13__nv_bfloat16S2_S2_fjLj1024ELj4ENS_18Kernel_traits_baseILj14336ES2_S2_S2_fjLj1024EEEEEEEvNS_9BwdParamsE)
        /*14b4*/ 	.word	0x00000020


	//----- nvinfo : EIATTR_FRAME_SIZE
	.align		4
.L_883:
        /*14b8*/ 	.byte	0x04, 0x11
        /*14ba*/ 	.short	(.L_885 - .L_884)
	.align		4
.L_884:
        /*14bc*/ 	.word	index@($__internal_112_$__cuda_sm70_shflsync_bfly_p)
        /*14c0*/ 	.word	0x00000000


	//----- nvinfo : EIATTR_FRAME_SIZE
	.align		4
.L_885:
        /*14c4*/ 	.byte	0x04, 0x11
        /*14c6*/ 	.short	(.L_887 - .L_886)
	.align		4
.L_886:
        /*14c8*/ 	.word	index@(_ZN10layer_norm22ln_bwd_finalize_kernelINS_22Kernel_traits_finalizeILj14336E13__nv_bfloat16S2_S2_fjLj1024ELj4ENS_18Kernel_traits_baseILj14336ES2_S2_S2_fjLj1024EEEEEEEvNS_9BwdParamsE)
        /*14cc*/ 	.word	0x00000000


	//----- nvinfo : EIATTR_REGCOUNT
	.align		4
.L_887:
        /*14d0*/ 	.byte	0x04, 0x2f
        /*14d2*/ 	.short	(.L_889 - .L_888)
	.align		4
.L_888:
        /*14d4*/ 	.word	index@(_ZN10layer_norm13ln_bwd_kernelINS_13Kernel_traitsI13__nv_bfloat16fS2_fjLj14336ELj4ELj1ELj4ELj8ENS_18Kernel_traits_baseILj14336ES2_fS2_fjLj128EEEEEEEvNS_9BwdParamsE)
        /*14d8*/ 	.word	0x000000d9


	//----- nvinfo : EIATTR_FRAME_SIZE
	.align		4
.L_889:
        /*14dc*/ 	.byte	0x04, 0x11
        /*14de*/ 	.short	(.L_891 - .L_890)
	.align		4
.L_890:
        /*14e0*/ 	.word	index@($__internal_111_$__cuda_sm70_shflsync_down_p)
        /*14e4*/ 	.word	0x00000000


	//----- nvinfo : EIATTR_FRAME_SIZE
	.align		4
.L_891:
        /*14e8*/ 	.byte	0x04, 0x11
        /*14ea*/ 	.short	(.L_893 - .L_892)
	.align		4
.L_892:
        /*14ec*/ 	.word	index@(_ZN10layer_norm13ln_bwd_kernelINS_13Kernel_traitsI13__nv_bfloat16fS2_fjLj14336ELj4ELj1ELj4ELj8ENS_18Kernel_traits_baseILj14336ES2_fS2_fjLj128EEEEEEEvNS_9BwdParamsE)
        /*14f0*/ 	.word	0x00000000


	//----- nvinfo : EIATTR_REGCOUNT
	.align		4
.L_893:
        /*14f4*/ 	.byte	0x04, 0x2f
        /*14f6*/ 	.short	(.L_895 - .L_894)
	.align		4
.L_894:
        /*14f8*/ 	.word	index@(_ZN10layer_norm22ln_bwd_finalize_kernelINS_22Kernel_traits_finalizeILj14336E13__nv_bfloat16fS2_fjLj1024ELj4ENS_18Kernel_traits_baseILj14336ES2_fS2_fjLj1024EEEEEEEvNS_9BwdParamsE)
        /*14fc*/ 	.word	0x00000020


	//----- nvinfo : EIATTR_FRAME_SIZE
	.align		4
.L_895:
        /*1500*/ 	.byte	0x04, 0x11
        /*1502*/ 	.short	(.L_897 - .L_896)
	.align		4
.L_896:
        /*1504*/ 	.word	index@($__internal_110_$__cuda_sm70_shflsync_bfly_p)
        /*1508*/ 	.word	0x00000000


	//----- nvinfo : EIATTR_FRAME_SIZE
	.align		4
.L_897:
        /*150c*/ 	.byte	0x04, 0x11
        /*150e*/ 	.short	(.L_899 - .L_898)
	.align		4
.L_898:
        /*1510*/ 	.word	index@(_ZN10layer_norm22ln_bwd_finalize_kernelINS_22Kernel_traits_finalizeILj14336E13__nv_bfloat16fS2_fjLj1024ELj4ENS_18Kernel_traits_baseILj14336ES2_fS2_fjLj1024EEEEEEEvNS_9BwdParamsE)
        /*1514*/ 	.word	0x00000000


	//----- nvinfo : EIATTR_REGCOUNT
	.align		4
.L_899:
        /*1518*/ 	.byte	0x04, 0x2f
        /*151a*/ 	.short	(.L_901 - .L_900)
	.align		4
.L_900:
        /*151c*/ 	.word	index@(_ZN10layer_norm13ln_bwd_kernelINS_13Kernel_traitsIffffjLj15360ELj4ELj1ELj4ELj8ENS_18Kernel_traits_baseILj15360EffffjLj128EEEEEEEvNS_9BwdParamsE)
        /*1520*/ 	.word	0x000000e9


	//----- nvinfo : EIATTR_FRAME_SIZE
	.align		4
.L_901:
        /*1524*/ 	.byte	0x04, 0x11
        /*1526*/ 	.short	(.L_903 - .L_902)
	.align		4
.L_902:
        /*1528*/ 	.word	index@($__internal_109_$__cuda_sm70_shflsync_down_p)
        /*152c*/ 	.word	0x00000000


	//----- nvinfo : EIATTR_FRAME_SIZE
	.align		4
.L_903:
        /*1530*/ 	.byte	0x04, 0x11
        /*1532*/ 	.short	(.L_905 - .L_904)
	.align		4
.L_904:
        /*1534*/ 	.word	index@(_ZN10layer_norm13ln_bwd_kernelINS_13Kernel_traitsIffffjLj15360ELj4ELj1ELj4ELj8ENS_18Kernel_traits_baseILj15360EffffjLj128EEEEEEEvNS_9BwdParamsE)
        /*1538*/ 	.word	0x00000000


	//----- nvinfo : EIATTR_REGCOUNT
	.align		4
.L_905:
        /*153c*/ 	.byte	0x04, 0x2f
        /*153e*/ 	.short	(.L_907 - .L_906)
	.align		4
.L_906:
        /*1540*/ 	.word	index@(_ZN10layer_norm22ln_bwd_finalize_kernelINS_22Kernel_traits_finalizeILj15360EffffjLj1024ELj4ENS_18Kernel_traits_baseILj15360EffffjLj1024EEEEEEEvNS_9BwdParamsE)
        /*1544*/ 	.word	0x00000020


	//----- nvinfo : EIATTR_FRAME_SIZE
	.align		4
.L_907:
        /*1548*/ 	.byte	0x04, 0x11
        /*154a*/ 	.short	(.L_909 - .L_908)
	.align		4
.L_908:
        /*154c*/ 	.word	index@($__internal_108_$__cuda_sm70_shflsync_bfly_p)
        /*1550*/ 	.word	0x00000000


	//----- nvinfo : EIATTR_FRAME_SIZE
	.align		4
.L_909:
        /*1554*/ 	.byte	0x04, 0x11
        /*1556*/ 	.short	(.L_911 - .L_910)
	.align		4
.L_910:
        /*1558*/ 	.word	index@(_ZN10layer_norm22ln_bwd_finalize_kernelINS_22Kernel_traits_finalizeILj15360EffffjLj1024ELj4ENS_18Kernel_traits_baseILj15360EffffjLj1024EEEEEEEvNS_9BwdParamsE)
        /*155c*/ 	.word	0x00000000


	//----- nvinfo : EIATTR_REGCOUNT
	.align		4
.L_911:
        /*1560*/ 	.byte	0x04, 0x2f
        /*1562*/ 	.short	(.L_913 - .L_912)
	.align		4
.L_912:
        /*1564*/ 	.word	index@(_ZN10layer_norm13ln_bwd_kernelINS_13Kernel_traitsI6__halfS2_S2_fjLj15360ELj4ELj1ELj4ELj4ENS_18Kernel_traits_baseILj15360ES2_S2_S2_fjLj128EEEEEEEvNS_9BwdParamsE)
        /*1568*/ 	.word	0x000000fc


	//----- nvinfo : EIATTR_FRAME_SIZE
	.align		4
.L_913:
        /*156c*/ 	.byte	0x04, 0x11
        /*156e*/ 	.short	(.L_915 - .L_914)
	.align		4
.L_914:
        /*1570*/ 	.word	index@($__internal_107_$__cuda_sm70_shflsync_down_p)
        /*1574*/ 	.word	0x00000000


	//----- nvinfo : EIATTR_FRAME_SIZE
	.align		4
.L_915:
        /*1578*/ 	.byte	0x04, 0x11
        /*157a*/ 	.short	(.L_917 - .L_916)
	.align		4
.L_916:
        /*157c*/ 	.word	index@(_ZN10layer_norm13ln_bwd_kernelINS_13Kernel_traitsI6__halfS2_S2_fjLj15360ELj4ELj1ELj4ELj4ENS_18Kernel_traits_baseILj15360ES2_S2_S2_fjLj128EEEEEEEvNS_9BwdParamsE)
        /*1580*/ 	.word	0x00000000


	//----- nvinfo : EIATTR_REGCOUNT
	.align		4
.L_917:
        /*1584*/ 	.byte	0x04, 0x2f
        /*1586*/ 	.short	(.L_919 - .L_918)
	.align		4
.L_918:
        /*1588*/ 	.word	index@(_ZN10layer_norm22ln_bwd_finalize_kernelINS_22Kernel_traits_finalizeILj15360E6__halfS2_S2_fjLj1024ELj4ENS_18Kernel_traits_baseILj15360ES2_S2_S2_fjLj1024EEEEEEEvNS_9BwdParamsE)
        /*158c*/ 	.word	0x00000020


	//----- nvinfo : EIATTR_FRAME_SIZE
	.align		4
.L_919:
        /*1590*/ 	.byte	0x04, 0x11
        /*1592*/ 	.short	(.L_921 - .L_920)
	.align		4
.L_920:
        /*1594*/ 	.word	index@($__internal_106_$__cuda_sm70_shflsync_bfly_p)
        /*1598*/ 	.word	0x00000000


	//----- nvinfo : EIATTR_FRAME_SIZE
	.align		4
.L_921:
        /*159c*/ 	.byte	0x04, 0x11
        /*159e*/ 	.short	(.L_923 - .L_922)
	.align		4
.L_922:
        /*15a0*/ 	.word	index@(_ZN10layer_norm22ln_bwd_finalize_kernelINS_22Kernel_traits_finalizeILj15360E6__halfS2_S2_fjLj1024ELj4ENS_18Kernel_traits_baseILj15360ES2_S2_S2_fjLj1024EEEEEEEvNS_9BwdParamsE)
        /*15a4*/ 	.word	0x00000000


	//----- nvinfo : EIATTR_REGCOUNT
	.align		4
.L_923:
        /*15a8*/ 	.byte	0x04, 0x2f
        /*15aa*/ 	.short	(.L_925 - .L_924)
	.align		4
.L_924:
        /*15ac*/ 	.word	index@(_ZN10layer_norm13ln_bwd_kernelINS_13Kernel_traitsI6__halffS2_fjLj15360ELj4ELj1ELj4ELj8ENS_18Kernel_traits_baseILj15360ES2_fS2_fjLj128EEEEEEEvNS_9BwdParamsE)
        /*15b0*/ 	.word	0x000000df


	//----- nvinfo : EIATTR_FRAME_SIZE
	.align		4
.L_925:
        /*15b4*/ 	.byte	0x04, 0x11
        /*15b6*/ 	.short	(.L_927 - .L_926)
	.align		4
.L_926:
        /*15b8*/ 	.word	index@($__internal_105_$__cuda_sm70_shflsync_down_p)
        /*15bc*/ 	.word	0x00000000


	//----- nvinfo : EIATTR_FRAME_SIZE
	.align		4
.L_927:
        /*15c0*/ 	.byte	0x04, 0x11
        /*15c2*/ 	.short	(.L_929 - .L_928)
	.align		4
.L_928:
        /*15c4*/ 	.word	index@(_ZN10layer_norm13ln_bwd_kernelINS_13Kernel_traitsI6__halffS2_fjLj15360ELj4ELj1ELj4ELj8ENS_18Kernel_traits_baseILj15360ES2_fS2_fjLj128EEEEEEEvNS_9BwdParamsE)
        /*15c8*/ 	.word	0x00000000


	//----- nvinfo : EIATTR_REGCOUNT
	.align		4
.L_929:
        /*15cc*/ 	.byte	0x04, 0x2f
        /*15ce*/ 	.short	(.L_931 - .L_930)
	.align		4
.L_930:
        /*15d0*/ 	.word	index@(_ZN10layer_norm22ln_bwd_finalize_kernelINS_22Kernel_traits_finalizeILj15360E6__halffS2_fjLj1024ELj4ENS_18Kernel_traits_baseILj15360ES2_fS2_fjLj1024EEEEEEEvNS_9BwdParamsE)
        /*15d4*/ 	.word	0x00000020


	//----- nvinfo : EIATTR_FRAME_SIZE
	.align		4
.L_931:
        /*15d8*/ 	.byte	0x04, 0x11
        /*15da*/ 	.short	(.L_933 - .L_932)
	.align		4
.L_932:
        /*15dc*/ 	.word	index@($__internal_104_$__cuda_sm70_shflsync_bfly_p)
        /*15e0*/ 	.word	0x00000000


	//----- nvinfo : EIATTR_FRAME_SIZE
	.align		4
.L_933:
        /*15e4*/ 	.byte	0x04, 0x11
        /*15e6*/ 	.short	(.L_935 - .L_934)
	.align		4
.L_934:
        /*15e8*/ 	.word	index@(_ZN10layer_norm22ln_bwd_finalize_kernelINS_22Kernel_traits_finalizeILj15360E6__halffS2_fjLj1024ELj4ENS_18Kernel_traits_baseILj15360ES2_fS2_fjLj1024EEEEEEEvNS_9BwdParamsE)
        /*15ec*/ 	.word	0x00000000


	//----- nvinfo : EIATTR_REGCOUNT
	.align		4
.L_935:
        /*15f0*/ 	.byte	0x04, 0x2f
        /*15f2*/ 	.short	(.L_937 - .L_936)
	.align		4
.L_936:
        /*15f4*/ 	.word	index@(_ZN10layer_norm13ln_bwd_kernelINS_13Kernel_traitsI13__nv_bfloat16S2_S2_fjLj15360ELj4ELj1ELj4ELj4ENS_18Kernel_traits_baseILj15360ES2_S2_S2_fjLj128EEEEEEEvNS_9BwdParamsE)
        /*15f8*/ 	.word	0x000000fa


	//----- nvinfo : EIATTR_FRAME_SIZE
	.align		4
.L_937:
        /*15fc*/ 	.byte	0x04, 0x11
        /*15fe*/ 	.short	(.L_939 - .L_938)
	.align		4
.L_938:
        /*1600*/ 	.word	index@($__internal_103_$__cuda_sm70_shflsync_down_p)
        /*1604*/ 	.word	0x00000000


	//----- nvinfo : EIATTR_FRAME_SIZE
	.align		4
.L_939:
        /*1608*/ 	.byte	0x04, 0x11
        /*160a*/ 	.short	(.L_941 - .L_940)
	.align		4
.L_940:
        /*160c*/ 	.word	index@(_ZN10layer_norm13ln_bwd_kernelINS_13Kernel_traitsI13__nv_bfloat16S2_S2_fjLj15360ELj4ELj1ELj4ELj4ENS_18Kernel_traits_baseILj15360ES2_S2_S2_fjLj128EEEEEEEvNS_9BwdParamsE)
        /*1610*/ 	.word	0x00000000


	//----- nvinfo : EIATTR_REGCOUNT
	.align		4
.L_941:
        /*1614*/ 	.byte	0x04, 0x2f
        /*1616*/ 	.short	(.L_943 - .L_942)
	.align		4
.L_942:
        /*1618*/ 	.word	index@(_ZN10layer_norm22ln_bwd_finalize_kernelINS_22Kernel_traits_finalizeILj15360E13__nv_bfloat16S2_S2_fjLj1024ELj4ENS_18Kernel_traits_baseILj15360ES2_S2_S2_fjLj1024EEEEEEEvNS_9BwdParamsE)
        /*161c*/ 	.word	0x00000020


	//----- nvinfo : EIATTR_FRAME_SIZE
	.align		4
.L_943:
        /*1620*/ 	.byte	0x04, 0x11
        /*1622*/ 	.short	(.L_945 - .L_944)
	.align		4
.L_944:
        /*1624*/ 	.word	index@($__internal_102_$__cuda_sm70_shflsync_bfly_p)
        /*1628*/ 	.word	0x00000000


	//----- nvinfo : EIATTR_FRAME_SIZE
	.align		4
.L_945:
        /*162c*/ 	.byte	0x04, 0x11
        /*162e*/ 	.short	(.L_947 - .L_946)
	.align		4
.L_946:
        /*1630*/ 	.word	index@(_ZN10layer_norm22ln_bwd_finalize_kernelINS_22Kernel_traits_finalizeILj15360E13__nv_bfloat16S2_S2_fjLj1024ELj4ENS_18Kernel_traits_baseILj15360ES2_S2_S2_fjLj1024EEEEEEEvNS_9BwdParamsE)
        /*1634*/ 	.word	0x00000000


	//----- nvinfo : EIATTR_REGCOUNT
	.align		4
.L_947:
        /*1638*/ 	.byte	0x04, 0x2f
        /*163a*/ 	.short	(.L_949 - .L_948)
	.align		4
.L_948:
        /*163c*/ 	.word	index@(_ZN10layer_norm13ln_bwd_kernelINS_13Kernel_traitsI13__nv_bfloat16fS2_fjLj15360ELj4ELj1ELj4ELj8ENS_18Kernel_traits_baseILj15360ES2_fS2_fjLj128EEEEEEEvNS_9BwdParamsE)
        /*1640*/ 	.word	0x000000e5


	//----- nvinfo : EIATTR_FRAME_SIZE
	.align		4
.L_949:
        /*1644*/ 	.byte	0x04, 0x11
        /*1646*/ 	.short	(.L_951 - .L_950)
	.align		4
.L_950:
        /*1648*/ 	.word	index@($__internal_101_$__cuda_sm70_shflsync_down_p)
        /*164c*/ 	.word	0x00000000


	//----- nvinfo : EIATTR_FRAME_SIZE
	.align		4
.L_951:
        /*1650*/ 	.byte	0x04, 0x11
        /*1652*/ 	.short	(.L_953 - .L_952)
	.align		4
.L_952:
        /*1654*/ 	.word	index@(_ZN10layer_norm13ln_bwd_kernelINS_13Kernel_traitsI13__nv_bfloat16fS2_fjLj15360ELj4ELj1ELj4ELj8ENS_18Kernel_traits_baseILj15360ES2_fS2_fjLj128EEEEEEEvNS_9BwdParamsE)
        /*1658*/ 	.word	0x00000000


	//----- nvinfo : EIATTR_REGCOUNT
	.align		4
.L_953:
        /*165c*/ 	.byte	0x04, 0x2f
        /*165e*/ 	.short	(.L_955 - .L_954)
	.align		4
.L_954:
        /*1660*/ 	.word	index@(_ZN10layer_norm22ln_bwd_finalize_kernelINS_22Kernel_traits_finalizeILj15360E13__nv_bfloat16fS2_fjLj1024ELj4ENS_18Kernel_traits_baseILj15360ES2_fS2_fjLj1024EEEEEEEvNS_9BwdParamsE)
        /*1664*/ 	.word	0x00000020


	//----- nvinfo : EIATTR_FRAME_SIZE
	.align		4
.L_955:
        /*1668*/ 	.byte	0x04, 0x11
        /*166a*/ 	.short	(.L_957 - .L_956)
	.align		4
.L_956:
        /*166c*/ 	.word	index@($__internal_100_$__cuda_sm70_shflsync_bfly_p)
        /*1670*/ 	.word	0x00000000


	//----- nvinfo : EIATTR_FRAME_SIZE
	.align		4
.L_957:
        /*1674*/ 	.byte	0x04, 0x11
        /*1676*/ 	.short	(.L_959 - .L_958)
	.align		4
.L_958:
        /*1678*/ 	.word	index@(_ZN10layer_norm22ln_bwd_finalize_kernelINS_22Kernel_traits_finalizeILj15360E13__nv_bfloat16fS2_fjLj1024ELj4ENS_18Kernel_traits_baseILj15360ES2_fS2_fjLj1024EEEEEEEvNS_9BwdParamsE)
        /*167c*/ 	.word	0x00000000


	//----- nvinfo : EIATTR_REGCOUNT
	.align		4
.L_959:
        /*1680*/ 	.byte	0x04, 0x2f
        /*1682*/ 	.short	(.L_961 - .L_960)
	.align		4
.L_960:
        /*1684*/ 	.word	index@(_ZN10layer_norm13ln_bwd_kernelINS_13Kernel_traitsIffffjLj16384ELj4ELj1ELj4ELj16ENS_18Kernel_traits_baseILj16384EffffjLj128EEEEEEEvNS_9BwdParamsE)
        /*1688*/ 	.word	0x000000fe


	//----- nvinfo : EIATTR_FRAME_SIZE
	.align		4
.L_961:
        /*168c*/ 	.byte	0x04, 0x11
        /*168e*/ 	.short	(.L_963 - .L_962)
	.align		4
.L_962:
        /*1690*/ 	.word	index@($__internal_99_$__cuda_sm70_shflsync_down_p)
        /*1694*/ 	.word	0x00000000


	//----- nvinfo : EIATTR_FRAME_SIZE
	.align		4
.L_963:
        /*1698*/ 	.byte	0x04, 0x11
        /*169a*/ 	.short	(.L_965 - .L_964)
	.align		4
.L_964:
        /*169c*/ 	.word	index@(_ZN10layer_norm13ln_bwd_kernelINS_13Kernel_traitsIffffjLj16384ELj4ELj1ELj4ELj16ENS_18Kernel_traits_baseILj16384EffffjLj128EEEEEEEvNS_9BwdParamsE)
        /*16a0*/ 	.word	0x00000000


	//----- nvinfo : EIATTR_REGCOUNT
	.align		4
.L_965:
        /*16a4*/ 	.byte	0x04, 0x2f
        /*16a6*/ 	.short	(.L_967 - .L_966)
	.align		4
.L_966:
        /*16a8*/ 	.word	index@(_ZN10layer_norm22ln_bwd_finalize_kernelINS_22Kernel_traits_finalizeILj16384EffffjLj1024ELj4ENS_18Kernel_traits_baseILj16384EffffjLj1024EEEEEEEvNS_9BwdParamsE)
        /*16ac*/ 	.word	0x00000020


	//----- nvinfo : EIATTR_FRAME_SIZE
	.align		4
.L_967:
        /*16b0*/ 	.byte	0x04, 0x11
        /*16b2*/ 	.short	(.L_969 - .L_968)
	.align		4
.L_968:
        /*16b4*/ 	.word	index@($__internal_98_$__cuda_sm70_shflsync_bfly_p)
        /*16b8*/ 	.word	0x00000000


	//----- nvinfo : EIATTR_FRAME_SIZE
	.align		4
.L_969:
        /*16bc*/ 	.byte	0x04, 0x11
        /*16be*/ 	.short	(.L_971 - .L_970)
	.align		4
.L_970:
        /*16c0*/ 	.word	index@(_ZN10layer_norm22ln_bwd_finalize_kernelINS_22Kernel_traits_finalizeILj16384EffffjLj1024ELj4ENS_18Kernel_traits_baseILj16384EffffjLj1024EEEEEEEvNS_9BwdParamsE)
        /*16c4*/ 	.word	0x00000000


	//----- nvinfo : EIATTR_REGCOUNT
	.align		4
.L_971:
        /*16c8*/ 	.byte	0x04, 0x2f
        /*16ca*/ 	.short	(.L_973 - .L_972)
	.align		4
.L_972:
        /*16cc*/ 	.word	index@(_ZN10layer_norm13ln_bwd_kernelINS_13Kernel_traitsI6__halfS2_S2_fjLj16384ELj4ELj1ELj4ELj16ENS_18Kernel_traits_baseILj16384ES2_S2_S2_fjLj128EEEEEEEvNS_9BwdParamsE)
        /*16d0*/ 	.word	0x000000d1


	//----- nvinfo : EIATTR_FRAME_SIZE
	.align		4
.L_973:
        /*16d4*/ 	.byte	0x04, 0x11
        /*16d6*/ 	.short	(.L_975 - .L_974)
	.align		4
.L_974:
        /*16d8*/ 	.word	index@($__internal_97_$__cuda_sm70_shflsync_down_p)
        /*16dc*/ 	.word	0x00000000


	//----- nvinfo : EIATTR_FRAME_SIZE
	.align		4
.L_975:
        /*16e0*/ 	.byte	0x04, 0x11
        /*16e2*/ 	.short	(.L_977 - .L_976)
	.align		4
.L_976:
        /*16e4*/ 	.word	index@(_ZN10layer_norm13ln_bwd_kernelINS_13Kernel_traitsI6__halfS2_S2_fjLj16384ELj4ELj1ELj4ELj16ENS_18Kernel_traits_baseILj16384ES2_S2_S2_fjLj128EEEEEEEvNS_9BwdParamsE)
        /*16e8*/ 	.word	0x00000000


	//----- nvinfo : EIATTR_REGCOUNT
	.align		4
.L_977:
        /*16ec*/ 	.byte	0x04, 0x2f
        /*16ee*/ 	.short	(.L_979 - .L_978)
	.align		4
.L_978:
        /*16f0*/ 	.word	index@(_ZN10layer_norm22ln_bwd_finalize_kernelINS_22Kernel_traits_finalizeILj16384E6__halfS2_S2_fjLj1024ELj4ENS_18Kernel_traits_baseILj16384ES2_S2_S2_fjLj1024EEEEEEEvNS_9BwdParamsE)
        /*16f4*/ 	.word	0x00000020


	//----- nvinfo : EIATTR_FRAME_SIZE
	.align		4
.L_979:
        /*16f8*/ 	.byte	0x04, 0x11
        /*16fa*/ 	.short	(.L_981 - .L_980)
	.align		4
.L_980:
        /*16fc*/ 	.word	index@($__internal_96_$__cuda_sm70_shflsync_bfly_p)
        /*1700*/ 	.word	0x00000000


	//----- nvinfo : EIATTR_FRAME_SIZE
	.align		4
.L_981:
        /*1704*/ 	.byte	0x04, 0x11
        /*1706*/ 	.short	(.L_983 - .L_982)
	.align		4
.L_982:
        /*1708*/ 	.word	index@(_ZN10layer_norm22ln_bwd_finalize_kernelINS_22Kernel_traits_finalizeILj16384E6__halfS2_S2_fjLj1024ELj4ENS_18Kernel_traits_baseILj16384ES2_S2_S2_fjLj1024EEEEEEEvNS_9BwdParamsE)
        /*170c*/ 	.word	0x00000000


	//----- nvinfo : EIATTR_REGCOUNT
	.align		4
.L_983:
        /*1710*/ 	.byte	0x04, 0x2f
        /*1712*/ 	.short	(.L_985 - .L_984)
	.align		4
.L_984:
        /*1714*/ 	.word	index@(_ZN10layer_norm13ln_bwd_kernelINS_13Kernel_traitsI6__halffS2_fjLj16384ELj4ELj1ELj4ELj16ENS_18Kernel_traits_baseILj16384ES2_fS2_fjLj128EEEEEEEvNS_9BwdParamsE)
        /*1718*/ 	.word	0x000000fe


	//----- nvinfo : EIATTR_FRAME_SIZE
	.align		4
.L_985:
        /*171c*/ 	.byte	0x04, 0x11
        /*171e*/ 	.short	(.L_987 - .L_986)
	.align		4
.L_986:
        /*1720*/ 	.word	index@($__internal_95_$__cuda_sm70_shflsync_down_p)
        /*1724*/ 	.word	0x00000000


	//----- nvinfo : EIATTR_FRAME_SIZE
	.align		4
.L_987:
        /*1728*/ 	.byte	0x04, 0x11
        /*172a*/ 	.short	(.L_989 - .L_988)
	.align		4
.L_988:
        /*172c*/ 	.word	index@(_ZN10layer_norm13ln_bwd_kernelINS_13Kernel_traitsI6__halffS2_fjLj16384ELj4ELj1ELj4ELj16ENS_18Kernel_traits_baseILj16384ES2_fS2_fjLj128EEEEEEEvNS_9BwdParamsE)
        /*1730*/ 	.word	0x00000000


	//----- nvinfo : EIATTR_REGCOUNT
	.align		4
.L_989:
        /*1734*/ 	.byte	0x04, 0x2f
        /*1736*/ 	.short	(.L_991 - .L_990)
	.align		4
.L_990:
        /*1738*/ 	.word	index@(_ZN10layer_norm22ln_bwd_finalize_kernelINS_22Kernel_traits_finalizeILj16384E6__halffS2_fjLj1024ELj4ENS_18Kernel_traits_baseILj16384ES2_fS2_fjLj1024EEEEEEEvNS_9BwdParamsE)
        /*173c*/ 	.word	0x00000020


	//----- nvinfo : EIATTR_FRAME_SIZE
	.align		4
.L_991:
        /*1740*/ 	.byte	0x04, 0x11
        /*1742*/ 	.short	(.L_993 - .L_992)
	.align		4
.L_992:
        /*1744*/ 	.word	index@($__internal_94_$__cuda_sm70_shflsync_bfly_p)
        /*1748*/ 	.word	0x00000000


	//----- nvinfo : EIATTR_FRAME_SIZE
	.align		4
.L_993:
        /*174c*/ 	.byte	0x04, 0x11
        /*174e*/ 	.short	(.L_995 - .L_994)
	.align		4
.L_994:
        /*1750*/ 	.word	index@(_ZN10layer_norm22ln_bwd_finalize_kernelINS_22Kernel_traits_finalizeILj16384E6__halffS2_fjLj1024ELj4ENS_18Kernel_traits_baseILj16384ES2_fS2_fjLj1024EEEEEEEvNS_9BwdParamsE)
        /*1754*/ 	.word	0x00000000


	//----- nvinfo : EIATTR_REGCOUNT
	.align		4
.L_995:
        /*1758*/ 	.byte	0x04, 0x2f
        /*175a*/ 	.short	(.L_997 - .L_996)
	.align		4
.L_996:
        /*175c*/ 	.word	index@(_ZN10layer_norm13ln_bwd_kernelINS_13Kernel_traitsI13__nv_bfloat16S2_S2_fjLj16384ELj4ELj1ELj4ELj16ENS_18Kernel_traits_baseILj16384ES2_S2_S2_fjLj128EEEEEEEvNS_9BwdParamsE)
        /*1760*/ 	.word	0x000000d3


	//----- nvinfo : EIATTR_FRAME_SIZE
	.align		4
.L_997:
        /*1764*/ 	.byte	0x04, 0x11
        /*1766*/ 	.short	(.L_999 - .L_998)
	.align		4
.L_998:
        /*1768*/ 	.word	index@($__internal_93_$__cuda_sm70_shflsync_down_p)
        /*176c*/ 	.word	0x00000000


	//----- nvinfo : EIATTR_FRAME_SIZE
	.align		4
.L_999:
        /*1770*/ 	.byte	0x04, 0x11
        /*1772*/ 	.short	(.L_1001 - .L_1000)
	.align		4
.L_1000:
        /*1774*/ 	.word	index@(_ZN10layer_norm13ln_bwd_kernelINS_13Kernel_traitsI13__nv_bfloat16S2_S2_fjLj16384ELj4ELj1ELj4ELj16ENS_18Kernel_traits_baseILj16384ES2_S2_S2_fjLj128EEEEEEEvNS_9BwdParamsE)
        /*1778*/ 	.word	0x00000000


	//----- nvinfo : EIATTR_REGCOUNT
	.align		4
.L_1001:
        /*177c*/ 	.byte	0x04, 0x2f
        /*177e*/ 	.short	(.L_1003 - .L_1002)
	.align		4
.L_1002:
        /*1780*/ 	.word	index@(_ZN10layer_norm22ln_bwd_finalize_kernelINS_22Kernel_traits_finalizeILj16384E13__nv_bfloat16S2_S2_fjLj1024ELj4ENS_18Kernel_traits_baseILj16384ES2_S2_S2_fjLj1024EEEEEEEvNS_9BwdParamsE)
        /*1784*/ 	.word	0x00000020


	//----- nvinfo : EIATTR_FRAME_SIZE
	.align		4
.L_1003:
        /*1788*/ 	.byte	0x04, 0x11
        /*178a*/ 	.short	(.L_1005 - .L_1004)
	.align		4
.L_1004:
        /*178c*/ 	.word	index@($__internal_92_$__cuda_sm70_shflsync_bfly_p)
        /*1790*/ 	.word	0x00000000


	//----- nvinfo : EIATTR_FRAME_SIZE
	.align		4
.L_1005:
        /*1794*/ 	.byte	0x04, 0x11
        /*1796*/ 	.short	(.L_1007 - .L_1006)
	.align		4
.L_1006:
        /*1798*/ 	.word	index@(_ZN10layer_norm22ln_bwd_finalize_kernelINS_22Kernel_traits_finalizeILj16384E13__nv_bfloat16S2_S2_fjLj1024ELj4ENS_18Kernel_traits_baseILj16384ES2_S2_S2_fjLj1024EEEEEEEvNS_9BwdParamsE)
        /*179c*/ 	.word	0x00000000


	//----- nvinfo : EIATTR_REGCOUNT
	.align		4
.L_1007:
        /*17a0*/ 	.byte	0x04, 0x2f
        /*17a2*/ 	.short	(.L_1009 - .L_1008)
	.align		4
.L_1008:
        /*17a4*/ 	.word	index@(_ZN10layer_norm13ln_bwd_kernelINS_13Kernel_traitsI13__nv_bfloat16fS2_fjLj16384ELj4ELj1ELj4ELj16ENS_18Kernel_traits_baseILj16384ES2_fS2_fjLj128EEEEEEEvNS_9BwdParamsE)
        /*17a8*/ 	.word	0x000000fe


	//----- nvinfo : EIATTR_FRAME_SIZE
	.align		4
.L_1009:
        /*17ac*/ 	.byte	0x04, 0x11
        /*17ae*/ 	.short	(.L_1011 - .L_1010)
	.align		4
.L_1010:
        /*17b0*/ 	.word	index@($__internal_91_$__cuda_sm70_shflsync_down_p)
        /*17b4*/ 	.word	0x00000000


	//----- nvinfo : EIATTR_FRAME_SIZE
	.align		4
.L_1011:
        /*17b8*/ 	.byte	0x04, 0x11
        /*17ba*/ 	.short	(.L_1013 - .L_1012)
	.align		4
.L_1012:
        /*17bc*/ 	.word	index@(_ZN10layer_norm13ln_bwd_kernelINS_13Kernel_traitsI13__nv_bfloat16fS2_fjLj16384ELj4ELj1ELj4ELj16ENS_18Kernel_traits_baseILj16384ES2_fS2_fjLj128EEEEEEEvNS_9BwdParamsE)
        /*17c0*/ 	.word	0x00000000


	//----- nvinfo : EIATTR_REGCOUNT
	.align		4
.L_1013:
        /*17c4*/ 	.byte	0x04, 0x2f
        /*17c6*/ 	.short	(.L_1015 - .L_1014)
	.align		4
.L_1014:
        /*17c8*/ 	.word	index@(_ZN10layer_norm22ln_bwd_finalize_kernelINS_22Kernel_traits_finalizeILj16384E13__nv_bfloat16fS2_fjLj1024ELj4ENS_18Kernel_traits_baseILj16384ES2_fS2_fjLj1024EEEEEEEvNS_9BwdParamsE)
        /*17cc*/ 	.word	0x00000020


	//----- nvinfo : EIATTR_FRAME_SIZE
	.align		4
.L_1015:
        /*17d0*/ 	.byte	0x04, 0x11
        /*17d2*/ 	.short	(.L_1017 - .L_1016)
	.align		4
.L_1016:
        /*17d4*/ 	.word	index@($__internal_90_$__cuda_sm70_shflsync_bfly_p)
        /*17d8*/ 	.word	0x00000000


	//----- nvinfo : EIATTR_FRAME_SIZE
	.align		4
.L_1017:
        /*17dc*/ 	.byte	0x04, 0x11
        /*17de*/ 	.short	(.L_1019 - .L_1018)
	.align		4
.L_1018:
        /*17e0*/ 	.word	index@(_ZN10layer_norm22ln_bwd_finalize_kernelINS_22Kernel_traits_finalizeILj16384E13__nv_bfloat16fS2_fjLj1024ELj4ENS_18Kernel_traits_baseILj16384ES2_fS2_fjLj1024EEEEEEEvNS_9BwdParamsE)
        /*17e4*/ 	.word	0x00000000


	//----- nvinfo : EIATTR_REGCOUNT
	.align		4
.L_1019:
        /*17e8*/ 	.byte	0x04, 0x2f
        /*17ea*/ 	.short	(.L_1021 - .L_1020)
	.align		4
.L_1020:
        /*17ec*/ 	.word	index@(_ZN10layer_norm13ln_bwd_kernelINS_13Kernel_traitsIffffjLj18432ELj4ELj1ELj4ELj16ENS_18Kernel_traits_baseILj18432EffffjLj128EEEEEEEvNS_9BwdParamsE)
        /*17f0*/ 	.word	0x000000fe


	//----- nvinfo : EIATTR_FRAME_SIZE
	.align		4
.L_1021:
        /*17f4*/ 	.byte	0x04, 0x11
        /*17f6*/ 	.short	(.L_1023 - .L_1022)
	.align		4
.L_1022:
        /*17f8*/ 	.word	index@($__internal_89_$__cuda_sm70_shflsync_down_p)
        /*17fc*/ 	.word	0x00000000


	//----- nvinfo : EIATTR_FRAME_SIZE
	.align		4
.L_1023:
        /*1800*/ 	.byte	0x04, 0x11
        /*1802*/ 	.short	(.L_1025 - .L_1024)
	.align		4
.L_1024:
        /*1804*/ 	.word	index@(_ZN10layer_norm13ln_bwd_kernelINS_13Kernel_traitsIffffjLj18432ELj4ELj1ELj4ELj16ENS_18Kernel_traits_baseILj18432EffffjLj128EEEEEEEvNS_9BwdParamsE)
        /*1808*/ 	.word	0x00000000


	//----- nvinfo : EIATTR_REGCOUNT
	.align		4
.L_1025:
        /*180c*/ 	.byte	0x04, 0x2f
        /*180e*/ 	.short	(.L_1027 - .L_1026)
	.align		4
.L_1026:
        /*1810*/ 	.word	index@(_ZN10layer_norm22ln_bwd_finalize_kernelINS_22Kernel_traits_finalizeILj18432EffffjLj1024ELj4ENS_18Kernel_traits_baseILj18432EffffjLj1024EEEEEEEvNS_9BwdParamsE)
        /*1814*/ 	.word	0x00000020


	//----- nvinfo : EIATTR_FRAME_SIZE
	.align		4
.L_1027:
        /*1818*/ 	.byte	0x04, 0x11
        /*181a*/ 	.short	(.L_1029 - .L_1028)
	.align		4
.L_1028:
        /*181c*/ 	.word	index@($__internal_88_$__cuda_sm70_shflsync_bfly_p)
        /*1820*/ 	.word	0x00000000


	//----- nvinfo : EIATTR_FRAME_SIZE
	.align		4
.L_1029:
        /*1824*/ 	.byte	0x04, 0x11
        /*1826*/ 	.short	(.L_1031 - .L_1030)
	.align		4
.L_1030:
        /*1828*/ 	.word	index@(_ZN10layer_norm22ln_bwd_finalize_kernelINS_22Kernel_traits_finalizeILj18432EffffjLj1024ELj4ENS_18Kernel_traits_baseILj18432EffffjLj1024EEEEEEEvNS_9BwdParamsE)
        /*182c*/ 	.word	0x00000000


	//----- nvinfo : EIATTR_REGCOUNT
	.align		4
.L_1031:
        /*1830*/ 	.byte	0x04, 0x2f
        /*1832*/ 	.short	(.L_1033 - .L_1032)
	.align		4
.L_1032:
        /*1834*/ 	.word	index@(_ZN10layer_norm13ln_bwd_kernelINS_13Kernel_traitsI6__halfS2_S2_fjLj18432ELj4ELj1ELj4ELj8ENS_18Kernel_traits_baseILj18432ES2_S2_S2_fjLj128EEEEEEEvNS_9BwdParamsE)
        /*1838*/ 	.word	0x000000f1


	//----- nvinfo : EIATTR_FRAME_SIZE
	.align		4
.L_1033:
        /*183c*/ 	.byte	0x04, 0x11
        /*183e*/ 	.short	(.L_1035 - .L_1034)
	.align		4
.L_1034:
        /*1840*/ 	.word	index@($__internal_87_$__cuda_sm70_shflsync_down_p)
        /*1844*/ 	.word	0x00000000


	//----- nvinfo : EIATTR_FRAME_SIZE
	.align		4
.L_1035:
        /*1848*/ 	.byte	0x04, 0x11
        /*184a*/ 	.short	(.L_1037 - .L_1036)
	.align		4
.L_1036:
        /*184c*/ 	.word	index@(_ZN10layer_norm13ln_bwd_kernelINS_13Kernel_traitsI6__halfS2_S2_fjLj18432ELj4ELj1ELj4ELj8ENS_18Kernel_traits_baseILj18432ES2_S2_S2_fjLj128EEEEEEEvNS_9BwdParamsE)
        /*1850*/ 	.word	0x00000000


	//----- nvinfo : EIATTR_REGCOUNT
	.align		4
.L_1037:
        /*1854*/ 	.byte	0x04, 0x2f
        /*1856*/ 	.short	(.L_1039 - .L_1038)
	.align		4
.L_1038:
        /*1858*/ 	.word	index@(_ZN10layer_norm22ln_bwd_finalize_kernelINS_22Kernel_traits_finalizeILj18432E6__halfS2_S2_fjLj1024ELj4ENS_18Kernel_traits_baseILj18432ES2_S2_S2_fjLj1024EEEEEEEvNS_9BwdParamsE)
        /*185c*/ 	.word	0x00000020


	//----- nvinfo : EIATTR_FRAME_SIZE
	.align		4
.L_1039:
        /*1860*/ 	.byte	0x04, 0x11
        /*1862*/ 	.short	(.L_1041 - .L_1040)
	.align		4
.L_1040:
        /*1864*/ 	.word	index@($__internal_86_$__cuda_sm70_shflsync_bfly_p)
        /*1868*/ 	.word	0x00000000


	//----- nvinfo : EIATTR_FRAME_SIZE
	.align		4
.L_1041:
        /*186c*/ 	.byte	0x04, 0x11
        /*186e*/ 	.short	(.L_1043 - .L_1042)
	.align		4
.L_1042:
        /*1870*/ 	.word	index@(_ZN10layer_norm22ln_bwd_finalize_kernelINS_22Kernel_traits_finalizeILj18432E6__halfS2_S2_fjLj1024ELj4ENS_18Kernel_traits_baseILj18432ES2_S2_S2_fjLj1024EEEEEEEvNS_9BwdParamsE)
        /*1874*/ 	.word	0x00000000


	//----- nvinfo : EIATTR_REGCOUNT
	.align		4
.L_1043:
        /*1878*/ 	.byte	0x04, 0x2f
        /*187a*/ 	.short	(.L_1045 - .L_1044)
	.align		4
.L_1044:
        /*187c*/ 	.word	index@(_ZN10layer_norm13ln_bwd_kernelINS_13Kernel_traitsI6__halffS2_fjLj18432ELj4ELj1ELj4ELj16ENS_18Kernel_traits_baseILj18432ES2_fS2_fjLj128EEEEEEEvNS_9BwdParamsE)
        /*1880*/ 	.word	0x000000fe


	//----- nvinfo : EIATTR_FRAME_SIZE
	.align		4
.L_1045:
        /*1884*/ 	.byte	0x04, 0x11
        /*1886*/ 	.short	(.L_1047 - .L_1046)
	.align		4
.L_1046:
        /*1888*/ 	.word	index@($__internal_85_$__cuda_sm70_shflsync_down_p)
        /*188c*/ 	.word	0x00000000


	//----- nvinfo : EIATTR_FRAME_SIZE
	.align		4
.L_1047:
        /*1890*/ 	.byte	0x04, 0x11
        /*1892*/ 	.short	(.L_1049 - .L_1048)
	.align		4
.L_1048:
        /*1894*/ 	.word	index@(_ZN10layer_norm13ln_bwd_kernelINS_13Kernel_traitsI6__halffS2_fjLj18432ELj4ELj1ELj4ELj16ENS_18Kernel_traits_baseILj18432ES2_fS2_fjLj128EEEEEEEvNS_9BwdParamsE)
        /*1898*/ 	.word	0x00000000


	//----- nvinfo : EIATTR_REGCOUNT
	.align		4
.L_1049:
        /*189c*/ 	.byte	0x04, 0x2f
        /*189e*/ 	.short	(.L_1051 - .L_1050)
	.align		4
.L_1050:
        /*18a0*/ 	.word	index@(_ZN10layer_norm22ln_bwd_finalize_kernelINS_22Kernel_traits_finalizeILj18432E6__halffS2_fjLj1024ELj4ENS_18Kernel_traits_baseILj18432ES2_fS2_fjLj1024EEEEEEEvNS_9BwdParamsE)
        /*18a4*/ 	.word	0x00000020


	//----- nvinfo : EIATTR_FRAME_SIZE
	.align		4
.L_1051:
        /*18a8*/ 	.byte	0x04, 0x11
        /*18aa*/ 	.short	(.L_1053 - .L_1052)
	.align		4
.L_1052:
        /*18ac*/ 	.word	index@($__internal_84_$__cuda_sm70_shflsync_bfly_p)
        /*18b0*/ 	.word	0x00000000


	//----- nvinfo : EIATTR_FRAME_SIZE
	.align		4
.L_1053:
        /*18b4*/ 	.byte	0x04, 0x11
        /*18b6*/ 	.short	(.L_1055 - .L_1054)
	.align		4
.L_1054:
        /*18b8*/ 	.word	index@(_ZN10layer_norm22ln_bwd_finalize_kernelINS_22Kernel_traits_finalizeILj18432E6__halffS2_fjLj1024ELj4ENS_18Kernel_traits_baseILj18432ES2_fS2_fjLj1024EEEEEEEvNS_9BwdParamsE)
        /*18bc*/ 	.word	0x00000000


	//----- nvinfo : EIATTR_REGCOUNT
	.align		4
.L_1055:
        /*18c0*/ 	.byte	0x04, 0x2f
        /*18c2*/ 	.short	(.L_1057 - .L_1056)
	.align		4
.L_1056:
        /*18c4*/ 	.word	index@(_ZN10layer_norm13ln_bwd_kernelINS_13Kernel_traitsI13__nv_bfloat16S2_S2_fjLj18432ELj4ELj1ELj4ELj8ENS_18Kernel_traits_baseILj18432ES2_S2_S2_fjLj128EEEEEEEvNS_9BwdParamsE)
        /*18c8*/ 	.word	0x000000f1


	//----- nvinfo : EIATTR_FRAME_SIZE
	.align		4
.L_1057:
        /*18cc*/ 	.byte	0x04, 0x11
        /*18ce*/ 	.short	(.L_1059 - .L_1058)
	.align		4
.L_1058:
        /*18d0*/ 	.word	index@($__internal_83_$__cuda_sm70_shflsync_down_p)
        /*18d4*/ 	.word	0x00000000


	//----- nvinfo : EIATTR_FRAME_SIZE
	.align		4
.L_1059:
        /*18d8*/ 	.byte	0x04, 0x11
        /*18da*/ 	.short	(.L_1061 - .L_1060)
	.align		4
.L_1060:
        /*18dc*/ 	.word	index@(_ZN10layer_norm13ln_bwd_kernelINS_13Kernel_traitsI13__nv_bfloat16S2_S2_fjLj18432ELj4ELj1ELj4ELj8ENS_18Kernel_traits_baseILj18432ES2_S2_S2_fjLj128EEEEEEEvNS_9BwdParamsE)
        /*18e0*/ 	.word	0x00000000


	//----- nvinfo : EIATTR_REGCOUNT
	.align		4
.L_1061:
        /*18e4*/ 	.byte	0x04, 0x2f
        /*18e6*/ 	.short	(.L_1063 - .L_1062)
	.align		4
.L_1062:
        /*18e8*/ 	.word	index@(_ZN10layer_norm22ln_bwd_finalize_kernelINS_22Kernel_traits_finalizeILj18432E13__nv_bfloat16S2_S2_fjLj1024ELj4ENS_18Kernel_traits_baseILj18432ES2_S2_S2_fjLj1024EEEEEEEvNS_9BwdParamsE)
        /*18ec*/ 	.word	0x00000020


	//----- nvinfo : EIATTR_FRAME_SIZE
	.align		4
.L_1063:
        /*18f0*/ 	.byte	0x04, 0x11
        /*18f2*/ 	.short	(.L_1065 - .L_1064)
	.align		4
.L_1064:
        /*18f4*/ 	.word	index@($__internal_82_$__cuda_sm70_shflsync_bfly_p)
        /*18f8*/ 	.word	0x00000000


	//----- nvinfo : EIATTR_FRAME_SIZE
	.align		4
.L_1065:
        /*18fc*/ 	.byte	0x04, 0x11
        /*18fe*/ 	.short	(.L_1067 - .L_1066)
	.align		4
.L_1066:
        /*1900*/ 	.word	index@(_ZN10layer_norm22ln_bwd_finalize_kernelINS_22Kernel_traits_finalizeILj18432E13__nv_bfloat16S2_S2_fjLj1024ELj4ENS_18Kernel_traits_baseILj18432ES2_S2_S2_fjLj1024EEEEEEEvNS_9BwdParamsE)
        /*1904*/ 	.word	0x00000000


	//----- nvinfo : EIATTR_REGCOUNT
	.align		4
.L_1067:
        /*1908*/ 	.byte	0x04, 0x2f
        /*190a*/ 	.short	(.L_1069 - .L_1068)
	.align		4
.L_1068:
        /*190c*/ 	.word	index@(_ZN10layer_norm13ln_bwd_kernelINS_13Kernel_traitsI13__nv_bfloat16fS2_fjLj18432ELj4ELj1ELj4ELj16ENS_18Kernel_traits_baseILj18432ES2_fS2_fjLj128EEEEEEEvNS_9BwdParamsE)
        /*1910*/ 	.word	0x000000fe


	//----- nvinfo : EIATTR_FRAME_SIZE
	.align		4
.L_1069:
        /*1914*/ 	.byte	0x04, 0x11
        /*1916*/ 	.short	(.L_1071 - .L_1070)
	.align		4
.L_1070:
        /*1918*/ 	.word	index@($__internal_81_$__cuda_sm70_shflsync_down_p)
        /*191c*/ 	.word	0x00000000


	//----- nvinfo : EIATTR_FRAME_SIZE
	.align		4
.L_1071:
        /*1920*/ 	.byte	0x04, 0x11
        /*1922*/ 	.short	(.L_1073 - .L_1072)
	.align		4
.L_1072:
        /*1924*/ 	.word	index@(_ZN10layer_norm13ln_bwd_kernelINS_13Kernel_traitsI13__nv_bfloat16fS2_fjLj18432ELj4ELj1ELj4ELj16ENS_18Kernel_traits_baseILj18432ES2_fS2_fjLj128EEEEEEEvNS_9BwdParamsE)
        /*1928*/ 	.word	0x00000000


	//----- nvinfo : EIATTR_REGCOUNT
	.align		4
.L_1073:
        /*192c*/ 	.byte	0x04, 0x2f
        /*192e*/ 	.short	(.L_1075 - .L_1074)
	.align		4
.L_1074:
        /*1930*/ 	.word	index@(_ZN10layer_norm22ln_bwd_finalize_kernelINS_22Kernel_traits_finalizeILj18432E13__nv_bfloat16fS2_fjLj1024ELj4ENS_18Kernel_traits_baseILj18432ES2_fS2_fjLj1024EEEEEEEvNS_9BwdParamsE)
        /*1934*/ 	.word	0x00000020


	//----- nvinfo : EIATTR_FRAME_SIZE
	.align		4
.L_1075:
        /*1938*/ 	.byte	0x04, 0x11
        /*193a*/ 	.short	(.L_1077 - .L_1076)
	.align		4
.L_1076:
        /*193c*/ 	.word	index@($__internal_80_$__cuda_sm70_shflsync_bfly_p)
        /*1940*/ 	.word	0x00000000


	//----- nvinfo : EIATTR_FRAME_SIZE
	.align		4
.L_1077:
        /*1944*/ 	.byte	0x04, 0x11
        /*1946*/ 	.short	(.L_1079 - .L_1078)
	.align		4
.L_1078:
        /*1948*/ 	.word	index@(_ZN10layer_norm22ln_bwd_finalize_kernelINS_22Kernel_traits_finalizeILj18432E13__nv_bfloat16fS2_fjLj1024ELj4ENS_18Kernel_traits_baseILj18432ES2_fS2_fjLj1024EEEEEEEvNS_9BwdParamsE)
        /*194c*/ 	.word	0x00000000


	//----- nvinfo : EIATTR_REGCOUNT
	.align		4
.L_1079:
        /*1950*/ 	.byte	0x04, 0x2f
        /*1952*/ 	.short	(.L_1081 - .L_1080)
	.align		4
.L_1080:
        /*1954*/ 	.word	index@(_ZN10layer_norm13ln_bwd_kernelINS_13Kernel_traitsIffffjLj20480ELj4ELj1ELj4ELj16ENS_18Kernel_traits_baseILj20480EffffjLj128EEEEEEEvNS_9BwdParamsE)
        /*1958*/ 	.word	0x000000ff


	//----- nvinfo : EIATTR_FRAME_SIZE
	.align		4
.L_1081:
        /*195c*/ 	.byte	0x04, 0x11
        /*195e*/ 	.short	(.L_1083 - .L_1082)
	.align		4
.L_1082:
        /*1960*/ 	.word	index@($__internal_79_$__cuda_sm70_shflsync_down_p)
        /*1964*/ 	.word	0x00000000


	//----- nvinfo : EIATTR_FRAME_SIZE
	.align		4
.L_1083:
        /*1968*/ 	.byte	0x04, 0x11
        /*196a*/ 	.short	(.L_1085 - .L_1084)
	.align		4
.L_1084:
        /*196c*/ 	.word	index@(_ZN10layer_norm13ln_bwd_kernelINS_13Kernel_traitsIffffjLj20480ELj4ELj1ELj4ELj16ENS_18Kernel_traits_baseILj20480EffffjLj128EEEEEEEvNS_9BwdParamsE)
        /*1970*/ 	.word	0x00000030


	//----- nvinfo : EIATTR_REGCOUNT
	.align		4
.L_1085:
        /*1974*/ 	.byte	0x04, 0x2f
        /*1976*/ 	.short	(.L_1087 - .L_1086)
	.align		4
.L_1086:
        /*1978*/ 	.word	index@(_ZN10layer_norm22ln_bwd_finalize_kernelINS_22Kernel_traits_finalizeILj20480EffffjLj1024ELj4ENS_18Kernel_traits_baseILj20480EffffjLj1024EEEEEEEvNS_9BwdParamsE)
        /*197c*/ 	.word	0x00000020


	//----- nvinfo : EIATTR_FRAME_SIZE
	.align		4
.L_1087:
        /*1980*/ 	.byte	0x04, 0x11
        /*1982*/ 	.short	(.L_1089 - .L_1088)
	.align		4
.L_1088:
        /*1984*/ 	.word	index@($__internal_78_$__cuda_sm70_shflsync_bfly_p)
        /*1988*/ 	.word	0x00000000


	//----- nvinfo : EIATTR_FRAME_SIZE
	.align		4
.L_1089:
        /*198c*/ 	.byte	0x04, 0x11
        /*198e*/ 	.short	(.L_1091 - .L_1090)
	.align		4
.L_1090:
        /*1990*/ 	.word	index@(_ZN10layer_norm22ln_bwd_finalize_kernelINS_22Kernel_traits_finalizeILj20480EffffjLj1024ELj4ENS_18Kernel_traits_baseILj20480EffffjLj1024EEEEEEEvNS_9BwdParamsE)
        /*1994*/ 	.word	0x00000000


	//----- nvinfo : EIATTR_REGCOUNT
	.align		4
.L_1091:
        /*1998*/ 	.byte	0x04, 0x2f
        /*199a*/ 	.short	(.L_1093 - .L_1092)
	.align		4
.L_1092:
        /*199c*/ 	.word	index@(_ZN10layer_norm13ln_bwd_kernelINS_13Kernel_traitsI6__halfS2_S2_fjLj20480ELj4ELj1ELj4ELj16ENS_18Kernel_traits_baseILj20480ES2_S2_S2_fjLj128EEEEEEEvNS_9BwdParamsE)
        /*19a0*/ 	.word	0x000000f9


	//----- nvinfo : EIATTR_FRAME_SIZE
	.align		4
.L_1093:
        /*19a4*/ 	.byte	0x04, 0x11
        /*19a6*/ 	.short	(.L_1095 - .L_1094)
	.align		4
.L_1094:
        /*19a8*/ 	.word	index@($__internal_77_$__cuda_sm70_shflsync_down_p)
        /*19ac*/ 	.word	0x00000000


	//----- nvinfo : EIATTR_FRAME_SIZE
	.align		4
.L_1095:
        /*19b0*/ 	.byte	0x04, 0x11
        /*19b2*/ 	.short	(.L_1097 - .L_1096)
	.align		4
.L_1096:
        /*19b4*/ 	.word	index@(_ZN10layer_norm13ln_bwd_kernelINS_13Kernel_traitsI6__halfS2_S2_fjLj20480ELj4ELj1ELj4ELj16ENS_18Kernel_traits_baseILj20480ES2_S2_S2_fjLj128EEEEEEEvNS_9BwdParamsE)
        /*19b8*/ 	.word	0x00000000


	//----- nvinfo : EIATTR_REGCOUNT
	.align		4
.L_1097:
        /*19bc*/ 	.byte	0x04, 0x2f
        /*19be*/ 	.short	(.L_1099 - .L_1098)
	.align		4
.L_1098:
        /*19c0*/ 	.word	index@(_ZN10layer_norm22ln_bwd_finalize_kernelINS_22Kernel_traits_finalizeILj20480E6__halfS2_S2_fjLj1024ELj4ENS_18Kernel_traits_baseILj20480ES2_S2_S2_fjLj1024EEEEEEEvNS_9BwdParamsE)
        /*19c4*/ 	.word	0x00000020


	//----- nvinfo : EIATTR_FRAME_SIZE
	.align		4
.L_1099:
        /*19c8*/ 	.byte	0x04, 0x11
        /*19ca*/ 	.short	(.L_1101 - .L_1100)
	.align		4
.L_1100:
        /*19cc*/ 	.word	index@($__internal_76_$__cuda_sm70_shflsync_bfly_p)
        /*19d0*/ 	.word	0x00000000


	//----- nvinfo : EIATTR_FRAME_SIZE
	.align		4
.L_1101:
        /*19d4*/ 	.byte	0x04, 0x11
        /*19d6*/ 	.short	(.L_1103 - .L_1102)
	.align		4
.L_1102:
        /*19d8*/ 	.word	index@(_ZN10layer_norm22ln_bwd_finalize_kernelINS_22Kernel_traits_finalizeILj20480E6__halfS2_S2_fjLj1024ELj4ENS_18Kernel_traits_baseILj20480ES2_S2_S2_fjLj1024EEEEEEEvNS_9BwdParamsE)
        /*19dc*/ 	.word	0x00000000


	//----- nvinfo : EIATTR_REGCOUNT
	.align		4
.L_1103:
        /*19e0*/ 	.byte	0x04, 0x2f
        /*19e2*/ 	.short	(.L_1105 - .L_1104)
	.align		4
.L_1104:
        /*19e4*/ 	.word	index@(_ZN10layer_norm13ln_bwd_kernelINS_13Kernel_traitsI6__halffS2_fjLj20480ELj4ELj1ELj4ELj16ENS_18Kernel_traits_baseILj20480ES2_fS2_fjLj128EEEEEEEvNS_9BwdParamsE)
        /*19e8*/ 	.word	0x000000ff


	//----- nvinfo : EIATTR_FRAME_SIZE
	.align		4
.L_1105:
        /*19ec*/ 	.byte	0x04, 0x11
        /*19ee*/ 	.short	(.L_1107 - .L_1106)
	.align		4
.L_1106:
        /*19f0*/ 	.word	index@($__internal_75_$__cuda_sm70_shflsync_down_p)
        /*19f4*/ 	.word	0x00000000


	//----- nvinfo : EIATTR_FRAME_SIZE
	.align		4
.L_1107:
        /*19f8*/ 	.byte	0x04, 0x11
        /*19fa*/ 	.short	(.L_1109 - .L_1108)
	.align		4
.L_1108:
        /*19fc*/ 	.word	index@(_ZN10layer_norm13ln_bwd_kernelINS_13Kernel_traitsI6__halffS2_fjLj20480ELj4ELj1ELj4ELj16ENS_18Kernel_traits_baseILj20480ES2_fS2_fjLj128EEEEEEEvNS_9BwdParamsE)
        /*1a00*/ 	.word	0x00000048


	//----- nvinfo : EIATTR_REGCOUNT
	.align		4
.L_1109:
        /*1a04*/ 	.byte	0x04, 0x2f
        /*1a06*/ 	.short	(.L_1111 - .L_1110)
	.align		4
.L_1110:
        /*1a08*/ 	.word	index@(_ZN10layer_norm22ln_bwd_finalize_kernelINS_22Kernel_traits_finalizeILj20480E6__halffS2_fjLj1024ELj4ENS_18Kernel_traits_baseILj20480ES2_fS2_fjLj1024EEEEEEEvNS_9BwdParamsE)
        /*1a0c*/ 	.word	0x00000020


	//----- nvinfo : EIATTR_FRAME_SIZE
	.align		4
.L_1111:
        /*1a10*/ 	.byte	0x04, 0x11
        /*1a12*/ 	.short	(.L_1113 - .L_1112)
	.align		4
.L_1112:
        /*1a14*/ 	.word	index@($__internal_74_$__cuda_sm70_shflsync_bfly_p)
        /*1a18*/ 	.word	0x00000000


	//----- nvinfo : EIATTR_FRAME_SIZE
	.align		4
.L_1113:
        /*1a1c*/ 	.byte	0x04, 0x11
        /*1a1e*/ 	.short	(.L_1115 - .L_1114)
	.align		4
.L_1114:
        /*1a20*/ 	.word	index@(_ZN10layer_norm22ln_bwd_finalize_kernelINS_22Kernel_traits_finalizeILj20480E6__halffS2_fjLj1024ELj4ENS_18Kernel_traits_baseILj20480ES2_fS2_fjLj1024EEEEEEEvNS_9BwdParamsE)
        /*1a24*/ 	.word	0x00000000


	//----- nvinfo : EIATTR_REGCOUNT
	.align		4
.L_1115:
        /*1a28*/ 	.byte	0x04, 0x2f
        /*1a2a*/ 	.short	(.L_1117 - .L_1116)
	.align		4
.L_1116:
        /*1a2c*/ 	.word	index@(_ZN10layer_norm13ln_bwd_kernelINS_13Kernel_traitsI13__nv_bfloat16S2_S2_fjLj20480ELj4ELj1ELj4ELj16ENS_18Kernel_traits_baseILj20480ES2_S2_S2_fjLj128EEEEEEEvNS_9BwdParamsE)
        /*1a30*/ 	.word	0x000000f6


	//----- nvinfo : EIATTR_FRAME_SIZE
	.align		4
.L_1117:
        /*1a34*/ 	.byte	0x04, 0x11
        /*1a36*/ 	.short	(.L_1119 - .L_1118)
	.align		4
.L_1118:
        /*1a38*/ 	.word	index@($__internal_73_$__cuda_sm70_shflsync_down_p)
        /*1a3c*/ 	.word	0x00000000


	//----- nvinfo : EIATTR_FRAME_SIZE
	.align		4
.L_1119:
        /*1a40*/ 	.byte	0x04, 0x11
        /*1a42*/ 	.short	(.L_1121 - .L_1120)
	.align		4
.L_1120:
        /*1a44*/ 	.word	index@(_ZN10layer_norm13ln_bwd_kernelINS_13Kernel_traitsI13__nv_bfloat16S2_S2_fjLj20480ELj4ELj1ELj4ELj16ENS_18Kernel_traits_baseILj20480ES2_S2_S2_fjLj128EEEEEEEvNS_9BwdParamsE)
        /*1a48*/ 	.word	0x00000000


	//----- nvinfo : EIATTR_REGCOUNT
	.align		4
.L_1121:
        /*1a4c*/ 	.byte	0x04, 0x2f
        /*1a4e*/ 	.short	(.L_1123 - .L_1122)
	.align		4
.L_1122:
        /*1a50*/ 	.word	index@(_ZN10layer_norm22ln_bwd_finalize_kernelINS_22Kernel_traits_finalizeILj20480E13__nv_bfloat16S2_S2_fjLj1024ELj4ENS_18Kernel_traits_baseILj20480ES2_S2_S2_fjLj1024EEEEEEEvNS_9BwdParamsE)
        /*1a54*/ 	.word	0x00000020


	//----- nvinfo : EIATTR_FRAME_SIZE
	.align		4
.L_1123:
        /*1a58*/ 	.byte	0x04, 0x11
        /*1a5a*/ 	.short	(.L_1125 - .L_1124)
	.align		4
.L_1124:
        /*1a5c*/ 	.word	index@($__internal_72_$__cuda_sm70_shflsync_bfly_p)
        /*1a60*/ 	.word	0x00000000


	//----- nvinfo : EIATTR_FRAME_SIZE
	.align		4
.L_1125:
        /*1a64*/ 	.byte	0x04, 0x11
        /*1a66*/ 	.short	(.L_1127 - .L_1126)
	.align		4
.L_1126:
        /*1a68*/ 	.word	index@(_ZN10layer_norm22ln_bwd_finalize_kernelINS_22Kernel_traits_finalizeILj20480E13__nv_bfloat16S2_S2_fjLj1024ELj4ENS_18Kernel_traits_baseILj20480ES2_S2_S2_fjLj1024EEEEEEEvNS_9BwdParamsE)
        /*1a6c*/ 	.word	0x00000000


	//----- nvinfo : EIATTR_REGCOUNT
	.align		4
.L_1127:
        /*1a70*/ 	.byte	0x04, 0x2f
        /*1a72*/ 	.short	(.L_1129 - .L_1128)
	.align		4
.L_1128:
        /*1a74*/ 	.word	index@(_ZN10layer_norm13ln_bwd_kernelINS_13Kernel_traitsI13__nv_bfloat16fS2_fjLj20480ELj4ELj1ELj4ELj16ENS_18Kernel_traits_baseILj20480ES2_fS2_fjLj128EEEEEEEvNS_9BwdParamsE)
        /*1a78*/ 	.word	0x000000ff


	//----- nvinfo : EIATTR_FRAME_SIZE
	.align		4
.L_1129:
        /*1a7c*/ 	.byte	0x04, 0x11
        /*1a7e*/ 	.short	(.L_1131 - .L_1130)
	.align		4
.L_1130:
        /*1a80*/ 	.word	index@($__internal_71_$__cuda_sm70_shflsync_down_p)
        /*1a84*/ 	.word	0x00000000


	//----- nvinfo : EIATTR_FRAME_SIZE
	.align		4
.L_1131:
        /*1a88*/ 	.byte	0x04, 0x11
        /*1a8a*/ 	.short	(.L_1133 - .L_1132)
	.align		4
.L_1132:
        /*1a8c*/ 	.word	index@(_ZN10layer_norm13ln_bwd_kernelINS_13Kernel_traitsI13__nv_bfloat16fS2_fjLj20480ELj4ELj1ELj4ELj16ENS_18Kernel_traits_baseILj20480ES2_fS2_fjLj128EEEEEEEvNS_9BwdParamsE)
        /*1a90*/ 	.word	0x00000048


	//----- nvinfo : EIATTR_REGCOUNT
	.align		4
.L_1133:
        /*1a94*/ 	.byte	0x04, 0x2f
        /*1a96*/ 	.short	(.L_1135 - .L_1134)
	.align		4
.L_1134:
        /*1a98*/ 	.word	index@(_ZN10layer_norm22ln_bwd_finalize_kernelINS_22Kernel_traits_finalizeILj20480E13__nv_bfloat16fS2_fjLj1024ELj4ENS_18Kernel_traits_baseILj20480ES2_fS2_fjLj1024EEEEEEEvNS_9BwdParamsE)
        /*1a9c*/ 	.word	0x00000020


	//----- nvinfo : EIATTR_FRAME_SIZE
	.align		4
.L_1135:
        /*1aa0*/ 	.byte	0x04, 0x11
        /*1aa2*/ 	.short	(.L_1137 - .L_1136)
	.align		4
.L_1136:
        /*1aa4*/ 	.word	index@($__internal_70_$__cuda_sm70_shflsync_bfly_p)
        /*1aa8*/ 	.word	0x00000000


	//----- nvinfo : EIATTR_FRAME_SIZE
	.align		4
.L_1137:
        /*1aac*/ 	.byte	0x04, 0x11
        /*1aae*/ 	.short	(.L_1139 - .L_1138)
	.align		4
.L_1138:
        /*1ab0*/ 	.word	index@(_ZN10layer_norm22ln_bwd_finalize_kernelINS_22Kernel_traits_finalizeILj20480E13__nv_bfloat16fS2_fjLj1024ELj4ENS_18Kernel_traits_baseILj20480ES2_fS2_fjLj1024EEEEEEEvNS_9BwdParamsE)
        /*1ab4*/ 	.word	0x00000000


	//----- nvinfo : EIATTR_REGCOUNT
	.align		4
.L_1139:
        /*1ab8*/ 	.byte	0x04, 0x2f
        /*1aba*/ 	.short	(.L_1141 - .L_1140)
	.align		4
.L_1140:
        /*1abc*/ 	.word	index@(_ZN10layer_norm13ln_bwd_kernelINS_13Kernel_traitsIffffjLj24576ELj4ELj1ELj8ELj16ENS_18Kernel_traits_baseILj24576EffffjLj256EEEEEEEvNS_9BwdParamsE)
        /*1ac0*/ 	.word	0x000000dd


	//----- nvinfo : EIATTR_FRAME_SIZE
	.align		4
.L_1141:
        /*1ac4*/ 	.byte	0x04, 0x11
        /*1ac6*/ 	.short	(.L_1143 - .L_1142)
	.align		4
.L_1142:
        /*1ac8*/ 	.word	index@($__internal_69_$__cuda_sm70_shflsync_down_p)
        /*1acc*/ 	.word	0x00000000


	//----- nvinfo : EIATTR_FRAME_SIZE
	.align		4
.L_1143:
        /*1ad0*/ 	.byte	0x04, 0x11
        /*1ad2*/ 	.short	(.L_1145 - .L_1144)
	.align		4
.L_1144:
        /*1ad4*/ 	.word	index@(_ZN10layer_norm13ln_bwd_kernelINS_13Kernel_traitsIffffjLj24576ELj4ELj1ELj8ELj16ENS_18Kernel_traits_baseILj24576EffffjLj256EEEEEEEvNS_9BwdParamsE)
        /*1ad8*/ 	.word	0x00000000


	//----- nvinfo : EIATTR_REGCOUNT
	.align		4
.L_1145:
        /*1adc*/ 	.byte	0x04, 0x2f
        /*1ade*/ 	.short	(.L_1147 - .L_1146)
	.align		4
.L_1146:
        /*1ae0*/ 	.word	index@(_ZN10layer_norm22ln_bwd_finalize_kernelINS_22Kernel_traits_finalizeILj24576EffffjLj1024ELj4ENS_18Kernel_traits_baseILj24576EffffjLj1024EEEEEEEvNS_9BwdParamsE)
        /*1ae4*/ 	.word	0x00000020


	//----- nvinfo : EIATTR_FRAME_SIZE
	.align		4
.L_1147:
        /*1ae8*/ 	.byte	0x04, 0x11
        /*1aea*/ 	.short	(.L_1149 - .L_1148)
	.align		4
.L_1148:
        /*1aec*/ 	.word	index@($__internal_68_$__cuda_sm70_shflsync_bfly_p)
        /*1af0*/ 	.word	0x00000000


	//----- nvinfo : EIATTR_FRAME_SIZE
	.align		4
.L_1149:
        /*1af4*/ 	.byte	0x04, 0x11
        /*1af6*/ 	.short	(.L_1151 - .L_1150)
	.align		4
.L_1150:
        /*1af8*/ 	.word	index@(_ZN10layer_norm22ln_bwd_finalize_kernelINS_22Kernel_traits_finalizeILj24576EffffjLj1024ELj4ENS_18Kernel_traits_baseILj24576EffffjLj1024EEEEEEEvNS_9BwdParamsE)
        /*1afc*/ 	.word	0x00000000


	//----- nvinfo : EIATTR_REGCOUNT
	.align		4
.L_1151:
        /*1b00*/ 	.byte	0x04, 0x2f
        /*1b02*/ 	.short	(.L_1153 - .L_1152)
	.align		4
.L_1152:
        /*1b04*/ 	.word	index@(_ZN10layer_norm13ln_bwd_kernelINS_13Kernel_traitsI6__halfS2_S2_fjLj24576ELj4ELj1ELj8ELj16ENS_18Kernel_traits_baseILj24576ES2_S2_S2_fjLj256EEEEEEEvNS_9BwdParamsE)
        /*1b08*/ 	.word	0x000000c4


	//----- nvinfo : EIATTR_FRAME_SIZE
	.align		4
.L_1153:
        /*1b0c*/ 	.byte	0x04, 0x11
        /*1b0e*/ 	.short	(.L_1155 - .L_1154)
	.align		4
.L_1154:
        /*1b10*/ 	.word	index@($__internal_67_$__cuda_sm70_shflsync_down_p)
        /*1b14*/ 	.word	0x00000000


	//----- nvinfo : EIATTR_FRAME_SIZE
	.align		4
.L_1155:
        /*1b18*/ 	.byte	0x04, 0x11
        /*1b1a*/ 	.short	(.L_1157 - .L_1156)
	.align		4
.L_1156:
        /*1b1c*/ 	.word	index@(_ZN10layer_norm13ln_bwd_kernelINS_13Kernel_traitsI6__halfS2_S2_fjLj24576ELj4ELj1ELj8ELj16ENS_18Kernel_traits_baseILj24576ES2_S2_S2_fjLj256EEEEEEEvNS_9BwdParamsE)
        /*1b20*/ 	.word	0x00000000


	//----- nvinfo : EIATTR_REGCOUNT
	.align		4
.L_1157:
        /*1b24*/ 	.byte	0x04, 0x2f
        /*1b26*/ 	.short	(.L_1159 - .L_1158)
	.align		4
.L_1158:
        /*1b28*/ 	.word	index@(_ZN10layer_norm22ln_bwd_finalize_kernelINS_22Kernel_traits_finalizeILj24576E6__halfS2_S2_fjLj1024ELj4ENS_18Kernel_traits_baseILj24576ES2_S2_S2_fjLj1024EEEEEEEvNS_9BwdParamsE)
        /*1b2c*/ 	.word	0x00000020


	//----- nvinfo : EIATTR_FRAME_SIZE
	.align		4
.L_1159:
        /*1b30*/ 	.byte	0x04, 0x11
        /*1b32*/ 	.short	(.L_1161 - .L_1160)
	.align		4
.L_1160:
        /*1b34*/ 	.word	index@($__internal_66_$__cuda_sm70_shflsync_bfly_p)
        /*1b38*/ 	.word	0x00000000


	//----- nvinfo : EIATTR_FRAME_SIZE
	.align		4
.L_1161:
        /*1b3c*/ 	.byte	0x04, 0x11
        /*1b3e*/ 	.short	(.L_1163 - .L_1162)
	.align		4
.L_1162:
        /*1b40*/ 	.word	index@(_ZN10layer_norm22ln_bwd_finalize_kernelINS_22Kernel_traits_finalizeILj24576E6__halfS2_S2_fjLj1024ELj4ENS_18Kernel_traits_baseILj24576ES2_S2_S2_fjLj1024EEEEEEEvNS_9BwdParamsE)
        /*1b44*/ 	.word	0x00000000


	//----- nvinfo : EIATTR_REGCOUNT
	.align		4
.L_1163:
        /*1b48*/ 	.byte	0x04, 0x2f
        /*1b4a*/ 	.short	(.L_1165 - .L_1164)
	.align		4
.L_1164:
        /*1b4c*/ 	.word	index@(_ZN10layer_norm13ln_bwd_kernelINS_13Kernel_traitsI6__halffS2_fjLj24576ELj4ELj1ELj8ELj16ENS_18Kernel_traits_baseILj24576ES2_fS2_fjLj256EEEEEEEvNS_9BwdParamsE)
        /*1b50*/ 	.word	0x000000d6


	//----- nvinfo : EIATTR_FRAME_SIZE
	.align		4
.L_1165:
        /*1b54*/ 	.byte	0x04, 0x11
        /*1b56*/ 	.short	(.L_1167 - .L_1166)
	.align		4
.L_1166:
        /*1b58*/ 	.word	index@($__internal_65_$__cuda_sm70_shflsync_down_p)
        /*1b5c*/ 	.word	0x00000000


	//----- nvinfo : EIATTR_FRAME_SIZE
	.align		4
.L_1167:
        /*1b60*/ 	.byte	0x04, 0x11
        /*1b62*/ 	.short	(.L_1169 - .L_1168)
	.align		4
.L_1168:
        /*1b64*/ 	.word	index@(_ZN10layer_norm13ln_bwd_kernelINS_13Kernel_traitsI6__halffS2_fjLj24576ELj4ELj1ELj8ELj16ENS_18Kernel_traits_baseILj24576ES2_fS2_fjLj256EEEEEEEvNS_9BwdParamsE)
        /*1b68*/ 	.word	0x00000000


	//----- nvinfo : EIATTR_REGCOUNT
	.align		4
.L_1169:
        /*1b6c*/ 	.byte	0x04, 0x2f
        /*1b6e*/ 	.short	(.L_1171 - .L_1170)
	.align		4
.L_1170:
        /*1b70*/ 	.word	index@(_ZN10layer_norm22ln_bwd_finalize_kernelINS_22Kernel_traits_finalizeILj24576E6__halffS2_fjLj1024ELj4ENS_18Kernel_traits_baseILj24576ES2_fS2_fjLj1024EEEEEEEvNS_9BwdParamsE)
        /*1b74*/ 	.word	0x00000020


	//----- nvinfo : EIATTR_FRAME_SIZE
	.align		4
.L_1171:
        /*1b78*/ 	.byte	0x04, 0x11
        /*1b7a*/ 	.short	(.L_1173 - .L_1172)
	.align		4
.L_1172:
        /*1b7c*/ 	.word	index@($__internal_64_$__cuda_sm70_shflsync_bfly_p)
        /*1b80*/ 	.word	0x00000000


	//----- nvinfo : EIATTR_FRAME_SIZE
	.align		4
.L_1173:
        /*1b84*/ 	.byte	0x04, 0x11
        /*1b86*/ 	.short	(.L_1175 - .L_1174)
	.align		4
.L_1174:
        /*1b88*/ 	.word	index@(_ZN10layer_norm22ln_bwd_finalize_kernelINS_22Kernel_traits_finalizeILj24576E6__halffS2_fjLj1024ELj4ENS_18Kernel_traits_baseILj24576ES2_fS2_fjLj1024EEEEEEEvNS_9BwdParamsE)
        /*1b8c*/ 	.word	0x00000000


	//----- nvinfo : EIATTR_REGCOUNT
	.align		4
.L_1175:
        /*1b90*/ 	.byte	0x04, 0x2f
        /*1b92*/ 	.short	(.L_1177 - .L_1176)
	.align		4
.L_1176:
        /*1b94*/ 	.word	index@(_ZN10layer_norm13ln_bwd_kernelINS_13Kernel_traitsI13__nv_bfloat16S2_S2_fjLj24576ELj4ELj1ELj8ELj16ENS_18Kernel_traits_baseILj24576ES2_S2_S2_fjLj256EEEEEEEvNS_9BwdParamsE)
        /*1b98*/ 	.word	0x000000c2


	//----- nvinfo : EIATTR_FRAME_SIZE
	.align		4
.L_1177:
        /*1b9c*/ 	.byte	0x04, 0x11
        /*1b9e*/ 	.short	(.L_1179 - .L_1178)
	.align		4
.L_1178:
        /*1ba0*/ 	.word	index@($__internal_63_$__cuda_sm70_shflsync_down_p)
        /*1ba4*/ 	.word	0x00000000


	//----- nvinfo : EIATTR_FRAME_SIZE
	.align		4
.L_1179:
        /*1ba8*/ 	.byte	0x04, 0x11
        /*1baa*/ 	.short	(.L_1181 - .L_1180)
	.align		4
.L_1180:
        /*1bac*/ 	.word	index@(_ZN10layer_norm13ln_bwd_kernelINS_13Kernel_traitsI13__nv_bfloat16S2_S2_fjLj24576ELj4ELj1ELj8ELj16ENS_18Kernel_traits_baseILj24576ES2_S2_S2_fjLj256EEEEEEEvNS_9BwdParamsE)
        /*1bb0*/ 	.word	0x00000000


	//----- nvinfo : EIATTR_REGCOUNT
	.align		4
.L_1181:
        /*1bb4*/ 	.byte	0x04, 0x2f
        /*1bb6*/ 	.short	(.L_1183 - .L_1182)
	.align		4
.L_1182:
        /*1bb8*/ 	.word	index@(_ZN10layer_norm22ln_bwd_finalize_kernelINS_22Kernel_traits_finalizeILj24576E13__nv_bfloat16S2_S2_fjLj1024ELj4ENS_18Kernel_traits_baseILj24576ES2_S2_S2_fjLj1024EEEEEEEvNS_9BwdParamsE)
        /*1bbc*/ 	.word	0x00000020


	//----- nvinfo : EIATTR_FRAME_SIZE
	.align		4
.L_1183:
        /*1bc0*/ 	.byte	0x04, 0x11
        /*1bc2*/ 	.short	(.L_1185 - .L_1184)
	.align		4
.L_1184:
        /*1bc4*/ 	.word	index@($__internal_62_$__cuda_sm70_shflsync_bfly_p)
        /*1bc8*/ 	.word	0x00000000


	//----- nvinfo : EIATTR_FRAME_SIZE
	.align		4
.L_1185:
        /*1bcc*/ 	.byte	0x04, 0x11
        /*1bce*/ 	.short	(.L_1187 - .L_1186)
	.align		4
.L_1186:
        /*1bd0*/ 	.word	index@(_ZN10layer_norm22ln_bwd_finalize_kernelINS_22Kernel_traits_finalizeILj24576E13__nv_bfloat16S2_S2_fjLj1024ELj4ENS_18Kernel_traits_baseILj24576ES2_S2_S2_fjLj1024EEEEEEEvNS_9BwdParamsE)
        /*1bd4*/ 	.word	0x00000000


	//----- nvinfo : EIATTR_REGCOUNT
	.align		4
.L_1187:
        /*1bd8*/ 	.byte	0x04, 0x2f
        /*1bda*/ 	.short	(.L_1189 - .L_1188)
	.align		4
.L_1188:
        /*1bdc*/ 	.word	index@(_ZN10layer_norm13ln_bwd_kernelINS_13Kernel_traitsI13__nv_bfloat16fS2_fjLj24576ELj4ELj1ELj8ELj16ENS_18Kernel_traits_baseILj24576ES2_fS2_fjLj256EEEEEEEvNS_9BwdParamsE)
        /*1be0*/ 	.word	0x000000d6


	//----- nvinfo : EIATTR_FRAME_SIZE
	.align		4
.L_1189:
        /*1be4*/ 	.byte	0x04, 0x11
        /*1be6*/ 	.short	(.L_1191 - .L_1190)
	.align		4
.L_1190:
        /*1be8*/ 	.word	index@($__internal_61_$__cuda_sm70_shflsync_down_p)
        /*1bec*/ 	.word	0x00000000


	//----- nvinfo : EIATTR_FRAME_SIZE
	.align		4
.L_1191:
        /*1bf0*/ 	.byte	0x04, 0x11
        /*1bf2*/ 	.short	(.L_1193 - .L_1192)
	.align		4
.L_1192:
        /*1bf4*/ 	.word	index@(_ZN10layer_norm13ln_bwd_kernelINS_13Kernel_traitsI13__nv_bfloat16fS2_fjLj24576ELj4ELj1ELj8ELj16ENS_18Kernel_traits_baseILj24576ES2_fS2_fjLj256EEEEEEEvNS_9BwdParamsE)
        /*1bf8*/ 	.word	0x00000000


	//----- nvinfo : EIATTR_REGCOUNT
	.align		4
.L_1193:
        /*1bfc*/ 	.byte	0x04, 0x2f
        /*1bfe*/ 	.short	(.L_1195 - .L_1194)
	.align		4
.L_1194:
        /*1c00*/ 	.word	index@(_ZN10layer_norm22ln_bwd_finalize_kernelINS_22Kernel_traits_finalizeILj24576E13__nv_bfloat16fS2_fjLj1024ELj4ENS_18Kernel_traits_baseILj24576ES2_fS2_fjLj1024EEEEEEEvNS_9BwdParamsE)
        /*1c04*/ 	.word	0x00000020


	//----- nvinfo : EIATTR_FRAME_SIZE
	.align		4
.L_1195:
        /*1c08*/ 	.byte	0x04, 0x11
        /*1c0a*/ 	.short	(.L_1197 - .L_1196)
	.align		4
.L_1196:
        /*1c0c*/ 	.word	index@($__internal_60_$__cuda_sm70_shflsync_bfly_p)
        /*1c10*/ 	.word	0x00000000


	//----- nvinfo : EIATTR_FRAME_SIZE
	.align		4
.L_1197:
        /*1c14*/ 	.byte	0x04, 0x11
        /*1c16*/ 	.short	(.L_1199 - .L_1198)
	.align		4
.L_1198:
        /*1c18*/ 	.word	index@(_ZN10layer_norm22ln_bwd_finalize_kernelINS_22Kernel_traits_finalizeILj24576E13__nv_bfloat16fS2_fjLj1024ELj4ENS_18Kernel_traits_baseILj24576ES2_fS2_fjLj1024EEEEEEEvNS_9BwdParamsE)
        /*1c1c*/ 	.word	0x00000000


	//----- nvinfo : EIATTR_REGCOUNT
	.align		4
.L_1199:
        /*1c20*/ 	.byte	0x04, 0x2f
        /*1c22*/ 	.short	(.L_1201 - .L_1200)
	.align		4
.L_1200:
        /*1c24*/ 	.word	index@(_ZN10layer_norm13ln_bwd_kernelINS_13Kernel_traitsIffffjLj25600ELj5ELj1ELj4ELj16ENS_18Kernel_traits_baseILj25600EffffjLj128EEEEEEEvNS_9BwdParamsE)
        /*1c28*/ 	.word	0x000000ff


	//----- nvinfo : EIATTR_FRAME_SIZE
	.align		4
.L_1201:
        /*1c2c*/ 	.byte	0x04, 0x11
        /*1c2e*/ 	.short	(.L_1203 - .L_1202)
	.align		4
.L_1202:
        /*1c30*/ 	.word	index@($__internal_59_$__cuda_sm70_shflsync_down_p)
        /*1c34*/ 	.word	0x00000000


	//----- nvinfo : EIATTR_FRAME_SIZE
	.align		4
.L_1203:
        /*1c38*/ 	.byte	0x04, 0x11
        /*1c3a*/ 	.short	(.L_1205 - .L_1204)
	.align		4
.L_1204:
        /*1c3c*/ 	.word	index@(_ZN10layer_norm13ln_bwd_kernelINS_13Kernel_traitsIffffjLj25600ELj5ELj1ELj4ELj16ENS_18Kernel_traits_baseILj25600EffffjLj128EEEEEEEvNS_9BwdParamsE)
        /*1c40*/ 	.word	0x00000040


	//----- nvinfo : EIATTR_REGCOUNT
	.align		4
.L_1205:
        /*1c44*/ 	.byte	0x04, 0x2f
        /*1c46*/ 	.short	(.L_1207 - .L_1206)
	.align		4
.L_1206:
        /*1c48*/ 	.word	index@(_ZN10layer_norm22ln_bwd_finalize_kernelINS_22Kernel_traits_finalizeILj25600EffffjLj1024ELj4ENS_18Kernel_traits_baseILj25600EffffjLj1024EEEEEEEvNS_9BwdParamsE)
        /*1c4c*/ 	.word	0x00000020


	//----- nvinfo : EIATTR_FRAME_SIZE
	.align		4
.L_1207:
        /*1c50*/ 	.byte	0x04, 0x11
        /*1c52*/ 	.short	(.L_1209 - .L_1208)
	.align		4
.L_1208:
        /*1c54*/ 	.word	index@($__internal_58_$__cuda_sm70_shflsync_bfly_p)
        /*1c58*/ 	.word	0x00000000


	//----- nvinfo : EIATTR_FRAME_SIZE
	.align		4
.L_1209:
        /*1c5c*/ 	.byte	0x04, 0x11
        /*1c5e*/ 	.short	(.L_1211 - .L_1210)
	.align		4
.L_1210:
        /*1c60*/ 	.word	index@(_ZN10layer_norm22ln_bwd_finalize_kernelINS_22Kernel_traits_finalizeILj25600EffffjLj1024ELj4ENS_18Kernel_traits_baseILj25600EffffjLj1024EEEEEEEvNS_9BwdParamsE)
        /*1c64*/ 	.word	0x00000000


	//----- nvinfo : EIATTR_REGCOUNT
	.align		4
.L_1211:
        /*1c68*/ 	.byte	0x04, 0x2f
        /*1c6a*/ 	.short	(.L_1213 - .L_1212)
	.align		4
.L_1212:
        /*1c6c*/ 	.word	index@(_ZN10layer_norm13ln_bwd_kernelINS_13Kernel_traitsI6__halfS2_S2_fjLj25600ELj5ELj1ELj4ELj16ENS_18Kernel_traits_baseILj25600ES2_S2_S2_fjLj128EEEEEEEvNS_9BwdParamsE)
        /*1c70*/ 	.word	0x000000fb


	//----- nvinfo : EIATTR_FRAME_SIZE
	.align		4
.L_1213:
        /*1c74*/ 	.byte	0x04, 0x11
        /*1c76*/ 	.short	(.L_1215 - .L_1214)
	.align		4
.L_1214:
        /*1c78*/ 	.word	index@($__internal_57_$__cuda_sm70_shflsync_down_p)
        /*1c7c*/ 	.word	0x00000000


	//----- nvinfo : EIATTR_FRAME_SIZE
	.align		4
.L_1215:
        /*1c80*/ 	.byte	0x04, 0x11
        /*1c82*/ 	.short	(.L_1217 - .L_1216)
	.align		4
.L_1216:
        /*1c84*/ 	.word	index@(_ZN10layer_norm13ln_bwd_kernelINS_13Kernel_traitsI6__halfS2_S2_fjLj25600ELj5ELj1ELj4ELj16ENS_18Kernel_traits_baseILj25600ES2_S2_S2_fjLj128EEEEEEEvNS_9BwdParamsE)
        /*1c88*/ 	.word	0x00000000


	//----- nvinfo : EIATTR_REGCOUNT
	.align		4
.L_1217:
        /*1c8c*/ 	.byte	0x04, 0x2f
        /*1c8e*/ 	.short	(.L_1219 - .L_1218)
	.align		4
.L_1218:
        /*1c90*/ 	.word	index@(_ZN10layer_norm22ln_bwd_finalize_kernelINS_22Kernel_traits_finalizeILj25600E6__halfS2_S2_fjLj1024ELj4ENS_18Kernel_traits_baseILj25600ES2_S2_S2_fjLj1024EEEEEEEvNS_9BwdParamsE)
        /*1c94*/ 	.word	0x00000020


	//----- nvinfo : EIATTR_FRAME_SIZE
	.align		4
.L_1219:
        /*1c98*/ 	.byte	0x04, 0x11
        /*1c9a*/ 	.short	(.L_1221 - .L_1220)
	.align		4
.L_1220:
        /*1c9c*/ 	.word	index@($__internal_56_$__cuda_sm70_shflsync_bfly_p)
        /*1ca0*/ 	.word	0x00000000


	//----- nvinfo : EIATTR_FRAME_SIZE
	.align		4
.L_1221:
        /*1ca4*/ 	.byte	0x04, 0x11
        /*1ca6*/ 	.short	(.L_1223 - .L_1222)
	.align		4
.L_1222:
        /*1ca8*/ 	.word	index@(_ZN10layer_norm22ln_bwd_finalize_kernelINS_22Kernel_traits_finalizeILj25600E6__halfS2_S2_fjLj1024ELj4ENS_18Kernel_traits_baseILj25600ES2_S2_S2_fjLj1024EEEEEEEvNS_9BwdParamsE)
        /*1cac*/ 	.word	0x00000000


	//----- nvinfo : EIATTR_REGCOUNT
	.align		4
.L_1223:
        /*1cb0*/ 	.byte	0x04, 0x2f
        /*1cb2*/ 	.short	(.L_1225 - .L_1224)
	.align		4
.L_1224:
        /*1cb4*/ 	.word	index@(_ZN10layer_norm13ln_bwd_kernelINS_13Kernel_traitsI6__halffS2_fjLj25600ELj5ELj1ELj4ELj16ENS_18Kernel_traits_baseILj25600ES2_fS2_fjLj128EEEEEEEvNS_9BwdParamsE)
        /*1cb8*/ 	.word	0x000000ff


	//----- nvinfo : EIATTR_FRAME_SIZE
	.align		4
.L_1225:
        /*1cbc*/ 	.byte	0x04, 0x11
        /*1cbe*/ 	.short	(.L_1227 - .L_1226)
	.align		4
.L_1226:
        /*1cc0*/ 	.word	index@($__internal_55_$__cuda_sm70_shflsync_down_p)
        /*1cc4*/ 	.word	0x00000000


	//----- nvinfo : EIATTR_FRAME_SIZE
	.align		4
.L_1227:
        /*1cc8*/ 	.byte	0x04, 0x11
        /*1cca*/ 	.short	(.L_1229 - .L_1228)
	.align		4
.L_1228:
        /*1ccc*/ 	.word	index@(_ZN10layer_norm13ln_bwd_kernelINS_13Kernel_traitsI6__halffS2_fjLj25600ELj5ELj1ELj4ELj16ENS_18Kernel_traits_baseILj25600ES2_fS2_fjLj128EEEEEEEvNS_9BwdParamsE)
        /*1cd0*/ 	.word	0x00000050


	//----- nvinfo : EIATTR_REGCOUNT
	.align		4
.L_1229:
        /*1cd4*/ 	.byte	0x04, 0x2f
        /*1cd6*/ 	.short	(.L_1231 - .L_1230)
	.align		4
.L_1230:
        /*1cd8*/ 	.word	index@(_ZN10layer_norm22ln_bwd_finalize_kernelINS_22Kernel_traits_finalizeILj25600E6__halffS2_fjLj1024ELj4ENS_18Kernel_traits_baseILj25600ES2_fS2_fjLj1024EEEEEEEvNS_9BwdParamsE)
        /*1cdc*/ 	.word	0x00000020


	//----- nvinfo : EIATTR_FRAME_SIZE
	.align		4
.L_1231:
        /*1ce0*/ 	.byte	0x04, 0x11
        /*1ce2*/ 	.short	(.L_1233 - .L_1232)
	.align		4
.L_1232:
        /*1ce4*/ 	.word	index@($__internal_54_$__cuda_sm70_shflsync_bfly_p)
        /*1ce8*/ 	.word	0x00000000


	//----- nvinfo : EIATTR_FRAME_SIZE
	.align		4
.L_1233:
        /*1cec*/ 	.byte	0x04, 0x11
        /*1cee*/ 	.short	(.L_1235 - .L_1234)
	.align		4
.L_1234:
        /*1cf0*/ 	.word	index@(_ZN10layer_norm22ln_bwd_finalize_kernelINS_22Kernel_traits_finalizeILj25600E6__halffS2_fjLj1024ELj4ENS_18Kernel_traits_baseILj25600ES2_fS2_fjLj1024EEEEEEEvNS_9BwdParamsE)
        /*1cf4*/ 	.word	0x00000000


	//----- nvinfo : EIATTR_REGCOUNT
	.align		4
.L_1235:
        /*1cf8*/ 	.byte	0x04, 0x2f
        /*1cfa*/ 	.short	(.L_1237 - .L_1236)
	.align		4
.L_1236:
        /*1cfc*/ 	.word	index@(_ZN10layer_norm13ln_bwd_kernelINS_13Kernel_traitsI13__nv_bfloat16S2_S2_fjLj25600ELj5ELj1ELj4ELj16ENS_18Kernel_traits_baseILj25600ES2_S2_S2_fjLj128EEEEEEEvNS_9BwdParamsE)
        /*1d00*/ 	.word	0x000000fb


	//----- nvinfo : EIATTR_FRAME_SIZE
	.align		4
.L_1237:
        /*1d04*/ 	.byte	0x04, 0x11
        /*1d06*/ 	.short	(.L_1239 - .L_1238)
	.align		4
.L_1238:
        /*1d08*/ 	.word	index@($__internal_53_$__cuda_sm70_shflsync_down_p)
        /*1d0c*/ 	.word	0x00000000


	//----- nvinfo : EIATTR_FRAME_SIZE
	.align		4
.L_1239:
        /*1d10*/ 	.byte	0x04, 0x11
        /*1d12*/ 	.short	(.L_1241 - .L_1240)
	.align		4
.L_1240:
        /*1d14*/ 	.word	index@(_ZN10layer_norm13ln_bwd_kernelINS_13Kernel_traitsI13__nv_bfloat16S2_S2_fjLj25600ELj5ELj1ELj4ELj16ENS_18Kernel_traits_baseILj25600ES2_S2_S2_fjLj128EEEEEEEvNS_9BwdParamsE)
        /*1d18*/ 	.word	0x00000000


	//----- nvinfo : EIATTR_REGCOUNT
	.align		4
.L_1241:
        /*1d1c*/ 	.byte	0x04, 0x2f
        /*1d1e*/ 	.short	(.L_1243 - .L_1242)
	.align		4
.L_1242:
        /*1d20*/ 	.word	index@(_ZN10layer_norm22ln_bwd_finalize_kernelINS_22Kernel_traits_finalizeILj25600E13__nv_bfloat16S2_S2_fjLj1024ELj4ENS_18Kernel_traits_baseILj25600ES2_S2_S2_fjLj1024EEEEEEEvNS_9BwdParamsE)
        /*1d24*/ 	.word	0x00000020


	//----- nvinfo : EIATTR_FRAME_SIZE
	.align		4
.L_1243:
        /*1d28*/ 	.byte	0x04, 0x11
        /*1d2a*/ 	.short	(.L_1245 - .L_1244)
	.align		4
.L_1244:
        /*1d2c*/ 	.word	index@($__internal_52_$__cuda_sm70_shflsync_bfly_p)
        /*1d30*/ 	.word	0x00000000


	//----- nvinfo : EIATTR_FRAME_SIZE
	.align		4
.L_1245:
        /*1d34*/ 	.byte	0x04, 0x11
        /*1d36*/ 	.short	(.L_1247 - .L_1246)
	.align		4
.L_1246:
        /*1d38*/ 	.word	index@(_ZN10layer_norm22ln_bwd_finalize_kernelINS_22Kernel_traits_finalizeILj25600E13__nv_bfloat16S2_S2_fjLj1024ELj4ENS_18Kernel_traits_baseILj25600ES2_S2_S2_fjLj1024EEEEEEEvNS_9BwdParamsE)
        /*1d3c*/ 	.word	0x00000000


	//----- nvinfo : EIATTR_REGCOUNT
	.align		4
.L_1247:
        /*1d40*/ 	.byte	0x04, 0x2f
        /*1d42*/ 	.short	(.L_1249 - .L_1248)
	.align		4
.L_1248:
        /*1d44*/ 	.word	index@(_ZN10layer_norm13ln_bwd_kernelINS_13Kernel_traitsI13__nv_bfloat16fS2_fjLj25600ELj5ELj1ELj4ELj16ENS_18Kernel_traits_baseILj25600ES2_fS2_fjLj128EEEEEEEvNS_9BwdParamsE)
        /*1d48*/ 	.word	0x000000ff


	//----- nvinfo : EIATTR_FRAME_SIZE
	.align		4
.L_1249:
        /*1d4c*/ 	.byte	0x04, 0x11
        /*1d4e*/ 	.short	(.L_1251 - .L_1250)
	.align		4
.L_1250:
        /*1d50*/ 	.word	index@($__internal_51_$__cuda_sm70_shflsync_down_p)
        /*1d54*/ 	.word	0x00000000


	//----- nvinfo : EIATTR_FRAME_SIZE
	.align		4
.L_1251:
        /*1d58*/ 	.byte	0x04, 0x11
        /*1d5a*/ 	.short	(.L_1253 - .L_1252)
	.align		4
.L_1252:
        /*1d5c*/ 	.word	index@(_ZN10layer_norm13ln_bwd_kernelINS_13Kernel_traitsI13__nv_bfloat16fS2_fjLj25600ELj5ELj1ELj4ELj16ENS_18Kernel_traits_baseILj25600ES2_fS2_fjLj128EEEEEEEvNS_9BwdParamsE)
        /*1d60*/ 	.word	0x00000050


	//----- nvinfo : EIATTR_REGCOUNT
	.align		4
.L_1253:
        /*1d64*/ 	.byte	0x04, 0x2f
        /*1d66*/ 	.short	(.L_1255 - .L_1254)
	.align		4
.L_1254:
        /*1d68*/ 	.word	index@(_ZN10layer_norm22ln_bwd_finalize_kernelINS_22Kernel_traits_finalizeILj25600E13__nv_bfloat16fS2_fjLj1024ELj4ENS_18Kernel_traits_baseILj25600ES2_fS2_fjLj1024EEEEEEEvNS_9BwdParamsE)
        /*1d6c*/ 	.word	0x00000020


	//----- nvinfo : EIATTR_FRAME_SIZE
	.align		4
.L_1255:
        /*1d70*/ 	.byte	0x04, 0x11
        /*1d72*/ 	.short	(.L_1257 - .L_1256)
	.align		4
.L_1256:
        /*1d74*/ 	.word	index@($__internal_50_$__cuda_sm70_shflsync_bfly_p)
        /*1d78*/ 	.word	0x00000000


	//----- nvinfo : EIATTR_FRAME_SIZE
	.align		4
.L_1257:
        /*1d7c*/ 	.byte	0x04, 0x11
        /*1d7e*/ 	.short	(.L_1259 - .L_1258)
	.align		4
.L_1258:
        /*1d80*/ 	.word	index@(_ZN10layer_norm22ln_bwd_finalize_kernelINS_22Kernel_traits_finalizeILj25600E13__nv_bfloat16fS2_fjLj1024ELj4ENS_18Kernel_traits_baseILj25600ES2_fS2_fjLj1024EEEEEEEvNS_9BwdParamsE)
        /*1d84*/ 	.word	0x00000000


	//----- nvinfo : EIATTR_REGCOUNT
	.align		4
.L_1259:
        /*1d88*/ 	.byte	0x04, 0x2f
        /*1d8a*/ 	.short	(.L_1261 - .L_1260)
	.align		4
.L_1260:
        /*1d8c*/ 	.word	index@(_ZN10layer_norm13ln_bwd_kernelINS_13Kernel_traitsIffffjLj30720ELj4ELj1ELj8ELj8ENS_18Kernel_traits_baseILj30720EffffjLj256EEEEEEEvNS_9BwdParamsE)
        /*1d90*/ 	.word	0x000000e7


	//----- nvinfo : EIATTR_FRAME_SIZE
	.align		4
.L_1261:
        /*1d94*/ 	.byte	0x04, 0x11
        /*1d96*/ 	.short	(.L_1263 - .L_1262)
	.align		4
.L_1262:
        /*1d98*/ 	.word	index@($__internal_49_$__cuda_sm70_shflsync_down_p)
        /*1d9c*/ 	.word	0x00000000


	//----- nvinfo : EIATTR_FRAME_SIZE
	.align		4
.L_1263:
        /*1da0*/ 	.byte	0x04, 0x11
        /*1da2*/ 	.short	(.L_1265 - .L_1264)
	.align		4
.L_1264:
        /*1da4*/ 	.word	index@(_ZN10layer_norm13ln_bwd_kernelINS_13Kernel_traitsIffffjLj30720ELj4ELj1ELj8ELj8ENS_18Kernel_traits_baseILj30720EffffjLj256EEEEEEEvNS_9BwdParamsE)
        /*1da8*/ 	.word	0x00000000


	//----- nvinfo : EIATTR_REGCOUNT
	.align		4
.L_1265:
        /*1dac*/ 	.byte	0x04, 0x2f
        /*1dae*/ 	.short	(.L_1267 - .L_1266)
	.align		4
.L_1266:
        /*1db0*/ 	.word	index@(_ZN10layer_norm22ln_bwd_finalize_kernelINS_22Kernel_traits_finalizeILj30720EffffjLj1024ELj4ENS_18Kernel_traits_baseILj30720EffffjLj1024EEEEEEEvNS_9BwdParamsE)
        /*1db4*/ 	.word	0x00000020


	//----- nvinfo : EIATTR_FRAME_SIZE
	.align		4
.L_1267:
        /*1db8*/ 	.byte	0x04, 0x11
        /*1dba*/ 	.short	(.L_1269 - .L_1268)
	.align		4
.L_1268:
        /*1dbc*/ 	.word	index@($__internal_48_$__cuda_sm70_shflsync_bfly_p)
        /*1dc0*/ 	.word	0x00000000


	//----- nvinfo : EIATTR_FRAME_SIZE
	.align		4
.L_1269:
        /*1dc4*/ 	.byte	0x04, 0x11
        /*1dc6*/ 	.short	(.L_1271 - .L_1270)
	.align		4
.L_1270:
        /*1dc8*/ 	.word	index@(_ZN10layer_norm22ln_bwd_finalize_kernelINS_22Kernel_traits_finalizeILj30720EffffjLj1024ELj4ENS_18Kernel_traits_baseILj30720EffffjLj1024EEEEEEEvNS_9BwdParamsE)
        /*1dcc*/ 	.word	0x00000000


	//----- nvinfo : EIATTR_REGCOUNT
	.align		4
.L_1271:
        /*1dd0*/ 	.byte	0x04, 0x2f
        /*1dd2*/ 	.short	(.L_1273 - .L_1272)
	.align		4
.L_1272:
        /*1dd4*/ 	.word	index@(_ZN10layer_norm13ln_bwd_kernelINS_13Kernel_traitsI6__halfS2_S2_fjLj30720ELj4ELj1ELj8ELj4ENS_18Kernel_traits_baseILj30720ES2_S2_S2_fjLj256EEEEEEEvNS_9BwdParamsE)
        /*1dd8*/ 	.word	0x000000f6


	//----- nvinfo : EIATTR_FRAME_SIZE
	.align		4
.L_1273:
        /*1ddc*/ 	.byte	0x04, 0x11
        /*1dde*/ 	.short	(.L_1275 - .L_1274)
	.align		4
.L_1274:
        /*1de0*/ 	.word	index@($__internal_47_$__cuda_sm70_shflsync_down_p)
        /*1de4*/ 	.word	0x00000000


	//----- nvinfo : EIATTR_FRAME_SIZE
	.align		4
.L_1275:
        /*1de8*/ 	.byte	0x04, 0x11
        /*1dea*/ 	.short	(.L_1277 - .L_1276)
	.align		4
.L_1276:
        /*1dec*/ 	.word	index@(_ZN10layer_norm13ln_bwd_kernelINS_13Kernel_traitsI6__halfS2_S2_fjLj30720ELj4ELj1ELj8ELj4ENS_18Kernel_traits_baseILj30720ES2_S2_S2_fjLj256EEEEEEEvNS_9BwdParamsE)
        /*1df0*/ 	.word	0x00000000


	//----- nvinfo : EIATTR_REGCOUNT
	.align		4
.L_1277:
        /*1df4*/ 	.byte	0x04, 0x2f
        /*1df6*/ 	.short	(.L_1279 - .L_1278)
	.align		4
.L_1278:
        /*1df8*/ 	.word	index@(_ZN10layer_norm22ln_bwd_finalize_kernelINS_22Kernel_traits_finalizeILj30720E6__halfS2_S2_fjLj1024ELj4ENS_18Kernel_traits_baseILj30720ES2_S2_S2_fjLj1024EEEEEEEvNS_9BwdParamsE)
        /*1dfc*/ 	.word	0x00000020


	//----- nvinfo : EIATTR_FRAME_SIZE
	.align		4
.L_1279:
        /*1e00*/ 	.byte	0x04, 0x11
        /*1e02*/ 	.short	(.L_1281 - .L_1280)
	.align		4
.L_1280:
        /*1e04*/ 	.word	index@($__internal_46_$__cuda_sm70_shflsync_bfly_p)
        /*1e08*/ 	.word	0x00000000


	//----- nvinfo : EIATTR_FRAME_SIZE
	.align		4
.L_1281:
        /*1e0c*/ 	.byte	0x04, 0x11
        /*1e0e*/ 	.short	(.L_1283 - .L_1282)
	.align		4
.L_1282:
        /*1e10*/ 	.word	index@(_ZN10layer_norm22ln_bwd_finalize_kernelINS_22Kernel_traits_finalizeILj30720E6__halfS2_S2_fjLj1024ELj4ENS_18Kernel_traits_baseILj30720ES2_S2_S2_fjLj1024EEEEEEEvNS_9BwdParamsE)
        /*1e14*/ 	.word	0x00000000


	//----- nvinfo : EIATTR_REGCOUNT
	.align		4
.L_1283:
        /*1e18*/ 	.byte	0x04, 0x2f
        /*1e1a*/ 	.short	(.L_1285 - .L_1284)
	.align		4
.L_1284:
        /*1e1c*/ 	.word	index@(_ZN10layer_norm13ln_bwd_kernelINS_13Kernel_traitsI6__halffS2_fjLj30720ELj4ELj1ELj8ELj8ENS_18Kernel_traits_baseILj30720ES2_fS2_fjLj256EEEEEEEvNS_9BwdParamsE)
        /*1e20*/ 	.word	0x000000e2


	//----- nvinfo : EIATTR_FRAME_SIZE
	.align		4
.L_1285:
        /*1e24*/ 	.byte	0x04, 0x11
        /*1e26*/ 	.short	(.L_1287 - .L_1286)
	.align		4
.L_1286:
        /*1e28*/ 	.word	index@($__internal_45_$__cuda_sm70_shflsync_down_p)
        /*1e2c*/ 	.word	0x00000000


	//----- nvinfo : EIATTR_FRAME_SIZE
	.align		4
.L_1287:
        /*1e30*/ 	.byte	0x04, 0x11
        /*1e32*/ 	.short	(.L_1289 - .L_1288)
	.align		4
.L_1288:
        /*1e34*/ 	.word	index@(_ZN10layer_norm13ln_bwd_kernelINS_13Kernel_traitsI6__halffS2_fjLj30720ELj4ELj1ELj8ELj8ENS_18Kernel_traits_baseILj30720ES2_fS2_fjLj256EEEEEEEvNS_9BwdParamsE)
        /*1e38*/ 	.word	0x00000000


	//----- nvinfo : EIATTR_REGCOUNT
	.align		4
.L_1289:
        /*1e3c*/ 	.byte	0x04, 0x2f
        /*1e3e*/ 	.short	(.L_1291 - .L_1290)
	.align		4
.L_1290:
        /*1e40*/ 	.word	index@(_ZN10layer_norm22ln_bwd_finalize_kernelINS_22Kernel_traits_finalizeILj30720E6__halffS2_fjLj1024ELj4ENS_18Kernel_traits_baseILj30720ES2_fS2_fjLj1024EEEEEEEvNS_9BwdParamsE)
        /*1e44*/ 	.word	0x00000020


	//----- nvinfo : EIATTR_FRAME_SIZE
	.align		4
.L_1291:
        /*1e48*/ 	.byte	0x04, 0x11
        /*1e4a*/ 	.short	(.L_1293 - .L_1292)
	.align		4
.L_1292:
        /*1e4c*/ 	.word	index@($__internal_44_$__cuda_sm70_shflsync_bfly_p)
        /*1e50*/ 	.word	0x00000000


	//----- nvinfo : EIATTR_FRAME_SIZE
	.align		4
.L_1293:
        /*1e54*/ 	.byte	0x04, 0x11
        /*1e56*/ 	.short	(.L_1295 - .L_1294)
	.align		4
.L_1294:
        /*1e58*/ 	.word	index@(_ZN10layer_norm22ln_bwd_finalize_kernelINS_22Kernel_traits_finalizeILj30720E6__halffS2_fjLj1024ELj4ENS_18Kernel_traits_baseILj30720ES2_fS2_fjLj1024EEEEEEEvNS_9BwdParamsE)
        /*1e5c*/ 	.word	0x00000000


	//----- nvinfo : EIATTR_REGCOUNT
	.align		4
.L_1295:
        /*1e60*/ 	.byte	0x04, 0x2f
        /*1e62*/ 	.short	(.L_1297 - .L_1296)
	.align		4
.L_1296:
        /*1e64*/ 	.word	index@(_ZN10layer_norm13ln_bwd_kernelINS_13Kernel_traitsI13__nv_bfloat16S2_S2_fjLj30720ELj4ELj1ELj8ELj4ENS_18Kernel_traits_baseILj30720ES2_S2_S2_fjLj256EEEEEEEvNS_9BwdParamsE)
        /*1e68*/ 	.word	0x000000f6


	//----- nvinfo : EIATTR_FRAME_SIZE
	.align		4
.L_1297:
        /*1e6c*/ 	.byte	0x04, 0x11
        /*1e6e*/ 	.short	(.L_1299 - .L_1298)
	.align		4
.L_1298:
        /*1e70*/ 	.word	index@($__internal_43_$__cuda_sm70_shflsync_down_p)
        /*1e74*/ 	.word	0x00000000


	//----- nvinfo : EIATTR_FRAME_SIZE
	.align		4
.L_1299:
        /*1e78*/ 	.byte	0x04, 0x11
        /*1e7a*/ 	.short	(.L_1301 - .L_1300)
	.align		4
.L_1300:
        /*1e7c*/ 	.word	index@(_ZN10layer_norm13ln_bwd_kernelINS_13Kernel_traitsI13__nv_bfloat16S2_S2_fjLj30720ELj4ELj1ELj8ELj4ENS_18Kernel_traits_baseILj30720ES2_S2_S2_fjLj256EEEEEEEvNS_9BwdParamsE)
        /*1e80*/ 	.word	0x00000000


	//----- nvinfo : EIATTR_REGCOUNT
	.align		4
.L_1301:
        /*1e84*/ 	.byte	0x04, 0x2f
        /*1e86*/ 	.short	(.L_1303 - .L_1302)
	.align		4
.L_1302:
        /*1e88*/ 	.word	index@(_ZN10layer_norm22ln_bwd_finalize_kernelINS_22Kernel_traits_finalizeILj30720E13__nv_bfloat16S2_S2_fjLj1024ELj4ENS_18Kernel_traits_baseILj30720ES2_S2_S2_fjLj1024EEEEEEEvNS_9BwdParamsE)
        /*1e8c*/ 	.word	0x00000020


	//----- nvinfo : EIATTR_FRAME_SIZE
	.align		4
.L_1303:
        /*1e90*/ 	.byte	0x04, 0x11
        /*1e92*/ 	.short	(.L_1305 - .L_1304)
	.align		4
.L_1304:
        /*1e94*/ 	.word	index@($__internal_42_$__cuda_sm70_shflsync_bfly_p)
        /*1e98*/ 	.word	0x00000000


	//----- nvinfo : EIATTR_FRAME_SIZE
	.align		4
.L_1305:
        /*1e9c*/ 	.byte	0x04, 0x11
        /*1e9e*/ 	.short	(.L_1307 - .L_1306)
	.align		4
.L_1306:
        /*1ea0*/ 	.word	index@(_ZN10layer_norm22ln_bwd_finalize_kernelINS_22Kernel_traits_finalizeILj30720E13__nv_bfloat16S2_S2_fjLj1024ELj4ENS_18Kernel_traits_baseILj30720ES2_S2_S2_fjLj1024EEEEEEEvNS_9BwdParamsE)
        /*1ea4*/ 	.word	0x00000000


	//----- nvinfo : EIATTR_REGCOUNT
	.align		4
.L_1307:
        /*1ea8*/ 	.byte	0x04, 0x2f
        /*1eaa*/ 	.short	(.L_1309 - .L_1308)
	.align		4
.L_1308:
        /*1eac*/ 	.word	index@(_ZN10layer_norm13ln_bwd_kernelINS_13Kernel_traitsI13__nv_bfloat16fS2_fjLj30720ELj4ELj1ELj8ELj8ENS_18Kernel_traits_baseILj30720ES2_fS2_fjLj256EEEEEEEvNS_9BwdParamsE)
        /*1eb0*/ 	.word	0x000000e2


	//----- nvinfo : EIATTR_FRAME_SIZE
	.align		4
.L_1309:
        /*1eb4*/ 	.byte	0x04, 0x11
        /*1eb6*/ 	.short	(.L_1311 - .L_1310)
	.align		4
.L_1310:
        /*1eb8*/ 	.word	index@($__internal_41_$__cuda_sm70_shflsync_down_p)
        /*1ebc*/ 	.word	0x00000000


	//----- nvinfo : EIATTR_FRAME_SIZE
	.align		4
.L_1311:
        /*1ec0*/ 	.byte	0x04, 0x11
        /*1ec2*/ 	.short	(.L_1313 - .L_1312)
	.align		4
.L_1312:
        /*1ec4*/ 	.word	index@(_ZN10layer_norm13ln_bwd_kernelINS_13Kernel_traitsI13__nv_bfloat16fS2_fjLj30720ELj4ELj1ELj8ELj8ENS_18Kernel_traits_baseILj30720ES2_fS2_fjLj256EEEEEEEvNS_9BwdParamsE)
        /*1ec8*/ 	.word	0x00000000


	//----- nvinfo : EIATTR_REGCOUNT
	.align		4
.L_1313:
        /*1ecc*/ 	.byte	0x04, 0x2f
        /*1ece*/ 	.short	(.L_1315 - .L_1314)
	.align		4
.L_1314:
        /*1ed0*/ 	.word	index@(_ZN10layer_norm22ln_bwd_finalize_kernelINS_22Kernel_traits_finalizeILj30720E13__nv_bfloat16fS2_fjLj1024ELj4ENS_18Kernel_traits_baseILj30720ES2_fS2_fjLj1024EEEEEEEvNS_9BwdParamsE)
        /*1ed4*/ 	.word	0x00000020


	//----- nvinfo : EIATTR_FRAME_SIZE
	.align		4
.L_1315:
        /*1ed8*/ 	.byte	0x04, 0x11
        /*1eda*/ 	.short	(.L_1317 - .L_1316)
	.align		4
.L_1316:
        /*1edc*/ 	.word	index@($__internal_40_$__cuda_sm70_shflsync_bfly_p)
        /*1ee0*/ 	.word	0x00000000


	//----- nvinfo : EIATTR_FRAME_SIZE
	.align		4
.L_1317:
        /*1ee4*/ 	.byte	0x04, 0x11
        /*1ee6*/ 	.short	(.L_1319 - .L_1318)
	.align		4
.L_1318:
        /*1ee8*/ 	.word	index@(_ZN10layer_norm22ln_bwd_finalize_kernelINS_22Kernel_traits_finalizeILj30720E13__nv_bfloat16fS2_fjLj1024ELj4ENS_18Kernel_traits_baseILj30720ES2_fS2_fjLj1024EEEEEEEvNS_9BwdParamsE)
        /*1eec*/ 	.word	0x00000000


	//----- nvinfo : EIATTR_REGCOUNT
	.align		4
.L_1319:
        /*1ef0*/ 	.byte	0x04, 0x2f
        /*1ef2*/ 	.short	(.L_1321 - .L_1320)
	.align		4
.L_1320:
        /*1ef4*/ 	.word	index@(_ZN10layer_norm13ln_bwd_kernelINS_13Kernel_traitsIffffjLj32768ELj4ELj1ELj8ELj16ENS_18Kernel_traits_baseILj32768EffffjLj256EEEEEEEvNS_9BwdParamsE)
        /*1ef8*/ 	.word	0x000000fe


	//----- nvinfo : EIATTR_FRAME_SIZE
	.align		4
.L_1321:
        /*1efc*/ 	.byte	0x04, 0x11
        /*1efe*/ 	.short	(.L_1323 - .L_1322)
	.align		4
.L_1322:
        /*1f00*/ 	.word	index@($__internal_39_$__cuda_sm70_shflsync_down_p)
        /*1f04*/ 	.word	0x00000000


	//----- nvinfo : EIATTR_FRAME_SIZE
	.align		4
.L_1323:
        /*1f08*/ 	.byte	0x04, 0x11
        /*1f0a*/ 	.short	(.L_1325 - .L_1324)
	.align		4
.L_1324:
        /*1f0c*/ 	.word	index@(_ZN10layer_norm13ln_bwd_kernelINS_13Kernel_traitsIffffjLj32768ELj4ELj1ELj8ELj16ENS_18Kernel_traits_baseILj32768EffffjLj256EEEEEEEvNS_9BwdParamsE)
        /*1f10*/ 	.word	0x00000000


	//----- nvinfo : EIATTR_REGCOUNT
	.align		4
.L_1325:
        /*1f14*/ 	.byte	0x04, 0x2f
        /*1f16*/ 	.short	(.L_1327 - .L_1326)
	.align		4
.L_1326:
        /*1f18*/ 	.word	index@(_ZN10layer_norm22ln_bwd_finalize_kernelINS_22Kernel_traits_finalizeILj32768EffffjLj1024ELj4ENS_18Kernel_traits_baseILj32768EffffjLj1024EEEEEEEvNS_9BwdParamsE)
        /*1f1c*/ 	.word	0x00000020


	//----- nvinfo : EIATTR_FRAME_SIZE
	.align		4
.L_1327:
        /*1f20*/ 	.byte	0x04, 0x11
        /*1f22*/ 	.short	(.L_1329 - .L_1328)
	.align		4
.L_1328:
        /*1f24*/ 	.word	index@($__internal_38_$__cuda_sm70_shflsync_bfly_p)
        /*1f28*/ 	.word	0x00000000


	//----- nvinfo : EIATTR_FRAME_SIZE
	.align		4
.L_1329:
        /*1f2c*/ 	.byte	0x04, 0x11
        /*1f2e*/ 	.short	(.L_1331 - .L_1330)
	.align		4
.L_1330:
        /*1f30*/ 	.word	index@(_ZN10layer_norm22ln_bwd_finalize_kernelINS_22Kernel_traits_finalizeILj32768EffffjLj1024ELj4ENS_18Kernel_traits_baseILj32768EffffjLj1024EEEEEEEvNS_9BwdParamsE)
        /*1f34*/ 	.word	0x00000000


	//----- nvinfo : EIATTR_REGCOUNT
	.align		4
.L_1331:
        /*1f38*/ 	.byte	0x04, 0x2f
        /*1f3a*/ 	.short	(.L_1333 - .L_1332)
	.align		4
.L_1332:
        /*1f3c*/ 	.word	index@(_ZN10layer_norm13ln_bwd_kernelINS_13Kernel_traitsI6__halfS2_S2_fjLj32768ELj4ELj1ELj8ELj16ENS_18Kernel_traits_baseILj32768ES2_S2_S2_fjLj256EEEEEEEvNS_9BwdParamsE)
        /*1f40*/ 	.word	0x000000d3


	//----- nvinfo : EIATTR_FRAME_SIZE
	.align		4
.L_1333:
        /*1f44*/ 	.byte	0x04, 0x11
        /*1f46*/ 	.short	(.L_1335 - .L_1334)
	.align		4
.L_1334:
        /*1f48*/ 	.word	index@($__internal_37_$__cuda_sm70_shflsync_down_p)
        /*1f4c*/ 	.word	0x00000000


	//----- nvinfo : EIATTR_FRAME_SIZE
	.align		4
.L_1335:
        /*1f50*/ 	.byte	0x04, 0x11
        /*1f52*/ 	.short	(.L_1337 - .L_1336)
	.align		4
.L_1336:
        /*1f54*/ 	.word	index@(_ZN10layer_norm13ln_bwd_kernelINS_13Kernel_traitsI6__halfS2_S2_fjLj32768ELj4ELj1ELj8ELj16ENS_18Kernel_traits_baseILj32768ES2_S2_S2_fjLj256EEEEEEEvNS_9BwdParamsE)
        /*1f58*/ 	.word	0x00000000


	//----- nvinfo : EIATTR_REGCOUNT
	.align		4
.L_1337:
        /*1f5c*/ 	.byte	0x04, 0x2f
        /*1f5e*/ 	.short	(.L_1339 - .L_1338)
	.align		4
.L_1338:
        /*1f60*/ 	.word	index@(_ZN10layer_norm22ln_bwd_finalize_kernelINS_22Kernel_traits_finalizeILj32768E6__halfS2_S2_fjLj1024ELj4ENS_18Kernel_traits_baseILj32768ES2_S2_S2_fjLj1024EEEEEEEvNS_9BwdParamsE)
        /*1f64*/ 	.word	0x00000020


	//----- nvinfo : EIATTR_FRAME_SIZE
	.align		4
.L_1339:
        /*1f68*/ 	.byte	0x04, 0x11
        /*1f6a*/ 	.short	(.L_1341 - .L_1340)
	.align		4
.L_1340:
        /*1f6c*/ 	.word	index@($__internal_36_$__cuda_sm70_shflsync_bfly_p)
        /*1f70*/ 	.word	0x00000000


	//----- nvinfo : EIATTR_FRAME_SIZE
	.align		4
.L_1341:
        /*1f74*/ 	.byte	0x04, 0x11
        /*1f76*/ 	.short	(.L_1343 - .L_1342)
	.align		4
.L_1342:
        /*1f78*/ 	.word	index@(_ZN10layer_norm22ln_bwd_finalize_kernelINS_22Kernel_traits_finalizeILj32768E6__halfS2_S2_fjLj1024ELj4ENS_18Kernel_traits_baseILj32768ES2_S2_S2_fjLj1024EEEEEEEvNS_9BwdParamsE)
        /*1f7c*/ 	.word	0x00000000


	//----- nvinfo : EIATTR_REGCOUNT
	.align		4
.L_1343:
        /*1f80*/ 	.byte	0x04, 0x2f
        /*1f82*/ 	.short	(.L_1345 - .L_1344)
	.align		4
.L_1344:
        /*1f84*/ 	.word	index@(_ZN10layer_norm13ln_bwd_kernelINS_13Kernel_traitsI6__halffS2_fjLj32768ELj4ELj1ELj8ELj16ENS_18Kernel_traits_baseILj32768ES2_fS2_fjLj256EEEEEEEvNS_9BwdParamsE)
        /*1f88*/ 	.word	0x000000fe


	//----- nvinfo : EIATTR_FRAME_SIZE
	.align		4
.L_1345:
        /*1f8c*/ 	.byte	0x04, 0x11
        /*1f8e*/ 	.short	(.L_1347 - .L_1346)
	.align		4
.L_1346:
        /*1f90*/ 	.word	index@($__internal_35_$__cuda_sm70_shflsync_down_p)
        /*1f94*/ 	.word	0x00000000


	//----- nvinfo : EIATTR_FRAME_SIZE
	.align		4
.L_1347:
        /*1f98*/ 	.byte	0x04, 0x11
        /*1f9a*/ 	.short	(.L_1349 - .L_1348)
	.align		4
.L_1348:
        /*1f9c*/ 	.word	index@(_ZN10layer_norm13ln_bwd_kernelINS_13Kernel_traitsI6__halffS2_fjLj32768ELj4ELj1ELj8ELj16ENS_18Kernel_traits_baseILj32768ES2_fS2_fjLj256EEEEEEEvNS_9BwdParamsE)
        /*1fa0*/ 	.word	0x00000000


	//----- nvinfo : EIATTR_REGCOUNT
	.align		4
.L_1349:
        /*1fa4*/ 	.byte	0x04, 0x2f
        /*1fa6*/ 	.short	(.L_1351 - .L_1350)
	.align		4
.L_1350:
        /*1fa8*/ 	.word	index@(_ZN10layer_norm22ln_bwd_finalize_kernelINS_22Kernel_traits_finalizeILj32768E6__halffS2_fjLj1024ELj4ENS_18Kernel_traits_baseILj32768ES2_fS2_fjLj1024EEEEEEEvNS_9BwdParamsE)
        /*1fac*/ 	.word	0x00000020


	//----- nvinfo : EIATTR_FRAME_SIZE
	.align		4
.L_1351:
        /*1fb0*/ 	.byte	0x04, 0x11
        /*1fb2*/ 	.short	(.L_1353 - .L_1352)
	.align		4
.L_1352:
        /*1fb4*/ 	.word	index@($__internal_34_$__cuda_sm70_shflsync_bfly_p)
        /*1fb8*/ 	.word	0x00000000


	//----- nvinfo : EIATTR_FRAME_SIZE
	.align		4
.L_1353:
        /*1fbc*/ 	.byte	0x04, 0x11
        /*1fbe*/ 	.short	(.L_1355 - .L_1354)
	.align		4
.L_1354:
        /*1fc0*/ 	.word	index@(_ZN10layer_norm22ln_bwd_finalize_kernelINS_22Kernel_traits_finalizeILj32768E6__halffS2_fjLj1024ELj4ENS_18Kernel_traits_baseILj32768ES2_fS2_fjLj1024EEEEEEEvNS_9BwdParamsE)
        /*1fc4*/ 	.word	0x00000000


	//----- nvinfo : EIATTR_REGCOUNT
	.align		4
.L_1355:
        /*1fc8*/ 	.byte	0x04, 0x2f
        /*1fca*/ 	.short	(.L_1357 - .L_1356)
	.align		4
.L_1356:
        /*1fcc*/ 	.word	index@(_ZN10layer_norm13ln_bwd_kernelINS_13Kernel_traitsI13__nv_bfloat16S2_S2_fjLj32768ELj4ELj1ELj8ELj16ENS_18Kernel_traits_baseILj32768ES2_S2_S2_fjLj256EEEEEEEvNS_9BwdParamsE)
        /*1fd0*/ 	.word	0x000000d1


	//----- nvinfo : EIATTR_FRAME_SIZE
	.align		4
.L_1357:
        /*1fd4*/ 	.byte	0x04, 0x11
        /*1fd6*/ 	.short	(.L_1359 - .L_1358)
	.align		4
.L_1358:
        /*1fd8*/ 	.word	index@($__internal_33_$__cuda_sm70_shflsync_down_p)
        /*1fdc*/ 	.word	0x00000000


	//----- nvinfo : EIATTR_FRAME_SIZE
	.align		4
.L_1359:
        /*1fe0*/ 	.byte	0x04, 0x11
        /*1fe2*/ 	.short	(.L_1361 - .L_1360)
	.align		4
.L_1360:
        /*1fe4*/ 	.word	index@(_ZN10layer_norm13ln_bwd_kernelINS_13Kernel_traitsI13__nv_bfloat16S2_S2_fjLj32768ELj4ELj1ELj8ELj16ENS_18Kernel_traits_baseILj32768ES2_S2_S2_fjLj256EEEEEEEvNS_9BwdParamsE)
        /*1fe8*/ 	.word	0x00000000


	//----- nvinfo : EIATTR_REGCOUNT
	.align		4
.L_1361:
        /*1fec*/ 	.byte	0x04, 0x2f
        /*1fee*/ 	.short	(.L_1363 - .L_1362)
	.align		4
.L_1362:
        /*1ff0*/ 	.word	index@(_ZN10layer_norm22ln_bwd_finalize_kernelINS_22Kernel_traits_finalizeILj32768E13__nv_bfloat16S2_S2_fjLj1024ELj4ENS_18Kernel_traits_baseILj32768ES2_S2_S2_fjLj1024EEEEEEEvNS_9BwdParamsE)
        /*1ff4*/ 	.word	0x00000020


	//----- nvinfo : EIATTR_FRAME_SIZE
	.align		4
.L_1363:
        /*1ff8*/ 	.byte	0x04, 0x11
        /*1ffa*/ 	.short	(.L_1365 - .L_1364)
	.align		4
.L_1364:
        /*1ffc*/ 	.word	index@($__internal_32_$__cuda_sm70_shflsync_bfly_p)
        /*2000*/ 	.word	0x00000000


	//----- nvinfo : EIATTR_FRAME_SIZE
	.align		4
.L_1365:
        /*2004*/ 	.byte	0x04, 0x11
        /*2006*/ 	.short	(.L_1367 - .L_1366)
	.align		4
.L_1366:
        /*2008*/ 	.word	index@(_ZN10layer_norm22ln_bwd_finalize_kernelINS_22Kernel_traits_finalizeILj32768E13__nv_bfloat16S2_S2_fjLj1024ELj4ENS_18Kernel_traits_baseILj32768ES2_S2_S2_fjLj1024EEEEEEEvNS_9BwdParamsE)
        /*200c*/ 	.word	0x00000000


	//----- nvinfo : EIATTR_REGCOUNT
	.align		4
.L_1367:
        /*2010*/ 	.byte	0x04, 0x2f
        /*2012*/ 	.short	(.L_1369 - .L_1368)
	.align		4
.L_1368:
        /*2014*/ 	.word	index@(_ZN10layer_norm13ln_bwd_kernelINS_13Kernel_traitsI13__nv_bfloat16fS2_fjLj32768ELj4ELj1ELj8ELj16ENS_18Kernel_traits_baseILj32768ES2_fS2_fjLj256EEEEEEEvNS_9BwdParamsE)
        /*2018*/ 	.word	0x000000fe


	//----- nvinfo : EIATTR_FRAME_SIZE
	.align		4
.L_1369:
        /*201c*/ 	.byte	0x04, 0x11
        /*201e*/ 	.short	(.L_1371 - .L_1370)
	.align		4
.L_1370:
        /*2020*/ 	.word	index@($__internal_31_$__cuda_sm70_shflsync_down_p)
        /*2024*/ 	.word	0x00000000


	//----- nvinfo : EIATTR_FRAME_SIZE
	.align		4
.L_1371:
        /*2028*/ 	.byte	0x04, 0x11
        /*202a*/ 	.short	(.L_1373 - .L_1372)
	.align		4
.L_1372:
        /*202c*/ 	.word	index@(_ZN10layer_norm13ln_bwd_kernelINS_13Kernel_traitsI13__nv_bfloat16fS2_fjLj32768ELj4ELj1ELj8ELj16ENS_18Kernel_traits_baseILj32768ES2_fS2_fjLj256EEEEEEEvNS_9BwdParamsE)
        /*2030*/ 	.word	0x00000000


	//----- nvinfo : EIATTR_REGCOUNT
	.align		4
.L_1373:
        /*2034*/ 	.byte	0x04, 0x2f
        /*2036*/ 	.short	(.L_1375 - .L_1374)
	.align		4
.L_1374:
        /*2038*/ 	.word	index@(_ZN10layer_norm22ln_bwd_finalize_kernelINS_22Kernel_traits_finalizeILj32768E13__nv_bfloat16fS2_fjLj1024ELj4ENS_18Kernel_traits_baseILj32768ES2_fS2_fjLj1024EEEEEEEvNS_9BwdParamsE)
        /*203c*/ 	.word	0x00000020


	//----- nvinfo : EIATTR_FRAME_SIZE
	.align		4
.L_1375:
        /*2040*/ 	.byte	0x04, 0x11
        /*2042*/ 	.short	(.L_1377 - .L_1376)
	.align		4
.L_1376:
        /*2044*/ 	.word	index@($__internal_30_$__cuda_sm70_shflsync_bfly_p)
        /*2048*/ 	.word	0x00000000


	//----- nvinfo : EIATTR_FRAME_SIZE
	.align		4
.L_1377:
        /*204c*/ 	.byte	0x04, 0x11
        /*204e*/ 	.short	(.L_1379 - .L_1378)
	.align		4
.L_1378:
        /*2050*/ 	.word	index@(_ZN10layer_norm22ln_bwd_finalize_kernelINS_22Kernel_traits_finalizeILj32768E13__nv_bfloat16fS2_fjLj1024ELj4ENS_18Kernel_traits_baseILj32768ES2_fS2_fjLj1024EEEEEEEvNS_9BwdParamsE)
        /*2054*/ 	.word	0x00000000


	//----- nvinfo : EIATTR_REGCOUNT
	.align		4
.L_1379:
        /*2058*/ 	.byte	0x04, 0x2f
        /*205a*/ 	.short	(.L_1381 - .L_1380)
	.align		4
.L_1380:
        /*205c*/ 	.word	index@(_ZN10layer_norm13ln_bwd_kernelINS_13Kernel_traitsIffffjLj40960ELj4ELj1ELj8ELj16ENS_18Kernel_traits_baseILj40960EffffjLj256EEEEEEEvNS_9BwdParamsE)
        /*2060*/ 	.word	0x000000ff


	//----- nvinfo : EIATTR_FRAME_SIZE
	.align		4
.L_1381:
        /*2064*/ 	.byte	0x04, 0x11
        /*2066*/ 	.short	(.L_1383 - .L_1382)
	.align		4
.L_1382:
        /*2068*/ 	.word	index@($__internal_29_$__cuda_sm70_shflsync_down_p)
        /*206c*/ 	.word	0x00000000


	//----- nvinfo : EIATTR_FRAME_SIZE
	.align		4
.L_1383:
        /*2070*/ 	.byte	0x04, 0x11
        /*2072*/ 	.short	(.L_1385 - .L_1384)
	.align		4
.L_1384:
        /*2074*/ 	.word	index@(_ZN10layer_norm13ln_bwd_kernelINS_13Kernel_traitsIffffjLj40960ELj4ELj1ELj8ELj16ENS_18Kernel_traits_baseILj40960EffffjLj256EEEEEEEvNS_9BwdParamsE)
        /*2078*/ 	.word	0x00000030


	//----- nvinfo : EIATTR_REGCOUNT
	.align		4
.L_1385:
        /*207c*/ 	.byte	0x04, 0x2f
        /*207e*/ 	.short	(.L_1387 - .L_1386)
	.align		4
.L_1386:
        /*2080*/ 	.word	index@(_ZN10layer_norm22ln_bwd_finalize_kernelINS_22Kernel_traits_finalizeILj40960EffffjLj1024ELj4ENS_18Kernel_traits_baseILj40960EffffjLj1024EEEEEEEvNS_9BwdParamsE)
        /*2084*/ 	.word	0x00000020


	//----- nvinfo : EIATTR_FRAME_SIZE
	.align		4
.L_1387:
        /*2088*/ 	.byte	0x04, 0x11
        /*208a*/ 	.short	(.L_1389 - .L_1388)
	.align		4
.L_1388:
        /*208c*/ 	.word	index@($__internal_28_$__cuda_sm70_shflsync_bfly_p)
        /*2090*/ 	.word	0x00000000


	//----- nvinfo : EIATTR_FRAME_SIZE
	.align		4
.L_1389:
        /*2094*/ 	.byte	0x04, 0x11
        /*2096*/ 	.short	(.L_1391 - .L_1390)
	.align		4
.L_1390:
        /*2098*/ 	.word	index@(_ZN10layer_norm22ln_bwd_finalize_kernelINS_22Kernel_traits_finalizeILj40960EffffjLj1024ELj4ENS_18Kernel_traits_baseILj40960EffffjLj1024EEEEEEEvNS_9BwdParamsE)
        /*209c*/ 	.word	0x00000000


	//----- nvinfo : EIATTR_REGCOUNT
	.align		4
.L_1391:
        /*20a0*/ 	.byte	0x04, 0x2f
        /*20a2*/ 	.short	(.L_1393 - .L_1392)
	.align		4
.L_1392:
        /*20a4*/ 	.word	index@(_ZN10layer_norm13ln_bwd_kernelINS_13Kernel_traitsI6__halfS2_S2_fjLj40960ELj4ELj1ELj8ELj16ENS_18Kernel_traits_baseILj40960ES2_S2_S2_fjLj256EEEEEEEvNS_9BwdParamsE)
        /*20a8*/ 	.word	0x000000fa


	//----- nvinfo : EIATTR_FRAME_SIZE
	.align		4
.L_1393:
        /*20ac*/ 	.byte	0x04, 0x11
        /*20ae*/ 	.short	(.L_1395 - .L_1394)
	.align		4
.L_1394:
        /*20b0*/ 	.word	index@($__internal_27_$__cuda_sm70_shflsync_down_p)
        /*20b4*/ 	.word	0x00000000


	//----- nvinfo : EIATTR_FRAME_SIZE
	.align		4
.L_1395:
        /*20b8*/ 	.byte	0x04, 0x11
        /*20ba*/ 	.short	(.L_1397 - .L_1396)
	.align		4
.L_1396:
        /*20bc*/ 	.word	index@(_ZN10layer_norm13ln_bwd_kernelINS_13Kernel_traitsI6__halfS2_S2_fjLj40960ELj4ELj1ELj8ELj16ENS_18Kernel_traits_baseILj40960ES2_S2_S2_fjLj256EEEEEEEvNS_9BwdParamsE)
        /*20c0*/ 	.word	0x00000000


	//----- nvinfo : EIATTR_REGCOUNT
	.align		4
.L_1397:
        /*20c4*/ 	.byte	0x04, 0x2f
        /*20c6*/ 	.short	(.L_1399 - .L_1398)
	.align		4
.L_1398:
        /*20c8*/ 	.word	index@(_ZN10layer_norm22ln_bwd_finalize_kernelINS_22Kernel_traits_finalizeILj40960E6__halfS2_S2_fjLj1024ELj4ENS_18Kernel_traits_baseILj40960ES2_S2_S2_fjLj1024EEEEEEEvNS_9BwdParamsE)
        /*20cc*/ 	.word	0x00000020


	//----- nvinfo : EIATTR_FRAME_SIZE
	.align		4
.L_1399:
        /*20d0*/ 	.byte	0x04, 0x11
        /*20d2*/ 	.short	(.L_1401 - .L_1400)
	.align		4
.L_1400:
        /*20d4*/ 	.word	index@($__internal_26_$__cuda_sm70_shflsync_bfly_p)
        /*20d8*/ 	.word	0x00000000


	//----- nvinfo : EIATTR_FRAME_SIZE
	.align		4
.L_1401:
        /*20dc*/ 	.byte	0x04, 0x11
        /*20de*/ 	.short	(.L_1403 - .L_1402)
	.align		4
.L_1402:
        /*20e0*/ 	.word	index@(_ZN10layer_norm22ln_bwd_finalize_kernelINS_22Kernel_traits_finalizeILj40960E6__halfS2_S2_fjLj1024ELj4ENS_18Kernel_traits_baseILj40960ES2_S2_S2_fjLj1024EEEEEEEvNS_9BwdParamsE)
        /*20e4*/ 	.word	0x00000000


	//----- nvinfo : EIATTR_REGCOUNT
	.align		4
.L_1403:
        /*20e8*/ 	.byte	0x04, 0x2f
        /*20ea*/ 	.short	(.L_1405 - .L_1404)
	.align		4
.L_1404:
        /*20ec*/ 	.word	index@(_ZN10layer_norm13ln_bwd_kernelINS_13Kernel_traitsI6__halffS2_fjLj40960ELj4ELj1ELj8ELj16ENS_18Kernel_traits_baseILj40960ES2_fS2_fjLj256EEEEEEEvNS_9BwdParamsE)
        /*20f0*/ 	.word	0x000000ff


	//----- nvinfo : EIATTR_FRAME_SIZE
	.align		4
.L_1405:
        /*20f4*/ 	.byte	0x04, 0x11
        /*20f6*/ 	.short	(.L_1407 - .L_1406)
	.align		4
.L_1406:
        /*20f8*/ 	.word	index@($__internal_25_$__cuda_sm70_shflsync_down_p)
        /*20fc*/ 	.word	0x00000000


	//----- nvinfo : EIATTR_FRAME_SIZE
	.align		4
.L_1407:
        /*2100*/ 	.byte	0x04, 0x11
        /*2102*/ 	.short	(.L_1409 - .L_1408)
	.align		4
.L_1408:
        /*2104*/ 	.word	index@(_ZN10layer_norm13ln_bwd_kernelINS_13Kernel_traitsI6__halffS2_fjLj40960ELj4ELj1ELj8ELj16ENS_18Kernel_traits_baseILj40960ES2_fS2_fjLj256EEEEEEEvNS_9BwdParamsE)
        /*2108*/ 	.word	0x00000048


	//----- nvinfo : EIATTR_REGCOUNT
	.align		4
.L_1409:
        /*210c*/ 	.byte	0x04, 0x2f
        /*210e*/ 	.short	(.L_1411 - .L_1410)
	.align		4
.L_1410:
        /*2110*/ 	.word	index@(_ZN10layer_norm22ln_bwd_finalize_kernelINS_22Kernel_traits_finalizeILj40960E6__halffS2_fjLj1024ELj4ENS_18Kernel_traits_baseILj40960ES2_fS2_fjLj1024EEEEEEEvNS_9BwdParamsE)
        /*2114*/ 	.word	0x00000020


	//----- nvinfo : EIATTR_FRAME_SIZE
	.align		4
.L_1411:
        /*2118*/ 	.byte	0x04, 0x11
        /*211a*/ 	.short	(.L_1413 - .L_1412)
	.align		4
.L_1412:
        /*211c*/ 	.word	index@($__internal_24_$__cuda_sm70_shflsync_bfly_p)
        /*2120*/ 	.word	0x00000000


	//----- nvinfo : EIATTR_FRAME_SIZE
	.align		4
.L_1413:
        /*2124*/ 	.byte	0x04, 0x11
        /*2126*/ 	.short	(.L_1415 - .L_1414)
	.align		4
.L_1414:
        /*2128*/ 	.word	index@(_ZN10layer_norm22ln_bwd_finalize_kernelINS_22Kernel_traits_finalizeILj40960E6__halffS2_fjLj1024ELj4ENS_18Kernel_traits_baseILj40960ES2_fS2_fjLj1024EEEEEEEvNS_9BwdParamsE)
        /*212c*/ 	.word	0x00000000


	//----- nvinfo : EIATTR_REGCOUNT
	.align		4
.L_1415:
        /*2130*/ 	.byte	0x04, 0x2f
        /*2132*/ 	.short	(.L_1417 - .L_1416)
	.align		4
.L_1416:
        /*2134*/ 	.word	index@(_ZN10layer_norm13ln_bwd_kernelINS_13Kernel_traitsI13__nv_bfloat16S2_S2_fjLj40960ELj4ELj1ELj8ELj16ENS_18Kernel_traits_baseILj40960ES2_S2_S2_fjLj256EEEEEEEvNS_9BwdParamsE)
        /*2138*/ 	.word	0x000000fa


	//----- nvinfo : EIATTR_FRAME_SIZE
	.align		4
.L_1417:
        /*213c*/ 	.byte	0x04, 0x11
        /*213e*/ 	.short	(.L_1419 - .L_1418)
	.align		4
.L_1418:
        /*2140*/ 	.word	index@($__internal_23_$__cuda_sm70_shflsync_down_p)
        /*2144*/ 	.word	0x00000000


	//----- nvinfo : EIATTR_FRAME_SIZE
	.align		4
.L_1419:
        /*2148*/ 	.byte	0x04, 0x11
        /*214a*/ 	.short	(.L_1421 - .L_1420)
	.align		4
.L_1420:
        /*214c*/ 	.word	index@(_ZN10layer_norm13ln_bwd_kernelINS_13Kernel_traitsI13__nv_bfloat16S2_S2_fjLj40960ELj4ELj1ELj8ELj16ENS_18Kernel_traits_baseILj40960ES2_S2_S2_fjLj256EEEEEEEvNS_9BwdParamsE)
        /*2150*/ 	.word	0x00000000


	//----- nvinfo : EIATTR_REGCOUNT
	.align		4
.L_1421:
        /*2154*/ 	.byte	0x04, 0x2f
        /*2156*/ 	.short	(.L_1423 - .L_1422)
	.align		4
.L_1422:
        /*2158*/ 	.word	index@(_ZN10layer_norm22ln_bwd_finalize_kernelINS_22Kernel_traits_finalizeILj40960E13__nv_bfloat16S2_S2_fjLj1024ELj4ENS_18Kernel_traits_baseILj40960ES2_S2_S2_fjLj1024EEEEEEEvNS_9BwdParamsE)
        /*215c*/ 	.word	0x00000020


	//----- nvinfo : EIATTR_FRAME_SIZE
	.align		4
.L_1423:
        /*2160*/ 	.byte	0x04, 0x11
        /*2162*/ 	.short	(.L_1425 - .L_1424)
	.align		4
.L_1424:
        /*2164*/ 	.word	index@($__internal_22_$__cuda_sm70_shflsync_bfly_p)
        /*2168*/ 	.word	0x00000000


	//----- nvinfo : EIATTR_FRAME_SIZE
	.align		4
.L_1425:
        /*216c*/ 	.byte	0x04, 0x11
        /*216e*/ 	.short	(.L_1427 - .L_1426)
	.align		4
.L_1426:
        /*2170*/ 	.word	index@(_ZN10layer_norm22ln_bwd_finalize_kernelINS_22Kernel_traits_finalizeILj40960E13__nv_bfloat16S2_S2_fjLj1024ELj4ENS_18Kernel_traits_baseILj40960ES2_S2_S2_fjLj1024EEEEEEEvNS_9BwdParamsE)
        /*2174*/ 	.word	0x00000000


	//----- nvinfo : EIATTR_REGCOUNT
	.align		4
.L_1427:
        /*2178*/ 	.byte	0x04, 0x2f
        /*217a*/ 	.short	(.L_1429 - .L_1428)
	.align		4
.L_1428:
        /*217c*/ 	.word	index@(_ZN10layer_norm13ln_bwd_kernelINS_13Kernel_traitsI13__nv_bfloat16fS2_fjLj40960ELj4ELj1ELj8ELj16ENS_18Kernel_traits_baseILj40960ES2_fS2_fjLj256EEEEEEEvNS_9BwdParamsE)
        /*2180*/ 	.word	0x000000ff


	//----- nvinfo : EIATTR_FRAME_SIZE
	.align		4
.L_1429:
        /*2184*/ 	.byte	0x04, 0x11
        /*2186*/ 	.short	(.L_1431 - .L_1430)
	.align		4
.L_1430:
        /*2188*/ 	.word	index@($__internal_21_$__cuda_sm70_shflsync_down_p)
        /*218c*/ 	.word	0x00000000


	//----- nvinfo : EIATTR_FRAME_SIZE
	.align		4
.L_1431:
        /*2190*/ 	.byte	0x04, 0x11
        /*2192*/ 	.short	(.L_1433 - .L_1432)
	.align		4
.L_1432:
        /*2194*/ 	.word	index@(_ZN10layer_norm13ln_bwd_kernelINS_13Kernel_traitsI13__nv_bfloat16fS2_fjLj40960ELj4ELj1ELj8ELj16ENS_18Kernel_traits_baseILj40960ES2_fS2_fjLj256EEEEEEEvNS_9BwdParamsE)
        /*2198*/ 	.word	0x00000048


	//----- nvinfo : EIATTR_REGCOUNT
	.align		4
.L_1433:
        /*219c*/ 	.byte	0x04, 0x2f
        /*219e*/ 	.short	(.L_1435 - .L_1434)
	.align		4
.L_1434:
        /*21a0*/ 	.word	index@(_ZN10layer_norm22ln_bwd_finalize_kernelINS_22Kernel_traits_finalizeILj40960E13__nv_bfloat16fS2_fjLj1024ELj4ENS_18Kernel_traits_baseILj40960ES2_fS2_fjLj1024EEEEEEEvNS_9BwdParamsE)
        /*21a4*/ 	.word	0x00000020


	//----- nvinfo : EIATTR_FRAME_SIZE
	.align		4
.L_1435:
        /*21a8*/ 	.byte	0x04, 0x11
        /*21aa*/ 	.short	(.L_1437 - .L_1436)
	.align		4
.L_1436:
        /*21ac*/ 	.word	index@($__internal_20_$__cuda_sm70_shflsync_bfly_p)
        /*21b0*/ 	.word	0x00000000


	//----- nvinfo : EIATTR_FRAME_SIZE
	.align		4
.L_1437:
        /*21b4*/ 	.byte	0x04, 0x11
        /*21b6*/ 	.short	(.L_1439 - .L_1438)
	.align		4
.L_1438:
        /*21b8*/ 	.word	index@(_ZN10layer_norm22ln_bwd_finalize_kernelINS_22Kernel_traits_finalizeILj40960E13__nv_bfloat16fS2_fjLj1024ELj4ENS_18Kernel_traits_baseILj40960ES2_fS2_fjLj1024EEEEEEEvNS_9BwdParamsE)
        /*21bc*/ 	.word	0x00000000


	//----- nvinfo : EIATTR_REGCOUNT
	.align		4
.L_1439:
        /*21c0*/ 	.byte	0x04, 0x2f
        /*21c2*/ 	.short	(.L_1441 - .L_1440)
	.align		4
.L_1440:
        /*21c4*/ 	.word	index@(_ZN10layer_norm13ln_bwd_kernelINS_13Kernel_traitsIffffjLj49152ELj8ELj1ELj8ELj16ENS_18Kernel_traits_baseILj49152EffffjLj256EEEEEEEvNS_9BwdParamsE)
        /*21c8*/ 	.word	0x000000dd


	//----- nvinfo : EIATTR_FRAME_SIZE
	.align		4
.L_1441:
        /*21cc*/ 	.byte	0x04, 0x11
        /*21ce*/ 	.short	(.L_1443 - .L_1442)
	.align		4
.L_1442:
        /*21d0*/ 	.word	index@($__internal_19_$__cuda_sm70_shflsync_down_p)
        /*21d4*/ 	.word	0x00000000


	//----- nvinfo : EIATTR_FRAME_SIZE
	.align		4
.L_1443:
        /*21d8*/ 	.byte	0x04, 0x11
        /*21da*/ 	.short	(.L_1445 - .L_1444)
	.align		4
.L_1444:
        /*21dc*/ 	.word	index@(_ZN10layer_norm13ln_bwd_kernelINS_13Kernel_traitsIffffjLj49152ELj8ELj1ELj8ELj16ENS_18Kernel_traits_baseILj49152EffffjLj256EEEEEEEvNS_9BwdParamsE)
        /*21e0*/ 	.word	0x00000000


	//----- nvinfo : EIATTR_REGCOUNT
	.align		4
.L_1445:
        /*21e4*/ 	.byte	0x04, 0x2f
        /*21e6*/ 	.short	(.L_1447 - .L_1446)
	.align		4
.L_1446:
        /*21e8*/ 	.word	index@(_ZN10layer_norm22ln_bwd_finalize_kernelINS_22Kernel_traits_finalizeILj49152EffffjLj1024ELj4ENS_18Kernel_traits_baseILj49152EffffjLj1024EEEEEEEvNS_9BwdParamsE)
        /*21ec*/ 	.word	0x00000020


	//----- nvinfo : EIATTR_FRAME_SIZE
	.align		4
.L_1447:
        /*21f0*/ 	.byte	0x04, 0x11
        /*21f2*/ 	.short	(.L_1449 - .L_1448)
	.align		4
.L_1448:
        /*21f4*/ 	.word	index@($__internal_18_$__cuda_sm70_shflsync_bfly_p)
        /*21f8*/ 	.word	0x00000000


	//----- nvinfo : EIATTR_FRAME_SIZE
	.align		4
.L_1449:
        /*21fc*/ 	.byte	0x04, 0x11
        /*21fe*/ 	.short	(.L_1451 - .L_1450)
	.align		4
.L_1450:
        /*2200*/ 	.word	index@(_ZN10layer_norm22ln_bwd_finalize_kernelINS_22Kernel_traits_finalizeILj49152EffffjLj1024ELj4ENS_18Kernel_traits_baseILj49152EffffjLj1024EEEEEEEvNS_9BwdParamsE)
        /*2204*/ 	.word	0x00000000


	//----- nvinfo : EIATTR_REGCOUNT
	.align		4
.L_1451:
        /*2208*/ 	.byte	0x04, 0x2f
        /*220a*/ 	.short	(.L_1453 - .L_1452)
	.align		4
.L_1452:
        /*220c*/ 	.word	index@(_ZN10layer_norm13ln_bwd_kernelINS_13Kernel_traitsI6__halfS2_S2_fjLj49152ELj8ELj1ELj8ELj16ENS_18Kernel_traits_baseILj49152ES2_S2_S2_fjLj256EEEEEEEvNS_9BwdParamsE)
        /*2210*/ 	.word	0x000000c4


	//----- nvinfo : EIATTR_FRAME_SIZE
	.align		4
.L_1453:
        /*2214*/ 	.byte	0x04, 0x11
        /*2216*/ 	.short	(.L_1455 - .L_1454)
	.align		4
.L_1454:
        /*2218*/ 	.word	index@($__internal_17_$__cuda_sm70_shflsync_down_p)
        /*221c*/ 	.word	0x00000000


	//----- nvinfo : EIATTR_FRAME_SIZE
	.align		4
.L_1455:
        /*2220*/ 	.byte	0x04, 0x11
        /*2222*/ 	.short	(.L_1457 - .L_1456)
	.align		4
.L_1456:
        /*2224*/ 	.word	index@(_ZN10layer_norm13ln_bwd_kernelINS_13Kernel_traitsI6__halfS2_S2_fjLj49152ELj8ELj1ELj8ELj16ENS_18Kernel_traits_baseILj49152ES2_S2_S2_fjLj256EEEEEEEvNS_9BwdParamsE)
        /*2228*/ 	.word	0x00000000


	//----- nvinfo : EIATTR_REGCOUNT
	.align		4
.L_1457:
        /*222c*/ 	.byte	0x04, 0x2f
        /*222e*/ 	.short	(.L_1459 - .L_1458)
	.align		4
.L_1458:
        /*2230*/ 	.word	index@(_ZN10layer_norm22ln_bwd_finalize_kernelINS_22Kernel_traits_finalizeILj49152E6__halfS2_S2_fjLj1024ELj4ENS_18Kernel_traits_baseILj49152ES2_S2_S2_fjLj1024EEEEEEEvNS_9BwdParamsE)
        /*2234*/ 	.word	0x00000020


	//----- nvinfo : EIATTR_FRAME_SIZE
	.align		4
.L_1459:
        /*2238*/ 	.byte	0x04, 0x11
        /*223a*/ 	.short	(.L_1461 - .L_1460)
	.align		4
.L_1460:
        /*223c*/ 	.word	index@($__internal_16_$__cuda_sm70_shflsync_bfly_p)
        /*2240*/ 	.word	0x00000000


	//----- nvinfo : EIATTR_FRAME_SIZE
	.align		4
.L_1461:
        /*2244*/ 	.byte	0x04, 0x11
        /*2246*/ 	.short	(.L_1463 - .L_1462)
	.align		4
.L_1462:
        /*2248*/ 	.word	index@(_ZN10layer_norm22ln_bwd_finalize_kernelINS_22Kernel_traits_finalizeILj49152E6__halfS2_S2_fjLj1024ELj4ENS_18Kernel_traits_baseILj49152ES2_S2_S2_fjLj1024EEEEEEEvNS_9BwdParamsE)
        /*224c*/ 	.word	0x00000000


	//----- nvinfo : EIATTR_REGCOUNT
	.align		4
.L_1463:
        /*2250*/ 	.byte	0x04, 0x2f
        /*2252*/ 	.short	(.L_1465 - .L_1464)
	.align		4
.L_1464:
        /*2254*/ 	.word	index@(_ZN10layer_norm13ln_bwd_kernelINS_13Kernel_traitsI6__halffS2_fjLj49152ELj8ELj1ELj8ELj16ENS_18Kernel_traits_baseILj49152ES2_fS2_fjLj256EEEEEEEvNS_9BwdParamsE)
        /*2258*/ 	.word	0x000000d6


	//----- nvinfo : EIATTR_FRAME_SIZE
	.align		4
.L_1465:
        /*225c*/ 	.byte	0x04, 0x11
        /*225e*/ 	.short	(.L_1467 - .L_1466)
	.align		4
.L_1466:
        /*2260*/ 	.word	index@($__internal_15_$__cuda_sm70_shflsync_down_p)
        /*2264*/ 	.word	0x00000000


	//----- nvinfo : EIATTR_FRAME_SIZE
	.align		4
.L_1467:
        /*2268*/ 	.byte	0x04, 0x11
        /*226a*/ 	.short	(.L_1469 - .L_1468)
	.align		4
.L_1468:
        /*226c*/ 	.word	index@(_ZN10layer_norm13ln_bwd_kernelINS_13Kernel_traitsI6__halffS2_fjLj49152ELj8ELj1ELj8ELj16ENS_18Kernel_traits_baseILj49152ES2_fS2_fjLj256EEEEEEEvNS_9BwdParamsE)
        /*2270*/ 	.word	0x00000000


	//----- nvinfo : EIATTR_REGCOUNT
	.align		4
.L_1469:
        /*2274*/ 	.byte	0x04, 0x2f
        /*2276*/ 	.short	(.L_1471 - .L_1470)
	.align		4
.L_1470:
        /*2278*/ 	.word	index@(_ZN10layer_norm22ln_bwd_finalize_kernelINS_22Kernel_traits_finalizeILj49152E6__halffS2_fjLj1024ELj4ENS_18Kernel_traits_baseILj49152ES2_fS2_fjLj1024EEEEEEEvNS_9BwdParamsE)
        /*227c*/ 	.word	0x00000020


	//----- nvinfo : EIATTR_FRAME_SIZE
	.align		4
.L_1471:
        /*2280*/ 	.byte	0x04, 0x11
        /*2282*/ 	.short	(.L_1473 - .L_1472)
	.align		4
.L_1472:
        /*2284*/ 	.word	index@($__internal_14_$__cuda_sm70_shflsync_bfly_p)
        /*2288*/ 	.word	0x00000000


	//----- nvinfo : EIATTR_FRAME_SIZE
	.align		4
.L_1473:
        /*228c*/ 	.byte	0x04, 0x11
        /*228e*/ 	.short	(.L_1475 - .L_1474)
	.align		4
.L_1474:
        /*2290*/ 	.word	index@(_ZN10layer_norm22ln_bwd_finalize_kernelINS_22Kernel_traits_finalizeILj49152E6__halffS2_fjLj1024ELj4ENS_18Kernel_traits_baseILj49152ES2_fS2_fjLj1024EEEEEEEvNS_9BwdParamsE)
        /*2294*/ 	.word	0x00000000


	//----- nvinfo : EIATTR_REGCOUNT
	.align		4
.L_1475:
        /*2298*/ 	.byte	0x04, 0x2f
        /*229a*/ 	.short	(.L_1477 - .L_1476)
	.align		4
.L_1476:
        /*229c*/ 	.word	index@(_ZN10layer_norm13ln_bwd_kernelINS_13Kernel_traitsI13__nv_bfloat16S2_S2_fjLj49152ELj8ELj1ELj8ELj16ENS_18Kernel_traits_baseILj49152ES2_S2_S2_fjLj256EEEEEEEvNS_9BwdParamsE)
        /*22a0*/ 	.word	0x000000c2


	//----- nvinfo : EIATTR_FRAME_SIZE
	.align		4
.L_1477:
        /*22a4*/ 	.byte	0x04, 0x11
        /*22a6*/ 	.short	(.L_1479 - .L_1478)
	.align		4
.L_1478:
        /*22a8*/ 	.word	index@($__internal_13_$__cuda_sm70_shflsync_down_p)
        /*22ac*/ 	.word	0x00000000


	//----- nvinfo : EIATTR_FRAME_SIZE
	.align		4
.L_1479:
        /*22b0*/ 	.byte	0x04, 0x11
        /*22b2*/ 	.short	(.L_1481 - .L_1480)
	.align		4
.L_1480:
        /*22b4*/ 	.word	index@(_ZN10layer_norm13ln_bwd_kernelINS_13Kernel_traitsI13__nv_bfloat16S2_S2_fjLj49152ELj8ELj1ELj8ELj16ENS_18Kernel_traits_baseILj49152ES2_S2_S2_fjLj256EEEEEEEvNS_9BwdParamsE)
        /*22b8*/ 	.word	0x00000000


	//----- nvinfo : EIATTR_REGCOUNT
	.align		4
.L_1481:
        /*22bc*/ 	.byte	0x04, 0x2f
        /*22be*/ 	.short	(.L_1483 - .L_1482)
	.align		4
.L_1482:
        /*22c0*/ 	.word	index@(_ZN10layer_norm22ln_bwd_finalize_kernelINS_22Kernel_traits_finalizeILj49152E13__nv_bfloat16S2_S2_fjLj1024ELj4ENS_18Kernel_traits_baseILj49152ES2_S2_S2_fjLj1024EEEEEEEvNS_9BwdParamsE)
        /*22c4*/ 	.word	0x00000020


	//----- nvinfo : EIATTR_FRAME_SIZE
	.align		4
.L_1483:
        /*22c8*/ 	.byte	0x04, 0x11
        /*22ca*/ 	.short	(.L_1485 - .L_1484)
	.align		4
.L_1484:
        /*22cc*/ 	.word	index@($__internal_12_$__cuda_sm70_shflsync_bfly_p)
        /*22d0*/ 	.word	0x00000000


	//----- nvinfo : EIATTR_FRAME_SIZE
	.align		4
.L_1485:
        /*22d4*/ 	.byte	0x04, 0x11
        /*22d6*/ 	.short	(.L_1487 - .L_1486)
	.align		4
.L_1486:
        /*22d8*/ 	.word	index@(_ZN10layer_norm22ln_bwd_finalize_kernelINS_22Kernel_traits_finalizeILj49152E13__nv_bfloat16S2_S2_fjLj1024ELj4ENS_18Kernel_traits_baseILj49152ES2_S2_S2_fjLj1024EEEEEEEvNS_9BwdParamsE)
        /*22dc*/ 	.word	0x00000000


	//----- nvinfo : EIATTR_REGCOUNT
	.align		4
.L_1487:
        /*22e0*/ 	.byte	0x04, 0x2f
        /*22e2*/ 	.short	(.L_1489 - .L_1488)
	.align		4
.L_1488:
        /*22e4*/ 	.word	index@(_ZN10layer_norm13ln_bwd_kernelINS_13Kernel_traitsI13__nv_bfloat16fS2_fjLj49152ELj8ELj1ELj8ELj16ENS_18Kernel_traits_baseILj49152ES2_fS2_fjLj256EEEEEEEvNS_9BwdParamsE)
        /*22e8*/ 	.word	0x000000d6


	//----- nvinfo : EIATTR_FRAME_SIZE
	.align		4
.L_1489:
        /*22ec*/ 	.byte	0x04, 0x11
        /*22ee*/ 	.short	(.L_1491 - .L_1490)
	.align		4
.L_1490:
        /*22f0*/ 	.word	index@($__internal_11_$__cuda_sm70_shflsync_down_p)
        /*22f4*/ 	.word	0x00000000


	//----- nvinfo : EIATTR_FRAME_SIZE
	.align		4
.L_1491:
        /*22f8*/ 	.byte	0x04, 0x11
        /*22fa*/ 	.short	(.L_1493 - .L_1492)
	.align		4
.L_1492:
        /*22fc*/ 	.word	index@(_ZN10layer_norm13ln_bwd_kernelINS_13Kernel_traitsI13__nv_bfloat16fS2_fjLj49152ELj8ELj1ELj8ELj16ENS_18Kernel_traits_baseILj49152ES2_fS2_fjLj256EEEEEEEvNS_9BwdParamsE)
        /*2300*/ 	.word	0x00000000


	//----- nvinfo : EIATTR_REGCOUNT
	.align		4
.L_1493:
        /*2304*/ 	.byte	0x04, 0x2f
        /*2306*/ 	.short	(.L_1495 - .L_1494)
	.align		4
.L_1494:
        /*2308*/ 	.word	index@(_ZN10layer_norm22ln_bwd_finalize_kernelINS_22Kernel_traits_finalizeILj49152E13__nv_bfloat16fS2_fjLj1024ELj4ENS_18Kernel_traits_baseILj49152ES2_fS2_fjLj1024EEEEEEEvNS_9BwdParamsE)
        /*230c*/ 	.word	0x00000020


	//----- nvinfo : EIATTR_FRAME_SIZE
	.align		4
.L_1495:
        /*2310*/ 	.byte	0x04, 0x11
        /*2312*/ 	.short	(.L_1497 - .L_1496)
	.align		4
.L_1496:
        /*2314*/ 	.word	index@($__internal_10_$__cuda_sm70_shflsync_bfly_p)
        /*2318*/ 	.word	0x00000000


	//----- nvinfo : EIATTR_FRAME_SIZE
	.align		4
.L_1497:
        /*231c*/ 	.byte	0x04, 0x11
        /*231e*/ 	.short	(.L_1499 - .L_1498)
	.align		4
.L_1498:
        /*2320*/ 	.word	index@(_ZN10layer_norm22ln_bwd_finalize_kernelINS_22Kernel_traits_finalizeILj49152E13__nv_bfloat16fS2_fjLj1024ELj4ENS_18Kernel_traits_baseILj49152ES2_fS2_fjLj1024EEEEEEEvNS_9BwdParamsE)
        /*2324*/ 	.word	0x00000000


	//----- nvinfo : EIATTR_REGCOUNT
	.align		4
.L_1499:
        /*2328*/ 	.byte	0x04, 0x2f
        /*232a*/ 	.short	(.L_1501 - .L_1500)
	.align		4
.L_1500:
        /*232c*/ 	.word	index@(_ZN10layer_norm13ln_bwd_kernelINS_13Kernel_traitsIffffjLj65536ELj8ELj1ELj8ELj16ENS_18Kernel_traits_baseILj65536EffffjLj256EEEEEEEvNS_9BwdParamsE)
        /*2330*/ 	.word	0x000000fe


	//----- nvinfo : EIATTR_FRAME_SIZE
	.align		4
.L_1501:
        /*2334*/ 	.byte	0x04, 0x11
        /*2336*/ 	.short	(.L_1503 - .L_1502)
	.align		4
.L_1502:
        /*2338*/ 	.word	index@($__internal_9_$__cuda_sm70_shflsync_down_p)
        /*233c*/ 	.word	0x00000000


	//----- nvinfo : EIATTR_FRAME_SIZE
	.align		4
.L_1503:
        /*2340*/ 	.byte	0x04, 0x11
        /*2342*/ 	.short	(.L_1505 - .L_1504)
	.align		4
.L_1504:
        /*2344*/ 	.word	index@(_ZN10layer_norm13ln_bwd_kernelINS_13Kernel_traitsIffffjLj65536ELj8ELj1ELj8ELj16ENS_18Kernel_traits_baseILj65536EffffjLj256EEEEEEEvNS_9BwdParamsE)
        /*2348*/ 	.word	0x00000000


	//----- nvinfo : EIATTR_REGCOUNT
	.align		4
.L_1505:
        /*234c*/ 	.byte	0x04, 0x2f
        /*234e*/ 	.short	(.L_1507 - .L_1506)
	.align		4
.L_1506:
        /*2350*/ 	.word	index@(_ZN10layer_norm22ln_bwd_finalize_kernelINS_22Kernel_traits_finalizeILj65536EffffjLj1024ELj4ENS_18Kernel_traits_baseILj65536EffffjLj1024EEEEEEEvNS_9BwdParamsE)
        /*2354*/ 	.word	0x00000020


	//----- nvinfo : EIATTR_FRAME_SIZE
	.align		4
.L_1507:
        /*2358*/ 	.byte	0x04, 0x11
        /*235a*/ 	.short	(.L_1509 - .L_1508)
	.align		4
.L_1508:
        /*235c*/ 	.word	index@($__internal_8_$__cuda_sm70_shflsync_bfly_p)
        /*2360*/ 	.word	0x00000000


	//----- nvinfo : EIATTR_FRAME_SIZE
	.align		4
.L_1509:
        /*2364*/ 	.byte	0x04, 0x11
        /*2366*/ 	.short	(.L_1511 - .L_1510)
	.align		4
.L_1510:
        /*2368*/ 	.word	index@(_ZN10layer_norm22ln_bwd_finalize_kernelINS_22Kernel_traits_finalizeILj65536EffffjLj1024ELj4ENS_18Kernel_traits_baseILj65536EffffjLj1024EEEEEEEvNS_9BwdParamsE)
        /*236c*/ 	.word	0x00000000


	//----- nvinfo : EIATTR_REGCOUNT
	.align		4
.L_1511:
        /*2370*/ 	.byte	0x04, 0x2f
        /*2372*/ 	.short	(.L_1513 - .L_1512)
	.align		4
.L_1512:
        /*2374*/ 	.word	index@(_ZN10layer_norm13ln_bwd_kernelINS_13Kernel_traitsI6__halfS2_S2_fjLj65536ELj8ELj1ELj8ELj16ENS_18Kernel_traits_baseILj65536ES2_S2_S2_fjLj256EEEEEEEvNS_9BwdParamsE)
        /*2378*/ 	.word	0x000000d3


	//----- nvinfo : EIATTR_FRAME_SIZE
	.align		4
.L_1513:
        /*237c*/ 	.byte	0x04, 0x11
        /*237e*/ 	.short	(.L_1515 - .L_1514)
	.align		4
.L_1514:
        /*2380*/ 	.word	index@($__internal_7_$__cuda_sm70_shflsync_down_p)
        /*2384*/ 	.word	0x00000000


	//----- nvinfo : EIATTR_FRAME_SIZE
	.align		4
.L_1515:
        /*2388*/ 	.byte	0x04, 0x11
        /*238a*/ 	.short	(.L_1517 - .L_1516)
	.align		4
.L_1516:
        /*238c*/ 	.word	index@(_ZN10layer_norm13ln_bwd_kernelINS_13Kernel_traitsI6__halfS2_S2_fjLj65536ELj8ELj1ELj8ELj16ENS_18Kernel_traits_baseILj65536ES2_S2_S2_fjLj256EEEEEEEvNS_9BwdParamsE)
        /*2390*/ 	.word	0x00000000


	//----- nvinfo : EIATTR_REGCOUNT
	.align		4
.L_1517:
        /*2394*/ 	.byte	0x04, 0x2f
        /*2396*/ 	.short	(.L_1519 - .L_1518)
	.align		4
.L_1518:
        /*2398*/ 	.word	index@(_ZN10layer_norm22ln_bwd_finalize_kernelINS_22Kernel_traits_finalizeILj65536E6__halfS2_S2_fjLj1024ELj4ENS_18Kernel_traits_baseILj65536ES2_S2_S2_fjLj1024EEEEEEEvNS_9BwdParamsE)
        /*239c*/ 	.word	0x00000020


	//----- nvinfo : EIATTR_FRAME_SIZE
	.align		4
.L_1519:
        /*23a0*/ 	.byte	0x04, 0x11
        /*23a2*/ 	.short	(.L_1521 - .L_1520)
	.align		4
.L_1520:
        /*23a4*/ 	.word	index@($__internal_6_$__cuda_sm70_shflsync_bfly_p)
        /*23a8*/ 	.word	0x00000000


	//----- nvinfo : EIATTR_FRAME_SIZE
	.align		4
.L_1521:
        /*23ac*/ 	.byte	0x04, 0x11
        /*23ae*/ 	.short	(.L_1523 - .L_1522)
	.align		4
.L_1522:
        /*23b0*/ 	.word	index@(_ZN10layer_norm22ln_bwd_finalize_kernelINS_22Kernel_traits_finalizeILj65536E6__halfS2_S2_fjLj1024ELj4ENS_18Kernel_traits_baseILj65536ES2_S2_S2_fjLj1024EEEEEEEvNS_9BwdParamsE)
        /*23b4*/ 	.word	0x00000000


	//----- nvinfo : EIATTR_REGCOUNT
	.align		4
.L_1523:
        /*23b8*/ 	.byte	0x04, 0x2f
        /*23ba*/ 	.short	(.L_1525 - .L_1524)
	.align		4
.L_1524:
        /*23bc*/ 	.word	index@(_ZN10layer_norm13ln_bwd_kernelINS_13Kernel_traitsI6__halffS2_fjLj65536ELj8ELj1ELj8ELj16ENS_18Kernel_traits_baseILj65536ES2_fS2_fjLj256EEEEEEEvNS_9BwdParamsE)
        /*23c0*/ 	.word	0x000000fe


	//----- nvinfo : EIATTR_FRAME_SIZE
	.align		4
.L_1525:
        /*23c4*/ 	.byte	0x04, 0x11
        /*23c6*/ 	.short	(.L_1527 - .L_1526)
	.align		4
.L_1526:
        /*23c8*/ 	.word	index@($__internal_5_$__cuda_sm70_shflsync_down_p)
        /*23cc*/ 	.word	0x00000000


	//----- nvinfo : EIATTR_FRAME_SIZE
	.align		4
.L_1527:
        /*23d0*/ 	.byte	0x04, 0x11
        /*23d2*/ 	.short	(.L_1529 - .L_1528)
	.align		4
.L_1528:
        /*23d4*/ 	.word	index@(_ZN10layer_norm13ln_bwd_kernelINS_13Kernel_traitsI6__halffS2_fjLj65536ELj8ELj1ELj8ELj16ENS_18Kernel_traits_baseILj65536ES2_fS2_fjLj256EEEEEEEvNS_9BwdParamsE)
        /*23d8*/ 	.word	0x00000000


	//----- nvinfo : EIATTR_REGCOUNT
	.align		4
.L_1529:
        /*23dc*/ 	.byte	0x04, 0x2f
        /*23de*/ 	.short	(.L_1531 - .L_1530)
	.align		4
.L_1530:
        /*23e0*/ 	.word	index@(_ZN10layer_norm22ln_bwd_finalize_kernelINS_22Kernel_traits_finalizeILj65536E6__halffS2_fjLj1024ELj4ENS_18Kernel_traits_baseILj65536ES2_fS2_fjLj1024EEEEEEEvNS_9BwdParamsE)
        /*23e4*/ 	.word	0x00000020


	//----- nvinfo : EIATTR_FRAME_SIZE
	.align		4
.L_1531:
        /*23e8*/ 	.byte	0x04, 0x11
        /*23ea*/ 	.short	(.L_1533 - .L_1532)
	.align		4
.L_1532:
        /*23ec*/ 	.word	index@($__internal_4_$__cuda_sm70_shflsync_bfly_p)
        /*23f0*/ 	.word	0x00000000


	//----- nvinfo : EIATTR_FRAME_SIZE
	.align		4
.L_1533:
        /*23f4*/ 	.byte	0x04, 0x11
        /*23f6*/ 	.short	(.L_1535 - .L_1534)
	.align		4
.L_1534:
        /*23f8*/ 	.word	index@(_ZN10layer_norm22ln_bwd_finalize_kernelINS_22Kernel_traits_finalizeILj65536E6__halffS2_fjLj1024ELj4ENS_18Kernel_traits_baseILj65536ES2_fS2_fjLj1024EEEEEEEvNS_9BwdParamsE)
        /*23fc*/ 	.word	0x00000000


	//----- nvinfo : EIATTR_REGCOUNT
	.align		4
.L_1535:
        /*2400*/ 	.byte	0x04, 0x2f
        /*2402*/ 	.short	(.L_1537 - .L_1536)
	.align		4
.L_1536:
        /*2404*/ 	.word	index@(_ZN10layer_norm13ln_bwd_kernelINS_13Kernel_traitsI13__nv_bfloat16S2_S2_fjLj65536ELj8ELj1ELj8ELj16ENS_18Kernel_traits_baseILj65536ES2_S2_S2_fjLj256EEEEEEEvNS_9BwdParamsE)
        /*2408*/ 	.word	0x000000d1


	//----- nvinfo : EIATTR_FRAME_SIZE
	.align		4
.L_1537:
        /*240c*/ 	.byte	0x04, 0x11
        /*240e*/ 	.short	(.L_1539 - .L_1538)
	.align		4
.L_1538:
        /*2410*/ 	.word	index@($__internal_3_$__cuda_sm70_shflsync_down_p)
        /*2414*/ 	.word	0x00000000


	//----- nvinfo : EIATTR_FRAME_SIZE
	.align		4
.L_1539:
        /*2418*/ 	.byte	0x04, 0x11
        /*241a*/ 	.short	(.L_1541 - .L_1540)
	.align		4
.L_1540:
        /*241c*/ 	.word	index@(_ZN10layer_norm13ln_bwd_kernelINS_13Kernel_traitsI13__nv_bfloat16S2_S2_fjLj65536ELj8ELj1ELj8ELj16ENS_18Kernel_traits_baseILj65536ES2_S2_S2_fjLj256EEEEEEEvNS_9BwdParamsE)
        /*2420*/ 	.word	0x00000000


	//----- nvinfo : EIATTR_REGCOUNT
	.align		4
.L_1541:
        /*2424*/ 	.byte	0x04, 0x2f
        /*2426*/ 	.short	(.L_1543 - .L_1542)
	.align		4
.L_1542:
        /*2428*/ 	.word	index@(_ZN10layer_norm22ln_bwd_finalize_kernelINS_22Kernel_traits_finalizeILj65536E13__nv_bfloat16S2_S2_fjLj1024ELj4ENS_18Kernel_traits_baseILj65536ES2_S2_S2_fjLj1024EEEEEEEvNS_9BwdParamsE)
        /*242c*/ 	.word	0x00000020


	//----- nvinfo : EIATTR_FRAME_SIZE
	.align		4
.L_1543:
        /*2430*/ 	.byte	0x04, 0x11
        /*2432*/ 	.short	(.L_1545 - .L_1544)
	.align		4
.L_1544:
        /*2434*/ 	.word	index@($__internal_2_$__cuda_sm70_shflsync_bfly_p)
        /*2438*/ 	.word	0x00000000


	//----- nvinfo : EIATTR_FRAME_SIZE
	.align		4
.L_1545:
        /*243c*/ 	.byte	0x04, 0x11
        /*243e*/ 	.short	(.L_1547 - .L_1546)
	.align		4
.L_1546:
        /*2440*/ 	.word	index@(_ZN10layer_norm22ln_bwd_finalize_kernelINS_22Kernel_traits_finalizeILj65536E13__nv_bfloat16S2_S2_fjLj1024ELj4ENS_18Kernel_traits_baseILj65536ES2_S2_S2_fjLj1024EEEEEEEvNS_9BwdParamsE)
        /*2444*/ 	.word	0x00000000


	//----- nvinfo : EIATTR_REGCOUNT
	.align		4
.L_1547:
        /*2448*/ 	.byte	0x04, 0x2f
        /*244a*/ 	.short	(.L_1549 - .L_1548)
	.align		4
.L_1548:
        /*244c*/ 	.word	index@(_ZN10layer_norm13ln_bwd_kernelINS_13Kernel_traitsI13__nv_bfloat16fS2_fjLj65536ELj8ELj1ELj8ELj16ENS_18Kernel_traits_baseILj65536ES2_fS2_fjLj256EEEEEEEvNS_9BwdParamsE)
        /*2450*/ 	.word	0x000000fe


	//----- nvinfo : EIATTR_FRAME_SIZE
	.align		4
.L_1549:
        /*2454*/ 	.byte	0x04, 0x11
        /*2456*/ 	.short	(.L_1551 - .L_1550)
	.align		4
.L_1550:
        /*2458*/ 	.word	index@($__internal_1_$__cuda_sm70_shflsync_down_p)
        /*245c*/ 	.word	0x00000000


	//----- nvinfo : EIATTR_FRAME_SIZE
	.align		4
.L_1551:
        /*2460*/ 	.byte	0x04, 0x11
        /*2462*/ 	.short	(.L_1553 - .L_1552)
	.align		4
.L_1552:
        /*2464*/ 	.word	index@(_ZN10layer_norm13ln_bwd_kernelINS_13Kernel_traitsI13__nv_bfloat16fS2_fjLj65536ELj8ELj1ELj8ELj16ENS_18Kernel_traits_baseILj65536ES2_fS2_fjLj256EEEEEEEvNS_9BwdParamsE)
        /*2468*/ 	.word	0x00000000


	//----- nvinfo : EIATTR_REGCOUNT
	.align		4
.L_1553:
        /*246c*/ 	.byte	0x04, 0x2f
        /*246e*/ 	.short	(.L_1555 - .L_1554)
	.align		4
.L_1554:
        /*2470*/ 	.word	index@(_ZN10layer_norm22ln_bwd_finalize_kernelINS_22Kernel_traits_finalizeILj65536E13__nv_bfloat16fS2_fjLj1024ELj4ENS_18Kernel_traits_baseILj65536ES2_fS2_fjLj1024EEEEEEEvNS_9BwdParamsE)
        /*2474*/ 	.word	0x00000020


	//----- nvinfo : EIATTR_FRAME_SIZE
	.align		4
.L_1555:
        /*2478*/ 	.byte	0x04, 0x11
        /*247a*/ 	.short	(.L_1557 - .L_1556)
	.align		4
.L_1556:
        /*247c*/ 	.word	index@($__internal_0_$__cuda_sm70_shflsync_bfly_p)
        /*2480*/ 	.word	0x00000000


	//----- nvinfo : EIATTR_FRAME_SIZE
	.align		4
.L_1557:
        /*2484*/ 	.byte	0x04, 0x11
        /*2486*/ 	.short	(.L_1559 - .L_1558)
	.align		4
.L_1558:
        /*2488*/ 	.word	index@(_ZN10layer_norm22ln_bwd_finalize_kernelINS_22Kernel_traits_finalizeILj65536E13__nv_bfloat16fS2_fjLj1024ELj4ENS_18Kernel_traits_baseILj65536ES2_fS2_fjLj1024EEEEEEEvNS_9BwdParamsE)
        /*248c*/ 	.word	0x00000000


	//----- nvinfo : EIATTR_MIN_STACK_SIZE
	.align		4
.L_1559:
        /*2490*/ 	.byte	0x04, 0x12
        /*2492*/ 	.short	(.L_1561 - .L_1560)
	.align		4
.L_1560:
        /*2494*/ 	.word	index@(_ZN10layer_norm22ln_bwd_finalize_kernelINS_22Kernel_traits_finalizeILj65536E13__nv_bfloat16fS2_fjLj1024ELj4ENS_18Kernel_traits_baseILj65536ES2_fS2_fjLj1024EEEEEEEvNS_9BwdParamsE)
        /*2498*/ 	.word	0x00000000


	//----- nvinfo : EIATTR_MIN_STACK_SIZE
	.align		4
.L_1561:
        /*249c*/ 	.byte	0x04, 0x12
        /*249e*/ 	.short	(.L_1563 - .L_1562)
	.align		4
.L_1562:
        /*24a0*/ 	.word	index@(_ZN10layer_norm13ln_bwd_kernelINS_13Kernel_traitsI13__nv_bfloat16fS2_fjLj65536ELj8ELj1ELj8ELj16ENS_18Kernel_traits_baseILj65536ES2_fS2_fjLj256EEEEEEEvNS_9BwdParamsE)
        /*24a4*/ 	.word	0x00000000


	//----- nvinfo : EIATTR_MIN_STACK_SIZE
	.align		4
.L_1563:
        /*24a8*/ 	.byte	0x04, 0x12
        /*24aa*/ 	.short	(.L_1565 - .L_1564)
	.align		4
.L_1564:
        /*24ac*/ 	.word	index@(_ZN10layer_norm22ln_bwd_finalize_kernelINS_22Kernel_traits_finalizeILj65536E13__nv_bfloat16S2_S2_fjLj1024ELj4ENS_18Kernel_traits_baseILj65536ES2_S2_S2_fjLj1024EEEEEEEvNS_9BwdParamsE)
        /*24b0*/ 	.word	0x00000000


	//----- nvinfo : EIATTR_MIN_STACK_SIZE
	.align		4
.L_1565:
        /*24b4*/ 	.byte	0x04, 0x12
        /*24b6*/ 	.short	(.L_1567 - .L_1566)
	.align		4
.L_1566:
        /*24b8*/ 	.word	index@(_ZN10layer_norm13ln_bwd_kernelINS_13Kernel_traitsI13__nv_bfloat16S2_S2_fjLj65536ELj8ELj1ELj8ELj16ENS_18Kernel_traits_baseILj65536ES2_S2_S2_fjLj256EEEEEEEvNS_9BwdParamsE)
        /*24bc*/ 	.word	0x00000000


	//----- nvinfo : EIATTR_MIN_STACK_SIZE
	.align		4
.L_1567:
        /*24c0*/ 	.byte	0x04, 0x12
        /*24c2*/ 	.short	(.L_1569 - .L_1568)
	.align		4
.L_1568:
        /*24c4*/ 	.word	index@(_ZN10layer_norm22ln_bwd_finalize_kernelINS_22Kernel_traits_finalizeILj65536E6__halffS2_fjLj1024ELj4ENS_18Kernel_traits_baseILj65536ES2_fS2_fjLj1024EEEEEEEvNS_9BwdParamsE)
        /*24c8*/ 	.word	0x00000000


	//----- nvinfo : EIATTR_MIN_STACK_SIZE
	.align		4
.L_1569:
        /*24cc*/ 	.byte	0x04, 0x12
        /*24ce*/ 	.short	(.L_1571 - .L_1570)
	.align		4
.L_1570:
        /*24d0*/ 	.word	index@(_ZN10layer_norm13ln_bwd_kernelINS_13Kernel_traitsI6__halffS2_fjLj65536ELj8ELj1ELj8ELj16ENS_18Kernel_traits_baseILj65536ES2_fS2_fjLj256EEEEEEEvNS_9BwdParamsE)
        /*24d4*/ 	.word	0x00000000


	//----- nvinfo : EIATTR_MIN_STACK_SIZE
	.align		4
.L_1571:
        /*24d8*/ 	.byte	0x04, 0x12
        /*24da*/ 	.short	(.L_1573 - .L_1572)
	.align		4
.L_1572:
        /*24dc*/ 	.word	index@(_ZN10layer_norm22ln_bwd_finalize_kernelINS_22Kernel_traits_finalizeILj65536E6__halfS2_S2_fjLj1024ELj4ENS_18Kernel_traits_baseILj65536ES2_S2_S2_fjLj1024EEEEEEEvNS_9BwdParamsE)
        /*24e0*/ 	.word	0x00000000


	//----- nvinfo : EIATTR_MIN_STACK_SIZE
	.align		4
.L_1573:
        /*24e4*/ 	.byte	0x04, 0x12
        /*24e6*/ 	.short	(.L_1575 - .L_1574)
	.align		4
.L_1574:
        /*24e8*/ 	.word	index@(_ZN10layer_norm13ln_bwd_kernelINS_13Kernel_traitsI6__halfS2_S2_fjLj65536ELj8ELj1ELj8ELj16ENS_18Kernel_traits_baseILj65536ES2_S2_S2_fjLj256EEEEEEEvNS_9BwdParamsE)
        /*24ec*/ 	.word	0x00000000


	//----- nvinfo : EIATTR_MIN_STACK_SIZE
	.align		4
.L_1575:
        /*24f0*/ 	.byte	0x04, 0x12
        /*24f2*/ 	.short	(.L_1577 - .L_1576)
	.align		4
.L_1576:
        /*24f4*/ 	.word	index@(_ZN10layer_norm22ln_bwd_finalize_kernelINS_22Kernel_traits_finalizeILj65536EffffjLj1024ELj4ENS_18Kernel_traits_baseILj65536EffffjLj1024EEEEEEEvNS_9BwdParamsE)
        /*24f8*/ 	.word	0x00000000


	//----- nvinfo : EIATTR_MIN_STACK_SIZE
	.align		4
.L_1577:
        /*24fc*/ 	.byte	0x04, 0x12
        /*24fe*/ 	.short	(.L_1579 - .L_1578)
	.align		4
.L_1578:
        /*2500*/ 	.word	index@(_ZN10layer_norm13ln_bwd_kernelINS_13Kernel_traitsIffffjLj65536ELj8ELj1ELj8ELj16ENS_18Kernel_traits_baseILj65536EffffjLj256EEEEEEEvNS_9BwdParamsE)
        /*2504*/ 	.word	0x00000000


	//----- nvinfo : EIATTR_MIN_STACK_SIZE
	.align		4
.L_1579:
        /*2508*/ 	.byte	0x04, 0x12
        /*250a*/ 	.short	(.L_1581 - .L_1580)
	.align		4
.L_1580:
        /*250c*/ 	.word	index@(_ZN10layer_norm22ln_bwd_finalize_kernelINS_22Kernel_traits_finalizeILj49152E13__nv_bfloat16fS2_fjLj1024ELj4ENS_18Kernel_traits_baseILj49152ES2_fS2_fjLj1024EEEEEEEvNS_9BwdParamsE)
        /*2510*/ 	.word	0x00000000


	//----- nvinfo : EIATTR_MIN_STACK_SIZE
	.align		4
.L_1581:
        /*2514*/ 	.byte	0x04, 0x12
        /*2516*/ 	.short	(.L_1583 - .L_1582)
	.align		4
.L_1582:
        /*2518*/ 	.word	index@(_ZN10layer_norm13ln_bwd_kernelINS_13Kernel_traitsI13__nv_bfloat16fS2_fjLj49152ELj8ELj1ELj8ELj16ENS_18Kernel_traits_baseILj49152ES2_fS2_fjLj256EEEEEEEvNS_9BwdParamsE)
        /*251c*/ 	.word	0x00000000


	//----- nvinfo : EIATTR_MIN_STACK_SIZE
	.align		4
.L_1583:
        /*2520*/ 	.byte	0x04, 0x12
        /*2522*/ 	.short	(.L_1585 - .L_1584)
	.align		4
.L_1584:
        /*2524*/ 	.word	index@(_ZN10layer_norm22ln_bwd_finalize_kernelINS_22Kernel_traits_finalizeILj49152E13__nv_bfloat16S2_S2_fjLj1024ELj4ENS_18Kernel_traits_baseILj49152ES2_S2_S2_fjLj1024EEEEEEEvNS_9BwdParamsE)
        /*2528*/ 	.word	0x00000000


	//----- nvinfo : EIATTR_MIN_STACK_SIZE
	.align		4
.L_1585:
        /*252c*/ 	.byte	0x04, 0x12
        /*252e*/ 	.short	(.L_1587 - .L_1586)
	.align		4
.L_1586:
        /*2530*/ 	.word	index@(_ZN10layer_norm13ln_bwd_kernelINS_13Kernel_traitsI13__nv_bfloat16S2_S2_fjLj49152ELj8ELj1ELj8ELj16ENS_18Kernel_traits_baseILj49152ES2_S2_S2_fjLj256EEEEEEEvNS_9BwdParamsE)
        /*2534*/ 	.word	0x00000000


	//----- nvinfo : EIATTR_MIN_STACK_SIZE
	.align		4
.L_1587:
        /*2538*/ 	.byte	0x04, 0x12
        /*253a*/ 	.short	(.L_1589 - .L_1588)
	.align		4
.L_1588:
        /*253c*/ 	.word	index@(_ZN10layer_norm22ln_bwd_finalize_kernelINS_22Kernel_traits_finalizeILj49152E6__halffS2_fjLj1024ELj4ENS_18Kernel_traits_baseILj49152ES2_fS2_fjLj1024EEEEEEEvNS_9BwdParamsE)
        /*2540*/ 	.word	0x00000000


	//----- nvinfo : EIATTR_MIN_STACK_SIZE
	.align		4
.L_1589:
        /*2544*/ 	.byte	0x04, 0x12
        /*2546*/ 	.short	(.L_1591 - .L_1590)
	.align		4
.L_1590:
        /*2548*/ 	.word	index@(_ZN10layer_norm13ln_bwd_kernelINS_13Kernel_traitsI6__halffS2_fjLj49152ELj8ELj1ELj8ELj16ENS_18Kernel_traits_baseILj49152ES2_fS2_fjLj256EEEEEEEvNS_9BwdParamsE)
        /*254c*/ 	.word	0x00000000


	//----- nvinfo : EIATTR_MIN_STACK_SIZE
	.align		4
.L_1591:
        /*2550*/ 	.byte	0x04, 0x12
        /*2552*/ 	.short	(.L_1593 - .L_1592)
	.align		4
.L_1592:
        /*2554*/ 	.word	index@(_ZN10layer_norm22ln_bwd_finalize_kernelINS_22Kernel_traits_finalizeILj49152E6__halfS2_S2_fjLj1024ELj4ENS_18Kernel_traits_baseILj49152ES2_S2_S2_fjLj1024EEEEEEEvNS_9BwdParamsE)
        /*2558*/ 	.word	0x00000000


	//----- nvinfo : EIATTR_MIN_STACK_SIZE
	.align		4
.L_1593:
        /*255c*/ 	.byte	0x04, 0x12
        /*255e*/ 	.short	(.L_1595 - .L_1594)
	.align		4
.L_1594:
        /*2560*/ 	.word	index@(_ZN10layer_norm13ln_bwd_kernelINS_13Kernel_traitsI6__halfS2_S2_fjLj49152ELj8ELj1ELj8ELj16ENS_18Kernel_traits_baseILj49152ES2_S2_S2_fjLj256EEEEEEEvNS_9BwdParamsE)
        /*2564*/ 	.word	0x00000000


	//----- nvinfo : EIATTR_MIN_STACK_SIZE
	.align		4
.L_1595:
        /*2568*/ 	.byte	0x04, 0x12
        /*256a*/ 	.short	(.L_1597 - .L_1596)
	.align		4
.L_1596:
        /*256c*/ 	.word	index@(_ZN10layer_norm22ln_bwd_finalize_kernelINS_22Kernel_traits_finalizeILj49152EffffjLj1024ELj4ENS_18Kernel_traits_baseILj49152EffffjLj1024EEEEEEEvNS_9BwdParamsE)
        /*2570*/ 	.word	0x00000000


	//----- nvinfo : EIATTR_MIN_STACK_SIZE
	.align		4
.L_1597:
        /*2574*/ 	.byte	0x04, 0x12
        /*2576*/ 	.short	(.L_1599 - .L_1598)
	.align		4
.L_1598:
        /*2578*/ 	.word	index@(_ZN10layer_norm13ln_bwd_kernelINS_13Kernel_traitsIffffjLj49152ELj8ELj1ELj8ELj16ENS_18Kernel_traits_baseILj49152EffffjLj256EEEEEEEvNS_9BwdParamsE)
        /*257c*/ 	.word	0x00000000


	//----- nvinfo : EIATTR_MIN_STACK_SIZE
	.align		4
.L_1599:
        /*2580*/ 	.byte	0x04, 0x12
        /*2582*/ 	.short	(.L_1601 - .L_1600)
	.align		4
.L_1600:
        /*2584*/ 	.word	index@(_ZN10layer_norm22ln_bwd_finalize_kernelINS_22Kernel_traits_finalizeILj40960E13__nv_bfloat16fS2_fjLj1024ELj4ENS_18Kernel_traits_baseILj40960ES2_fS2_fjLj1024EEEEEEEvNS_9BwdParamsE)
        /*2588*/ 	.word	0x00000000


	//----- nvinfo : EIATTR_MIN_STACK_SIZE
	.align		4
.L_1601:
        /*258c*/ 	.byte	0x04, 0x12
        /*258e*/ 	.short	(.L_1603 - .L_1602)
	.align		4
.L_1602:
        /*2590*/ 	.word	index@(_ZN10layer_norm13ln_bwd_kernelINS_13Kernel_traitsI13__nv_bfloat16fS2_fjLj40960ELj4ELj1ELj8ELj16ENS_18Kernel_traits_baseILj40960ES2_fS2_fjLj256EEEEEEEvNS_9BwdParamsE)
        /*2594*/ 	.word	0x00000048


	//----- nvinfo : EIATTR_MIN_STACK_SIZE
	.align		4
.L_1603:
        /*2598*/ 	.byte	0x04, 0x12
        /*259a*/ 	.short	(.L_1605 - .L_1604)
	.align		4
.L_1604:
        /*259c*/ 	.word	index@(_ZN10layer_norm22ln_bwd_finalize_kernelINS_22Kernel_traits_finalizeILj40960E13__nv_bfloat16S2_S2_fjLj1024ELj4ENS_18Kernel_traits_baseILj40960ES2_S2_S2_fjLj1024EEEEEEEvNS_9BwdParamsE)
        /*25a0*/ 	.word	0x00000000


	//----- nvinfo : EIATTR_MIN_STACK_SIZE
	.align		4
.L_1605:
        /*25a4*/ 	.byte	0x04, 0x12
        /*25a6*/ 	.short	(.L_1607 - .L_1606)
	.align		4
.L_1606:
        /*25a8*/ 	.word	index@(_ZN10layer_norm13ln_bwd_kernelINS_13Kernel_traitsI13__nv_bfloat16S2_S2_fjLj40960ELj4ELj1ELj8ELj16ENS_18Kernel_traits_baseILj40960ES2_S2_S2_fjLj256EEEEEEEvNS_9BwdParamsE)
        /*25ac*/ 	.word	0x00000000


	//----- nvinfo : EIATTR_MIN_STACK_SIZE
	.align		4
.L_1607:
        /*25b0*/ 	.byte	0x04, 0x12
        /*25b2*/ 	.short	(.L_1609 - .L_1608)
	.align		4
.L_1608:
        /*25b4*/ 	.word	index@(_ZN10layer_norm22ln_bwd_finalize_kernelINS_22Kernel_traits_finalizeILj40960E6__halffS2_fjLj1024ELj4ENS_18Kernel_traits_baseILj40960ES2_fS2_fjLj1024EEEEEEEvNS_9BwdParamsE)
        /*25b8*/ 	.word	0x00000000


	//----- nvinfo : EIATTR_MIN_STACK_SIZE
	.align		4
.L_1609:
        /*25bc*/ 	.byte	0x04, 0x12
        /*25be*/ 	.short	(.L_1611 - .L_1610)
	.align		4
.L_1610:
        /*25c0*/ 	.word	index@(_ZN10layer_norm13ln_bwd_kernelINS_13Kernel_traitsI6__halffS2_fjLj40960ELj4ELj1ELj8ELj16ENS_18Kernel_traits_baseILj40960ES2_fS2_fjLj256EEEEEEEvNS_9BwdParamsE)
        /*25c4*/ 	.word	0x00000048


	//----- nvinfo : EIATTR_MIN_STACK_SIZE
	.align		4
.L_1611:
        /*25c8*/ 	.byte	0x04, 0x12
        /*25ca*/ 	.short	(.L_1613 - .L_1612)
	.align		4
.L_1612:
        /*25cc*/ 	.word	index@(_ZN10layer_norm22ln_bwd_finalize_kernelINS_22Kernel_traits_finalizeILj40960E6__halfS2_S2_fjLj1024ELj4ENS_18Kernel_traits_baseILj40960ES2_S2_S2_fjLj1024EEEEEEEvNS_9BwdParamsE)
        /*25d0*/ 	.word	0x00000000


	//----- nvinfo : EIATTR_MIN_STACK_SIZE
	.align		4
.L_1613:
        /*25d4*/ 	.byte	0x04, 0x12
        /*25d6*/ 	.short	(.L_1615 - .L_1614)
	.align		4
.L_1614:
        /*25d8*/ 	.word	index@(_ZN10layer_norm13ln_bwd_kernelINS_13Kernel_traitsI6__halfS2_S2_fjLj40960ELj4ELj1ELj8ELj16ENS_18Kernel_traits_baseILj40960ES2_S2_S2_fjLj256EEEEEEEvNS_9BwdParamsE)
        /*25dc*/ 	.word	0x00000000


	//----- nvinfo : EIATTR_MIN_STACK_SIZE
	.align		4
.L_1615:
        /*25e0*/ 	.byte	0x04, 0x12
        /*25e2*/ 	.short	(.L_1617 - .L_1616)
	.align		4
.L_1616:
        /*25e4*/ 	.word	index@(_ZN10layer_norm22ln_bwd_finalize_kernelINS_22Kernel_traits_finalizeILj40960EffffjLj1024ELj4ENS_18Kernel_traits_baseILj40960EffffjLj1024EEEEEEEvNS_9BwdParamsE)
        /*25e8*/ 	.word	0x00000000


	//----- nvinfo : EIATTR_MIN_STACK_SIZE
	.align		4
.L_1617:
        /*25ec*/ 	.byte	0x04, 0x12
        /*25ee*/ 	.short	(.L_1619 - .L_1618)
	.align		4
.L_1618:
        /*25f0*/ 	.word	index@(_ZN10layer_norm13ln_bwd_kernelINS_13Kernel_traitsIffffjLj40960ELj4ELj1ELj8ELj16ENS_18Kernel_traits_baseILj40960EffffjLj256EEEEEEEvNS_9BwdParamsE)
        /*25f4*/ 	.word	0x00000030


	//----- nvinfo : EIATTR_MIN_STACK_SIZE
	.align		4
.L_1619:
        /*25f8*/ 	.byte	0x04, 0x12
        /*25fa*/ 	.short	(.L_1621 - .L_1620)
	.align		4
.L_1620:
        /*25fc*/ 	.word	index@(_ZN10layer_norm22ln_bwd_finalize_kernelINS_22Kernel_traits_finalizeILj32768E13__nv_bfloat16fS2_fjLj1024ELj4ENS_18Kernel_traits_baseILj32768ES2_fS2_fjLj1024EEEEEEEvNS_9BwdParamsE)
        /*2600*/ 	.word	0x00000000


	//----- nvinfo : EIATTR_MIN_STACK_SIZE
	.align		4
.L_1621:
        /*2604*/ 	.byte	0x04, 0x12
        /*2606*/ 	.short	(.L_1623 - .L_1622)
	.align		4
.L_1622:
        /*2608*/ 	.word	index@(_ZN10layer_norm13ln_bwd_kernelINS_13Kernel_traitsI13__nv_bfloat16fS2_fjLj32768ELj4ELj1ELj8ELj16ENS_18Kernel_traits_baseILj32768ES2_fS2_fjLj256EEEEEEEvNS_9BwdParamsE)
        /*260c*/ 	.word	0x00000000


	//----- nvinfo : EIATTR_MIN_STACK_SIZE
	.align		4
.L_1623:
        /*2610*/ 	.byte	0x04, 0x12
        /*2612*/ 	.short	(.L_1625 - .L_1624)
	.align		4
.L_1624:
        /*2614*/ 	.word	index@(_ZN10layer_norm22ln_bwd_finalize_kernelINS_22Kernel_traits_finalizeILj32768E13__nv_bfloat16S2_S2_fjLj1024ELj4ENS_18Kernel_traits_baseILj32768ES2_S2_S2_fjLj1024EEEEEEEvNS_9BwdParamsE)
        /*2618*/ 	.word	0x00000000


	//----- nvinfo : EIATTR_MIN_STACK_SIZE
	.align		4
.L_1625:
        /*261c*/ 	.byte	0x04, 0x12
        /*261e*/ 	.short	(.L_1627 - .L_1626)
	.align		4
.L_1626:
        /*2620*/ 	.word	index@(_ZN10layer_norm13ln_bwd_kernelINS_13Kernel_traitsI13__nv_bfloat16S2_S2_fjLj32768ELj4ELj1ELj8ELj16ENS_18Kernel_traits_baseILj32768ES2_S2_S2_fjLj256EEEEEEEvNS_9BwdParamsE)
        /*2624*/ 	.word	0x00000000


	//----- nvinfo : EIATTR_MIN_STACK_SIZE
	.align		4
.L_1627:
        /*2628*/ 	.byte	0x04, 0x12
        /*262a*/ 	.short	(.L_1629 - .L_1628)
	.align		4
.L_1628:
        /*262c*/ 	.word	index@(_ZN10layer_norm22ln_bwd_finalize_kernelINS_22Kernel_traits_finalizeILj32768E6__halffS2_fjLj1024ELj4ENS_18Kernel_traits_baseILj32768ES2_fS2_fjLj1024EEEEEEEvNS_9BwdParamsE)
        /*2630*/ 	.word	0x00000000


	//----- nvinfo : EIATTR_MIN_STACK_SIZE
	.align		4
.L_1629:
        /*2634*/ 	.byte	0x04, 0x12
        /*2636*/ 	.short	(.L_1631 - .L_1630)
	.align		4
.L_1630:
        /*2638*/ 	.word	index@(_ZN10layer_norm13ln_bwd_kernelINS_13Kernel_traitsI6__halffS2_fjLj32768ELj4ELj1ELj8ELj16ENS_18Kernel_traits_baseILj32768ES2_fS2_fjLj256EEEEEEEvNS_9BwdParamsE)
        /*263c*/ 	.word	0x00000000


	//----- nvinfo : EIATTR_MIN_STACK_SIZE
	.align		4
.L_1631:
        /*2640*/ 	.byte	0x04, 0x12
        /*2642*/ 	.short	(.L_1633 - .L_1632)
	.align		4
.L_1632:
        /*2644*/ 	.word	index@(_ZN10layer_norm22ln_bwd_finalize_kernelINS_22Kernel_traits_finalizeILj32768E6__halfS2_S2_fjLj1024ELj4ENS_18Kernel_traits_baseILj32768ES2_S2_S2_fjLj1024EEEEEEEvNS_9BwdParamsE)
        /*2648*/ 	.word	0x00000000


	//----- nvinfo : EIATTR_MIN_STACK_SIZE
	.align		4
.L_1633:
        /*264c*/ 	.byte	0x04, 0x12
        /*264e*/ 	.short	(.L_1635 - .L_1634)
	.align		4
.L_1634:
        /*2650*/ 	.word	index@(_ZN10layer_norm13ln_bwd_kernelINS_13Kernel_traitsI6__halfS2_S2_fjLj32768ELj4ELj1ELj8ELj16ENS_18Kernel_traits_baseILj32768ES2_S2_S2_fjLj256EEEEEEEvNS_9BwdParamsE)
        /*2654*/ 	.word	0x00000000


	//----- nvinfo : EIATTR_MIN_STACK_SIZE
	.align		4
.L_1635:
        /*2658*/ 	.byte	0x04, 0x12
        /*265a*/ 	.short	(.L_1637 - .L_1636)
	.align		4
.L_1636:
        /*265c*/ 	.word	index@(_ZN10layer_norm22ln_bwd_finalize_kernelINS_22Kernel_traits_finalizeILj32768EffffjLj1024ELj4ENS_18Kernel_traits_baseILj32768EffffjLj1024EEEEEEEvNS_9BwdParamsE)
        /*2660*/ 	.word	0x00000000


	//----- nvinfo : EIATTR_MIN_STACK_SIZE
	.align		4
.L_1637:
        /*2664*/ 	.byte	0x04, 0x12
        /*2666*/ 	.short	(.L_1639 - .L_1638)
	.align		4
.L_1638:
        /*2668*/ 	.word	index@(_ZN10layer_norm13ln_bwd_kernelINS_13Kernel_traitsIffffjLj32768ELj4ELj1ELj8ELj16ENS_18Kernel_traits_baseILj32768EffffjLj256EEEEEEEvNS_9BwdParamsE)
        /*266c*/ 	.word	0x00000000


	//----- nvinfo : EIATTR_MIN_STACK_SIZE
	.align		4
.L_1639:
        /*2670*/ 	.byte	0x04, 0x12
        /*2672*/ 	.short	(.L_1641 - .L_1640)
	.align		4
.L_1640:
        /*2674*/ 	.word	index@(_ZN10layer_norm22ln_bwd_finalize_kernelINS_22Kernel_traits_finalizeILj30720E13__nv_bfloat16fS2_fjLj1024ELj4ENS_18Kernel_traits_baseILj30720ES2_fS2_fjLj1024EEEEEEEvNS_9BwdParamsE)
        /*2678*/ 	.word	0x00000000


	//----- nvinfo : EIATTR_MIN_STACK_SIZE
	.align		4
.L_1641:
        /*267c*/ 	.byte	0x04, 0x12
        /*267e*/ 	.short	(.L_1643 - .L_1642)
	.align		4
.L_1642:
        /*2680*/ 	.word	index@(_ZN10layer_norm13ln_bwd_kernelINS_13Kernel_traitsI13__nv_bfloat16fS2_fjLj30720ELj4ELj1ELj8ELj8ENS_18Kernel_traits_baseILj30720ES2_fS2_fjLj256EEEEEEEvNS_9BwdParamsE)
        /*2684*/ 	.word	0x00000000


	//----- nvinfo : EIATTR_MIN_STACK_SIZE
	.align		4
.L_1643:
        /*2688*/ 	.byte	0x04, 0x12
        /*268a*/ 	.short	(.L_1645 - .L_1644)
	.align		4
.L_1644:
        /*268c*/ 	.word	index@(_ZN10layer_norm22ln_bwd_finalize_kernelINS_22Kernel_traits_finalizeILj30720E13__nv_bfloat16S2_S2_fjLj1024ELj4ENS_18Kernel_traits_baseILj30720ES2_S2_S2_fjLj1024EEEEEEEvNS_9BwdParamsE)
        /*2690*/ 	.word	0x00000000


	//----- nvinfo : EIATTR_MIN_STACK_SIZE
	.align		4
.L_1645:
        /*2694*/ 	.byte	0x04, 0x12
        /*2696*/ 	.short	(.L_1647 - .L_1646)
	.align		4
.L_1646:
        /*2698*/ 	.word	index@(_ZN10layer_norm13ln_bwd_kernelINS_13Kernel_traitsI13__nv_bfloat16S2_S2_fjLj30720ELj4ELj1ELj8ELj4ENS_18Kernel_traits_baseILj30720ES2_S2_S2_fjLj256EEEEEEEvNS_9BwdParamsE)
        /*269c*/ 	.word	0x00000000


	//----- nvinfo : EIATTR_MIN_STACK_SIZE
	.align		4
.L_1647:
        /*26a0*/ 	.byte	0x04, 0x12
        /*26a2*/ 	.short	(.L_1649 - .L_1648)
	.align		4
.L_1648:
        /*26a4*/ 	.word	index@(_ZN10layer_norm22ln_bwd_finalize_kernelINS_22Kernel_traits_finalizeILj30720E6__halffS2_fjLj1024ELj4ENS_18Kernel_traits_baseILj30720ES2_fS2_fjLj1024EEEEEEEvNS_9BwdParamsE)
        /*26a8*/ 	.word	0x00000000


	//----- nvinfo : EIATTR_MIN_STACK_SIZE
	.align		4
.L_1649:
        /*26ac*/ 	.byte	0x04, 0x12
        /*26ae*/ 	.short	(.L_1651 - .L_1650)
	.align		4
.L_1650:
        /*26b0*/ 	.word	index@(_ZN10layer_norm13ln_bwd_kernelINS_13Kernel_traitsI6__halffS2_fjLj30720ELj4ELj1ELj8ELj8ENS_18Kernel_traits_baseILj30720ES2_fS2_fjLj256EEEEEEEvNS_9BwdParamsE)
        /*26b4*/ 	.word	0x00000000


	//----- nvinfo : EIATTR_MIN_STACK_SIZE
	.align		4
.L_1651:
        /*26b8*/ 	.byte	0x04, 0x12
        /*26ba*/ 	.short	(.L_1653 - .L_1652)
	.align		4
.L_1652:
        /*26bc*/ 	.word	index@(_ZN10layer_norm22ln_bwd_finalize_kernelINS_22Kernel_traits_finalizeILj30720E6__halfS2_S2_fjLj1024ELj4ENS_18Kernel_traits_baseILj30720ES2_S2_S2_fjLj1024EEEEEEEvNS_9BwdParamsE)
        /*26c0*/ 	.word	0x00000000


	//----- nvinfo : EIATTR_MIN_STACK_SIZE
	.align		4
.L_1653:
        /*26c4*/ 	.byte	0x04, 0x12
        /*26c6*/ 	.short	(.L_1655 - .L_1654)
	.align		4
.L_1654:
        /*26c8*/ 	.word	index@(_ZN10layer_norm13ln_bwd_kernelINS_13Kernel_traitsI6__halfS2_S2_fjLj30720ELj4ELj1ELj8ELj4ENS_18Kernel_traits_baseILj30720ES2_S2_S2_fjLj256EEEEEEEvNS_9BwdParamsE)
        /*26cc*/ 	.word	0x00000000


	//----- nvinfo : EIATTR_MIN_STACK_SIZE
	.align		4
.L_1655:
        /*26d0*/ 	.byte	0x04, 0x12
        /*26d2*/ 	.short	(.L_1657 - .L_1656)
	.align		4
.L_1656:
        /*26d4*/ 	.word	index@(_ZN10layer_norm22ln_bwd_finalize_kernelINS_22Kernel_traits_finalizeILj30720EffffjLj1024ELj4ENS_18Kernel_traits_baseILj30720EffffjLj1024EEEEEEEvNS_9BwdParamsE)
        /*26d8*/ 	.word	0x00000000


	//----- nvinfo : EIATTR_MIN_STACK_SIZE
	.align		4
.L_1657:
        /*26dc*/ 	.byte	0x04, 0x12
        /*26de*/ 	.short	(.L_1659 - .L_1658)
	.align		4
.L_1658:
        /*26e0*/ 	.word	index@(_ZN10layer_norm13ln_bwd_kernelINS_13Kernel_traitsIffffjLj30720ELj4ELj1ELj8ELj8ENS_18Kernel_traits_baseILj30720EffffjLj256EEEEEEEvNS_9BwdParamsE)
        /*26e4*/ 	.word	0x00000000


	//----- nvinfo : EIATTR_MIN_STACK_SIZE
	.align		4
.L_1659:
        /*26e8*/ 	.byte	0x04, 0x12
        /*26ea*/ 	.short	(.L_1661 - .L_1660)
	.align		4
.L_1660:
        /*26ec*/ 	.word	index@(_ZN10layer_norm22ln_bwd_finalize_kernelINS_22Kernel_traits_finalizeILj25600E13__nv_bfloat16fS2_fjLj1024ELj4ENS_18Kernel_traits_baseILj25600ES2_fS2_fjLj1024EEEEEEEvNS_9BwdParamsE)
        /*26f0*/ 	.word	0x00000000


	//----- nvinfo : EIATTR_MIN_STACK_SIZE
	.align		4
.L_1661:
        /*26f4*/ 	.byte	0x04, 0x12
        /*26f6*/ 	.short	(.L_1663 - .L_1662)
	.align		4
.L_1662:
        /*26f8*/ 	.word	index@(_ZN10layer_norm13ln_bwd_kernelINS_13Kernel_traitsI13__nv_bfloat16fS2_fjLj25600ELj5ELj1ELj4ELj16ENS_18Kernel_traits_baseILj25600ES2_fS2_fjLj128EEEEEEEvNS_9BwdParamsE)
        /*26fc*/ 	.word	0x00000050


	//----- nvinfo : EIATTR_MIN_STACK_SIZE
	.align		4
.L_1663:
        /*2700*/ 	.byte	0x04, 0x12
        /*2702*/ 	.short	(.L_1665 - .L_1664)
	.align		4
.L_1664:
        /*2704*/ 	.word	index@(_ZN10layer_norm22ln_bwd_finalize_kernelINS_22Kernel_traits_finalizeILj25600E13__nv_bfloat16S2_S2_fjLj1024ELj4ENS_18Kernel_traits_baseILj25600ES2_S2_S2_fjLj1024EEEEEEEvNS_9BwdParamsE)
        /*2708*/ 	.word	0x00000000


	//----- nvinfo : EIATTR_MIN_STACK_SIZE
	.align		4
.L_1665:
        /*270c*/ 	.byte	0x04, 0x12
        /*270e*/ 	.short	(.L_1667 - .L_1666)
	.align		4
.L_1666:
        /*2710*/ 	.word	index@(_ZN10layer_norm13ln_bwd_kernelINS_13Kernel_traitsI13__nv_bfloat16S2_S2_fjLj25600ELj5ELj1ELj4ELj16ENS_18Kernel_traits_baseILj25600ES2_S2_S2_fjLj128EEEEEEEvNS_9BwdParamsE)
        /*2714*/ 	.word	0x00000000


	//----- nvinfo : EIATTR_MIN_STACK_SIZE
	.align		4
.L_1667:
        /*2718*/ 	.byte	0x04, 0x12
        /*271a*/ 	.short	(.L_1669 - .L_1668)
	.align		4
.L_1668:
        /*271c*/ 	.word	index@(_ZN10layer_norm22ln_bwd_finalize_kernelINS_22Kernel_traits_finalizeILj25600E6__halffS2_fjLj1024ELj4ENS_18Kernel_traits_baseILj25600ES2_fS2_fjLj1024EEEEEEEvNS_9BwdParamsE)
        /*2720*/ 	.word	0x00000000


	//----- nvinfo : EIATTR_MIN_STACK_SIZE
	.align		4
.L_1669:
        /*2724*/ 	.byte	0x04, 0x12
        /*2726*/ 	.short	(.L_1671 - .L_1670)
	.align		4
.L_1670:
        /*2728*/ 	.word	index@(_ZN10layer_norm13ln_bwd_kernelINS_13Kernel_traitsI6__halffS2_fjLj25600ELj5ELj1ELj4ELj16ENS_18Kernel_traits_baseILj25600ES2_fS2_fjLj128EEEEEEEvNS_9BwdParamsE)
        /*272c*/ 	.word	0x00000050


	//----- nvinfo : EIATTR_MIN_STACK_SIZE
	.align		4
.L_1671:
        /*2730*/ 	.byte	0x04, 0x12
        /*2732*/ 	.short	(.L_1673 - .L_1672)
	.align		4
.L_1672:
        /*2734*/ 	.word	index@(_ZN10layer_norm22ln_bwd_finalize_kernelINS_22Kernel_traits_finalizeILj25600E6__halfS2_S2_fjLj1024ELj4ENS_18Kernel_traits_baseILj25600ES2_S2_S2_fjLj1024EEEEEEEvNS_9BwdParamsE)
        /*2738*/ 	.word	0x00000000


	//----- nvinfo : EIATTR_MIN_STACK_SIZE
	.align		4
.L_1673:
        /*273c*/ 	.byte	0x04, 0x12
        /*273e*/ 	.short	(.L_1675 - .L_1674)
	.align		4
.L_1674:
        /*2740*/ 	.word	index@(_ZN10layer_norm13ln_bwd_kernelINS_13Kernel_traitsI6__halfS2_S2_fjLj25600ELj5ELj1ELj4ELj16ENS_18Kernel_traits_baseILj25600ES2_S2_S2_fjLj128EEEEEEEvNS_9BwdParamsE)
        /*2744*/ 	.word	0x00000000


	//----- nvinfo : EIATTR_MIN_STACK_SIZE
	.align		4
.L_1675:
        /*2748*/ 	.byte	0x04, 0x12
        /*274a*/ 	.short	(.L_1677 - .L_1676)
	.align		4
.L_1676:
        /*274c*/ 	.word	index@(_ZN10layer_norm22ln_bwd_finalize_kernelINS_22Kernel_traits_finalizeILj25600EffffjLj1024ELj4ENS_18Kernel_traits_baseILj25600EffffjLj1024EEEEEEEvNS_9BwdParamsE)
        /*2750*/ 	.word	0x00000000


	//----- nvinfo : EIATTR_MIN_STACK_SIZE
	.align		4
.L_1677:
        /*2754*/ 	.byte	0x04, 0x12
        /*2756*/ 	.short	(.L_1679 - .L_1678)
	.align		4
.L_1678:
        /*2758*/ 	.word	index@(_ZN10layer_norm13ln_bwd_kernelINS_13Kernel_traitsIffffjLj25600ELj5ELj1ELj4ELj16ENS_18Kernel_traits_baseILj25600EffffjLj128EEEEEEEvNS_9BwdParamsE)
        /*275c*/ 	.word	0x00000040


	//----- nvinfo : EIATTR_MIN_STACK_SIZE
	.align		4
.L_1679:
        /*2760*/ 	.byte	0x04, 0x12
        /*2762*/ 	.short	(.L_1681 - .L_1680)
	.align		4
.L_1680:
        /*2764*/ 	.word	index@(_ZN10layer_norm22ln_bwd_finalize_kernelINS_22Kernel_traits_finalizeILj24576E13__nv_bfloat16fS2_fjLj1024ELj4ENS_18Kernel_traits_baseILj24576ES2_fS2_fjLj1024EEEEEEEvNS_9BwdParamsE)
        /*2768*/ 	.word	0x00000000


	//----- nvinfo : EIATTR_MIN_STACK_SIZE
	.align		4
.L_1681:
        /*276c*/ 	.byte	0x04, 0x12
        /*276e*/ 	.short	(.L_1683 - .L_1682)
	.align		4
.L_1682:
        /*2770*/ 	.word	index@(_ZN10layer_norm13ln_bwd_kernelINS_13Kernel_traitsI13__nv_bfloat16fS2_fjLj24576ELj4ELj1ELj8ELj16ENS_18Kernel_traits_baseILj24576ES2_fS2_fjLj256EEEEEEEvNS_9BwdParamsE)
        /*2774*/ 	.word	0x00000000


	//----- nvinfo : EIATTR_MIN_STACK_SIZE
	.align		4
.L_1683:
        /*2778*/ 	.byte	0x04, 0x12
        /*277a*/ 	.short	(.L_1685 - .L_1684)
	.align		4
.L_1684:
        /*277c*/ 	.word	index@(_ZN10layer_norm22ln_bwd_finalize_kernelINS_22Kernel_traits_finalizeILj24576E13__nv_bfloat16S2_S2_fjLj1024ELj4ENS_18Kernel_traits_baseILj24576ES2_S2_S2_fjLj1024EEEEEEEvNS_9BwdParamsE)
        /*2780*/ 	.word	0x00000000


	//----- nvinfo : EIATTR_MIN_STACK_SIZE
	.align		4
.L_1685:
        /*2784*/ 	.byte	0x04, 0x12
        /*2786*/ 	.short	(.L_1687 - .L_1686)
	.align		4
.L_1686:
        /*2788*/ 	.word	index@(_ZN10layer_norm13ln_bwd_kernelINS_13Kernel_traitsI13__nv_bfloat16S2_S2_fjLj24576ELj4ELj1ELj8ELj16ENS_18Kernel_traits_baseILj24576ES2_S2_S2_fjLj256EEEEEEEvNS_9BwdParamsE)
        /*278c*/ 	.word	0x00000000


	//----- nvinfo : EIATTR_MIN_STACK_SIZE
	.align		4
.L_1687:
        /*2790*/ 	.byte	0x04, 0x12
        /*2792*/ 	.short	(.L_1689 - .L_1688)
	.align		4
.L_1688:
        /*2794*/ 	.word	index@(_ZN10layer_norm22ln_bwd_finalize_kernelINS_22Kernel_traits_finalizeILj24576E6__halffS2_fjLj1024ELj4ENS_18Kernel_traits_baseILj24576ES2_fS2_fjLj1024EEEEEEEvNS_9BwdParamsE)
        /*2798*/ 	.word	0x00000000


	//----- nvinfo : EIATTR_MIN_STACK_SIZE
	.align		4
.L_1689:
        /*279c*/ 	.byte	0x04, 0x12
        /*279e*/ 	.short	(.L_1691 - .L_1690)
	.align		4
.L_1690:
        /*27a0*/ 	.word	index@(_ZN10layer_norm13ln_bwd_kernelINS_13Kernel_traitsI6__halffS2_fjLj24576ELj4ELj1ELj8ELj16ENS_18Kernel_traits_baseILj24576ES2_fS2_fjLj256EEEEEEEvNS_9BwdParamsE)
        /*27a4*/ 	.word	0x00000000


	//----- nvinfo : EIATTR_MIN_STACK_SIZE
	.align		4
.L_1691:
        /*27a8*/ 	.byte	0x04, 0x12
        /*27aa*/ 	.short	(.L_1693 - .L_1692)
	.align		4
.L_1692:
        /*27ac*/ 	.word	index@(_ZN10layer_norm22ln_bwd_finalize_kernelINS_22Kernel_traits_finalizeILj24576E6__halfS2_S2_fjLj1024ELj4ENS_18Kernel_traits_baseILj24576ES2_S2_S2_fjLj1024EEEEEEEvNS_9BwdParamsE)
        /*27b0*/ 	.word	0x00000000


	//----- nvinfo : EIATTR_MIN_STACK_SIZE
	.align		4
.L_1693:
        /*27b4*/ 	.byte	0x04, 0x12
        /*27b6*/ 	.short	(.L_1695 - .L_1694)
	.align		4
.L_1694:
        /*27b8*/ 	.word	index@(_ZN10layer_norm13ln_bwd_kernelINS_13Kernel_traitsI6__halfS2_S2_fjLj24576ELj4ELj1ELj8ELj16ENS_18Kernel_traits_baseILj24576ES2_S2_S2_fjLj256EEEEEEEvNS_9BwdParamsE)
        /*27bc*/ 	.word	0x00000000


	//----- nvinfo : EIATTR_MIN_STACK_SIZE
	.align		4
.L_1695:
        /*27c0*/ 	.byte	0x04, 0x12
        /*27c2*/ 	.short	(.L_1697 - .L_1696)
	.align		4
.L_1696:
        /*27c4*/ 	.word	index@(_ZN10layer_norm22ln_bwd_finalize_kernelINS_22Kernel_traits_finalizeILj24576EffffjLj1024ELj4ENS_18Kernel_traits_baseILj24576EffffjLj1024EEEEEEEvNS_9BwdParamsE)
        /*27c8*/ 	.word	0x00000000


	//----- nvinfo : EIATTR_MIN_STACK_SIZE
	.align		4
.L_1697:
        /*27cc*/ 	.byte	0x04, 0x12
        /*27ce*/ 	.short	(.L_1699 - .L_1698)
	.align		4
.L_1698:
        /*27d0*/ 	.word	index@(_ZN10layer_norm13ln_bwd_kernelINS_13Kernel_traitsIffffjLj24576ELj4ELj1ELj8ELj16ENS_18Kernel_traits_baseILj24576EffffjLj256EEEEEEEvNS_9BwdParamsE)
        /*27d4*/ 	.word	0x00000000


	//----- nvinfo : EIATTR_MIN_STACK_SIZE
	.align		4
.L_1699:
        /*27d8*/ 	.byte	0x04, 0x12
        /*27da*/ 	.short	(.L_1701 - .L_1700)
	.align		4
.L_1700:
        /*27dc*/ 	.word	index@(_ZN10layer_norm22ln_bwd_finalize_kernelINS_22Kernel_traits_finalizeILj20480E13__nv_bfloat16fS2_fjLj1024ELj4ENS_18Kernel_traits_baseILj20480ES2_fS2_fjLj1024EEEEEEEvNS_9BwdParamsE)
        /*27e0*/ 	.word	0x00000000


	//----- nvinfo : EIATTR_MIN_STACK_SIZE
	.align		4
.L_1701:
        /*27e4*/ 	.byte	0x04, 0x12
        /*27e6*/ 	.short	(.L_1703 - .L_1702)
	.align		4
.L_1702:
        /*27e8*/ 	.word	index@(_ZN10layer_norm13ln_bwd_kernelINS_13Kernel_traitsI13__nv_bfloat16fS2_fjLj20480ELj4ELj1ELj4ELj16ENS_18Kernel_traits_baseILj20480ES2_fS2_fjLj128EEEEEEEvNS_9BwdParamsE)
        /*27ec*/ 	.word	0x00000048


	//----- nvinfo : EIATTR_MIN_STACK_SIZE
	.align		4
.L_1703:
        /*27f0*/ 	.byte	0x04, 0x12
        /*27f2*/ 	.short	(.L_1705 - .L_1704)
	.align		4
.L_1704:
        /*27f4*/ 	.word	index@(_ZN10layer_norm22ln_bwd_finalize_kernelINS_22Kernel_traits_finalizeILj20480E13__nv_bfloat16S2_S2_fjLj1024ELj4ENS_18Kernel_traits_baseILj20480ES2_S2_S2_fjLj1024EEEEEEEvNS_9BwdParamsE)
        /*27f8*/ 	.word	0x00000000


	//----- nvinfo : EIATTR_MIN_STACK_SIZE
	.align		4
.L_1705:
        /*27fc*/ 	.byte	0x04, 0x12
        /*27fe*/ 	.short	(.L_1707 - .L_1706)
	.align		4
.L_1706:
        /*2800*/ 	.word	index@(_ZN10layer_norm13ln_bwd_kernelINS_13Kernel_traitsI13__nv_bfloat16S2_S2_fjLj20480ELj4ELj1ELj4ELj16ENS_18Kernel_traits_baseILj20480ES2_S2_S2_fjLj128EEEEEEEvNS_9BwdParamsE)
        /*2804*/ 	.word	0x00000000


	//----- nvinfo : EIATTR_MIN_STACK_SIZE
	.align		4
.L_1707:
        /*2808*/ 	.byte	0x04, 0x12
        /*280a*/ 	.short	(.L_1709 - .L_1708)
	.align		4
.L_1708:
        /*280c*/ 	.word	index@(_ZN10layer_norm22ln_bwd_finalize_kernelINS_22Kernel_traits_finalizeILj20480E6__halffS2_fjLj1024ELj4ENS_18Kernel_traits_baseILj20480ES2_fS2_fjLj1024EEEEEEEvNS_9BwdParamsE)
        /*2810*/ 	.word	0x00000000


	//----- nvinfo : EIATTR_MIN_STACK_SIZE
	.align		4
.L_1709:
        /*2814*/ 	.byte	0x04, 0x12
        /*2816*/ 	.short	(.L_1711 - .L_1710)
	.align		4
.L_1710:
        /*2818*/ 	.word	index@(_ZN10layer_norm13ln_bwd_kernelINS_13Kernel_traitsI6__halffS2_fjLj20480ELj4ELj1ELj4ELj16ENS_18Kernel_traits_baseILj20480ES2_fS2_fjLj128EEEEEEEvNS_9BwdParamsE)
        /*281c*/ 	.word	0x00000048


	//----- nvinfo : EIATTR_MIN_STACK_SIZE
	.align		4
.L_1711:
        /*2820*/ 	.byte	0x04, 0x12
        /*2822*/ 	.short	(.L_1713 - .L_1712)
	.align		4
.L_1712:
        /*2824*/ 	.word	index@(_ZN10layer_norm22ln_bwd_finalize_kernelINS_22Kernel_traits_finalizeILj20480E6__halfS2_S2_fjLj1024ELj4ENS_18Kernel_traits_baseILj20480ES2_S2_S2_fjLj1024EEEEEEEvNS_9BwdParamsE)
        /*2828*/ 	.word	0x00000000


	//----- nvinfo : EIATTR_MIN_STACK_SIZE
	.align		4
.L_1713:
        /*282c*/ 	.byte	0x04, 0x12
        /*282e*/ 	.short	(.L_1715 - .L_1714)
	.align		4
.L_1714:
        /*2830*/ 	.word	index@(_ZN10layer_norm13ln_bwd_kernelINS_13Kernel_traitsI6__halfS2_S2_fjLj20480ELj4ELj1ELj4ELj16ENS_18Kernel_traits_baseILj20480ES2_S2_S2_fjLj128EEEEEEEvNS_9BwdParamsE)
        /*2834*/ 	.word	0x00000000


	//----- nvinfo : EIATTR_MIN_STACK_SIZE
	.align		4
.L_1715:
        /*2838*/ 	.byte	0x04, 0x12
        /*283a*/ 	.short	(.L_1717 - .L_1716)
	.align		4
.L_1716:
        /*283c*/ 	.word	index@(_ZN10layer_norm22ln_bwd_finalize_kernelINS_22Kernel_traits_finalizeILj20480EffffjLj1024ELj4ENS_18Kernel_traits_baseILj20480EffffjLj1024EEEEEEEvNS_9BwdParamsE)
        /*2840*/ 	.word	0x00000000


	//----- nvinfo : EIATTR_MIN_STACK_SIZE
	.align		4
.L_1717:
        /*2844*/ 	.byte	0x04, 0x12
        /*2846*/ 	.short	(.L_1719 - .L_1718)
	.align		4
.L_1718:
        /*2848*/ 	.word	index@(_ZN10layer_norm13ln_bwd_kernelINS_13Kernel_traitsIffffjLj20480ELj4ELj1ELj4ELj16ENS_18Kernel_traits_baseILj20480EffffjLj128EEEEEEEvNS_9BwdParamsE)
        /*284c*/ 	.word	0x00000030


	//----- nvinfo : EIATTR_MIN_STACK_SIZE
	.align		4
.L_1719:
        /*2850*/ 	.byte	0x04, 0x12
        /*2852*/ 	.short	(.L_1721 - .L_1720)
	.align		4
.L_1720:
        /*2854*/ 	.word	index@(_ZN10layer_norm22ln_bwd_finalize_kernelINS_22Kernel_traits_finalizeILj18432E13__nv_bfloat16fS2_fjLj1024ELj4ENS_18Kernel_traits_baseILj18432ES2_fS2_fjLj1024EEEEEEEvNS_9BwdParamsE)
        /*2858*/ 	.word	0x00000000


	//----- nvinfo : EIATTR_MIN_STACK_SIZE
	.align		4
.L_1721:
        /*285c*/ 	.byte	0x04, 0x12
        /*285e*/ 	.short	(.L_1723 - .L_1722)
	.align		4
.L_1722:
        /*2860*/ 	.word	index@(_ZN10layer_norm13ln_bwd_kernelINS_13Kernel_traitsI13__nv_bfloat16fS2_fjLj18432ELj4ELj1ELj4ELj16ENS_18Kernel_traits_baseILj18432ES2_fS2_fjLj128EEEEEEEvNS_9BwdParamsE)
        /*2864*/ 	.word	0x00000000


	//----- nvinfo : EIATTR_MIN_STACK_SIZE
	.align		4
.L_1723:
        /*2868*/ 	.byte	0x04, 0x12
        /*286a*/ 	.short	(.L_1725 - .L_1724)
	.align		4
.L_1724:
        /*286c*/ 	.word	index@(_ZN10layer_norm22ln_bwd_finalize_kernelINS_22Kernel_traits_finalizeILj18432E13__nv_bfloat16S2_S2_fjLj1024ELj4ENS_18Kernel_traits_baseILj18432ES2_S2_S2_fjLj1024EEEEEEEvNS_9BwdParamsE)
        /*2870*/ 	.word	0x00000000


	//----- nvinfo : EIATTR_MIN_STACK_SIZE
	.align		4
.L_1725:
        /*2874*/ 	.byte	0x04, 0x12
        /*2876*/ 	.short	(.L_1727 - .L_1726)
	.align		4
.L_1726:
        /*2878*/ 	.word	index@(_ZN10layer_norm13ln_bwd_kernelINS_13Kernel_traitsI13__nv_bfloat16S2_S2_fjLj18432ELj4ELj1ELj4ELj8ENS_18Kernel_traits_baseILj18432ES2_S2_S2_fjLj128EEEEEEEvNS_9BwdParamsE)
        /*287c*/ 	.word	0x00000000


	//----- nvinfo : EIATTR_MIN_STACK_SIZE
	.align		4
.L_1727:
        /*2880*/ 	.byte	0x04, 0x12
        /*2882*/ 	.short	(.L_1729 - .L_1728)
	.align		4
.L_1728:
        /*2884*/ 	.word	index@(_ZN10layer_norm22ln_bwd_finalize_kernelINS_22Kernel_traits_finalizeILj18432E6__halffS2_fjLj1024ELj4ENS_18Kernel_traits_baseILj18432ES2_fS2_fjLj1024EEEEEEEvNS_9BwdParamsE)
        /*2888*/ 	.word	0x00000000


	//----- nvinfo : EIATTR_MIN_STACK_SIZE
	.align		4
.L_1729:
        /*288c*/ 	.byte	0x04, 0x12
        /*288e*/ 	.short	(.L_1731 - .L_1730)
	.align		4
.L_1730:
        /*2890*/ 	.word	index@(_ZN10layer_norm13ln_bwd_kernelINS_13Kernel_traitsI6__halffS2_fjLj18432ELj4ELj1ELj4ELj16ENS_18Kernel_traits_baseILj18432ES2_fS2_fjLj128EEEEEEEvNS_9BwdParamsE)
        /*2894*/ 	.word	0x00000000


	//----- nvinfo : EIATTR_MIN_STACK_SIZE
	.align		4
.L_1731:
        /*2898*/ 	.byte	0x04, 0x12
        /*289a*/ 	.short	(.L_1733 - .L_1732)
	.align		4
.L_1732:
        /*289c*/ 	.word	index@(_ZN10layer_norm22ln_bwd_finalize_kernelINS_22Kernel_traits_finalizeILj18432E6__halfS2_S2_fjLj1024ELj4ENS_18Kernel_traits_baseILj18432ES2_S2_S2_fjLj1024EEEEEEEvNS_9BwdParamsE)
        /*28a0*/ 	.word	0x00000000


	//----- nvinfo : EIATTR_MIN_STACK_SIZE
	.align		4
.L_1733:
        /*28a4*/ 	.byte	0x04, 0x12
        /*28a6*/ 	.short	(.L_1735 - .L_1734)
	.align		4
.L_1734:
        /*28a8*/ 	.word	index@(_ZN10layer_norm13ln_bwd_kernelINS_13Kernel_traitsI6__halfS2_S2_fjLj18432ELj4ELj1ELj4ELj8ENS_18Kernel_traits_baseILj18432ES2_S2_S2_fjLj128EEEEEEEvNS_9BwdParamsE)
        /*28ac*/ 	.word	0x00000000


	//----- nvinfo : EIATTR_MIN_STACK_SIZE
	.align		4
.L_1735:
        /*28b0*/ 	.byte	0x04, 0x12
        /*28b2*/ 	.short	(.L_1737 - .L_1736)
	.align		4
.L_1736:
        /*28b4*/ 	.word	index@(_ZN10layer_norm22ln_bwd_finalize_kernelINS_22Kernel_traits_finalizeILj18432EffffjLj1024ELj4ENS_18Kernel_traits_baseILj18432EffffjLj1024EEEEEEEvNS_9BwdParamsE)
        /*28b8*/ 	.word	0x00000000


	//----- nvinfo : EIATTR_MIN_STACK_SIZE
	.align		4
.L_1737:
        /*28bc*/ 	.byte	0x04, 0x12
        /*28be*/ 	.short	(.L_1739 - .L_1738)
	.align		4
.L_1738:
        /*28c0*/ 	.word	index@(_ZN10layer_norm13ln_bwd_kernelINS_13Kernel_traitsIffffjLj18432ELj4ELj1ELj4ELj16ENS_18Kernel_traits_baseILj18432EffffjLj128EEEEEEEvNS_9BwdParamsE)
        /*28c4*/ 	.word	0x00000000


	//----- nvinfo : EIATTR_MIN_STACK_SIZE
	.align		4
.L_1739:
        /*28c8*/ 	.byte	0x04, 0x12
        /*28ca*/ 	.short	(.L_1741 - .L_1740)
	.align		4
.L_1740:
        /*28cc*/ 	.word	index@(_ZN10layer_norm22ln_bwd_finalize_kernelINS_22Kernel_traits_finalizeILj16384E13__nv_bfloat16fS2_fjLj1024ELj4ENS_18Kernel_traits_baseILj16384ES2_fS2_fjLj1024EEEEEEEvNS_9BwdParamsE)
        /*28d0*/ 	.word	0x00000000


	//----- nvinfo : EIATTR_MIN_STACK_SIZE
	.align		4
.L_1741:
        /*28d4*/ 	.byte	0x04, 0x12
        /*28d6*/ 	.short	(.L_1743 - .L_1742)
	.align		4
.L_1742:
        /*28d8*/ 	.word	index@(_ZN10layer_norm13ln_bwd_kernelINS_13Kernel_traitsI13__nv_bfloat16fS2_fjLj16384ELj4ELj1ELj4ELj16ENS_18Kernel_traits_baseILj16384ES2_fS2_fjLj128EEEEEEEvNS_9BwdParamsE)
        /*28dc*/ 	.word	0x00000000


	//----- nvinfo : EIATTR_MIN_STACK_SIZE
	.align		4
.L_1743:
        /*28e0*/ 	.byte	0x04, 0x12
        /*28e2*/ 	.short	(.L_1745 - .L_1744)
	.align		4
.L_1744:
        /*28e4*/ 	.word	index@(_ZN10layer_norm22ln_bwd_finalize_kernelINS_22Kernel_traits_finalizeILj16384E13__nv_bfloat16S2_S2_fjLj1024ELj4ENS_18Kernel_traits_baseILj16384ES2_S2_S2_fjLj1024EEEEEEEvNS_9BwdParamsE)
        /*28e8*/ 	.word	0x00000000


	//----- nvinfo : EIATTR_MIN_STACK_SIZE
	.align		4
.L_1745:
        /*28ec*/ 	.byte	0x04, 0x12
        /*28ee*/ 	.short	(.L_1747 - .L_1746)
	.align		4
.L_1746:
        /*28f0*/ 	.word	index@(_ZN10layer_norm13ln_bwd_kernelINS_13Kernel_traitsI13__nv_bfloat16S2_S2_fjLj16384ELj4ELj1ELj4ELj16ENS_18Kernel_traits_baseILj16384ES2_S2_S2_fjLj128EEEEEEEvNS_9BwdParamsE)
        /*28f4*/ 	.word	0x00000000


	//----- nvinfo : EIATTR_MIN_STACK_SIZE
	.align		4
.L_1747:
        /*28f8*/ 	.byte	0x04, 0x12
        /*28fa*/ 	.short	(.L_1749 - .L_1748)
	.align		4
.L_1748:
        /*28fc*/ 	.word	index@(_ZN10layer_norm22ln_bwd_finalize_kernelINS_22Kernel_traits_finalizeILj16384E6__halffS2_fjLj1024ELj4ENS_18Kernel_traits_baseILj16384ES2_fS2_fjLj1024EEEEEEEvNS_9BwdParamsE)
        /*2900*/ 	.word	0x00000000


	//----- nvinfo : EIATTR_MIN_STACK_SIZE
	.align		4
.L_1749:
        /*2904*/ 	.byte	0x04, 0x12
        /*2906*/ 	.short	(.L_1751 - .L_1750)
	.align		4
.L_1750:
        /*2908*/ 	.word	index@(_ZN10layer_norm13ln_bwd_kernelINS_13Kernel_traitsI6__halffS2_fjLj16384ELj4ELj1ELj4ELj16ENS_18Kernel_traits_baseILj16384ES2_fS2_fjLj128EEEEEEEvNS_9BwdParamsE)
        /*290c*/ 	.word	0x00000000


	//----- nvinfo : EIATTR_MIN_STACK_SIZE
	.align		4
.L_1751:
        /*2910*/ 	.byte	0x04, 0x12
        /*2912*/ 	.short	(.L_1753 - .L_1752)
	.align		4
.L_1752:
        /*2914*/ 	.word	index@(_ZN10layer_norm22ln_bwd_finalize_kernelINS_22Kernel_traits_finalizeILj16384E6__halfS2_S2_fjLj1024ELj4ENS_18Kernel_traits_baseILj16384ES2_S2_S2_fjLj1024EEEEEEEvNS_9BwdParamsE)
        /*2918*/ 	.word	0x00000000


	//----- nvinfo : EIATTR_MIN_STACK_SIZE
	.align		4
.L_1753:
        /*291c*/ 	.byte	0x04, 0x12
        /*291e*/ 	.short	(.L_1755 - .L_1754)
	.align		4
.L_1754:
        /*2920*/ 	.word	index@(_ZN10layer_norm13ln_bwd_kernelINS_13Kernel_traitsI6__halfS2_S2_fjLj16384ELj4ELj1ELj4ELj16ENS_18Kernel_traits_baseILj16384ES2_S2_S2_fjLj128EEEEEEEvNS_9BwdParamsE)
        /*2924*/ 	.word	0x00000000


	//----- nvinfo : EIATTR_MIN_STACK_SIZE
	.align		4
.L_1755:
        /*2928*/ 	.byte	0x04, 0x12
        /*292a*/ 	.short	(.L_1757 - .L_1756)
	.align		4
.L_1756:
        /*292c*/ 	.word	index@(_ZN10layer_norm22ln_bwd_finalize_kernelINS_22Kernel_traits_finalizeILj16384EffffjLj1024ELj4ENS_18Kernel_traits_baseILj16384EffffjLj1024EEEEEEEvNS_9BwdParamsE)
        /*2930*/ 	.word	0x00000000


	//----- nvinfo : EIATTR_MIN_STACK_SIZE
	.align		4
.L_1757:
        /*2934*/ 	.byte	0x04, 0x12
        /*2936*/ 	.short	(.L_1759 - .L_1758)
	.align		4
.L_1758:
        /*2938*/ 	.word	index@(_ZN10layer_norm13ln_bwd_kernelINS_13Kernel_traitsIffffjLj16384ELj4ELj1ELj4ELj16ENS_18Kernel_traits_baseILj16384EffffjLj128EEEEEEEvNS_9BwdParamsE)
        /*293c*/ 	.word	0x00000000


	//----- nvinfo : EIATTR_MIN_STACK_SIZE
	.align		4
.L_1759:
        /*2940*/ 	.byte	0x04, 0x12
        /*2942*/ 	.short	(.L_1761 - .L_1760)
	.align		4
.L_1760:
        /*2944*/ 	.word	index@(_ZN10layer_norm22ln_bwd_finalize_kernelINS_22Kernel_traits_finalizeILj15360E13__nv_bfloat16fS2_fjLj1024ELj4ENS_18Kernel_traits_baseILj15360ES2_fS2_fjLj1024EEEEEEEvNS_9BwdParamsE)
        /*2948*/ 	.word	0x00000000


	//----- nvinfo : EIATTR_MIN_STACK_SIZE
	.align		4
.L_1761:
        /*294c*/ 	.byte	0x04, 0x12
        /*294e*/ 	.short	(.L_1763 - .L_1762)
	.align		4
.L_1762:
        /*2950*/ 	.word	index@(_ZN10layer_norm13ln_bwd_kernelINS_13Kernel_traitsI13__nv_bfloat16fS2_fjLj15360ELj4ELj1ELj4ELj8ENS_18Kernel_traits_baseILj15360ES2_fS2_fjLj128EEEEEEEvNS_9BwdParamsE)
        /*2954*/ 	.word	0x00000000


	//----- nvinfo : EIATTR_MIN_STACK_SIZE
	.align		4
.L_1763:
        /*2958*/ 	.byte	0x04, 0x12
        /*295a*/ 	.short	(.L_1765 - .L_1764)
	.align		4
.L_1764:
        /*295c*/ 	.word	index@(_ZN10layer_norm22ln_bwd_finalize_kernelINS_22Kernel_traits_finalizeILj15360E13__nv_bfloat16S2_S2_fjLj1024ELj4ENS_18Kernel_traits_baseILj15360ES2_S2_S2_fjLj1024EEEEEEEvNS_9BwdParamsE)
        /*2960*/ 	.word	0x00000000


	//----- nvinfo : EIATTR_MIN_STACK_SIZE
	.align		4
.L_1765:
        /*2964*/ 	.byte	0x04, 0x12
        /*2966*/ 	.short	(.L_1767 - .L_1766)
	.align		4
.L_1766:
        /*2968*/ 	.word	index@(_ZN10layer_norm13ln_bwd_kernelINS_13Kernel_traitsI13__nv_bfloat16S2_S2_fjLj15360ELj4ELj1ELj4ELj4ENS_18Kernel_traits_baseILj15360ES2_S2_S2_fjLj128EEEEEEEvNS_9BwdParamsE)
        /*296c*/ 	.word	0x00000000


	//----- nvinfo : EIATTR_MIN_STACK_SIZE
	.align		4
.L_1767:
        /*2970*/ 	.byte	0x04, 0x12
        /*2972*/ 	.short	(.L_1769 - .L_1768)
	.align		4
.L_1768:
        /*2974*/ 	.word	index@(_ZN10layer_norm22ln_bwd_finalize_kernelINS_22Kernel_traits_finalizeILj15360E6__halffS2_fjLj1024ELj4ENS_18Kernel_traits_baseILj15360ES2_fS2_fjLj1024EEEEEEEvNS_9BwdParamsE)
        /*2978*/ 	.word	0x00000000


	//----- nvinfo : EIATTR_MIN_STACK_SIZE
	.align		4
.L_1769:
        /*297c*/ 	.byte	0x04, 0x12
        /*297e*/ 	.short	(.L_1771 - .L_1770)
	.align		4
.L_1770:
        /*2980*/ 	.word	index@(_ZN10layer_norm13ln_bwd_kernelINS_13Kernel_traitsI6__halffS2_fjLj15360ELj4ELj1ELj4ELj8ENS_18Kernel_traits_baseILj15360ES2_fS2_fjLj128EEEEEEEvNS_9BwdParamsE)
        /*2984*/ 	.word	0x00000000


	//----- nvinfo : EIATTR_MIN_STACK_SIZE
	.align		4
.L_1771:
        /*2988*/ 	.byte	0x04, 0x12
        /*298a*/ 	.short	(.L_1773 - .L_1772)
	.align		4
.L_1772:
        /*298c*/ 	.word	index@(_ZN10layer_norm22ln_bwd_finalize_kernelINS_22Kernel_traits_finalizeILj15360E6__halfS2_S2_fjLj1024ELj4ENS_18Kernel_traits_baseILj15360ES2_S2_S2_fjLj1024EEEEEEEvNS_9BwdParamsE)
        /*2990*/ 	.word	0x00000000


	//----- nvinfo : EIATTR_MIN_STACK_SIZE
	.align		4
.L_1773:
        /*2994*/ 	.byte	0x04, 0x12
        /*2996*/ 	.short	(.L_1775 - .L_1774)
	.align		4
.L_1774:
        /*2998*/ 	.word	index@(_ZN10layer_norm13ln_bwd_kernelINS_13Kernel_traitsI6__halfS2_S2_fjLj15360ELj4ELj1ELj4ELj4ENS_18Kernel_traits_baseILj15360ES2_S2_S2_fjLj128EEEEEEEvNS_9BwdParamsE)
        /*299c*/ 	.word	0x00000000


	//----- nvinfo : EIATTR_MIN_STACK_SIZE
	.align		4
.L_1775:
        /*29a0*/ 	.byte	0x04, 0x12
        /*29a2*/ 	.short	(.L_1777 - .L_1776)
	.align		4
.L_1776:
        /*29a4*/ 	.word	index@(_ZN10layer_norm22ln_bwd_finalize_kernelINS_22Kernel_traits_finalizeILj15360EffffjLj1024ELj4ENS_18Kernel_traits_baseILj15360EffffjLj1024EEEEEEEvNS_9BwdParamsE)
        /*29a8*/ 	.word	0x00000000


	//----- nvinfo : EIATTR_MIN_STACK_SIZE
	.align		4
.L_1777:
        /*29ac*/ 	.byte	0x04, 0x12
        /*29ae*/ 	.short	(.L_1779 - .L_1778)
	.align		4
.L_1778:
        /*29b0*/ 	.word	index@(_ZN10layer_norm13ln_bwd_kernelINS_13Kernel_traitsIffffjLj15360ELj4ELj1ELj4ELj8ENS_18Kernel_traits_baseILj15360EffffjLj128EEEEEEEvNS_9BwdParamsE)
        /*29b4*/ 	.word	0x00000000


	//----- nvinfo : EIATTR_MIN_STACK_SIZE
	.align		4
.L_1779:
        /*29b8*/ 	.byte	0x04, 0x12
        /*29ba*/ 	.short	(.L_1781 - .L_1780)
	.align		4
.L_1780:
        /*29bc*/ 	.word	index@(_ZN10layer_norm22ln_bwd_finalize_kernelINS_22Kernel_traits_finalizeILj14336E13__nv_bfloat16fS2_fjLj1024ELj4ENS_18Kernel_traits_baseILj14336ES2_fS2_fjLj1024EEEEEEEvNS_9BwdParamsE)
        /*29c0*/ 	.word	0x00000000


	//----- nvinfo : EIATTR_MIN_STACK_SIZE
	.align		4
.L_1781:
        /*29c4*/ 	.byte	0x04, 0x12
        /*29c6*/ 	.short	(.L_1783 - .L_1782)
	.align		4
.L_1782:
        /*29c8*/ 	.word	index@(_ZN10layer_norm13ln_bwd_kernelINS_13Kernel_traitsI13__nv_bfloat16fS2_fjLj14336ELj4ELj1ELj4ELj8ENS_18Kernel_traits_baseILj14336ES2_fS2_fjLj128EEEEEEEvNS_9BwdParamsE)
        /*29cc*/ 	.word	0x00000000


	//----- nvinfo : EIATTR_MIN_STACK_SIZE
	.align		4
.L_1783:
        /*29d0*/ 	.byte	0x04, 0x12
        /*29d2*/ 	.short	(.L_1785 - .L_1784)
	.align		4
.L_1784:
        /*29d4*/ 	.word	index@(_ZN10layer_norm22ln_bwd_finalize_kernelINS_22Kernel_traits_finalizeILj14336E13__nv_bfloat16S2_S2_fjLj1024ELj4ENS_18Kernel_traits_baseILj14336ES2_S2_S2_fjLj1024EEEEEEEvNS_9BwdParamsE)
        /*29d8*/ 	.word	0x00000000


	//----- nvinfo : EIATTR_MIN_STACK_SIZE
	.align		4
.L_1785:
        /*29dc*/ 	.byte	0x04, 0x12
        /*29de*/ 	.short	(.L_1787 - .L_1786)
	.align		4
.L_1786:
        /*29e0*/ 	.word	index@(_ZN10layer_norm13ln_bwd_kernelINS_13Kernel_traitsI13__nv_bfloat16S2_S2_fjLj14336ELj4ELj1ELj4ELj8ENS_18Kernel_traits_baseILj14336ES2_S2_S2_fjLj128EEEEEEEvNS_9BwdParamsE)
        /*29e4*/ 	.word	0x00000000


	//----- nvinfo : EIATTR_MIN_STACK_SIZE
	.align		4
.L_1787:
        /*29e8*/ 	.byte	0x04, 0x12
        /*29ea*/ 	.short	(.L_1789 - .L_1788)
	.align		4
.L_1788:
        /*29ec*/ 	.word	index@(_ZN10layer_norm22ln_bwd_finalize_kernelINS_22Kernel_traits_finalizeILj14336E6__halffS2_fjLj1024ELj4ENS_18Kernel_traits_baseILj14336ES2_fS2_fjLj1024EEEEEEEvNS_9BwdParamsE)
        /*29f0*/ 	.word	0x00000000


	//----- nvinfo : EIATTR_MIN_STACK_SIZE
	.align		4
.L_1789:
        /*29f4*/ 	.byte	0x04, 0x12
        /*29f6*/ 	.short	(.L_1791 - .L_1790)
	.align		4
.L_1790:
        /*29f8*/ 	.word	index@(_ZN10layer_norm13ln_bwd_kernelINS_13Kernel_traitsI6__halffS2_fjLj14336ELj4ELj1ELj4ELj8ENS_18Kernel_traits_baseILj14336ES2_fS2_fjLj128EEEEEEEvNS_9BwdParamsE)
        /*29fc*/ 	.word	0x00000000


	//----- nvinfo : EIATTR_MIN_STACK_SIZE
	.align		4
.L_1791:
        /*2a00*/ 	.byte	0x04, 0x12
        /*2a02*/ 	.short	(.L_1793 - .L_1792)
	.align		4
.L_1792:
        /*2a04*/ 	.word	index@(_ZN10layer_norm22ln_bwd_finalize_kernelINS_22Kernel_traits_finalizeILj14336E6__halfS2_S2_fjLj1024ELj4ENS_18Kernel_traits_baseILj14336ES2_S2_S2_fjLj1024EEEEEEEvNS_9BwdParamsE)
        /*2a08*/ 	.word	0x00000000


	//----- nvinfo : EIATTR_MIN_STACK_SIZE
	.align		4
.L_1793:
        /*2a0c*/ 	.byte	0x04, 0x12
        /*2a0e*/ 	.short	(.L_1795 - .L_1794)
	.align		4
.L_1794:
        /*2a10*/ 	.word	index@(_ZN10layer_norm13ln_bwd_kernelINS_13Kernel_traitsI6__halfS2_S2_fjLj14336ELj4ELj1ELj4ELj8ENS_18Kernel_traits_baseILj14336ES2_S2_S2_fjLj128EEEEEEEvNS_9BwdParamsE)
        /*2a14*/ 	.word	0x00000000


	//----- nvinfo : EIATTR_MIN_STACK_SIZE
	.align		4
.L_1795:
        /*2a18*/ 	.byte	0x04, 0x12
        /*2a1a*/ 	.short	(.L_1797 - .L_1796)
	.align		4
.L_1796:
        /*2a1c*/ 	.word	index@(_ZN10layer_norm22ln_bwd_finalize_kernelINS_22Kernel_traits_finalizeILj14336EffffjLj1024ELj4ENS_18Kernel_traits_baseILj14336EffffjLj1024EEEEEEEvNS_9BwdParamsE)
        /*2a20*/ 	.word	0x00000000


	//----- nvinfo : EIATTR_MIN_STACK_SIZE
	.align		4
.L_1797:
        /*2a24*/ 	.byte	0x04, 0x12
        /*2a26*/ 	.short	(.L_1799 - .L_1798)
	.align		4
.L_1798:
        /*2a28*/ 	.word	index@(_ZN10layer_norm13ln_bwd_kernelINS_13Kernel_traitsIffffjLj14336ELj4ELj1ELj4ELj8ENS_18Kernel_traits_baseILj14336EffffjLj128EEEEEEEvNS_9BwdParamsE)
        /*2a2c*/ 	.word	0x00000000


	//----- nvinfo : EIATTR_MIN_STACK_SIZE
	.align		4
.L_1799:
        /*2a30*/ 	.byte	0x04, 0x12
        /*2a32*/ 	.short	(.L_1801 - .L_1800)
	.align		4
.L_1800:
        /*2a34*/ 	.word	index@(_ZN10layer_norm22ln_bwd_finalize_kernelINS_22Kernel_traits_finalizeILj12800E13__nv_bfloat16fS2_fjLj1024ELj4ENS_18Kernel_traits_baseILj12800ES2_fS2_fjLj1024EEEEEEEvNS_9BwdParamsE)
        /*2a38*/ 	.word	0x00000000


	//----- nvinfo : EIATTR_MIN_STACK_SIZE
	.align		4
.L_1801:
        /*2a3c*/ 	.byte	0x04, 0x12
        /*2a3e*/ 	.short	(.L_1803 - .L_1802)
	.align		4
.L_1802:
        /*2a40*/ 	.word	index@(_ZN10layer_norm13ln_bwd_kernelINS_13Kernel_traitsI13__nv_bfloat16fS2_fjLj12800ELj5ELj1ELj4ELj16ENS_18Kernel_traits_baseILj12800ES2_fS2_fjLj128EEEEEEEvNS_9BwdParamsE)
        /*2a44*/ 	.word	0x00000000


	//----- nvinfo : EIATTR_MIN_STACK_SIZE
	.align		4
.L_1803:
        /*2a48*/ 	.byte	0x04, 0x12
        /*2a4a*/ 	.short	(.L_1805 - .L_1804)
	.align		4
.L_1804:
        /*2a4c*/ 	.word	index@(_ZN10layer_norm22ln_bwd_finalize_kernelINS_22Kernel_traits_finalizeILj12800E13__nv_bfloat16S2_S2_fjLj1024ELj4ENS_18Kernel_traits_baseILj12800ES2_S2_S2_fjLj1024EEEEEEEvNS_9BwdParamsE)
        /*2a50*/ 	.word	0x00000000


	//----- nvinfo : EIATTR_MIN_STACK_SIZE
	.align		4
.L_1805:
        /*2a54*/ 	.byte	0x04, 0x12
        /*2a56*/ 	.short	(.L_1807 - .L_1806)
	.align		4
.L_1806:
        /*2a58*/ 	.word	index@(_ZN10layer_norm13ln_bwd_kernelINS_13Kernel_traitsI13__nv_bfloat16S2_S2_fjLj12800ELj5ELj1ELj4ELj8ENS_18Kernel_traits_baseILj12800ES2_S2_S2_fjLj128EEEEEEEvNS_9BwdParamsE)
        /*2a5c*/ 	.word	0x00000000


	//----- nvinfo : EIATTR_MIN_STACK_SIZE
	.align		4
.L_1807:
        /*2a60*/ 	.byte	0x04, 0x12
        /*2a62*/ 	.short	(.L_1809 - .L_1808)
	.align		4
.L_1808:
        /*2a64*/ 	.word	index@(_ZN10layer_norm22ln_bwd_finalize_kernelINS_22Kernel_traits_finalizeILj12800E6__halffS2_fjLj1024ELj4ENS_18Kernel_traits_baseILj12800ES2_fS2_fjLj1024EEEEEEEvNS_9BwdParamsE)
        /*2a68*/ 	.word	0x00000000


	//----- nvinfo : EIATTR_MIN_STACK_SIZE
	.align		4
.L_1809:
        /*2a6c*/ 	.byte	0x04, 0x12
        /*2a6e*/ 	.short	(.L_1811 - .L_1810)
	.align		4
.L_1810:
        /*2a70*/ 	.word	index@(_ZN10layer_norm13ln_bwd_kernelINS_13Kernel_traitsI6__halffS2_fjLj12800ELj5ELj1ELj4ELj16ENS_18Kernel_traits_baseILj12800ES2_fS2_fjLj128EEEEEEEvNS_9BwdParamsE)
        /*2a74*/ 	.word	0x00000000


	//----- nvinfo : EIATTR_MIN_STACK_SIZE
	.align		4
.L_1811:
        /*2a78*/ 	.byte	0x04, 0x12
        /*2a7a*/ 	.short	(.L_1813 - .L_1812)
	.align		4
.L_1812:
        /*2a7c*/ 	.word	index@(_ZN10layer_norm22ln_bwd_finalize_kernelINS_22Kernel_traits_finalizeILj12800E6__halfS2_S2_fjLj1024ELj4ENS_18Kernel_traits_baseILj12800ES2_S2_S2_fjLj1024EEEEEEEvNS_9BwdParamsE)
        /*2a80*/ 	.word	0x00000000


	//----- nvinfo : EIATTR_MIN_STACK_SIZE
	.align		4
.L_1813:
        /*2a84*/ 	.byte	0x04, 0x12
        /*2a86*/ 	.short	(.L_1815 - .L_1814)
	.align		4
.L_1814:
        /*2a88*/ 	.word	index@(_ZN10layer_norm13ln_bwd_kernelINS_13Kernel_traitsI6__halfS2_S2_fjLj12800ELj5ELj1ELj4ELj8ENS_18Kernel_traits_baseILj12800ES2_S2_S2_fjLj128EEEEEEEvNS_9BwdParamsE)
        /*2a8c*/ 	.word	0x00000000


	//----- nvinfo : EIATTR_MIN_STACK_SIZE
	.align		4
.L_1815:
        /*2a90*/ 	.byte	0x04, 0x12
        /*2a92*/ 	.short	(.L_1817 - .L_1816)
	.align		4
.L_1816:
        /*2a94*/ 	.word	index@(_ZN10layer_norm22ln_bwd_finalize_kernelINS_22Kernel_traits_finalizeILj12800EffffjLj1024ELj4ENS_18Kernel_traits_baseILj12800EffffjLj1024EEEEEEEvNS_9BwdParamsE)
        /*2a98*/ 	.word	0x00000000


	//----- nvinfo : EIATTR_MIN_STACK_SIZE
	.align		4
.L_1817:
        /*2a9c*/ 	.byte	0x04, 0x12
        /*2a9e*/ 	.short	(.L_1819 - .L_1818)
	.align		4
.L_1818:
        /*2aa0*/ 	.word	index@(_ZN10layer_norm13ln_bwd_kernelINS_13Kernel_traitsIffffjLj12800ELj5ELj1ELj4ELj16ENS_18Kernel_traits_baseILj12800EffffjLj128EEEEEEEvNS_9BwdParamsE)
        /*2aa4*/ 	.word	0x00000000


	//----- nvinfo : EIATTR_MIN_STACK_SIZE
	.align		4
.L_1819:
        /*2aa8*/ 	.byte	0x04, 0x12
        /*2aaa*/ 	.short	(.L_1821 - .L_1820)
	.align		4
.L_1820:
        /*2aac*/ 	.word	index@(_ZN10layer_norm22ln_bwd_finalize_kernelINS_22Kernel_traits_finalizeILj12288E13__nv_bfloat16fS2_fjLj1024ELj4ENS_18Kernel_traits_baseILj12288ES2_fS2_fjLj1024EEEEEEEvNS_9BwdParamsE)
        /*2ab0*/ 	.word	0x00000000


	//----- nvinfo : EIATTR_MIN_STACK_SIZE
	.align		4
.L_1821:
        /*2ab4*/ 	.byte	0x04, 0x12
        /*2ab6*/ 	.short	(.L_1823 - .L_1822)
	.align		4
.L_1822:
        /*2ab8*/ 	.word	index@(_ZN10layer_norm13ln_bwd_kernelINS_13Kernel_traitsI13__nv_bfloat16fS2_fjLj12288ELj4ELj1ELj4ELj16ENS_18Kernel_traits_baseILj12288ES2_fS2_fjLj128EEEEEEEvNS_9BwdParamsE)
        /*2abc*/ 	.word	0x00000000


	//----- nvinfo : EIATTR_MIN_STACK_SIZE
	.align		4
.L_1823:
        /*2ac0*/ 	.byte	0x04, 0x12
        /*2ac2*/ 	.short	(.L_1825 - .L_1824)
	.align		4
.L_1824:
        /*2ac4*/ 	.word	index@(_ZN10layer_norm22ln_bwd_finalize_kernelINS_22Kernel_traits_finalizeILj12288E13__nv_bfloat16S2_S2_fjLj1024ELj4ENS_18Kernel_traits_baseILj12288ES2_S2_S2_fjLj1024EEEEEEEvNS_9BwdParamsE)
        /*2ac8*/ 	.word	0x00000000


	//----- nvinfo : EIATTR_MIN_STACK_SIZE
	.align		4
.L_1825:
        /*2acc*/ 	.byte	0x04, 0x12
        /*2ace*/ 	.short	(.L_1827 - .L_1826)
	.align		4
.L_1826:
        /*2ad0*/ 	.word	index@(_ZN10layer_norm13ln_bwd_kernelINS_13Kernel_traitsI13__nv_bfloat16S2_S2_fjLj12288ELj4ELj1ELj4ELj16ENS_18Kernel_traits_baseILj12288ES2_S2_S2_fjLj128EEEEEEEvNS_9BwdParamsE)
        /*2ad4*/ 	.word	0x00000000


	//----- nvinfo : EIATTR_MIN_STACK_SIZE
	.align		4
.L_1827:
        /*2ad8*/ 	.byte	0x04, 0x12
        /*2ada*/ 	.short	(.L_1829 - .L_1828)
	.align		4
.L_1828:
        /*2adc*/ 	.word	index@(_ZN10layer_norm22ln_bwd_finalize_kernelINS_22Kernel_traits_finalizeILj12288E6__halffS2_fjLj1024ELj4ENS_18Kernel_traits_baseILj12288ES2_fS2_fjLj1024EEEEEEEvNS_9BwdParamsE)
        /*2ae0*/ 	.word	0x00000000


	//----- nvinfo : EIATTR_MIN_STACK_SIZE
	.align		4
.L_1829:
        /*2ae4*/ 	.byte	0x04, 0x12
        /*2ae6*/ 	.short	(.L_1831 - .L_1830)
	.align		4
.L_1830:
        /*2ae8*/ 	.word	index@(_ZN10layer_norm13ln_bwd_kernelINS_13Kernel_traitsI6__halffS2_fjLj12288ELj4ELj1ELj4ELj16ENS_18Kernel_traits_baseILj12288ES2_fS2_fjLj128EEEEEEEvNS_9BwdParamsE)
        /*2aec*/ 	.word	0x00000000


	//----- nvinfo : EIATTR_MIN_STACK_SIZE
	.align		4
.L_1831:
        /*2af0*/ 	.byte	0x04, 0x12
        /*2af2*/ 	.short	(.L_1833 - .L_1832)
	.align		4
.L_1832:
        /*2af4*/ 	.word	index@(_ZN10layer_norm22ln_bwd_finalize_kernelINS_22Kernel_traits_finalizeILj12288E6__halfS2_S2_fjLj1024ELj4ENS_18Kernel_traits_baseILj12288ES2_S2_S2_fjLj1024EEEEEEEvNS_9BwdParamsE)
        /*2af8*/ 	.word	0x00000000


	//----- nvinfo : EIATTR_MIN_STACK_SIZE
	.align		4
.L_1833:
        /*2afc*/ 	.byte	0x04, 0x12
        /*2afe*/ 	.short	(.L_1835 - .L_1834)
	.align		4
.L_1834:
        /*2b00*/ 	.word	index@(_ZN10layer_norm13ln_bwd_kernelINS_13Kernel_traitsI6__halfS2_S2_fjLj12288ELj4ELj1ELj4ELj16ENS_18Kernel_traits_baseILj12288ES2_S2_S2_fjLj128EEEEEEEvNS_9BwdParamsE)
        /*2b04*/ 	.word	0x00000000


	//----- nvinfo : EIATTR_MIN_STACK_SIZE
	.align		4
.L_1835:
        /*2b08*/ 	.byte	0x04, 0x12
        /*2b0a*/ 	.short	(.L_1837 - .L_1836)
	.align		4
.L_1836:
        /*2b0c*/ 	.word	index@(_ZN10layer_norm22ln_bwd_finalize_kernelINS_22Kernel_traits_finalizeILj12288EffffjLj1024ELj4ENS_18Kernel_traits_baseILj12288EffffjLj1024EEEEEEEvNS_9BwdParamsE)
        /*2b10*/ 	.word	0x00000000


	//----- nvinfo : EIATTR_MIN_STACK_SIZE
	.align		4
.L_1837:
        /*2b14*/ 	.byte	0x04, 0x12
        /*2b16*/ 	.short	(.L_1839 - .L_1838)
	.align		4
.L_1838:
        /*2b18*/ 	.word	index@(_ZN10layer_norm13ln_bwd_kernelINS_13Kernel_traitsIffffjLj12288ELj4ELj1ELj4ELj16ENS_18Kernel_traits_baseILj12288EffffjLj128EEEEEEEvNS_9BwdParamsE)
        /*2b1c*/ 	.word	0x00000000


	//----- nvinfo : EIATTR_MIN_STACK_SIZE
	.align		4
.L_1839:
        /*2b20*/ 	.byte	0x04, 0x12
        /*2b22*/ 	.short	(.L_1841 - .L_1840)
	.align		4
.L_1840:
        /*2b24*/ 	.word	index@(_ZN10layer_norm22ln_bwd_finalize_kernelINS_22Kernel_traits_finalizeILj10240E13__nv_bfloat16fS2_fjLj1024ELj4ENS_18Kernel_traits_baseILj10240ES2_fS2_fjLj1024EEEEEEEvNS_9BwdParamsE)
        /*2b28*/ 	.word	0x00000000


	//----- nvinfo : EIATTR_MIN_STACK_SIZE
	.align		4
.L_1841:
        /*2b2c*/ 	.byte	0x04, 0x12
        /*2b2e*/ 	.short	(.L_1843 - .L_1842)
	.align		4
.L_1842:
        /*2b30*/ 	.word	index@(_ZN10layer_norm13ln_bwd_kernelINS_13Kernel_traitsI13__nv_bfloat16fS2_fjLj10240ELj2ELj1ELj4ELj16ENS_18Kernel_traits_baseILj10240ES2_fS2_fjLj128EEEEEEEvNS_9BwdParamsE)
        /*2b34*/ 	.word	0x00000048


	//----- nvinfo : EIATTR_MIN_STACK_SIZE
	.align		4
.L_1843:
        /*2b38*/ 	.byte	0x04, 0x12
        /*2b3a*/ 	.short	(.L_1845 - .L_1844)
	.align		4
.L_1844:
        /*2b3c*/ 	.word	index@(_ZN10layer_norm22ln_bwd_finalize_kernelINS_22Kernel_traits_finalizeILj10240E13__nv_bfloat16S2_S2_fjLj1024ELj4ENS_18Kernel_traits_baseILj10240ES2_S2_S2_fjLj1024EEEEEEEvNS_9BwdParamsE)
        /*2b40*/ 	.word	0x00000000


	//----- nvinfo : EIATTR_MIN_STACK_SIZE
	.align		4
.L_1845:
        /*2b44*/ 	.byte	0x04, 0x12
        /*2b46*/ 	.short	(.L_1847 - .L_1846)
	.align		4
.L_1846:
        /*2b48*/ 	.word	index@(_ZN10layer_norm13ln_bwd_kernelINS_13Kernel_traitsI13__nv_bfloat16S2_S2_fjLj10240ELj2ELj1ELj4ELj16ENS_18Kernel_traits_baseILj10240ES2_S2_S2_fjLj128EEEEEEEvNS_9BwdParamsE)
        /*2b4c*/ 	.word	0x00000000


	//----- nvinfo : EIATTR_MIN_STACK_SIZE
	.align		4
.L_1847:
        /*2b50*/ 	.byte	0x04, 0x12
        /*2b52*/ 	.short	(.L_1849 - .L_1848)
	.align		4
.L_1848:
        /*2b54*/ 	.word	index@(_ZN10layer_norm22ln_bwd_finalize_kernelINS_22Kernel_traits_finalizeILj10240E6__halffS2_fjLj1024ELj4ENS_18Kernel_traits_baseILj10240ES2_fS2_fjLj1024EEEEEEEvNS_9BwdParamsE)
        /*2b58*/ 	.word	0x00000000


	//----- nvinfo : EIATTR_MIN_STACK_SIZE
	.align		4
.L_1849:
        /*2b5c*/ 	.byte	0x04, 0x12
        /*2b5e*/ 	.short	(.L_1851 - .L_1850)
	.align		4
.L_1850:
        /*2b60*/ 	.word	index@(_ZN10layer_norm13ln_bwd_kernelINS_13Kernel_traitsI6__halffS2_fjLj10240ELj2ELj1ELj4ELj16ENS_18Kernel_traits_baseILj10240ES2_fS2_fjLj128EEEEEEEvNS_9BwdParamsE)
        /*2b64*/ 	.word	0x00000048


	//----- nvinfo : EIATTR_MIN_STACK_SIZE
	.align		4
.L_1851:
        /*2b68*/ 	.byte	0x04, 0x12
        /*2b6a*/ 	.short	(.L_1853 - .L_1852)
	.align		4
.L_1852:
        /*2b6c*/ 	.word	index@(_ZN10layer_norm22ln_bwd_finalize_kernelINS_22Kernel_traits_finalizeILj10240E6__halfS2_S2_fjLj1024ELj4ENS_18Kernel_traits_baseILj10240ES2_S2_S2_fjLj1024EEEEEEEvNS_9BwdParamsE)
        /*2b70*/ 	.word	0x00000000


	//----- nvinfo : EIATTR_MIN_STACK_SIZE
	.align		4
.L_1853:
        /*2b74*/ 	.byte	0x04, 0x12
        /*2b76*/ 	.short	(.L_1855 - .L_1854)
	.align		4
.L_1854:
        /*2b78*/ 	.word	index@(_ZN10layer_norm13ln_bwd_kernelINS_13Kernel_traitsI6__halfS2_S2_fjLj10240ELj2ELj1ELj4ELj16ENS_18Kernel_traits_baseILj10240ES2_S2_S2_fjLj128EEEEEEEvNS_9BwdParamsE)
        /*2b7c*/ 	.word	0x00000000


	//----- nvinfo : EIATTR_MIN_STACK_SIZE
	.align		4
.L_1855:
        /*2b80*/ 	.byte	0x04, 0x12
        /*2b82*/ 	.short	(.L_1857 - .L_1856)
	.align		4
.L_1856:
        /*2b84*/ 	.word	index@(_ZN10layer_norm22ln_bwd_finalize_kernelINS_22Kernel_traits_finalizeILj10240EffffjLj1024ELj4ENS_18Kernel_traits_baseILj10240EffffjLj1024EEEEEEEvNS_9BwdParamsE)
        /*2b88*/ 	.word	0x00000000


	//----- nvinfo : EIATTR_MIN_STACK_SIZE
	.align		4
.L_1857:
        /*2b8c*/ 	.byte	0x04, 0x12
        /*2b8e*/ 	.short	(.L_1859 - .L_1858)
	.align		4
.L_1858:
        /*2b90*/ 	.word	index@(_ZN10layer_norm13ln_bwd_kernelINS_13Kernel_traitsIffffjLj10240ELj2ELj1ELj4ELj16ENS_18Kernel_traits_baseILj10240EffffjLj128EEEEEEEvNS_9BwdParamsE)
        /*2b94*/ 	.word	0x00000030


	//----- nvinfo : EIATTR_MIN_STACK_SIZE
	.align		4
.L_1859:
        /*2b98*/ 	.byte	0x04, 0x12
        /*2b9a*/ 	.short	(.L_1861 - .L_1860)
	.align		4
.L_1860:
        /*2b9c*/ 	.word	index@(_ZN10layer_norm22ln_bwd_finalize_kernelINS_22Kernel_traits_finalizeILj8192E13__nv_bfloat16fS2_fjLj1024ELj4ENS_18Kernel_traits_baseILj8192ES2_fS2_fjLj1024EEEEEEEvNS_9BwdParamsE)
        /*2ba0*/ 	.word	0x00000000


	//----- nvinfo : EIATTR_MIN_STACK_SIZE
	.align		4
.L_1861:
        /*2ba4*/ 	.byte	0x04, 0x12
        /*2ba6*/ 	.short	(.L_1863 - .L_1862)
	.align		4
.L_1862:
        /*2ba8*/ 	.word	index@(_ZN10layer_norm13ln_bwd_kernelINS_13Kernel_traitsI13__nv_bfloat16fS2_fjLj8192ELj2ELj1ELj4ELj16ENS_18Kernel_traits_baseILj8192ES2_fS2_fjLj128EEEEEEEvNS_9BwdParamsE)
        /*2bac*/ 	.word	0x00000000


	//----- nvinfo : EIATTR_MIN_STACK_SIZE
	.align		4
.L_1863:
        /*2bb0*/ 	.byte	0x04, 0x12
        /*2bb2*/ 	.short	(.L_1865 - .L_1864)
	.align		4
.L_1864:
        /*2bb4*/ 	.word	index@(_ZN10layer_norm22ln_bwd_finalize_kernelINS_22Kernel_traits_finalizeILj8192E13__nv_bfloat16S2_S2_fjLj1024ELj4ENS_18Kernel_traits_baseILj8192ES2_S2_S2_fjLj1024EEEEEEEvNS_9BwdParamsE)
        /*2bb8*/ 	.word	0x00000000


	//----- nvinfo : EIATTR_MIN_STACK_SIZE
	.align		4
.L_1865:
        /*2bbc*/ 	.byte	0x04, 0x12
        /*2bbe*/ 	.short	(.L_1867 - .L_1866)
	.align		4
.L_1866:
        /*2bc0*/ 	.word	index@(_ZN10layer_norm13ln_bwd_kernelINS_13Kernel_traitsI13__nv_bfloat16S2_S2_fjLj8192ELj2ELj1ELj4ELj16ENS_18Kernel_traits_baseILj8192ES2_S2_S2_fjLj128EEEEEEEvNS_9BwdParamsE)
        /*2bc4*/ 	.word	0x00000000


	//----- nvinfo : EIATTR_MIN_STACK_SIZE
	.align		4
.L_1867:
        /*2bc8*/ 	.byte	0x04, 0x12
        /*2bca*/ 	.short	(.L_1869 - .L_1868)
	.align		4
.L_1868:
        /*2bcc*/ 	.word	index@(_ZN10layer_norm22ln_bwd_finalize_kernelINS_22Kernel_traits_finalizeILj8192E6__halffS2_fjLj1024ELj4ENS_18Kernel_traits_baseILj8192ES2_fS2_fjLj1024EEEEEEEvNS_9BwdParamsE)
        /*2bd0*/ 	.word	0x00000000


	//----- nvinfo : EIATTR_MIN_STACK_SIZE
	.align		4
.L_1869:
        /*2bd4*/ 	.byte	0x04, 0x12
        /*2bd6*/ 	.short	(.L_1871 - .L_1870)
	.align		4
.L_1870:
        /*2bd8*/ 	.word	index@(_ZN10layer_norm13ln_bwd_kernelINS_13Kernel_traitsI6__halffS2_fjLj8192ELj2ELj1ELj4ELj16ENS_18Kernel_traits_baseILj8192ES2_fS2_fjLj128EEEEEEEvNS_9BwdParamsE)
        /*2bdc*/ 	.word	0x00000000


	//----- nvinfo : EIATTR_MIN_STACK_SIZE
	.align		4
.L_1871:
        /*2be0*/ 	.byte	0x04, 0x12
        /*2be2*/ 	.short	(.L_1873 - .L_1872)
	.align		4
.L_1872:
        /*2be4*/ 	.word	index@(_ZN10layer_norm22ln_bwd_finalize_kernelINS_22Kernel_traits_finalizeILj8192E6__halfS2_S2_fjLj1024ELj4ENS_18Kernel_traits_baseILj8192ES2_S2_S2_fjLj1024EEEEEEEvNS_9BwdParamsE)
        /*2be8*/ 	.word	0x00000000


	//----- nvinfo : EIATTR_MIN_STACK_SIZE
	.align		4
.L_1873:
        /*2bec*/ 	.byte	0x04, 0x12
        /*2bee*/ 	.short	(.L_1875 - .L_1874)
	.align		4
.L_1874:
        /*2bf0*/ 	.word	index@(_ZN10layer_norm13ln_bwd_kernelINS_13Kernel_traitsI6__halfS2_S2_fjLj8192ELj2ELj1ELj4ELj16ENS_18Kernel_traits_baseILj8192ES2_S2_S2_fjLj128EEEEEEEvNS_9BwdParamsE)
        /*2bf4*/ 	.word	0x00000000


	//----- nvinfo : EIATTR_MIN_STACK_SIZE
	.align		4
.L_1875:
        /*2bf8*/ 	.byte	0x04, 0x12
        /*2bfa*/ 	.short	(.L_1877 - .L_1876)
	.align		4
.L_1876:
        /*2bfc*/ 	.word	index@(_ZN10layer_norm22ln_bwd_finalize_kernelINS_22Kernel_traits_finalizeILj8192EffffjLj1024ELj4ENS_18Kernel_traits_baseILj8192EffffjLj1024EEEEEEEvNS_9BwdParamsE)
        /*2c00*/ 	.word	0x00000000


	//----- nvinfo : EIATTR_MIN_STACK_SIZE
	.align		4
.L_1877:
        /*2c04*/ 	.byte	0x04, 0x12
        /*2c06*/ 	.short	(.L_1879 - .L_1878)
	.align		4
.L_1878:
        /*2c08*/ 	.word	index@(_ZN10layer_norm13ln_bwd_kernelINS_13Kernel_traitsIffffjLj8192ELj2ELj1ELj4ELj16ENS_18Kernel_traits_baseILj8192EffffjLj128EEEEEEEvNS_9BwdParamsE)
        /*2c0c*/ 	.word	0x00000000


	//----- nvinfo : EIATTR_MIN_STACK_SIZE
	.align		4
.L_1879:
        /*2c10*/ 	.byte	0x04, 0x12
        /*2c12*/ 	.short	(.L_1881 - .L_1880)
	.align		4
.L_1880:
        /*2c14*/ 	.word	index@(_ZN10layer_norm22ln_bwd_finalize_kernelINS_22Kernel_traits_finalizeILj6144E13__nv_bfloat16fS2_fjLj1024ELj4ENS_18Kernel_traits_baseILj6144ES2_fS2_fjLj1024EEEEEEEvNS_9BwdParamsE)
        /*2c18*/ 	.word	0x00000000


	//----- nvinfo : EIATTR_MIN_STACK_SIZE
	.align		4
.L_1881:
        /*2c1c*/ 	.byte	0x04, 0x12
        /*2c1e*/ 	.short	(.L_1883 - .L_1882)
	.align		4
.L_1882:
        /*2c20*/ 	.word	index@(_ZN10layer_norm13ln_bwd_kernelINS_13Kernel_traitsI13__nv_bfloat16fS2_fjLj6144ELj1ELj1ELj8ELj16ENS_18Kernel_traits_baseILj6144ES2_fS2_fjLj256EEEEEEEvNS_9BwdParamsE)
        /*2c24*/ 	.word	0x00000000


	//----- nvinfo : EIATTR_MIN_STACK_SIZE
	.align		4
.L_1883:
        /*2c28*/ 	.byte	0x04, 0x12
        /*2c2a*/ 	.short	(.L_1885 - .L_1884)
	.align		4
.L_1884:
        /*2c2c*/ 	.word	index@(_ZN10layer_norm22ln_bwd_finalize_kernelINS_22Kernel_traits_finalizeILj6144E13__nv_bfloat16S2_S2_fjLj1024ELj4ENS_18Kernel_traits_baseILj6144ES2_S2_S2_fjLj1024EEEEEEEvNS_9BwdParamsE)
        /*2c30*/ 	.word	0x00000000


	//----- nvinfo : EIATTR_MIN_STACK_SIZE
	.align		4
.L_1885:
        /*2c34*/ 	.byte	0x04, 0x12
        /*2c36*/ 	.short	(.L_1887 - .L_1886)
	.align		4
.L_1886:
        /*2c38*/ 	.word	index@(_ZN10layer_norm13ln_bwd_kernelINS_13Kernel_traitsI13__nv_bfloat16S2_S2_fjLj6144ELj1ELj1ELj8ELj16ENS_18Kernel_traits_baseILj6144ES2_S2_S2_fjLj256EEEEEEEvNS_9BwdParamsE)
        /*2c3c*/ 	.word	0x00000000


	//----- nvinfo : EIATTR_MIN_STACK_SIZE
	.align		4
.L_1887:
        /*2c40*/ 	.byte	0x04, 0x12
        /*2c42*/ 	.short	(.L_1889 - .L_1888)
	.align		4
.L_1888:
        /*2c44*/ 	.word	index@(_ZN10layer_norm22ln_bwd_finalize_kernelINS_22Kernel_traits_finalizeILj6144E6__halffS2_fjLj1024ELj4ENS_18Kernel_traits_baseILj6144ES2_fS2_fjLj1024EEEEEEEvNS_9BwdParamsE)
        /*2c48*/ 	.word	0x00000000


	//----- nvinfo : EIATTR_MIN_STACK_SIZE
	.align		4
.L_1889:
        /*2c4c*/ 	.byte	0x04, 0x12
        /*2c4e*/ 	.short	(.L_1891 - .L_1890)
	.align		4
.L_1890:
        /*2c50*/ 	.word	index@(_ZN10layer_norm13ln_bwd_kernelINS_13Kernel_traitsI6__halffS2_fjLj6144ELj1ELj1ELj8ELj16ENS_18Kernel_traits_baseILj6144ES2_fS2_fjLj256EEEEEEEvNS_9BwdParamsE)
        /*2c54*/ 	.word	0x00000000


	//----- nvinfo : EIATTR_MIN_STACK_SIZE
	.align		4
.L_1891:
        /*2c58*/ 	.byte	0x04, 0x12
        /*2c5a*/ 	.short	(.L_1893 - .L_1892)
	.align		4
.L_1892:
        /*2c5c*/ 	.word	index@(_ZN10layer_norm22ln_bwd_finalize_kernelINS_22Kernel_traits_finalizeILj6144E6__halfS2_S2_fjLj1024ELj4ENS_18Kernel_traits_baseILj6144ES2_S2_S2_fjLj1024EEEEEEEvNS_9BwdParamsE)
        /*2c60*/ 	.word	0x00000000


	//----- nvinfo : EIATTR_MIN_STACK_SIZE
	.align		4
.L_1893:
        /*2c64*/ 	.byte	0x04, 0x12
        /*2c66*/ 	.short	(.L_1895 - .L_1894)
	.align		4
.L_1894:
        /*2c68*/ 	.word	index@(_ZN10layer_norm13ln_bwd_kernelINS_13Kernel_traitsI6__halfS2_S2_fjLj6144ELj1ELj1ELj8ELj16ENS_18Kernel_traits_baseILj6144ES2_S2_S2_fjLj256EEEEEEEvNS_9BwdParamsE)
        /*2c6c*/ 	.word	0x00000000


	//----- nvinfo : EIATTR_MIN_STACK_SIZE
	.align		4
.L_1895:
        /*2c70*/ 	.byte	0x04, 0x12
        /*2c72*/ 	.short	(.L_1897 - .L_1896)
	.align		4
.L_1896:
        /*2c74*/ 	.word	index@(_ZN10layer_norm22ln_bwd_finalize_kernelINS_22Kernel_traits_finalizeILj6144EffffjLj1024ELj4ENS_18Kernel_traits_baseILj6144EffffjLj1024EEEEEEEvNS_9BwdParamsE)
        /*2c78*/ 	.word	0x00000000


	//----- nvinfo : EIATTR_MIN_STACK_SIZE
	.align		4
.L_1897:
        /*2c7c*/ 	.byte	0x04, 0x12
        /*2c7e*/ 	.short	(.L_1899 - .L_1898)
	.align		4
.L_1898:
        /*2c80*/ 	.word	index@(_ZN10layer_norm13ln_bwd_kernelINS_13Kernel_traitsIffffjLj6144ELj1ELj1ELj8ELj16ENS_18Kernel_traits_baseILj6144EffffjLj256EEEEEEEvNS_9BwdParamsE)
        /*2c84*/ 	.word	0x00000000


	//----- nvinfo : EIATTR_MIN_STACK_SIZE
	.align		4
.L_1899:
        /*2c88*/ 	.byte	0x04, 0x12
        /*2c8a*/ 	.short	(.L_1901 - .L_1900)
	.align		4
.L_1900:
        /*2c8c*/ 	.word	index@(_ZN10layer_norm22ln_bwd_finalize_kernelINS_22Kernel_traits_finalizeILj5120E13__nv_bfloat16fS2_fjLj1024ELj4ENS_18Kernel_traits_baseILj5120ES2_fS2_fjLj1024EEEEEEEvNS_9BwdParamsE)
        /*2c90*/ 	.word	0x00000000


	//----- nvinfo : EIATTR_MIN_STACK_SIZE
	.align		4
.L_1901:
        /*2c94*/ 	.byte	0x04, 0x12
        /*2c96*/ 	.short	(.L_1903 - .L_1902)
	.align		4
.L_1902:
        /*2c98*/ 	.word	index@(_ZN10layer_norm13ln_bwd_kernelINS_13Kernel_traitsI13__nv_bfloat16fS2_fjLj5120ELj1ELj1ELj4ELj16ENS_18Kernel_traits_baseILj5120ES2_fS2_fjLj128EEEEEEEvNS_9BwdParamsE)
        /*2c9c*/ 	.word	0x00000028


	//----- nvinfo : EIATTR_MIN_STACK_SIZE
	.align		4
.L_1903:
        /*2ca0*/ 	.byte	0x04, 0x12
        /*2ca2*/ 	.short	(.L_1905 - .L_1904)
	.align		4
.L_1904:
        /*2ca4*/ 	.word	index@(_ZN10layer_norm22ln_bwd_finalize_kernelINS_22Kernel_traits_finalizeILj5120E13__nv_bfloat16S2_S2_fjLj1024ELj4ENS_18Kernel_traits_baseILj5120ES2_S2_S2_fjLj1024EEEEEEEvNS_9BwdParamsE)
        /*2ca8*/ 	.word	0x00000000


	//----- nvinfo : EIATTR_MIN_STACK_SIZE
	.align		4
.L_1905:
        /*2cac*/ 	.byte	0x04, 0x12
        /*2cae*/ 	.short	(.L_1907 - .L_1906)
	.align		4
.L_1906:
        /*2cb0*/ 	.word	index@(_ZN10layer_norm13ln_bwd_kernelINS_13Kernel_traitsI13__nv_bfloat16S2_S2_fjLj5120ELj1ELj1ELj4ELj16ENS_18Kernel_traits_baseILj5120ES2_S2_S2_fjLj128EEEEEEEvNS_9BwdParamsE)
        /*2cb4*/ 	.word	0x00000000


	//----- nvinfo : EIATTR_MIN_STACK_SIZE
	.align		4
.L_1907:
        /*2cb8*/ 	.byte	0x04, 0x12
        /*2cba*/ 	.short	(.L_1909 - .L_1908)
	.align		4
.L_1908:
        /*2cbc*/ 	.word	index@(_ZN10layer_norm22ln_bwd_finalize_kernelINS_22Kernel_traits_finalizeILj5120E6__halffS2_fjLj1024ELj4ENS_18Kernel_traits_baseILj5120ES2_fS2_fjLj1024EEEEEEEvNS_9BwdParamsE)
        /*2cc0*/ 	.word	0x00000000


	//----- nvinfo : EIATTR_MIN_STACK_SIZE
	.align		4
.L_1909:
        /*2cc4*/ 	.byte	0x04, 0x12
        /*2cc6*/ 	.short	(.L_1911 - .L_1910)
	.align		4
.L_1910:
        /*2cc8*/ 	.word	index@(_ZN10layer_norm13ln_bwd_kernelINS_13Kernel_traitsI6__halffS2_fjLj5120ELj1ELj1ELj4ELj16ENS_18Kernel_traits_baseILj5120ES2_fS2_fjLj128EEEEEEEvNS_9BwdParamsE)
        /*2ccc*/ 	.word	0x00000028


	//----- nvinfo : EIATTR_MIN_STACK_SIZE
	.align		4
.L_1911:
        /*2cd0*/ 	.byte	0x04, 0x12
        /*2cd2*/ 	.short	(.L_1913 - .L_1912)
	.align		4
.L_1912:
        /*2cd4*/ 	.word	index@(_ZN10layer_norm22ln_bwd_finalize_kernelINS_22Kernel_traits_finalizeILj5120E6__halfS2_S2_fjLj1024ELj4ENS_18Kernel_traits_baseILj5120ES2_S2_S2_fjLj1024EEEEEEEvNS_9BwdParamsE)
        /*2cd8*/ 	.word	0x00000000


	//----- nvinfo : EIATTR_MIN_STACK_SIZE
	.align		4
.L_1913:
        /*2cdc*/ 	.byte	0x04, 0x12
        /*2cde*/ 	.short	(.L_1915 - .L_1914)
	.align		4
.L_1914:
        /*2ce0*/ 	.word	index@(_ZN10layer_norm13ln_bwd_kernelINS_13Kernel_traitsI6__halfS2_S2_fjLj5120ELj1ELj1ELj4ELj16ENS_18Kernel_traits_baseILj5120ES2_S2_S2_fjLj128EEEEEEEvNS_9BwdParamsE)
        /*2ce4*/ 	.word	0x00000000


	//----- nvinfo : EIATTR_MIN_STACK_SIZE
	.align		4
.L_1915:
        /*2ce8*/ 	.byte	0x04, 0x12
        /*2cea*/ 	.short	(.L_1917 - .L_1916)
	.align		4
.L_1916:
        /*2cec*/ 	.word	index@(_ZN10layer_norm22ln_bwd_finalize_kernelINS_22Kernel_traits_finalizeILj5120EffffjLj1024ELj4ENS_18Kernel_traits_baseILj5120EffffjLj1024EEEEEEEvNS_9BwdParamsE)
        /*2cf0*/ 	.word	0x00000000


	//----- nvinfo : EIATTR_MIN_STACK_SIZE
	.align		4
.L_1917:
        /*2cf4*/ 	.byte	0x04, 0x12
        /*2cf6*/ 	.short	(.L_1919 - .L_1918)
	.align		4
.L_1918:
        /*2cf8*/ 	.word	index@(_ZN10layer_norm13ln_bwd_kernelINS_13Kernel_traitsIffffjLj5120ELj1ELj1ELj4ELj16ENS_18Kernel_traits_baseILj5120EffffjLj128EEEEEEEvNS_9BwdParamsE)
        /*2cfc*/ 	.word	0x00000028


	//----- nvinfo : EIATTR_MIN_STACK_SIZE
	.align		4
.L_1919:
        /*2d00*/ 	.byte	0x04, 0x12
        /*2d02*/ 	.short	(.L_1921 - .L_1920)
	.align		4
.L_1920:
        /*2d04*/ 	.word	index@(_ZN10layer_norm22ln_bwd_finalize_kernelINS_22Kernel_traits_finalizeILj4096E13__nv_bfloat16fS2_fjLj1024ELj4ENS_18Kernel_traits_baseILj4096ES2_fS2_fjLj1024EEEEEEEvNS_9BwdParamsE)
        /*2d08*/ 	.word	0x00000000


	//----- nvinfo : EIATTR_MIN_STACK_SIZE
	.align		4
.L_1921:
        /*2d0c*/ 	.byte	0x04, 0x12
        /*2d0e*/ 	.short	(.L_1923 - .L_1922)
	.align		4
.L_1922:
        /*2d10*/ 	.word	index@(_ZN10layer_norm13ln_bwd_kernelINS_13Kernel_traitsI13__nv_bfloat16fS2_fjLj4096ELj1ELj1ELj4ELj16ENS_18Kernel_traits_baseILj4096ES2_fS2_fjLj128EEEEEEEvNS_9BwdParamsE)
        /*2d14*/ 	.word	0x00000000


	//----- nvinfo : EIATTR_MIN_STACK_SIZE
	.align		4
.L_1923:
        /*2d18*/ 	.byte	0x04, 0x12
        /*2d1a*/ 	.short	(.L_1925 - .L_1924)
	.align		4
.L_1924:
        /*2d1c*/ 	.word	index@(_ZN10layer_norm22ln_bwd_finalize_kernelINS_22Kernel_traits_finalizeILj4096E13__nv_bfloat16S2_S2_fjLj1024ELj4ENS_18Kernel_traits_baseILj4096ES2_S2_S2_fjLj1024EEEEEEEvNS_9BwdParamsE)
        /*2d20*/ 	.word	0x00000000


	//----- nvinfo : EIATTR_MIN_STACK_SIZE
	.align		4
.L_1925:
        /*2d24*/ 	.byte	0x04, 0x12
        /*2d26*/ 	.short	(.L_1927 - .L_1926)
	.align		4
.L_1926:
        /*2d28*/ 	.word	index@(_ZN10layer_norm13ln_bwd_kernelINS_13Kernel_traitsI13__nv_bfloat16S2_S2_fjLj4096ELj1ELj1ELj4ELj16ENS_18Kernel_traits_baseILj4096ES2_S2_S2_fjLj128EEEEEEEvNS_9BwdParamsE)
        /*2d2c*/ 	.word	0x00000000


	//----- nvinfo : EIATTR_MIN_STACK_SIZE
	.align		4
.L_1927:
        /*2d30*/ 	.byte	0x04, 0x12
        /*2d32*/ 	.short	(.L_1929 - .L_1928)
	.align		4
.L_1928:
        /*2d34*/ 	.word	index@(_ZN10layer_norm22ln_bwd_finalize_kernelINS_22Kernel_traits_finalizeILj4096E6__halffS2_fjLj1024ELj4ENS_18Kernel_traits_baseILj4096ES2_fS2_fjLj1024EEEEEEEvNS_9BwdParamsE)
        /*2d38*/ 	.word	0x00000000


	//----- nvinfo : EIATTR_MIN_STACK_SIZE
	.align		4
.L_1929:
        /*2d3c*/ 	.byte	0x04, 0x12
        /*2d3e*/ 	.short	(.L_1931 - .L_1930)
	.align		4
.L_1930:
        /*2d40*/ 	.word	index@(_ZN10layer_norm13ln_bwd_kernelINS_13Kernel_traitsI6__halffS2_fjLj4096ELj1ELj1ELj4ELj16ENS_18Kernel_traits_baseILj4096ES2_fS2_fjLj128EEEEEEEvNS_9BwdParamsE)
        /*2d44*/ 	.word	0x00000000


	//----- nvinfo : EIATTR_MIN_STACK_SIZE
	.align		4
.L_1931:
        /*2d48*/ 	.byte	0x04, 0x12
        /*2d4a*/ 	.short	(.L_1933 - .L_1932)
	.align		4
.L_1932:
        /*2d4c*/ 	.word	index@(_ZN10layer_norm22ln_bwd_finalize_kernelINS_22Kernel_traits_finalizeILj4096E6__halfS2_S2_fjLj1024ELj4ENS_18Kernel_traits_baseILj4096ES2_S2_S2_fjLj1024EEEEEEEvNS_9BwdParamsE)
        /*2d50*/ 	.word	0x00000000


	//----- nvinfo : EIATTR_MIN_STACK_SIZE
	.align		4
.L_1933:
        /*2d54*/ 	.byte	0x04, 0x12
        /*2d56*/ 	.short	(.L_1935 - .L_1934)
	.align		4
.L_1934:
        /*2d58*/ 	.word	index@(_ZN10layer_norm13ln_bwd_kernelINS_13Kernel_traitsI6__halfS2_S2_fjLj4096ELj1ELj1ELj4ELj16ENS_18Kernel_traits_baseILj4096ES2_S2_S2_fjLj128EEEEEEEvNS_9BwdParamsE)
        /*2d5c*/ 	.word	0x00000000


	//----- nvinfo : EIATTR_MIN_STACK_SIZE
	.align		4
.L_1935:
        /*2d60*/ 	.byte	0x04, 0x12
        /*2d62*/ 	.short	(.L_1937 - .L_1936)
	.align		4
.L_1936:
        /*2d64*/ 	.word	index@(_ZN10layer_norm22ln_bwd_finalize_kernelINS_22Kernel_traits_finalizeILj4096EffffjLj1024ELj4ENS_18Kernel_traits_baseILj4096EffffjLj1024EEEEEEEvNS_9BwdParamsE)
        /*2d68*/ 	.word	0x00000000


	//----- nvinfo : EIATTR_MIN_STACK_SIZE
	.align		4
.L_1937:
        /*2d6c*/ 	.byte	0x04, 0x12
        /*2d6e*/ 	.short	(.L_1939 - .L_1938)
	.align		4
.L_1938:
        /*2d70*/ 	.word	index@(_ZN10layer_norm13ln_bwd_kernelINS_13Kernel_traitsIffffjLj4096ELj1ELj1ELj4ELj16ENS_18Kernel_traits_baseILj4096EffffjLj128EEEEEEEvNS_9BwdParamsE)
        /*2d74*/ 	.word	0x00000000


	//----- nvinfo : EIATTR_MIN_STACK_SIZE
	.align		4
.L_1939:
        /*2d78*/ 	.byte	0x04, 0x12
        /*2d7a*/ 	.short	(.L_1941 - .L_1940)
	.align		4
.L_1940:
        /*2d7c*/ 	.word	index@(_ZN10layer_norm22ln_bwd_finalize_kernelINS_22Kernel_traits_finalizeILj3840E13__nv_bfloat16fS2_fjLj1024ELj4ENS_18Kernel_traits_baseILj3840ES2_fS2_fjLj1024EEEEEEEvNS_9BwdParamsE)
        /*2d80*/ 	.word	0x00000000


	//----- nvinfo : EIATTR_MIN_STACK_SIZE
	.align		4
.L_1941:
        /*2d84*/ 	.byte	0x04, 0x12
        /*2d86*/ 	.short	(.L_1943 - .L_1942)
	.align		4
.L_1942:
        /*2d88*/ 	.word	index@(_ZN10layer_norm13ln_bwd_kernelINS_13Kernel_traitsI13__nv_bfloat16fS2_fjLj3840ELj1ELj1ELj4ELj8ENS_18Kernel_traits_baseILj3840ES2_fS2_fjLj128EEEEEEEvNS_9BwdParamsE)
        /*2d8c*/ 	.word	0x00000000


	//----- nvinfo : EIATTR_MIN_STACK_SIZE
	.align		4
.L_1943:
        /*2d90*/ 	.byte	0x04, 0x12
        /*2d92*/ 	.short	(.L_1945 - .L_1944)
	.align		4
.L_1944:
        /*2d94*/ 	.word	index@(_ZN10layer_norm22ln_bwd_finalize_kernelINS_22Kernel_traits_finalizeILj3840E13__nv_bfloat16S2_S2_fjLj1024ELj4ENS_18Kernel_traits_baseILj3840ES2_S2_S2_fjLj1024EEEEEEEvNS_9BwdParamsE)
        /*2d98*/ 	.word	0x00000000


	//----- nvinfo : EIATTR_MIN_STACK_SIZE
	.align		4
.L_1945:
        /*2d9c*/ 	.byte	0x04, 0x12
        /*2d9e*/ 	.short	(.L_1947 - .L_1946)
	.align		4
.L_1946:
        /*2da0*/ 	.word	index@(_ZN10layer_norm13ln_bwd_kernelINS_13Kernel_traitsI13__nv_bfloat16S2_S2_fjLj3840ELj1ELj1ELj4ELj4ENS_18Kernel_traits_baseILj3840ES2_S2_S2_fjLj128EEEEEEEvNS_9BwdParamsE)
        /*2da4*/ 	.word	0x00000000


	//----- nvinfo : EIATTR_MIN_STACK_SIZE
	.align		4
.L_1947:
        /*2da8*/ 	.byte	0x04, 0x12
        /*2daa*/ 	.short	(.L_1949 - .L_1948)
	.align		4
.L_1948:
        /*2dac*/ 	.word	index@(_ZN10layer_norm22ln_bwd_finalize_kernelINS_22Kernel_traits_finalizeILj3840E6__halffS2_fjLj1024ELj4ENS_18Kernel_traits_baseILj3840ES2_fS2_fjLj1024EEEEEEEvNS_9BwdParamsE)
        /*2db0*/ 	.word	0x00000000


	//----- nvinfo : EIATTR_MIN_STACK_SIZE
	.align		4
.L_1949:
        /*2db4*/ 	.byte	0x04, 0x12
        /*2db6*/ 	.short	(.L_1951 - .L_1950)
	.align		4
.L_1950:
        /*2db8*/ 	.word	index@(_ZN10layer_norm13ln_bwd_kernelINS_13Kernel_traitsI6__halffS2_fjLj3840ELj1ELj1ELj4ELj8ENS_18Kernel_traits_baseILj3840ES2_fS2_fjLj128EEEEEEEvNS_9BwdParamsE)
        /*2dbc*/ 	.word	0x00000000


	//----- nvinfo : EIATTR_MIN_STACK_SIZE
	.align		4
.L_1951:
        /*2dc0*/ 	.byte	0x04, 0x12
        /*2dc2*/ 	.short	(.L_1953 - .L_1952)
	.align		4
.L_1952:
        /*2dc4*/ 	.word	index@(_ZN10layer_norm22ln_bwd_finalize_kernelINS_22Kernel_traits_finalizeILj3840E6__halfS2_S2_fjLj1024ELj4ENS_18Kernel_traits_baseILj3840ES2_S2_S2_fjLj1024EEEEEEEvNS_9BwdParamsE)
        /*2dc8*/ 	.word	0x00000000


	//----- nvinfo : EIATTR_MIN_STACK_SIZE
	.align		4
.L_1953:
        /*2dcc*/ 	.byte	0x04, 0x12
        /*2dce*/ 	.short	(.L_1955 - .L_1954)
	.align		4
.L_1954:
        /*2dd0*/ 	.word	index@(_ZN10layer_norm13ln_bwd_kernelINS_13Kernel_traitsI6__halfS2_S2_fjLj3840ELj1ELj1ELj4ELj4ENS_18Kernel_traits_baseILj3840ES2_S2_S2_fjLj128EEEEEEEvNS_9BwdParamsE)
        /*2dd4*/ 	.word	0x00000000


	//----- nvinfo : EIATTR_MIN_STACK_SIZE
	.align		4
.L_1955:
        /*2dd8*/ 	.byte	0x04, 0x12
        /*2dda*/ 	.short	(.L_1957 - .L_1956)
	.align		4
.L_1956:
        /*2ddc*/ 	.word	index@(_ZN10layer_norm22ln_bwd_finalize_kernelINS_22Kernel_traits_finalizeILj3840EffffjLj1024ELj4ENS_18Kernel_traits_baseILj3840EffffjLj1024EEEEEEEvNS_9BwdParamsE)
        /*2de0*/ 	.word	0x00000000


	//----- nvinfo : EIATTR_MIN_STACK_SIZE
	.align		4
.L_1957:
        /*2de4*/ 	.byte	0x04, 0x12
        /*2de6*/ 	.short	(.L_1959 - .L_1958)
	.align		4
.L_1958:
        /*2de8*/ 	.word	index@(_ZN10layer_norm13ln_bwd_kernelINS_13Kernel_traitsIffffjLj3840ELj1ELj1ELj4ELj8ENS_18Kernel_traits_baseILj3840EffffjLj128EEEEEEEvNS_9BwdParamsE)
        /*2dec*/ 	.word	0x00000000


	//----- nvinfo : EIATTR_MIN_STACK_SIZE
	.align		4
.L_1959:
        /*2df0*/ 	.byte	0x04, 0x12
        /*2df2*/ 	.short	(.L_1961 - .L_1960)
	.align		4
.L_1960:
        /*2df4*/ 	.word	index@(_ZN10layer_norm22ln_bwd_finalize_kernelINS_22Kernel_traits_finalizeILj3072E13__nv_bfloat16fS2_fjLj1024ELj4ENS_18Kernel_traits_baseILj3072ES2_fS2_fjLj1024EEEEEEEvNS_9BwdParamsE)
        /*2df8*/ 	.word	0x00000000


	//----- nvinfo : EIATTR_MIN_STACK_SIZE
	.align		4
.L_1961:
        /*2dfc*/ 	.byte	0x04, 0x12
        /*2dfe*/ 	.short	(.L_1963 - .L_1962)
	.align		4
.L_1962:
        /*2e00*/ 	.word	index@(_ZN10layer_norm13ln_bwd_kernelINS_13Kernel_traitsI13__nv_bfloat16fS2_fjLj3072ELj1ELj1ELj4ELj16ENS_18Kernel_traits_baseILj3072ES2_fS2_fjLj128EEEEEEEvNS_9BwdParamsE)
        /*2e04*/ 	.word	0x00000000


	//----- nvinfo : EIATTR_MIN_STACK_SIZE
	.align		4
.L_1963:
        /*2e08*/ 	.byte	0x04, 0x12
        /*2e0a*/ 	.short	(.L_1965 - .L_1964)
	.align		4
.L_1964:
        /*2e0c*/ 	.word	index@(_ZN10layer_norm22ln_bwd_finalize_kernelINS_22Kernel_traits_finalizeILj3072E13__nv_bfloat16S2_S2_fjLj1024ELj4ENS_18Kernel_traits_baseILj3072ES2_S2_S2_fjLj1024EEEEEEEvNS_9BwdParamsE)
        /*2e10*/ 	.word	0x00000000


	//----- nvinfo : EIATTR_MIN_STACK_SIZE
	.align		4
.L_1965:
        /*2e14*/ 	.byte	0x04, 0x12
        /*2e16*/ 	.short	(.L_1967 - .L_1966)
	.align		4
.L_1966:
        /*2e18*/ 	.word	index@(_ZN10layer_norm13ln_bwd_kernelINS_13Kernel_traitsI13__nv_bfloat16S2_S2_fjLj3072ELj1ELj1ELj4ELj16ENS_18Kernel_traits_baseILj3072ES2_S2_S2_fjLj128EEEEEEEvNS_9BwdParamsE)
        /*2e1c*/ 	.word	0x00000000


	//----- nvinfo : EIATTR_MIN_STACK_SIZE
	.align		4
.L_1967:
        /*2e20*/ 	.byte	0x04, 0x12
        /*2e22*/ 	.short	(.L_1969 - .L_1968)
	.align		4
.L_1968:
        /*2e24*/ 	.word	index@(_ZN10layer_norm22ln_bwd_finalize_kernelINS_22Kernel_traits_finalizeILj3072E6__halffS2_fjLj1024ELj4ENS_18Kernel_traits_baseILj3072ES2_fS2_fjLj1024EEEEEEEvNS_9BwdParamsE)
        /*2e28*/ 	.word	0x00000000


	//----- nvinfo : EIATTR_MIN_STACK_SIZE
	.align		4
.L_1969:
        /*2e2c*/ 	.byte	0x04, 0x12
        /*2e2e*/ 	.short	(.L_1971 - .L_1970)
	.align		4
.L_1970:
        /*2e30*/ 	.word	index@(_ZN10layer_norm13ln_bwd_kernelINS_13Kernel_traitsI6__halffS2_fjLj3072ELj1ELj1ELj4ELj16ENS_18Kernel_traits_baseILj3072ES2_fS2_fjLj128EEEEEEEvNS_9BwdParamsE)
        /*2e34*/ 	.word	0x00000000


	//----- nvinfo : EIATTR_MIN_STACK_SIZE
	.align		4
.L_1971:
        /*2e38*/ 	.byte	0x04, 0x12
        /*2e3a*/ 	.short	(.L_1973 - .L_1972)
	.align		4
.L_1972:
        /*2e3c*/ 	.word	index@(_ZN10layer_norm22ln_bwd_finalize_kernelINS_22Kernel_traits_finalizeILj3072E6__halfS2_S2_fjLj1024ELj4ENS_18Kernel_traits_baseILj3072ES2_S2_S2_fjLj1024EEEEEEEvNS_9BwdParamsE)
        /*2e40*/ 	.word	0x00000000


	//----- nvinfo : EIATTR_MIN_STACK_SIZE
	.align		4
.L_1973:
        /*2e44*/ 	.byte	0x04, 0x12
        /*2e46*/ 	.short	(.L_1975 - .L_1974)
	.align		4
.L_1974:
        /*2e48*/ 	.word	index@(_ZN10layer_norm13ln_bwd_kernelINS_13Kernel_traitsI6__halfS2_S2_fjLj3072ELj1ELj1ELj4ELj16ENS_18Kernel_traits_baseILj3072ES2_S2_S2_fjLj128EEEEEEEvNS_9BwdParamsE)
        /*2e4c*/ 	.word	0x00000000


	//----- nvinfo : EIATTR_MIN_STACK_SIZE
	.align		4
.L_1975:
        /*2e50*/ 	.byte	0x04, 0x12
        /*2e52*/ 	.short	(.L_1977 - .L_1976)
	.align		4
.L_1976:
        /*2e54*/ 	.word	index@(_ZN10layer_norm22ln_bwd_finalize_kernelINS_22Kernel_traits_finalizeILj3072EffffjLj1024ELj4ENS_18Kernel_traits_baseILj3072EffffjLj1024EEEEEEEvNS_9BwdParamsE)
        /*2e58*/ 	.word	0x00000000


	//----- nvinfo : EIATTR_MIN_STACK_SIZE
	.align		4
.L_1977:
        /*2e5c*/ 	.byte	0x04, 0x12
        /*2e5e*/ 	.short	(.L_1979 - .L_1978)
	.align		4
.L_1978:
        /*2e60*/ 	.word	index@(_ZN10layer_norm13ln_bwd_kernelINS_13Kernel_traitsIffffjLj3072ELj1ELj1ELj4ELj16ENS_18Kernel_traits_baseILj3072EffffjLj128EEEEEEEvNS_9BwdParamsE)
        /*2e64*/ 	.word	0x00000000


	//----- nvinfo : EIATTR_MIN_STACK_SIZE
	.align		4
.L_1979:
        /*2e68*/ 	.byte	0x04, 0x12
        /*2e6a*/ 	.short	(.L_1981 - .L_1980)
	.align		4
.L_1980:
        /*2e6c*/ 	.word	index@(_ZN10layer_norm22ln_bwd_finalize_kernelINS_22Kernel_traits_finalizeILj2304E13__nv_bfloat16fS2_fjLj1024ELj4ENS_18Kernel_traits_baseILj2304ES2_fS2_fjLj1024EEEEEEEvNS_9BwdParamsE)
        /*2e70*/ 	.word	0x00000000


	//----- nvinfo : EIATTR_MIN_STACK_SIZE
	.align		4
.L_1981:
        /*2e74*/ 	.byte	0x04, 0x12
        /*2e76*/ 	.short	(.L_1983 - .L_1982)
	.align		4
.L_1982:
        /*2e78*/ 	.word	index@(_ZN10layer_norm13ln_bwd_kernelINS_13Kernel_traitsI13__nv_bfloat16fS2_fjLj2304ELj1ELj1ELj4ELj8ENS_18Kernel_traits_baseILj2304ES2_fS2_fjLj128EEEEEEEvNS_9BwdParamsE)
        /*2e7c*/ 	.word	0x00000000


	//----- nvinfo : EIATTR_MIN_STACK_SIZE
	.align		4
.L_1983:
        /*2e80*/ 	.byte	0x04, 0x12
        /*2e82*/ 	.short	(.L_1985 - .L_1984)
	.align		4
.L_1984:
        /*2e84*/ 	.word	index@(_ZN10layer_norm22ln_bwd_finalize_kernelINS_22Kernel_traits_finalizeILj2304E13__nv_bfloat16S2_S2_fjLj1024ELj4ENS_18Kernel_traits_baseILj2304ES2_S2_S2_fjLj1024EEEEEEEvNS_9BwdParamsE)
        /*2e88*/ 	.word	0x00000000


	//----- nvinfo : EIATTR_MIN_STACK_SIZE
	.align		4
.L_1985:
        /*2e8c*/ 	.byte	0x04, 0x12
        /*2e8e*/ 	.short	(.L_1987 - .L_1986)
	.align		4
.L_1986:
        /*2e90*/ 	.word	index@(_ZN10layer_norm13ln_bwd_kernelINS_13Kernel_traitsI13__nv_bfloat16S2_S2_fjLj2304ELj1ELj1ELj4ELj4ENS_18Kernel_traits_baseILj2304ES2_S2_S2_fjLj128EEEEEEEvNS_9BwdParamsE)
        /*2e94*/ 	.word	0x00000000


	//----- nvinfo : EIATTR_MIN_STACK_SIZE
	.align		4
.L_1987:
        /*2e98*/ 	.byte	0x04, 0x12
        /*2e9a*/ 	.short	(.L_1989 - .L_1988)
	.align		4
.L_1988:
        /*2e9c*/ 	.word	index@(_ZN10layer_norm22ln_bwd_finalize_kernelINS_22Kernel_traits_finalizeILj2304E6__halffS2_fjLj1024ELj4ENS_18Kernel_traits_baseILj2304ES2_fS2_fjLj1024EEEEEEEvNS_9BwdParamsE)
        /*2ea0*/ 	.word	0x00000000


	//----- nvinfo : EIATTR_MIN_STACK_SIZE
	.align		4
.L_1989:
        /*2ea4*/ 	.byte	0x04, 0x12
        /*2ea6*/ 	.short	(.L_1991 - .L_1990)
	.align		4
.L_1990:
        /*2ea8*/ 	.word	index@(_ZN10layer_norm13ln_bwd_kernelINS_13Kernel_traitsI6__halffS2_fjLj2304ELj1ELj1ELj4ELj8ENS_18Kernel_traits_baseILj2304ES2_fS2_fjLj128EEEEEEEvNS_9BwdParamsE)
        /*2eac*/ 	.word	0x00000000


	//----- nvinfo : EIATTR_MIN_STACK_SIZE
	.align		4
.L_1991:
        /*2eb0*/ 	.byte	0x04, 0x12
        /*2eb2*/ 	.short	(.L_1993 - .L_1992)
	.align		4
.L_1992:
        /*2eb4*/ 	.word	index@(_ZN10layer_norm22ln_bwd_finalize_kernelINS_22Kernel_traits_finalizeILj2304E6__halfS2_S2_fjLj1024ELj4ENS_18Kernel_traits_baseILj2304ES2_S2_S2_fjLj1024EEEEEEEvNS_9BwdParamsE)
        /*2eb8*/ 	.word	0x00000000


	//----- nvinfo : EIATTR_MIN_STACK_SIZE
	.align		4
.L_1993:
        /*2ebc*/ 	.byte	0x04, 0x12
        /*2ebe*/ 	.short	(.L_1995 - .L_1994)
	.align		4
.L_1994:
        /*2ec0*/ 	.word	index@(_ZN10layer_norm13ln_bwd_kernelINS_13Kernel_traitsI6__halfS2_S2_fjLj2304ELj1ELj1ELj4ELj4ENS_18Kernel_traits_baseILj2304ES2_S2_S2_fjLj128EEEEEEEvNS_9BwdParamsE)
        /*2ec4*/ 	.word	0x00000000


	//----- nvinfo : EIATTR_MIN_STACK_SIZE
	.align		4
.L_1995:
        /*2ec8*/ 	.byte	0x04, 0x12
        /*2eca*/ 	.short	(.L_1997 - .L_1996)
	.align		4
.L_1996:
        /*2ecc*/ 	.word	index@(_ZN10layer_norm22ln_bwd_finalize_kernelINS_22Kernel_traits_finalizeILj2304EffffjLj1024ELj4ENS_18Kernel_traits_baseILj2304EffffjLj1024EEEEEEEvNS_9BwdParamsE)
        /*2ed0*/ 	.word	0x00000000


	//----- nvinfo : EIATTR_MIN_STACK_SIZE
	.align		4
.L_1997:
        /*2ed4*/ 	.byte	0x04, 0x12
        /*2ed6*/ 	.short	(.L_1999 - .L_1998)
	.align		4
.L_1998:
        /*2ed8*/ 	.word	index@(_ZN10layer_norm13ln_bwd_kernelINS_13Kernel_traitsIffffjLj2304ELj1ELj1ELj4ELj8ENS_18Kernel_traits_baseILj2304EffffjLj128EEEEEEEvNS_9BwdParamsE)
        /*2edc*/ 	.word	0x00000000


	//----- nvinfo : EIATTR_MIN_STACK_SIZE
	.align		4
.L_1999:
        /*2ee0*/ 	.byte	0x04, 0x12
        /*2ee2*/ 	.short	(.L_2001 - .L_2000)
	.align		4
.L_2000:
        /*2ee4*/ 	.word	index@(_ZN10layer_norm22ln_bwd_finalize_kernelINS_22Kernel_traits_finalizeILj2048E13__nv_bfloat16fS2_fjLj1024ELj4ENS_18Kernel_traits_baseILj2048ES2_fS2_fjLj1024EEEEEEEvNS_9BwdParamsE)
        /*2ee8*/ 	.word	0x00000000


	//----- nvinfo : EIATTR_MIN_STACK_SIZE
	.align		4
.L_2001:
        /*2eec*/ 	.byte	0x04, 0x12
        /*2eee*/ 	.short	(.L_2003 - .L_2002)
	.align		4
.L_2002:
        /*2ef0*/ 	.word	index@(_ZN10layer_norm13ln_bwd_kernelINS_13Kernel_traitsI13__nv_bfloat16fS2_fjLj2048ELj1ELj1ELj4ELj16ENS_18Kernel_traits_baseILj2048ES2_fS2_fjLj128EEEEEEEvNS_9BwdParamsE)
        /*2ef4*/ 	.word	0x00000000


	//----- nvinfo : EIATTR_MIN_STACK_SIZE
	.align		4
.L_2003:
        /*2ef8*/ 	.byte	0x04, 0x12
        /*2efa*/ 	.short	(.L_2005 - .L_2004)
	.align		4
.L_2004:
        /*2efc*/ 	.word	index@(_ZN10layer_norm22ln_bwd_finalize_kernelINS_22Kernel_traits_finalizeILj2048E13__nv_bfloat16S2_S2_fjLj1024ELj4ENS_18Kernel_traits_baseILj2048ES2_S2_S2_fjLj1024EEEEEEEvNS_9BwdParamsE)
        /*2f00*/ 	.word	0x00000000


	//----- nvinfo : EIATTR_MIN_STACK_SIZE
	.align		4
.L_2005:
        /*2f04*/ 	.byte	0x04, 0x12
        /*2f06*/ 	.short	(.L_2007 - .L_2006)
	.align		4
.L_2006:
        /*2f08*/ 	.word	index@(_ZN10layer_norm13ln_bwd_kernelINS_13Kernel_traitsI13__nv_bfloat16S2_S2_fjLj2048ELj1ELj1ELj4ELj16ENS_18Kernel_traits_baseILj2048ES2_S2_S2_fjLj128EEEEEEEvNS_9BwdParamsE)
        /*2f0c*/ 	.word	0x00000000


	//----- nvinfo : EIATTR_MIN_STACK_SIZE
	.align		4
.L_2007:
        /*2f10*/ 	.byte	0x04, 0x12
        /*2f12*/ 	.short	(.L_2009 - .L_2008)
	.align		4
.L_2008:
        /*2f14*/ 	.word	index@(_ZN10layer_norm22ln_bwd_finalize_kernelINS_22Kernel_traits_finalizeILj2048E6__halffS2_fjLj1024ELj4ENS_18Kernel_traits_baseILj2048ES2_fS2_fjLj1024EEEEEEEvNS_9BwdParamsE)
        /*2f18*/ 	.word	0x00000000


	//----- nvinfo : EIATTR_MIN_STACK_SIZE
	.align		4
.L_2009:
        /*2f1c*/ 	.byte	0x04, 0x12
        /*2f1e*/ 	.short	(.L_2011 - .L_2010)
	.align		4
.L_2010:
        /*2f20*/ 	.word	index@(_ZN10layer_norm13ln_bwd_kernelINS_13Kernel_traitsI6__halffS2_fjLj2048ELj1ELj1ELj4ELj16ENS_18Kernel_traits_baseILj2048ES2_fS2_fjLj128EEEEEEEvNS_9BwdParamsE)
        /*2f24*/ 	.word	0x00000000


	//----- nvinfo : EIATTR_MIN_STACK_SIZE
	.align		4
.L_2011:
        /*2f28*/ 	.byte	0x04, 0x12
        /*2f2a*/ 	.short	(.L_2013 - .L_2012)
	.align		4
.L_2012:
        /*2f2c*/ 	.word	index@(_ZN10layer_norm22ln_bwd_finalize_kernelINS_22Kernel_traits_finalizeILj2048E6__halfS2_S2_fjLj1024ELj4ENS_18Kernel_traits_baseILj2048ES2_S2_S2_fjLj1024EEEEEEEvNS_9BwdParamsE)
        /*2f30*/ 	.word	0x00000000


	//----- nvinfo : EIATTR_MIN_STACK_SIZE
	.align		4
.L_2013:
        /*2f34*/ 	.byte	0x04, 0x12
        /*2f36*/ 	.short	(.L_2015 - .L_2014)
	.align		4
.L_2014:
        /*2f38*/ 	.word	index@(_ZN10layer_norm13ln_bwd_kernelINS_13Kernel_traitsI6__halfS2_S2_fjLj2048ELj1ELj1ELj4ELj16ENS_18Kernel_traits_baseILj2048ES2_S2_S2_fjLj128EEEEEEEvNS_9BwdParamsE)
        /*2f3c*/ 	.word	0x00000000


	//----- nvinfo : EIATTR_MIN_STACK_SIZE
	.align		4
.L_2015:
        /*2f40*/ 	.byte	0x04, 0x12
        /*2f42*/ 	.short	(.L_2017 - .L_2016)
	.align		4
.L_2016:
        /*2f44*/ 	.word	index@(_ZN10layer_norm22ln_bwd_finalize_kernelINS_22Kernel_traits_finalizeILj2048EffffjLj1024ELj4ENS_18Kernel_traits_baseILj2048EffffjLj1024EEEEEEEvNS_9BwdParamsE)
        /*2f48*/ 	.word	0x00000000


	//----- nvinfo : EIATTR_MIN_STACK_SIZE
	.align		4
.L_2017:
        /*2f4c*/ 	.byte	0x04, 0x12
        /*2f4e*/ 	.short	(.L_2019 - .L_2018)
	.align		4
.L_2018:
        /*2f50*/ 	.word	index@(_ZN10layer_norm13ln_bwd_kernelINS_13Kernel_traitsIffffjLj2048ELj1ELj1ELj4ELj16ENS_18Kernel_traits_baseILj2048EffffjLj128EEEEEEEvNS_9BwdParamsE)
        /*2f54*/ 	.word	0x00000000


	//----- nvinfo : EIATTR_MIN_STACK_SIZE
	.align		4
.L_2019:
        /*2f58*/ 	.byte	0x04, 0x12
        /*2f5a*/ 	.short	(.L_2021 - .L_2020)
	.align		4
.L_2020:
        /*2f5c*/ 	.word	index@(_ZN10layer_norm22ln_bwd_finalize_kernelINS_22Kernel_traits_finalizeILj1536E13__nv_bfloat16fS2_fjLj1024ELj4ENS_18Kernel_traits_baseILj1536ES2_fS2_fjLj1024EEEEEEEvNS_9BwdParamsE)
        /*2f60*/ 	.word	0x00000000


	//----- nvinfo : EIATTR_MIN_STACK_SIZE
	.align		4
.L_2021:
        /*2f64*/ 	.byte	0x04, 0x12
        /*2f66*/ 	.short	(.L_2023 - .L_2022)
	.align		4
.L_2022:
        /*2f68*/ 	.word	index@(_ZN10layer_norm13ln_bwd_kernelINS_13Kernel_traitsI13__nv_bfloat16fS2_fjLj1536ELj1ELj1ELj4ELj16ENS_18Kernel_traits_baseILj1536ES2_fS2_fjLj128EEEEEEEvNS_9BwdParamsE)
        /*2f6c*/ 	.word	0x00000000


	//----- nvinfo : EIATTR_MIN_STACK_SIZE
	.align		4
.L_2023:
        /*2f70*/ 	.byte	0x04, 0x12
        /*2f72*/ 	.short	(.L_2025 - .L_2024)
	.align		4
.L_2024:
        /*2f74*/ 	.word	index@(_ZN10layer_norm22ln_bwd_finalize_kernelINS_22Kernel_traits_finalizeILj1536E13__nv_bfloat16S2_S2_fjLj1024ELj4ENS_18Kernel_traits_baseILj1536ES2_S2_S2_fjLj1024EEEEEEEvNS_9BwdParamsE)
        /*2f78*/ 	.word	0x00000000


	//----- nvinfo : EIATTR_MIN_STACK_SIZE
	.align		4
.L_2025:
        /*2f7c*/ 	.byte	0x04, 0x12
        /*2f7e*/ 	.short	(.L_2027 - .L_2026)
	.align		4
.L_2026:
        /*2f80*/ 	.word	index@(_ZN10layer_norm13ln_bwd_kernelINS_13Kernel_traitsI13__nv_bfloat16S2_S2_fjLj1536ELj1ELj1ELj4ELj8ENS_18Kernel_traits_baseILj1536ES2_S2_S2_fjLj128EEEEEEEvNS_9BwdParamsE)
        /*2f84*/ 	.word	0x00000000


	//----- nvinfo : EIATTR_MIN_STACK_SIZE
	.align		4
.L_2027:
        /*2f88*/ 	.byte	0x04, 0x12
        /*2f8a*/ 	.short	(.L_2029 - .L_2028)
	.align		4
.L_2028:
        /*2f8c*/ 	.word	index@(_ZN10layer_norm22ln_bwd_finalize_kernelINS_22Kernel_traits_finalizeILj1536E6__halffS2_fjLj1024ELj4ENS_18Kernel_traits_baseILj1536ES2_fS2_fjLj1024EEEEEEEvNS_9BwdParamsE)
        /*2f90*/ 	.word	0x00000000


	//----- nvinfo : EIATTR_MIN_STACK_SIZE
	.align		4
.L_2029:
        /*2f94*/ 	.byte	0x04, 0x12
        /*2f96*/ 	.short	(.L_2031 - .L_2030)
	.align		4
.L_2030:
        /*2f98*/ 	.word	index@(_ZN10layer_norm13ln_bwd_kernelINS_13Kernel_traitsI6__halffS2_fjLj1536ELj1ELj1ELj4ELj16ENS_18Kernel_traits_baseILj1536ES2_fS2_fjLj128EEEEEEEvNS_9BwdParamsE)
        /*2f9c*/ 	.word	0x00000000


	//----- nvinfo : EIATTR_MIN_STACK_SIZE
	.align		4
.L_2031:
        /*2fa0*/ 	.byte	0x04, 0x12
        /*2fa2*/ 	.short	(.L_2033 - .L_2032)
	.align		4
.L_2032:
        /*2fa4*/ 	.word	index@(_ZN10layer_norm22ln_bwd_finalize_kernelINS_22Kernel_traits_finalizeILj1536E6__halfS2_S2_fjLj1024ELj4ENS_18Kernel_traits_baseILj1536ES2_S2_S2_fjLj1024EEEEEEEvNS_9BwdParamsE)
        /*2fa8*/ 	.word	0x00000000


	//----- nvinfo : EIATTR_MIN_STACK_SIZE
	.align		4
.L_2033:
        /*2fac*/ 	.byte	0x04, 0x12
        /*2fae*/ 	.short	(.L_2035 - .L_2034)
	.align		4
.L_2034:
        /*2fb0*/ 	.word	index@(_ZN10layer_norm13ln_bwd_kernelINS_13Kernel_traitsI6__halfS2_S2_fjLj1536ELj1ELj1ELj4ELj8ENS_18Kernel_traits_baseILj1536ES2_S2_S2_fjLj128EEEEEEEvNS_9BwdParamsE)
        /*2fb4*/ 	.word	0x00000000


	//----- nvinfo : EIATTR_MIN_STACK_SIZE
	.align		4
.L_2035:
        /*2fb8*/ 	.byte	0x04, 0x12
        /*2fba*/ 	.short	(.L_2037 - .L_2036)
	.align		4
.L_2036:
        /*2fbc*/ 	.word	index@(_ZN10layer_norm22ln_bwd_finalize_kernelINS_22Kernel_traits_finalizeILj1536EffffjLj1024ELj4ENS_18Kernel_traits_baseILj1536EffffjLj1024EEEEEEEvNS_9BwdParamsE)
        /*2fc0*/ 	.word	0x00000000


	//----- nvinfo : EIATTR_MIN_STACK_SIZE
	.align		4
.L_2037:
        /*2fc4*/ 	.byte	0x04, 0x12
        /*2fc6*/ 	.short	(.L_2039 - .L_2038)
	.align		4
.L_2038:
        /*2fc8*/ 	.word	index@(_ZN10layer_norm13ln_bwd_kernelINS_13Kernel_traitsIffffjLj1536ELj1ELj1ELj4ELj16ENS_18Kernel_traits_baseILj1536EffffjLj128EEEEEEEvNS_9BwdParamsE)
        /*2fcc*/ 	.word	0x00000000


	//----- nvinfo : EIATTR_MIN_STACK_SIZE
	.align		4
.L_2039:
        /*2fd0*/ 	.byte	0x04, 0x12
        /*2fd2*/ 	.short	(.L_2041 - .L_2040)
	.align		4
.L_2040:
        /*2fd4*/ 	.word	index@(_ZN10layer_norm22ln_bwd_finalize_kernelINS_22Kernel_traits_finalizeILj1024E13__nv_bfloat16fS2_fjLj1024ELj4ENS_18Kernel_traits_baseILj1024ES2_fS2_fjLj1024EEEEEEEvNS_9BwdParamsE)
        /*2fd8*/ 	.word	0x00000000


	//----- nvinfo : EIATTR_MIN_STACK_SIZE
	.align		4
.L_2041:
        /*2fdc*/ 	.byte	0x04, 0x12
        /*2fde*/ 	.short	(.L_2043 - .L_2042)
	.align		4
.L_2042:
        /*2fe0*/ 	.word	index@(_ZN10layer_norm13ln_bwd_kernelINS_13Kernel_traitsI13__nv_bfloat16fS2_fjLj1024ELj1ELj4ELj1ELj16ENS_18Kernel_traits_baseILj1024ES2_fS2_fjLj128EEEEEEEvNS_9BwdParamsE)
        /*2fe4*/ 	.word	0x00000000


	//----- nvinfo : EIATTR_MIN_STACK_SIZE
	.align		4
.L_2043:
        /*2fe8*/ 	.byte	0x04, 0x12
        /*2fea*/ 	.short	(.L_2045 - .L_2044)
	.align		4
.L_2044:
        /*2fec*/ 	.word	index@(_ZN10layer_norm22ln_bwd_finalize_kernelINS_22Kernel_traits_finalizeILj1024E13__nv_bfloat16S2_S2_fjLj1024ELj4ENS_18Kernel_traits_baseILj1024ES2_S2_S2_fjLj1024EEEEEEEvNS_9BwdParamsE)
        /*2ff0*/ 	.word	0x00000000


	//----- nvinfo : EIATTR_MIN_STACK_SIZE
	.align		4
.L_2045:
        /*2ff4*/ 	.byte	0x04, 0x12
        /*2ff6*/ 	.short	(.L_2047 - .L_2046)
	.align		4
.L_2046:
        /*2ff8*/ 	.word	index@(_ZN10layer_norm13ln_bwd_kernelINS_13Kernel_traitsI13__nv_bfloat16S2_S2_fjLj1024ELj1ELj4ELj1ELj16ENS_18Kernel_traits_baseILj1024ES2_S2_S2_fjLj128EEEEEEEvNS_9BwdParamsE)
        /*2ffc*/ 	.word	0x00000000


	//----- nvinfo : EIATTR_MIN_STACK_SIZE
	.align		4
.L_2047:
        /*3000*/ 	.byte	0x04, 0x12
        /*3002*/ 	.short	(.L_2049 - .L_2048)
	.align		4
.L_2048:
        /*3004*/ 	.word	index@(_ZN10layer_norm22ln_bwd_finalize_kernelINS_22Kernel_traits_finalizeILj1024E6__halffS2_fjLj1024ELj4ENS_18Kernel_traits_baseILj1024ES2_fS2_fjLj1024EEEEEEEvNS_9BwdParamsE)
        /*3008*/ 	.word	0x00000000


	//----- nvinfo : EIATTR_MIN_STACK_SIZE
	.align		4
.L_2049:
        /*300c*/ 	.byte	0x04, 0x12
        /*300e*/ 	.short	(.L_2051 - .L_2050)
	.align		4
.L_2050:
        /*3010*/ 	.word	index@(_ZN10layer_norm13ln_bwd_kernelINS_13Kernel_traitsI6__halffS2_fjLj1024ELj1ELj4ELj1ELj16ENS_18Kernel_traits_baseILj1024ES2_fS2_fjLj128EEEEEEEvNS_9BwdParamsE)
        /*3014*/ 	.word	0x00000000


	//----- nvinfo : EIATTR_MIN_STACK_SIZE
	.align		4
.L_2051:
        /*3018*/ 	.byte	0x04, 0x12
        /*301a*/ 	.short	(.L_2053 - .L_2052)
	.align		4
.L_2052:
        /*301c*/ 	.word	index@(_ZN10layer_norm22ln_bwd_finalize_kernelINS_22Kernel_traits_finalizeILj1024E6__halfS2_S2_fjLj1024ELj4ENS_18Kernel_traits_baseILj1024ES2_S2_S2_fjLj1024EEEEEEEvNS_9BwdParamsE)
        /*3020*/ 	.word	0x00000000


	//----- nvinfo : EIATTR_MIN_STACK_SIZE
	.align		4
.L_2053:
        /*3024*/ 	.byte	0x04, 0x12
        /*3026*/ 	.short	(.L_2055 - .L_2054)
	.align		4
.L_2054:
        /*3028*/ 	.word	index@(_ZN10layer_norm13ln_bwd_kernelINS_13Kernel_traitsI6__halfS2_S2_fjLj1024ELj1ELj4ELj1ELj16ENS_18Kernel_traits_baseILj1024ES2_S2_S2_fjLj128EEEEEEEvNS_9BwdParamsE)
        /*302c*/ 	.word	0x00000000


	//----- nvinfo : EIATTR_MIN_STACK_SIZE
	.align		4
.L_2055:
        /*3030*/ 	.byte	0x04, 0x12
        /*3032*/ 	.short	(.L_2057 - .L_2056)
	.align		4
.L_2056:
        /*3034*/ 	.word	index@(_ZN10layer_norm22ln_bwd_finalize_kernelINS_22Kernel_traits_finalizeILj1024EffffjLj1024ELj4ENS_18Kernel_traits_baseILj1024EffffjLj1024EEEEEEEvNS_9BwdParamsE)
        /*3038*/ 	.word	0x00000000


	//----- nvinfo : EIATTR_MIN_STACK_SIZE
	.align		4
.L_2057:
        /*303c*/ 	.byte	0x04, 0x12
        /*303e*/ 	.short	(.L_2059 - .L_2058)
	.align		4
.L_2058:
        /*3040*/ 	.word	index@(_ZN10layer_norm13ln_bwd_kernelINS_13Kernel_traitsIffffjLj1024ELj1ELj4ELj1ELj16ENS_18Kernel_traits_baseILj1024EffffjLj128EEEEEEEvNS_9BwdParamsE)
        /*3044*/ 	.word	0x00000000


	//----- nvinfo : EIATTR_MIN_STACK_SIZE
	.align		4
.L_2059:
        /*3048*/ 	.byte	0x04, 0x12
        /*304a*/ 	.short	(.L_2061 - .L_2060)
	.align		4
.L_2060:
        /*304c*/ 	.word	index@(_ZN10layer_norm22ln_bwd_finalize_kernelINS_22Kernel_traits_finalizeILj768E13__nv_bfloat16fS2_fjLj1024ELj4ENS_18Kernel_traits_baseILj768ES2_fS2_fjLj1024EEEEEEEvNS_9BwdParamsE)
        /*3050*/ 	.word	0x00000000


	//----- nvinfo : EIATTR_MIN_STACK_SIZE
	.align		4
.L_2061:
        /*3054*/ 	.byte	0x04, 0x12
        /*3056*/ 	.short	(.L_2063 - .L_2062)
	.align		4
.L_2062:
        /*3058*/ 	.word	index@(_ZN10layer_norm13ln_bwd_kernelINS_13Kernel_traitsI13__nv_bfloat16fS2_fjLj768ELj1ELj4ELj1ELj16ENS_18Kernel_traits_baseILj768ES2_fS2_fjLj128EEEEEEEvNS_9BwdParamsE)
        /*305c*/ 	.word	0x00000000


	//----- nvinfo : EIATTR_MIN_STACK_SIZE
	.align		4
.L_2063:
        /*3060*/ 	.byte	0x04, 0x12
        /*3062*/ 	.short	(.L_2065 - .L_2064)
	.align		4
.L_2064:
        /*3064*/ 	.word	index@(_ZN10layer_norm22ln_bwd_finalize_kernelINS_22Kernel_traits_finalizeILj768E13__nv_bfloat16S2_S2_fjLj1024ELj4ENS_18Kernel_traits_baseILj768ES2_S2_S2_fjLj1024EEEEEEEvNS_9BwdParamsE)
        /*3068*/ 	.word	0x00000000


	//----- nvinfo : EIATTR_MIN_STACK_SIZE
	.align		4
.L_2065:
        /*306c*/ 	.byte	0x04, 0x12
        /*306e*/ 	.short	(.L_2067 - .L_2066)
	.align		4
.L_2066:
        /*3070*/ 	.word	index@(_ZN10layer_norm13ln_bwd_kernelINS_13Kernel_traitsI13__nv_bfloat16S2_S2_fjLj768ELj1ELj4ELj1ELj16ENS_18Kernel_traits_baseILj768ES2_S2_S2_fjLj128EEEEEEEvNS_9BwdParamsE)
        /*3074*/ 	.word	0x00000000


	//----- nvinfo : EIATTR_MIN_STACK_SIZE
	.align		4
.L_2067:
        /*3078*/ 	.byte	0x04, 0x12
        /*307a*/ 	.short	(.L_2069 - .L_2068)
	.align		4
.L_2068:
        /*307c*/ 	.word	index@(_ZN10layer_norm22ln_bwd_finalize_kernelINS_22Kernel_traits_finalizeILj768E6__halffS2_fjLj1024ELj4ENS_18Kernel_traits_baseILj768ES2_fS2_fjLj1024EEEEEEEvNS_9BwdParamsE)
        /*3080*/ 	.word	0x00000000


	//----- nvinfo : EIATTR_MIN_STACK_SIZE
	.align		4
.L_2069:
        /*3084*/ 	.byte	0x04, 0x12
        /*3086*/ 	.short	(.L_2071 - .L_2070)
	.align		4
.L_2070:
        /*3088*/ 	.word	index@(_ZN10layer_norm13ln_bwd_kernelINS_13Kernel_traitsI6__halffS2_fjLj768ELj1ELj4ELj1ELj16ENS_18Kernel_traits_baseILj768ES2_fS2_fjLj128EEEEEEEvNS_9BwdParamsE)
        /*308c*/ 	.word	0x00000000


	//----- nvinfo : EIATTR_MIN_STACK_SIZE
	.align		4
.L_2071:
        /*3090*/ 	.byte	0x04, 0x12
        /*3092*/ 	.short	(.L_2073 - .L_2072)
	.align		4
.L_2072:
        /*3094*/ 	.word	index@(_ZN10layer_norm22ln_bwd_finalize_kernelINS_22Kernel_traits_finalizeILj768E6__halfS2_S2_fjLj1024ELj4ENS_18Kernel_traits_baseILj768ES2_S2_S2_fjLj1024EEEEEEEvNS_9BwdParamsE)
        /*3098*/ 	.word	0x00000000


	//----- nvinfo : EIATTR_MIN_STACK_SIZE
	.align		4
.L_2073:
        /*309c*/ 	.byte	0x04, 0x12
        /*309e*/ 	.short	(.L_2075 - .L_2074)
	.align		4
.L_2074:
        /*30a0*/ 	.word	index@(_ZN10layer_norm13ln_bwd_kernelINS_13Kernel_traitsI6__halfS2_S2_fjLj768ELj1ELj4ELj1ELj16ENS_18Kernel_traits_baseILj768ES2_S2_S2_fjLj128EEEEEEEvNS_9BwdParamsE)
        /*30a4*/ 	.word	0x00000000


	//----- nvinfo : EIATTR_MIN_STACK_SIZE
	.align		4
.L_2075:
        /*30a8*/ 	.byte	0x04, 0x12
        /*30aa*/ 	.short	(.L_2077 - .L_2076)
	.align		4
.L_2076:
        /*30ac*/ 	.word	index@(_ZN10layer_norm22ln_bwd_finalize_kernelINS_22Kernel_traits_finalizeILj768EffffjLj1024ELj4ENS_18Kernel_traits_baseILj768EffffjLj1024EEEEEEEvNS_9BwdParamsE)
        /*30b0*/ 	.word	0x00000000


	//----- nvinfo : EIATTR_MIN_STACK_SIZE
	.align		4
.L_2077:
        /*30b4*/ 	.byte	0x04, 0x12
        /*30b6*/ 	.short	(.L_2079 - .L_2078)
	.align		4
.L_2078:
        /*30b8*/ 	.word	index@(_ZN10layer_norm13ln_bwd_kernelINS_13Kernel_traitsIffffjLj768ELj1ELj4ELj1ELj16ENS_18Kernel_traits_baseILj768EffffjLj128EEEEEEEvNS_9BwdParamsE)
        /*30bc*/ 	.word	0x00000000
.L_2079:


//--------------------- .nv.info._ZN10layer_norm22ln_bwd_finalize_kernelINS_22Kernel_traits_finalizeILj65536E13__nv_bfloat16fS2_fjLj1024ELj4ENS_18Kernel_traits_baseILj65536ES2_fS2_fjLj1024EEEEEEEvNS_9BwdParamsE --------------------------
	.section	.nv.info._ZN10layer_norm22ln_bwd_finalize_kernelINS_22Kernel_traits_finalizeILj65536E13__nv_bfloat16fS2_fjLj1024ELj4ENS_18Kernel_traits_baseILj65536ES2_fS2_fjLj1024EEEEEEEvNS_9BwdParamsE,"",@"SHT_CUDA_INFO"
	.sectionflags	@""
	.align	4


	//----- nvinfo : EIATTR_CUDA_API_VERSION
	.align		4
        /*0000*/ 	.byte	0x04, 0x37
        /*0002*/ 	.short	(.L_2081 - .L_2080)
.L_2080:
        /*0004*/ 	.word	0x00000082


	//----- nvinfo : EIATTR_SW2861232_WAR
	.align		4
.L_2081:
        /*0008*/ 	.byte	0x01, 0x35
	.zero		2


	//----- nvinfo : EIATTR_PARAM_CBANK
	.align		4
        /*000c*/ 	.byte	0x04, 0x0a
        /*000e*/ 	.short	(.L_2083 - .L_2082)
	.align		4
.L_2082:
        /*0010*/ 	.word	index@(.nv.constant0._ZN10layer_norm22ln_bwd_finalize_kernelINS_22Kernel_traits_finalizeILj65536E13__nv_bfloat16fS2_fjLj1024ELj4ENS_18Kernel_traits_baseILj65536ES2_fS2_fjLj1024EEEEEEEvNS_9BwdParamsE)
        /*0014*/ 	.short	0x0160
        /*0016*/ 	.short	0x0088


	//----- nvinfo : EIATTR_CBANK_PARAM_SIZE
	.align		4
.L_2083:
        /*0018*/ 	.byte	0x03, 0x19
        /*001a*/ 	.short	0x0088


	//----- nvinfo : EIATTR_KPARAM_INFO
	.align		4
        /*001c*/ 	.byte	0x04, 0x17
        /*001e*/ 	.short	(.L_2085 - .L_2084)
.L_2084:
        /*0020*/ 	.word	0x00000000
        /*0024*/ 	.short	0x0000
        /*0026*/ 	.short	0x0000
        /*0028*/ 	.byte	0x00, 0xf0, 0x21, 0x02


	//----- nvinfo : EIATTR_MAXREG_COUNT
	.align		4
.L_2085:
        /*002c*/ 	.byte	0x03, 0x1b
        /*002e*/ 	.short	0x0040


	//----- nvinfo : EIATTR_NUM_BARRIERS
	.align		4
        /*0030*/ 	.byte	0x02, 0x4c
        /*0032*/ 	.byte	0x01
	.zero		1


	//----- nvinfo : EIATTR_MERCURY_ISA_VERSION
	.align		4
        /*0034*/ 	.byte	0x03, 0x5f
        /*0036*/ 	.short	0x0000


	//----- nvinfo : EIATTR_COOP_GROUP_MASK_REGIDS
	.align		4
        /*0038*/ 	.byte	0x04, 0x29
        /*003a*/ 	.short	(.L_2087 - .L_2086)


	//   ....[0]....
.L_2086:
        /*003c*/ 	.word	0xffffffff


	//   ....[1]....
        /*0040*/ 	.word	0xffffffff


	//   ....[2]....
        /*0044*/ 	.word	0xffffffff


	//   ....[3]....
        /*0048*/ 	.word	0xffffffff


	//   ....[4]....
        /*004c*/ 	.word	0xffffffff


	//   ....[5]....
        /*0050*/ 	.word	0xffffffff


	//   ....[6]....
        /*0054*/ 	.word	0xffffffff


	//   ....[7]....
        /*0058*/ 	.word	0xffffffff


	//   ....[8]....
        /*005c*/ 	.word	0xffffffff


	//   ....[9]....
        /*0060*/ 	.word	0xffffffff


	//   ....[10]....
        /*0064*/ 	.word	0xffffffff


	//   ....[11]....
        /*0068*/ 	.word	0xffffffff


	//   ....[12]....
        /*006c*/ 	.word	0xffffffff


	//   ....[13]....
        /*0070*/ 	.word	0xffffffff


	//   ....[14]....
        /*0074*/ 	.word	0xffffffff


	//   ....[15]....
        /*0078*/ 	.word	0xffffffff


	//   ....[16]....
        /*007c*/ 	.word	0xffffffff


	//   ....[17]....
        /*0080*/ 	.word	0xffffffff


	//   ....[18]....
        /*0084*/ 	.word	0xffffffff


	//   ....[19]....
        /*0088*/ 	.word	0xffffffff


	//----- nvinfo : EIATTR_COOP_GROUP_INSTR_OFFSETS
	.align		4
.L_2087:
        /*008c*/ 	.byte	0x04, 0x28
        /*008e*/ 	.short	(.L_2089 - .L_2088)


	//   ....[0]....
.L_2088:
        /*0090*/ 	.word	0x000007b0


	//   ....[1]....
        /*0094*/ 	.word	0x000007e0


	//   ....[2]....
        /*0098*/ 	.word	0x00000800


	//   ....[3]....
        /*009c*/ 	.word	0x00000810


	//   ....[4]....
        /*00a0*/ 	.word	0x00000840


	//   ....[5]....
        /*00a4*/ 	.word	0x00000850


	//   ....[6]....
        /*00a8*/ 	.word	0x00000880


	//   ....[7]....
        /*00ac*/ 	.word	0x00000890


	//   ....[8]....
        /*00b0*/ 	.word	0x000008c0


	//   ....[9]....
        /*00b4*/ 	.word	0x000008d0


	//   ....[10]....
        /*00b8*/ 	.word	0x00000ac0


	//   ....[11]....
        /*00bc*/ 	.word	0x00000b40


	//   ....[12]....
        /*00c0*/ 	.word	0x00000ba0


	//   ....[13]....
        /*00c4*/ 	.word	0x00000c00


	//   ....[14]....
        /*00c8*/ 	.word	0x00000c70


	//   ....[15]....
        /*00cc*/ 	.word	0x00000ce0


	//   ....[16]....
        /*00d0*/ 	.word	0x00000d40


	//   ....[17]....
        /*00d4*/ 	.word	0x00000da0


	//   ....[18]....
        /*00d8*/ 	.word	0x00000e00


	//   ....[19]....
        /*00dc*/ 	.word	0x00000e60


	//----- nvinfo : EIATTR_EXIT_INSTR_OFFSETS
	.align		4
.L_2089:
        /*00e0*/ 	.byte	0x04, 0x1c
        /*00e2*/ 	.short	(.L_2091 - .L_2090)


	//   ....[0]....
.L_2090:
        /*00e4*/ 	.word	0x00000070


	//   ....[1]....
        /*00e8*/ 	.word	0x00000a60


	//----- nvinfo : EIATTR_MAX_THREADS
	.align		4
.L_2091:
        /*00ec*/ 	.byte	0x04, 0x05
        /*00ee*/ 	.short	(.L_2093 - .L_2092)
.L_2092:
        /*00f0*/ 	.word	0x00000400
        /*00f4*/ 	.word	0x00000001
        /*00f8*/ 	.word	0x00000001


	//----- nvinfo : EIATTR_CRS_STACK_SIZE
	.align		4
.L_2093:
        /*00fc*/ 	.byte	0x04, 0x1e
        /*00fe*/ 	.short	(.L_2095 - .L_2094)
.L_2094:
        /*0100*/ 	.word	0x00000000
.L_2095:


//--------------------- .nv.info._ZN10layer_norm13ln_bwd_kernelINS_13Kernel_traitsI13__nv_bfloat16fS2_fjLj65536ELj8ELj1ELj8ELj16ENS_18Kernel_traits_baseILj65536ES2_fS2_fjLj256EEEEEEEvNS_9BwdParamsE --------------------------
	.section	.nv.info._ZN10layer_norm13ln_bwd_kernelINS_13Kernel_traitsI13__nv_bfloat16fS2_fjLj65536ELj8ELj1ELj8ELj16ENS_18Kernel_traits_baseILj65536ES2_fS2_fjLj256EEEEEEEvNS_9BwdParamsE,"",@"SHT_CUDA_INFO"
	.sectionflags	@""
	.align	4


	//----- nvinfo : EIATTR_CUDA_API_VERSION
	.align		4
        /*0000*/ 	.byte	0x04, 0x37
        /*0002*/ 	.short	(.L_2097 - .L_2096)
.L_2096:
        /*0004*/ 	.word	0x00000082


	//----- nvinfo : EIATTR_SW2861232_WAR
	.align		4
.L_2097:
        /*0008*/ 	.byte	0x01, 0x35
	.zero		2


	//----- nvinfo : EIATTR_PARAM_CBANK
	.align		4
        /*000c*/ 	.byte	0x04, 0x0a
        /*000e*/ 	.short	(.L_2099 - .L_2098)
	.align		4
.L_2098:
        /*0010*/ 	.word	index@(.nv.constant0._ZN10layer_norm13ln_bwd_kernelINS_13Kernel_traitsI13__nv_bfloat16fS2_fjLj65536ELj8ELj1ELj8ELj16ENS_18Kernel_traits_baseILj65536ES2_fS2_fjLj256EEEEEEEvNS_9BwdParamsE)
        /*0014*/ 	.short	0x0160
        /*0016*/ 	.short	0x0088


	//----- nvinfo : EIATTR_CBANK_PARAM_SIZE
	.align		4
.L_2099:
        /*0018*/ 	.byte	0x03, 0x19
        /*001a*/ 	.short	0x0088


	//----- nvinfo : EIATTR_KPARAM_INFO
	.align		4
        /*001c*/ 	.byte	0x04, 0x17
        /*001e*/ 	.short	(.L_2101 - .L_2100)
.L_2100:
        /*0020*/ 	.word	0x00000000
        /*0024*/ 	.short	0x0000
        /*0026*/ 	.short	0x0000
        /*0028*/ 	.byte	0x00, 0xf0, 0x21, 0x02


	//----- nvinfo : EIATTR_MAXREG_COUNT
	.align		4
.L_2101:
        /*002c*/ 	.byte	0x03, 0x1b
        /*002e*/ 	.short	0x00ff


	//----- nvinfo : EIATTR_NUM_BARRIERS
	.align		4
        /*0030*/ 	.byte	0x02, 0x4c
        /*0032*/ 	.byte	0x01
	.zero		1


	//----- nvinfo : EIATTR_MERCURY_ISA_VERSION
	.align		4
        /*0034*/ 	.byte	0x03, 0x5f
        /*0036*/ 	.short	0x0000


	//----- nvinfo : EIATTR_COOP_GROUP_MASK_REGIDS
	.align		4
        /*0038*/ 	.byte	0x04, 0x29
        /*003a*/ 	.short	(.L_2103 - .L_2102)


	//   ....[0]....
.L_2102:
        /*003c*/ 	.word	0xffffffff


	//   ....[1]....
        /*0040*/ 	.word	0xffffffff


	//   ....[2]....
        /*0044*/ 	.word	0xffffffff


	//   ....[3]....
        /*0048*/ 	.word	0xffffffff


	//   ....[4]....
        /*004c*/ 	.word	0xffffffff


	//   ....[5]....
        /*0050*/ 	.word	0xffffffff


	//   ....[6]....
        /*0054*/ 	.word	0xffffffff


	//   ....[7]....
        /*0058*/ 	.word	0xffffffff


	//   ....[8]....
        /*005c*/ 	.word	0xffffffff


	//   ....[9]....
        /*0060*/ 	.word	0xffffffff


	//   ....[10]....
        /*0064*/ 	.word	0xffffffff


	//   ....[11]....
        /*0068*/ 	.word	0xffffffff


	//   ....[12]....
        /*006c*/ 	.word	0xffffffff


	//   ....[13]....
        /*0070*/ 	.word	0xffffffff


	//   ....[14]....
        /*0074*/ 	.word	0xffffffff


	//   ....[15]....
        /*0078*/ 	.word	0xffffffff


	//   ....[16]....
        /*007c*/ 	.word	0xffffffff


	//   ....[17]....
        /*0080*/ 	.word	0xffffffff


	//   ....[18]....
        /*0084*/ 	.word	0xffffffff


	//   ....[19]....
        /*0088*/ 	.word	0xffffffff


	//   ....[20]....
        /*008c*/ 	.word	0xffffffff


	//   ....[21]....
        /*0090*/ 	.word	0xffffffff


	//   ....[22]....
        /*0094*/ 	.word	0xffffffff


	//   ....[23]....
        /*0098*/ 	.word	0xffffffff


	//   ....[24]....
        /*009c*/ 	.word	0xffffffff


	//   ....[25]....
        /*00a0*/ 	.word	0xffffffff


	//   ....[26]....
        /*00a4*/ 	.word	0xffffffff


	//   ....[27]....
        /*00a8*/ 	.word	0xffffffff


	//   ....[28]....
        /*00ac*/ 	.word	0xffffffff


	//   ....[29]....
        /*00b0*/ 	.word	0xffffffff


	//----- nvinfo : EIATTR_COOP_GROUP_INSTR_OFFSETS
	.align		4
.L_2103:
        /*00b4*/ 	.byte	0x04, 0x28
        /*00b6*/ 	.short	(.L_2105 - .L_2104)


	//   ....[0]....
.L_2104:
        /*00b8*/ 	.word	0x00002a10


	//   ....[1]....
        /*00bc*/ 	.word	0x00002a30


	//   ....[2]....
        /*00c0*/ 	.word	0x00002a50


	//   ....[3]....
        /*00c4*/ 	.word	0x00002a70


	//   ....[4]....
        /*00c8*/ 	.word	0x00002a90


	//   ....[5]....
        /*00cc*/ 	.word	0x00002ab0


	//   ....[6]....
        /*00d0*/ 	.word	0x00002ad0


	//   ....[7]....
        /*00d4*/ 	.word	0x00002af0


	//   ....[8]....
        /*00d8*/ 	.word	0x00002b10


	//   ....[9]....
        /*00dc*/ 	.word	0x00002b30


	//   ....[10]....
        /*00e0*/ 	.word	0x00003050


	//   ....[11]....
        /*00e4*/ 	.word	0x00003060


	//   ....[12]....
        /*00e8*/ 	.word	0x00003090


	//   ....[13]....
        /*00ec*/ 	.word	0x000030a0


	//   ....[14]....
        /*00f0*/ 	.word	0x000030d0


	//   ....[15]....
        /*00f4*/ 	.word	0x000030e0


	//   ....[16]....
        /*00f8*/ 	.word	0x00003110


	//   ....[17]....
        /*00fc*/ 	.word	0x00003120


	//   ....[18]....
        /*0100*/ 	.word	0x00003150


	//   ....[19]....
        /*0104*/ 	.word	0x00003160


	//   ....[20]....
        /*0108*/ 	.word	0x00003ec0


	//   ....[21]....
        /*010c*/ 	.word	0x00003f40


	//   ....[22]....
        /*0110*/ 	.word	0x00003fc0


	//   ....[23]....
        /*0114*/ 	.word	0x00004030


	//   ....[24]....
        /*0118*/ 	.word	0x000040b0


	//   ....[25]....
        /*011c*/ 	.word	0x00004120


	//   ....[26]....
        /*0120*/ 	.word	0x000041a0


	//   ....[27]....
        /*0124*/ 	.word	0x00004210


	//   ....[28]....
        /*0128*/ 	.word	0x00004290


	//   ....[29]....
        /*012c*/ 	.word	0x00004300


	//----- nvinfo : EIATTR_EXIT_INSTR_OFFSETS
	.align		4
.L_2105:
        /*0130*/ 	.byte	0x04, 0x1c
        /*0132*/ 	.short	(.L_2107 - .L_2106)


	//   ....[0]....
.L_2106:
        /*0134*/ 	.word	0x00003e60


	//----- nvinfo : EIATTR_MAX_THREADS
	.align		4
.L_2107:
        /*0138*/ 	.byte	0x04, 0x05
        /*013a*/ 	.short	(.L_2109 - .L_2108)
.L_2108:
        /*013c*/ 	.word	0x00000100
        /*0140*/ 	.word	0x00000001
        /*0144*/ 	.word	0x00000001


	//----- nvinfo : EIATTR_CRS_STACK_SIZE
	.align		4
.L_2109:
        /*0148*/ 	.byte	0x04, 0x1e
        /*014a*/ 	.short	(.L_2111 - .L_2110)
.L_2110:
        /*014c*/ 	.word	0x00000000
.L_2111:


//--------------------- .nv.info._ZN10layer_norm22ln_bwd_finalize_kernelINS_22Kernel_traits_finalizeILj65536E13__nv_bfloat16S2_S2_fjLj1024ELj4ENS_18Kernel_traits_baseILj65536ES2_S2_S2_fjLj1024EEEEEEEvNS_9BwdParamsE --------------------------
	.section	.nv.info._ZN10layer_norm22ln_bwd_finalize_kernelINS_22Kernel_traits_finalizeILj65536E13__nv_bfloat16S2_S2_fjLj1024ELj4ENS_18Kernel_traits_baseILj65536ES2_S2_S2_fjLj1024EEEEEEEvNS_9BwdParamsE,"",@"SHT_CUDA_INFO"
	.sectionflags	@""
	.align	4


	//----- nvinfo : EIATTR_CUDA_API_VERSION
	.align		4
        /*0000*/ 	.byte	0x04, 0x37
        /*0002*/ 	.short	(.L_2113 - .L_2112)
.L_2112:
        /*0004*/ 	.word	0x00000082


	//----- nvinfo : EIATTR_SW2861232_WAR
	.align		4
.L_2113:
        /*0008*/ 	.byte	0x01, 0x35
	.zero		2


	//----- nvinfo : EIATTR_PARAM_CBANK
	.align		4
        /*000c*/ 	.byte	0x04, 0x0a
        /*000e*/ 	.short	(.L_2115 - .L_2114)
	.align		4
.L_2114:
        /*0010*/ 	.word	index@(.nv.constant0._ZN10layer_norm22ln_bwd_finalize_kernelINS_22Kernel_traits_finalizeILj65536E13__nv_bfloat16S2_S2_fjLj1024ELj4ENS_18Kernel_traits_baseILj65536ES2_S2_S2_fjLj1024EEEEEEEvNS_9BwdParamsE)
        /*0014*/ 	.short	0x0160
        /*0016*/ 	.short	0x0088


	//----- nvinfo : EIATTR_CBANK_PARAM_SIZE
	.align		4
.L_2115:
        /*0018*/ 	.byte	0x03, 0x19
        /*001a*/ 	.short	0x0088


	//----- nvinfo : EIATTR_KPARAM_INFO
	.align		4
        /*001c*/ 	.byte	0x04, 0x17
        /*001e*/ 	.short	(.L_2117 - .L_2116)
.L_2116:
        /*0020*/ 	.word	0x00000000
        /*0024*/ 	.short	0x0000
        /*0026*/ 	.short	0x0000
        /*0028*/ 	.byte	0x00, 0xf0, 0x21, 0x02


	//----- nvinfo : EIATTR_MAXREG_COUNT
	.align		4
.L_2117:
        /*002c*/ 	.byte	0x03, 0x1b
        /*002e*/ 	.short	0x0040


	//----- nvinfo : EIATTR_NUM_BARRIERS
	.align		4
        /*0030*/ 	.byte	0x02, 0x4c
        /*0032*/ 	.byte	0x01
	.zero		1


	//----- nvinfo : EIATTR_MERCURY_ISA_VERSION
	.align		4
        /*0034*/ 	.byte	0x03, 0x5f
        /*0036*/ 	.short	0x0000


	//----- nvinfo : EIATTR_COOP_GROUP_MASK_REGIDS
	.align		4
        /*0038*/ 	.byte	0x04, 0x29
        /*003a*/ 	.short	(.L_2119 - .L_2118)


	//   ....[0]....
.L_2118:
        /*003c*/ 	.word	0xffffffff


	//   ....[1]....
        /*0040*/ 	.word	0xffffffff


	//   ....[2]....
        /*0044*/ 	.word	0xffffffff


	//   ....[3]....
        /*0048*/ 	.word	0xffffffff


	//   ....[4]....
        /*004c*/ 	.word	0xffffffff


	//   ....[5]....
        /*0050*/ 	.word	0xffffffff


	//   ....[6]....
        /*0054*/ 	.word	0xffffffff


	//   ....[7]....
        /*0058*/ 	.word	0xffffffff


	//   ....[8]....
        /*005c*/ 	.word	0xffffffff


	//   ....[9]....
        /*0060*/ 	.word	0xffffffff


	//   ....[10]....
        /*0064*/ 	.word	0xffffffff


	//   ....[11]....
        /*0068*/ 	.word	0xffffffff


	//   ....[12]....
        /*006c*/ 	.word	0xffffffff


	//   ....[13]....
        /*0070*/ 	.word	0xffffffff


	//   ....[14]....
        /*0074*/ 	.word	0xffffffff


	//   ....[15]....
        /*0078*/ 	.word	0xffffffff


	//   ....[16]....
        /*007c*/ 	.word	0xffffffff


	//   ....[17]....
        /*0080*/ 	.word	0xffffffff


	//   ....[18]....
        /*0084*/ 	.word	0xffffffff


	//   ....[19]....
        /*0088*/ 	.word	0xffffffff


	//----- nvinfo : EIATTR_COOP_GROUP_INSTR_OFFSETS
	.align		4
.L_2119:
        /*008c*/ 	.byte	0x04, 0x28
        /*008e*/ 	.short	(.L_2121 - .L_2120)


	//   ....[0]....
.L_2120:
        /*0090*/ 	.word	0x000007b0


	//   ....[1]....
        /*0094*/ 	.word	0x000007e0


	//   ....[2]....
        /*0098*/ 	.word	0x00000800


	//   ....[3]....
        /*009c*/ 	.word	0x00000810


	//   ....[4]....
        /*00a0*/ 	.word	0x00000840


	//   ....[5]....
        /*00a4*/ 	.word	0x00000850


	//   ....[6]....
        /*00a8*/ 	.word	0x00000880


	//   ....[7]....
        /*00ac*/ 	.word	0x00000890


	//   ....[8]....
        /*00b0*/ 	.word	0x000008c0


	//   ....[9]....
        /*00b4*/ 	.word	0x000008d0


	//   ....[10]....
        /*00b8*/ 	.word	0x00000ac0


	//   ....[11]....
        /*00bc*/ 	.word	0x00000b40


	//   ....[12]....
        /*00c0*/ 	.word	0x00000ba0


	//   ....[13]....
        /*00c4*/ 	.word	0x00000c00


	//   ....[14]....
        /*00c8*/ 	.word	0x00000c70


	//   ....[15]....
        /*00cc*/ 	.word	0x00000ce0


	//   ....[16]....
        /*00d0*/ 	.word	0x00000d40


	//   ....[17]....
        /*00d4*/ 	.word	0x00000da0


	//   ....[18]....
        /*00d8*/ 	.word	0x00000e00


	//   ....[19]....
        /*00dc*/ 	.word	0x00000e60


	//----- nvinfo : EIATTR_EXIT_INSTR_OFFSETS
	.align		4
.L_2121:
        /*00e0*/ 	.byte	0x04, 0x1c
        /*00e2*/ 	.short	(.L_2123 - .L_2122)


	//   ....[0]....
.L_2122:
        /*00e4*/ 	.word	0x00000070


	//   ....[1]....
        /*00e8*/ 	.word	0x00000a60


	//----- nvinfo : EIATTR_MAX_THREADS
	.align		4
.L_2123:
        /*00ec*/ 	.byte	0x04, 0x05
        /*00ee*/ 	.short	(.L_2125 - .L_2124)
.L_2124:
        /*00f0*/ 	.word	0x00000400
        /*00f4*/ 	.word	0x00000001
        /*00f8*/ 	.word	0x00000001


	//----- nvinfo : EIATTR_CRS_STACK_SIZE
	.align		4
.L_2125:
        /*00fc*/ 	.byte	0x04, 0x1e
        /*00fe*/ 	.short	(.L_2127 - .L_2126)
.L_2126:
        /*0100*/ 	.word	0x00000000
.L_2127:


//--------------------- .nv.info._ZN10layer_norm13ln_bwd_kernelINS_13Kernel_traitsI13__nv_bfloat16S2_S2_fjLj65536ELj8ELj1ELj8ELj16ENS_18Kernel_traits_baseILj65536ES2_S2_S2_fjLj256EEEEEEEvNS_9BwdParamsE --------------------------
	.section	.nv.info._ZN10layer_norm13ln_bwd_kernelINS_13Kernel_traitsI13__nv_bfloat16S2_S2_fjLj65536ELj8ELj1ELj8ELj16ENS_18Kernel_traits_baseILj65536ES2_S2_S2_fjLj256EEEEEEEvNS_9BwdParamsE,"",@"SHT_CUDA_INFO"
	.sectionflags	@""
	.align	4


	//----- nvinfo : EIATTR_CUDA_API_VERSION
	.align		4
        /*0000*/ 	.byte	0x04, 0x37
        /*0002*/ 	.short	(.L_2129 - .L_2128)
.L_2128:
        /*0004*/ 	.word	0x00000082


	//----- nvinfo : EIATTR_SW2861232_WAR
	.align		4
.L_2129:
        /*0008*/ 	.byte	0x01, 0x35
	.zero		2


	//----- nvinfo : EIATTR_PARAM_CBANK
	.align		4
        /*000c*/ 	.byte	0x04, 0x0a
        /*000e*/ 	.short	(.L_2131 - .L_2130)
	.align		4
.L_2130:
        /*0010*/ 	.word	index@(.nv.constant0._ZN10layer_norm13ln_bwd_kernelINS_13Kernel_traitsI13__nv_bfloat16S2_S2_fjLj65536ELj8ELj1ELj8ELj16ENS_18Kernel_traits_baseILj65536ES2_S2_S2_fjLj256EEEEEEEvNS_9BwdParamsE)
        /*0014*/ 	.short	0x0160
        /*0016*/ 	.short	0x0088


	//----- nvinfo : EIATTR_CBANK_PARAM_SIZE
	.align		4
.L_2131:
        /*0018*/ 	.byte	0x03, 0x19
        /*001a*/ 	.short	0x0088


	//----- nvinfo : EIATTR_KPARAM_INFO
	.align		4
        /*001c*/ 	.byte	0x04, 0x17
        /*001e*/ 	.short	(.L_2133 - .L_2132)
.L_2132:
        /*0020*/ 	.word	0x00000000
        /*0024*/ 	.short	0x0000
        /*0026*/ 	.short	0x0000
        /*0028*/ 	.byte	0x00, 0xf0, 0x21, 0x02


	//----- nvinfo : EIATTR_MAXREG_COUNT
	.align		4
.L_2133:
        /*002c*/ 	.byte	0x03, 0x1b
        /*002e*/ 	.short	0x00ff


	//----- nvinfo : EIATTR_NUM_BARRIERS
	.align		4
        /*0030*/ 	.byte	0x02, 0x4c
        /*0032*/ 	.byte	0x01
	.zero		1


	//----- nvinfo : EIATTR_MERCURY_ISA_VERSION
	.align		4
        /*0034*/ 	.byte	0x03, 0x5f
        /*0036*/ 	.short	0x0000


	//----- nvinfo : EIATTR_COOP_GROUP_MASK_REGIDS
	.align		4
        /*0038*/ 	.byte	0x04, 0x29
        /*003a*/ 	.short	(.L_2135 - .L_2134)


	//   ....[0]....
.L_2134:
        /*003c*/ 	.word	0xffffffff


	//   ....[1]....
        /*0040*/ 	.word	0xffffffff


	//   ....[2]....
        /*0044*/ 	.word	0xffffffff


	//   ....[3]....
        /*0048*/ 	.word	0xffffffff


	//   ....[4]....
        /*004c*/ 	.word	0xffffffff


	//   ....[5]....
        /*0050*/ 	.word	0xffffffff


	//   ....[6]....
        /*0054*/ 	.word	0xffffffff


	//   ....[7]....
        /*0058*/ 	.word	0xffffffff


	//   ....[8]....
        /*005c*/ 	.word	0xffffffff


	//   ....[9]....
        /*0060*/ 	.word	0xffffffff


	//   ....[10]....
        /*0064*/ 	.word	0xffffffff


	//   ....[11]....
        /*0068*/ 	.word	0xffffffff


	//   ....[12]....
        /*006c*/ 	.word	0xffffffff


	//   ....[13]....
        /*0070*/ 	.word	0xffffffff


	//   ....[14]....
        /*0074*/ 	.word	0xffffffff


	//   ....[15]....
        /*0078*/ 	.word	0xffffffff


	//   ....[16]....
        /*007c*/ 	.word	0xffffffff


	//   ....[17]....
        /*0080*/ 	.word	0xffffffff


	//   ....[18]....
        /*0084*/ 	.word	0xffffffff


	//   ....[19]....
        /*0088*/ 	.word	0xffffffff


	//   ....[20]....
        /*008c*/ 	.word	0xffffffff


	//   ....[21]....
        /*0090*/ 	.word	0xffffffff


	//   ....[22]....
        /*0094*/ 	.word	0xffffffff


	//   ....[23]....
        /*0098*/ 	.word	0xffffffff


	//   ....[24]....
        /*009c*/ 	.word	0xffffffff


	//   ....[25]....
        /*00a0*/ 	.word	0xffffffff


	//   ....[26]....
        /*00a4*/ 	.word	0xffffffff


	//   ....[27]....
        /*00a8*/ 	.word	0xffffffff


	//   ....[28]....
        /*00ac*/ 	.word	0xffffffff


	//   ....[29]....
        /*00b0*/ 	.word	0xffffffff


	//----- nvinfo : EIATTR_COOP_GROUP_INSTR_OFFSETS
	.align		4
.L_2135:
        /*00b4*/ 	.byte	0x04, 0x28
        /*00b6*/ 	.short	(.L_2137 - .L_2136)


	//   ....[0]....
.L_2136:
        /*00b8*/ 	.word	0x00002550


	//   ....[1]....
        /*00bc*/ 	.word	0x00002570


	//   ....[2]....
        /*00c0*/ 	.word	0x00002590


	//   ....[3]....
        /*00c4*/ 	.word	0x000025b0


	//   ....[4]....
        /*00c8*/ 	.word	0x000025d0


	//   ....[5]....
        /*00cc*/ 	.word	0x000025f0


	//   ....[6]....
        /*00d0*/ 	.word	0x00002610


	//   ....[7]....
        /*00d4*/ 	.word	0x00002630


	//   ....[8]....
        /*00d8*/ 	.word	0x00002650


	//   ....[9]....
        /*00dc*/ 	.word	0x00002670


	//   ....[10]....
        /*00e0*/ 	.word	0x00002b80


	//   ....[11]....
        /*00e4*/ 	.word	0x00002b90


	//   ....[12]....
        /*00e8*/ 	.word	0x00002bc0


	//   ....[13]....
        /*00ec*/ 	.word	0x00002bd0


	//   ....[14]....
        /*00f0*/ 	.word	0x00002c00


	//   ....[15]....
        /*00f4*/ 	.word	0x00002c10


	//   ....[16]....
        /*00f8*/ 	.word	0x00002c40


	//   ....[17]....
        /*00fc*/ 	.word	0x00002c50


	//   ....[18]....
        /*0100*/ 	.word	0x00002c80


	//   ....[19]....
        /*0104*/ 	.word	0x00002c90


	//   ....[20]....
        /*0108*/ 	.word	0x00003ab0


	//   ....[21]....
        /*010c*/ 	.word	0x00003b30


	//   ....[22]....
        /*0110*/ 	.word	0x00003bb0


	//   ....[23]....
        /*0114*/ 	.word	0x00003c20


	//   ....[24]....
        /*0118*/ 	.word	0x00003ca0


	//   ....[25]....
        /*011c*/ 	.word	0x00003d10


	//   ....[26]....
        /*0120*/ 	.word	0x00003d90


	//   ....[27]....
        /*0124*/ 	.word	0x00003e00


	//   ....[28]....
        /*0128*/ 	.word	0x00003e80


	//   ....[29]....
        /*012c*/ 	.word	0x00003ef0


	//----- nvinfo : EIATTR_EXIT_INSTR_OFFSETS
	.align		4
.L_2137:
        /*0130*/ 	.byte	0x04, 0x1c
        /*0132*/ 	.short	(.L_2139 - .L_2138)


	//   ....[0]....
.L_2138:
        /*0134*/ 	.word	0x00003a50


	//----- nvinfo : EIATTR_MAX_THREADS
	.align		4
.L_2139:
        /*0138*/ 	.byte	0x04, 0x05
        /*013a*/ 	.short	(.L_2141 - .L_2140)
.L_2140:
        /*013c*/ 	.word	0x00000100
        /*0140*/ 	.word	0x00000001
        /*0144*/ 	.word	0x00000001


	//----- nvinfo : EIATTR_CRS_STACK_SIZE
	.align		4
.L_2141:
        /*0148*/ 	.byte	0x04, 0x1e
        /*014a*/ 	.short	(.L_2143 - .L_2142)
.L_2142:
        /*014c*/ 	.word	0x00000000
.L_2143:


//--------------------- .nv.info._ZN10layer_norm22ln_bwd_finalize_kernelINS_22Kernel_traits_finalizeILj65536E6__halffS2_fjLj1024ELj4ENS_18Kernel_traits_baseILj65536ES2_fS2_fjLj1024EEEEEEEvNS_9BwdParamsE --------------------------
	.section	.nv.info._ZN10layer_norm22ln_bwd_finalize_kernelINS_22Kernel_traits_finalizeILj65536E6__halffS2_fjLj1024ELj4ENS_18Kernel_traits_baseILj65536ES2_fS2_fjLj1024EEEEEEEvNS_9BwdParamsE,"",@"SHT_CUDA_INFO"
	.sectionflags	@""
	.align	4


	//----- nvinfo : EIATTR_CUDA_API_VERSION
	.align		4
        /*0000*/ 	.byte	0x04, 0x37
        /*0002*/ 	.short	(.L_2145 - .L_2144)
.L_2144:
        /*0004*/ 	.word	0x00000082


	//----- nvinfo : EIATTR_SW2861232_WAR
	.align		4
.L_2145:
        /*0008*/ 	.byte	0x01, 0x35
	.zero		2


	//----- nvinfo : EIATTR_PARAM_CBANK
	.align		4
        /*000c*/ 	.byte	0x04, 0x0a
        /*000e*/ 	.short	(.L_2147 - .L_2146)
	.align		4
.L_2146:
        /*0010*/ 	.word	index@(.nv.constant0._ZN10layer_norm22ln_bwd_finalize_kernelINS_22Kernel_traits_finalizeILj65536E6__halffS2_fjLj1024ELj4ENS_18Kernel_traits_baseILj65536ES2_fS2_fjLj1024EEEEEEEvNS_9BwdParamsE)
        /*0014*/ 	.short	0x0160
        /*0016*/ 	.short	0x0088


	//----- nvinfo : EIATTR_CBANK_PARAM_SIZE
	.align		4
.L_2147:
        /*0018*/ 	.byte	0x03, 0x19
        /*001a*/ 	.short	0x0088


	//----- nvinfo : EIATTR_KPARAM_INFO
	.align		4
        /*001c*/ 	.byte	0x04, 0x17
        /*001e*/ 	.short	(.L_2149 - .L_2148)
.L_2148:
        /*0020*/ 	.word	0x00000000
        /*0024*/ 	.short	0x0000
        /*0026*/ 	.short	0x0000
        /*0028*/ 	.byte	0x00, 0xf0, 0x21, 0x02


	//----- nvinfo : EIATTR_MAXREG_COUNT
	.align		4
.L_2149:
        /*002c*/ 	.byte	0x03, 0x1b
        /*002e*/ 	.short	0x0040


	//----- nvinfo : EIATTR_NUM_BARRIERS
	.align		4
        /*0030*/ 	.byte	0x02, 0x4c
        /*0032*/ 	.byte	0x01
	.zero		1


	//----- nvinfo : EIATTR_MERCURY_ISA_VERSION
	.align		4
        /*0034*/ 	.byte	0x03, 0x5f
        /*0036*/ 	.short	0x0000


	//----- nvinfo : EIATTR_COOP_GROUP_MASK_REGIDS
	.align		4
        /*0038*/ 	.byte	0x04, 0x29
        /*003a*/ 	.short	(.L_2151 - .L_2150)


	//   ....[0]....
.L_2150:
        /*003c*/ 	.word	0xffffffff


	//   ....[1]....
        /*0040*/ 	.word	0xffffffff


	//   ....[2]....
        /*0044*/ 	.word	0xffffffff


	//   ....[3]....
        /*0048*/ 	.word	0xffffffff


	//   ....[4]....
        /*004c*/ 	.word	0xffffffff


	//   ....[5]....
        /*0050*/ 	.word	0xffffffff


	//   ....[6]....
        /*0054*/ 	.word	0xffffffff


	//   ....[7]....
        /*0058*/ 	.word	0xffffffff


	//   ....[8]....
        /*005c*/ 	.word	0xffffffff


	//   ....[9]....
        /*0060*/ 	.word	0xffffffff


	//   ....[10]....
        /*0064*/ 	.word	0xffffffff


	//   ....[11]....
        /*0068*/ 	.word	0xffffffff


	//   ....[12]....
        /*006c*/ 	.word	0xffffffff


	//   ....[13]....
        /*0070*/ 	.word	0xffffffff


	//   ....[14]....
        /*0074*/ 	.word	0xffffffff


	//   ....[15]....
        /*0078*/ 	.word	0xffffffff


	//   ....[16]....
        /*007c*/ 	.word	0xffffffff


	//   ....[17]....
        /*0080*/ 	.word	0xffffffff


	//   ....[18]....
        /*0084*/ 	.word	0xffffffff


	//   ....[19]....
        /*0088*/ 	.word	0xffffffff


	//----- nvinfo : EIATTR_COOP_GROUP_INSTR_OFFSETS
	.align		4
.L_2151:
        /*008c*/ 	.byte	0x04, 0x28
        /*008e*/ 	.short	(.L_2153 - .L_2152)


	//   ....[0]....
.L_2152:
        /*0090*/ 	.word	0x000007b0


	//   ....[1]....
        /*0094*/ 	.word	0x000007e0


	//   ....[2]....
        /*0098*/ 	.word	0x00000800


	//   ....[3]....
        /*009c*/ 	.word	0x00000810


	//   ....[4]....
        /*00a0*/ 	.word	0x00000840


	//   ....[5]....
        /*00a4*/ 	.word	0x00000850


	//   ....[6]....
        /*00a8*/ 	.word	0x00000880


	//   ....[7]....
        /*00ac*/ 	.word	0x00000890


	//   ....[8]....
        /*00b0*/ 	.word	0x000008c0


	//   ....[9]....
        /*00b4*/ 	.word	0x000008d0


	//   ....[10]....
        /*00b8*/ 	.word	0x00000ac0


	//   ....[11]....
        /*00bc*/ 	.word	0x00000b40


	//   ....[12]....
        /*00c0*/ 	.word	0x00000ba0


	//   ....[13]....
        /*00c4*/ 	.word	0x00000c00


	//   ....[14]....
        /*00c8*/ 	.word	0x00000c70


	//   ....[15]....
        /*00cc*/ 	.word	0x00000ce0


	//   ....[16]....
        /*00d0*/ 	.word	0x00000d40


	//   ....[17]....
        /*00d4*/ 	.word	0x00000da0


	//   ....[18]....
        /*00d8*/ 	.word	0x00000e00


	//   ....[19]....
        /*00dc*/ 	.word	0x00000e60


	//----- nvinfo : EIATTR_EXIT_INSTR_OFFSETS
	.align		4
.L_2153:
        /*00e0*/ 	.byte	0x04, 0x1c
        /*00e2*/ 	.short	(.L_2155 - .L_2154)


	//   ....[0]....
.L_2154:
        /*00e4*/ 	.word	0x00000070


	//   ....[1]....
        /*00e8*/ 	.word	0x00000a60


	//----- nvinfo : EIATTR_MAX_THREADS
	.align		4
.L_2155:
        /*00ec*/ 	.byte	0x04, 0x05
        /*00ee*/ 	.short	(.L_2157 - .L_2156)
.L_2156:
        /*00f0*/ 	.word	0x00000400
        /*00f4*/ 	.word	0x00000001
        /*00f8*/ 	.word	0x00000001


	//----- nvinfo : EIATTR_CRS_STACK_SIZE
	.align		4
.L_2157:
        /*00fc*/ 	.byte	0x04, 0x1e
        /*00fe*/ 	.short	(.L_2159 - .L_2158)
.L_2158:
        /*0100*/ 	.word	0x00000000
.L_2159:


//--------------------- .nv.info._ZN10layer_norm13ln_bwd_kernelINS_13Kernel_traitsI6__halffS2_fjLj65536ELj8ELj1ELj8ELj16ENS_18Kernel_traits_baseILj65536ES2_fS2_fjLj256EEEEEEEvNS_9BwdParamsE --------------------------
	.section	.nv.info._ZN10layer_norm13ln_bwd_kernelINS_13Kernel_traitsI6__halffS2_fjLj65536ELj8ELj1ELj8ELj16ENS_18Kernel_traits_baseILj65536ES2_fS2_fjLj256EEEEEEEvNS_9BwdParamsE,"",@"SHT_CUDA_INFO"
	.sectionflags	@""
	.align	4


	//----- nvinfo : EIATTR_CUDA_API_VERSION
	.align		4
        /*0000*/ 	.byte	0x04, 0x37
        /*0002*/ 	.short	(.L_2161 - .L_2160)
.L_2160:
        /*0004*/ 	.word	0x00000082


	//----- nvinfo : EIATTR_SW2861232_WAR
	.align		4
.L_2161:
        /*0008*/ 	.byte	0x01, 0x35
	.zero		2


	//----- nvinfo : EIATTR_PARAM_CBANK
	.align		4
        /*000c*/ 	.byte	0x04, 0x0a
        /*000e*/ 	.short	(.L_2163 - .L_2162)
	.align		4
.L_2162:
        /*0010*/ 	.word	index@(.nv.constant0._ZN10layer_norm13ln_bwd_kernelINS_13Kernel_traitsI6__halffS2_fjLj65536ELj8ELj1ELj8ELj16ENS_18Kernel_traits_baseILj65536ES2_fS2_fjLj256EEEEEEEvNS_9BwdParamsE)
        /*0014*/ 	.short	0x0160
        /*0016*/ 	.short	0x0088


	//----- nvinfo : EIATTR_CBANK_PARAM_SIZE
	.align		4
.L_2163:
        /*0018*/ 	.byte	0x03, 0x19
        /*001a*/ 	.short	0x0088


	//----- nvinfo : EIATTR_KPARAM_INFO
	.align		4
        /*001c*/ 	.byte	0x04, 0x17
        /*001e*/ 	.short	(.L_2165 - .L_2164)
.L_2164:
        /*0020*/ 	.word	0x00000000
        /*0024*/ 	.short	0x0000
        /*0026*/ 	.short	0x0000
        /*0028*/ 	.byte	0x00, 0xf0, 0x21, 0x02


	//----- nvinfo : EIATTR_MAXREG_COUNT
	.align		4
.L_2165:
        /*002c*/ 	.byte	0x03, 0x1b
        /*002e*/ 	.short	0x00ff


	//----- nvinfo : EIATTR_NUM_BARRIERS
	.align		4
        /*0030*/ 	.byte	0x02, 0x4c
        /*0032*/ 	.byte	0x01
	.zero		1


	//----- nvinfo : EIATTR_MERCURY_ISA_VERSION
	.align		4
        /*0034*/ 	.byte	0x03, 0x5f
        /*0036*/ 	.short	0x0000


	//----- nvinfo : EIATTR_COOP_GROUP_MASK_REGIDS
	.align		4
        /*0038*/ 	.byte	0x04, 0x29
        /*003a*/ 	.short	(.L_2167 - .L_2166)


	//   ....[0]....
.L_2166:
        /*003c*/ 	.word	0xffffffff


	//   ....[1]....
        /*0040*/ 	.word	0xffffffff


	//   ....[2]....
        /*0044*/ 	.word	0xffffffff


	//   ....[3]....
        /*0048*/ 	.word	0xffffffff


	//   ....[4]....
        /*004c*/ 	.word	0xffffffff


	//   ....[5]....
        /*0050*/ 	.word	0xffffffff


	//   ....[6]....
        /*0054*/ 	.word	0xffffffff


	//   ....[7]....
        /*0058*/ 	.word	0xffffffff


	//   ....[8]....
        /*005c*/ 	.word	0xffffffff


	//   ....[9]....
        /*0060*/ 	.word	0xffffffff


	//   ....[10]....
        /*0064*/ 	.word	0xffffffff


	//   ....[11]....
        /*0068*/ 	.word	0xffffffff


	//   ....[12]....
        /*006c*/ 	.word	0xffffffff


	//   ....[13]....
        /*0070*/ 	.word	0xffffffff


	//   ....[14]....
        /*0074*/ 	.word	0xffffffff


	//   ....[15]....
        /*0078*/ 	.word	0xffffffff


	//   ....[16]....
        /*007c*/ 	.word	0xffffffff


	//   ....[17]....
        /*0080*/ 	.word	0xffffffff


	//   ....[18]....
        /*0084*/ 	.word	0xffffffff


	//   ....[19]....
        /*0088*/ 	.word	0xffffffff


	//   ....[20]....
        /*008c*/ 	.word	0xffffffff


	//   ....[21]....
        /*0090*/ 	.word	0xffffffff


	//   ....[22]....
        /*0094*/ 	.word	0xffffffff


	//   ....[23]....
        /*0098*/ 	.word	0xffffffff


	//   ....[24]....
        /*009c*/ 	.word	0xffffffff


	//   ....[25]....
        /*00a0*/ 	.word	0xffffffff


	//   ....[26]....
        /*00a4*/ 	.word	0xffffffff


	//   ....[27]....
        /*00a8*/ 	.word	0xffffffff


	//   ....[28]....
        /*00ac*/ 	.word	0xffffffff


	//   ....[29]....
        /*00b0*/ 	.word	0xffffffff


	//----- nvinfo : EIATTR_COOP_GROUP_INSTR_OFFSETS
	.align		4
.L_2167:
        /*00b4*/ 	.byte	0x04, 0x28
        /*00b6*/ 	.short	(.L_2169 - .L_2168)


	//   ....[0]....
.L_2168:
        /*00b8*/ 	.word	0x00002a10


	//   ....[1]....
        /*00bc*/ 	.word	0x00002a30


	//   ....[2]....
        /*00c0*/ 	.word	0x00002a50


	//   ....[3]....
        /*00c4*/ 	.word	0x00002a70


	//   ....[4]....
        /*00c8*/ 	.word	0x00002a90


	//   ....[5]....
        /*00cc*/ 	.word	0x00002ab0


	//   ....[6]....
        /*00d0*/ 	.word	0x00002ad0


	//   ....[7]....
        /*00d4*/ 	.word	0x00002af0


	//   ....[8]....
        /*00d8*/ 	.word	0x00002b10


	//   ....[9]....
        /*00dc*/ 	.word	0x00002b30


	//   ....[10]....
        /*00e0*/ 	.word	0x00003050


	//   ....[11]....
        /*00e4*/ 	.word	0x00003060


	//   ....[12]....
        /*00e8*/ 	.word	0x00003090


	//   ....[13]....
        /*00ec*/ 	.word	0x000030a0


	//   ....[14]....
        /*00f0*/ 	.word	0x000030d0


	//   ....[15]....
        /*00f4*/ 	.word	0x000030e0


	//   ....[16]....
        /*00f8*/ 	.word	0x00003110


	//   ....[17]....
        /*00fc*/ 	.word	0x00003120


	//   ....[18]....
        /*0100*/ 	.word	0x00003150


	//   ....[19]....
        /*0104*/ 	.word	0x00003160


	//   ....[20]....
        /*0108*/ 	.word	0x00003ec0


	//   ....[21]....
        /*010c*/ 	.word	0x00003f40


	//   ....[22]....
        /*0110*/ 	.word	0x00003fc0


	//   ....[23]....
        /*0114*/ 	.word	0x00004030


	//   ....[24]....
        /*0118*/ 	.word	0x000040b0


	//   ....[25]....
        /*011c*/ 	.word	0x00004120


	//   ....[26]....
        /*0120*/ 	.word	0x000041a0


	//   ....[27]....
        /*0124*/ 	.word	0x00004210


	//   ....[28]....
        /*0128*/ 	.word	0x00004290


	//   ....[29]....
        /*012c*/ 	.word	0x00004300


	//----- nvinfo : EIATTR_EXIT_INSTR_OFFSETS
	.align		4
.L_2169:
        /*0130*/ 	.byte	0x04, 0x1c
        /*0132*/ 	.short	(.L_2171 - .L_2170)


	//   ....[0]....
.L_2170:
        /*0134*/ 	.word	0x00003e60


	//----- nvinfo : EIATTR_MAX_THREADS
	.align		4
.L_2171:
        /*0138*/ 	.byte	0x04, 0x05
        /*013a*/ 	.short	(.L_2173 - .L_2172)
.L_2172:
        /*013c*/ 	.word	0x00000100
        /*0140*/ 	.word	0x00000001
        /*0144*/ 	.word	0x00000001


	//----- nvinfo : EIATTR_CRS_STACK_SIZE
	.align		4
.L_2173:
        /*0148*/ 	.byte	0x04, 0x1e
        /*014a*/ 	.short	(.L_2175 - .L_2174)
.L_2174:
        /*014c*/ 	.word	0x00000000
.L_2175:


//--------------------- .nv.info._ZN10layer_norm22ln_bwd_finalize_kernelINS_22Kernel_traits_finalizeILj65536E6__halfS2_S2_fjLj1024ELj4ENS_18Kernel_traits_baseILj65536ES2_S2_S2_fjLj1024EEEEEEEvNS_9BwdParamsE --------------------------
	.section	.nv.info._ZN10layer_norm22ln_bwd_finalize_kernelINS_22Kernel_traits_finalizeILj65536E6__halfS2_S2_fjLj1024ELj4ENS_18Kernel_traits_baseILj65536ES2_S2_S2_fjLj1024EEEEEEEvNS_9BwdParamsE,"",@"SHT_CUDA_INFO"
	.sectionflags	@""
	.align	4


	//----- nvinfo : EIATTR_CUDA_API_VERSION
	.align		4
        /*0000*/ 	.byte	0x04, 0x37
        /*0002*/ 	.short	(.L_2177 - .L_2176)
.L_2176:
        /*0004*/ 	.word	0x00000082


	//----- nvinfo : EIATTR_SW2861232_WAR
	.align		4
.L_2177:
        /*0008*/ 	.byte	0x01, 0x35
	.zero		2


	//----- nvinfo : EIATTR_PARAM_CBANK
	.align		4
        /*000c*/ 	.byte	0x04, 0x0a
        /*000e*/ 	.short	(.L_2179 - .L_2178)
	.align		4
.L_2178:
        /*0010*/ 	.word	index@(.nv.constant0._ZN10layer_norm22ln_bwd_finalize_kernelINS_22Kernel_traits_finalizeILj65536E6__halfS2_S2_fjLj1024ELj4ENS_18Kernel_traits_baseILj65536ES2_S2_S2_fjLj1024EEEEEEEvNS_9BwdParamsE)
        /*0014*/ 	.short	0x0160
        /*0016*/ 	.short	0x0088


	//----- nvinfo : EIATTR_CBANK_PARAM_SIZE
	.align		4
.L_2179:
        /*0018*/ 	.byte	0x03, 0x19
        /*001a*/ 	.short	0x0088


	//----- nvinfo : EIATTR_KPARAM_INFO
	.align		4
        /*001c*/ 	.byte	0x04, 0x17
        /*001e*/ 	.short	(.L_2181 - .L_2180)
.L_2180:
        /*0020*/ 	.word	0x00000000
        /*0024*/ 	.short	0x0000
        /*0026*/ 	.short	0x0000
        /*0028*/ 	.byte	0x00, 0xf0, 0x21, 0x02


	//----- nvinfo : EIATTR_MAXREG_COUNT
	.align		4
.L_2181:
        /*002c*/ 	.byte	0x03, 0x1b
        /*002e*/ 	.short	0x0040


	//----- nvinfo : EIATTR_NUM_BARRIERS
	.align		4
        /*0030*/ 	.byte	0x02, 0x4c
        /*0032*/ 	.byte	0x01
	.zero		1


	//----- nvinfo : EIATTR_MERCURY_ISA_VERSION
	.align		4
        /*0034*/ 	.byte	0x03, 0x5f
        /*0036*/ 	.short	0x0000


	//----- nvinfo : EIATTR_COOP_GROUP_MASK_REGIDS
	.align		4
        /*0038*/ 	.byte	0x04, 0x29
        /*003a*/ 	.short	(.L_2183 - .L_2182)


	//   ....[0]....
.L_2182:
        /*003c*/ 	.word	0xffffffff


	//   ....[1]....
        /*0040*/ 	.word	0xffffffff


	//   ....[2]....
        /*0044*/ 	.word	0xffffffff


	//   ....[3]....
        /*0048*/ 	.word	0xffffffff


	//   ....[4]....
        /*004c*/ 	.word	0xffffffff


	//   ....[5]....
        /*0050*/ 	.word	0xffffffff


	//   ....[6]....
        /*0054*/ 	.word	0xffffffff


	//   ....[7]....
        /*0058*/ 	.word	0xffffffff


	//   ....[8]....
        /*005c*/ 	.word	0xffffffff


	//   ....[9]....
        /*0060*/ 	.word	0xffffffff


	//   ....[10]....
        /*0064*/ 	.word	0xffffffff


	//   ....[11]....
        /*0068*/ 	.word	0xffffffff


	//   ....[12]....
        /*006c*/ 	.word	0xffffffff


	//   ....[13]....
        /*0070*/ 	.word	0xffffffff


	//   ....[14]....
        /*0074*/ 	.word	0xffffffff


	//   ....[15]....
        /*0078*/ 	.word	0xffffffff


	//   ....[16]....
        /*007c*/ 	.word	0xffffffff


	//   ....[17]....
        /*0080*/ 	.word	0xffffffff


	//   ....[18]....
        /*0084*/ 	.word	0xffffffff


	//   ....[19]....
        /*0088*/ 	.word	0xffffffff


	//----- nvinfo : EIATTR_COOP_GROUP_INSTR_OFFSETS
	.align		4
.L_2183:
        /*008c*/ 	.byte	0x04, 0x28
        /*008e*/ 	.short	(.L_2185 - .L_2184)


	//   ....[0]....
.L_2184:
        /*0090*/ 	.word	0x000007b0


	//   ....[1]....
        /*0094*/ 	.word	0x000007e0


	//   ....[2]....
        /*0098*/ 	.word	0x00000800


	//   ....[3]....
        /*009c*/ 	.word	0x00000810


	//   ....[4]....
        /*00a0*/ 	.word	0x00000840


	//   ....[5]....
        /*00a4*/ 	.word	0x00000850


	//   ....[6]....
        /*00a8*/ 	.word	0x00000880


	//   ....[7]....
        /*00ac*/ 	.word	0x00000890


	//   ....[8]....
        /*00b0*/ 	.word	0x000008c0


	//   ....[9]....
        /*00b4*/ 	.word	0x000008d0


	//   ....[10]....
        /*00b8*/ 	.word	0x00000ac0


	//   ....[11]....
        /*00bc*/ 	.word	0x00000b40


	//   ....[12]....
        /*00c0*/ 	.word	0x00000ba0


	//   ....[13]....
        /*00c4*/ 	.word	0x00000c00


	//   ....[14]....
        /*00c8*/ 	.word	0x00000c70


	//   ....[15]....
        /*00cc*/ 	.word	0x00000ce0


	//   ....[16]....
        /*00d0*/ 	.word	0x00000d40


	//   ....[17]....
        /*00d4*/ 	.word	0x00000da0


	//   ....[18]....
        /*00d8*/ 	.word	0x00000e00


	//   ....[19]....
        /*00dc*/ 	.word	0x00000e60


	//----- nvinfo : EIATTR_EXIT_INSTR_OFFSETS
	.align		4
.L_2185:
        /*00e0*/ 	.byte	0x04, 0x1c
        /*00e2*/ 	.short	(.L_2187 - .L_2186)


	//   ....[0]....
.L_2186:
        /*00e4*/ 	.word	0x00000070


	//   ....[1]....
        /*00e8*/ 	.word	0x00000a60


	//----- nvinfo : EIATTR_MAX_THREADS
	.align		4
.L_2187:
        /*00ec*/ 	.byte	0x04, 0x05
        /*00ee*/ 	.short	(.L_2189 - .L_2188)
.L_2188:
        /*00f0*/ 	.word	0x00000400
        /*00f4*/ 	.word	0x00000001
        /*00f8*/ 	.word	0x00000001


	//----- nvinfo : EIATTR_CRS_STACK_SIZE
	.align		4
.L_2189:
        /*00fc*/ 	.byte	0x04, 0x1e
        /*00fe*/ 	.short	(.L_2191 - .L_2190)
.L_2190:
        /*0100*/ 	.word	0x00000000
.L_2191:


//--------------------- .nv.info._ZN10layer_norm13ln_bwd_kernelINS_13Kernel_traitsI6__halfS2_S2_fjLj65536ELj8ELj1ELj8ELj16ENS_18Kernel_traits_baseILj65536ES2_S2_S2_fjLj256EEEEEEEvNS_9BwdParamsE --------------------------
	.section	.nv.info._ZN10layer_norm13ln_bwd_kernelINS_13Kernel_traitsI6__halfS2_S2_fjLj65536ELj8ELj1ELj8ELj16ENS_18Kernel_traits_baseILj65536ES2_S2_S2_fjLj256EEEEEEEvNS_9BwdParamsE,"",@"SHT_CUDA_INFO"
	.sectionflags	@""
	.align	4


	//----- nvinfo : EIATTR_CUDA_API_VERSION
	.align		4
        /*0000*/ 	.byte	0x04, 0x37
        /*0002*/ 	.short	(.L_2193 - .L_2192)
.L_2192:
        /*0004*/ 	.word	0x00000082


	//----- nvinfo : EIATTR_SW2861232_WAR
	.align		4
.L_2193:
        /*0008*/ 	.byte	0x01, 0x35
	.zero		2


	//----- nvinfo : EIATTR_PARAM_CBANK
	.align		4
        /*000c*/ 	.byte	0x04, 0x0a
        /*000e*/ 	.short	(.L_2195 - .L_2194)
	.align		4
.L_2194:
        /*0010*/ 	.word	index@(.nv.constant0._ZN10layer_norm13ln_bwd_kernelINS_13Kernel_traitsI6__halfS2_S2_fjLj65536ELj8ELj1ELj8ELj16ENS_18Kernel_traits_baseILj65536ES2_S2_S2_fjLj256EEEEEEEvNS_9BwdParamsE)
        /*0014*/ 	.short	0x0160
        /*0016*/ 	.short	0x0088


	//----- nvinfo : EIATTR_CBANK_PARAM_SIZE
	.align		4
.L_2195:
        /*0018*/ 	.byte	0x03, 0x19
        /*001a*/ 	.short	0x0088


	//----- nvinfo : EIATTR_KPARAM_INFO
	.align		4
        /*001c*/ 	.byte	0x04, 0x17
        /*001e*/ 	.short	(.L_2197 - .L_2196)
.L_2196:
        /*0020*/ 	.word	0x00000000
        /*0024*/ 	.short	0x0000
        /*0026*/ 	.short	0x0000
        /*0028*/ 	.byte	0x00, 0xf0, 0x21, 0x02


	//----- nvinfo : EIATTR_MAXREG_COUNT
	.align		4
.L_2197:
        /*002c*/ 	.byte	0x03, 0x1b
        /*002e*/ 	.short	0x00ff


	//----- nvinfo : EIATTR_NUM_BARRIERS
	.align		4
        /*0030*/ 	.byte	0x02, 0x4c
        /*0032*/ 	.byte	0x01
	.zero		1


	//----- nvinfo : EIATTR_MERCURY_ISA_VERSION
	.align		4
        /*0034*/ 	.byte	0x03, 0x5f
        /*0036*/ 	.short	0x0000


	//----- nvinfo : EIATTR_COOP_GROUP_MASK_REGIDS
	.align		4
        /*0038*/ 	.byte	0x04, 0x29
        /*003a*/ 	.short	(.L_2199 - .L_2198)


	//   ....[0]....
.L_2198:
        /*003c*/ 	.word	0xffffffff


	//   ....[1]....
        /*0040*/ 	.word	0xffffffff


	//   ....[2]....
        /*0044*/ 	.word	0xffffffff


	//   ....[3]....
        /*0048*/ 	.word	0xffffffff


	//   ....[4]....
        /*004c*/ 	.word	0xffffffff


	//   ....[5]....
        /*0050*/ 	.word	0xffffffff


	//   ....[6]....
        /*0054*/ 	.word	0xffffffff


	//   ....[7]....
        /*0058*/ 	.word	0xffffffff


	//   ....[8]....
        /*005c*/ 	.word	0xffffffff


	//   ....[9]....
        /*0060*/ 	.word	0xffffffff


	//   ....[10]....
        /*0064*/ 	.word	0xffffffff


	//   ....[11]....
        /*0068*/ 	.word	0xffffffff


	//   ....[12]....
        /*006c*/ 	.word	0xffffffff


	//   ....[13]....
        /*0070*/ 	.word	0xffffffff


	//   ....[14]....
        /*0074*/ 	.word	0xffffffff


	//   ....[15]....
        /*0078*/ 	.word	0xffffffff


	//   ....[16]....
        /*007c*/ 	.word	0xffffffff


	//   ....[17]....
        /*0080*/ 	.word	0xffffffff


	//   ....[18]....
        /*0084*/ 	.word	0xffffffff


	//   ....[19]....
        /*0088*/ 	.word	0xffffffff


	//   ....[20]....
        /*008c*/ 	.word	0xffffffff


	//   ....[21]....
        /*0090*/ 	.word	0xffffffff


	//   ....[22]....
        /*0094*/ 	.word	0xffffffff


	//   ....[23]....
        /*0098*/ 	.word	0xffffffff


	//   ....[24]....
        /*009c*/ 	.word	0xffffffff


	//   ....[25]....
        /*00a0*/ 	.word	0xffffffff


	//   ....[26]....
        /*00a4*/ 	.word	0xffffffff


	//   ....[27]....
        /*00a8*/ 	.word	0xffffffff


	//   ....[28]....
        /*00ac*/ 	.word	0xffffffff


	//   ....[29]....
        /*00b0*/ 	.word	0xffffffff


	//----- nvinfo : EIATTR_COOP_GROUP_INSTR_OFFSETS
	.align		4
.L_2199:
        /*00b4*/ 	.byte	0x04, 0x28
        /*00b6*/ 	.short	(.L_2201 - .L_2200)


	//   ....[0]....
.L_2200:
        /*00b8*/ 	.word	0x00002560


	//   ....[1]....
        /*00bc*/ 	.word	0x00002580


	//   ....[2]....
        /*00c0*/ 	.word	0x000025a0


	//   ....[3]....
        /*00c4*/ 	.word	0x000025c0


	//   ....[4]....
        /*00c8*/ 	.word	0x000025e0


	//   ....[5]....
        /*00cc*/ 	.word	0x00002600


	//   ....[6]....
        /*00d0*/ 	.word	0x00002620


	//   ....[7]....
        /*00d4*/ 	.word	0x00002640


	//   ....[8]....
        /*00d8*/ 	.word	0x00002660


	//   ....[9]....
        /*00dc*/ 	.word	0x00002680


	//   ....[10]....
        /*00e0*/ 	.word	0x00002b90


	//   ....[11]....
        /*00e4*/ 	.word	0x00002ba0


	//   ....[12]....
        /*00e8*/ 	.word	0x00002bd0


	//   ....[13]....
        /*00ec*/ 	.word	0x00002be0


	//   ....[14]....
        /*00f0*/ 	.word	0x00002c10


	//   ....[15]....
        /*00f4*/ 	.word	0x00002c20


	//   ....[16]....
        /*00f8*/ 	.word	0x00002c50


	//   ....[17]....
        /*00fc*/ 	.word	0x00002c60


	//   ....[18]....
        /*0100*/ 	.word	0x00002c90


	//   ....[19]....
        /*0104*/ 	.word	0x00002ca0


	//   ....[20]....
        /*0108*/ 	.word	0x00003b90


	//   ....[21]....
        /*010c*/ 	.word	0x00003c10


	//   ....[22]....
        /*0110*/ 	.word	0x00003c90


	//   ....[23]....
        /*0114*/ 	.word	0x00003d00


	//   ....[24]....
        /*0118*/ 	.word	0x00003d80


	//   ....[25]....
        /*011c*/ 	.word	0x00003df0


	//   ....[26]....
        /*0120*/ 	.word	0x00003e70


	//   ....[27]....
        /*0124*/ 	.word	0x00003ee0


	//   ....[28]....
        /*0128*/ 	.word	0x00003f60


	//   ....[29]....
        /*012c*/ 	.word	0x00003fd0


	//----- nvinfo : EIATTR_EXIT_INSTR_OFFSETS
	.align		4
.L_2201:
        /*0130*/ 	.byte	0x04, 0x1c
        /*0132*/ 	.short	(.L_2203 - .L_2202)


	//   ....[0]....
.L_2202:
        /*0134*/ 	.word	0x00003b30


	//----- nvinfo : EIATTR_MAX_THREADS
	.align		4
.L_2203:
        /*0138*/ 	.byte	0x04, 0x05
        /*013a*/ 	.short	(.L_2205 - .L_2204)
.L_2204:
        /*013c*/ 	.word	0x00000100
        /*0140*/ 	.word	0x00000001
        /*0144*/ 	.word	0x00000001


	//----- nvinfo : EIATTR_CRS_STACK_SIZE
	.align		4
.L_2205:
        /*0148*/ 	.byte	0x04, 0x1e
        /*014a*/ 	.short	(.L_2207 - .L_2206)
.L_2206:
        /*014c*/ 	.word	0x00000000
.L_2207:


//--------------------- .nv.info._ZN10layer_norm22ln_bwd_finalize_kernelINS_22Kernel_traits_finalizeILj65536EffffjLj1024ELj4ENS_18Kernel_traits_baseILj65536EffffjLj1024EEEEEEEvNS_9BwdParamsE --------------------------
	.section	.nv.info._ZN10layer_norm22ln_bwd_finalize_kernelINS_22Kernel_traits_finalizeILj65536EffffjLj1024ELj4ENS_18Kernel_traits_baseILj65536EffffjLj1024EEEEEEEvNS_9BwdParamsE,"",@"SHT_CUDA_INFO"
	.sectionflags	@""
	.align	4


	//----- nvinfo : EIATTR_CUDA_API_VERSION
	.align		4
        /*0000*/ 	.byte	0x04, 0x37
        /*0002*/ 	.short	(.L_2209 - .L_2208)
.L_2208:
        /*0004*/ 	.word	0x00000082


	//----- nvinfo : EIATTR_SW2861232_WAR
	.align		4
.L_2209:
        /*0008*/ 	.byte	0x01, 0x35
	.zero		2


	//----- nvinfo : EIATTR_PARAM_CBANK
	.align		4
        /*000c*/ 	.byte	0x04, 0x0a
        /*000e*/ 	.short	(.L_2211 - .L_2210)
	.align		4
.L_2210:
        /*0010*/ 	.word	index@(.nv.constant0._ZN10layer_norm22ln_bwd_finalize_kernelINS_22Kernel_traits_finalizeILj65536EffffjLj1024ELj4ENS_18Kernel_traits_baseILj65536EffffjLj1024EEEEEEEvNS_9BwdParamsE)
        /*0014*/ 	.short	0x0160
        /*0016*/ 	.short	0x0088


	//----- nvinfo : EIATTR_CBANK_PARAM_SIZE
	.align		4
.L_2211:
        /*0018*/ 	.byte	0x03, 0x19
        /*001a*/ 	.short	0x0088


	//----- nvinfo : EIATTR_KPARAM_INFO
	.align		4
        /*001c*/ 	.byte	0x04, 0x17
        /*001e*/ 	.short	(.L_2213 - .L_2212)
.L_2212:
        /*0020*/ 	.word	0x00000000
        /*0024*/ 	.short	0x0000
        /*0026*/ 	.short	0x0000
        /*0028*/ 	.byte	0x00, 0xf0, 0x21, 0x02


	//----- nvinfo : EIATTR_MAXREG_COUNT
	.align		4
.L_2213:
        /*002c*/ 	.byte	0x03, 0x1b
        /*002e*/ 	.short	0x0040


	//----- nvinfo : EIATTR_NUM_BARRIERS
	.align		4
        /*0030*/ 	.byte	0x02, 0x4c
        /*0032*/ 	.byte	0x01
	.zero		1


	//----- nvinfo : EIATTR_MERCURY_ISA_VERSION
	.align		4
        /*0034*/ 	.byte	0x03, 0x5f
        /*0036*/ 	.short	0x0000


	//----- nvinfo : EIATTR_COOP_GROUP_MASK_REGIDS
	.align		4
        /*0038*/ 	.byte	0x04, 0x29
        /*003a*/ 	.short	(.L_2215 - .L_2214)


	//   ....[0]....
.L_2214:
        /*003c*/ 	.word	0xffffffff


	//   ....[1]....
        /*0040*/ 	.word	0xffffffff


	//   ....[2]....
        /*0044*/ 	.word	0xffffffff


	//   ....[3]....
        /*0048*/ 	.word	0xffffffff


	//   ....[4]....
        /*004c*/ 	.word	0xffffffff


	//   ....[5]....
        /*0050*/ 	.word	0xffffffff


	//   ....[6]....
        /*0054*/ 	.word	0xffffffff


	//   ....[7]....
        /*0058*/ 	.word	0xffffffff


	//   ....[8]....
        /*005c*/ 	.word	0xffffffff


	//   ....[9]....
        /*0060*/ 	.word	0xffffffff


	//   ....[10]....
        /*0064*/ 	.word	0xffffffff


	//   ....[11]....
        /*0068*/ 	.word	0xffffffff


	//   ....[12]....
        /*006c*/ 	.word	0xffffffff


	//   ....[13]....
        /*0070*/ 	.word	0xffffffff


	//   ....[14]....
        /*0074*/ 	.word	0xffffffff


	//   ....[15]....
        /*0078*/ 	.word	0xffffffff


	//   ....[16]....
        /*007c*/ 	.word	0xffffffff


	//   ....[17]....
        /*0080*/ 	.word	0xffffffff


	//   ....[18]....
        /*0084*/ 	.word	0xffffffff


	//   ....[19]....
        /*0088*/ 	.word	0xffffffff


	//----- nvinfo : EIATTR_COOP_GROUP_INSTR_OFFSETS
	.align		4
.L_2215:
        /*008c*/ 	.byte	0x04, 0x28
        /*008e*/ 	.short	(.L_2217 - .L_2216)


	//   ....[0]....
.L_2216:
        /*0090*/ 	.word	0x000007b0


	//   ....[1]....
        /*0094*/ 	.word	0x000007e0


	//   ....[2]....
        /*0098*/ 	.word	0x00000800


	//   ....[3]....
        /*009c*/ 	.word	0x00000810


	//   ....[4]....
        /*00a0*/ 	.word	0x00000840


	//   ....[5]....
        /*00a4*/ 	.word	0x00000850


	//   ....[6]....
        /*00a8*/ 	.word	0x00000880


	//   ....[7]....
        /*00ac*/ 	.word	0x00000890


	//   ....[8]....
        /*00b0*/ 	.word	0x000008c0


	//   ....[9]....
        /*00b4*/ 	.word	0x000008d0


	//   ....[10]....
        /*00b8*/ 	.word	0x00000a70


	//   ....[11]....
        /*00bc*/ 	.word	0x00000af0


	//   ....[12]....
        /*00c0*/ 	.word	0x00000b50


	//   ....[13]....
        /*00c4*/ 	.word	0x00000bb0


	//   ....[14]....
        /*00c8*/ 	.word	0x00000c20


	//   ....[15]....
        /*00cc*/ 	.word	0x00000c90


	//   ....[16]....
        /*00d0*/ 	.word	0x00000cf0


	//   ....[17]....
        /*00d4*/ 	.word	0x00000d50


	//   ....[18]....
        /*00d8*/ 	.word	0x00000db0


	//   ....[19]....
        /*00dc*/ 	.word	0x00000e10


	//----- nvinfo : EIATTR_EXIT_INSTR_OFFSETS
	.align		4
.L_2217:
        /*00e0*/ 	.byte	0x04, 0x1c
        /*00e2*/ 	.short	(.L_2219 - .L_2218)


	//   ....[0]....
.L_2218:
        /*00e4*/ 	.word	0x00000070


	//   ....[1]....
        /*00e8*/ 	.word	0x00000a10


	//----- nvinfo : EIATTR_MAX_THREADS
	.align		4
.L_2219:
        /*00ec*/ 	.byte	0x04, 0x05
        /*00ee*/ 	.short	(.L_2221 - .L_2220)
.L_2220:
        /*00f0*/ 	.word	0x00000400
        /*00f4*/ 	.word	0x00000001
        /*00f8*/ 	.word	0x00000001


	//----- nvinfo : EIATTR_CRS_STACK_SIZE
	.align		4
.L_2221:
        /*00fc*/ 	.byte	0x04, 0x1e
        /*00fe*/ 	.short	(.L_2223 - .L_2222)
.L_2222:
        /*0100*/ 	.word	0x00000000
.L_2223:


//--------------------- .nv.info._ZN10layer_norm13ln_bwd_kernelINS_13Kernel_traitsIffffjLj65536ELj8ELj1ELj8ELj16ENS_18Kernel_traits_baseILj65536EffffjLj256EEEEEEEvNS_9BwdParamsE --------------------------
	.section	.nv.info._ZN10layer_norm13ln_bwd_kernelINS_13Kernel_traitsIffffjLj65536ELj8ELj1ELj8ELj16ENS_18Kernel_traits_baseILj65536EffffjLj256EEEEEEEvNS_9BwdParamsE,"",@"SHT_CUDA_INFO"
	.sectionflags	@""
	.align	4


	//----- nvinfo : EIATTR_CUDA_API_VERSION
	.align		4
        /*0000*/ 	.byte	0x04, 0x37
        /*0002*/ 	.short	(.L_2225 - .L_2224)
.L_2224:
        /*0004*/ 	.word	0x00000082


	//----- nvinfo : EIATTR_SW2861232_WAR
	.align		4
.L_2225:
        /*0008*/ 	.byte	0x01, 0x35
	.zero		2


	//----- nvinfo : EIATTR_PARAM_CBANK
	.align		4
        /*000c*/ 	.byte	0x04, 0x0a
        /*000e*/ 	.short	(.L_2227 - .L_2226)
	.align		4
.L_2226:
        /*0010*/ 	.word	index@(.nv.constant0._ZN10layer_norm13ln_bwd_kernelINS_13Kernel_traitsIffffjLj65536ELj8ELj1ELj8ELj16ENS_18Kernel_traits_baseILj65536EffffjLj256EEEEEEEvNS_9BwdParamsE)
        /*0014*/ 	.short	0x0160
        /*0016*/ 	.short	0x0088


	//----- nvinfo : EIATTR_CBANK_PARAM_SIZE
	.align		4
.L_2227:
        /*0018*/ 	.byte	0x03, 0x19
        /*001a*/ 	.short	0x0088


	//----- nvinfo : EIATTR_KPARAM_INFO
	.align		4
        /*001c*/ 	.byte	0x04, 0x17
        /*001e*/ 	.short	(.L_2229 - .L_2228)
.L_2228:
        /*0020*/ 	.word	0x00000000
        /*0024*/ 	.short	0x0000
        /*0026*/ 	.short	0x0000
        /*0028*/ 	.byte	0x00, 0xf0, 0x21, 0x02


	//----- nvinfo : EIATTR_MAXREG_COUNT
	.align		4
.L_2229:
        /*002c*/ 	.byte	0x03, 0x1b
        /*002e*/ 	.short	0x00ff


	//----- nvinfo : EIATTR_NUM_BARRIERS
	.align		4
        /*0030*/ 	.byte	0x02, 0x4c
        /*0032*/ 	.byte	0x01
	.zero		1


	//----- nvinfo : EIATTR_MERCURY_ISA_VERSION
	.align		4
        /*0034*/ 	.byte	0x03, 0x5f
        /*0036*/ 	.short	0x0000


	//----- nvinfo : EIATTR_COOP_GROUP_MASK_REGIDS
	.align		4
        /*0038*/ 	.byte	0x04, 0x29
        /*003a*/ 	.short	(.L_2231 - .L_2230)


	//   ....[0]....
.L_2230:
        /*003c*/ 	.word	0xffffffff


	//   ....[1]....
        /*0040*/ 	.word	0xffffffff


	//   ....[2]....
        /*0044*/ 	.word	0xffffffff


	//   ....[3]....
        /*0048*/ 	.word	0xffffffff


	//   ....[4]....
        /*004c*/ 	.word	0xffffffff


	//   ....[5]....
        /*0050*/ 	.word	0xffffffff


	//   ....[6]....
        /*0054*/ 	.word	0xffffffff


	//   ....[7]....
        /*0058*/ 	.word	0xffffffff


	//   ....[8]....
        /*005c*/ 	.word	0xffffffff


	//   ....[9]....
        /*0060*/ 	.word	0xffffffff


	//   ....[10]....
        /*0064*/ 	.word	0xffffffff


	//   ....[11]....
        /*0068*/ 	.word	0xffffffff


	//   ....[12]....
        /*006c*/ 	.word	0xffffffff


	//   ....[13]....
        /*0070*/ 	.word	0xffffffff


	//   ....[14]....
        /*0074*/ 	.word	0xffffffff


	//   ....[15]....
        /*0078*/ 	.word	0xffffffff


	//   ....[16]....
        /*007c*/ 	.word	0xffffffff


	//   ....[17]....
        /*0080*/ 	.word	0xffffffff


	//   ....[18]....
        /*0084*/ 	.word	0xffffffff


	//   ....[19]....
        /*0088*/ 	.word	0xffffffff


	//   ....[20]....
        /*008c*/ 	.word	0xffffffff


	//   ....[21]....
        /*0090*/ 	.word	0xffffffff


	//   ....[22]....
        /*0094*/ 	.word	0xffffffff


	//   ....[23]....
        /*0098*/ 	.word	0xffffffff


	//   ....[24]....
        /*009c*/ 	.word	0xffffffff


	//   ....[25]....
        /*00a0*/ 	.word	0xffffffff


	//   ....[26]....
        /*00a4*/ 	.word	0xffffffff


	//   ....[27]....
        /*00a8*/ 	.word	0xffffffff


	//   ....[28]....
        /*00ac*/ 	.word	0xffffffff


	//   ....[29]....
        /*00b0*/ 	.word	0xffffffff


	//----- nvinfo : EIATTR_COOP_GROUP_INSTR_OFFSETS
	.align		4
.L_2231:
        /*00b4*/ 	.byte	0x04, 0x28
        /*00b6*/ 	.short	(.L_2233 - .L_2232)


	//   ....[0]....
.L_2232:
        /*00b8*/ 	.word	0x00001ff0


	//   ....[1]....
        /*00bc*/ 	.word	0x00002010


	//   ....[2]....
        /*00c0*/ 	.word	0x00002030


	//   ....[3]....
        /*00c4*/ 	.word	0x00002050


	//   ....[4]....
        /*00c8*/ 	.word	0x00002070


	//   ....[5]....
        /*00cc*/ 	.word	0x00002090


	//   ....[6]....
        /*00d0*/ 	.word	0x000020b0


	//   ....[7]....
        /*00d4*/ 	.word	0x000020d0


	//   ....[8]....
        /*00d8*/ 	.word	0x000020f0


	//   ....[9]....
        /*00dc*/ 	.word	0x00002110


	//   ....[10]....
        /*00e0*/ 	.word	0x00002620


	//   ....[11]....
        /*00e4*/ 	.word	0x00002630


	//   ....[12]....
        /*00e8*/ 	.word	0x00002660


	//   ....[13]....
        /*00ec*/ 	.word	0x00002670


	//   ....[14]....
        /*00f0*/ 	.word	0x000026a0


	//   ....[15]....
        /*00f4*/ 	.word	0x000026b0


	//   ....[16]....
        /*00f8*/ 	.word	0x000026e0


	//   ....[17]....
        /*00fc*/ 	.word	0x000026f0


	//   ....[18]....
        /*0100*/ 	.word	0x00002720


	//   ....[19]....
        /*0104*/ 	.word	0x00002730


	//   ....[20]....
        /*0108*/ 	.word	0x00003540


	//   ....[21]....
        /*010c*/ 	.word	0x000035c0


	//   ....[22]....
        /*0110*/ 	.word	0x00003640


	//   ....[23]....
        /*0114*/ 	.word	0x000036b0


	//   ....[24]....
        /*0118*/ 	.word	0x00003730


	//   ....[25]....
        /*011c*/ 	.word	0x000037a0


	//   ....[26]....
        /*0120*/ 	.word	0x00003820


	//   ....[27]....
        /*0124*/ 	.word	0x00003890


	//   ....[28]....
        /*0128*/ 	.word	0x00003910


	//   ....[29]....
        /*012c*/ 	.word	0x00003980


	//----- nvinfo : EIATTR_EXIT_INSTR_OFFSETS
	.align		4
.L_2233:
        /*0130*/ 	.byte	0x04, 0x1c
        /*0132*/ 	.short	(.L_2235 - .L_2234)


	//   ....[0]....
.L_2234:
        /*0134*/ 	.word	0x000034e0


	//----- nvinfo : EIATTR_MAX_THREADS
	.align		4
.L_2235:
        /*0138*/ 	.byte	0x04, 0x05
        /*013a*/ 	.short	(.L_2237 - .L_2236)
.L_2236:
        /*013c*/ 	.word	0x00000100
        /*0140*/ 	.word	0x00000001
        /*0144*/ 	.word	0x00000001


	//----- nvinfo : EIATTR_CRS_STACK_SIZE
	.align		4
.L_2237:
        /*0148*/ 	.byte	0x04, 0x1e
        /*014a*/ 	.short	(.L_2239 - .L_2238)
.L_2238:
        /*014c*/ 	.word	0x00000000
.L_2239:


//--------------------- .nv.info._ZN10layer_norm22ln_bwd_finalize_kernelINS_22Kernel_traits_finalizeILj49152E13__nv_bfloat16fS2_fjLj1024ELj4ENS_18Kernel_traits_baseILj49152ES2_fS2_fjLj1024EEEEEEEvNS_9BwdParamsE --------------------------
	.section	.nv.info._ZN10layer_norm22ln_bwd_finalize_kernelINS_22Kernel_traits_finalizeILj49152E13__nv_bfloat16fS2_fjLj1024ELj4ENS_18Kernel_traits_baseILj49152ES2_fS2_fjLj1024EEEEEEEvNS_9BwdParamsE,"",@"SHT_CUDA_INFO"
	.sectionflags	@""
	.align	4


	//----- nvinfo : EIATTR_CUDA_API_VERSION
	.align		4
        /*0000*/ 	.byte	0x04, 0x37
        /*0002*/ 	.short	(.L_2241 - .L_2240)
.L_2240:
        /*0004*/ 	.word	0x00000082


	//----- nvinfo : EIATTR_SW2861232_WAR
	.align		4
.L_2241:
        /*0008*/ 	.byte	0x01, 0x35
	.zero		2


	//----- nvinfo : EIATTR_PARAM_CBANK
	.align		4
        /*000c*/ 	.byte	0x04, 0x0a
        /*000e*/ 	.short	(.L_2243 - .L_2242)
	.align		4
.L_2242:
        /*0010*/ 	.word	index@(.nv.constant0._ZN10layer_norm22ln_bwd_finalize_kernelINS_22Kernel_traits_finalizeILj49152E13__nv_bfloat16fS2_fjLj1024ELj4ENS_18Kernel_traits_baseILj49152ES2_fS2_fjLj1024EEEEEEEvNS_9BwdParamsE)
        /*0014*/ 	.short	0x0160
        /*0016*/ 	.short	0x0088


	//----- nvinfo : EIATTR_CBANK_PARAM_SIZE
	.align		4
.L_2243:
        /*0018*/ 	.byte	0x03, 0x19
        /*001a*/ 	.short	0x0088


	//----- nvinfo : EIATTR_KPARAM_INFO
	.align		4
        /*001c*/ 	.byte	0x04, 0x17
        /*001e*/ 	.short	(.L_2245 - .L_2244)
.L_2244:
        /*0020*/ 	.word	0x00000000
        /*0024*/ 	.short	0x0000
        /*0026*/ 	.short	0x0000
        /*0028*/ 	.byte	0x00, 0xf0, 0x21, 0x02


	//----- nvinfo : EIATTR_MAXREG_COUNT
	.align		4
.L_2245:
        /*002c*/ 	.byte	0x03, 0x1b
        /*002e*/ 	.short	0x0040


	//----- nvinfo : EIATTR_NUM_BARRIERS
	.align		4
        /*0030*/ 	.byte	0x02, 0x4c
        /*0032*/ 	.byte	0x01
	.zero		1


	//----- nvinfo : EIATTR_MERCURY_ISA_VERSION
	.align		4
        /*0034*/ 	.byte	0x03, 0x5f
        /*0036*/ 	.short	0x0000


	//----- nvinfo : EIATTR_COOP_GROUP_MASK_REGIDS
	.align		4
        /*0038*/ 	.byte	0x04, 0x29
        /*003a*/ 	.short	(.L_2247 - .L_2246)


	//   ....[0]....
.L_2246:
        /*003c*/ 	.word	0xffffffff


	//   ....[1]....
        /*0040*/ 	.word	0xffffffff


	//   ....[2]....
        /*0044*/ 	.word	0xffffffff


	//   ....[3]....
        /*0048*/ 	.word	0xffffffff


	//   ....[4]....
        /*004c*/ 	.word	0xffffffff


	//   ....[5]....
        /*0050*/ 	.word	0xffffffff


	//   ....[6]....
        /*0054*/ 	.word	0xffffffff


	//   ....[7]....
        /*0058*/ 	.word	0xffffffff


	//   ....[8]....
        /*005c*/ 	.word	0xffffffff


	//   ....[9]....
        /*0060*/ 	.word	0xffffffff


	//   ....[10]....
        /*0064*/ 	.word	0xffffffff


	//   ....[11]....
        /*0068*/ 	.word	0xffffffff


	//   ....[12]....
        /*006c*/ 	.word	0xffffffff


	//   ....[13]....
        /*0070*/ 	.word	0xffffffff


	//   ....[14]....
        /*0074*/ 	.word	0xffffffff


	//   ....[15]....
        /*0078*/ 	.word	0xffffffff


	//   ....[16]....
        /*007c*/ 	.word	0xffffffff


	//   ....[17]....
        /*0080*/ 	.word	0xffffffff


	//   ....[18]....
        /*0084*/ 	.word	0xffffffff


	//   ....[19]....
        /*0088*/ 	.word	0xffffffff


	//----- nvinfo : EIATTR_COOP_GROUP_INSTR_OFFSETS
	.align		4
.L_2247:
        /*008c*/ 	.byte	0x04, 0x28
        /*008e*/ 	.short	(.L_2249 - .L_2248)


	//   ....[0]....
.L_2248:
        /*0090*/ 	.word	0x000007b0


	//   ....[1]....
        /*0094*/ 	.word	0x000007e0


	//   ....[2]....
        /*0098*/ 	.word	0x00000800


	//   ....[3]....
        /*009c*/ 	.word	0x00000810


	//   ....[4]....
        /*00a0*/ 	.word	0x00000840


	//   ....[5]....
        /*00a4*/ 	.word	0x00000850


	//   ....[6]....
        /*00a8*/ 	.word	0x00000880


	//   ....[7]....
        /*00ac*/ 	.word	0x00000890


	//   ....[8]....
        /*00b0*/ 	.word	0x000008c0


	//   ....[9]....
        /*00b4*/ 	.word	0x000008d0


	//   ....[10]....
        /*00b8*/ 	.word	0x00000ac0


	//   ....[11]....
        /*00bc*/ 	.word	0x00000b40


	//   ....[12]....
        /*00c0*/ 	.word	0x00000ba0


	//   ....[13]....
        /*00c4*/ 	.word	0x00000c00


	//   ....[14]....
        /*00c8*/ 	.word	0x00000c70


	//   ....[15]....
        /*00cc*/ 	.word	0x00000ce0


	//   ....[16]....
        /*00d0*/ 	.word	0x00000d40


	//   ....[17]....
        /*00d4*/ 	.word	0x00000da0


	//   ....[18]....
        /*00d8*/ 	.word	0x00000e00


	//   ....[19]....
        /*00dc*/ 	.word	0x00000e60


	//----- nvinfo : EIATTR_EXIT_INSTR_OFFSETS
	.align		4
.L_2249:
        /*00e0*/ 	.byte	0x04, 0x1c
        /*00e2*/ 	.short	(.L_2251 - .L_2250)


	//   ....[0]....
.L_2250:
        /*00e4*/ 	.word	0x00000070


	//   ....[1]....
        /*00e8*/ 	.word	0x00000a60


	//----- nvinfo : EIATTR_MAX_THREADS
	.align		4
.L_2251:
        /*00ec*/ 	.byte	0x04, 0x05
        /*00ee*/ 	.short	(.L_2253 - .L_2252)
.L_2252:
        /*00f0*/ 	.word	0x00000400
        /*00f4*/ 	.word	0x00000001
        /*00f8*/ 	.word	0x00000001


	//----- nvinfo : EIATTR_CRS_STACK_SIZE
	.align		4
.L_2253:
        /*00fc*/ 	.byte	0x04, 0x1e
        /*00fe*/ 	.short	(.L_2255 - .L_2254)
.L_2254:
        /*0100*/ 	.word	0x00000000
.L_2255:


//--------------------- .nv.info._ZN10layer_norm13ln_bwd_kernelINS_13Kernel_traitsI13__nv_bfloat16fS2_fjLj49152ELj8ELj1ELj8ELj16ENS_18Kernel_traits_baseILj49152ES2_fS2_fjLj256EEEEEEEvNS_9BwdParamsE --------------------------
	.section	.nv.info._ZN10layer_norm13ln_bwd_kernelINS_13Kernel_traitsI13__nv_bfloat16fS2_fjLj49152ELj8ELj1ELj8ELj16ENS_18Kernel_traits_baseILj49152ES2_fS2_fjLj256EEEEEEEvNS_9BwdParamsE,"",@"SHT_CUDA_INFO"
	.sectionflags	@""
	.align	4


	//----- nvinfo : EIATTR_CUDA_API_VERSION
	.align		4
        /*0000*/ 	.byte	0x04, 0x37
        /*0002*/ 	.short	(.L_2257 - .L_2256)
.L_2256:
        /*0004*/ 	.word	0x00000082


	//----- nvinfo : EIATTR_SW2861232_WAR
	.align		4
.L_2257:
        /*0008*/ 	.byte	0x01, 0x35
	.zero		2


	//----- nvinfo : EIATTR_PARAM_CBANK
	.align		4
        /*000c*/ 	.byte	0x04, 0x0a
        /*000e*/ 	.short	(.L_2259 - .L_2258)
	.align		4
.L_2258:
        /*0010*/ 	.word	index@(.nv.constant0._ZN10layer_norm13ln_bwd_kernelINS_13Kernel_traitsI13__nv_bfloat16fS2_fjLj49152ELj8ELj1ELj8ELj16ENS_18Kernel_traits_baseILj49152ES2_fS2_fjLj256EEEEEEEvNS_9BwdParamsE)
        /*0014*/ 	.short	0x0160
        /*0016*/ 	.short	0x0088


	//----- nvinfo : EIATTR_CBANK_PARAM_SIZE
	.align		4
.L_2259:
        /*0018*/ 	.byte	0x03, 0x19
        /*001a*/ 	.short	0x0088


	//----- nvinfo : EIATTR_KPARAM_INFO
	.align		4
        /*001c*/ 	.byte	0x04, 0x17
        /*001e*/ 	.short	(.L_2261 - .L_2260)
.L_2260:
        /*0020*/ 	.word	0x00000000
        /*0024*/ 	.short	0x0000
        /*0026*/ 	.short	0x0000
        /*0028*/ 	.byte	0x00, 0xf0, 0x21, 0x02


	//----- nvinfo : EIATTR_MAXREG_COUNT
	.align		4
.L_2261:
        /*002c*/ 	.byte	0x03, 0x1b
        /*002e*/ 	.short	0x00ff


	//----- nvinfo : EIATTR_NUM_BARRIERS
	.align		4
        /*0030*/ 	.byte	0x02, 0x4c
        /*0032*/ 	.byte	0x01
	.zero		1


	//----- nvinfo : EIATTR_MERCURY_ISA_VERSION
	.align		4
        /*0034*/ 	.byte	0x03, 0x5f
        /*0036*/ 	.short	0x0000


	//----- nvinfo : EIATTR_COOP_GROUP_MASK_REGIDS
	.align		4
        /*0038*/ 	.byte	0x04, 0x29
        /*003a*/ 	.short	(.L_2263 - .L_2262)


	//   ....[0]....
.L_2262:
        /*003c*/ 	.word	0xffffffff


	//   ....[1]....
        /*0040*/ 	.word	0xffffffff


	//   ....[2]....
        /*0044*/ 	.word	0xffffffff


	//   ....[3]....
        /*0048*/ 	.word	0xffffffff


	//   ....[4]....
        /*004c*/ 	.word	0xffffffff


	//   ....[5]....
        /*0050*/ 	.word	0xffffffff


	//   ....[6]....
        /*0054*/ 	.word	0xffffffff


	//   ....[7]....
        /*0058*/ 	.word	0xffffffff


	//   ....[8]....
        /*005c*/ 	.word	0xffffffff


	//   ....[9]....
        /*0060*/ 	.word	0xffffffff


	//   ....[10]....
        /*0064*/ 	.word	0xffffffff


	//   ....[11]....
        /*0068*/ 	.word	0xffffffff


	//   ....[12]....
        /*006c*/ 	.word	0xffffffff


	//   ....[13]....
        /*0070*/ 	.word	0xffffffff


	//   ....[14]....
        /*0074*/ 	.word	0xffffffff


	//   ....[15]....
        /*0078*/ 	.word	0xffffffff


	//   ....[16]....
        /*007c*/ 	.word	0xffffffff


	//   ....[17]....
        /*0080*/ 	.word	0xffffffff


	//   ....[18]....
        /*0084*/ 	.word	0xffffffff


	//   ....[19]....
        /*0088*/ 	.word	0xffffffff


	//   ....[20]....
        /*008c*/ 	.word	0xffffffff


	//   ....[21]....
        /*0090*/ 	.word	0xffffffff


	//   ....[22]....
        /*0094*/ 	.word	0xffffffff


	//   ....[23]....
        /*0098*/ 	.word	0xffffffff


	//   ....[24]....
        /*009c*/ 	.word	0xffffffff


	//   ....[25]....
        /*00a0*/ 	.word	0xffffffff


	//   ....[26]....
        /*00a4*/ 	.word	0xffffffff


	//   ....[27]....
        /*00a8*/ 	.word	0xffffffff


	//   ....[28]....
        /*00ac*/ 	.word	0xffffffff


	//   ....[29]....
        /*00b0*/ 	.word	0xffffffff


	//----- nvinfo : EIATTR_COOP_GROUP_INSTR_OFFSETS
	.align		4
.L_2263:
        /*00b4*/ 	.byte	0x04, 0x28
        /*00b6*/ 	.short	(.L_2265 - .L_2264)


	//   ....[0]....
.L_2264:
        /*00b8*/ 	.word	0x000020a0


	//   ....[1]....
        /*00bc*/ 	.word	0x000020c0


	//   ....[2]....
        /*00c0*/ 	.word	0x000020e0


	//   ....[3]....
        /*00c4*/ 	.word	0x00002100


	//   ....[4]....
        /*00c8*/ 	.word	0x00002120


	//   ....[5]....
        /*00cc*/ 	.word	0x00002140


	//   ....[6]....
        /*00d0*/ 	.word	0x00002160


	//   ....[7]....
        /*00d4*/ 	.word	0x00002180


	//   ....[8]....
        /*00d8*/ 	.word	0x000021a0


	//   ....[9]....
        /*00dc*/ 	.word	0x000021c0


	//   ....[10]....
        /*00e0*/ 	.word	0x000026b0


	//   ....[11]....
        /*00e4*/ 	.word	0x000026c0


	//   ....[12]....
        /*00e8*/ 	.word	0x000026f0


	//   ....[13]....
        /*00ec*/ 	.word	0x00002700


	//   ....[14]....
        /*00f0*/ 	.word	0x00002730


	//   ....[15]....
        /*00f4*/ 	.word	0x00002740


	//   ....[16]....
        /*00f8*/ 	.word	0x00002770


	//   ....[17]....
        /*00fc*/ 	.word	0x00002780


	//   ....[18]....
        /*0100*/ 	.word	0x000027b0


	//   ....[19]....
        /*0104*/ 	.word	0x000027c0


	//   ....[20]....
        /*0108*/ 	.word	0x00003390


	//   ....[21]....
        /*010c*/ 	.word	0x00003410


	//   ....[22]....
        /*0110*/ 	.word	0x00003490


	//   ....[23]....
        /*0114*/ 	.word	0x00003500


	//   ....[24]....
        /*0118*/ 	.word	0x00003580


	//   ....[25]....
        /*011c*/ 	.word	0x000035f0


	//   ....[26]....
        /*0120*/ 	.word	0x00003670


	//   ....[27]....
        /*0124*/ 	.word	0x000036e0


	//   ....[28]....
        /*0128*/ 	.word	0x00003760


	//   ....[29]....
        /*012c*/ 	.word	0x000037d0


	//----- nvinfo : EIATTR_EXIT_INSTR_OFFSETS
	.align		4
.L_2265:
        /*0130*/ 	.byte	0x04, 0x1c
        /*0132*/ 	.short	(.L_2267 - .L_2266)


	//   ....[0]....
.L_2266:
        /*0134*/ 	.word	0x00003330


	//----- nvinfo : EIATTR_MAX_THREADS
	.align		4
.L_2267:
        /*0138*/ 	.byte	0x04, 0x05
        /*013a*/ 	.short	(.L_2269 - .L_2268)
.L_2268:
        /*013c*/ 	.word	0x00000100
        /*0140*/ 	.word	0x00000001
        /*0144*/ 	.word	0x00000001


	//----- nvinfo : EIATTR_CRS_STACK_SIZE
	.align		4
.L_2269:
        /*0148*/ 	.byte	0x04, 0x1e
        /*014a*/ 	.short	(.L_2271 - .L_2270)
.L_2270:
        /*014c*/ 	.word	0x00000000
.L_2271:


//--------------------- .nv.info._ZN10layer_norm22ln_bwd_finalize_kernelINS_22Kernel_traits_finalizeILj49152E13__nv_bfloat16S2_S2_fjLj1024ELj4ENS_18Kernel_traits_baseILj49152ES2_S2_S2_fjLj1024EEEEEEEvNS_9BwdParamsE --------------------------
	.section	.nv.info._ZN10layer_norm22ln_bwd_finalize_kernelINS_22Kernel_traits_finalizeILj49152E13__nv_bfloat16S2_S2_fjLj1024ELj4ENS_18Kernel_traits_baseILj49152ES2_S2_S2_fjLj1024EEEEEEEvNS_9BwdParamsE,"",@"SHT_CUDA_INFO"
	.sectionflags	@""
	.align	4


	//----- nvinfo : EIATTR_CUDA_API_VERSION
	.align		4
        /*0000*/ 	.byte	0x04, 0x37
        /*0002*/ 	.short	(.L_2273 - .L_2272)
.L_2272:
        /*0004*/ 	.word	0x00000082


	//----- nvinfo : EIATTR_SW2861232_WAR
	.align		4
.L_2273:
        /*0008*/ 	.byte	0x01, 0x35
	.zero		2


	//----- nvinfo : EIATTR_PARAM_CBANK
	.align		4
        /*000c*/ 	.byte	0x04, 0x0a
        /*000e*/ 	.short	(.L_2275 - .L_2274)
	.align		4
.L_2274:
        /*0010*/ 	.word	index@(.nv.constant0._ZN10layer_norm22ln_bwd_finalize_kernelINS_22Kernel_traits_finalizeILj49152E13__nv_bfloat16S2_S2_fjLj1024ELj4ENS_18Kernel_traits_baseILj49152ES2_S2_S2_fjLj1024EEEEEEEvNS_9BwdParamsE)
        /*0014*/ 	.short	0x0160
        /*0016*/ 	.short	0x0088


	//----- nvinfo : EIATTR_CBANK_PARAM_SIZE
	.align		4
.L_2275:
        /*0018*/ 	.byte	0x03, 0x19
        /*001a*/ 	.short	0x0088


	//----- nvinfo : EIATTR_KPARAM_INFO
	.align		4
        /*001c*/ 	.byte	0x04, 0x17
        /*001e*/ 	.short	(.L_2277 - .L_2276)
.L_2276:
        /*0020*/ 	.word	0x00000000
        /*0024*/ 	.short	0x0000
        /*0026*/ 	.short	0x0000
        /*0028*/ 	.byte	0x00, 0xf0, 0x21, 0x02


	//----- nvinfo : EIATTR_MAXREG_COUNT
	.align		4
.L_2277:
        /*002c*/ 	.byte	0x03, 0x1b
        /*002e*/ 	.short	0x0040


	//----- nvinfo : EIATTR_NUM_BARRIERS
	.align		4
        /*0030*/ 	.byte	0x02, 0x4c
        /*0032*/ 	.byte	0x01
	.zero		1


	//----- nvinfo : EIATTR_MERCURY_ISA_VERSION
	.align		4
        /*0034*/ 	.byte	0x03, 0x5f
        /*0036*/ 	.short	0x0000


	//----- nvinfo : EIATTR_COOP_GROUP_MASK_REGIDS
	.align		4
        /*0038*/ 	.byte	0x04, 0x29
        /*003a*/ 	.short	(.L_2279 - .L_2278)


	//   ....[0]....
.L_2278:
        /*003c*/ 	.word	0xffffffff


	//   ....[1]....
        /*0040*/ 	.word	0xffffffff


	//   ....[2]....
        /*0044*/ 	.word	0xffffffff


	//   ....[3]....
        /*0048*/ 	.word	0xffffffff


	//   ....[4]....
        /*004c*/ 	.word	0xffffffff


	//   ....[5]....
        /*0050*/ 	.word	0xffffffff


	//   ....[6]....
        /*0054*/ 	.word	0xffffffff


	//   ....[7]....
        /*0058*/ 	.word	0xffffffff


	//   ....[8]....
        /*005c*/ 	.word	0xffffffff


	//   ....[9]....
        /*0060*/ 	.word	0xffffffff


	//   ....[10]....
        /*0064*/ 	.word	0xffffffff


	//   ....[11]....
        /*0068*/ 	.word	0xffffffff


	//   ....[12]....
        /*006c*/ 	.word	0xffffffff


	//   ....[13]....
        /*0070*/ 	.word	0xffffffff


	//   ....[14]....
        /*0074*/ 	.word	0xffffffff


	//   ....[15]....
        /*0078*/ 	.word	0xffffffff


	//   ....[16]....
        /*007c*/ 	.word	0xffffffff


	//   ....[17]....
        /*0080*/ 	.word	0xffffffff


	//   ....[18]....
        /*0084*/ 	.word	0xffffffff


	//   ....[19]....
        /*0088*/ 	.word	0xffffffff


	//----- nvinfo : EIATTR_COOP_GROUP_INSTR_OFFSETS
	.align		4
.L_2279:
        /*008c*/ 	.byte	0x04, 0x28
        /*008e*/ 	.short	(.L_2281 - .L_2280)


	//   ....[0]....
.L_2280:
        /*0090*/ 	.word	0x000007b0


	//   ....[1]....
        /*0094*/ 	.word	0x000007e0


	//   ....[2]....
        /*0098*/ 	.word	0x00000800


	//   ....[3]....
        /*009c*/ 	.word	0x00000810


	//   ....[4]....
        /*00a0*/ 	.word	0x00000840


	//   ....[5]....
        /*00a4*/ 	.word	0x00000850


	//   ....[6]....
        /*00a8*/ 	.word	0x00000880


	//   ....[7]....
        /*00ac*/ 	.word	0x00000890


	//   ....[8]....
        /*00b0*/ 	.word	0x000008c0


	//   ....[9]....
        /*00b4*/ 	.word	0x000008d0


	//   ....[10]....
        /*00b8*/ 	.word	0x00000ac0


	//   ....[11]....
        /*00bc*/ 	.word	0x00000b40


	//   ....[12]....
        /*00c0*/ 	.word	0x00000ba0


	//   ....[13]....
        /*00c4*/ 	.word	0x00000c00


	//   ....[14]....
        /*00c8*/ 	.word	0x00000c70


	//   ....[15]....
        /*00cc*/ 	.word	0x00000ce0


	//   ....[16]....
        /*00d0*/ 	.word	0x00000d40


	//   ....[17]....
        /*00d4*/ 	.word	0x00000da0


	//   ....[18]....
        /*00d8*/ 	.word	0x00000e00


	//   ....[19]....
        /*00dc*/ 	.word	0x00000e60


	//----- nvinfo : EIATTR_EXIT_INSTR_OFFSETS
	.align		4
.L_2281:
        /*00e0*/ 	.byte	0x04, 0x1c
        /*00e2*/ 	.short	(.L_2283 - .L_2282)


	//   ....[0]....
.L_2282:
        /*00e4*/ 	.word	0x00000070


	//   ....[1]....
        /*00e8*/ 	.word	0x00000a60


	//----- nvinfo : EIATTR_MAX_THREADS
	.align		4
.L_2283:
        /*00ec*/ 	.byte	0x04, 0x05
        /*00ee*/ 	.short	(.L_2285 - .L_2284)
.L_2284:
        /*00f0*/ 	.word	0x00000400
        /*00f4*/ 	.word	0x00000001
        /*00f8*/ 	.word	0x00000001


	//----- nvinfo : EIATTR_CRS_STACK_SIZE
	.align		4
.L_2285:
        /*00fc*/ 	.byte	0x04, 0x1e
        /*00fe*/ 	.short	(.L_2287 - .L_2286)
.L_2286:
        /*0100*/ 	.word	0x00000000
.L_2287:


//--------------------- .nv.info._ZN10layer_norm13ln_bwd_kernelINS_13Kernel_traitsI13__nv_bfloat16S2_S2_fjLj49152ELj8ELj1ELj8ELj16ENS_18Kernel_traits_baseILj49152ES2_S2_S2_fjLj256EEEEEEEvNS_9BwdParamsE --------------------------
	.section	.nv.info._ZN10layer_norm13ln_bwd_kernelINS_13Kernel_traitsI13__nv_bfloat16S2_S2_fjLj49152ELj8ELj1ELj8ELj16ENS_18Kernel_traits_baseILj49152ES2_S2_S2_fjLj256EEEEEEEvNS_9BwdParamsE,"",@"SHT_CUDA_INFO"
	.sectionflags	@""
	.align	4


	//----- nvinfo : EIATTR_CUDA_API_VERSION
	.align		4
        /*0000*/ 	.byte	0x04, 0x37
        /*0002*/ 	.short	(.L_2289 - .L_2288)
.L_2288:
        /*0004*/ 	.word	0x00000082


	//----- nvinfo : EIATTR_SW2861232_WAR
	.align		4
.L_2289:
        /*0008*/ 	.byte	0x01, 0x35
	.zero		2


	//----- nvinfo : EIATTR_PARAM_CBANK
	.align		4
        /*000c*/ 	.byte	0x04, 0x0a
        /*000e*/ 	.short	(.L_2291 - .L_2290)
	.align		4
.L_2290:
        /*0010*/ 	.word	index@(.nv.constant0._ZN10layer_norm13ln_bwd_kernelINS_13Kernel_traitsI13__nv_bfloat16S2_S2_fjLj49152ELj8ELj1ELj8ELj16ENS_18Kernel_traits_baseILj49152ES2_S2_S2_fjLj256EEEEEEEvNS_9BwdParamsE)
        /*0014*/ 	.short	0x0160
        /*0016*/ 	.short	0x0088


	//----- nvinfo : EIATTR_CBANK_PARAM_SIZE
	.align		4
.L_2291:
        /*0018*/ 	.byte	0x03, 0x19
        /*001a*/ 	.short	0x0088


	//----- nvinfo : EIATTR_KPARAM_INFO
	.align		4
        /*001c*/ 	.byte	0x04, 0x17
        /*001e*/ 	.short	(.L_2293 - .L_2292)
.L_2292:
        /*0020*/ 	.word	0x00000000
        /*0024*/ 	.short	0x0000
        /*0026*/ 	.short	0x0000
        /*0028*/ 	.byte	0x00, 0xf0, 0x21, 0x02


	//----- nvinfo : EIATTR_MAXREG_COUNT
	.align		4
.L_2293:
        /*002c*/ 	.byte	0x03, 0x1b
        /*002e*/ 	.short	0x00ff


	//----- nvinfo : EIATTR_NUM_BARRIERS
	.align		4
        /*0030*/ 	.byte	0x02, 0x4c
        /*0032*/ 	.byte	0x01
	.zero		1


	//----- nvinfo : EIATTR_MERCURY_ISA_VERSION
	.align		4
        /*0034*/ 	.byte	0x03, 0x5f
        /*0036*/ 	.short	0x0000


	//----- nvinfo : EIATTR_COOP_GROUP_MASK_REGIDS
	.align		4
        /*0038*/ 	.byte	0x04, 0x29
        /*003a*/ 	.short	(.L_2295 - .L_2294)


	//   ....[0]....
.L_2294:
        /*003c*/ 	.word	0xffffffff


	//   ....[1]....
        /*0040*/ 	.word	0xffffffff


	//   ....[2]....
        /*0044*/ 	.word	0xffffffff


	//   ....[3]....
        /*0048*/ 	.word	0xffffffff


	//   ....[4]....
        /*004c*/ 	.word	0xffffffff


	//   ....[5]....
        /*0050*/ 	.word	0xffffffff


	//   ....[6]....
        /*0054*/ 	.word	0xffffffff


	//   ....[7]....
        /*0058*/ 	.word	0xffffffff


	//   ....[8]....
        /*005c*/ 	.word	0xffffffff


	//   ....[9]....
        /*0060*/ 	.word	0xffffffff


	//   ....[10]....
        /*0064*/ 	.word	0xffffffff


	//   ....[11]....
        /*0068*/ 	.word	0xffffffff


	//   ....[12]....
        /*006c*/ 	.word	0xffffffff


	//   ....[13]....
        /*0070*/ 	.word	0xffffffff


	//   ....[14]....
        /*0074*/ 	.word	0xffffffff


	//   ....[15]....
        /*0078*/ 	.word	0xffffffff


	//   ....[16]....
        /*007c*/ 	.word	0xffffffff


	//   ....[17]....
        /*0080*/ 	.word	0xffffffff


	//   ....[18]....
        /*0084*/ 	.word	0xffffffff


	//   ....[19]....
        /*0088*/ 	.word	0xffffffff


	//   ....[20]....
        /*008c*/ 	.word	0xffffffff


	//   ....[21]....
        /*0090*/ 	.word	0xffffffff


	//   ....[22]....
        /*0094*/ 	.word	0xffffffff


	//   ....[23]....
        /*0098*/ 	.word	0xffffffff


	//   ....[24]....
        /*009c*/ 	.word	0xffffffff


	//   ....[25]....
        /*00a0*/ 	.word	0xffffffff


	//   ....[26]....
        /*00a4*/ 	.word	0xffffffff


	//   ....[27]....
        /*00a8*/ 	.word	0xffffffff


	//   ....[28]....
        /*00ac*/ 	.word	0xffffffff


	//   ....[29]....
        /*00b0*/ 	.word	0xffffffff


	//----- nvinfo : EIATTR_COOP_GROUP_INSTR_OFFSETS
	.align		4
.L_2295:
        /*00b4*/ 	.byte	0x04, 0x28
        /*00b6*/ 	.short	(.L_2297 - .L_2296)


	//   ....[0]....
.L_2296:
        /*00b8*/ 	.word	0x00001d00


	//   ....[1]....
        /*00bc*/ 	.word	0x00001d20


	//   ....[2]....
        /*00c0*/ 	.word	0x00001d40


	//   ....[3]....
        /*00c4*/ 	.word	0x00001d60


	//   ....[4]....
        /*00c8*/ 	.word	0x00001d80


	//   ....[5]....
        /*00cc*/ 	.word	0x00001da0


	//   ....[6]....
        /*00d0*/ 	.word	0x00001dc0


	//   ....[7]....
        /*00d4*/ 	.word	0x00001de0


	//   ....[8]....
        /*00d8*/ 	.word	0x00001e00


	//   ....[9]....
        /*00dc*/ 	.word	0x00001e20


	//   ....[10]....
        /*00e0*/ 	.word	0x00002310


	//   ....[11]....
        /*00e4*/ 	.word	0x00002320


	//   ....[12]....
        /*00e8*/ 	.word	0x00002350


	//   ....[13]....
        /*00ec*/ 	.word	0x00002360


	//   ....[14]....
        /*00f0*/ 	.word	0x00002390


	//   ....[15]....
        /*00f4*/ 	.word	0x000023a0


	//   ....[16]....
        /*00f8*/ 	.word	0x000023d0


	//   ....[17]....
        /*00fc*/ 	.word	0x000023e0


	//   ....[18]....
        /*0100*/ 	.word	0x00002410


	//   ....[19]....
        /*0104*/ 	.word	0x00002420


	//   ....[20]....
        /*0108*/ 	.word	0x00002f50


	//   ....[21]....
        /*010c*/ 	.word	0x00002fd0


	//   ....[22]....
        /*0110*/ 	.word	0x00003050


	//   ....[23]....
        /*0114*/ 	.word	0x000030c0


	//   ....[24]....
        /*0118*/ 	.word	0x00003140


	//   ....[25]....
        /*011c*/ 	.word	0x000031b0


	//   ....[26]....
        /*0120*/ 	.word	0x00003230


	//   ....[27]....
        /*0124*/ 	.word	0x000032a0


	//   ....[28]....
        /*0128*/ 	.word	0x00003320


	//   ....[29]....
        /*012c*/ 	.word	0x00003390


	//----- nvinfo : EIATTR_EXIT_INSTR_OFFSETS
	.align		4
.L_2297:
        /*0130*/ 	.byte	0x04, 0x1c
        /*0132*/ 	.short	(.L_2299 - .L_2298)


	//   ....[0]....
.L_2298:
        /*0134*/ 	.word	0x00002ef0


	//----- nvinfo : EIATTR_MAX_THREADS
	.align		4
.L_2299:
        /*0138*/ 	.byte	0x04, 0x05
        /*013a*/ 	.short	(.L_2301 - .L_2300)
.L_2300:
        /*013c*/ 	.word	0x00000100
        /*0140*/ 	.word	0x00000001
        /*0144*/ 	.word	0x00000001


	//----- nvinfo : EIATTR_CRS_STACK_SIZE
	.align		4
.L_2301:
        /*0148*/ 	.byte	0x04, 0x1e
        /*014a*/ 	.short	(.L_2303 - .L_2302)
.L_2302:
        /*014c*/ 	.word	0x00000000
.L_2303:


//--------------------- .nv.info._ZN10layer_norm22ln_bwd_finalize_kernelINS_22Kernel_traits_finalizeILj49152E6__halffS2_fjLj1024ELj4ENS_18Kernel_traits_baseILj49152ES2_fS2_fjLj1024EEEEEEEvNS_9BwdParamsE --------------------------
	.section	.nv.info._ZN10layer_norm22ln_bwd_finalize_kernelINS_22Kernel_traits_finalizeILj49152E6__halffS2_fjLj1024ELj4ENS_18Kernel_traits_baseILj49152ES2_fS2_fjLj1024EEEEEEEvNS_9BwdParamsE,"",@"SHT_CUDA_INFO"
	.sectionflags	@""
	.align	4


	//----- nvinfo : EIATTR_CUDA_API_VERSION
	.align		4
        /*0000*/ 	.byte	0x04, 0x37
        /*0002*/ 	.short	(.L_2305 - .L_2304)
.L_2304:
        /*0004*/ 	.word	0x00000082


	//----- nvinfo : EIATTR_SW2861232_WAR
	.align		4
.L_2305:
        /*0008*/ 	.byte	0x01, 0x35
	.zero		2


	//----- nvinfo : EIATTR_PARAM_CBANK
	.align		4
        /*000c*/ 	.byte	0x04, 0x0a
        /*000e*/ 	.short	(.L_2307 - .L_2306)
	.align		4
.L_2306:
        /*0010*/ 	.word	index@(.nv.constant0._ZN10layer_norm22ln_bwd_finalize_kernelINS_22Kernel_traits_finalizeILj49152E6__halffS2_fjLj1024ELj4ENS_18Kernel_traits_baseILj49152ES2_fS2_fjLj1024EEEEEEEvNS_9BwdParamsE)
        /*0014*/ 	.short	0x0160
        /*0016*/ 	.short	0x0088


	//----- nvinfo : EIATTR_CBANK_PARAM_SIZE
	.align		4
.L_2307:
        /*0018*/ 	.byte	0x03, 0x19
        /*001a*/ 	.short	0x0088


	//----- nvinfo : EIATTR_KPARAM_INFO
	.align		4
        /*001c*/ 	.byte	0x04, 0x17
        /*001e*/ 	.short	(.L_2309 - .L_2308)
.L_2308:
        /*0020*/ 	.word	0x00000000
        /*0024*/ 	.short	0x0000
        /*0026*/ 	.short	0x0000
        /*0028*/ 	.byte	0x00, 0xf0, 0x21, 0x02


	//----- nvinfo : EIATTR_MAXREG_COUNT
	.align		4
.L_2309:
        /*002c*/ 	.byte	0x03, 0x1b
        /*002e*/ 	.short	0x0040


	//----- nvinfo : EIATTR_NUM_BARRIERS
	.align		4
        /*0030*/ 	.byte	0x02, 0x4c
        /*0032*/ 	.byte	0x01
	.zero		1


	//----- nvinfo : EIATTR_MERCURY_ISA_VERSION
	.align		4
        /*0034*/ 	.byte	0x03, 0x5f
        /*0036*/ 	.short	0x0000


	//----- nvinfo : EIATTR_COOP_GROUP_MASK_REGIDS
	.align		4
        /*0038*/ 	.byte	0x04, 0x29
        /*003a*/ 	.short	(.L_2311 - .L_2310)


	//   ....[0]....
.L_2310:
        /*003c*/ 	.word	0xffffffff


	//   ....[1]....
        /*0040*/ 	.word	0xffffffff


	//   ....[2]....
        /*0044*/ 	.word	0xffffffff


	//   ....[3]....
        /*0048*/ 	.word	0xffffffff


	//   ....[4]....
        /*004c*/ 	.word	0xffffffff


	//   ....[5]....
        /*0050*/ 	.word	0xffffffff


	//   ....[6]....
        /*0054*/ 	.word	0xffffffff


	//   ....[7]....
        /*0058*/ 	.word	0xffffffff


	//   ....[8]....
        /*005c*/ 	.word	0xffffffff


	//   ....[9]....
        /*0060*/ 	.word	0xffffffff


	//   ....[10]....
        /*0064*/ 	.word	0xffffffff


	//   ....[11]....
        /*0068*/ 	.word	0xffffffff


	//   ....[12]....
        /*006c*/ 	.word	0xffffffff


	//   ....[13]....
        /*0070*/ 	.word	0xffffffff


	//   ....[14]....
        /*0074*/ 	.word	0xffffffff


	//   ....[15]....
        /*0078*/ 	.word	0xffffffff


	//   ....[16]....
        /*007c*/ 	.word	0xffffffff


	//   ....[17]....
        /*0080*/ 	.word	0xffffffff


	//   ....[18]....
        /*0084*/ 	.word	0xffffffff


	//   ....[19]....
        /*0088*/ 	.word	0xffffffff


	//----- nvinfo : EIATTR_COOP_GROUP_INSTR_OFFSETS
	.align		4
.L_2311:
        /*008c*/ 	.byte	0x04, 0x28
        /*008e*/ 	.short	(.L_2313 - .L_2312)


	//   ....[0]....
.L_2312:
        /*0090*/ 	.word	0x000007b0


	//   ....[1]....
        /*0094*/ 	.word	0x000007e0


	//   ....[2]....
        /*0098*/ 	.word	0x00000800


	//   ....[3]....
        /*009c*/ 	.word	0x00000810


	//   ....[4]....
        /*00a0*/ 	.word	0x00000840


	//   ....[5]....
        /*00a4*/ 	.word	0x00000850


	//   ....[6]....
        /*00a8*/ 	.word	0x00000880


	//   ....[7]....
        /*00ac*/ 	.word	0x00000890


	//   ....[8]....
        /*00b0*/ 	.word	0x000008c0


	//   ....[9]....
        /*00b4*/ 	.word	0x000008d0


	//   ....[10]....
        /*00b8*/ 	.word	0x00000ac0


	//   ....[11]....
        /*00bc*/ 	.word	0x00000b40


	//   ....[12]....
        /*00c0*/ 	.word	0x00000ba0


	//   ....[13]....
        /*00c4*/ 	.word	0x00000c00


	//   ....[14]....
        /*00c8*/ 	.word	0x00000c70


	//   ....[15]....
        /*00cc*/ 	.word	0x00000ce0


	//   ....[16]....
        /*00d0*/ 	.word	0x00000d40


	//   ....[17]....
        /*00d4*/ 	.word	0x00000da0


	//   ....[18]....
        /*00d8*/ 	.word	0x00000e00


	//   ....[19]....
        /*00dc*/ 	.word	0x00000e60


	//----- nvinfo : EIATTR_EXIT_INSTR_OFFSETS
	.align		4
.L_2313:
        /*00e0*/ 	.byte	0x04, 0x1c
        /*00e2*/ 	.short	(.L_2315 - .L_2314)


	//   ....[0]....
.L_2314:
        /*00e4*/ 	.word	0x00000070


	//   ....[1]....
        /*00e8*/ 	.word	0x00000a60


	//----- nvinfo : EIATTR_MAX_THREADS
	.align		4
.L_2315:
        /*00ec*/ 	.byte	0x04, 0x05
        /*00ee*/ 	.short	(.L_2317 - .L_2316)
.L_2316:
        /*00f0*/ 	.word	0x00000400
        /*00f4*/ 	.word	0x00000001
        /*00f8*/ 	.word	0x00000001


	//----- nvinfo : EIATTR_CRS_STACK_SIZE
	.align		4
.L_2317:
        /*00fc*/ 	.byte	0x04, 0x1e
        /*00fe*/ 	.short	(.L_2319 - .L_2318)
.L_2318:
        /*0100*/ 	.word	0x00000000
.L_2319:


//--------------------- .nv.info._ZN10layer_norm13ln_bwd_kernelINS_13Kernel_traitsI6__halffS2_fjLj49152ELj8ELj1ELj8ELj16ENS_18Kernel_traits_baseILj49152ES2_fS2_fjLj256EEEEEEEvNS_9BwdParamsE --------------------------
	.section	.nv.info._ZN10layer_norm13ln_bwd_kernelINS_13Kernel_traitsI6__halffS2_fjLj49152ELj8ELj1ELj8ELj16ENS_18Kernel_traits_baseILj49152ES2_fS2_fjLj256EEEEEEEvNS_9BwdParamsE,"",@"SHT_CUDA_INFO"
	.sectionflags	@""
	.align	4


	//----- nvinfo : EIATTR_CUDA_API_VERSION
	.align		4
        /*0000*/ 	.byte	0x04, 0x37
        /*0002*/ 	.short	(.L_2321 - .L_2320)
.L_2320:
        /*0004*/ 	.word	0x00000082


	//----- nvinfo : EIATTR_SW2861232_WAR
	.align		4
.L_2321:
        /*0008*/ 	.byte	0x01, 0x35
	.zero		2


	//----- nvinfo : EIATTR_PARAM_CBANK
	.align		4
        /*000c*/ 	.byte	0x04, 0x0a
        /*000e*/ 	.short	(.L_2323 - .L_2322)
	.align		4
.L_2322:
        /*0010*/ 	.word	index@(.nv.constant0._ZN10layer_norm13ln_bwd_kernelINS_13Kernel_traitsI6__halffS2_fjLj49152ELj8ELj1ELj8ELj16ENS_18Kernel_traits_baseILj49152ES2_fS2_fjLj256EEEEEEEvNS_9BwdParamsE)
        /*0014*/ 	.short	0x0160
        /*0016*/ 	.short	0x0088


	//----- nvinfo : EIATTR_CBANK_PARAM_SIZE
	.align		4
.L_2323:
        /*0018*/ 	.byte	0x03, 0x19
        /*001a*/ 	.short	0x0088


	//----- nvinfo : EIATTR_KPARAM_INFO
	.align		4
        /*001c*/ 	.byte	0x04, 0x17
        /*001e*/ 	.short	(.L_2325 - .L_2324)
.L_2324:
        /*0020*/ 	.word	0x00000000
        /*0024*/ 	.short	0x0000
        /*0026*/ 	.short	0x0000
        /*0028*/ 	.byte	0x00, 0xf0, 0x21, 0x02


	//----- nvinfo : EIATTR_MAXREG_COUNT
	.align		4
.L_2325:
        /*002c*/ 	.byte	0x03, 0x1b
        /*002e*/ 	.short	0x00ff


	//----- nvinfo : EIATTR_NUM_BARRIERS
	.align		4
        /*0030*/ 	.byte	0x02, 0x4c
        /*0032*/ 	.byte	0x01
	.zero		1


	//----- nvinfo : EIATTR_MERCURY_ISA_VERSION
	.align		4
        /*0034*/ 	.byte	0x03, 0x5f
        /*0036*/ 	.short	0x0000


	//----- nvinfo : EIATTR_COOP_GROUP_MASK_REGIDS
	.align		4
        /*0038*/ 	.byte	0x04, 0x29
        /*003a*/ 	.short	(.L_2327 - .L_2326)


	//   ....[0]....
.L_2326:
        /*003c*/ 	.word	0xffffffff


	//   ....[1]....
        /*0040*/ 	.word	0xffffffff


	//   ....[2]....
        /*0044*/ 	.word	0xffffffff


	//   ....[3]....
        /*0048*/ 	.word	0xffffffff


	//   ....[4]....
        /*004c*/ 	.word	0xffffffff


	//   ....[5]....
        /*0050*/ 	.word	0xffffffff


	//   ....[6]....
        /*0054*/ 	.word	0xffffffff


	//   ....[7]....
        /*0058*/ 	.word	0xffffffff


	//   ....[8]....
        /*005c*/ 	.word	0xffffffff


	//   ....[9]....
        /*0060*/ 	.word	0xffffffff


	//   ....[10]....
        /*0064*/ 	.word	0xffffffff


	//   ....[11]....
        /*0068*/ 	.word	0xffffffff


	//   ....[12]....
        /*006c*/ 	.word	0xffffffff


	//   ....[13]....
        /*0070*/ 	.word	0xffffffff


	//   ....[14]....
        /*0074*/ 	.word	0xffffffff


	//   ....[15]....
        /*0078*/ 	.word	0xffffffff


	//   ....[16]....
        /*007c*/ 	.word	0xffffffff


	//   ....[17]....
        /*0080*/ 	.word	0xffffffff


	//   ....[18]....
        /*0084*/ 	.word	0xffffffff


	//   ....[19]....
        /*0088*/ 	.word	0xffffffff


	//   ....[20]....
        /*008c*/ 	.word	0xffffffff


	//   ....[21]....
        /*0090*/ 	.word	0xffffffff


	//   ....[22]....
        /*0094*/ 	.word	0xffffffff


	//   ....[23]....
        /*0098*/ 	.word	0xffffffff


	//   ....[24]....
        /*009c*/ 	.word	0xffffffff


	//   ....[25]....
        /*00a0*/ 	.word	0xffffffff


	//   ....[26]....
        /*00a4*/ 	.word	0xffffffff


	//   ....[27]....
        /*00a8*/ 	.word	0xffffffff


	//   ....[28]....
        /*00ac*/ 	.word	0xffffffff


	//   ....[29]....
        /*00b0*/ 	.word	0xffffffff


	//----- nvinfo : EIATTR_COOP_GROUP_INSTR_OFFSETS
	.align		4
.L_2327:
        /*00b4*/ 	.byte	0x04, 0x28
        /*00b6*/ 	.short	(.L_2329 - .L_2328)


	//   ....[0]....
.L_2328:
        /*00b8*/ 	.word	0x000020a0


	//   ....[1]....
        /*00bc*/ 	.word	0x000020c0


	//   ....[2]....
        /*00c0*/ 	.word	0x000020e0


	//   ....[3]....
        /*00c4*/ 	.word	0x00002100


	//   ....[4]....
        /*00c8*/ 	.word	0x00002120


	//   ....[5]....
        /*00cc*/ 	.word	0x00002140


	//   ....[6]....
        /*00d0*/ 	.word	0x00002160


	//   ....[7]....
        /*00d4*/ 	.word	0x00002180


	//   ....[8]....
        /*00d8*/ 	.word	0x000021a0


	//   ....[9]....
        /*00dc*/ 	.word	0x000021c0


	//   ....[10]....
        /*00e0*/ 	.word	0x000026b0


	//   ....[11]....
        /*00e4*/ 	.word	0x000026c0


	//   ....[12]....
        /*00e8*/ 	.word	0x000026f0


	//   ....[13]....
        /*00ec*/ 	.word	0x00002700


	//   ....[14]....
        /*00f0*/ 	.word	0x00002730


	//   ....[15]....
        /*00f4*/ 	.word	0x00002740


	//   ....[16]....
        /*00f8*/ 	.word	0x00002770


	//   ....[17]....
        /*00fc*/ 	.word	0x00002780


	//   ....[18]....
        /*0100*/ 	.word	0x000027b0


	//   ....[19]....
        /*0104*/ 	.word	0x000027c0


	//   ....[20]....
        /*0108*/ 	.word	0x00003390


	//   ....[21]....
        /*010c*/ 	.word	0x00003410


	//   ....[22]....
        /*0110*/ 	.word	0x00003490


	//   ....[23]....
        /*0114*/ 	.word	0x00003500


	//   ....[24]....
        /*0118*/ 	.word	0x00003580


	//   ....[25]....
        /*011c*/ 	.word	0x000035f0


	//   ....[26]....
        /*0120*/ 	.word	0x00003670


	//   ....[27]....
        /*0124*/ 	.word	0x000036e0


	//   ....[28]....
        /*0128*/ 	.word	0x00003760


	//   ....[29]....
        /*012c*/ 	.word	0x000037d0


	//----- nvinfo : EIATTR_EXIT_INSTR_OFFSETS
	.align		4
.L_2329:
        /*0130*/ 	.byte	0x04, 0x1c
        /*0132*/ 	.short	(.L_2331 - .L_2330)


	//   ....[0]....
.L_2330:
        /*0134*/ 	.word	0x00003330


	//----- nvinfo : EIATTR_MAX_THREADS
	.align		4
.L_2331:
        /*0138*/ 	.byte	0x04, 0x05
        /*013a*/ 	.short	(.L_2333 - .L_2332)
.L_2332:
        /*013c*/ 	.word	0x00000100
        /*0140*/ 	.word	0x00000001
        /*0144*/ 	.word	0x00000001


	//----- nvinfo : EIATTR_CRS_STACK_SIZE
	.align		4
.L_2333:
        /*0148*/ 	.byte	0x04, 0x1e
        /*014a*/ 	.short	(.L_2335 - .L_2334)
.L_2334:
        /*014c*/ 	.word	0x00000000
.L_2335:


//--------------------- .nv.info._ZN10layer_norm22ln_bwd_finalize_kernelINS_22Kernel_traits_finalizeILj49152E6__halfS2_S2_fjLj1024ELj4ENS_18Kernel_traits_baseILj49152ES2_S2_S2_fjLj1024EEEEEEEvNS_9BwdParamsE --------------------------
	.section	.nv.info._ZN10layer_norm22ln_bwd_finalize_kernelINS_22Kernel_traits_finalizeILj49152E6__halfS2_S2_fjLj1024ELj4ENS_18Kernel_traits_baseILj49152ES2_S2_S2_fjLj1024EEEEEEEvNS_9BwdParamsE,"",@"SHT_CUDA_INFO"
	.sectionflags	@""
	.align	4


	//----- nvinfo : EIATTR_CUDA_API_VERSION
	.align		4
        /*0000*/ 	.byte	0x04, 0x37
        /*0002*/ 	.short	(.L_2337 - .L_2336)
.L_2336:
        /*0004*/ 	.word	0x00000082


	//----- nvinfo : EIATTR_SW2861232_WAR
	.align		4
.L_2337:
        /*0008*/ 	.byte	0x01, 0x35
	.zero		2


	//----- nvinfo : EIATTR_PARAM_CBANK
	.align		4
        /*000c*/ 	.byte	0x04, 0x0a
        /*000e*/ 	.short	(.L_2339 - .L_2338)
	.align		4
.L_2338:
        /*0010*/ 	.word	index@(.nv.constant0._ZN10layer_norm22ln_bwd_finalize_kernelINS_22Kernel_traits_finalizeILj49152E6__halfS2_S2_fjLj1024ELj4ENS_18Kernel_traits_baseILj49152ES2_S2_S2_fjLj1024EEEEEEEvNS_9BwdParamsE)
        /*0014*/ 	.short	0x0160
        /*0016*/ 	.short	0x0088


	//----- nvinfo : EIATTR_CBANK_PARAM_SIZE
	.align		4
.L_2339:
        /*0018*/ 	.byte	0x03, 0x19
        /*001a*/ 	.short	0x0088


	//----- nvinfo : EIATTR_KPARAM_INFO
	.align		4
        /*001c*/ 	.byte	0x04, 0x17
        /*001e*/ 	.short	(.L_2341 - .L_2340)
.L_2340:
        /*0020*/ 	.word	0x00000000
        /*0024*/ 	.short	0x0000
        /*0026*/ 	.short	0x0000
        /*0028*/ 	.byte	0x00, 0xf0, 0x21, 0x02


	//----- nvinfo : EIATTR_MAXREG_COUNT
	.align		4
.L_2341:
        /*002c*/ 	.byte	0x03, 0x1b
        /*002e*/ 	.short	0x0040


	//----- nvinfo : EIATTR_NUM_BARRIERS
	.align		4
        /*0030*/ 	.byte	0x02, 0x4c
        /*0032*/ 	.byte	0x01
	.zero		1


	//----- nvinfo : EIATTR_MERCURY_ISA_VERSION
	.align		4
        /*0034*/ 	.byte	0x03, 0x5f
        /*0036*/ 	.short	0x0000


	//----- nvinfo : EIATTR_COOP_GROUP_MASK_REGIDS
	.align		4
        /*0038*/ 	.byte	0x04, 0x29
        /*003a*/ 	.short	(.L_2343 - .L_2342)


	//   ....[0]....
.L_2342:
        /*003c*/ 	.word	0xffffffff


	//   ....[1]....
        /*0040*/ 	.word	0xffffffff


	//   ....[2]....
        /*0044*/ 	.word	0xffffffff


	//   ....[3]....
        /*0048*/ 	.word	0xffffffff


	//   ....[4]....
        /*004c*/ 	.word	0xffffffff


	//   ....[5]....
        /*0050*/ 	.word	0xffffffff


	//   ....[6]....
        /*0054*/ 	.word	0xffffffff


	//   ....[7]....
        /*0058*/ 	.word	0xffffffff


	//   ....[8]....
        /*005c*/ 	.word	0xffffffff


	//   ....[9]....
        /*0060*/ 	.word	0xffffffff


	//   ....[10]....
        /*0064*/ 	.word	0xffffffff


	//   ....[11]....
        /*0068*/ 	.word	0xffffffff


	//   ....[12]....
        /*006c*/ 	.word	0xffffffff


	//   ....[13]....
        /*0070*/ 	.word	0xffffffff


	//   ....[14]....
        /*0074*/ 	.word	0xffffffff


	//   ....[15]....
        /*0078*/ 	.word	0xffffffff


	//   ....[16]....
        /*007c*/ 	.word	0xffffffff


	//   ....[17]....
        /*0080*/ 	.word	0xffffffff


	//   ....[18]....
        /*0084*/ 	.word	0xffffffff


	//   ....[19]....
        /*0088*/ 	.word	0xffffffff


	//----- nvinfo : EIATTR_COOP_GROUP_INSTR_OFFSETS
	.align		4
.L_2343:
        /*008c*/ 	.byte	0x04, 0x28
        /*008e*/ 	.short	(.L_2345 - .L_2344)


	//   ....[0]....
.L_2344:
        /*0090*/ 	.word	0x000007b0


	//   ....[1]....
        /*0094*/ 	.word	0x000007e0


	//   ....[2]....
        /*0098*/ 	.word	0x00000800


	//   ....[3]....
        /*009c*/ 	.word	0x00000810


	//   ....[4]....
        /*00a0*/ 	.word	0x00000840


	//   ....[5]....
        /*00a4*/ 	.word	0x00000850


	//   ....[6]....
        /*00a8*/ 	.word	0x00000880


	//   ....[7]....
        /*00ac*/ 	.word	0x00000890


	//   ....[8]....
        /*00b0*/ 	.word	0x000008c0


	//   ....[9]....
        /*00b4*/ 	.word	0x000008d0


	//   ....[10]....
        /*00b8*/ 	.word	0x00000ac0


	//   ....[11]....
        /*00bc*/ 	.word	0x00000b40


	//   ....[12]....
        /*00c0*/ 	.word	0x00000ba0


	//   ....[13]....
        /*00c4*/ 	.word	0x00000c00


	//   ....[14]....
        /*00c8*/ 	.word	0x00000c70


	//   ....[15]....
        /*00cc*/ 	.word	0x00000ce0


	//   ....[16]....
        /*00d0*/ 	.word	0x00000d40


	//   ....[17]....
        /*00d4*/ 	.word	0x00000da0


	//   ....[18]....
        /*00d8*/ 	.word	0x00000e00


	//   ....[19]....
        /*00dc*/ 	.word	0x00000e60


	//----- nvinfo : EIATTR_EXIT_INSTR_OFFSETS
	.align		4
.L_2345:
        /*00e0*/ 	.byte	0x04, 0x1c
        /*00e2*/ 	.short	(.L_2347 - .L_2346)


	//   ....[0]....
.L_2346:
        /*00e4*/ 	.word	0x00000070


	//   ....[1]....
        /*00e8*/ 	.word	0x00000a60


	//----- nvinfo : EIATTR_MAX_THREADS
	.align		4
.L_2347:
        /*00ec*/ 	.byte	0x04, 0x05
        /*00ee*/ 	.short	(.L_2349 - .L_2348)
.L_2348:
        /*00f0*/ 	.word	0x00000400
        /*00f4*/ 	.word	0x00000001
        /*00f8*/ 	.word	0x00000001


	//----- nvinfo : EIATTR_CRS_STACK_SIZE
	.align		4
.L_2349:
        /*00fc*/ 	.byte	0x04, 0x1e
        /*00fe*/ 	.short	(.L_2351 - .L_2350)
.L_2350:
        /*0100*/ 	.word	0x00000000
.L_2351:


//--------------------- .nv.info._ZN10layer_norm13ln_bwd_kernelINS_13Kernel_traitsI6__halfS2_S2_fjLj49152ELj8ELj1ELj8ELj16ENS_18Kernel_traits_baseILj49152ES2_S2_S2_fjLj256EEEEEEEvNS_9BwdParamsE --------------------------
	.section	.nv.info._ZN10layer_norm13ln_bwd_kernelINS_13Kernel_traitsI6__halfS2_S2_fjLj49152ELj8ELj1ELj8ELj16ENS_18Kernel_traits_baseILj49152ES2_S2_S2_fjLj256EEEEEEEvNS_9BwdParamsE,"",@"SHT_CUDA_INFO"
	.sectionflags	@""
	.align	4


	//----- nvinfo : EIATTR_CUDA_API_VERSION
	.align		4
        /*0000*/ 	.byte	0x04, 0x37
        /*0002*/ 	.short	(.L_2353 - .L_2352)
.L_2352:
        /*0004*/ 	.word	0x00000082


	//----- nvinfo : EIATTR_SW2861232_WAR
	.align		4
.L_2353:
        /*0008*/ 	.byte	0x01, 0x35
	.zero		2


	//----- nvinfo : EIATTR_PARAM_CBANK
	.align		4
        /*000c*/ 	.byte	0x04, 0x0a
        /*000e*/ 	.short	(.L_2355 - .L_2354)
	.align		4
.L_2354:
        /*0010*/ 	.word	index@(.nv.constant0._ZN10layer_norm13ln_bwd_kernelINS_13Kernel_traitsI6__halfS2_S2_fjLj49152ELj8ELj1ELj8ELj16ENS_18Kernel_traits_baseILj49152ES2_S2_S2_fjLj256EEEEEEEvNS_9BwdParamsE)
        /*0014*/ 	.short	0x0160
        /*0016*/ 	.short	0x0088


	//----- nvinfo : EIATTR_CBANK_PARAM_SIZE
	.align		4
.L_2355:
        /*0018*/ 	.byte	0x03, 0x19
        /*001a*/ 	.short	0x0088


	//----- nvinfo : EIATTR_KPARAM_INFO
	.align		4
        /*001c*/ 	.byte	0x04, 0x17
        /*001e*/ 	.short	(.L_2357 - .L_2356)
.L_2356:
        /*0020*/ 	.word	0x00000000
        /*0024*/ 	.short	0x0000
        /*0026*/ 	.short	0x0000
        /*0028*/ 	.byte	0x00, 0xf0, 0x21, 0x02


	//----- nvinfo : EIATTR_MAXREG_COUNT
	.align		4
.L_2357:
        /*002c*/ 	.byte	0x03, 0x1b
        /*002e*/ 	.short	0x00ff


	//----- nvinfo : EIATTR_NUM_BARRIERS
	.align		4
        /*0030*/ 	.byte	0x02, 0x4c
        /*0032*/ 	.byte	0x01
	.zero		1


	//----- nvinfo : EIATTR_MERCURY_ISA_VERSION
	.align		4
        /*0034*/ 	.byte	0x03, 0x5f
        /*0036*/ 	.short	0x0000


	//----- nvinfo : EIATTR_COOP_GROUP_MASK_REGIDS
	.align		4
        /*0038*/ 	.byte	0x04, 0x29
        /*003a*/ 	.short	(.L_2359 - .L_2358)


	//   ....[0]....
.L_2358:
        /*003c*/ 	.word	0xffffffff


	//   ....[1]....
        /*0040*/ 	.word	0xffffffff


	//   ....[2]....
        /*0044*/ 	.word	0xffffffff


	//   ....[3]....
        /*0048*/ 	.word	0xffffffff


	//   ....[4]....
        /*004c*/ 	.word	0xffffffff


	//   ....[5]....
        /*0050*/ 	.word	0xffffffff


	//   ....[6]....
        /*0054*/ 	.word	0xffffffff


	//   ....[7]....
        /*0058*/ 	.word	0xffffffff


	//   ....[8]....
        /*005c*/ 	.word	0xffffffff


	//   ....[9]....
        /*0060*/ 	.word	0xffffffff


	//   ....[10]....
        /*0064*/ 	.word	0xffffffff


	//   ....[11]....
        /*0068*/ 	.word	0xffffffff


	//   ....[12]....
        /*006c*/ 	.word	0xffffffff


	//   ....[13]....
        /*0070*/ 	.word	0xffffffff


	//   ....[14]....
        /*0074*/ 	.word	0xffffffff


	//   ....[15]....
        /*0078*/ 	.word	0xffffffff


	//   ....[16]....
        /*007c*/ 	.word	0xffffffff


	//   ....[17]....
        /*0080*/ 	.word	0xffffffff


	//   ....[18]....
        /*0084*/ 	.word	0xffffffff


	//   ....[19]....
        /*0088*/ 	.word	0xffffffff


	//   ....[20]....
        /*008c*/ 	.word	0xffffffff


	//   ....[21]....
        /*0090*/ 	.word	0xffffffff


	//   ....[22]....
        /*0094*/ 	.word	0xffffffff


	//   ....[23]....
        /*0098*/ 	.word	0xffffffff


	//   ....[24]....
        /*009c*/ 	.word	0xffffffff


	//   ....[25]....
        /*00a0*/ 	.word	0xffffffff


	//   ....[26]....
        /*00a4*/ 	.word	0xffffffff


	//   ....[27]....
        /*00a8*/ 	.word	0xffffffff


	//   ....[28]....
        /*00ac*/ 	.word	0xffffffff


	//   ....[29]....
        /*00b0*/ 	.word	0xffffffff


	//----- nvinfo : EIATTR_COOP_GROUP_INSTR_OFFSETS
	.align		4
.L_2359:
        /*00b4*/ 	.byte	0x04, 0x28
        /*00b6*/ 	.short	(.L_2361 - .L_2360)


	//   ....[0]....
.L_2360:
        /*00b8*/ 	.word	0x00001d10


	//   ....[1]....
        /*00bc*/ 	.word	0x00001d30


	//   ....[2]....
        /*00c0*/ 	.word	0x00001d50


	//   ....[3]....
        /*00c4*/ 	.word	0x00001d70


	//   ....[4]....
        /*00c8*/ 	.word	0x00001d90


	//   ....[5]....
        /*00cc*/ 	.word	0x00001db0


	//   ....[6]....
        /*00d0*/ 	.word	0x00001dd0


	//   ....[7]....
        /*00d4*/ 	.word	0x00001df0


	//   ....[8]....
        /*00d8*/ 	.word	0x00001e10


	//   ....[9]....
        /*00dc*/ 	.word	0x00001e30


	//   ....[10]....
        /*00e0*/ 	.word	0x00002320


	//   ....[11]....
        /*00e4*/ 	.word	0x00002330


	//   ....[12]....
        /*00e8*/ 	.word	0x00002360


	//   ....[13]....
        /*00ec*/ 	.word	0x00002370


	//   ....[14]....
        /*00f0*/ 	.word	0x000023a0


	//   ....[15]....
        /*00f4*/ 	.word	0x000023b0


	//   ....[16]....
        /*00f8*/ 	.word	0x000023e0


	//   ....[17]....
        /*00fc*/ 	.word	0x000023f0


	//   ....[18]....
        /*0100*/ 	.word	0x00002420


	//   ....[19]....
        /*0104*/ 	.word	0x00002430


	//   ....[20]....
        /*0108*/ 	.word	0x00002f50


	//   ....[21]....
        /*010c*/ 	.word	0x00002fd0


	//   ....[22]....
        /*0110*/ 	.word	0x00003050


	//   ....[23]....
        /*0114*/ 	.word	0x000030c0


	//   ....[24]....
        /*0118*/ 	.word	0x00003140


	//   ....[25]....
        /*011c*/ 	.word	0x000031b0


	//   ....[26]....
        /*0120*/ 	.word	0x00003230


	//   ....[27]....
        /*0124*/ 	.word	0x000032a0


	//   ....[28]....
        /*0128*/ 	.word	0x00003320


	//   ....[29]....
        /*012c*/ 	.word	0x00003390


	//----- nvinfo : EIATTR_EXIT_INSTR_OFFSETS
	.align		4
.L_2361:
        /*0130*/ 	.byte	0x04, 0x1c
        /*0132*/ 	.short	(.L_2363 - .L_2362)


	//   ....[0]....
.L_2362:
        /*0134*/ 	.word	0x00002ef0


	//----- nvinfo : EIATTR_MAX_THREADS
	.align		4
.L_2363:
        /*0138*/ 	.byte	0x04, 0x05
        /*013a*/ 	.short	(.L_2365 - .L_2364)
.L_2364:
        /*013c*/ 	.word	0x00000100
        /*0140*/ 	.word	0x00000001
        /*0144*/ 	.word	0x00000001


	//----- nvinfo : EIATTR_CRS_STACK_SIZE
	.align		4
.L_2365:
        /*0148*/ 	.byte	0x04, 0x1e
        /*014a*/ 	.short	(.L_2367 - .L_2366)
.L_2366:
        /*014c*/ 	.word	0x00000000
.L_2367:


//--------------------- .nv.info._ZN10layer_norm22ln_bwd_finalize_kernelINS_22Kernel_traits_finalizeILj49152EffffjLj1024ELj4ENS_18Kernel_traits_baseILj49152EffffjLj1024EEEEEEEvNS_9BwdParamsE --------------------------
	.section	.nv.info._ZN10layer_norm22ln_bwd_finalize_kernelINS_22Kernel_traits_finalizeILj49152EffffjLj1024ELj4ENS_18Kernel_traits_baseILj49152EffffjLj1024EEEEEEEvNS_9BwdParamsE,"",@"SHT_CUDA_INFO"
	.sectionflags	@""
	.align	4


	//----- nvinfo : EIATTR_CUDA_API_VERSION
	.align		4
        /*0000*/ 	.byte	0x04, 0x37
        /*0002*/ 	.short	(.L_2369 - .L_2368)
.L_2368:
        /*0004*/ 	.word	0x00000082


	//----- nvinfo : EIATTR_SW2861232_WAR
	.align		4
.L_2369:
        /*0008*/ 	.byte	0x01, 0x35
	.zero		2


	//----- nvinfo : EIATTR_PARAM_CBANK
	.align		4
        /*000c*/ 	.byte	0x04, 0x0a
        /*000e*/ 	.short	(.L_2371 - .L_2370)
	.align		4
.L_2370:
        /*0010*/ 	.word	index@(.nv.constant0._ZN10layer_norm22ln_bwd_finalize_kernelINS_22Kernel_traits_finalizeILj49152EffffjLj1024ELj4ENS_18Kernel_traits_baseILj49152EffffjLj1024EEEEEEEvNS_9BwdParamsE)
        /*0014*/ 	.short	0x0160
        /*0016*/ 	.short	0x0088


	//----- nvinfo : EIATTR_CBANK_PARAM_SIZE
	.align		4
.L_2371:
        /*0018*/ 	.byte	0x03, 0x19
        /*001a*/ 	.short	0x0088


	//----- nvinfo : EIATTR_KPARAM_INFO
	.align		4
        /*001c*/ 	.byte	0x04, 0x17
        /*001e*/ 	.short	(.L_2373 - .L_2372)
.L_2372:
        /*0020*/ 	.word	0x00000000
        /*0024*/ 	.short	0x0000
        /*0026*/ 	.short	0x0000
        /*0028*/ 	.byte	0x00, 0xf0, 0x21, 0x02


	//----- nvinfo : EIATTR_MAXREG_COUNT
	.align		4
.L_2373:
        /*002c*/ 	.byte	0x03, 0x1b
        /*002e*/ 	.short	0x0040


	//----- nvinfo : EIATTR_NUM_BARRIERS
	.align		4
        /*0030*/ 	.byte	0x02, 0x4c
        /*0032*/ 	.byte	0x01
	.zero		1


	//----- nvinfo : EIATTR_MERCURY_ISA_VERSION
	.align		4
        /*0034*/ 	.byte	0x03, 0x5f
        /*0036*/ 	.short	0x0000


	//----- nvinfo : EIATTR_COOP_GROUP_MASK_REGIDS
	.align		4
        /*0038*/ 	.byte	0x04, 0x29
        /*003a*/ 	.short	(.L_2375 - .L_2374)


	//   ....[0]....
.L_2374:
        /*003c*/ 	.word	0xffffffff


	//   ....[1]....
        /*0040*/ 	.word	0xffffffff


	//   ....[2]....
        /*0044*/ 	.word	0xffffffff


	//   ....[3]....
        /*0048*/ 	.word	0xffffffff


	//   ....[4]....
        /*004c*/ 	.word	0xffffffff


	//   ....[5]....
        /*0050*/ 	.word	0xffffffff


	//   ....[6]....
        /*0054*/ 	.word	0xffffffff


	//   ....[7]....
        /*0058*/ 	.word	0xffffffff


	//   ....[8]....
        /*005c*/ 	.word	0xffffffff


	//   ....[9]....
        /*0060*/ 	.word	0xffffffff


	//   ....[10]....
        /*0064*/ 	.word	0xffffffff


	//   ....[11]....
        /*0068*/ 	.word	0xffffffff


	//   ....[12]....
        /*006c*/ 	.word	0xffffffff


	//   ....[13]....
        /*0070*/ 	.word	0xffffffff


	//   ....[14]....
        /*0074*/ 	.word	0xffffffff


	//   ....[15]....
        /*0078*/ 	.word	0xffffffff


	//   ....[16]....
        /*007c*/ 	.word	0xffffffff


	//   ....[17]....
        /*0080*/ 	.word	0xffffffff


	//   ....[18]....
        /*0084*/ 	.word	0xffffffff


	//   ....[19]....
        /*0088*/ 	.word	0xffffffff


	//----- nvinfo : EIATTR_COOP_GROUP_INSTR_OFFSETS
	.align		4
.L_2375:
        /*008c*/ 	.byte	0x04, 0x28
        /*008e*/ 	.short	(.L_2377 - .L_2376)


	//   ....[0]....
.L_2376:
        /*0090*/ 	.word	0x000007b0


	//   ....[1]....
        /*0094*/ 	.word	0x000007e0


	//   ....[2]....
        /*0098*/ 	.word	0x00000800


	//   ....[3]....
        /*009c*/ 	.word	0x00000810


	//   ....[4]....
        /*00a0*/ 	.word	0x00000840


	//   ....[5]....
        /*00a4*/ 	.word	0x00000850


	//   ....[6]....
        /*00a8*/ 	.word	0x00000880


	//   ....[7]....
        /*00ac*/ 	.word	0x00000890


	//   ....[8]....
        /*00b0*/ 	.word	0x000008c0


	//   ....[9]....
        /*00b4*/ 	.word	0x000008d0


	//   ....[10]....
        /*00b8*/ 	.word	0x00000a70


	//   ....[11]....
        /*00bc*/ 	.word	0x00000af0


	//   ....[12]....
        /*00c0*/ 	.word	0x00000b50


	//   ....[13]....
        /*00c4*/ 	.word	0x00000bb0


	//   ....[14]....
        /*00c8*/ 	.word	0x00000c20


	//   ....[15]....
        /*00cc*/ 	.word	0x00000c90


	//   ....[16]....
        /*00d0*/ 	.word	0x00000cf0


	//   ....[17]....
        /*00d4*/ 	.word	0x00000d50


	//   ....[18]....
        /*00d8*/ 	.word	0x00000db0


	//   ....[19]....
        /*00dc*/ 	.word	0x00000e10


	//----- nvinfo : EIATTR_EXIT_INSTR_OFFSETS
	.align		4
.L_2377:
        /*00e0*/ 	.byte	0x04, 0x1c
        /*00e2*/ 	.short	(.L_2379 - .L_2378)


	//   ....[0]....
.L_2378:
        /*00e4*/ 	.word	0x00000070


	//   ....[1]....
        /*00e8*/ 	.word	0x00000a10


	//----- nvinfo : EIATTR_MAX_THREADS
	.align		4
.L_2379:
        /*00ec*/ 	.byte	0x04, 0x05
        /*00ee*/ 	.short	(.L_2381 - .L_2380)
.L_2380:
        /*00f0*/ 	.word	0x00000400
        /*00f4*/ 	.word	0x00000001
        /*00f8*/ 	.word	0x00000001


	//----- nvinfo : EIATTR_CRS_STACK_SIZE
	.align		4
.L_2381:
        /*00fc*/ 	.byte	0x04, 0x1e
        /*00fe*/ 	.short	(.L_2383 - .L_2382)
.L_2382:
        /*0100*/ 	.word	0x00000000
.L_2383:


//--------------------- .nv.info._ZN10layer_norm13ln_bwd_kernelINS_13Kernel_traitsIffffjLj49152ELj8ELj1ELj8ELj16ENS_18Kernel_traits_baseILj49152EffffjLj256EEEEEEEvNS_9BwdParamsE --------------------------
	.section	.nv.info._ZN10layer_norm13ln_bwd_kernelINS_13Kernel_traitsIffffjLj49152ELj8ELj1ELj8ELj16ENS_18Kernel_traits_baseILj49152EffffjLj256EEEEEEEvNS_9BwdParamsE,"",@"SHT_CUDA_INFO"
	.sectionflags	@""
	.align	4


	//----- nvinfo : EIATTR_CUDA_API_VERSION
	.align		4
        /*0000*/ 	.byte	0x04, 0x37
        /*0002*/ 	.short	(.L_2385 - .L_2384)
.L_2384:
        /*0004*/ 	.word	0x00000082


	//----- nvinfo : EIATTR_SW2861232_WAR
	.align		4
.L_2385:
        /*0008*/ 	.byte	0x01, 0x35
	.zero		2


	//----- nvinfo : EIATTR_PARAM_CBANK
	.align		4
        /*000c*/ 	.byte	0x04, 0x0a
        /*000e*/ 	.short	(.L_2387 - .L_2386)
	.align		4
.L_2386:
        /*0010*/ 	.word	index@(.nv.constant0._ZN10layer_norm13ln_bwd_kernelINS_13Kernel_traitsIffffjLj49152ELj8ELj1ELj8ELj16ENS_18Kernel_traits_baseILj49152EffffjLj256EEEEEEEvNS_9BwdParamsE)
        /*0014*/ 	.short	0x0160
        /*0016*/ 	.short	0x0088


	//----- nvinfo : EIATTR_CBANK_PARAM_SIZE
	.align		4
.L_2387:
        /*0018*/ 	.byte	0x03, 0x19
        /*001a*/ 	.short	0x0088


	//----- nvinfo : EIATTR_KPARAM_INFO
	.align		4
        /*001c*/ 	.byte	0x04, 0x17
        /*001e*/ 	.short	(.L_2389 - .L_2388)
.L_2388:
        /*0020*/ 	.word	0x00000000
        /*0024*/ 	.short	0x0000
        /*0026*/ 	.short	0x0000
        /*0028*/ 	.byte	0x00, 0xf0, 0x21, 0x02


	//----- nvinfo : EIATTR_MAXREG_COUNT
	.align		4
.L_2389:
        /*002c*/ 	.byte	0x03, 0x1b
        /*002e*/ 	.short	0x00ff


	//----- nvinfo : EIATTR_NUM_BARRIERS
	.align		4
        /*0030*/ 	.byte	0x02, 0x4c
        /*0032*/ 	.byte	0x01
	.zero		1


	//----- nvinfo : EIATTR_MERCURY_ISA_VERSION
	.align		4
        /*0034*/ 	.byte	0x03, 0x5f
        /*0036*/ 	.short	0x0000


	//----- nvinfo : EIATTR_COOP_GROUP_MASK_REGIDS
	.align		4
        /*0038*/ 	.byte	0x04, 0x29
        /*003a*/ 	.short	(.L_2391 - .L_2390)


	//   ....[0]....
.L_2390:
        /*003c*/ 	.word	0xffffffff


	//   ....[1]....
        /*0040*/ 	.word	0xffffffff


	//   ....[2]....
        /*0044*/ 	.word	0xffffffff


	//   ....[3]....
        /*0048*/ 	.word	0xffffffff


	//   ....[4]....
        /*004c*/ 	.word	0xffffffff


	//   ....[5]....
        /*0050*/ 	.word	0xffffffff


	//   ....[6]....
        /*0054*/ 	.word	0xffffffff


	//   ....[7]....
        /*0058*/ 	.word	0xffffffff


	//   ....[8]....
        /*005c*/ 	.word	0xffffffff


	//   ....[9]....
        /*0060*/ 	.word	0xffffffff


	//   ....[10]....
        /*0064*/ 	.word	0xffffffff


	//   ....[11]....
        /*0068*/ 	.word	0xffffffff


	//   ....[12]....
        /*006c*/ 	.word	0xffffffff


	//   ....[13]....
        /*0070*/ 	.word	0xffffffff


	//   ....[14]....
        /*0074*/ 	.word	0xffffffff


	//   ....[15]....
        /*0078*/ 	.word	0xffffffff


	//   ....[16]....
        /*007c*/ 	.word	0xffffffff


	//   ....[17]....
        /*0080*/ 	.word	0xffffffff


	//   ....[18]....
        /*0084*/ 	.word	0xffffffff


	//   ....[19]....
        /*0088*/ 	.word	0xffffffff


	//   ....[20]....
        /*008c*/ 	.word	0xffffffff


	//   ....[21]....
        /*0090*/ 	.word	0xffffffff


	//   ....[22]....
        /*0094*/ 	.word	0xffffffff


	//   ....[23]....
        /*0098*/ 	.word	0xffffffff


	//   ....[24]....
        /*009c*/ 	.word	0xffffffff


	//   ....[25]....
        /*00a0*/ 	.word	0xffffffff


	//   ....[26]....
        /*00a4*/ 	.word	0xffffffff


	//   ....[27]....
        /*00a8*/ 	.word	0xffffffff


	//   ....[28]....
        /*00ac*/ 	.word	0xffffffff


	//   ....[29]....
        /*00b0*/ 	.word	0xffffffff


	//----- nvinfo : EIATTR_COOP_GROUP_INSTR_OFFSETS
	.align		4
.L_2391:
        /*00b4*/ 	.byte	0x04, 0x28
        /*00b6*/ 	.short	(.L_2393 - .L_2392)


	//   ....[0]....
.L_2392:
        /*00b8*/ 	.word	0x00001960


	//   ....[1]....
        /*00bc*/ 	.word	0x00001980


	//   ....[2]....
        /*00c0*/ 	.word	0x000019a0


	//   ....[3]....
        /*00c4*/ 	.word	0x000019c0


	//   ....[4]....
        /*00c8*/ 	.word	0x000019e0


	//   ....[5]....
        /*00cc*/ 	.word	0x00001a00


	//   ....[6]....
        /*00d0*/ 	.word	0x00001a20


	//   ....[7]....
        /*00d4*/ 	.word	0x00001a40


	//   ....[8]....
        /*00d8*/ 	.word	0x00001a60


	//   ....[9]....
        /*00dc*/ 	.word	0x00001a80


	//   ....[10]....
        /*00e0*/ 	.word	0x00001f90


	//   ....[11]....
        /*00e4*/ 	.word	0x00001fa0


	//   ....[12]....
        /*00e8*/ 	.word	0x00001fd0


	//   ....[13]....
        /*00ec*/ 	.word	0x00001fe0


	//   ....[14]....
        /*00f0*/ 	.word	0x00002010


	//   ....[15]....
        /*00f4*/ 	.word	0x00002020


	//   ....[16]....
        /*00f8*/ 	.word	0x00002050


	//   ....[17]....
        /*00fc*/ 	.word	0x00002060


	//   ....[18]....
        /*0100*/ 	.word	0x00002090


	//   ....[19]....
        /*0104*/ 	.word	0x000020a0


	//   ....[20]....
        /*0108*/ 	.word	0x00002c40


	//   ....[21]....
        /*010c*/ 	.word	0x00002cc0


	//   ....[22]....
        /*0110*/ 	.word	0x00002d40


	//   ....[23]....
        /*0114*/ 	.word	0x00002db0


	//   ....[24]....
        /*0118*/ 	.word	0x00002e30


	//   ....[25]....
        /*011c*/ 	.word	0x00002ea0


	//   ....[26]....
        /*0120*/ 	.word	0x00002f20


	//   ....[27]....
        /*0124*/ 	.word	0x00002f90


	//   ....[28]....
        /*0128*/ 	.word	0x00003010


	//   ....[29]....
        /*012c*/ 	.word	0x00003080


	//----- nvinfo : EIATTR_EXIT_INSTR_OFFSETS
	.align		4
.L_2393:
        /*0130*/ 	.byte	0x04, 0x1c
        /*0132*/ 	.short	(.L_2395 - .L_2394)


	//   ....[0]....
.L_2394:
        /*0134*/ 	.word	0x00002be0


	//----- nvinfo : EIATTR_MAX_THREADS
	.align		4
.L_2395:
        /*0138*/ 	.byte	0x04, 0x05
        /*013a*/ 	.short	(.L_2397 - .L_2396)
.L_2396:
        /*013c*/ 	.word	0x00000100
        /*0140*/ 	.word	0x00000001
        /*0144*/ 	.word	0x00000001


	//----- nvinfo : EIATTR_CRS_STACK_SIZE
	.align		4
.L_2397:
        /*0148*/ 	.byte	0x04, 0x1e
        /*014a*/ 	.short	(.L_2399 - .L_2398)
.L_2398:
        /*014c*/ 	.word	0x00000000
.L_2399:


//--------------------- .nv.info._ZN10layer_norm22ln_bwd_finalize_kernelINS_22Kernel_traits_finalizeILj40960E13__nv_bfloat16fS2_fjLj1024ELj4ENS_18Kernel_traits_baseILj40960ES2_fS2_fjLj1024EEEEEEEvNS_9BwdParamsE --------------------------
	.section	.nv.info._ZN10layer_norm22ln_bwd_finalize_kernelINS_22Kernel_traits_finalizeILj40960E13__nv_bfloat16fS2_fjLj1024ELj4ENS_18Kernel_traits_baseILj40960ES2_fS2_fjLj1024EEEEEEEvNS_9BwdParamsE,"",@"SHT_CUDA_INFO"
	.sectionflags	@""
	.align	4


	//----- nvinfo : EIATTR_CUDA_API_VERSION
	.align		4
        /*0000*/ 	.byte	0x04, 0x37
        /*0002*/ 	.short	(.L_2401 - .L_2400)
.L_2400:
        /*0004*/ 	.word	0x00000082


	//----- nvinfo : EIATTR_SW2861232_WAR
	.align		4
.L_2401:
        /*0008*/ 	.byte	0x01, 0x35
	.zero		2


	//----- nvinfo : EIATTR_PARAM_CBANK
	.align		4
        /*000c*/ 	.byte	0x04, 0x0a
        /*000e*/ 	.short	(.L_2403 - .L_2402)
	.align		4
.L_2402:
        /*0010*/ 	.word	index@(.nv.constant0._ZN10layer_norm22ln_bwd_finalize_kernelINS_22Kernel_traits_finalizeILj40960E13__nv_bfloat16fS2_fjLj1024ELj4ENS_18Kernel_traits_baseILj40960ES2_fS2_fjLj1024EEEEEEEvNS_9BwdParamsE)
        /*0014*/ 	.short	0x0160
        /*0016*/ 	.short	0x0088


	//----- nvinfo : EIATTR_CBANK_PARAM_SIZE
	.align		4
.L_2403:
        /*0018*/ 	.byte	0x03, 0x19
        /*001a*/ 	.short	0x0088


	//----- nvinfo : EIATTR_KPARAM_INFO
	.align		4
        /*001c*/ 	.byte	0x04, 0x17
        /*001e*/ 	.short	(.L_2405 - .L_2404)
.L_2404:
        /*0020*/ 	.word	0x00000000
        /*0024*/ 	.short	0x0000
        /*0026*/ 	.short	0x0000
        /*0028*/ 	.byte	0x00, 0xf0, 0x21, 0x02


	//----- nvinfo : EIATTR_MAXREG_COUNT
	.align		4
.L_2405:
        /*002c*/ 	.byte	0x03, 0x1b
        /*002e*/ 	.short	0x0040


	//----- nvinfo : EIATTR_NUM_BARRIERS
	.align		4
        /*0030*/ 	.byte	0x02, 0x4c
        /*0032*/ 	.byte	0x01
	.zero		1


	//----- nvinfo : EIATTR_MERCURY_ISA_VERSION
	.align		4
        /*0034*/ 	.byte	0x03, 0x5f
        /*0036*/ 	.short	0x0000


	//----- nvinfo : EIATTR_COOP_GROUP_MASK_REGIDS
	.align		4
        /*0038*/ 	.byte	0x04, 0x29
        /*003a*/ 	.short	(.L_2407 - .L_2406)


	//   ....[0]....
.L_2406:
        /*003c*/ 	.word	0xffffffff


	//   ....[1]....
        /*0040*/ 	.word	0xffffffff


	//   ....[2]....
        /*0044*/ 	.word	0xffffffff


	//   ....[3]....
        /*0048*/ 	.word	0xffffffff


	//   ....[4]....
        /*004c*/ 	.word	0xffffffff


	//   ....[5]....
        /*0050*/ 	.word	0xffffffff


	//   ....[6]....
        /*0054*/ 	.word	0xffffffff


	//   ....[7]....
        /*0058*/ 	.word	0xffffffff


	//   ....[8]....
        /*005c*/ 	.word	0xffffffff


	//   ....[9]....
        /*0060*/ 	.word	0xffffffff


	//   ....[10]....
        /*0064*/ 	.word	0xffffffff


	//   ....[11]....
        /*0068*/ 	.word	0xffffffff


	//   ....[12]....
        /*006c*/ 	.word	0xffffffff


	//   ....[13]....
        /*0070*/ 	.word	0xffffffff


	//   ....[14]....
        /*0074*/ 	.word	0xffffffff


	//   ....[15]....
        /*0078*/ 	.word	0xffffffff


	//   ....[16]....
        /*007c*/ 	.word	0xffffffff


	//   ....[17]....
        /*0080*/ 	.word	0xffffffff


	//   ....[18]....
        /*0084*/ 	.word	0xffffffff


	//   ....[19]....
        /*0088*/ 	.word	0xffffffff


	//----- nvinfo : EIATTR_COOP_GROUP_INSTR_OFFSETS
	.align		4
.L_2407:
        /*008c*/ 	.byte	0x04, 0x28
        /*008e*/ 	.short	(.L_2409 - .L_2408)


	//   ....[0]....
.L_2408:
        /*0090*/ 	.word	0x000007b0


	//   ....[1]....
        /*0094*/ 	.word	0x000007e0


	//   ....[2]....
        /*0098*/ 	.word	0x00000800


	//   ....[3]....
        /*009c*/ 	.word	0x00000810


	//   ....[4]....
        /*00a0*/ 	.word	0x00000840


	//   ....[5]....
        /*00a4*/ 	.word	0x00000850


	//   ....[6]....
        /*00a8*/ 	.word	0x00000880


	//   ....[7]....
        /*00ac*/ 	.word	0x00000890


	//   ....[8]....
        /*00b0*/ 	.word	0x000008c0


	//   ....[9]....
        /*00b4*/ 	.word	0x000008d0


	//   ....[10]....
        /*00b8*/ 	.word	0x00000ac0


	//   ....[11]....
        /*00bc*/ 	.word	0x00000b40


	//   ....[12]....
        /*00c0*/ 	.word	0x00000ba0


	//   ....[13]....
        /*00c4*/ 	.word	0x00000c00


	//   ....[14]....
        /*00c8*/ 	.word	0x00000c70


	//   ....[15]....
        /*00cc*/ 	.word	0x00000ce0


	//   ....[16]....
        /*00d0*/ 	.word	0x00000d40


	//   ....[17]....
        /*00d4*/ 	.word	0x00000da0


	//   ....[18]....
        /*00d8*/ 	.word	0x00000e00


	//   ....[19]....
        /*00dc*/ 	.word	0x00000e60


	//----- nvinfo : EIATTR_EXIT_INSTR_OFFSETS
	.align		4
.L_2409:
        /*00e0*/ 	.byte	0x04, 0x1c
        /*00e2*/ 	.short	(.L_2411 - .L_2410)


	//   ....[0]....
.L_2410:
        /*00e4*/ 	.word	0x00000070


	//   ....[1]....
        /*00e8*/ 	.word	0x00000a60


	//----- nvinfo : EIATTR_MAX_THREADS
	.align		4
.L_2411:
        /*00ec*/ 	.byte	0x04, 0x05
        /*00ee*/ 	.short	(.L_2413 - .L_2412)
.L_2412:
        /*00f0*/ 	.word	0x00000400
        /*00f4*/ 	.word	0x00000001
        /*00f8*/ 	.word	0x00000001


	//----- nvinfo : EIATTR_CRS_STACK_SIZE
	.align		4
.L_2413:
        /*00fc*/ 	.byte	0x04, 0x1e
        /*00fe*/ 	.short	(.L_2415 - .L_2414)
.L_2414:
        /*0100*/ 	.word	0x00000000
.L_2415:


//--------------------- .nv.info._ZN10layer_norm13ln_bwd_kernelINS_13Kernel_traitsI13__nv_bfloat16fS2_fjLj40960ELj4ELj1ELj8ELj16ENS_18Kernel_traits_baseILj40960ES2_fS2_fjLj256EEEEEEEvNS_9BwdParamsE --------------------------
	.section	.nv.info._ZN10layer_norm13ln_bwd_kernelINS_13Kernel_traitsI13__nv_bfloat16fS2_fjLj40960ELj4ELj1ELj8ELj16ENS_18Kernel_traits_baseILj40960ES2_fS2_fjLj256EEEEEEEvNS_9BwdParamsE,"",@"SHT_CUDA_INFO"
	.sectionflags	@""
	.align	4


	//----- nvinfo : EIATTR_CUDA_API_VERSION
	.align		4
        /*0000*/ 	.byte	0x04, 0x37
        /*0002*/ 	.short	(.L_2417 - .L_2416)
.L_2416:
        /*0004*/ 	.word	0x00000082


	//----- nvinfo : EIATTR_SW2861232_WAR
	.align		4
.L_2417:
        /*0008*/ 	.byte	0x01, 0x35
	.zero		2


	//----- nvinfo : EIATTR_PARAM_CBANK
	.align		4
        /*000c*/ 	.byte	0x04, 0x0a
        /*000e*/ 	.short	(.L_2419 - .L_2418)
	.align		4
.L_2418:
        /*0010*/ 	.word	index@(.nv.constant0._ZN10layer_norm13ln_bwd_kernelINS_13Kernel_traitsI13__nv_bfloat16fS2_fjLj40960ELj4ELj1ELj8ELj16ENS_18Kernel_traits_baseILj40960ES2_fS2_fjLj256EEEEEEEvNS_9BwdParamsE)
        /*0014*/ 	.short	0x0160
        /*0016*/ 	.short	0x0088


	//----- nvinfo : EIATTR_CBANK_PARAM_SIZE
	.align		4
.L_2419:
        /*0018*/ 	.byte	0x03, 0x19
        /*001a*/ 	.short	0x0088


	//----- nvinfo : EIATTR_KPARAM_INFO
	.align		4
        /*001c*/ 	.byte	0x04, 0x17
        /*001e*/ 	.short	(.L_2421 - .L_2420)
.L_2420:
        /*0020*/ 	.word	0x00000000
        /*0024*/ 	.short	0x0000
        /*0026*/ 	.short	0x0000
        /*0028*/ 	.byte	0x00, 0xf0, 0x21, 0x02


	//----- nvinfo : EIATTR_MAXREG_COUNT
	.align		4
.L_2421:
        /*002c*/ 	.byte	0x03, 0x1b
        /*002e*/ 	.short	0x00ff


	//----- nvinfo : EIATTR_NUM_BARRIERS
	.align		4
        /*0030*/ 	.byte	0x02, 0x4c
        /*0032*/ 	.byte	0x01
	.zero		1


	//----- nvinfo : EIATTR_ANNOTATIONS
	.align		4
        /*0034*/ 	.byte	0x04, 0x55
        /*0036*/ 	.short	(.L_2423 - .L_2422)


	//   ....[0]....
.L_2422:
        /*0038*/ 	.word	0x00000001
        /*003c*/ 	.byte	0x80, 0x06, 0x00, 0x00, 0x01, 0x00, 0x00, 0x00, 0x20, 0x07, 0x00, 0x00, 0x01, 0x00, 0x00, 0x00
        /* <DEDUP_REMOVED lines=15> */
        /*013c*/ 	.byte	0x40, 0x19, 0x00, 0x00, 0x01, 0x00, 0x00, 0x00, 0x90, 0x19, 0x00, 0x00


	//----- nvinfo : EIATTR_MERCURY_ISA_VERSION
	.align		4
.L_2423:
        /*0148*/ 	.byte	0x03, 0x5f
        /*014a*/ 	.short	0x0000


	//----- nvinfo : EIATTR_COOP_GROUP_MASK_REGIDS
	.align		4
        /*014c*/ 	.byte	0x04, 0x29
        /*014e*/ 	.short	(.L_2425 - .L_2424)


	//   ....[0]....
.L_2424:
        /*0150*/ 	.word	0xffffffff


	//   ....[1]....
        /*0154*/ 	.word	0xffffffff


	//   ....[2]....
        /*0158*/ 	.word	0xffffffff


	//   ....[3]....
        /*015c*/ 	.word	0xffffffff


	//   ....[4]....
        /*0160*/ 	.word	0xffffffff


	//   ....[5]....
        /*0164*/ 	.word	0xffffffff


	//   ....[6]....
        /*0168*/ 	.word	0xffffffff


	//   ....[7]....
        /*016c*/ 	.word	0xffffffff


	//   ....[8]....
        /*0170*/ 	.word	0xffffffff


	//   ....[9]....
        /*0174*/ 	.word	0xffffffff


	//   ....[10]....
        /*0178*/ 	.word	0xffffffff


	//   ....[11]....
        /*017c*/ 	.word	0xffffffff


	//   ....[12]....
        /*0180*/ 	.word	0xffffffff


	//   ....[13]....
        /*0184*/ 	.word	0xffffffff


	//   ....[14]....
        /*0188*/ 	.word	0xffffffff


	//   ....[15]....
        /*018c*/ 	.word	0xffffffff


	//   ....[16]....
        /*0190*/ 	.word	0xffffffff


	//   ....[17]....
        /*0194*/ 	.word	0xffffffff


	//   ....[18]....
        /*0198*/ 	.word	0xffffffff


	//   ....[19]....
        /*019c*/ 	.word	0xffffffff


	//   ....[20]....
        /*01a0*/ 	.word	0xffffffff


	//   ....[21]....
        /*01a4*/ 	.word	0xffffffff


	//   ....[22]....
        /*01a8*/ 	.word	0xffffffff


	//   ....[23]....
        /*01ac*/ 	.word	0xffffffff


	//   ....[24]....
        /*01b0*/ 	.word	0xffffffff


	//   ....[25]....
        /*01b4*/ 	.word	0xffffffff


	//   ....[26]....
        /*01b8*/ 	.word	0xffffffff


	//   ....[27]....
        /*01bc*/ 	.word	0xffffffff


	//   ....[28]....
        /*01c0*/ 	.word	0xffffffff


	//   ....[29]....
        /*01c4*/ 	.word	0xffffffff


	//----- nvinfo : EIATTR_COOP_GROUP_INSTR_OFFSETS
	.align		4
.L_2425:
        /*01c8*/ 	.byte	0x04, 0x28
        /*01ca*/ 	.short	(.L_2427 - .L_2426)


	//   ....[0]....
.L_2426:
        /*01cc*/ 	.word	0x00003650


	//   ....[1]....
        /*01d0*/ 	.word	0x00003670


	//   ....[2]....
        /*01d4*/ 	.word	0x000036a0


	//   ....[3]....
        /*01d8*/ 	.word	0x000036c0


	//   ....[4]....
        /*01dc*/ 	.word	0x000036e0


	//   ....[5]....
        /*01e0*/ 	.word	0x00003700


	//   ....[6]....
        /*01e4*/ 	.word	0x00003720


	//   ....[7]....
        /*01e8*/ 	.word	0x00003740


	//   ....[8]....
        /*01ec*/ 	.word	0x00003750


	//   ....[9]....
        /*01f0*/ 	.word	0x00003770


	//   ....[10]....
        /*01f4*/ 	.word	0x00003d00


	//   ....[11]....
        /*01f8*/ 	.word	0x00003d10


	//   ....[12]....
        /*01fc*/ 	.word	0x00003d40


	//   ....[13]....
        /*0200*/ 	.word	0x00003d60


	//   ....[14]....
        /*0204*/ 	.word	0x00003d80


	//   ....[15]....
        /*0208*/ 	.word	0x00003da0


	//   ....[16]....
        /*020c*/ 	.word	0x00003dc0


	//   ....[17]....
        /*0210*/ 	.word	0x00003de0


	//   ....[18]....
        /*0214*/ 	.word	0x00003e00


	//   ....[19]....
        /*0218*/ 	.word	0x00003e20


	//   ....[20]....
        /*021c*/ 	.word	0x00004f60


	//   ....[21]....
        /*0220*/ 	.word	0x00004fe0


	//   ....[22]....
        /*0224*/ 	.word	0x00005060


	//   ....[23]....
        /*0228*/ 	.word	0x000050d0


	//   ....[24]....
        /*022c*/ 	.word	0x00005150


	//   ....[25]....
        /*0230*/ 	.word	0x000051c0


	//   ....[26]....
        /*0234*/ 	.word	0x00005240


	//   ....[27]....
        /*0238*/ 	.word	0x000052b0


	//   ....[28]....
        /*023c*/ 	.word	0x00005330


	//   ....[29]....
        /*0240*/ 	.word	0x000053a0


	//----- nvinfo : EIATTR_EXIT_INSTR_OFFSETS
	.align		4
.L_2427:
        /*0244*/ 	.byte	0x04, 0x1c
        /*0246*/ 	.short	(.L_2429 - .L_2428)


	//   ....[0]....
.L_2428:
        /*0248*/ 	.word	0x00004f00


	//----- nvinfo : EIATTR_MAX_THREADS
	.align		4
.L_2429:
        /*024c*/ 	.byte	0x04, 0x05
        /*024e*/ 	.short	(.L_2431 - .L_2430)
.L_2430:
        /*0250*/ 	.word	0x00000100
        /*0254*/ 	.word	0x00000001
        /*0258*/ 	.word	0x00000001


	//----- nvinfo : EIATTR_CRS_STACK_SIZE
	.align		4
.L_2431:
        /*025c*/ 	.byte	0x04, 0x1e
        /*025e*/ 	.short	(.L_2433 - .L_2432)
.L_2432:
        /*0260*/ 	.word	0x00000000
.L_2433:


//--------------------- .nv.info._ZN10layer_norm22ln_bwd_finalize_kernelINS_22Kernel_traits_finalizeILj40960E13__nv_bfloat16S2_S2_fjLj1024ELj4ENS_18Kernel_traits_baseILj40960ES2_S2_S2_fjLj1024EEEEEEEvNS_9BwdParamsE --------------------------
	.section	.nv.info._ZN10layer_norm22ln_bwd_finalize_kernelINS_22Kernel_traits_finalizeILj40960E13__nv_bfloat16S2_S2_fjLj1024ELj4ENS_18Kernel_traits_baseILj40960ES2_S2_S2_fjLj1024EEEEEEEvNS_9BwdParamsE,"",@"SHT_CUDA_INFO"
	.sectionflags	@""
	.align	4


	//----- nvinfo : EIATTR_CUDA_API_VERSION
	.align		4
        /*0000*/ 	.byte	0x04, 0x37
        /*0002*/ 	.short	(.L_2435 - .L_2434)
.L_2434:
        /*0004*/ 	.word	0x00000082


	//----- nvinfo : EIATTR_SW2861232_WAR
	.align		4
.L_2435:
        /*0008*/ 	.byte	0x01, 0x35
	.zero		2


	//----- nvinfo : EIATTR_PARAM_CBANK
	.align		4
        /*000c*/ 	.byte	0x04, 0x0a
        /*000e*/ 	.short	(.L_2437 - .L_2436)
	.align		4
.L_2436:
        /*0010*/ 	.word	index@(.nv.constant0._ZN10layer_norm22ln_bwd_finalize_kernelINS_22Kernel_traits_finalizeILj40960E13__nv_bfloat16S2_S2_fjLj1024ELj4ENS_18Kernel_traits_baseILj40960ES2_S2_S2_fjLj1024EEEEEEEvNS_9BwdParamsE)
        /*0014*/ 	.short	0x0160
        /*0016*/ 	.short	0x0088


	//----- nvinfo : EIATTR_CBANK_PARAM_SIZE
	.align		4
.L_2437:
        /*0018*/ 	.byte	0x03, 0x19
        /*001a*/ 	.short	0x0088


	//----- nvinfo : EIATTR_KPARAM_INFO
	.align		4
        /*001c*/ 	.byte	0x04, 0x17
        /*001e*/ 	.short	(.L_2439 - .L_2438)
.L_2438:
        /*0020*/ 	.word	0x00000000
        /*0024*/ 	.short	0x0000
        /*0026*/ 	.short	0x0000
        /*0028*/ 	.byte	0x00, 0xf0, 0x21, 0x02


	//----- nvinfo : EIATTR_MAXREG_COUNT
	.align		4
.L_2439:
        /*002c*/ 	.byte	0x03, 0x1b
        /*002e*/ 	.short	0x0040


	//----- nvinfo : EIATTR_NUM_BARRIERS
	.align		4
        /*0030*/ 	.byte	0x02, 0x4c
        /*0032*/ 	.byte	0x01
	.zero		1


	//----- nvinfo : EIATTR_MERCURY_ISA_VERSION
	.align		4
        /*0034*/ 	.byte	0x03, 0x5f
        /*0036*/ 	.short	0x0000


	//----- nvinfo : EIATTR_COOP_GROUP_MASK_REGIDS
	.align		4
        /*0038*/ 	.byte	0x04, 0x29
        /*003a*/ 	.short	(.L_2441 - .L_2440)


	//   ....[0]....
.L_2440:
        /*003c*/ 	.word	0xffffffff


	//   ....[1]....
        /*0040*/ 	.word	0xffffffff


	//   ....[2]....
        /*0044*/ 	.word	0xffffffff


	//   ....[3]....
        /*0048*/ 	.word	0xffffffff


	//   ....[4]....
        /*004c*/ 	.word	0xffffffff


	//   ....[5]....
        /*0050*/ 	.word	0xffffffff


	//   ....[6]....
        /*0054*/ 	.word	0xffffffff


	//   ....[7]....
        /*0058*/ 	.word	0xffffffff


	//   ....[8]....
        /*005c*/ 	.word	0xffffffff


	//   ....[9]....
        /*0060*/ 	.word	0xffffffff


	//   ....[10]....
        /*0064*/ 	.word	0xffffffff


	//   ....[11]....
        /*0068*/ 	.word	0xffffffff


	//   ....[12]....
        /*006c*/ 	.word	0xffffffff


	//   ....[13]....
        /*0070*/ 	.word	0xffffffff


	//   ....[14]....
        /*0074*/ 	.word	0xffffffff


	//   ....[15]....
        /*0078*/ 	.word	0xffffffff


	//   ....[16]....
        /*007c*/ 	.word	0xffffffff


	//   ....[17]....
        /*0080*/ 	.word	0xffffffff


	//   ....[18]....
        /*0084*/ 	.word	0xffffffff


	//   ....[19]....
        /*0088*/ 	.word	0xffffffff


	//----- nvinfo : EIATTR_COOP_GROUP_INSTR_OFFSETS
	.align		4
.L_2441:
        /*008c*/ 	.byte	0x04, 0x28
        /*008e*/ 	.short	(.L_2443 - .L_2442)


	//   ....[0]....
.L_2442:
        /*0090*/ 	.word	0x000007b0


	//   ....[1]....
        /*0094*/ 	.word	0x000007e0


	//   ....[2]....
        /*0098*/ 	.word	0x00000800


	//   ....[3]....
        /*009c*/ 	.word	0x00000810


	//   ....[4]....
        /*00a0*/ 	.word	0x00000840


	//   ....[5]....
        /*00a4*/ 	.word	0x00000850


	//   ....[6]....
        /*00a8*/ 	.word	0x00000880


	//   ....[7]....
        /*00ac*/ 	.word	0x00000890


	//   ....[8]....
        /*00b0*/ 	.word	0x000008c0


	//   ....[9]....
        /*00b4*/ 	.word	0x000008d0


	//   ....[10]....
        /*00b8*/ 	.word	0x00000ac0


	//   ....[11]....
        /*00bc*/ 	.word	0x00000b40


	//   ....[12]....
        /*00c0*/ 	.word	0x00000ba0


	//   ....[13]....
        /*00c4*/ 	.word	0x00000c00


	//   ....[14]....
        /*00c8*/ 	.word	0x00000c70


	//   ....[15]....
        /*00cc*/ 	.word	0x00000ce0


	//   ....[16]....
        /*00d0*/ 	.word	0x00000d40


	//   ....[17]....
        /*00d4*/ 	.word	0x00000da0


	//   ....[18]....
        /*00d8*/ 	.word	0x00000e00


	//   ....[19]....
        /*00dc*/ 	.word	0x00000e60


	//----- nvinfo : EIATTR_EXIT_INSTR_OFFSETS
	.align		4
.L_2443:
        /*00e0*/ 	.byte	0x04, 0x1c
        /*00e2*/ 	.short	(.L_2445 - .L_2444)


	//   ....[0]....
.L_2444:
        /*00e4*/ 	.word	0x00000070


	//   ....[1]....
        /*00e8*/ 	.word	0x00000a60


	//----- nvinfo : EIATTR_MAX_THREADS
	.align		4
.L_2445:
        /*00ec*/ 	.byte	0x04, 0x05
        /*00ee*/ 	.short	(.L_2447 - .L_2446)
.L_2446:
        /*00f0*/ 	.word	0x00000400
        /*00f4*/ 	.word	0x00000001
        /*00f8*/ 	.word	0x00000001


	//----- nvinfo : EIATTR_CRS_STACK_SIZE
	.align		4
.L_2447:
        /*00fc*/ 	.byte	0x04, 0x1e
        /*00fe*/ 	.short	(.L_2449 - .L_2448)
.L_2448:
        /*0100*/ 	.word	0x00000000
.L_2449:


//--------------------- .nv.info._ZN10layer_norm13ln_bwd_kernelINS_13Kernel_traitsI13__nv_bfloat16S2_S2_fjLj40960ELj4ELj1ELj8ELj16ENS_18Kernel_traits_baseILj40960ES2_S2_S2_fjLj256EEEEEEEvNS_9BwdParamsE --------------------------
	.section	.nv.info._ZN10layer_norm13ln_bwd_kernelINS_13Kernel_traitsI13__nv_bfloat16S2_S2_fjLj40960ELj4ELj1ELj8ELj16ENS_18Kernel_traits_baseILj40960ES2_S2_S2_fjLj256EEEEEEEvNS_9BwdParamsE,"",@"SHT_CUDA_INFO"
	.sectionflags	@""
	.align	4


	//----- nvinfo : EIATTR_CUDA_API_VERSION
	.align		4
        /*0000*/ 	.byte	0x04, 0x37
        /*0002*/ 	.short	(.L_2451 - .L_2450)
.L_2450:
        /*0004*/ 	.word	0x00000082


	//----- nvinfo : EIATTR_SW2861232_WAR
	.align		4
.L_2451:
        /*0008*/ 	.byte	0x01, 0x35
	.zero		2


	//----- nvinfo : EIATTR_PARAM_CBANK
	.align		4
        /*000c*/ 	.byte	0x04, 0x0a
        /*000e*/ 	.short	(.L_2453 - .L_2452)
	.align		4
.L_2452:
        /*0010*/ 	.word	index@(.nv.constant0._ZN10layer_norm13ln_bwd_kernelINS_13Kernel_traitsI13__nv_bfloat16S2_S2_fjLj40960ELj4ELj1ELj8ELj16ENS_18Kernel_traits_baseILj40960ES2_S2_S2_fjLj256EEEEEEEvNS_9BwdParamsE)
        /*0014*/ 	.short	0x0160
        /*0016*/ 	.short	0x0088


	//----- nvinfo : EIATTR_CBANK_PARAM_SIZE
	.align		4
.L_2453:
        /*0018*/ 	.byte	0x03, 0x19
        /*001a*/ 	.short	0x0088


	//----- nvinfo : EIATTR_KPARAM_INFO
	.align		4
        /*001c*/ 	.byte	0x04, 0x17
        /*001e*/ 	.short	(.L_2455 - .L_2454)
.L_2454:
        /*0020*/ 	.word	0x00000000
        /*0024*/ 	.short	0x0000
        /*0026*/ 	.short	0x0000
        /*0028*/ 	.byte	0x00, 0xf0, 0x21, 0x02


	//----- nvinfo : EIATTR_MAXREG_COUNT
	.align		4
.L_2455:
        /*002c*/ 	.byte	0x03, 0x1b
        /*002e*/ 	.short	0x00ff


	//----- nvinfo : EIATTR_NUM_BARRIERS
	.align		4
        /*0030*/ 	.byte	0x02, 0x4c
        /*0032*/ 	.byte	0x01
	.zero		1


	//----- nvinfo : EIATTR_MERCURY_ISA_VERSION
	.align		4
        /*0034*/ 	.byte	0x03, 0x5f
        /*0036*/ 	.short	0x0000


	//----- nvinfo : EIATTR_COOP_GROUP_MASK_REGIDS
	.align		4
        /*0038*/ 	.byte	0x04, 0x29
        /*003a*/ 	.short	(.L_2457 - .L_2456)


	//   ....[0]....
.L_2456:
        /*003c*/ 	.word	0xffffffff


	//   ....[1]....
        /*0040*/ 	.word	0xffffffff


	//   ....[2]....
        /*0044*/ 	.word	0xffffffff


	//   ....[3]....
        /*0048*/ 	.word	0xffffffff


	//   ....[4]....
        /*004c*/ 	.word	0xffffffff


	//   ....[5]....
        /*0050*/ 	.word	0xffffffff


	//   ....[6]....
        /*0054*/ 	.word	0xffffffff


	//   ....[7]....
        /*0058*/ 	.word	0xffffffff


	//   ....[8]....
        /*005c*/ 	.word	0xffffffff


	//   ....[9]....
        /*0060*/ 	.word	0xffffffff


	//   ....[10]....
        /*0064*/ 	.word	0xffffffff


	//   ....[11]....
        /*0068*/ 	.word	0xffffffff


	//   ....[12]....
        /*006c*/ 	.word	0xffffffff


	//   ....[13]....
        /*0070*/ 	.word	0xffffffff


	//   ....[14]....
        /*0074*/ 	.word	0xffffffff


	//   ....[15]....
        /*0078*/ 	.word	0xffffffff


	//   ....[16]....
        /*007c*/ 	.word	0xffffffff


	//   ....[17]....
        /*0080*/ 	.word	0xffffffff


	//   ....[18]....
        /*0084*/ 	.word	0xffffffff


	//   ....[19]....
        /*0088*/ 	.word	0xffffffff


	//   ....[20]....
        /*008c*/ 	.word	0xffffffff


	//   ....[21]....
        /*0090*/ 	.word	0xffffffff


	//   ....[22]....
        /*0094*/ 	.word	0xffffffff


	//   ....[23]....
        /*0098*/ 	.word	0xffffffff


	//   ....[24]....
        /*009c*/ 	.word	0xffffffff


	//   ....[25]....
        /*00a0*/ 	.word	0xffffffff


	//   ....[26]....
        /*00a4*/ 	.word	0xffffffff


	//   ....[27]....
        /*00a8*/ 	.word	0xffffffff


	//   ....[28]....
        /*00ac*/ 	.word	0xffffffff


	//   ....[29]....
        /*00b0*/ 	.word	0xffffffff


	//----- nvinfo : EIATTR_COOP_GROUP_INSTR_OFFSETS
	.align		4
.L_2457:
        /*00b4*/ 	.byte	0x04, 0x28
        /*00b6*/ 	.short	(.L_2459 - .L_2458)


	//   ....[0]....
.L_2458:
        /*00b8*/ 	.word	0x00002da0


	//   ....[1]....
        /*00bc*/ 	.word	0x00002dc0


	//   ....[2]....
        /*00c0*/ 	.word	0x00002de0


	//   ....[3]....
        /*00c4*/ 	.word	0x00002e00


	//   ....[4]....
        /*00c8*/ 	.word	0x00002e20


	//   ....[5]....
        /*00cc*/ 	.word	0x00002e40


	//   ....[6]....
        /*00d0*/ 	.word	0x00002e60


	//   ....[7]....
        /*00d4*/ 	.word	0x00002e80


	//   ....[8]....
        /*00d8*/ 	.word	0x00002ea0


	//   ....[9]....
        /*00dc*/ 	.word	0x00002ec0


	//   ....[10]....
        /*00e0*/ 	.word	0x000033e0


	//   ....[11]....
        /*00e4*/ 	.word	0x000033f0


	//   ....[12]....
        /*00e8*/ 	.word	0x00003420


	//   ....[13]....
        /*00ec*/ 	.word	0x00003430


	//   ....[14]....
        /*00f0*/ 	.word	0x00003460


	//   ....[15]....
        /*00f4*/ 	.word	0x00003470


	//   ....[16]....
        /*00f8*/ 	.word	0x000034a0


	//   ....[17]....
        /*00fc*/ 	.word	0x000034b0


	//   ....[18]....
        /*0100*/ 	.word	0x000034e0


	//   ....[19]....
        /*0104*/ 	.word	0x000034f0


	//   ....[20]....
        /*0108*/ 	.word	0x00004720


	//   ....[21]....
        /*010c*/ 	.word	0x000047a0


	//   ....[22]....
        /*0110*/ 	.word	0x00004820


	//   ....[23]....
        /*0114*/ 	.word	0x00004890


	//   ....[24]....
        /*0118*/ 	.word	0x00004910


	//   ....[25]....
        /*011c*/ 	.word	0x00004980


	//   ....[26]....
        /*0120*/ 	.word	0x00004a00


	//   ....[27]....
        /*0124*/ 	.word	0x00004a70


	//   ....[28]....
        /*0128*/ 	.word	0x00004af0


	//   ....[29]....
        /*012c*/ 	.word	0x00004b60


	//----- nvinfo : EIATTR_EXIT_INSTR_OFFSETS
	.align		4
.L_2459:
        /*0130*/ 	.byte	0x04, 0x1c
        /*0132*/ 	.short	(.L_2461 - .L_2460)


	//   ....[0]....
.L_2460:
        /*0134*/ 	.word	0x000046c0


	//----- nvinfo : EIATTR_MAX_THREADS
	.align		4
.L_2461:
        /*0138*/ 	.byte	0x04, 0x05
        /*013a*/ 	.short	(.L_2463 - .L_2462)
.L_2462:
        /*013c*/ 	.word	0x00000100
        /*0140*/ 	.word	0x00000001
        /*0144*/ 	.word	0x00000001


	//----- nvinfo : EIATTR_CRS_STACK_SIZE
	.align		4
.L_2463:
        /*0148*/ 	.byte	0x04, 0x1e
        /*014a*/ 	.short	(.L_2465 - .L_2464)
.L_2464:
        /*014c*/ 	.word	0x00000000
.L_2465:


//--------------------- .nv.info._ZN10layer_norm22ln_bwd_finalize_kernelINS_22Kernel_traits_finalizeILj40960E6__halffS2_fjLj1024ELj4ENS_18Kernel_traits_baseILj40960ES2_fS2_fjLj1024EEEEEEEvNS_9BwdParamsE --------------------------
	.section	.nv.info._ZN10layer_norm22ln_bwd_finalize_kernelINS_22Kernel_traits_finalizeILj40960E6__halffS2_fjLj1024ELj4ENS_18Kernel_traits_baseILj40960ES2_fS2_fjLj1024EEEEEEEvNS_9BwdParamsE,"",@"SHT_CUDA_INFO"
	.sectionflags	@""
	.align	4


	//----- nvinfo : EIATTR_CUDA_API_VERSION
	.align		4
        /*0000*/ 	.byte	0x04, 0x37
        /*0002*/ 	.short	(.L_2467 - .L_2466)
.L_2466:
        /*0004*/ 	.word	0x00000082


	//----- nvinfo : EIATTR_SW2861232_WAR
	.align		4
.L_2467:
        /*0008*/ 	.byte	0x01, 0x35
	.zero		2


	//----- nvinfo : EIATTR_PARAM_CBANK
	.align		4
        /*000c*/ 	.byte	0x04, 0x0a
        /*000e*/ 	.short	(.L_2469 - .L_2468)
	.align		4
.L_2468:
        /*0010*/ 	.word	index@(.nv.constant0._ZN10layer_norm22ln_bwd_finalize_kernelINS_22Kernel_traits_finalizeILj40960E6__halffS2_fjLj1024ELj4ENS_18Kernel_traits_baseILj40960ES2_fS2_fjLj1024EEEEEEEvNS_9BwdParamsE)
        /*0014*/ 	.short	0x0160
        /*0016*/ 	.short	0x0088


	//----- nvinfo : EIATTR_CBANK_PARAM_SIZE
	.align		4
.L_2469:
        /*0018*/ 	.byte	0x03, 0x19
        /*001a*/ 	.short	0x0088


	//----- nvinfo : EIATTR_KPARAM_INFO
	.align		4
        /*001c*/ 	.byte	0x04, 0x17
        /*001e*/ 	.short	(.L_2471 - .L_2470)
.L_2470:
        /*0020*/ 	.word	0x00000000
        /*0024*/ 	.short	0x0000
        /*0026*/ 	.short	0x0000
        /*0028*/ 	.byte	0x00, 0xf0, 0x21, 0x02


	//----- nvinfo : EIATTR_MAXREG_COUNT
	.align		4
.L_2471:
        /*002c*/ 	.byte	0x03, 0x1b
        /*002e*/ 	.short	0x0040


	//----- nvinfo : EIATTR_NUM_BARRIERS
	.align		4
        /*0030*/ 	.byte	0x02, 0x4c
        /*0032*/ 	.byte	0x01
	.zero		1


	//----- nvinfo : EIATTR_MERCURY_ISA_VERSION
	.align		4
        /*0034*/ 	.byte	0x03, 0x5f
        /*0036*/ 	.short	0x0000


	//----- nvinfo : EIATTR_COOP_GROUP_MASK_REGIDS
	.align		4
        /*0038*/ 	.byte	0x04, 0x29
        /*003a*/ 	.short	(.L_2473 - .L_2472)


	//   ....[0]....
.L_2472:
        /*003c*/ 	.word	0xffffffff


	//   ....[1]....
        /*0040*/ 	.word	0xffffffff


	//   ....[2]....
        /*0044*/ 	.word	0xffffffff


	//   ....[3]....
        /*0048*/ 	.word	0xffffffff


	//   ....[4]....
        /*004c*/ 	.word	0xffffffff


	//   ....[5]....
        /*0050*/ 	.word	0xffffffff


	//   ....[6]....
        /*0054*/ 	.word	0xffffffff


	//   ....[7]....
        /*0058*/ 	.word	0xffffffff


	//   ....[8]....
        /*005c*/ 	.word	0xffffffff


	//   ....[9]....
        /*0060*/ 	.word	0xffffffff


	//   ....[10]....
        /*0064*/ 	.word	0xffffffff


	//   ....[11]....
        /*0068*/ 	.word	0xffffffff


	//   ....[12]....
        /*006c*/ 	.word	0xffffffff


	//   ....[13]....
        /*0070*/ 	.word	0xffffffff


	//   ....[14]....
        /*0074*/ 	.word	0xffffffff


	//   ....[15]....
        /*0078*/ 	.word	0xffffffff


	//   ....[16]....
        /*007c*/ 	.word	0xffffffff


	//   ....[17]....
        /*0080*/ 	.word	0xffffffff


	//   ....[18]....
        /*0084*/ 	.word	0xffffffff


	//   ....[19]....
        /*0088*/ 	.word	0xffffffff


	//----- nvinfo : EIATTR_COOP_GROUP_INSTR_OFFSETS
	.align		4
.L_2473:
        /*008c*/ 	.byte	0x04, 0x28
        /*008e*/ 	.short	(.L_2475 - .L_2474)


	//   ....[0]....
.L_2474:
        /*0090*/ 	.word	0x000007b0


	//   ....[1]....
        /*0094*/ 	.word	0x000007e0


	//   ....[2]....
        /*0098*/ 	.word	0x00000800


	//   ....[3]....
        /*009c*/ 	.word	0x00000810


	//   ....[4]....
        /*00a0*/ 	.word	0x00000840


	//   ....[5]....
        /*00a4*/ 	.word	0x00000850


	//   ....[6]....
        /*00a8*/ 	.word	0x00000880


	//   ....[7]....
        /*00ac*/ 	.word	0x00000890


	//   ....[8]....
        /*00b0*/ 	.word	0x000008c0


	//   ....[9]....
        /*00b4*/ 	.word	0x000008d0


	//   ....[10]....
        /*00b8*/ 	.word	0x00000ac0


	//   ....[11]....
        /*00bc*/ 	.word	0x00000b40


	//   ....[12]....
        /*00c0*/ 	.word	0x00000ba0


	//   ....[13]....
        /*00c4*/ 	.word	0x00000c00


	//   ....[14]....
        /*00c8*/ 	.word	0x00000c70


	//   ....[15]....
        /*00cc*/ 	.word	0x00000ce0


	//   ....[16]....
        /*00d0*/ 	.word	0x00000d40


	//   ....[17]....
        /*00d4*/ 	.word	0x00000da0


	//   ....[18]....
        /*00d8*/ 	.word	0x00000e00


	//   ....[19]....
        /*00dc*/ 	.word	0x00000e60


	//----- nvinfo : EIATTR_EXIT_INSTR_OFFSETS
	.align		4
.L_2475:
        /*00e0*/ 	.byte	0x04, 0x1c
        /*00e2*/ 	.short	(.L_2477 - .L_2476)


	//   ....[0]....
.L_2476:
        /*00e4*/ 	.word	0x00000070


	//   ....[1]....
        /*00e8*/ 	.word	0x00000a60


	//----- nvinfo : EIATTR_MAX_THREADS
	.align		4
.L_2477:
        /*00ec*/ 	.byte	0x04, 0x05
        /*00ee*/ 	.short	(.L_2479 - .L_2478)
.L_2478:
        /*00f0*/ 	.word	0x00000400
        /*00f4*/ 	.word	0x00000001
        /*00f8*/ 	.word	0x00000001


	//----- nvinfo : EIATTR_CRS_STACK_SIZE
	.align		4
.L_2479:
        /*00fc*/ 	.byte	0x04, 0x1e
        /*00fe*/ 	.short	(.L_2481 - .L_2480)
.L_2480:
        /*0100*/ 	.word	0x00000000
.L_2481:


//--------------------- .nv.info._ZN10layer_norm13ln_bwd_kernelINS_13Kernel_traitsI6__halffS2_fjLj40960ELj4ELj1ELj8ELj16ENS_18Kernel_traits_baseILj40960ES2_fS2_fjLj256EEEEEEEvNS_9BwdParamsE --------------------------
	.section	.nv.info._ZN10layer_norm13ln_bwd_kernelINS_13Kernel_traitsI6__halffS2_fjLj40960ELj4ELj1ELj8ELj16ENS_18Kernel_traits_baseILj40960ES2_fS2_fjLj256EEEEEEEvNS_9BwdParamsE,"",@"SHT_CUDA_INFO"
	.sectionflags	@""
	.align	4


	//----- nvinfo : EIATTR_CUDA_API_VERSION
	.align		4
        /*0000*/ 	.byte	0x04, 0x37
        /*0002*/ 	.short	(.L_2483 - .L_2482)
.L_2482:
        /*0004*/ 	.word	0x00000082


	//----- nvinfo : EIATTR_SW2861232_WAR
	.align		4
.L_2483:
        /*0008*/ 	.byte	0x01, 0x35
	.zero		2


	//----- nvinfo : EIATTR_PARAM_CBANK
	.align		4
        /*000c*/ 	.byte	0x04, 0x0a
        /*000e*/ 	.short	(.L_2485 - .L_2484)
	.align		4
.L_2484:
        /*0010*/ 	.word	index@(.nv.constant0._ZN10layer_norm13ln_bwd_kernelINS_13Kernel_traitsI6__halffS2_fjLj40960ELj4ELj1ELj8ELj16ENS_18Kernel_traits_baseILj40960ES2_fS2_fjLj256EEEEEEEvNS_9BwdParamsE)
        /*0014*/ 	.short	0x0160
        /*0016*/ 	.short	0x0088


	//----- nvinfo : EIATTR_CBANK_PARAM_SIZE
	.align		4
.L_2485:
        /*0018*/ 	.byte	0x03, 0x19
        /*001a*/ 	.short	0x0088


	//----- nvinfo : EIATTR_KPARAM_INFO
	.align		4
        /*001c*/ 	.byte	0x04, 0x17
        /*001e*/ 	.short	(.L_2487 - .L_2486)
.L_2486:
        /*0020*/ 	.word	0x00000000
        /*0024*/ 	.short	0x0000
        /*0026*/ 	.short	0x0000
        /*0028*/ 	.byte	0x00, 0xf0, 0x21, 0x02


	//----- nvinfo : EIATTR_MAXREG_COUNT
	.align		4
.L_2487:
        /*002c*/ 	.byte	0x03, 0x1b
        /*002e*/ 	.short	0x00ff


	//----- nvinfo : EIATTR_NUM_BARRIERS
	.align		4
        /*0030*/ 	.byte	0x02, 0x4c
        /*0032*/ 	.byte	0x01
	.zero		1


	//----- nvinfo : EIATTR_ANNOTATIONS
	.align		4
        /*0034*/ 	.byte	0x04, 0x55
        /*0036*/ 	.short	(.L_2489 - .L_2488)


	//   ....[0]....
.L_2488:
        /* <DEDUP_REMOVED lines=18> */


	//----- nvinfo : EIATTR_MERCURY_ISA_VERSION
	.align		4
.L_2489:
        /*0148*/ 	.byte	0x03, 0x5f
        /*014a*/ 	.short	0x0000


	//----- nvinfo : EIATTR_COOP_GROUP_MASK_REGIDS
	.align		4
        /*014c*/ 	.byte	0x04, 0x29
        /*014e*/ 	.short	(.L_2491 - .L_2490)


	//   ....[0]....
.L_2490:
        /*0150*/ 	.word	0xffffffff


	//   ....[1]....
        /*0154*/ 	.word	0xffffffff


	//   ....[2]....
        /*0158*/ 	.word	0xffffffff


	//   ....[3]....
        /*015c*/ 	.word	0xffffffff


	//   ....[4]....
        /*0160*/ 	.word	0xffffffff


	//   ....[5]....
        /*0164*/ 	.word	0xffffffff


	//   ....[6]....
        /*0168*/ 	.word	0xffffffff


	//   ....[7]....
        /*016c*/ 	.word	0xffffffff


	//   ....[8]....
        /*0170*/ 	.word	0xffffffff


	//   ....[9]....
        /*0174*/ 	.word	0xffffffff


	//   ....[10]....
        /*0178*/ 	.word	0xffffffff


	//   ....[11]....
        /*017c*/ 	.word	0xffffffff


	//   ....[12]....
        /*0180*/ 	.word	0xffffffff


	//   ....[13]....
        /*0184*/ 	.word	0xffffffff


	//   ....[14]....
        /*0188*/ 	.word	0xffffffff


	//   ....[15]....
        /*018c*/ 	.word	0xffffffff


	//   ....[16]....
        /*0190*/ 	.word	0xffffffff


	//   ....[17]....
        /*0194*/ 	.word	0xffffffff


	//   ....[18]....
        /*0198*/ 	.word	0xffffffff


	//   ....[19]....
        /*019c*/ 	.word	0xffffffff


	//   ....[20]....
        /*01a0*/ 	.word	0xffffffff


	//   ....[21]....
        /*01a4*/ 	.word	0xffffffff


	//   ....[22]....
        /*01a8*/ 	.word	0xffffffff


	//   ....[23]....
        /*01ac*/ 	.word	0xffffffff


	//   ....[24]....
        /*01b0*/ 	.word	0xffffffff


	//   ....[25]....
        /*01b4*/ 	.word	0xffffffff


	//   ....[26]....
        /*01b8*/ 	.word	0xffffffff


	//   ....[27]....
        /*01bc*/ 	.word	0xffffffff


	//   ....[28]....
        /*01c0*/ 	.word	0xffffffff


	//   ....[29]....
        /*01c4*/ 	.word	0xffffffff


	//----- nvinfo : EIATTR_COOP_GROUP_INSTR_OFFSETS
	.align		4
.L_2491:
        /*01c8*/ 	.byte	0x04, 0x28
        /*01ca*/ 	.short	(.L_2493 - .L_2492)


	//   ....[0]....
.L_2492:
        /*01cc*/ 	.word	0x00003650


	//   ....[1]....
        /*01d0*/ 	.word	0x00003670


	//   ....[2]....
        /*01d4*/ 	.word	0x000036a0


	//   ....[3]....
        /*01d8*/ 	.word	0x000036c0


	//   ....[4]....
        /*01dc*/ 	.word	0x000036e0


	//   ....[5]....
        /*01e0*/ 	.word	0x00003700


	//   ....[6]....
        /*01e4*/ 	.word	0x00003720


	//   ....[7]....
        /*01e8*/ 	.word	0x00003740


	//   ....[8]....
        /*01ec*/ 	.word	0x00003750


	//   ....[9]....
        /*01f0*/ 	.word	0x00003770


	//   ....[10]....
        /*01f4*/ 	.word	0x00003d00


	//   ....[11]....
        /*01f8*/ 	.word	0x00003d10


	//   ....[12]....
        /*01fc*/ 	.word	0x00003d40


	//   ....[13]....
        /*0200*/ 	.word	0x00003d60


	//   ....[14]....
        /*0204*/ 	.word	0x00003d80


	//   ....[15]....
        /*0208*/ 	.word	0x00003da0


	//   ....[16]....
        /*020c*/ 	.word	0x00003dc0


	//   ....[17]....
        /*0210*/ 	.word	0x00003de0


	//   ....[18]....
        /*0214*/ 	.word	0x00003e00


	//   ....[19]....
        /*0218*/ 	.word	0x00003e20


	//   ....[20]....
        /*021c*/ 	.word	0x00004f60


	//   ....[21]....
        /*0220*/ 	.word	0x00004fe0


	//   ....[22]....
        /*0224*/ 	.word	0x00005060


	//   ....[23]....
        /*0228*/ 	.word	0x000050d0


	//   ....[24]....
        /*022c*/ 	.word	0x00005150


	//   ....[25]....
        /*0230*/ 	.word	0x000051c0


	//   ....[26]....
        /*0234*/ 	.word	0x00005240


	//   ....[27]....
        /*0238*/ 	.word	0x000052b0


	//   ....[28]....
        /*023c*/ 	.word	0x00005330


	//   ....[29]....
        /*0240*/ 	.word	0x000053a0


	//----- nvinfo : EIATTR_EXIT_INSTR_OFFSETS
	.align		4
.L_2493:
        /*0244*/ 	.byte	0x04, 0x1c
        /*0246*/ 	.short	(.L_2495 - .L_2494)


	//   ....[0]....
.L_2494:
        /*0248*/ 	.word	0x00004f00


	//----- nvinfo : EIATTR_MAX_THREADS
	.align		4
.L_2495:
        /*024c*/ 	.byte	0x04, 0x05
        /*024e*/ 	.short	(.L_2497 - .L_2496)
.L_2496:
        /*0250*/ 	.word	0x00000100
        /*0254*/ 	.word	0x00000001
        /*0258*/ 	.word	0x00000001


	//----- nvinfo : EIATTR_CRS_STACK_SIZE
	.align		4
.L_2497:
        /*025c*/ 	.byte	0x04, 0x1e
        /*025e*/ 	.short	(.L_2499 - .L_2498)
.L_2498:
        /*0260*/ 	.word	0x00000000
.L_2499:


//--------------------- .nv.info._ZN10layer_norm22ln_bwd_finalize_kernelINS_22Kernel_traits_finalizeILj40960E6__halfS2_S2_fjLj1024ELj4ENS_18Kernel_traits_baseILj40960ES2_S2_S2_fjLj1024EEEEEEEvNS_9BwdParamsE --------------------------
	.section	.nv.info._ZN10layer_norm22ln_bwd_finalize_kernelINS_22Kernel_traits_finalizeILj40960E6__halfS2_S2_fjLj1024ELj4ENS_18Kernel_traits_baseILj40960ES2_S2_S2_fjLj1024EEEEEEEvNS_9BwdParamsE,"",@"SHT_CUDA_INFO"
	.sectionflags	@""
	.align	4


	//----- nvinfo : EIATTR_CUDA_API_VERSION
	.align		4
        /*0000*/ 	.byte	0x04, 0x37
        /*0002*/ 	.short	(.L_2501 - .L_2500)
.L_2500:
        /*0004*/ 	.word	0x00000082


	//----- nvinfo : EIATTR_SW2861232_WAR
	.align		4
.L_2501:
        /*0008*/ 	.byte	0x01, 0x35
	.zero		2


	//----- nvinfo : EIATTR_PARAM_CBANK
	.align		4
        /*000c*/ 	.byte	0x04, 0x0a
        /*000e*/ 	.short	(.L_2503 - .L_2502)
	.align		4
.L_2502:
        /*0010*/ 	.word	index@(.nv.constant0._ZN10layer_norm22ln_bwd_finalize_kernelINS_22Kernel_traits_finalizeILj40960E6__halfS2_S2_fjLj1024ELj4ENS_18Kernel_traits_baseILj40960ES2_S2_S2_fjLj1024EEEEEEEvNS_9BwdParamsE)
        /*0014*/ 	.short	0x0160
        /*0016*/ 	.short	0x0088


	//----- nvinfo : EIATTR_CBANK_PARAM_SIZE
	.align		4
.L_2503:
        /*0018*/ 	.byte	0x03, 0x19
        /*001a*/ 	.short	0x0088


	//----- nvinfo : EIATTR_KPARAM_INFO
	.align		4
        /*001c*/ 	.byte	0x04, 0x17
        /*001e*/ 	.short	(.L_2505 - .L_2504)
.L_2504:
        /*0020*/ 	.word	0x00000000
        /*0024*/ 	.short	0x0000
        /*0026*/ 	.short	0x0000
        /*0028*/ 	.byte	0x00, 0xf0, 0x21, 0x02


	//----- nvinfo : EIATTR_MAXREG_COUNT
	.align		4
.L_2505:
        /*002c*/ 	.byte	0x03, 0x1b
        /*002e*/ 	.short	0x0040


	//----- nvinfo : EIATTR_NUM_BARRIERS
	.align		4
        /*0030*/ 	.byte	0x02, 0x4c
        /*0032*/ 	.byte	0x01
	.zero		1


	//----- nvinfo : EIATTR_MERCURY_ISA_VERSION
	.align		4
        /*0034*/ 	.byte	0x03, 0x5f
        /*0036*/ 	.short	0x0000


	//----- nvinfo : EIATTR_COOP_GROUP_MASK_REGIDS
	.align		4
        /*0038*/ 	.byte	0x04, 0x29
        /*003a*/ 	.short	(.L_2507 - .L_2506)


	//   ....[0]....
.L_2506:
        /*003c*/ 	.word	0xffffffff


	//   ....[1]....
        /*0040*/ 	.word	0xffffffff


	//   ....[2]....
        /*0044*/ 	.word	0xffffffff


	//   ....[3]....
        /*0048*/ 	.word	0xffffffff


	//   ....[4]....
        /*004c*/ 	.word	0xffffffff


	//   ....[5]....
        /*0050*/ 	.word	0xffffffff


	//   ....[6]....
        /*0054*/ 	.word	0xffffffff


	//   ....[7]....
        /*0058*/ 	.word	0xffffffff


	//   ....[8]....
        /*005c*/ 	.word	0xffffffff


	//   ....[9]....
        /*0060*/ 	.word	0xffffffff


	//   ....[10]....
        /*0064*/ 	.word	0xffffffff


	//   ....[11]....
        /*0068*/ 	.word	0xffffffff


	//   ....[12]....
        /*006c*/ 	.word	0xffffffff


	//   ....[13]....
        /*0070*/ 	.word	0xffffffff


	//   ....[14]....
        /*0074*/ 	.word	0xffffffff


	//   ....[15]....
        /*0078*/ 	.word	0xffffffff


	//   ....[16]....
        /*007c*/ 	.word	0xffffffff


	//   ....[17]....
        /*0080*/ 	.word	0xffffffff


	//   ....[18]....
        /*0084*/ 	.word	0xffffffff


	//   ....[19]....
        /*0088*/ 	.word	0xffffffff


	//----- nvinfo : EIATTR_COOP_GROUP_INSTR_OFFSETS
	.align		4
.L_2507:
        /*008c*/ 	.byte	0x04, 0x28
        /*008e*/ 	.short	(.L_2509 - .L_2508)


	//   ....[0]....
.L_2508:
        /*0090*/ 	.word	0x000007b0


	//   ....[1]....
        /*0094*/ 	.word	0x000007e0


	//   ....[2]....
        /*0098*/ 	.word	0x00000800


	//   ....[3]....
        /*009c*/ 	.word	0x00000810


	//   ....[4]....
        /*00a0*/ 	.word	0x00000840


	//   ....[5]....
        /*00a4*/ 	.word	0x00000850


	//   ....[6]....
        /*00a8*/ 	.word	0x00000880


	//   ....[7]....
        /*00ac*/ 	.word	0x00000890


	//   ....[8]....
        /*00b0*/ 	.word	0x000008c0


	//   ....[9]....
        /*00b4*/ 	.word	0x000008d0


	//   ....[10]....
        /*00b8*/ 	.word	0x00000ac0


	//   ....[11]....
        /*00bc*/ 	.word	0x00000b40


	//   ....[12]....
        /*00c0*/ 	.word	0x00000ba0


	//   ....[13]....
        /*00c4*/ 	.word	0x00000c00


	//   ....[14]....
        /*00c8*/ 	.word	0x00000c70


	//   ....[15]....
        /*00cc*/ 	.word	0x00000ce0


	//   ....[16]....
        /*00d0*/ 	.word	0x00000d40


	//   ....[17]....
        /*00d4*/ 	.word	0x00000da0


	//   ....[18]....
        /*00d8*/ 	.word	0x00000e00


	//   ....[19]....
        /*00dc*/ 	.word	0x00000e60


	//----- nvinfo : EIATTR_EXIT_INSTR_OFFSETS
	.align		4
.L_2509:
        /*00e0*/ 	.byte	0x04, 0x1c
        /*00e2*/ 	.short	(.L_2511 - .L_2510)


	//   ....[0]....
.L_2510:
        /*00e4*/ 	.word	0x00000070


	//   ....[1]....
        /*00e8*/ 	.word	0x00000a60


	//----- nvinfo : EIATTR_MAX_THREADS
	.align		4
.L_2511:
        /*00ec*/ 	.byte	0x04, 0x05
        /*00ee*/ 	.short	(.L_2513 - .L_2512)
.L_2512:
        /*00f0*/ 	.word	0x00000400
        /*00f4*/ 	.word	0x00000001
        /*00f8*/ 	.word	0x00000001


	//----- nvinfo : EIATTR_CRS_STACK_SIZE
	.align		4
.L_2513:
        /*00fc*/ 	.byte	0x04, 0x1e
        /*00fe*/ 	.short	(.L_2515 - .L_2514)
.L_2514:
        /*0100*/ 	.word	0x00000000
.L_2515:


//--------------------- .nv.info._ZN10layer_norm13ln_bwd_kernelINS_13Kernel_traitsI6__halfS2_S2_fjLj40960ELj4ELj1ELj8ELj16ENS_18Kernel_traits_baseILj40960ES2_S2_S2_fjLj256EEEEEEEvNS_9BwdParamsE --------------------------
	.section	.nv.info._ZN10layer_norm13ln_bwd_kernelINS_13Kernel_traitsI6__halfS2_S2_fjLj40960ELj4ELj1ELj8ELj16ENS_18Kernel_traits_baseILj40960ES2_S2_S2_fjLj256EEEEEEEvNS_9BwdParamsE,"",@"SHT_CUDA_INFO"
	.sectionflags	@""
	.align	4


	//----- nvinfo : EIATTR_CUDA_API_VERSION
	.align		4
        /*0000*/ 	.byte	0x04, 0x37
        /*0002*/ 	.short	(.L_2517 - .L_2516)
.L_2516:
        /*0004*/ 	.word	0x00000082


	//----- nvinfo : EIATTR_SW2861232_WAR
	.align		4
.L_2517:
        /*0008*/ 	.byte	0x01, 0x35
	.zero		2


	//----- nvinfo : EIATTR_PARAM_CBANK
	.align		4
        /*000c*/ 	.byte	0x04, 0x0a
        /*000e*/ 	.short	(.L_2519 - .L_2518)
	.align		4
.L_2518:
        /*0010*/ 	.word	index@(.nv.constant0._ZN10layer_norm13ln_bwd_kernelINS_13Kernel_traitsI6__halfS2_S2_fjLj40960ELj4ELj1ELj8ELj16ENS_18Kernel_traits_baseILj40960ES2_S2_S2_fjLj256EEEEEEEvNS_9BwdParamsE)
        /*0014*/ 	.short	0x0160
        /*0016*/ 	.short	0x0088


	//----- nvinfo : EIATTR_CBANK_PARAM_SIZE
	.align		4
.L_2519:
        /*0018*/ 	.byte	0x03, 0x19
        /*001a*/ 	.short	0x0088


	//----- nvinfo : EIATTR_KPARAM_INFO
	.align		4
        /*001c*/ 	.byte	0x04, 0x17
        /*001e*/ 	.short	(.L_2521 - .L_2520)
.L_2520:
        /*0020*/ 	.word	0x00000000
        /*0024*/ 	.short	0x0000
        /*0026*/ 	.short	0x0000
        /*0028*/ 	.byte	0x00, 0xf0, 0x21, 0x02


	//----- nvinfo : EIATTR_MAXREG_COUNT
	.align		4
.L_2521:
        /*002c*/ 	.byte	0x03, 0x1b
        /*002e*/ 	.short	0x00ff


	//----- nvinfo : EIATTR_NUM_BARRIERS
	.align		4
        /*0030*/ 	.byte	0x02, 0x4c
        /*0032*/ 	.byte	0x01
	.zero		1


	//----- nvinfo : EIATTR_MERCURY_ISA_VERSION
	.align		4
        /*0034*/ 	.byte	0x03, 0x5f
        /*0036*/ 	.short	0x0000


	//----- nvinfo : EIATTR_COOP_GROUP_MASK_REGIDS
	.align		4
        /*0038*/ 	.byte	0x04, 0x29
        /*003a*/ 	.short	(.L_2523 - .L_2522)


	//   ....[0]....
.L_2522:
        /*003c*/ 	.word	0xffffffff


	//   ....[1]....
        /*0040*/ 	.word	0xffffffff


	//   ....[2]....
        /*0044*/ 	.word	0xffffffff


	//   ....[3]....
        /*0048*/ 	.word	0xffffffff


	//   ....[4]....
        /*004c*/ 	.word	0xffffffff


	//   ....[5]....
        /*0050*/ 	.word	0xffffffff


	//   ....[6]....
        /*0054*/ 	.word	0xffffffff


	//   ....[7]....
        /*0058*/ 	.word	0xffffffff


	//   ....[8]....
        /*005c*/ 	.word	0xffffffff


	//   ....[9]....
        /*0060*/ 	.word	0xffffffff


	//   ....[10]....
        /*0064*/ 	.word	0xffffffff


	//   ....[11]....
        /*0068*/ 	.word	0xffffffff


	//   ....[12]....
        /*006c*/ 	.word	0xffffffff


	//   ....[13]....
        /*0070*/ 	.word	0xffffffff


	//   ....[14]....
        /*0074*/ 	.word	0xffffffff


	//   ....[15]....
        /*0078*/ 	.word	0xffffffff


	//   ....[16]....
        /*007c*/ 	.word	0xffffffff


	//   ....[17]....
        /*0080*/ 	.word	0xffffffff


	//   ....[18]....
        /*0084*/ 	.word	0xffffffff


	//   ....[19]....
        /*0088*/ 	.word	0xffffffff


	//   ....[20]....
        /*008c*/ 	.word	0xffffffff


	//   ....[21]....
        /*0090*/ 	.word	0xffffffff


	//   ....[22]....
        /*0094*/ 	.word	0xffffffff


	//   ....[23]....
        /*0098*/ 	.word	0xffffffff


	//   ....[24]....
        /*009c*/ 	.word	0xffffffff


	//   ....[25]....
        /*00a0*/ 	.word	0xffffffff


	//   ....[26]....
        /*00a4*/ 	.word	0xffffffff


	//   ....[27]....
        /*00a8*/ 	.word	0xffffffff


	//   ....[28]....
        /*00ac*/ 	.word	0xffffffff


	//   ....[29]....
        /*00b0*/ 	.word	0xffffffff


	//----- nvinfo : EIATTR_COOP_GROUP_INSTR_OFFSETS
	.align		4
.L_2523:
        /*00b4*/ 	.byte	0x04, 0x28
        /*00b6*/ 	.short	(.L_2525 - .L_2524)


	//   ....[0]....
.L_2524:
        /*00b8*/ 	.word	0x00002db0


	//   ....[1]....
        /*00bc*/ 	.word	0x00002dd0


	//   ....[2]....
        /*00c0*/ 	.word	0x00002df0


	//   ....[3]....
        /*00c4*/ 	.word	0x00002e10


	//   ....[4]....
        /*00c8*/ 	.word	0x00002e30


	//   ....[5]....
        /*00cc*/ 	.word	0x00002e50


	//   ....[6]....
        /*00d0*/ 	.word	0x00002e70


	//   ....[7]....
        /*00d4*/ 	.word	0x00002e90


	//   ....[8]....
        /*00d8*/ 	.word	0x00002eb0


	//   ....[9]....
        /*00dc*/ 	.word	0x00002ed0


	//   ....[10]....
        /*00e0*/ 	.word	0x000033e0


	//   ....[11]....
        /*00e4*/ 	.word	0x000033f0


	//   ....[12]....
        /*00e8*/ 	.word	0x00003420


	//   ....[13]....
        /*00ec*/ 	.word	0x00003430


	//   ....[14]....
        /*00f0*/ 	.word	0x00003460


	//   ....[15]....
        /*00f4*/ 	.word	0x00003470


	//   ....[16]....
        /*00f8*/ 	.word	0x000034a0


	//   ....[17]....
        /*00fc*/ 	.word	0x000034b0


	//   ....[18]....
        /*0100*/ 	.word	0x000034e0


	//   ....[19]....
        /*0104*/ 	.word	0x000034f0


	//   ....[20]....
        /*0108*/ 	.word	0x00004730


	//   ....[21]....
        /*010c*/ 	.word	0x000047b0


	//   ....[22]....
        /*0110*/ 	.word	0x00004830


	//   ....[23]....
        /*0114*/ 	.word	0x000048a0


	//   ....[24]....
        /*0118*/ 	.word	0x00004920


	//   ....[25]....
        /*011c*/ 	.word	0x00004990


	//   ....[26]....
        /*0120*/ 	.word	0x00004a10


	//   ....[27]....
        /*0124*/ 	.word	0x00004a80


	//   ....[28]....
        /*0128*/ 	.word	0x00004b00


	//   ....[29]....
        /*012c*/ 	.word	0x00004b70


	//----- nvinfo : EIATTR_EXIT_INSTR_OFFSETS
	.align		4
.L_2525:
        /*0130*/ 	.byte	0x04, 0x1c
        /*0132*/ 	.short	(.L_2527 - .L_2526)


	//   ....[0]....
.L_2526:
        /*0134*/ 	.word	0x000046d0


	//----- nvinfo : EIATTR_MAX_THREADS
	.align		4
.L_2527:
        /*0138*/ 	.byte	0x04, 0x05
        /*013a*/ 	.short	(.L_2529 - .L_2528)
.L_2528:
        /*013c*/ 	.word	0x00000100
        /*0140*/ 	.word	0x00000001
        /*0144*/ 	.word	0x00000001


	//----- nvinfo : EIATTR_CRS_STACK_SIZE
	.align		4
.L_2529:
        /*0148*/ 	.byte	0x04, 0x1e
        /*014a*/ 	.short	(.L_2531 - .L_2530)
.L_2530:
        /*014c*/ 	.word	0x00000000
.L_2531:


//--------------------- .nv.info._ZN10layer_norm22ln_bwd_finalize_kernelINS_22Kernel_traits_finalizeILj40960EffffjLj1024ELj4ENS_18Kernel_traits_baseILj40960EffffjLj1024EEEEEEEvNS_9BwdParamsE --------------------------
	.section	.nv.info._ZN10layer_norm22ln_bwd_finalize_kernelINS_22Kernel_traits_finalizeILj40960EffffjLj1024ELj4ENS_18Kernel_traits_baseILj40960EffffjLj1024EEEEEEEvNS_9BwdParamsE,"",@"SHT_CUDA_INFO"
	.sectionflags	@""
	.align	4


	//----- nvinfo : EIATTR_CUDA_API_VERSION
	.align		4
        /*0000*/ 	.byte	0x04, 0x37
        /*0002*/ 	.short	(.L_2533 - .L_2532)
.L_2532:
        /*0004*/ 	.word	0x00000082


	//----- nvinfo : EIATTR_SW2861232_WAR
	.align		4
.L_2533:
        /*0008*/ 	.byte	0x01, 0x35
	.zero		2


	//----- nvinfo : EIATTR_PARAM_CBANK
	.align		4
        /*000c*/ 	.byte	0x04, 0x0a
        /*000e*/ 	.short	(.L_2535 - .L_2534)
	.align		4
.L_2534:
        /*0010*/ 	.word	index@(.nv.constant0._ZN10layer_norm22ln_bwd_finalize_kernelINS_22Kernel_traits_finalizeILj40960EffffjLj1024ELj4ENS_18Kernel_traits_baseILj40960EffffjLj1024EEEEEEEvNS_9BwdParamsE)
        /*0014*/ 	.short	0x0160
        /*0016*/ 	.short	0x0088


	//----- nvinfo : EIATTR_CBANK_PARAM_SIZE
	.align		4
.L_2535:
        /*0018*/ 	.byte	0x03, 0x19
        /*001a*/ 	.short	0x0088


	//----- nvinfo : EIATTR_KPARAM_INFO
	.align		4
        /*001c*/ 	.byte	0x04, 0x17
        /*001e*/ 	.short	(.L_2537 - .L_2536)
.L_2536:
        /*0020*/ 	.word	0x00000000
        /*0024*/ 	.short	0x0000
        /*0026*/ 	.short	0x0000
        /*0028*/ 	.byte	0x00, 0xf0, 0x21, 0x02


	//----- nvinfo : EIATTR_MAXREG_COUNT
	.align		4
.L_2537:
        /*002c*/ 	.byte	0x03, 0x1b
        /*002e*/ 	.short	0x0040


	//----- nvinfo : EIATTR_NUM_BARRIERS
	.align		4
        /*0030*/ 	.byte	0x02, 0x4c
        /*0032*/ 	.byte	0x01
	.zero		1


	//----- nvinfo : EIATTR_MERCURY_ISA_VERSION
	.align		4
        /*0034*/ 	.byte	0x03, 0x5f
        /*0036*/ 	.short	0x0000


	//----- nvinfo : EIATTR_COOP_GROUP_MASK_REGIDS
	.align		4
        /*0038*/ 	.byte	0x04, 0x29
        /*003a*/ 	.short	(.L_2539 - .L_2538)


	//   ....[0]....
.L_2538:
        /*003c*/ 	.word	0xffffffff


	//   ....[1]....
        /*0040*/ 	.word	0xffffffff


	//   ....[2]....
        /*0044*/ 	.word	0xffffffff


	//   ....[3]....
        /*0048*/ 	.word	0xffffffff


	//   ....[4]....
        /*004c*/ 	.word	0xffffffff


	//   ....[5]....
        /*0050*/ 	.word	0xffffffff


	//   ....[6]....
        /*0054*/ 	.word	0xffffffff


	//   ....[7]....
        /*0058*/ 	.word	0xffffffff


	//   ....[8]....
        /*005c*/ 	.word	0xffffffff


	//   ....[9]....
        /*0060*/ 	.word	0xffffffff


	//   ....[10]....
        /*0064*/ 	.word	0xffffffff


	//   ....[11]....
        /*0068*/ 	.word	0xffffffff


	//   ....[12]....
        /*006c*/ 	.word	0xffffffff


	//   ....[13]....
        /*0070*/ 	.word	0xffffffff


	//   ....[14]....
        /*0074*/ 	.word	0xffffffff


	//   ....[15]....
        /*0078*/ 	.word	0xffffffff


	//   ....[16]....
        /*007c*/ 	.word	0xffffffff


	//   ....[17]....
        /*0080*/ 	.word	0xffffffff


	//   ....[18]....
        /*0084*/ 	.word	0xffffffff


	//   ....[19]....
        /*0088*/ 	.word	0xffffffff


	//----- nvinfo : EIATTR_COOP_GROUP_INSTR_OFFSETS
	.align		4
.L_2539:
        /*008c*/ 	.byte	0x04, 0x28
        /*008e*/ 	.short	(.L_2541 - .L_2540)


	//   ....[0]....
.L_2540:
        /*0090*/ 	.word	0x000007b0


	//   ....[1]....
        /*0094*/ 	.word	0x000007e0


	//   ....[2]....
        /*0098*/ 	.word	0x00000800


	//   ....[3]....
        /*009c*/ 	.word	0x00000810


	//   ....[4]....
        /*00a0*/ 	.word	0x00000840


	//   ....[5]....
        /*00a4*/ 	.word	0x00000850


	//   ....[6]....
        /*00a8*/ 	.word	0x00000880


	//   ....[7]....
        /*00ac*/ 	.word	0x00000890


	//   ....[8]....
        /*00b0*/ 	.word	0x000008c0


	//   ....[9]....
        /*00b4*/ 	.word	0x000008d0


	//   ....[10]....
        /*00b8*/ 	.word	0x00000a70


	//   ....[11]....
        /*00bc*/ 	.word	0x00000af0


	//   ....[12]....
        /*00c0*/ 	.word	0x00000b50


	//   ....[13]....
        /*00c4*/ 	.word	0x00000bb0


	//   ....[14]....
        /*00c8*/ 	.word	0x00000c20


	//   ....[15]....
        /*00cc*/ 	.word	0x00000c90


	//   ....[16]....
        /*00d0*/ 	.word	0x00000cf0


	//   ....[17]....
        /*00d4*/ 	.word	0x00000d50


	//   ....[18]....
        /*00d8*/ 	.word	0x00000db0


	//   ....[19]....
        /*00dc*/ 	.word	0x00000e10


	//----- nvinfo : EIATTR_EXIT_INSTR_OFFSETS
	.align		4
.L_2541:
        /*00e0*/ 	.byte	0x04, 0x1c
        /*00e2*/ 	.short	(.L_2543 - .L_2542)


	//   ....[0]....
.L_2542:
        /*00e4*/ 	.word	0x00000070


	//   ....[1]....
        /*00e8*/ 	.word	0x00000a10


	//----- nvinfo : EIATTR_MAX_THREADS
	.align		4
.L_2543:
        /*00ec*/ 	.byte	0x04, 0x05
        /*00ee*/ 	.short	(.L_2545 - .L_2544)
.L_2544:
        /*00f0*/ 	.word	0x00000400
        /*00f4*/ 	.word	0x00000001
        /*00f8*/ 	.word	0x00000001


	//----- nvinfo : EIATTR_CRS_STACK_SIZE
	.align		4
.L_2545:
        /*00fc*/ 	.byte	0x04, 0x1e
        /*00fe*/ 	.short	(.L_2547 - .L_2546)
.L_2546:
        /*0100*/ 	.word	0x00000000
.L_2547:


//--------------------- .nv.info._ZN10layer_norm13ln_bwd_kernelINS_13Kernel_traitsIffffjLj40960ELj4ELj1ELj8ELj16ENS_18Kernel_traits_baseILj40960EffffjLj256EEEEEEEvNS_9BwdParamsE --------------------------
	.section	.nv.info._ZN10layer_norm13ln_bwd_kernelINS_13Kernel_traitsIffffjLj40960ELj4ELj1ELj8ELj16ENS_18Kernel_traits_baseILj40960EffffjLj256EEEEEEEvNS_9BwdParamsE,"",@"SHT_CUDA_INFO"
	.sectionflags	@""
	.align	4


	//----- nvinfo : EIATTR_CUDA_API_VERSION
	.align		4
        /*0000*/ 	.byte	0x04, 0x37
        /*0002*/ 	.short	(.L_2549 - .L_2548)
.L_2548:
        /*0004*/ 	.word	0x00000082


	//----- nvinfo : EIATTR_SW2861232_WAR
	.align		4
.L_2549:
        /*0008*/ 	.byte	0x01, 0x35
	.zero		2


	//----- nvinfo : EIATTR_PARAM_CBANK
	.align		4
        /*000c*/ 	.byte	0x04, 0x0a
        /*000e*/ 	.short	(.L_2551 - .L_2550)
	.align		4
.L_2550:
        /*0010*/ 	.word	index@(.nv.constant0._ZN10layer_norm13ln_bwd_kernelINS_13Kernel_traitsIffffjLj40960ELj4ELj1ELj8ELj16ENS_18Kernel_traits_baseILj40960EffffjLj256EEEEEEEvNS_9BwdParamsE)
        /*0014*/ 	.short	0x0160
        /*0016*/ 	.short	0x0088


	//----- nvinfo : EIATTR_CBANK_PARAM_SIZE
	.align		4
.L_2551:
        /*0018*/ 	.byte	0x03, 0x19
        /*001a*/ 	.short	0x0088


	//----- nvinfo : EIATTR_KPARAM_INFO
	.align		4
        /*001c*/ 	.byte	0x04, 0x17
        /*001e*/ 	.short	(.L_2553 - .L_2552)
.L_2552:
        /*0020*/ 	.word	0x00000000
        /*0024*/ 	.short	0x0000
        /*0026*/ 	.short	0x0000
        /*0028*/ 	.byte	0x00, 0xf0, 0x21, 0x02


	//----- nvinfo : EIATTR_MAXREG_COUNT
	.align		4
.L_2553:
        /*002c*/ 	.byte	0x03, 0x1b
        /*002e*/ 	.short	0x00ff


	//----- nvinfo : EIATTR_NUM_BARRIERS
	.align		4
        /*0030*/ 	.byte	0x02, 0x4c
        /*0032*/ 	.byte	0x01
	.zero		1


	//----- nvinfo : EIATTR_ANNOTATIONS
	.align		4
        /*0034*/ 	.byte	0x04, 0x55
        /*0036*/ 	.short	(.L_2555 - .L_2554)


	//   ....[0]....
.L_2554:
        /* <DEDUP_REMOVED lines=25> */


	//----- nvinfo : EIATTR_MERCURY_ISA_VERSION
	.align		4
.L_2555:
        /*01b8*/ 	.byte	0x03, 0x5f
        /*01ba*/ 	.short	0x0000


	//----- nvinfo : EIATTR_COOP_GROUP_MASK_REGIDS
	.align		4
        /*01bc*/ 	.byte	0x04, 0x29
        /*01be*/ 	.short	(.L_2557 - .L_2556)


	//   ....[0]....
.L_2556:
        /*01c0*/ 	.word	0xffffffff


	//   ....[1]....
        /*01c4*/ 	.word	0xffffffff


	//   ....[2]....
        /*01c8*/ 	.word	0xffffffff


	//   ....[3]....
        /*01cc*/ 	.word	0xffffffff


	//   ....[4]....
        /*01d0*/ 	.word	0xffffffff


	//   ....[5]....
        /*01d4*/ 	.word	0xffffffff


	//   ....[6]....
        /*01d8*/ 	.word	0xffffffff


	//   ....[7]....
        /*01dc*/ 	.word	0xffffffff


	//   ....[8]....
        /*01e0*/ 	.word	0xffffffff


	//   ....[9]....
        /*01e4*/ 	.word	0xffffffff


	//   ....[10]....
        /*01e8*/ 	.word	0xffffffff


	//   ....[11]....
        /*01ec*/ 	.word	0xffffffff


	//   ....[12]....
        /*01f0*/ 	.word	0xffffffff


	//   ....[13]....
        /*01f4*/ 	.word	0xffffffff


	//   ....[14]....
        /*01f8*/ 	.word	0xffffffff


	//   ....[15]....
        /*01fc*/ 	.word	0xffffffff


	//   ....[16]....
        /*0200*/ 	.word	0xffffffff


	//   ....[17]....
        /*0204*/ 	.word	0xffffffff


	//   ....[18]....
        /*0208*/ 	.word	0xffffffff


	//   ....[19]....
        /*020c*/ 	.word	0xffffffff


	//   ....[20]....
        /*0210*/ 	.word	0xffffffff


	//   ....[21]....
        /*0214*/ 	.word	0xffffffff


	//   ....[22]....
        /*0218*/ 	.word	0xffffffff


	//   ....[23]....
        /*021c*/ 	.word	0xffffffff


	//   ....[24]....
        /*0220*/ 	.word	0xffffffff


	//   ....[25]....
        /*0224*/ 	.word	0xffffffff


	//   ....[26]....
        /*0228*/ 	.word	0xffffffff


	//   ....[27]....
        /*022c*/ 	.word	0xffffffff


	//   ....[28]....
        /*0230*/ 	.word	0xffffffff


	//   ....[29]....
        /*0234*/ 	.word	0xffffffff


	//----- nvinfo : EIATTR_COOP_GROUP_INSTR_OFFSETS
	.align		4
.L_2557:
        /*0238*/ 	.byte	0x04, 0x28
        /*023a*/ 	.short	(.L_2559 - .L_2558)


	//   ....[0]....
.L_2558:
        /*023c*/ 	.word	0x00002970


	//   ....[1]....
        /*0240*/ 	.word	0x00002990


	//   ....[2]....
        /*0244*/ 	.word	0x000029c0


	//   ....[3]....
        /*0248*/ 	.word	0x000029e0


	//   ....[4]....
        /*024c*/ 	.word	0x00002a00


	//   ....[5]....
        /*0250*/ 	.word	0x00002a20


	//   ....[6]....
        /*0254*/ 	.word	0x00002a40


	//   ....[7]....
        /*0258*/ 	.word	0x00002a60


	//   ....[8]....
        /*025c*/ 	.word	0x00002a70


	//   ....[9]....
        /*0260*/ 	.word	0x00002a90


	//   ....[10]....
        /*0264*/ 	.word	0x00003040


	//   ....[11]....
        /*0268*/ 	.word	0x00003050


	//   ....[12]....
        /*026c*/ 	.word	0x00003080


	//   ....[13]....
        /*0270*/ 	.word	0x000030a0


	//   ....[14]....
        /*0274*/ 	.word	0x000030c0


	//   ....[15]....
        /*0278*/ 	.word	0x000030e0


	//   ....[16]....
        /*027c*/ 	.word	0x00003100


	//   ....[17]....
        /*0280*/ 	.word	0x00003120


	//   ....[18]....
        /*0284*/ 	.word	0x00003140


	//   ....[19]....
        /*0288*/ 	.word	0x00003160


	//   ....[20]....
        /*028c*/ 	.word	0x00004300


	//   ....[21]....
        /*0290*/ 	.word	0x00004370


	//   ....[22]....
        /*0294*/ 	.word	0x000043e0


	//   ....[23]....
        /*0298*/ 	.word	0x00004440


	//   ....[24]....
        /*029c*/ 	.word	0x000044b0


	//   ....[25]....
        /*02a0*/ 	.word	0x00004510


	//   ....[26]....
        /*02a4*/ 	.word	0x00004580


	//   ....[27]....
        /*02a8*/ 	.word	0x000045e0


	//   ....[28]....
        /*02ac*/ 	.word	0x00004650


	//   ....[29]....
        /*02b0*/ 	.word	0x000046b0


	//----- nvinfo : EIATTR_EXIT_INSTR_OFFSETS
	.align		4
.L_2559:
        /*02b4*/ 	.byte	0x04, 0x1c
        /*02b6*/ 	.short	(.L_2561 - .L_2560)


	//   ....[0]....
.L_2560:
        /*02b8*/ 	.word	0x000042b0


	//----- nvinfo : EIATTR_MAX_THREADS
	.align		4
.L_2561:
        /*02bc*/ 	.byte	0x04, 0x05
        /*02be*/ 	.short	(.L_2563 - .L_2562)
.L_2562:
        /*02c0*/ 	.word	0x00000100
        /*02c4*/ 	.word	0x00000001
        /*02c8*/ 	.word	0x00000001


	//----- nvinfo : EIATTR_CRS_STACK_SIZE
	.align		4
.L_2563:
        /*02cc*/ 	.byte	0x04, 0x1e
        /*02ce*/ 	.short	(.L_2565 - .L_2564)
.L_2564:
        /*02d0*/ 	.word	0x00000000
.L_2565:


//--------------------- .nv.info._ZN10layer_norm22ln_bwd_finalize_kernelINS_22Kernel_traits_finalizeILj32768E13__nv_bfloat16fS2_fjLj1024ELj4ENS_18Kernel_traits_baseILj32768ES2_fS2_fjLj1024EEEEEEEvNS_9BwdParamsE --------------------------
	.section	.nv.info._ZN10layer_norm22ln_bwd_finalize_kernelINS_22Kernel_traits_finalizeILj32768E13__nv_bfloat16fS2_fjLj1024ELj4ENS_18Kernel_traits_baseILj32768ES2_fS2_fjLj1024EEEEEEEvNS_9BwdParamsE,"",@"SHT_CUDA_INFO"
	.sectionflags	@""
	.align	4


	//----- nvinfo : EIATTR_CUDA_API_VERSION
	.align		4
        /*0000*/ 	.byte	0x04, 0x37
        /*0002*/ 	.short	(.L_2567 - .L_2566)
.L_2566:
        /*0004*/ 	.word	0x00000082


	//----- nvinfo : EIATTR_SW2861232_WAR
	.align		4
.L_2567:
        /*0008*/ 	.byte	0x01, 0x35
	.zero		2


	//----- nvinfo : EIATTR_PARAM_CBANK
	.align		4
        /*000c*/ 	.byte	0x04, 0x0a
        /*000e*/ 	.short	(.L_2569 - .L_2568)
	.align		4
.L_2568:
        /*0010*/ 	.word	index@(.nv.constant0._ZN10layer_norm22ln_bwd_finalize_kernelINS_22Kernel_traits_finalizeILj32768E13__nv_bfloat16fS2_fjLj1024ELj4ENS_18Kernel_traits_baseILj32768ES2_fS2_fjLj1024EEEEEEEvNS_9BwdParamsE)
        /*0014*/ 	.short	0x0160
        /*0016*/ 	.short	0x0088


	//----- nvinfo : EIATTR_CBANK_PARAM_SIZE
	.align		4
.L_2569:
        /*0018*/ 	.byte	0x03, 0x19
        /*001a*/ 	.short	0x0088


	//----- nvinfo : EIATTR_KPARAM_INFO
	.align		4
        /*001c*/ 	.byte	0x04, 0x17
        /*001e*/ 	.short	(.L_2571 - .L_2570)
.L_2570:
        /*0020*/ 	.word	0x00000000
        /*0024*/ 	.short	0x0000
        /*0026*/ 	.short	0x0000
        /*0028*/ 	.byte	0x00, 0xf0, 0x21, 0x02


	//----- nvinfo : EIATTR_MAXREG_COUNT
	.align		4
.L_2571:
        /*002c*/ 	.byte	0x03, 0x1b
        /*002e*/ 	.short	0x0040


	//----- nvinfo : EIATTR_NUM_BARRIERS
	.align		4
        /*0030*/ 	.byte	0x02, 0x4c
        /*0032*/ 	.byte	0x01
	.zero		1


	//----- nvinfo : EIATTR_MERCURY_ISA_VERSION
	.align		4
        /*0034*/ 	.byte	0x03, 0x5f
        /*0036*/ 	.short	0x0000


	//----- nvinfo : EIATTR_COOP_GROUP_MASK_REGIDS
	.align		4
        /*0038*/ 	.byte	0x04, 0x29
        /*003a*/ 	.short	(.L_2573 - .L_2572)


	//   ....[0]....
.L_2572:
        /*003c*/ 	.word	0xffffffff


	//   ....[1]....
        /*0040*/ 	.word	0xffffffff


	//   ....[2]....
        /*0044*/ 	.word	0xffffffff


	//   ....[3]....
        /*0048*/ 	.word	0xffffffff


	//   ....[4]....
        /*004c*/ 	.word	0xffffffff


	//   ....[5]....
        /*0050*/ 	.word	0xffffffff


	//   ....[6]....
        /*0054*/ 	.word	0xffffffff


	//   ....[7]....
        /*0058*/ 	.word	0xffffffff


	//   ....[8]....
        /*005c*/ 	.word	0xffffffff


	//   ....[9]....
        /*0060*/ 	.word	0xffffffff


	//   ....[10]....
        /*0064*/ 	.word	0xffffffff


	//   ....[11]....
        /*0068*/ 	.word	0xffffffff


	//   ....[12]....
        /*006c*/ 	.word	0xffffffff


	//   ....[13]....
        /*0070*/ 	.word	0xffffffff


	//   ....[14]....
        /*0074*/ 	.word	0xffffffff


	//   ....[15]....
        /*0078*/ 	.word	0xffffffff


	//   ....[16]....
        /*007c*/ 	.word	0xffffffff


	//   ....[17]....
        /*0080*/ 	.word	0xffffffff


	//   ....[18]....
        /*0084*/ 	.word	0xffffffff


	//   ....[19]....
        /*0088*/ 	.word	0xffffffff


	//----- nvinfo : EIATTR_COOP_GROUP_INSTR_OFFSETS
	.align		4
.L_2573:
        /*008c*/ 	.byte	0x04, 0x28
        /*008e*/ 	.short	(.L_2575 - .L_2574)


	//   ....[0]....
.L_2574:
        /*0090*/ 	.word	0x000007b0


	//   ....[1]....
        /*0094*/ 	.word	0x000007e0


	//   ....[2]....
        /*0098*/ 	.word	0x00000800


	//   ....[3]....
        /*009c*/ 	.word	0x00000810


	//   ....[4]....
        /*00a0*/ 	.word	0x00000840


	//   ....[5]....
        /*00a4*/ 	.word	0x00000850


	//   ....[6]....
        /*00a8*/ 	.word	0x00000880


	//   ....[7]....
        /*00ac*/ 	.word	0x00000890


	//   ....[8]....
        /*00b0*/ 	.word	0x000008c0


	//   ....[9]....
        /*00b4*/ 	.word	0x000008d0


	//   ....[10]....
        /*00b8*/ 	.word	0x00000ac0


	//   ....[11]....
        /*00bc*/ 	.word	0x00000b40


	//   ....[12]....
        /*00c0*/ 	.word	0x00000ba0


	//   ....[13]....
        /*00c4*/ 	.word	0x00000c00


	//   ....[14]....
        /*00c8*/ 	.word	0x00000c70


	//   ....[15]....
        /*00cc*/ 	.word	0x00000ce0


	//   ....[16]....
        /*00d0*/ 	.word	0x00000d40


	//   ....[17]....
        /*00d4*/ 	.word	0x00000da0


	//   ....[18]....
        /*00d8*/ 	.word	0x00000e00


	//   ....[19]....
        /*00dc*/ 	.word	0x00000e60


	//----- nvinfo : EIATTR_EXIT_INSTR_OFFSETS
	.align		4
.L_2575:
        /*00e0*/ 	.byte	0x04, 0x1c
        /*00e2*/ 	.short	(.L_2577 - .L_2576)


	//   ....[0]....
.L_2576:
        /*00e4*/ 	.word	0x00000070


	//   ....[1]....
        /*00e8*/ 	.word	0x00000a60


	//----- nvinfo : EIATTR_MAX_THREADS
	.align		4
.L_2577:
        /*00ec*/ 	.byte	0x04, 0x05
        /*00ee*/ 	.short	(.L_2579 - .L_2578)
.L_2578:
        /*00f0*/ 	.word	0x00000400
        /*00f4*/ 	.word	0x00000001
        /*00f8*/ 	.word	0x00000001


	//----- nvinfo : EIATTR_CRS_STACK_SIZE
	.align		4
.L_2579:
        /*00fc*/ 	.byte	0x04, 0x1e
        /*00fe*/ 	.short	(.L_2581 - .L_2580)
.L_2580:
        /*0100*/ 	.word	0x00000000
.L_2581:


//--------------------- .nv.info._ZN10layer_norm13ln_bwd_kernelINS_13Kernel_traitsI13__nv_bfloat16fS2_fjLj32768ELj4ELj1ELj8ELj16ENS_18Kernel_traits_baseILj32768ES2_fS2_fjLj256EEEEEEEvNS_9BwdParamsE --------------------------
	.section	.nv.info._ZN10layer_norm13ln_bwd_kernelINS_13Kernel_traitsI13__nv_bfloat16fS2_fjLj32768ELj4ELj1ELj8ELj16ENS_18Kernel_traits_baseILj32768ES2_fS2_fjLj256EEEEEEEvNS_9BwdParamsE,"",@"SHT_CUDA_INFO"
	.sectionflags	@""
	.align	4


	//----- nvinfo : EIATTR_CUDA_API_VERSION
	.align		4
        /*0000*/ 	.byte	0x04, 0x37
        /*0002*/ 	.short	(.L_2583 - .L_2582)
.L_2582:
        /*0004*/ 	.word	0x00000082


	//----- nvinfo : EIATTR_SW2861232_WAR
	.align		4
.L_2583:
        /*0008*/ 	.byte	0x01, 0x35
	.zero		2


	//----- nvinfo : EIATTR_PARAM_CBANK
	.align		4
        /*000c*/ 	.byte	0x04, 0x0a
        /*000e*/ 	.short	(.L_2585 - .L_2584)
	.align		4
.L_2584:
        /*0010*/ 	.word	index@(.nv.constant0._ZN10layer_norm13ln_bwd_kernelINS_13Kernel_traitsI13__nv_bfloat16fS2_fjLj32768ELj4ELj1ELj8ELj16ENS_18Kernel_traits_baseILj32768ES2_fS2_fjLj256EEEEEEEvNS_9BwdParamsE)
        /*0014*/ 	.short	0x0160
        /*0016*/ 	.short	0x0088


	//----- nvinfo : EIATTR_CBANK_PARAM_SIZE
	.align		4
.L_2585:
        /*0018*/ 	.byte	0x03, 0x19
        /*001a*/ 	.short	0x0088


	//----- nvinfo : EIATTR_KPARAM_INFO
	.align		4
        /*001c*/ 	.byte	0x04, 0x17
        /*001e*/ 	.short	(.L_2587 - .L_2586)
.L_2586:
        /*0020*/ 	.word	0x00000000
        /*0024*/ 	.short	0x0000
        /*0026*/ 	.short	0x0000
        /*0028*/ 	.byte	0x00, 0xf0, 0x21, 0x02


	//----- nvinfo : EIATTR_MAXREG_COUNT
	.align		4
.L_2587:
        /*002c*/ 	.byte	0x03, 0x1b
        /*002e*/ 	.short	0x00ff


	//----- nvinfo : EIATTR_NUM_BARRIERS
	.align		4
        /*0030*/ 	.byte	0x02, 0x4c
        /*0032*/ 	.byte	0x01
	.zero		1


	//----- nvinfo : EIATTR_MERCURY_ISA_VERSION
	.align		4
        /*0034*/ 	.byte	0x03, 0x5f
        /*0036*/ 	.short	0x0000


	//----- nvinfo : EIATTR_COOP_GROUP_MASK_REGIDS
	.align		4
        /*0038*/ 	.byte	0x04, 0x29
        /*003a*/ 	.short	(.L_2589 - .L_2588)


	//   ....[0]....
.L_2588:
        /*003c*/ 	.word	0xffffffff


	//   ....[1]....
        /*0040*/ 	.word	0xffffffff


	//   ....[2]....
        /*0044*/ 	.word	0xffffffff


	//   ....[3]....
        /*0048*/ 	.word	0xffffffff


	//   ....[4]....
        /*004c*/ 	.word	0xffffffff


	//   ....[5]....
        /*0050*/ 	.word	0xffffffff


	//   ....[6]....
        /*0054*/ 	.word	0xffffffff


	//   ....[7]....
        /*0058*/ 	.word	0xffffffff


	//   ....[8]....
        /*005c*/ 	.word	0xffffffff


	//   ....[9]....
        /*0060*/ 	.word	0xffffffff


	//   ....[10]....
        /*0064*/ 	.word	0xffffffff


	//   ....[11]....
        /*0068*/ 	.word	0xffffffff


	//   ....[12]....
        /*006c*/ 	.word	0xffffffff


	//   ....[13]....
        /*0070*/ 	.word	0xffffffff


	//   ....[14]....
        /*0074*/ 	.word	0xffffffff


	//   ....[15]....
        /*0078*/ 	.word	0xffffffff


	//   ....[16]....
        /*007c*/ 	.word	0xffffffff


	//   ....[17]....
        /*0080*/ 	.word	0xffffffff


	//   ....[18]....
        /*0084*/ 	.word	0xffffffff


	//   ....[19]....
        /*0088*/ 	.word	0xffffffff


	//   ....[20]....
        /*008c*/ 	.word	0xffffffff


	//   ....[21]....
        /*0090*/ 	.word	0xffffffff


	//   ....[22]....
        /*0094*/ 	.word	0xffffffff


	//   ....[23]....
        /*0098*/ 	.word	0xffffffff


	//   ....[24]....
        /*009c*/ 	.word	0xffffffff


	//   ....[25]....
        /*00a0*/ 	.word	0xffffffff


	//   ....[26]....
        /*00a4*/ 	.word	0xffffffff


	//   ....[27]....
        /*00a8*/ 	.word	0xffffffff


	//   ....[28]....
        /*00ac*/ 	.word	0xffffffff


	//   ....[29]....
        /*00b0*/ 	.word	0xffffffff


	//----- nvinfo : EIATTR_COOP_GROUP_INSTR_OFFSETS
	.align		4
.L_2589:
        /*00b4*/ 	.byte	0x04, 0x28
        /*00b6*/ 	.short	(.L_2591 - .L_2590)


	//   ....[0]....
.L_2590:
        /*00b8*/ 	.word	0x00002a10


	//   ....[1]....
        /*00bc*/ 	.word	0x00002a30


	//   ....[2]....
        /*00c0*/ 	.word	0x00002a50


	//   ....[3]....
        /*00c4*/ 	.word	0x00002a70


	//   ....[4]....
        /*00c8*/ 	.word	0x00002a90


	//   ....[5]....
        /*00cc*/ 	.word	0x00002ab0


	//   ....[6]....
        /*00d0*/ 	.word	0x00002ad0


	//   ....[7]....
        /*00d4*/ 	.word	0x00002af0


	//   ....[8]....
        /*00d8*/ 	.word	0x00002b10


	//   ....[9]....
        /*00dc*/ 	.word	0x00002b30


	//   ....[10]....
        /*00e0*/ 	.word	0x00003050


	//   ....[11]....
        /*00e4*/ 	.word	0x00003060


	//   ....[12]....
        /*00e8*/ 	.word	0x00003090


	//   ....[13]....
        /*00ec*/ 	.word	0x000030a0


	//   ....[14]....
        /*00f0*/ 	.word	0x000030d0


	//   ....[15]....
        /*00f4*/ 	.word	0x000030e0


	//   ....[16]....
        /*00f8*/ 	.word	0x00003110


	//   ....[17]....
        /*00fc*/ 	.word	0x00003120


	//   ....[18]....
        /*0100*/ 	.word	0x00003150


	//   ....[19]....
        /*0104*/ 	.word	0x00003160


	//   ....[20]....
        /*0108*/ 	.word	0x00003ec0


	//   ....[21]....
        /*010c*/ 	.word	0x00003f40


	//   ....[22]....
        /*0110*/ 	.word	0x00003fc0


	//   ....[23]....
        /*0114*/ 	.word	0x00004030


	//   ....[24]....
        /*0118*/ 	.word	0x000040b0


	//   ....[25]....
        /*011c*/ 	.word	0x00004120


	//   ....[26]....
        /*0120*/ 	.word	0x000041a0


	//   ....[27]....
        /*0124*/ 	.word	0x00004210


	//   ....[28]....
        /*0128*/ 	.word	0x00004290


	//   ....[29]....
        /*012c*/ 	.word	0x00004300


	//----- nvinfo : EIATTR_EXIT_INSTR_OFFSETS
	.align		4
.L_2591:
        /*0130*/ 	.byte	0x04, 0x1c
        /*0132*/ 	.short	(.L_2593 - .L_2592)


	//   ....[0]....
.L_2592:
        /*0134*/ 	.word	0x00003e60


	//----- nvinfo : EIATTR_MAX_THREADS
	.align		4
.L_2593:
        /*0138*/ 	.byte	0x04, 0x05
        /*013a*/ 	.short	(.L_2595 - .L_2594)
.L_2594:
        /*013c*/ 	.word	0x00000100
        /*0140*/ 	.word	0x00000001
        /*0144*/ 	.word	0x00000001


	//----- nvinfo : EIATTR_CRS_STACK_SIZE
	.align		4
.L_2595:
        /*0148*/ 	.byte	0x04, 0x1e
        /*014a*/ 	.short	(.L_2597 - .L_2596)
.L_2596:
        /*014c*/ 	.word	0x00000000
.L_2597:


//--------------------- .nv.info._ZN10layer_norm22ln_bwd_finalize_kernelINS_22Kernel_traits_finalizeILj32768E13__nv_bfloat16S2_S2_fjLj1024ELj4ENS_18Kernel_traits_baseILj32768ES2_S2_S2_fjLj1024EEEEEEEvNS_9BwdParamsE --------------------------
	.section	.nv.info._ZN10layer_norm22ln_bwd_finalize_kernelINS_22Kernel_traits_finalizeILj32768E13__nv_bfloat16S2_S2_fjLj1024ELj4ENS_18Kernel_traits_baseILj32768ES2_S2_S2_fjLj1024EEEEEEEvNS_9BwdParamsE,"",@"SHT_CUDA_INFO"
	.sectionflags	@""
	.align	4


	//----- nvinfo : EIATTR_CUDA_API_VERSION
	.align		4
        /*0000*/ 	.byte	0x04, 0x37
        /*0002*/ 	.short	(.L_2599 - .L_2598)
.L_2598:
        /*0004*/ 	.word	0x00000082


	//----- nvinfo : EIATTR_SW2861232_WAR
	.align		4
.L_2599:
        /*0008*/ 	.byte	0x01, 0x35
	.zero		2


	//----- nvinfo : EIATTR_PARAM_CBANK
	.align		4
        /*000c*/ 	.byte	0x04, 0x0a
        /*000e*/ 	.short	(.L_2601 - .L_2600)
	.align		4
.L_2600:
        /*0010*/ 	.word	index@(.nv.constant0._ZN10layer_norm22ln_bwd_finalize_kernelINS_22Kernel_traits_finalizeILj32768E13__nv_bfloat16S2_S2_fjLj1024ELj4ENS_18Kernel_traits_baseILj32768ES2_S2_S2_fjLj1024EEEEEEEvNS_9BwdParamsE)
        /*0014*/ 	.short	0x0160
        /*0016*/ 	.short	0x0088


	//----- nvinfo : EIATTR_CBANK_PARAM_SIZE
	.align		4
.L_2601:
        /*0018*/ 	.byte	0x03, 0x19
        /*001a*/ 	.short	0x0088


	//----- nvinfo : EIATTR_KPARAM_INFO
	.align		4
        /*001c*/ 	.byte	0x04, 0x17
        /*001e*/ 	.short	(.L_2603 - .L_2602)
.L_2602:
        /*0020*/ 	.word	0x00000000
        /*0024*/ 	.short	0x0000
        /*0026*/ 	.short	0x0000
        /*0028*/ 	.byte	0x00, 0xf0, 0x21, 0x02


	//----- nvinfo : EIATTR_MAXREG_COUNT
	.align		4
.L_2603:
        /*002c*/ 	.byte	0x03, 0x1b
        /*002e*/ 	.short	0x0040


	//----- nvinfo : EIATTR_NUM_BARRIERS
	.align		4
        /*0030*/ 	.byte	0x02, 0x4c
        /*0032*/ 	.byte	0x01
	.zero		1


	//----- nvinfo : EIATTR_MERCURY_ISA_VERSION
	.align		4
        /*0034*/ 	.byte	0x03, 0x5f
        /*0036*/ 	.short	0x0000


	//----- nvinfo : EIATTR_COOP_GROUP_MASK_REGIDS
	.align		4
        /*0038*/ 	.byte	0x04, 0x29
        /*003a*/ 	.short	(.L_2605 - .L_2604)


	//   ....[0]....
.L_2604:
        /*003c*/ 	.word	0xffffffff


	//   ....[1]....
        /*0040*/ 	.word	0xffffffff


	//   ....[2]....
        /*0044*/ 	.word	0xffffffff


	//   ....[3]....
        /*0048*/ 	.word	0xffffffff


	//   ....[4]....
        /*004c*/ 	.word	0xffffffff


	//   ....[5]....
        /*0050*/ 	.word	0xffffffff


	//   ....[6]....
        /*0054*/ 	.word	0xffffffff


	//   ....[7]....
        /*0058*/ 	.word	0xffffffff


	//   ....[8]....
        /*005c*/ 	.word	0xffffffff


	//   ....[9]....
        /*0060*/ 	.word	0xffffffff


	//   ....[10]....
        /*0064*/ 	.word	0xffffffff


	//   ....[11]....
        /*0068*/ 	.word	0xffffffff


	//   ....[12]....
        /*006c*/ 	.word	0xffffffff


	//   ....[13]....
        /*0070*/ 	.word	0xffffffff


	//   ....[14]....
        /*0074*/ 	.word	0xffffffff


	//   ....[15]....
        /*0078*/ 	.word	0xffffffff


	//   ....[16]....
        /*007c*/ 	.word	0xffffffff


	//   ....[17]....
        /*0080*/ 	.word	0xffffffff


	//   ....[18]....
        /*0084*/ 	.word	0xffffffff


	//   ....[19]....
        /*0088*/ 	.word	0xffffffff


	//----- nvinfo : EIATTR_COOP_GROUP_INSTR_OFFSETS
	.align		4
.L_2605:
        /*008c*/ 	.byte	0x04, 0x28
        /*008e*/ 	.short	(.L_2607 - .L_2606)


	//   ....[0]....
.L_2606:
        /*0090*/ 	.word	0x000007b0


	//   ....[1]....
        /*0094*/ 	.word	0x000007e0


	//   ....[2]....
        /*0098*/ 	.word	0x00000800


	//   ....[3]....
        /*009c*/ 	.word	0x00000810


	//   ....[4]....
        /*00a0*/ 	.word	0x00000840


	//   ....[5]....
        /*00a4*/ 	.word	0x00000850


	//   ....[6]....
        /*00a8*/ 	.word	0x00000880


	//   ....[7]....
        /*00ac*/ 	.word	0x00000890


	//   ....[8]....
        /*00b0*/ 	.word	0x000008c0


	//   ....[9]....
        /*00b4*/ 	.word	0x000008d0


	//   ....[10]....
        /*00b8*/ 	.word	0x00000ac0


	//   ....[11]....
        /*00bc*/ 	.word	0x00000b40


	//   ....[12]....
        /*00c0*/ 	.word	0x00000ba0


	//   ....[13]....
        /*00c4*/ 	.word	0x00000c00


	//   ....[14]....
        /*00c8*/ 	.word	0x00000c70


	//   ....[15]....
        /*00cc*/ 	.word	0x00000ce0


	//   ....[16]....
        /*00d0*/ 	.word	0x00000d40


	//   ....[17]....
        /*00d4*/ 	.word	0x00000da0


	//   ....[18]....
        /*00d8*/ 	.word	0x00000e00


	//   ....[19]....
        /*00dc*/ 	.word	0x00000e60


	//----- nvinfo : EIATTR_EXIT_INSTR_OFFSETS
	.align		4
.L_2607:
        /*00e0*/ 	.byte	0x04, 0x1c
        /*00e2*/ 	.short	(.L_2609 - .L_2608)


	//   ....[0]....
.L_2608:
        /*00e4*/ 	.word	0x00000070


	//   ....[1]....
        /*00e8*/ 	.word	0x00000a60


	//----- nvinfo : EIATTR_MAX_THREADS
	.align		4
.L_2609:
        /*00ec*/ 	.byte	0x04, 0x05
        /*00ee*/ 	.short	(.L_2611 - .L_2610)
.L_2610:
        /*00f0*/ 	.word	0x00000400
        /*00f4*/ 	.word	0x00000001
        /*00f8*/ 	.word	0x00000001


	//----- nvinfo : EIATTR_CRS_STACK_SIZE
	.align		4
.L_2611:
        /*00fc*/ 	.byte	0x04, 0x1e
        /*00fe*/ 	.short	(.L_2613 - .L_2612)
.L_2612:
        /*0100*/ 	.word	0x00000000
.L_2613:


//--------------------- .nv.info._ZN10layer_norm13ln_bwd_kernelINS_13Kernel_traitsI13__nv_bfloat16S2_S2_fjLj32768ELj4ELj1ELj8ELj16ENS_18Kernel_traits_baseILj32768ES2_S2_S2_fjLj256EEEEEEEvNS_9BwdParamsE --------------------------
	.section	.nv.info._ZN10layer_norm13ln_bwd_kernelINS_13Kernel_traitsI13__nv_bfloat16S2_S2_fjLj32768ELj4ELj1ELj8ELj16ENS_18Kernel_traits_baseILj32768ES2_S2_S2_fjLj256EEEEEEEvNS_9BwdParamsE,"",@"SHT_CUDA_INFO"
	.sectionflags	@""
	.align	4


	//----- nvinfo : EIATTR_CUDA_API_VERSION
	.align		4
        /*0000*/ 	.byte	0x04, 0x37
        /*0002*/ 	.short	(.L_2615 - .L_2614)
.L_2614:
        /*0004*/ 	.word	0x00000082


	//----- nvinfo : EIATTR_SW2861232_WAR
	.align		4
.L_2615:
        /*0008*/ 	.byte	0x01, 0x35
	.zero		2


	//----- nvinfo : EIATTR_PARAM_CBANK
	.align		4
        /*000c*/ 	.byte	0x04, 0x0a
        /*000e*/ 	.short	(.L_2617 - .L_2616)
	.align		4
.L_2616:
        /*0010*/ 	.word	index@(.nv.constant0._ZN10layer_norm13ln_bwd_kernelINS_13Kernel_traitsI13__nv_bfloat16S2_S2_fjLj32768ELj4ELj1ELj8ELj16ENS_18Kernel_traits_baseILj32768ES2_S2_S2_fjLj256EEEEEEEvNS_9BwdParamsE)
        /*0014*/ 	.short	0x0160
        /*0016*/ 	.short	0x0088


	//----- nvinfo : EIATTR_CBANK_PARAM_SIZE
	.align		4
.L_2617:
        /*0018*/ 	.byte	0x03, 0x19
        /*001a*/ 	.short	0x0088


	//----- nvinfo : EIATTR_KPARAM_INFO
	.align		4
        /*001c*/ 	.byte	0x04, 0x17
        /*001e*/ 	.short	(.L_2619 - .L_2618)
.L_2618:
        /*0020*/ 	.word	0x00000000
        /*0024*/ 	.short	0x0000
        /*0026*/ 	.short	0x0000
        /*0028*/ 	.byte	0x00, 0xf0, 0x21, 0x02


	//----- nvinfo : EIATTR_MAXREG_COUNT
	.align		4
.L_2619:
        /*002c*/ 	.byte	0x03, 0x1b
        /*002e*/ 	.short	0x00ff


	//----- nvinfo : EIATTR_NUM_BARRIERS
	.align		4
        /*0030*/ 	.byte	0x02, 0x4c
        /*0032*/ 	.byte	0x01
	.zero		1


	//----- nvinfo : EIATTR_MERCURY_ISA_VERSION
	.align		4
        /*0034*/ 	.byte	0x03, 0x5f
        /*0036*/ 	.short	0x0000


	//----- nvinfo : EIATTR_COOP_GROUP_MASK_REGIDS
	.align		4
        /*0038*/ 	.byte	0x04, 0x29
        /*003a*/ 	.short	(.L_2621 - .L_2620)


	//   ....[0]....
.L_2620:
        /*003c*/ 	.word	0xffffffff


	//   ....[1]....
        /*0040*/ 	.word	0xffffffff


	//   ....[2]....
        /*0044*/ 	.word	0xffffffff


	//   ....[3]....
        /*0048*/ 	.word	0xffffffff


	//   ....[4]....
        /*004c*/ 	.word	0xffffffff


	//   ....[5]....
        /*0050*/ 	.word	0xffffffff


	//   ....[6]....
        /*0054*/ 	.word	0xffffffff


	//   ....[7]....
        /*0058*/ 	.word	0xffffffff


	//   ....[8]....
        /*005c*/ 	.word	0xffffffff


	//   ....[9]....
        /*0060*/ 	.word	0xffffffff


	//   ....[10]....
        /*0064*/ 	.word	0xffffffff


	//   ....[11]....
        /*0068*/ 	.word	0xffffffff


	//   ....[12]....
        /*006c*/ 	.word	0xffffffff


	//   ....[13]....
        /*0070*/ 	.word	0xffffffff


	//   ....[14]....
        /*0074*/ 	.word	0xffffffff


	//   ....[15]....
        /*0078*/ 	.word	0xffffffff


	//   ....[16]....
        /*007c*/ 	.word	0xffffffff


	//   ....[17]....
        /*0080*/ 	.word	0xffffffff


	//   ....[18]....
        /*0084*/ 	.word	0xffffffff


	//   ....[19]....
        /*0088*/ 	.word	0xffffffff


	//   ....[20]....
        /*008c*/ 	.word	0xffffffff


	//   ....[21]....
        /*0090*/ 	.word	0xffffffff


	//   ....[22]....
        /*0094*/ 	.word	0xffffffff


	//   ....[23]....
        /*0098*/ 	.word	0xffffffff


	//   ....[24]....
        /*009c*/ 	.word	0xffffffff


	//   ....[25]....
        /*00a0*/ 	.word	0xffffffff


	//   ....[26]....
        /*00a4*/ 	.word	0xffffffff


	//   ....[27]....
        /*00a8*/ 	.word	0xffffffff


	//   ....[28]....
        /*00ac*/ 	.word	0xffffffff


	//   ....[29]....
        /*00b0*/ 	.word	0xffffffff


	//----- nvinfo : EIATTR_COOP_GROUP_INSTR_OFFSETS
	.align		4
.L_2621:
        /*00b4*/ 	.byte	0x04, 0x28
        /*00b6*/ 	.short	(.L_2623 - .L_2622)


	//   ....[0]....
.L_2622:
        /*00b8*/ 	.word	0x00002550


	//   ....[1]....
        /*00bc*/ 	.word	0x00002570


	//   ....[2]....
        /*00c0*/ 	.word	0x00002590


	//   ....[3]....
        /*00c4*/ 	.word	0x000025b0


	//   ....[4]....
        /*00c8*/ 	.word	0x000025d0


	//   ....[5]....
        /*00cc*/ 	.word	0x000025f0


	//   ....[6]....
        /*00d0*/ 	.word	0x00002610


	//   ....[7]....
        /*00d4*/ 	.word	0x00002630


	//   ....[8]....
        /*00d8*/ 	.word	0x00002650


	//   ....[9]....
        /*00dc*/ 	.word	0x00002670


	//   ....[10]....
        /*00e0*/ 	.word	0x00002b80


	//   ....[11]....
        /*00e4*/ 	.word	0x00002b90


	//   ....[12]....
        /*00e8*/ 	.word	0x00002bc0


	//   ....[13]....
        /*00ec*/ 	.word	0x00002bd0


	//   ....[14]....
        /*00f0*/ 	.word	0x00002c00


	//   ....[15]....
        /*00f4*/ 	.word	0x00002c10


	//   ....[16]....
        /*00f8*/ 	.word	0x00002c40


	//   ....[17]....
        /*00fc*/ 	.word	0x00002c50


	//   ....[18]....
        /*0100*/ 	.word	0x00002c80


	//   ....[19]....
        /*0104*/ 	.word	0x00002c90


	//   ....[20]....
        /*0108*/ 	.word	0x00003ab0


	//   ....[21]....
        /*010c*/ 	.word	0x00003b30


	//   ....[22]....
        /*0110*/ 	.word	0x00003bb0


	//   ....[23]....
        /*0114*/ 	.word	0x00003c20


	//   ....[24]....
        /*0118*/ 	.word	0x00003ca0


	//   ....[25]....
        /*011c*/ 	.word	0x00003d10


	//   ....[26]....
        /*0120*/ 	.word	0x00003d90


	//   ....[27]....
        /*0124*/ 	.word	0x00003e00


	//   ....[28]....
        /*0128*/ 	.word	0x00003e80


	//   ....[29]....
        /*012c*/ 	.word	0x00003ef0


	//----- nvinfo : EIATTR_EXIT_INSTR_OFFSETS
	.align		4
.L_2623:
        /*0130*/ 	.byte	0x04, 0x1c
        /*0132*/ 	.short	(.L_2625 - .L_2624)


	//   ....[0]....
.L_2624:
        /*0134*/ 	.word	0x00003a50


	//----- nvinfo : EIATTR_MAX_THREADS
	.align		4
.L_2625:
        /*0138*/ 	.byte	0x04, 0x05
        /*013a*/ 	.short	(.L_2627 - .L_2626)
.L_2626:
        /*013c*/ 	.word	0x00000100
        /*0140*/ 	.word	0x00000001
        /*0144*/ 	.word	0x00000001


	//----- nvinfo : EIATTR_CRS_STACK_SIZE
	.align		4
.L_2627:
        /*0148*/ 	.byte	0x04, 0x1e
        /*014a*/ 	.short	(.L_2629 - .L_2628)
.L_2628:
        /*014c*/ 	.word	0x00000000
.L_2629:


//--------------------- .nv.info._ZN10layer_norm22ln_bwd_finalize_kernelINS_22Kernel_traits_finalizeILj32768E6__halffS2_fjLj1024ELj4ENS_18Kernel_traits_baseILj32768ES2_fS2_fjLj1024EEEEEEEvNS_9BwdParamsE --------------------------
	.section	.nv.info._ZN10layer_norm22ln_bwd_finalize_kernelINS_22Kernel_traits_finalizeILj32768E6__halffS2_fjLj1024ELj4ENS_18Kernel_traits_baseILj32768ES2_fS2_fjLj1024EEEEEEEvNS_9BwdParamsE,"",@"SHT_CUDA_INFO"
	.sectionflags	@""
	.align	4


	//----- nvinfo : EIATTR_CUDA_API_VERSION
	.align		4
        /*0000*/ 	.byte	0x04, 0x37
        /*0002*/ 	.short	(.L_2631 - .L_2630)
.L_2630:
        /*0004*/ 	.word	0x00000082


	//----- nvinfo : EIATTR_SW2861232_WAR
	.align		4
.L_2631:
        /*0008*/ 	.byte	0x01, 0x35
	.zero		2


	//----- nvinfo : EIATTR_PARAM_CBANK
	.align		4
        /*000c*/ 	.byte	0x04, 0x0a
        /*000e*/ 	.short	(.L_2633 - .L_2632)
	.align		4
.L_2632:
        /*0010*/ 	.word	index@(.nv.constant0._ZN10layer_norm22ln_bwd_finalize_kernelINS_22Kernel_traits_finalizeILj32768E6__halffS2_fjLj1024ELj4ENS_18Kernel_traits_baseILj32768ES2_fS2_fjLj1024EEEEEEEvNS_9BwdParamsE)
        /*0014*/ 	.short	0x0160
        /*0016*/ 	.short	0x0088


	//----- nvinfo : EIATTR_CBANK_PARAM_SIZE
	.align		4
.L_2633:
        /*0018*/ 	.byte	0x03, 0x19
        /*001a*/ 	.short	0x0088


	//----- nvinfo : EIATTR_KPARAM_INFO
	.align		4
        /*001c*/ 	.byte	0x04, 0x17
        /*001e*/ 	.short	(.L_2635 - .L_2634)
.L_2634:
        /*0020*/ 	.word	0x00000000
        /*0024*/ 	.short	0x0000
        /*0026*/ 	.short	0x0000
        /*0028*/ 	.byte	0x00, 0xf0, 0x21, 0x02


	//----- nvinfo : EIATTR_MAXREG_COUNT
	.align		4
.L_2635:
        /*002c*/ 	.byte	0x03, 0x1b
        /*002e*/ 	.short	0x0040


	//----- nvinfo : EIATTR_NUM_BARRIERS
	.align		4
        /*0030*/ 	.byte	0x02, 0x4c
        /*0032*/ 	.byte	0x01
	.zero		1


	//----- nvinfo : EIATTR_MERCURY_ISA_VERSION
	.align		4
        /*0034*/ 	.byte	0x03, 0x5f
        /*0036*/ 	.short	0x0000


	//----- nvinfo : EIATTR_COOP_GROUP_MASK_REGIDS
	.align		4
        /*0038*/ 	.byte	0x04, 0x29
        /*003a*/ 	.short	(.L_2637 - .L_2636)


	//   ....[0]....
.L_2636:
        /*003c*/ 	.word	0xffffffff


	//   ....[1]....
        /*0040*/ 	.word	0xffffffff


	//   ....[2]....
        /*0044*/ 	.word	0xffffffff


	//   ....[3]....
        /*0048*/ 	.word	0xffffffff


	//   ....[4]....
        /*004c*/ 	.word	0xffffffff


	//   ....[5]....
        /*0050*/ 	.word	0xffffffff


	//   ....[6]....
        /*0054*/ 	.word	0xffffffff


	//   ....[7]....
        /*0058*/ 	.word	0xffffffff


	//   ....[8]....
        /*005c*/ 	.word	0xffffffff


	//   ....[9]....
        /*0060*/ 	.word	0xffffffff


	//   ....[10]....
        /*0064*/ 	.word	0xffffffff


	//   ....[11]....
        /*0068*/ 	.word	0xffffffff


	//   ....[12]....
        /*006c*/ 	.word	0xffffffff


	//   ....[13]....
        /*0070*/ 	.word	0xffffffff


	//   ....[14]....
        /*0074*/ 	.word	0xffffffff


	//   ....[15]....
        /*0078*/ 	.word	0xffffffff


	//   ....[16]....
        /*007c*/ 	.word	0xffffffff


	//   ....[17]....
        /*0080*/ 	.word	0xffffffff


	//   ....[18]....
        /*0084*/ 	.word	0xffffffff


	//   ....[19]....
        /*0088*/ 	.word	0xffffffff


	//----- nvinfo : EIATTR_COOP_GROUP_INSTR_OFFSETS
	.align		4
.L_2637:
        /*008c*/ 	.byte	0x04, 0x28
        /*008e*/ 	.short	(.L_2639 - .L_2638)


	//   ....[0]....
.L_2638:
        /*0090*/ 	.word	0x000007b0


	//   ....[1]....
        /*0094*/ 	.word	0x000007e0


	//   ....[2]....
        /*0098*/ 	.word	0x00000800


	//   ....[3]....
        /*009c*/ 	.word	0x00000810


	//   ....[4]....
        /*00a0*/ 	.word	0x00000840


	//   ....[5]....
        /*00a4*/ 	.word	0x00000850


	//   ....[6]....
        /*00a8*/ 	.word	0x00000880


	//   ....[7]....
        /*00ac*/ 	.word	0x00000890


	//   ....[8]....
        /*00b0*/ 	.word	0x000008c0


	//   ....[9]....
        /*00b4*/ 	.word	0x000008d0


	//   ....[10]....
        /*00b8*/ 	.word	0x00000ac0


	//   ....[11]....
        /*00bc*/ 	.word	0x00000b40


	//   ....[12]....
        /*00c0*/ 	.word	0x00000ba0


	//   ....[13]....
        /*00c4*/ 	.word	0x00000c00


	//   ....[14]....
        /*00c8*/ 	.word	0x00000c70


	//   ....[15]....
        /*00cc*/ 	.word	0x00000ce0


	//   ....[16]....
        /*00d0*/ 	.word	0x00000d40


	//   ....[17]....
        /*00d4*/ 	.word	0x00000da0


	//   ....[18]....
        /*00d8*/ 	.word	0x00000e00


	//   ....[19]....
        /*00dc*/ 	.word	0x00000e60


	//----- nvinfo : EIATTR_EXIT_INSTR_OFFSETS
	.align		4
.L_2639:
        /*00e0*/ 	.byte	0x04, 0x1c
        /*00e2*/ 	.short	(.L_2641 - .L_2640)


	//   ....[0]....
.L_2640:
        /*00e4*/ 	.word	0x00000070


	//   ....[1]....
        /*00e8*/ 	.word	0x00000a60


	//----- nvinfo : EIATTR_MAX_THREADS
	.align		4
.L_2641:
        /*00ec*/ 	.byte	0x04, 0x05
        /*00ee*/ 	.short	(.L_2643 - .L_2642)
.L_2642:
        /*00f0*/ 	.word	0x00000400
        /*00f4*/ 	.word	0x00000001
        /*00f8*/ 	.word	0x00000001


	//----- nvinfo : EIATTR_CRS_STACK_SIZE
	.align		4
.L_2643:
        /*00fc*/ 	.byte	0x04, 0x1e
        /*00fe*/ 	.short	(.L_2645 - .L_2644)
.L_2644:
        /*0100*/ 	.word	0x00000000
.L_2645:


//--------------------- .nv.info._ZN10layer_norm13ln_bwd_kernelINS_13Kernel_traitsI6__halffS2_fjLj32768ELj4ELj1ELj8ELj16ENS_18Kernel_traits_baseILj32768ES2_fS2_fjLj256EEEEEEEvNS_9BwdParamsE --------------------------
	.section	.nv.info._ZN10layer_norm13ln_bwd_kernelINS_13Kernel_traitsI6__halffS2_fjLj32768ELj4ELj1ELj8ELj16ENS_18Kernel_traits_baseILj32768ES2_fS2_fjLj256EEEEEEEvNS_9BwdParamsE,"",@"SHT_CUDA_INFO"
	.sectionflags	@""
	.align	4


	//----- nvinfo : EIATTR_CUDA_API_VERSION
	.align		4
        /*0000*/ 	.byte	0x04, 0x37
        /*0002*/ 	.short	(.L_2647 - .L_2646)
.L_2646:
        /*0004*/ 	.word	0x00000082


	//----- nvinfo : EIATTR_SW2861232_WAR
	.align		4
.L_2647:
        /*0008*/ 	.byte	0x01, 0x35
	.zero		2


	//----- nvinfo : EIATTR_PARAM_CBANK
	.align		4
        /*000c*/ 	.byte	0x04, 0x0a
        /*000e*/ 	.short	(.L_2649 - .L_2648)
	.align		4
.L_2648:
        /*0010*/ 	.word	index@(.nv.constant0._ZN10layer_norm13ln_bwd_kernelINS_13Kernel_traitsI6__halffS2_fjLj32768ELj4ELj1ELj8ELj16ENS_18Kernel_traits_baseILj32768ES2_fS2_fjLj256EEEEEEEvNS_9BwdParamsE)
        /*0014*/ 	.short	0x0160
        /*0016*/ 	.short	0x0088


	//----- nvinfo : EIATTR_CBANK_PARAM_SIZE
	.align		4
.L_2649:
        /*0018*/ 	.byte	0x03, 0x19
        /*001a*/ 	.short	0x0088


	//----- nvinfo : EIATTR_KPARAM_INFO
	.align		4
        /*001c*/ 	.byte	0x04, 0x17
        /*001e*/ 	.short	(.L_2651 - .L_2650)
.L_2650:
        /*0020*/ 	.word	0x00000000
        /*0024*/ 	.short	0x0000
        /*0026*/ 	.short	0x0000
        /*0028*/ 	.byte	0x00, 0xf0, 0x21, 0x02


	//----- nvinfo : EIATTR_MAXREG_COUNT
	.align		4
.L_2651:
        /*002c*/ 	.byte	0x03, 0x1b
        /*002e*/ 	.short	0x00ff


	//----- nvinfo : EIATTR_NUM_BARRIERS
	.align		4
        /*0030*/ 	.byte	0x02, 0x4c
        /*0032*/ 	.byte	0x01
	.zero		1


	//----- nvinfo : EIATTR_MERCURY_ISA_VERSION
	.align		4
        /*0034*/ 	.byte	0x03, 0x5f
        /*0036*/ 	.short	0x0000


	//----- nvinfo : EIATTR_COOP_GROUP_MASK_REGIDS
	.align		4
        /*0038*/ 	.byte	0x04, 0x29
        /*003a*/ 	.short	(.L_2653 - .L_2652)


	//   ....[0]....
.L_2652:
        /*003c*/ 	.word	0xffffffff


	//   ....[1]....
        /*0040*/ 	.word	0xffffffff


	//   ....[2]....
        /*0044*/ 	.word	0xffffffff


	//   ....[3]....
        /*0048*/ 	.word	0xffffffff


	//   ....[4]....
        /*004c*/ 	.word	0xffffffff


	//   ....[5]....
        /*0050*/ 	.word	0xffffffff


	//   ....[6]....
        /*0054*/ 	.word	0xffffffff


	//   ....[7]....
        /*0058*/ 	.word	0xffffffff


	//   ....[8]....
        /*005c*/ 	.word	0xffffffff


	//   ....[9]....
        /*0060*/ 	.word	0xffffffff


	//   ....[10]....
        /*0064*/ 	.word	0xffffffff


	//   ....[11]....
        /*0068*/ 	.word	0xffffffff


	//   ....[12]....
        /*006c*/ 	.word	0xffffffff


	//   ....[13]....
        /*0070*/ 	.word	0xffffffff


	//   ....[14]....
        /*0074*/ 	.word	0xffffffff


	//   ....[15]....
        /*0078*/ 	.word	0xffffffff


	//   ....[16]....
        /*007c*/ 	.word	0xffffffff


	//   ....[17]....
        /*0080*/ 	.word	0xffffffff


	//   ....[18]....
        /*0084*/ 	.word	0xffffffff


	//   ....[19]....
        /*0088*/ 	.word	0xffffffff


	//   ....[20]....
        /*008c*/ 	.word	0xffffffff


	//   ....[21]....
        /*0090*/ 	.word	0xffffffff


	//   ....[22]....
        /*0094*/ 	.word	0xffffffff


	//   ....[23]....
        /*0098*/ 	.word	0xffffffff


	//   ....[24]....
        /*009c*/ 	.word	0xffffffff


	//   ....[25]....
        /*00a0*/ 	.word	0xffffffff


	//   ....[26]....
        /*00a4*/ 	.word	0xffffffff


	//   ....[27]....
        /*00a8*/ 	.word	0xffffffff


	//   ....[28]....
        /*00ac*/ 	.word	0xffffffff


	//   ....[29]....
        /*00b0*/ 	.word	0xffffffff


	//----- nvinfo : EIATTR_COOP_GROUP_INSTR_OFFSETS
	.align		4
.L_2653:
        /*00b4*/ 	.byte	0x04, 0x28
        /*00b6*/ 	.short	(.L_2655 - .L_2654)


	//   ....[0]....
.L_2654:
        /*00b8*/ 	.word	0x00002a10


	//   ....[1]....
        /*00bc*/ 	.word	0x00002a30


	//   ....[2]....
        /*00c0*/ 	.word	0x00002a50


	//   ....[3]....
        /*00c4*/ 	.word	0x00002a70


	//   ....[4]....
        /*00c8*/ 	.word	0x00002a90


	//   ....[5]....
        /*00cc*/ 	.word	0x00002ab0


	//   ....[6]....
        /*00d0*/ 	.word	0x00002ad0


	//   ....[7]....
        /*00d4*/ 	.word	0x00002af0


	//   ....[8]....
        /*00d8*/ 	.word	0x00002b10


	//   ....[9]....
        /*00dc*/ 	.word	0x00002b30


	//   ....[10]....
        /*00e0*/ 	.word	0x00003050


	//   ....[11]....
        /*00e4*/ 	.word	0x00003060


	//   ....[12]....
        /*00e8*/ 	.word	0x00003090


	//   ....[13]....
        /*00ec*/ 	.word	0x000030a0


	//   ....[14]....
        /*00f0*/ 	.word	0x000030d0


	//   ....[15]....
        /*00f4*/ 	.word	0x000030e0


	//   ....[16]....
        /*00f8*/ 	.word	0x00003110


	//   ....[17]....
        /*00fc*/ 	.word	0x00003120


	//   ....[18]....
        /*0100*/ 	.word	0x00003150


	//   ....[19]....
        /*0104*/ 	.word	0x00003160


	//   ....[20]....
        /*0108*/ 	.word	0x00003ec0


	//   ....[21]....
        /*010c*/ 	.word	0x00003f40


	//   ....[22]....
        /*0110*/ 	.word	0x00003fc0


	//   ....[23]....
        /*0114*/ 	.word	0x00004030


	//   ....[24]....
        /*0118*/ 	.word	0x000040b0


	//   ....[25]....
        /*011c*/ 	.word	0x00004120


	//   ....[26]....
        /*0120*/ 	.word	0x000041a0


	//   ....[27]....
        /*0124*/ 	.word	0x00004210


	//   ....[28]....
        /*0128*/ 	.word	0x00004290


	//   ....[29]....
        /*012c*/ 	.word	0x00004300


	//----- nvinfo : EIATTR_EXIT_INSTR_OFFSETS
	.align		4
.L_2655:
        /*0130*/ 	.byte	0x04, 0x1c
        /*0132*/ 	.short	(.L_2657 - .L_2656)


	//   ....[0]....
.L_2656:
        /*0134*/ 	.word	0x00003e60


	//----- nvinfo : EIATTR_MAX_THREADS
	.align		4
.L_2657:
        /*0138*/ 	.byte	0x04, 0x05
        /*013a*/ 	.short	(.L_2659 - .L_2658)
.L_2658:
        /*013c*/ 	.word	0x00000100
        /*0140*/ 	.word	0x00000001
        /*0144*/ 	.word	0x00000001


	//----- nvinfo : EIATTR_CRS_STACK_SIZE
	.align		4
.L_2659:
        /*0148*/ 	.byte	0x04, 0x1e
        /*014a*/ 	.short	(.L_2661 - .L_2660)
.L_2660:
        /*014c*/ 	.word	0x00000000
.L_2661:


//--------------------- .nv.info._ZN10layer_norm22ln_bwd_finalize_kernelINS_22Kernel_traits_finalizeILj32768E6__halfS2_S2_fjLj1024ELj4ENS_18Kernel_traits_baseILj32768ES2_S2_S2_fjLj1024EEEEEEEvNS_9BwdParamsE --------------------------
	.section	.nv.info._ZN10layer_norm22ln_bwd_finalize_kernelINS_22Kernel_traits_finalizeILj32768E6__halfS2_S2_fjLj1024ELj4ENS_18Kernel_traits_baseILj32768ES2_S2_S2_fjLj1024EEEEEEEvNS_9BwdParamsE,"",@"SHT_CUDA_INFO"
	.sectionflags	@""
	.align	4


	//----- nvinfo : EIATTR_CUDA_API_VERSION
	.align		4
        /*0000*/ 	.byte	0x04, 0x37
        /*0002*/ 	.short	(.L_2663 - .L_2662)
.L_2662:
        /*0004*/ 	.word	0x00000082


	//----- nvinfo : EIATTR_SW2861232_WAR
	.align		4
.L_2663:
        /*0008*/ 	.byte	0x01, 0x35
	.zero		2


	//----- nvinfo : EIATTR_PARAM_CBANK
	.align		4
        /*000c*/ 	.byte	0x04, 0x0a
        /*000e*/ 	.short	(.L_2665 - .L_2664)
	.align		4
.L_2664:
        /*0010*/ 	.word	index@(.nv.constant0._ZN10layer_norm22ln_bwd_finalize_kernelINS_22Kernel_traits_finalizeILj32768E6__halfS2_S2_fjLj1024ELj4ENS_18Kernel_traits_baseILj32768ES2_S2_S2_fjLj1024EEEEEEEvNS_9BwdParamsE)
        /*0014*/ 	.short	0x0160
        /*0016*/ 	.short	0x0088


	//----- nvinfo : EIATTR_CBANK_PARAM_SIZE
	.align		4
.L_2665:
        /*0018*/ 	.byte	0x03, 0x19
        /*001a*/ 	.short	0x0088


	//----- nvinfo : EIATTR_KPARAM_INFO
	.align		4
        /*001c*/ 	.byte	0x04, 0x17
        /*001e*/ 	.short	(.L_2667 - .L_2666)
.L_2666:
        /*0020*/ 	.word	0x00000000
        /*0024*/ 	.short	0x0000
        /*0026*/ 	.short	0x0000
        /*0028*/ 	.byte	0x00, 0xf0, 0x21, 0x02


	//----- nvinfo : EIATTR_MAXREG_COUNT
	.align		4
.L_2667:
        /*002c*/ 	.byte	0x03, 0x1b
        /*002e*/ 	.short	0x0040


	//----- nvinfo : EIATTR_NUM_BARRIERS
	.align		4
        /*0030*/ 	.byte	0x02, 0x4c
        /*0032*/ 	.byte	0x01
	.zero		1


	//----- nvinfo : EIATTR_MERCURY_ISA_VERSION
	.align		4
        /*0034*/ 	.byte	0x03, 0x5f
        /*0036*/ 	.short	0x0000


	//----- nvinfo : EIATTR_COOP_GROUP_MASK_REGIDS
	.align		4
        /*0038*/ 	.byte	0x04, 0x29
        /*003a*/ 	.short	(.L_2669 - .L_2668)


	//   ....[0]....
.L_2668:
        /*003c*/ 	.word	0xffffffff


	//   ....[1]....
        /*0040*/ 	.word	0xffffffff


	//   ....[2]....
        /*0044*/ 	.word	0xffffffff


	//   ....[3]....
        /*0048*/ 	.word	0xffffffff


	//   ....[4]....
        /*004c*/ 	.word	0xffffffff


	//   ....[5]....
        /*0050*/ 	.word	0xffffffff


	//   ....[6]....
        /*0054*/ 	.word	0xffffffff


	//   ....[7]....
        /*0058*/ 	.word	0xffffffff


	//   ....[8]....
        /*005c*/ 	.word	0xffffffff


	//   ....[9]....
        /*0060*/ 	.word	0xffffffff


	//   ....[10]....
        /*0064*/ 	.word	0xffffffff


	//   ....[11]....
        /*0068*/ 	.word	0xffffffff


	//   ....[12]....
        /*006c*/ 	.word	0xffffffff


	//   ....[13]....
        /*0070*/ 	.word	0xffffffff


	//   ....[14]....
        /*0074*/ 	.word	0xffffffff


	//   ....[15]....
        /*0078*/ 	.word	0xffffffff


	//   ....[16]....
        /*007c*/ 	.word	0xffffffff


	//   ....[17]....
        /*0080*/ 	.word	0xffffffff


	//   ....[18]....
        /*0084*/ 	.word	0xffffffff


	//   ....[19]....
        /*0088*/ 	.word	0xffffffff


	//----- nvinfo : EIATTR_COOP_GROUP_INSTR_OFFSETS
	.align		4
.L_2669:
        /*008c*/ 	.byte	0x04, 0x28
        /*008e*/ 	.short	(.L_2671 - .L_2670)


	//   ....[0]....
.L_2670:
        /*0090*/ 	.word	0x000007b0


	//   ....[1]....
        /*0094*/ 	.word	0x000007e0


	//   ....[2]....
        /*0098*/ 	.word	0x00000800


	//   ....[3]....
        /*009c*/ 	.word	0x00000810


	//   ....[4]....
        /*00a0*/ 	.word	0x00000840


	//   ....[5]....
        /*00a4*/ 	.word	0x00000850


	//   ....[6]....
        /*00a8*/ 	.word	0x00000880


	//   ....[7]....
        /*00ac*/ 	.word	0x00000890


	//   ....[8]....
        /*00b0*/ 	.word	0x000008c0


	//   ....[9]....
        /*00b4*/ 	.word	0x000008d0


	//   ....[10]....
        /*00b8*/ 	.word	0x00000ac0


	//   ....[11]....
        /*00bc*/ 	.word	0x00000b40


	//   ....[12]....
        /*00c0*/ 	.word	0x00000ba0


	//   ....[13]....
        /*00c4*/ 	.word	0x00000c00


	//   ....[14]....
        /*00c8*/ 	.word	0x00000c70


	//   ....[15]....
        /*00cc*/ 	.word	0x00000ce0


	//   ....[16]....
        /*00d0*/ 	.word	0x00000d40


	//   ....[17]....
        /*00d4*/ 	.word	0x00000da0


	//   ....[18]....
        /*00d8*/ 	.word	0x00000e00


	//   ....[19]....
        /*00dc*/ 	.word	0x00000e60


	//----- nvinfo : EIATTR_EXIT_INSTR_OFFSETS
	.align		4
.L_2671:
        /*00e0*/ 	.byte	0x04, 0x1c
        /*00e2*/ 	.short	(.L_2673 - .L_2672)


	//   ....[0]....
.L_2672:
        /*00e4*/ 	.word	0x00000070


	//   ....[1]....
        /*00e8*/ 	.word	0x00000a60


	//----- nvinfo : EIATTR_MAX_THREADS
	.align		4
.L_2673:
        /*00ec*/ 	.byte	0x04, 0x05
        /*00ee*/ 	.short	(.L_2675 - .L_2674)
.L_2674:
        /*00f0*/ 	.word	0x00000400
        /*00f4*/ 	.word	0x00000001
        /*00f8*/ 	.word	0x00000001


	//----- nvinfo : EIATTR_CRS_STACK_SIZE
	.align		4
.L_2675:
        /*00fc*/ 	.byte	0x04, 0x1e
        /*00fe*/ 	.short	(.L_2677 - .L_2676)
.L_2676:
        /*0100*/ 	.word	0x00000000
.L_2677:


//--------------------- .nv.info._ZN10layer_norm13ln_bwd_kernelINS_13Kernel_traitsI6__halfS2_S2_fjLj32768ELj4ELj1ELj8ELj16ENS_18Kernel_traits_baseILj32768ES2_S2_S2_fjLj256EEEEEEEvNS_9BwdParamsE --------------------------
	.section	.nv.info._ZN10layer_norm13ln_bwd_kernelINS_13Kernel_traitsI6__halfS2_S2_fjLj32768ELj4ELj1ELj8ELj16ENS_18Kernel_traits_baseILj32768ES2_S2_S2_fjLj256EEEEEEEvNS_9BwdParamsE,"",@"SHT_CUDA_INFO"
	.sectionflags	@""
	.align	4


	//----- nvinfo : EIATTR_CUDA_API_VERSION
	.align		4
        /*0000*/ 	.byte	0x04, 0x37
        /*0002*/ 	.short	(.L_2679 - .L_2678)
.L_2678:
        /*0004*/ 	.word	0x00000082


	//----- nvinfo : EIATTR_SW2861232_WAR
	.align		4
.L_2679:
        /*0008*/ 	.byte	0x01, 0x35
	.zero		2


	//----- nvinfo : EIATTR_PARAM_CBANK
	.align		4
        /*000c*/ 	.byte	0x04, 0x0a
        /*000e*/ 	.short	(.L_2681 - .L_2680)
	.align		4
.L_2680:
        /*0010*/ 	.word	index@(.nv.constant0._ZN10layer_norm13ln_bwd_kernelINS_13Kernel_traitsI6__halfS2_S2_fjLj32768ELj4ELj1ELj8ELj16ENS_18Kernel_traits_baseILj32768ES2_S2_S2_fjLj256EEEEEEEvNS_9BwdParamsE)
        /*0014*/ 	.short	0x0160
        /*0016*/ 	.short	0x0088


	//----- nvinfo : EIATTR_CBANK_PARAM_SIZE
	.align		4
.L_2681:
        /*0018*/ 	.byte	0x03, 0x19
        /*001a*/ 	.short	0x0088


	//----- nvinfo : EIATTR_KPARAM_INFO
	.align		4
        /*001c*/ 	.byte	0x04, 0x17
        /*001e*/ 	.short	(.L_2683 - .L_2682)
.L_2682:
        /*0020*/ 	.word	0x00000000
        /*0024*/ 	.short	0x0000
        /*0026*/ 	.short	0x0000
        /*0028*/ 	.byte	0x00, 0xf0, 0x21, 0x02


	//----- nvinfo : EIATTR_MAXREG_COUNT
	.align		4
.L_2683:
        /*002c*/ 	.byte	0x03, 0x1b
        /*002e*/ 	.short	0x00ff


	//----- nvinfo : EIATTR_NUM_BARRIERS
	.align		4
        /*0030*/ 	.byte	0x02, 0x4c
        /*0032*/ 	.byte	0x01
	.zero		1


	//----- nvinfo : EIATTR_MERCURY_ISA_VERSION
	.align		4
        /*0034*/ 	.byte	0x03, 0x5f
        /*0036*/ 	.short	0x0000


	//----- nvinfo : EIATTR_COOP_GROUP_MASK_REGIDS
	.align		4
        /*0038*/ 	.byte	0x04, 0x29
        /*003a*/ 	.short	(.L_2685 - .L_2684)


	//   ....[0]....
.L_2684:
        /*003c*/ 	.word	0xffffffff


	//   ....[1]....
        /*0040*/ 	.word	0xffffffff


	//   ....[2]....
        /*0044*/ 	.word	0xffffffff


	//   ....[3]....
        /*0048*/ 	.word	0xffffffff


	//   ....[4]....
        /*004c*/ 	.word	0xffffffff


	//   ....[5]....
        /*0050*/ 	.word	0xffffffff


	//   ....[6]....
        /*0054*/ 	.word	0xffffffff


	//   ....[7]....
        /*0058*/ 	.word	0xffffffff


	//   ....[8]....
        /*005c*/ 	.word	0xffffffff


	//   ....[9]....
        /*0060*/ 	.word	0xffffffff


	//   ....[10]....
        /*0064*/ 	.word	0xffffffff


	//   ....[11]....
        /*0068*/ 	.word	0xffffffff


	//   ....[12]....
        /*006c*/ 	.word	0xffffffff


	//   ....[13]....
        /*0070*/ 	.word	0xffffffff


	//   ....[14]....
        /*0074*/ 	.word	0xffffffff


	//   ....[15]....
        /*0078*/ 	.word	0xffffffff


	//   ....[16]....
        /*007c*/ 	.word	0xffffffff


	//   ....[17]....
        /*0080*/ 	.word	0xffffffff


	//   ....[18]....
        /*0084*/ 	.word	0xffffffff


	//   ....[19]....
        /*0088*/ 	.word	0xffffffff


	//   ....[20]....
        /*008c*/ 	.word	0xffffffff


	//   ....[21]....
        /*0090*/ 	.word	0xffffffff


	//   ....[22]....
        /*0094*/ 	.word	0xffffffff


	//   ....[23]....
        /*0098*/ 	.word	0xffffffff


	//   ....[24]....
        /*009c*/ 	.word	0xffffffff


	//   ....[25]....
        /*00a0*/ 	.word	0xffffffff


	//   ....[26]....
        /*00a4*/ 	.word	0xffffffff


	//   ....[27]....
        /*00a8*/ 	.word	0xffffffff


	//   ....[28]....
        /*00ac*/ 	.word	0xffffffff


	//   ....[29]....
        /*00b0*/ 	.word	0xffffffff


	//----- nvinfo : EIATTR_COOP_GROUP_INSTR_OFFSETS
	.align		4
.L_2685:
        /*00b4*/ 	.byte	0x04, 0x28
        /*00b6*/ 	.short	(.L_2687 - .L_2686)


	//   ....[0]....
.L_2686:
        /*00b8*/ 	.word	0x00002560


	//   ....[1]....
        /*00bc*/ 	.word	0x00002580


	//   ....[2]....
        /*00c0*/ 	.word	0x000025a0


	//   ....[3]....
        /*00c4*/ 	.word	0x000025c0


	//   ....[4]....
        /*00c8*/ 	.word	0x000025e0


	//   ....[5]....
        /*00cc*/ 	.word	0x00002600


	//   ....[6]....
        /*00d0*/ 	.word	0x00002620


	//   ....[7]....
        /*00d4*/ 	.word	0x00002640


	//   ....[8]....
        /*00d8*/ 	.word	0x00002660


	//   ....[9]....
        /*00dc*/ 	.word	0x00002680


	//   ....[10]....
        /*00e0*/ 	.word	0x00002b90


	//   ....[11]....
        /*00e4*/ 	.word	0x00002ba0


	//   ....[12]....
        /*00e8*/ 	.word	0x00002bd0


	//   ....[13]....
        /*00ec*/ 	.word	0x00002be0


	//   ....[14]....
        /*00f0*/ 	.word	0x00002c10


	//   ....[15]....
        /*00f4*/ 	.word	0x00002c20


	//   ....[16]....
        /*00f8*/ 	.word	0x00002c50


	//   ....[17]....
        /*00fc*/ 	.word	0x00002c60


	//   ....[18]....
        /*0100*/ 	.word	0x00002c90


	//   ....[19]....
        /*0104*/ 	.word	0x00002ca0


	//   ....[20]....
        /*0108*/ 	.word	0x00003b90


	//   ....[21]....
        /*010c*/ 	.word	0x00003c10


	//   ....[22]....
        /*0110*/ 	.word	0x00003c90


	//   ....[23]....
        /*0114*/ 	.word	0x00003d00


	//   ....[24]....
        /*0118*/ 	.word	0x00003d80


	//   ....[25]....
        /*011c*/ 	.word	0x00003df0


	//   ....[26]....
        /*0120*/ 	.word	0x00003e70


	//   ....[27]....
        /*0124*/ 	.word	0x00003ee0


	//   ....[28]....
        /*0128*/ 	.word	0x00003f60


	//   ....[29]....
        /*012c*/ 	.word	0x00003fd0


	//----- nvinfo : EIATTR_EXIT_INSTR_OFFSETS
	.align		4
.L_2687:
        /*0130*/ 	.byte	0x04, 0x1c
        /*0132*/ 	.short	(.L_2689 - .L_2688)


	//   ....[0]....
.L_2688:
        /*0134*/ 	.word	0x00003b30


	//----- nvinfo : EIATTR_MAX_THREADS
	.align		4
.L_2689:
        /*0138*/ 	.byte	0x04, 0x05
        /*013a*/ 	.short	(.L_2691 - .L_2690)
.L_2690:
        /*013c*/ 	.word	0x00000100
        /*0140*/ 	.word	0x00000001
        /*0144*/ 	.word	0x00000001


	//----- nvinfo : EIATTR_CRS_STACK_SIZE
	.align		4
.L_2691:
        /*0148*/ 	.byte	0x04, 0x1e
        /*014a*/ 	.short	(.L_2693 - .L_2692)
.L_2692:
        /*014c*/ 	.word	0x00000000
.L_2693:


//--------------------- .nv.info._ZN10layer_norm22ln_bwd_finalize_kernelINS_22Kernel_traits_finalizeILj32768EffffjLj1024ELj4ENS_18Kernel_traits_baseILj32768EffffjLj1024EEEEEEEvNS_9BwdParamsE --------------------------
	.section	.nv.info._ZN10layer_norm22ln_bwd_finalize_kernelINS_22Kernel_traits_finalizeILj32768EffffjLj1024ELj4ENS_18Kernel_traits_baseILj32768EffffjLj1024EEEEEEEvNS_9BwdParamsE,"",@"SHT_CUDA_INFO"
	.sectionflags	@""
	.align	4


	//----- nvinfo : EIATTR_CUDA_API_VERSION
	.align		4
        /*0000*/ 	.byte	0x04, 0x37
        /*0002*/ 	.short	(.L_2695 - .L_2694)
.L_2694:
        /*0004*/ 	.word	0x00000082


	//----- nvinfo : EIATTR_SW2861232_WAR
	.align		4
.L_2695:
        /*0008*/ 	.byte	0x01, 0x35
	.zero		2


	//----- nvinfo : EIATTR_PARAM_CBANK
	.align		4
        /*000c*/ 	.byte	0x04, 0x0a
        /*000e*/ 	.short	(.L_2697 - .L_2696)
	.align		4
.L_2696:
        /*0010*/ 	.word	index@(.nv.constant0._ZN10layer_norm22ln_bwd_finalize_kernelINS_22Kernel_traits_finalizeILj32768EffffjLj1024ELj4ENS_18Kernel_traits_baseILj32768EffffjLj1024EEEEEEEvNS_9BwdParamsE)
        /*0014*/ 	.short	0x0160
        /*0016*/ 	.short	0x0088


	//----- nvinfo : EIATTR_CBANK_PARAM_SIZE
	.align		4
.L_2697:
        /*0018*/ 	.byte	0x03, 0x19
        /*001a*/ 	.short	0x0088


	//----- nvinfo : EIATTR_KPARAM_INFO
	.align		4
        /*001c*/ 	.byte	0x04, 0x17
        /*001e*/ 	.short	(.L_2699 - .L_2698)
.L_2698:
        /*0020*/ 	.word	0x00000000
        /*0024*/ 	.short	0x0000
        /*0026*/ 	.short	0x0000
        /*0028*/ 	.byte	0x00, 0xf0, 0x21, 0x02


	//----- nvinfo : EIATTR_MAXREG_COUNT
	.align		4
.L_2699:
        /*002c*/ 	.byte	0x03, 0x1b
        /*002e*/ 	.short	0x0040


	//----- nvinfo : EIATTR_NUM_BARRIERS
	.align		4
        /*0030*/ 	.byte	0x02, 0x4c
        /*0032*/ 	.byte	0x01
	.zero		1


	//----- nvinfo : EIATTR_MERCURY_ISA_VERSION
	.align		4
        /*0034*/ 	.byte	0x03, 0x5f
        /*0036*/ 	.short	0x0000


	//----- nvinfo : EIATTR_COOP_GROUP_MASK_REGIDS
	.align		4
        /*0038*/ 	.byte	0x04, 0x29
        /*003a*/ 	.short	(.L_2701 - .L_2700)


	//   ....[0]....
.L_2700:
        /*003c*/ 	.word	0xffffffff


	//   ....[1]....
        /*0040*/ 	.word	0xffffffff


	//   ....[2]....
        /*0044*/ 	.word	0xffffffff


	//   ....[3]....
        /*0048*/ 	.word	0xffffffff


	//   ....[4]....
        /*004c*/ 	.word	0xffffffff


	//   ....[5]....
        /*0050*/ 	.word	0xffffffff


	//   ....[6]....
        /*0054*/ 	.word	0xffffffff


	//   ....[7]....
        /*0058*/ 	.word	0xffffffff


	//   ....[8]....
        /*005c*/ 	.word	0xffffffff


	//   ....[9]....
        /*0060*/ 	.word	0xffffffff


	//   ....[10]....
        /*0064*/ 	.word	0xffffffff


	//   ....[11]....
        /*0068*/ 	.word	0xffffffff


	//   ....[12]....
        /*006c*/ 	.word	0xffffffff


	//   ....[13]....
        /*0070*/ 	.word	0xffffffff


	//   ....[14]....
        /*0074*/ 	.word	0xffffffff


	//   ....[15]....
        /*0078*/ 	.word	0xffffffff


	//   ....[16]....
        /*007c*/ 	.word	0xffffffff


	//   ....[17]....
        /*0080*/ 	.word	0xffffffff


	//   ....[18]....
        /*0084*/ 	.word	0xffffffff


	//   ....[19]....
        /*0088*/ 	.word	0xffffffff


	//----- nvinfo : EIATTR_COOP_GROUP_INSTR_OFFSETS
	.align		4
.L_2701:
        /*008c*/ 	.byte	0x04, 0x28
        /*008e*/ 	.short	(.L_2703 - .L_2702)


	//   ....[0]....
.L_2702:
        /*0090*/ 	.word	0x000007b0


	//   ....[1]....
        /*0094*/ 	.word	0x000007e0


	//   ....[2]....
        /*0098*/ 	.word	0x00000800


	//   ....[3]....
        /*009c*/ 	.word	0x00000810


	//   ....[4]....
        /*00a0*/ 	.word	0x00000840


	//   ....[5]....
        /*00a4*/ 	.word	0x00000850


	//   ....[6]....
        /*00a8*/ 	.word	0x00000880


	//   ....[7]....
        /*00ac*/ 	.word	0x00000890


	//   ....[8]....
        /*00b0*/ 	.word	0x000008c0


	//   ....[9]....
        /*00b4*/ 	.word	0x000008d0


	//   ....[10]....
        /*00b8*/ 	.word	0x00000a70


	//   ....[11]....
        /*00bc*/ 	.word	0x00000af0


	//   ....[12]....
        /*00c0*/ 	.word	0x00000b50


	//   ....[13]....
        /*00c4*/ 	.word	0x00000bb0


	//   ....[14]....
        /*00c8*/ 	.word	0x00000c20


	//   ....[15]....
        /*00cc*/ 	.word	0x00000c90


	//   ....[16]....
        /*00d0*/ 	.word	0x00000cf0


	//   ....[17]....
        /*00d4*/ 	.word	0x00000d50


	//   ....[18]....
        /*00d8*/ 	.word	0x00000db0


	//   ....[19]....
        /*00dc*/ 	.word	0x00000e10


	//----- nvinfo : EIATTR_EXIT_INSTR_OFFSETS
	.align		4
.L_2703:
        /*00e0*/ 	.byte	0x04, 0x1c
        /*00e2*/ 	.short	(.L_2705 - .L_2704)


	//   ....[0]....
.L_2704:
        /*00e4*/ 	.word	0x00000070


	//   ....[1]....
        /*00e8*/ 	.word	0x00000a10


	//----- nvinfo : EIATTR_MAX_THREADS
	.align		4
.L_2705:
        /*00ec*/ 	.byte	0x04, 0x05
        /*00ee*/ 	.short	(.L_2707 - .L_2706)
.L_2706:
        /*00f0*/ 	.word	0x00000400
        /*00f4*/ 	.word	0x00000001
        /*00f8*/ 	.word	0x00000001


	//----- nvinfo : EIATTR_CRS_STACK_SIZE
	.align		4
.L_2707:
        /*00fc*/ 	.byte	0x04, 0x1e
        /*00fe*/ 	.short	(.L_2709 - .L_2708)
.L_2708:
        /*0100*/ 	.word	0x00000000
.L_2709:


//--------------------- .nv.info._ZN10layer_norm13ln_bwd_kernelINS_13Kernel_traitsIffffjLj32768ELj4ELj1ELj8ELj16ENS_18Kernel_traits_baseILj32768EffffjLj256EEEEEEEvNS_9BwdParamsE --------------------------
	.section	.nv.info._ZN10layer_norm13ln_bwd_kernelINS_13Kernel_traitsIffffjLj32768ELj4ELj1ELj8ELj16ENS_18Kernel_traits_baseILj32768EffffjLj256EEEEEEEvNS_9BwdParamsE,"",@"SHT_CUDA_INFO"
	.sectionflags	@""
	.align	4


	//----- nvinfo : EIATTR_CUDA_API_VERSION
	.align		4
        /*0000*/ 	.byte	0x04, 0x37
        /*0002*/ 	.short	(.L_2711 - .L_2710)
.L_2710:
        /*0004*/ 	.word	0x00000082


	//----- nvinfo : EIATTR_SW2861232_WAR
	.align		4
.L_2711:
        /*0008*/ 	.byte	0x01, 0x35
	.zero		2


	//----- nvinfo : EIATTR_PARAM_CBANK
	.align		4
        /*000c*/ 	.byte	0x04, 0x0a
        /*000e*/ 	.short	(.L_2713 - .L_2712)
	.align		4
.L_2712:
        /*0010*/ 	.word	index@(.nv.constant0._ZN10layer_norm13ln_bwd_kernelINS_13Kernel_traitsIffffjLj32768ELj4ELj1ELj8ELj16ENS_18Kernel_traits_baseILj32768EffffjLj256EEEEEEEvNS_9BwdParamsE)
        /*0014*/ 	.short	0x0160
        /*0016*/ 	.short	0x0088


	//----- nvinfo : EIATTR_CBANK_PARAM_SIZE
	.align		4
.L_2713:
        /*0018*/ 	.byte	0x03, 0x19
        /*001a*/ 	.short	0x0088


	//----- nvinfo : EIATTR_KPARAM_INFO
	.align		4
        /*001c*/ 	.byte	0x04, 0x17
        /*001e*/ 	.short	(.L_2715 - .L_2714)
.L_2714:
        /*0020*/ 	.word	0x00000000
        /*0024*/ 	.short	0x0000
        /*0026*/ 	.short	0x0000
        /*0028*/ 	.byte	0x00, 0xf0, 0x21, 0x02


	//----- nvinfo : EIATTR_MAXREG_COUNT
	.align		4
.L_2715:
        /*002c*/ 	.byte	0x03, 0x1b
        /*002e*/ 	.short	0x00ff


	//----- nvinfo : EIATTR_NUM_BARRIERS
	.align		4
        /*0030*/ 	.byte	0x02, 0x4c
        /*0032*/ 	.byte	0x01
	.zero		1


	//----- nvinfo : EIATTR_MERCURY_ISA_VERSION
	.align		4
        /*0034*/ 	.byte	0x03, 0x5f
        /*0036*/ 	.short	0x0000


	//----- nvinfo : EIATTR_COOP_GROUP_MASK_REGIDS
	.align		4
        /*0038*/ 	.byte	0x04, 0x29
        /*003a*/ 	.short	(.L_2717 - .L_2716)


	//   ....[0]....
.L_2716:
        /*003c*/ 	.word	0xffffffff


	//   ....[1]....
        /*0040*/ 	.word	0xffffffff


	//   ....[2]....
        /*0044*/ 	.word	0xffffffff


	//   ....[3]....
        /*0048*/ 	.word	0xffffffff


	//   ....[4]....
        /*004c*/ 	.word	0xffffffff


	//   ....[5]....
        /*0050*/ 	.word	0xffffffff


	//   ....[6]....
        /*0054*/ 	.word	0xffffffff


	//   ....[7]....
        /*0058*/ 	.word	0xffffffff


	//   ....[8]....
        /*005c*/ 	.word	0xffffffff


	//   ....[9]....
        /*0060*/ 	.word	0xffffffff


	//   ....[10]....
        /*0064*/ 	.word	0xffffffff


	//   ....[11]....
        /*0068*/ 	.word	0xffffffff


	//   ....[12]....
        /*006c*/ 	.word	0xffffffff


	//   ....[13]....
        /*0070*/ 	.word	0xffffffff


	//   ....[14]....
        /*0074*/ 	.word	0xffffffff


	//   ....[15]....
        /*0078*/ 	.word	0xffffffff


	//   ....[16]....
        /*007c*/ 	.word	0xffffffff


	//   ....[17]....
        /*0080*/ 	.word	0xffffffff


	//   ....[18]....
        /*0084*/ 	.word	0xffffffff


	//   ....[19]....
        /*0088*/ 	.word	0xffffffff


	//   ....[20]....
        /*008c*/ 	.word	0xffffffff


	//   ....[21]....
        /*0090*/ 	.word	0xffffffff


	//   ....[22]....
        /*0094*/ 	.word	0xffffffff


	//   ....[23]....
        /*0098*/ 	.word	0xffffffff


	//   ....[24]....
        /*009c*/ 	.word	0xffffffff


	//   ....[25]....
        /*00a0*/ 	.word	0xffffffff


	//   ....[26]....
        /*00a4*/ 	.word	0xffffffff


	//   ....[27]....
        /*00a8*/ 	.word	0xffffffff


	//   ....[28]....
        /*00ac*/ 	.word	0xffffffff


	//   ....[29]....
        /*00b0*/ 	.word	0xffffffff


	//----- nvinfo : EIATTR_COOP_GROUP_INSTR_OFFSETS
	.align		4
.L_2717:
        /*00b4*/ 	.byte	0x04, 0x28
        /*00b6*/ 	.short	(.L_2719 - .L_2718)


	//   ....[0]....
.L_2718:
        /*00b8*/ 	.word	0x00001ff0


	//   ....[1]....
        /*00bc*/ 	.word	0x00002010


	//   ....[2]....
        /*00c0*/ 	.word	0x00002030


	//   ....[3]....
        /*00c4*/ 	.word	0x00002050


	//   ....[4]....
        /*00c8*/ 	.word	0x00002070


	//   ....[5]....
        /*00cc*/ 	.word	0x00002090


	//   ....[6]....
        /*00d0*/ 	.word	0x000020b0


	//   ....[7]....
        /*00d4*/ 	.word	0x000020d0


	//   ....[8]....
        /*00d8*/ 	.word	0x000020f0


	//   ....[9]....
        /*00dc*/ 	.word	0x00002110


	//   ....[10]....
        /*00e0*/ 	.word	0x00002620


	//   ....[11]....
        /*00e4*/ 	.word	0x00002630


	//   ....[12]....
        /*00e8*/ 	.word	0x00002660


	//   ....[13]....
        /*00ec*/ 	.word	0x00002670


	//   ....[14]....
        /*00f0*/ 	.word	0x000026a0


	//   ....[15]....
        /*00f4*/ 	.word	0x000026b0


	//   ....[16]....
        /*00f8*/ 	.word	0x000026e0


	//   ....[17]....
        /*00fc*/ 	.word	0x000026f0


	//   ....[18]....
        /*0100*/ 	.word	0x00002720


	//   ....[19]....
        /*0104*/ 	.word	0x00002730


	//   ....[20]....
        /*0108*/ 	.word	0x00003540


	//   ....[21]....
        /*010c*/ 	.word	0x000035c0


	//   ....[22]....
        /*0110*/ 	.word	0x00003640


	//   ....[23]....
        /*0114*/ 	.word	0x000036b0


	//   ....[24]....
        /*0118*/ 	.word	0x00003730


	//   ....[25]....
        /*011c*/ 	.word	0x000037a0


	//   ....[26]....
        /*0120*/ 	.word	0x00003820


	//   ....[27]....
        /*0124*/ 	.word	0x00003890


	//   ....[28]....
        /*0128*/ 	.word	0x00003910


	//   ....[29]....
        /*012c*/ 	.word	0x00003980


	//----- nvinfo : EIATTR_EXIT_INSTR_OFFSETS
	.align		4
.L_2719:
        /*0130*/ 	.byte	0x04, 0x1c
        /*0132*/ 	.short	(.L_2721 - .L_2720)


	//   ....[0]....
.L_2720:
        /*0134*/ 	.word	0x000034e0


	//----- nvinfo : EIATTR_MAX_THREADS
	.align		4
.L_2721:
        /*0138*/ 	.byte	0x04, 0x05
        /*013a*/ 	.short	(.L_2723 - .L_2722)
.L_2722:
        /*013c*/ 	.word	0x00000100
        /*0140*/ 	.word	0x00000001
        /*0144*/ 	.word	0x00000001


	//----- nvinfo : EIATTR_CRS_STACK_SIZE
	.align		4
.L_2723:
        /*0148*/ 	.byte	0x04, 0x1e
        /*014a*/ 	.short	(.L_2725 - .L_2724)
.L_2724:
        /*014c*/ 	.word	0x00000000
.L_2725:


//--------------------- .nv.info._ZN10layer_norm22ln_bwd_finalize_kernelINS_22Kernel_traits_finalizeILj30720E13__nv_bfloat16fS2_fjLj1024ELj4ENS_18Kernel_traits_baseILj30720ES2_fS2_fjLj1024EEEEEEEvNS_9BwdParamsE --------------------------
	.section	.nv.info._ZN10layer_norm22ln_bwd_finalize_kernelINS_22Kernel_traits_finalizeILj30720E13__nv_bfloat16fS2_fjLj1024ELj4ENS_18Kernel_traits_baseILj30720ES2_fS2_fjLj1024EEEEEEEvNS_9BwdParamsE,"",@"SHT_CUDA_INFO"
	.sectionflags	@""
	.align	4


	//----- nvinfo : EIATTR_CUDA_API_VERSION
	.align		4
        /*0000*/ 	.byte	0x04, 0x37
        /*0002*/ 	.short	(.L_2727 - .L_2726)
.L_2726:
        /*0004*/ 	.word	0x00000082


	//----- nvinfo : EIATTR_SW2861232_WAR
	.align		4
.L_2727:
        /*0008*/ 	.byte	0x01, 0x35
	.zero		2


	//----- nvinfo : EIATTR_PARAM_CBANK
	.align		4
        /*000c*/ 	.byte	0x04, 0x0a
        /*000e*/ 	.short	(.L_2729 - .L_2728)
	.align		4
.L_2728:
        /*0010*/ 	.word	index@(.nv.constant0._ZN10layer_norm22ln_bwd_finalize_kernelINS_22Kernel_traits_finalizeILj30720E13__nv_bfloat16fS2_fjLj1024ELj4ENS_18Kernel_traits_baseILj30720ES2_fS2_fjLj1024EEEEEEEvNS_9BwdParamsE)
        /*0014*/ 	.short	0x0160
        /*0016*/ 	.short	0x0088


	//----- nvinfo : EIATTR_CBANK_PARAM_SIZE
	.align		4
.L_2729:
        /*0018*/ 	.byte	0x03, 0x19
        /*001a*/ 	.short	0x0088


	//----- nvinfo : EIATTR_KPARAM_INFO
	.align		4
        /*001c*/ 	.byte	0x04, 0x17
        /*001e*/ 	.short	(.L_2731 - .L_2730)
.L_2730:
        /*0020*/ 	.word	0x00000000
        /*0024*/ 	.short	0x0000
        /*0026*/ 	.short	0x0000
        /*0028*/ 	.byte	0x00, 0xf0, 0x21, 0x02


	//----- nvinfo : EIATTR_MAXREG_COUNT
	.align		4
.L_2731:
        /*002c*/ 	.byte	0x03, 0x1b
        /*002e*/ 	.short	0x0040


	//----- nvinfo : EIATTR_NUM_BARRIERS
	.align		4
        /*0030*/ 	.byte	0x02, 0x4c
        /*0032*/ 	.byte	0x01
	.zero		1


	//----- nvinfo : EIATTR_MERCURY_ISA_VERSION
	.align		4
        /*0034*/ 	.byte	0x03, 0x5f
        /*0036*/ 	.short	0x0000


	//----- nvinfo : EIATTR_COOP_GROUP_MASK_REGIDS
	.align		4
        /*0038*/ 	.byte	0x04, 0x29
        /*003a*/ 	.short	(.L_2733 - .L_2732)


	//   ....[0]....
.L_2732:
        /*003c*/ 	.word	0xffffffff


	//   ....[1]....
        /*0040*/ 	.word	0xffffffff


	//   ....[2]....
        /*0044*/ 	.word	0xffffffff


	//   ....[3]....
        /*0048*/ 	.word	0xffffffff


	//   ....[4]....
        /*004c*/ 	.word	0xffffffff


	//   ....[5]....
        /*0050*/ 	.word	0xffffffff


	//   ....[6]....
        /*0054*/ 	.word	0xffffffff


	//   ....[7]....
        /*0058*/ 	.word	0xffffffff


	//   ....[8]....
        /*005c*/ 	.word	0xffffffff


	//   ....[9]....
        /*0060*/ 	.word	0xffffffff


	//   ....[10]....
        /*0064*/ 	.word	0xffffffff


	//   ....[11]....
        /*0068*/ 	.word	0xffffffff


	//   ....[12]....
        /*006c*/ 	.word	0xffffffff


	//   ....[13]....
        /*0070*/ 	.word	0xffffffff


	//   ....[14]....
        /*0074*/ 	.word	0xffffffff


	//   ....[15]....
        /*0078*/ 	.word	0xffffffff


	//   ....[16]....
        /*007c*/ 	.word	0xffffffff


	//   ....[17]....
        /*0080*/ 	.word	0xffffffff


	//   ....[18]....
        /*0084*/ 	.word	0xffffffff


	//   ....[19]....
        /*0088*/ 	.word	0xffffffff


	//----- nvinfo : EIATTR_COOP_GROUP_INSTR_OFFSETS
	.align		4
.L_2733:
        /*008c*/ 	.byte	0x04, 0x28
        /*008e*/ 	.short	(.L_2735 - .L_2734)


	//   ....[0]....
.L_2734:
        /*0090*/ 	.word	0x000007b0


	//   ....[1]....
        /*0094*/ 	.word	0x000007e0


	//   ....[2]....
        /*0098*/ 	.word	0x00000800


	//   ....[3]....
        /*009c*/ 	.word	0x00000810


	//   ....[4]....
        /*00a0*/ 	.word	0x00000840


	//   ....[5]....
        /*00a4*/ 	.word	0x00000850


	//   ....[6]....
        /*00a8*/ 	.word	0x00000880


	//   ....[7]....
        /*00ac*/ 	.word	0x00000890


	//   ....[8]....
        /*00b0*/ 	.word	0x000008c0


	//   ....[9]....
        /*00b4*/ 	.word	0x000008d0


	//   ....[10]....
        /*00b8*/ 	.word	0x00000ac0


	//   ....[11]....
        /*00bc*/ 	.word	0x00000b40


	//   ....[12]....
        /*00c0*/ 	.word	0x00000ba0


	//   ....[13]....
        /*00c4*/ 	.word	0x00000c00


	//   ....[14]....
        /*00c8*/ 	.word	0x00000c70


	//   ....[15]....
        /*00cc*/ 	.word	0x00000ce0


	//   ....[16]....
        /*00d0*/ 	.word	0x00000d40


	//   ....[17]....
        /*00d4*/ 	.word	0x00000da0


	//   ....[18]....
        /*00d8*/ 	.word	0x00000e00


	//   ....[19]....
        /*00dc*/ 	.word	0x00000e60


	//----- nvinfo : EIATTR_EXIT_INSTR_OFFSETS
	.align		4
.L_2735:
        /*00e0*/ 	.byte	0x04, 0x1c
        /*00e2*/ 	.short	(.L_2737 - .L_2736)


	//   ....[0]....
.L_2736:
        /*00e4*/ 	.word	0x00000070


	//   ....[1]....
        /*00e8*/ 	.word	0x00000a60


	//----- nvinfo : EIATTR_MAX_THREADS
	.align		4
.L_2737:
        /*00ec*/ 	.byte	0x04, 0x05
        /*00ee*/ 	.short	(.L_2739 - .L_2738)
.L_2738:
        /*00f0*/ 	.word	0x00000400
        /*00f4*/ 	.word	0x00000001
        /*00f8*/ 	.word	0x00000001


	//----- nvinfo : EIATTR_CRS_STACK_SIZE
	.align		4
.L_2739:
        /*00fc*/ 	.byte	0x04, 0x1e
        /*00fe*/ 	.short	(.L_2741 - .L_2740)
.L_2740:
        /*0100*/ 	.word	0x00000000
.L_2741:


//--------------------- .nv.info._ZN10layer_norm13ln_bwd_kernelINS_13Kernel_traitsI13__nv_bfloat16fS2_fjLj30720ELj4ELj1ELj8ELj8ENS_18Kernel_traits_baseILj30720ES2_fS2_fjLj256EEEEEEEvNS_9BwdParamsE --------------------------
	.section	.nv.info._ZN10layer_norm13ln_bwd_kernelINS_13Kernel_traitsI13__nv_bfloat16fS2_fjLj30720ELj4ELj1ELj8ELj8ENS_18Kernel_traits_baseILj30720ES2_fS2_fjLj256EEEEEEEvNS_9BwdParamsE,"",@"SHT_CUDA_INFO"
	.sectionflags	@""
	.align	4


	//----- nvinfo : EIATTR_CUDA_API_VERSION
	.align		4
        /*0000*/ 	.byte	0x04, 0x37
        /*0002*/ 	.short	(.L_2743 - .L_2742)
.L_2742:
        /*0004*/ 	.word	0x00000082


	//----- nvinfo : EIATTR_SW2861232_WAR
	.align		4
.L_2743:
        /*0008*/ 	.byte	0x01, 0x35
	.zero		2


	//----- nvinfo : EIATTR_PARAM_CBANK
	.align		4
        /*000c*/ 	.byte	0x04, 0x0a
        /*000e*/ 	.short	(.L_2745 - .L_2744)
	.align		4
.L_2744:
        /*0010*/ 	.word	index@(.nv.constant0._ZN10layer_norm13ln_bwd_kernelINS_13Kernel_traitsI13__nv_bfloat16fS2_fjLj30720ELj4ELj1ELj8ELj8ENS_18Kernel_traits_baseILj30720ES2_fS2_fjLj256EEEEEEEvNS_9BwdParamsE)
        /*0014*/ 	.short	0x0160
        /*0016*/ 	.short	0x0088


	//----- nvinfo : EIATTR_CBANK_PARAM_SIZE
	.align		4
.L_2745:
        /*0018*/ 	.byte	0x03, 0x19
        /*001a*/ 	.short	0x0088


	//----- nvinfo : EIATTR_KPARAM_INFO
	.align		4
        /*001c*/ 	.byte	0x04, 0x17
        /*001e*/ 	.short	(.L_2747 - .L_2746)
.L_2746:
        /*0020*/ 	.word	0x00000000
        /*0024*/ 	.short	0x0000
        /*0026*/ 	.short	0x0000
        /*0028*/ 	.byte	0x00, 0xf0, 0x21, 0x02


	//----- nvinfo : EIATTR_MAXREG_COUNT
	.align		4
.L_2747:
        /*002c*/ 	.byte	0x03, 0x1b
        /*002e*/ 	.short	0x00ff


	//----- nvinfo : EIATTR_NUM_BARRIERS
	.align		4
        /*0030*/ 	.byte	0x02, 0x4c
        /*0032*/ 	.byte	0x01
	.zero		1


	//----- nvinfo : EIATTR_MERCURY_ISA_VERSION
	.align		4
        /*0034*/ 	.byte	0x03, 0x5f
        /*0036*/ 	.short	0x0000


	//----- nvinfo : EIATTR_COOP_GROUP_MASK_REGIDS
	.align		4
        /*0038*/ 	.byte	0x04, 0x29
        /*003a*/ 	.short	(.L_2749 - .L_2748)


	//   ....[0]....
.L_2748:
        /*003c*/ 	.word	0xffffffff


	//   ....[1]....
        /*0040*/ 	.word	0xffffffff


	//   ....[2]....
        /*0044*/ 	.word	0xffffffff


	//   ....[3]....
        /*0048*/ 	.word	0xffffffff


	//   ....[4]....
        /*004c*/ 	.word	0xffffffff


	//   ....[5]....
        /*0050*/ 	.word	0xffffffff


	//   ....[6]....
        /*0054*/ 	.word	0xffffffff


	//   ....[7]....
        /*0058*/ 	.word	0xffffffff


	//   ....[8]....
        /*005c*/ 	.word	0xffffffff


	//   ....[9]....
        /*0060*/ 	.word	0xffffffff


	//   ....[10]....
        /*0064*/ 	.word	0xffffffff


	//   ....[11]....
        /*0068*/ 	.word	0xffffffff


	//   ....[12]....
        /*006c*/ 	.word	0xffffffff


	//   ....[13]....
        /*0070*/ 	.word	0xffffffff


	//   ....[14]....
        /*0074*/ 	.word	0xffffffff


	//   ....[15]....
        /*0078*/ 	.word	0xffffffff


	//   ....[16]....
        /*007c*/ 	.word	0xffffffff


	//   ....[17]....
        /*0080*/ 	.word	0xffffffff


	//   ....[18]....
        /*0084*/ 	.word	0xffffffff


	//   ....[19]....
        /*0088*/ 	.word	0xffffffff


	//   ....[20]....
        /*008c*/ 	.word	0xffffffff


	//   ....[21]....
        /*0090*/ 	.word	0xffffffff


	//   ....[22]....
        /*0094*/ 	.word	0xffffffff


	//   ....[23]....
        /*0098*/ 	.word	0xffffffff


	//   ....[24]....
        /*009c*/ 	.word	0xffffffff


	//   ....[25]....
        /*00a0*/ 	.word	0xffffffff


	//   ....[26]....
        /*00a4*/ 	.word	0xffffffff


	//   ....[27]....
        /*00a8*/ 	.word	0xffffffff


	//   ....[28]....
        /*00ac*/ 	.word	0xffffffff


	//   ....[29]....
        /*00b0*/ 	.word	0xffffffff


	//----- nvinfo : EIATTR_COOP_GROUP_INSTR_OFFSETS
	.align		4
.L_2749:
        /*00b4*/ 	.byte	0x04, 0x28
        /*00b6*/ 	.short	(.L_2751 - .L_2750)


	//   ....[0]....
.L_2750:
        /*00b8*/ 	.word	0x000028d0


	//   ....[1]....
        /*00bc*/ 	.word	0x000028f0


	//   ....[2]....
        /*00c0*/ 	.word	0x00002910


	//   ....[3]....
        /*00c4*/ 	.word	0x00002930


	//   ....[4]....
        /*00c8*/ 	.word	0x00002950


	//   ....[5]....
        /*00cc*/ 	.word	0x00002970


	//   ....[6]....
        /*00d0*/ 	.word	0x00002990


	//   ....[7]....
        /*00d4*/ 	.word	0x000029b0


	//   ....[8]....
        /*00d8*/ 	.word	0x000029d0


	//   ....[9]....
        /*00dc*/ 	.word	0x000029f0


	//   ....[10]....
        /*00e0*/ 	.word	0x00002f10


	//   ....[11]....
        /*00e4*/ 	.word	0x00002f20


	//   ....[12]....
        /*00e8*/ 	.word	0x00002f50


	//   ....[13]....
        /*00ec*/ 	.word	0x00002f60


	//   ....[14]....
        /*00f0*/ 	.word	0x00002f90


	//   ....[15]....
        /*00f4*/ 	.word	0x00002fa0


	//   ....[16]....
        /*00f8*/ 	.word	0x00002fd0


	//   ....[17]....
        /*00fc*/ 	.word	0x00002fe0


	//   ....[18]....
        /*0100*/ 	.word	0x00003010


	//   ....[19]....
        /*0104*/ 	.word	0x00003020


	//   ....[20]....
        /*0108*/ 	.word	0x00004120


	//   ....[21]....
        /*010c*/ 	.word	0x000041a0


	//   ....[22]....
        /*0110*/ 	.word	0x00004220


	//   ....[23]....
        /*0114*/ 	.word	0x00004290


	//   ....[24]....
        /*0118*/ 	.word	0x00004310


	//   ....[25]....
        /*011c*/ 	.word	0x00004380


	//   ....[26]....
        /*0120*/ 	.word	0x00004400


	//   ....[27]....
        /*0124*/ 	.word	0x00004470


	//   ....[28]....
        /*0128*/ 	.word	0x000044f0


	//   ....[29]....
        /*012c*/ 	.word	0x00004560


	//----- nvinfo : EIATTR_EXIT_INSTR_OFFSETS
	.align		4
.L_2751:
        /*0130*/ 	.byte	0x04, 0x1c
        /*0132*/ 	.short	(.L_2753 - .L_2752)


	//   ....[0]....
.L_2752:
        /*0134*/ 	.word	0x000040c0


	//----- nvinfo : EIATTR_MAX_THREADS
	.align		4
.L_2753:
        /*0138*/ 	.byte	0x04, 0x05
        /*013a*/ 	.short	(.L_2755 - .L_2754)
.L_2754:
        /*013c*/ 	.word	0x00000100
        /*0140*/ 	.word	0x00000001
        /*0144*/ 	.word	0x00000001


	//----- nvinfo : EIATTR_CRS_STACK_SIZE
	.align		4
.L_2755:
        /*0148*/ 	.byte	0x04, 0x1e
        /*014a*/ 	.short	(.L_2757 - .L_2756)
.L_2756:
        /*014c*/ 	.word	0x00000000
.L_2757:


//--------------------- .nv.info._ZN10layer_norm22ln_bwd_finalize_kernelINS_22Kernel_traits_finalizeILj30720E13__nv_bfloat16S2_S2_fjLj1024ELj4ENS_18Kernel_traits_baseILj30720ES2_S2_S2_fjLj1024EEEEEEEvNS_9BwdParamsE --------------------------
	.section	.nv.info._ZN10layer_norm22ln_bwd_finalize_kernelINS_22Kernel_traits_finalizeILj30720E13__nv_bfloat16S2_S2_fjLj1024ELj4ENS_18Kernel_traits_baseILj30720ES2_S2_S2_fjLj1024EEEEEEEvNS_9BwdParamsE,"",@"SHT_CUDA_INFO"
	.sectionflags	@""
	.align	4


	//----- nvinfo : EIATTR_CUDA_API_VERSION
	.align		4
        /*0000*/ 	.byte	0x04, 0x37
        /*0002*/ 	.short	(.L_2759 - .L_2758)
.L_2758:
        /*0004*/ 	.word	0x00000082


	//----- nvinfo : EIATTR_SW2861232_WAR
	.align		4
.L_2759:
        /*0008*/ 	.byte	0x01, 0x35
	.zero		2


	//----- nvinfo : EIATTR_PARAM_CBANK
	.align		4
        /*000c*/ 	.byte	0x04, 0x0a
        /*000e*/ 	.short	(.L_2761 - .L_2760)
	.align		4
.L_2760:
        /*0010*/ 	.word	index@(.nv.constant0._ZN10layer_norm22ln_bwd_finalize_kernelINS_22Kernel_traits_finalizeILj30720E13__nv_bfloat16S2_S2_fjLj1024ELj4ENS_18Kernel_traits_baseILj30720ES2_S2_S2_fjLj1024EEEEEEEvNS_9BwdParamsE)
        /*0014*/ 	.short	0x0160
        /*0016*/ 	.short	0x0088


	//----- nvinfo : EIATTR_CBANK_PARAM_SIZE
	.align		4
.L_2761:
        /*0018*/ 	.byte	0x03, 0x19
        /*001a*/ 	.short	0x0088


	//----- nvinfo : EIATTR_KPARAM_INFO
	.align		4
        /*001c*/ 	.byte	0x04, 0x17
        /*001e*/ 	.short	(.L_2763 - .L_2762)
.L_2762:
        /*0020*/ 	.word	0x00000000
        /*0024*/ 	.short	0x0000
        /*0026*/ 	.short	0x0000
        /*0028*/ 	.byte	0x00, 0xf0, 0x21, 0x02


	//----- nvinfo : EIATTR_MAXREG_COUNT
	.align		4
.L_2763:
        /*002c*/ 	.byte	0x03, 0x1b
        /*002e*/ 	.short	0x0040


	//----- nvinfo : EIATTR_NUM_BARRIERS
	.align		4
        /*0030*/ 	.byte	0x02, 0x4c
        /*0032*/ 	.byte	0x01
	.zero		1


	//----- nvinfo : EIATTR_MERCURY_ISA_VERSION
	.align		4
        /*0034*/ 	.byte	0x03, 0x5f
        /*0036*/ 	.short	0x0000


	//----- nvinfo : EIATTR_COOP_GROUP_MASK_REGIDS
	.align		4
        /*0038*/ 	.byte	0x04, 0x29
        /*003a*/ 	.short	(.L_2765 - .L_2764)


	//   ....[0]....
.L_2764:
        /*003c*/ 	.word	0xffffffff


	//   ....[1]....
        /*0040*/ 	.word	0xffffffff


	//   ....[2]....
        /*0044*/ 	.word	0xffffffff


	//   ....[3]....
        /*0048*/ 	.word	0xffffffff


	//   ....[4]....
        /*004c*/ 	.word	0xffffffff


	//   ....[5]....
        /*0050*/ 	.word	0xffffffff


	//   ....[6]....
        /*0054*/ 	.word	0xffffffff


	//   ....[7]....
        /*0058*/ 	.word	0xffffffff


	//   ....[8]....
        /*005c*/ 	.word	0xffffffff


	//   ....[9]....
        /*0060*/ 	.word	0xffffffff


	//   ....[10]....
        /*0064*/ 	.word	0xffffffff


	//   ....[11]....
        /*0068*/ 	.word	0xffffffff


	//   ....[12]....
        /*006c*/ 	.word	0xffffffff


	//   ....[13]....
        /*0070*/ 	.word	0xffffffff


	//   ....[14]....
        /*0074*/ 	.word	0xffffffff


	//   ....[15]....
        /*0078*/ 	.word	0xffffffff


	//   ....[16]....
        /*007c*/ 	.word	0xffffffff


	//   ....[17]....
        /*0080*/ 	.word	0xffffffff


	//   ....[18]....
        /*0084*/ 	.word	0xffffffff


	//   ....[19]....
        /*0088*/ 	.word	0xffffffff


	//----- nvinfo : EIATTR_COOP_GROUP_INSTR_OFFSETS
	.align		4
.L_2765:
        /*008c*/ 	.byte	0x04, 0x28
        /*008e*/ 	.short	(.L_2767 - .L_2766)


	//   ....[0]....
.L_2766:
        /*0090*/ 	.word	0x000007b0


	//   ....[1]....
        /*0094*/ 	.word	0x000007e0


	//   ....[2]....
        /*0098*/ 	.word	0x00000800


	//   ....[3]....
        /*009c*/ 	.word	0x00000810


	//   ....[4]....
        /*00a0*/ 	.word	0x00000840


	//   ....[5]....
        /*00a4*/ 	.word	0x00000850


	//   ....[6]....
        /*00a8*/ 	.word	0x00000880


	//   ....[7]....
        /*00ac*/ 	.word	0x00000890


	//   ....[8]....
        /*00b0*/ 	.word	0x000008c0


	//   ....[9]....
        /*00b4*/ 	.word	0x000008d0


	//   ....[10]....
        /*00b8*/ 	.word	0x00000ac0


	//   ....[11]....
        /*00bc*/ 	.word	0x00000b40


	//   ....[12]....
        /*00c0*/ 	.word	0x00000ba0


	//   ....[13]....
        /*00c4*/ 	.word	0x00000c00


	//   ....[14]....
        /*00c8*/ 	.word	0x00000c70


	//   ....[15]....
        /*00cc*/ 	.word	0x00000ce0


	//   ....[16]....
        /*00d0*/ 	.word	0x00000d40


	//   ....[17]....
        /*00d4*/ 	.word	0x00000da0


	//   ....[18]....
        /*00d8*/ 	.word	0x00000e00


	//   ....[19]....
        /*00dc*/ 	.word	0x00000e60


	//----- nvinfo : EIATTR_EXIT_INSTR_OFFSETS
	.align		4
.L_2767:
        /*00e0*/ 	.byte	0x04, 0x1c
        /*00e2*/ 	.short	(.L_2769 - .L_2768)


	//   ....[0]....
.L_2768:
        /*00e4*/ 	.word	0x00000070


	//   ....[1]....
        /*00e8*/ 	.word	0x00000a60


	//----- nvinfo : EIATTR_MAX_THREADS
	.align		4
.L_2769:
        /*00ec*/ 	.byte	0x04, 0x05
        /*00ee*/ 	.short	(.L_2771 - .L_2770)
.L_2770:
        /*00f0*/ 	.word	0x00000400
        /*00f4*/ 	.word	0x00000001
        /*00f8*/ 	.word	0x00000001


	//----- nvinfo : EIATTR_CRS_STACK_SIZE
	.align		4
.L_2771:
        /*00fc*/ 	.byte	0x04, 0x1e
        /*00fe*/ 	.short	(.L_2773 - .L_2772)
.L_2772:
        /*0100*/ 	.word	0x00000000
.L_2773:


//--------------------- .nv.info._ZN10layer_norm13ln_bwd_kernelINS_13Kernel_traitsI13__nv_bfloat16S2_S2_fjLj30720ELj4ELj1ELj8ELj4ENS_18Kernel_traits_baseILj30720ES2_S2_S2_fjLj256EEEEEEEvNS_9BwdParamsE --------------------------
	.section	.nv.info._ZN10layer_norm13ln_bwd_kernelINS_13Kernel_traitsI13__nv_bfloat16S2_S2_fjLj30720ELj4ELj1ELj8ELj4ENS_18Kernel_traits_baseILj30720ES2_S2_S2_fjLj256EEEEEEEvNS_9BwdParamsE,"",@"SHT_CUDA_INFO"
	.sectionflags	@""
	.align	4


	//----- nvinfo : EIATTR_CUDA_API_VERSION
	.align		4
        /*0000*/ 	.byte	0x04, 0x37
        /*0002*/ 	.short	(.L_2775 - .L_2774)
.L_2774:
        /*0004*/ 	.word	0x00000082


	//----- nvinfo : EIATTR_SW2861232_WAR
	.align		4
.L_2775:
        /*0008*/ 	.byte	0x01, 0x35
	.zero		2


	//----- nvinfo : EIATTR_PARAM_CBANK
	.align		4
        /*000c*/ 	.byte	0x04, 0x0a
        /*000e*/ 	.short	(.L_2777 - .L_2776)
	.align		4
.L_2776:
        /*0010*/ 	.word	index@(.nv.constant0._ZN10layer_norm13ln_bwd_kernelINS_13Kernel_traitsI13__nv_bfloat16S2_S2_fjLj30720ELj4ELj1ELj8ELj4ENS_18Kernel_traits_baseILj30720ES2_S2_S2_fjLj256EEEEEEEvNS_9BwdParamsE)
        /*0014*/ 	.short	0x0160
        /*0016*/ 	.short	0x0088


	//----- nvinfo : EIATTR_CBANK_PARAM_SIZE
	.align		4
.L_2777:
        /*0018*/ 	.byte	0x03, 0x19
        /*001a*/ 	.short	0x0088


	//----- nvinfo : EIATTR_KPARAM_INFO
	.align		4
        /*001c*/ 	.byte	0x04, 0x17
        /*001e*/ 	.short	(.L_2779 - .L_2778)
.L_2778:
        /*0020*/ 	.word	0x00000000
        /*0024*/ 	.short	0x0000
        /*0026*/ 	.short	0x0000
        /*0028*/ 	.byte	0x00, 0xf0, 0x21, 0x02


	//----- nvinfo : EIATTR_MAXREG_COUNT
	.align		4
.L_2779:
        /*002c*/ 	.byte	0x03, 0x1b
        /*002e*/ 	.short	0x00ff


	//----- nvinfo : EIATTR_NUM_BARRIERS
	.align		4
        /*0030*/ 	.byte	0x02, 0x4c
        /*0032*/ 	.byte	0x01
	.zero		1


	//----- nvinfo : EIATTR_MERCURY_ISA_VERSION
	.align		4
        /*0034*/ 	.byte	0x03, 0x5f
        /*0036*/ 	.short	0x0000


	//----- nvinfo : EIATTR_COOP_GROUP_MASK_REGIDS
	.align		4
        /*0038*/ 	.byte	0x04, 0x29
        /*003a*/ 	.short	(.L_2781 - .L_2780)


	//   ....[0]....
.L_2780:
        /*003c*/ 	.word	0xffffffff


	//   ....[1]....
        /*0040*/ 	.word	0xffffffff


	//   ....[2]....
        /*0044*/ 	.word	0xffffffff


	//   ....[3]....
        /*0048*/ 	.word	0xffffffff


	//   ....[4]....
        /*004c*/ 	.word	0xffffffff


	//   ....[5]....
        /*0050*/ 	.word	0xffffffff


	//   ....[6]....
        /*0054*/ 	.word	0xffffffff


	//   ....[7]....
        /*0058*/ 	.word	0xffffffff


	//   ....[8]....
        /*005c*/ 	.word	0xffffffff


	//   ....[9]....
        /*0060*/ 	.word	0xffffffff


	//   ....[10]....
        /*0064*/ 	.word	0xffffffff


	//   ....[11]....
        /*0068*/ 	.word	0xffffffff


	//   ....[12]....
        /*006c*/ 	.word	0xffffffff


	//   ....[13]....
        /*0070*/ 	.word	0xffffffff


	//   ....[14]....
        /*0074*/ 	.word	0xffffffff


	//   ....[15]....
        /*0078*/ 	.word	0xffffffff


	//   ....[16]....
        /*007c*/ 	.word	0xffffffff


	//   ....[17]....
        /*0080*/ 	.word	0xffffffff


	//   ....[18]....
        /*0084*/ 	.word	0xffffffff


	//   ....[19]....
        /*0088*/ 	.word	0xffffffff


	//   ....[20]....
        /*008c*/ 	.word	0xffffffff


	//   ....[21]....
        /*0090*/ 	.word	0xffffffff


	//   ....[22]....
        /*0094*/ 	.word	0xffffffff


	//   ....[23]....
        /*0098*/ 	.word	0xffffffff


	//   ....[24]....
        /*009c*/ 	.word	0xffffffff


	//   ....[25]....
        /*00a0*/ 	.word	0xffffffff


	//   ....[26]....
        /*00a4*/ 	.word	0xffffffff


	//   ....[27]....
        /*00a8*/ 	.word	0xffffffff


	//   ....[28]....
        /*00ac*/ 	.word	0xffffffff


	//   ....[29]....
        /*00b0*/ 	.word	0xffffffff


	//----- nvinfo : EIATTR_COOP_GROUP_INSTR_OFFSETS
	.align		4
.L_2781:
        /*00b4*/ 	.byte	0x04, 0x28
        /*00b6*/ 	.short	(.L_2783 - .L_2782)


	//   ....[0]....
.L_2782:
        /*00b8*/ 	.word	0x00002d50


	//   ....[1]....
        /*00bc*/ 	.word	0x00002d70


	//   ....[2]....
        /*00c0*/ 	.word	0x00002d90


	//   ....[3]....
        /*00c4*/ 	.word	0x00002db0


	//   ....[4]....
        /*00c8*/ 	.word	0x00002dd0


	//   ....[5]....
        /*00cc*/ 	.word	0x00002df0


	//   ....[6]....
        /*00d0*/ 	.word	0x00002e10


	//   ....[7]....
        /*00d4*/ 	.word	0x00002e30


	//   ....[8]....
        /*00d8*/ 	.word	0x00002e50


	//   ....[9]....
        /*00dc*/ 	.word	0x00002e70


	//   ....[10]....
        /*00e0*/ 	.word	0x00003380


	//   ....[11]....
        /*00e4*/ 	.word	0x00003390


	//   ....[12]....
        /*00e8*/ 	.word	0x000033c0


	//   ....[13]....
        /*00ec*/ 	.word	0x000033d0


	//   ....[14]....
        /*00f0*/ 	.word	0x00003400


	//   ....[15]....
        /*00f4*/ 	.word	0x00003410


	//   ....[16]....
        /*00f8*/ 	.word	0x00003440


	//   ....[17]....
        /*00fc*/ 	.word	0x00003450


	//   ....[18]....
        /*0100*/ 	.word	0x00003480


	//   ....[19]....
        /*0104*/ 	.word	0x00003490


	//   ....[20]....
        /*0108*/ 	.word	0x00004530


	//   ....[21]....
        /*010c*/ 	.word	0x000045b0


	//   ....[22]....
        /*0110*/ 	.word	0x00004630


	//   ....[23]....
        /*0114*/ 	.word	0x000046a0


	//   ....[24]....
        /*0118*/ 	.word	0x00004720


	//   ....[25]....
        /*011c*/ 	.word	0x00004790


	//   ....[26]....
        /*0120*/ 	.word	0x00004810


	//   ....[27]....
        /*0124*/ 	.word	0x00004880


	//   ....[28]....
        /*0128*/ 	.word	0x00004900


	//   ....[29]....
        /*012c*/ 	.word	0x00004970


	//----- nvinfo : EIATTR_EXIT_INSTR_OFFSETS
	.align		4
.L_2783:
        /*0130*/ 	.byte	0x04, 0x1c
        /*0132*/ 	.short	(.L_2785 - .L_2784)


	//   ....[0]....
.L_2784:
        /*0134*/ 	.word	0x000044d0


	//----- nvinfo : EIATTR_MAX_THREADS
	.align		4
.L_2785:
        /*0138*/ 	.byte	0x04, 0x05
        /*013a*/ 	.short	(.L_2787 - .L_2786)
.L_2786:
        /*013c*/ 	.word	0x00000100
        /*0140*/ 	.word	0x00000001
        /*0144*/ 	.word	0x00000001


	//----- nvinfo : EIATTR_CRS_STACK_SIZE
	.align		4
.L_2787:
        /*0148*/ 	.byte	0x04, 0x1e
        /*014a*/ 	.short	(.L_2789 - .L_2788)
.L_2788:
        /*014c*/ 	.word	0x00000000
.L_2789:


//--------------------- .nv.info._ZN10layer_norm22ln_bwd_finalize_kernelINS_22Kernel_traits_finalizeILj30720E6__halffS2_fjLj1024ELj4ENS_18Kernel_traits_baseILj30720ES2_fS2_fjLj1024EEEEEEEvNS_9BwdParamsE --------------------------
	.section	.nv.info._ZN10layer_norm22ln_bwd_finalize_kernelINS_22Kernel_traits_finalizeILj30720E6__halffS2_fjLj1024ELj4ENS_18Kernel_traits_baseILj30720ES2_fS2_fjLj1024EEEEEEEvNS_9BwdParamsE,"",@"SHT_CUDA_INFO"
	.sectionflags	@""
	.align	4


	//----- nvinfo : EIATTR_CUDA_API_VERSION
	.align		4
        /*0000*/ 	.byte	0x04, 0x37
        /*0002*/ 	.short	(.L_2791 - .L_2790)
.L_2790:
        /*0004*/ 	.word	0x00000082


	//----- nvinfo : EIATTR_SW2861232_WAR
	.align		4
.L_2791:
        /*0008*/ 	.byte	0x01, 0x35
	.zero		2


	//----- nvinfo : EIATTR_PARAM_CBANK
	.align		4
        /*000c*/ 	.byte	0x04, 0x0a
        /*000e*/ 	.short	(.L_2793 - .L_2792)
	.align		4
.L_2792:
        /*0010*/ 	.word	index@(.nv.constant0._ZN10layer_norm22ln_bwd_finalize_kernelINS_22Kernel_traits_finalizeILj30720E6__halffS2_fjLj1024ELj4ENS_18Kernel_traits_baseILj30720ES2_fS2_fjLj1024EEEEEEEvNS_9BwdParamsE)
        /*0014*/ 	.short	0x0160
        /*0016*/ 	.short	0x0088


	//----- nvinfo : EIATTR_CBANK_PARAM_SIZE
	.align		4
.L_2793:
        /*0018*/ 	.byte	0x03, 0x19
        /*001a*/ 	.short	0x0088


	//----- nvinfo : EIATTR_KPARAM_INFO
	.align		4
        /*001c*/ 	.byte	0x04, 0x17
        /*001e*/ 	.short	(.L_2795 - .L_2794)
.L_2794:
        /*0020*/ 	.word	0x00000000
        /*0024*/ 	.short	0x0000
        /*0026*/ 	.short	0x0000
        /*0028*/ 	.byte	0x00, 0xf0, 0x21, 0x02


	//----- nvinfo : EIATTR_MAXREG_COUNT
	.align		4
.L_2795:
        /*002c*/ 	.byte	0x03, 0x1b
        /*002e*/ 	.short	0x0040


	//----- nvinfo : EIATTR_NUM_BARRIERS
	.align		4
        /*0030*/ 	.byte	0x02, 0x4c
        /*0032*/ 	.byte	0x01
	.zero		1


	//----- nvinfo : EIATTR_MERCURY_ISA_VERSION
	.align		4
        /*0034*/ 	.byte	0x03, 0x5f
        /*0036*/ 	.short	0x0000


	//----- nvinfo : EIATTR_COOP_GROUP_MASK_REGIDS
	.align		4
        /*0038*/ 	.byte	0x04, 0x29
        /*003a*/ 	.short	(.L_2797 - .L_2796)


	//   ....[0]....
.L_2796:
        /*003c*/ 	.word	0xffffffff


	//   ....[1]....
        /*0040*/ 	.word	0xffffffff


	//   ....[2]....
        /*0044*/ 	.word	0xffffffff


	//   ....[3]....
        /*0048*/ 	.word	0xffffffff


	//   ....[4]....
        /*004c*/ 	.word	0xffffffff


	//   ....[5]....
        /*0050*/ 	.word	0xffffffff


	//   ....[6]....
        /*0054*/ 	.word	0xffffffff


	//   ....[7]....
        /*0058*/ 	.word	0xffffffff


	//   ....[8]....
        /*005c*/ 	.word	0xffffffff


	//   ....[9]....
        /*0060*/ 	.word	0xffffffff


	//   ....[10]....
        /*0064*/ 	.word	0xffffffff


	//   ....[11]....
        /*0068*/ 	.word	0xffffffff


	//   ....[12]....
        /*006c*/ 	.word	0xffffffff


	//   ....[13]....
        /*0070*/ 	.word	0xffffffff


	//   ....[14]....
        /*0074*/ 	.word	0xffffffff


	//   ....[15]....
        /*0078*/ 	.word	0xffffffff


	//   ....[16]....
        /*007c*/ 	.word	0xffffffff


	//   ....[17]....
        /*0080*/ 	.word	0xffffffff


	//   ....[18]....
        /*0084*/ 	.word	0xffffffff


	//   ....[19]....
        /*0088*/ 	.word	0xffffffff


	//----- nvinfo : EIATTR_COOP_GROUP_INSTR_OFFSETS
	.align		4
.L_2797:
        /*008c*/ 	.byte	0x04, 0x28
        /*008e*/ 	.short	(.L_2799 - .L_2798)


	//   ....[0]....
.L_2798:
        /*0090*/ 	.word	0x000007b0


	//   ....[1]....
        /*0094*/ 	.word	0x000007e0


	//   ....[2]....
        /*0098*/ 	.word	0x00000800


	//   ....[3]....
        /*009c*/ 	.word	0x00000810


	//   ....[4]....
        /*00a0*/ 	.word	0x00000840


	//   ....[5]....
        /*00a4*/ 	.word	0x00000850


	//   ....[6]....
        /*00a8*/ 	.word	0x00000880


	//   ....[7]....
        /*00ac*/ 	.word	0x00000890


	//   ....[8]....
        /*00b0*/ 	.word	0x000008c0


	//   ....[9]....
        /*00b4*/ 	.word	0x000008d0


	//   ....[10]....
        /*00b8*/ 	.word	0x00000ac0


	//   ....[11]....
        /*00bc*/ 	.word	0x00000b40


	//   ....[12]....
        /*00c0*/ 	.word	0x00000ba0


	//   ....[13]....
        /*00c4*/ 	.word	0x00000c00


	//   ....[14]....
        /*00c8*/ 	.word	0x00000c70


	//   ....[15]....
        /*00cc*/ 	.word	0x00000ce0


	//   ....[16]....
        /*00d0*/ 	.word	0x00000d40


	//   ....[17]....
        /*00d4*/ 	.word	0x00000da0


	//   ....[18]....
        /*00d8*/ 	.word	0x00000e00


	//   ....[19]....
        /*00dc*/ 	.word	0x00000e60


	//----- nvinfo : EIATTR_EXIT_INSTR_OFFSETS
	.align		4
.L_2799:
        /*00e0*/ 	.byte	0x04, 0x1c
        /*00e2*/ 	.short	(.L_2801 - .L_2800)


	//   ....[0]....
.L_2800:
        /*00e4*/ 	.word	0x00000070


	//   ....[1]....
        /*00e8*/ 	.word	0x00000a60


	//----- nvinfo : EIATTR_MAX_THREADS
	.align		4
.L_2801:
        /*00ec*/ 	.byte	0x04, 0x05
        /*00ee*/ 	.short	(.L_2803 - .L_2802)
.L_2802:
        /*00f0*/ 	.word	0x00000400
        /*00f4*/ 	.word	0x00000001
        /*00f8*/ 	.word	0x00000001


	//----- nvinfo : EIATTR_CRS_STACK_SIZE
	.align		4
.L_2803:
        /*00fc*/ 	.byte	0x04, 0x1e
        /*00fe*/ 	.short	(.L_2805 - .L_2804)
.L_2804:
        /*0100*/ 	.word	0x00000000
.L_2805:


//--------------------- .nv.info._ZN10layer_norm13ln_bwd_kernelINS_13Kernel_traitsI6__halffS2_fjLj30720ELj4ELj1ELj8ELj8ENS_18Kernel_traits_baseILj30720ES2_fS2_fjLj256EEEEEEEvNS_9BwdParamsE --------------------------
	.section	.nv.info._ZN10layer_norm13ln_bwd_kernelINS_13Kernel_traitsI6__halffS2_fjLj30720ELj4ELj1ELj8ELj8ENS_18Kernel_traits_baseILj30720ES2_fS2_fjLj256EEEEEEEvNS_9BwdParamsE,"",@"SHT_CUDA_INFO"
	.sectionflags	@""
	.align	4


	//----- nvinfo : EIATTR_CUDA_API_VERSION
	.align		4
        /*0000*/ 	.byte	0x04, 0x37
        /*0002*/ 	.short	(.L_2807 - .L_2806)
.L_2806:
        /*0004*/ 	.word	0x00000082


	//----- nvinfo : EIATTR_SW2861232_WAR
	.align		4
.L_2807:
        /*0008*/ 	.byte	0x01, 0x35
	.zero		2


	//----- nvinfo : EIATTR_PARAM_CBANK
	.align		4
        /*000c*/ 	.byte	0x04, 0x0a
        /*000e*/ 	.short	(.L_2809 - .L_2808)
	.align		4
.L_2808:
        /*0010*/ 	.word	index@(.nv.constant0._ZN10layer_norm13ln_bwd_kernelINS_13Kernel_traitsI6__halffS2_fjLj30720ELj4ELj1ELj8ELj8ENS_18Kernel_traits_baseILj30720ES2_fS2_fjLj256EEEEEEEvNS_9BwdParamsE)
        /*0014*/ 	.short	0x0160
        /*0016*/ 	.short	0x0088


	//----- nvinfo : EIATTR_CBANK_PARAM_SIZE
	.align		4
.L_2809:
        /*0018*/ 	.byte	0x03, 0x19
        /*001a*/ 	.short	0x0088


	//----- nvinfo : EIATTR_KPARAM_INFO
	.align		4
        /*001c*/ 	.byte	0x04, 0x17
        /*001e*/ 	.short	(.L_2811 - .L_2810)
.L_2810:
        /*0020*/ 	.word	0x00000000
        /*0024*/ 	.short	0x0000
        /*0026*/ 	.short	0x0000
        /*0028*/ 	.byte	0x00, 0xf0, 0x21, 0x02


	//----- nvinfo : EIATTR_MAXREG_COUNT
	.align		4
.L_2811:
        /*002c*/ 	.byte	0x03, 0x1b
        /*002e*/ 	.short	0x00ff


	//----- nvinfo : EIATTR_NUM_BARRIERS
	.align		4
        /*0030*/ 	.byte	0x02, 0x4c
        /*0032*/ 	.byte	0x01
	.zero		1


	//----- nvinfo : EIATTR_MERCURY_ISA_VERSION
	.align		4
        /*0034*/ 	.byte	0x03, 0x5f
        /*0036*/ 	.short	0x0000


	//----- nvinfo : EIATTR_COOP_GROUP_MASK_REGIDS
	.align		4
        /*0038*/ 	.byte	0x04, 0x29
        /*003a*/ 	.short	(.L_2813 - .L_2812)


	//   ....[0]....
.L_2812:
        /*003c*/ 	.word	0xffffffff


	//   ....[1]....
        /*0040*/ 	.word	0xffffffff


	//   ....[2]....
        /*0044*/ 	.word	0xffffffff


	//   ....[3]....
        /*0048*/ 	.word	0xffffffff


	//   ....[4]....
        /*004c*/ 	.word	0xffffffff


	//   ....[5]....
        /*0050*/ 	.word	0xffffffff


	//   ....[6]....
        /*0054*/ 	.word	0xffffffff


	//   ....[7]....
        /*0058*/ 	.word	0xffffffff


	//   ....[8]....
        /*005c*/ 	.word	0xffffffff


	//   ....[9]....
        /*0060*/ 	.word	0xffffffff


	//   ....[10]....
        /*0064*/ 	.word	0xffffffff


	//   ....[11]....
        /*0068*/ 	.word	0xffffffff


	//   ....[12]....
        /*006c*/ 	.word	0xffffffff


	//   ....[13]....
        /*0070*/ 	.word	0xffffffff


	//   ....[14]....
        /*0074*/ 	.word	0xffffffff


	//   ....[15]....
        /*0078*/ 	.word	0xffffffff


	//   ....[16]....
        /*007c*/ 	.word	0xffffffff


	//   ....[17]....
        /*0080*/ 	.word	0xffffffff


	//   ....[18]....
        /*0084*/ 	.word	0xffffffff


	//   ....[19]....
        /*0088*/ 	.word	0xffffffff


	//   ....[20]....
        /*008c*/ 	.word	0xffffffff


	//   ....[21]....
        /*0090*/ 	.word	0xffffffff


	//   ....[22]....
        /*0094*/ 	.word	0xffffffff


	//   ....[23]....
        /*0098*/ 	.word	0xffffffff


	//   ....[24]....
        /*009c*/ 	.word	0xffffffff


	//   ....[25]....
        /*00a0*/ 	.word	0xffffffff


	//   ....[26]....
        /*00a4*/ 	.word	0xffffffff


	//   ....[27]....
        /*00a8*/ 	.word	0xffffffff


	//   ....[28]....
        /*00ac*/ 	.word	0xffffffff


	//   ....[29]....
        /*00b0*/ 	.word	0xffffffff


	//----- nvinfo : EIATTR_COOP_GROUP_INSTR_OFFSETS
	.align		4
.L_2813:
        /*00b4*/ 	.byte	0x04, 0x28
        /*00b6*/ 	.short	(.L_2815 - .L_2814)


	//   ....[0]....
.L_2814:
        /*00b8*/ 	.word	0x000028d0


	//   ....[1]....
        /*00bc*/ 	.word	0x000028f0


	//   ....[2]....
        /*00c0*/ 	.word	0x00002910


	//   ....[3]....
        /*00c4*/ 	.word	0x00002930


	//   ....[4]....
        /*00c8*/ 	.word	0x00002950


	//   ....[5]....
        /*00cc*/ 	.word	0x00002970


	//   ....[6]....
        /*00d0*/ 	.word	0x00002990


	//   ....[7]....
        /*00d4*/ 	.word	0x000029b0


	//   ....[8]....
        /*00d8*/ 	.word	0x000029d0


	//   ....[9]....
        /*00dc*/ 	.word	0x000029f0


	//   ....[10]....
        /*00e0*/ 	.word	0x00002f10


	//   ....[11]....
        /*00e4*/ 	.word	0x00002f20


	//   ....[12]....
        /*00e8*/ 	.word	0x00002f50


	//   ....[13]....
        /*00ec*/ 	.word	0x00002f60


	//   ....[14]....
        /*00f0*/ 	.word	0x00002f90


	//   ....[15]....
        /*00f4*/ 	.word	0x00002fa0


	//   ....[16]....
        /*00f8*/ 	.word	0x00002fd0


	//   ....[17]....
        /*00fc*/ 	.word	0x00002fe0


	//   ....[18]....
        /*0100*/ 	.word	0x00003010


	//   ....[19]....
        /*0104*/ 	.word	0x00003020


	//   ....[20]....
        /*0108*/ 	.word	0x00004120


	//   ....[21]....
        /*010c*/ 	.word	0x000041a0


	//   ....[22]....
        /*0110*/ 	.word	0x00004220


	//   ....[23]....
        /*0114*/ 	.word	0x00004290


	//   ....[24]....
        /*0118*/ 	.word	0x00004310


	//   ....[25]....
        /*011c*/ 	.word	0x00004380


	//   ....[26]....
        /*0120*/ 	.word	0x00004400


	//   ....[27]....
        /*0124*/ 	.word	0x00004470


	//   ....[28]....
        /*0128*/ 	.word	0x000044f0


	//   ....[29]....
        /*012c*/ 	.word	0x00004560


	//----- nvinfo : EIATTR_EXIT_INSTR_OFFSETS
	.align		4
.L_2815:
        /*0130*/ 	.byte	0x04, 0x1c
        /*0132*/ 	.short	(.L_2817 - .L_2816)


	//   ....[0]....
.L_2816:
        /*0134*/ 	.word	0x000040c0


	//----- nvinfo : EIATTR_MAX_THREADS
	.align		4
.L_2817:
        /*0138*/ 	.byte	0x04, 0x05
        /*013a*/ 	.short	(.L_2819 - .L_2818)
.L_2818:
        /*013c*/ 	.word	0x00000100
        /*0140*/ 	.word	0x00000001
        /*0144*/ 	.word	0x00000001


	//----- nvinfo : EIATTR_CRS_STACK_SIZE
	.align		4
.L_2819:
        /*0148*/ 	.byte	0x04, 0x1e
        /*014a*/ 	.short	(.L_2821 - .L_2820)
.L_2820:
        /*014c*/ 	.word	0x00000000
.L_2821:


//--------------------- .nv.info._ZN10layer_norm22ln_bwd_finalize_kernelINS_22Kernel_traits_finalizeILj30720E6__halfS2_S2_fjLj1024ELj4ENS_18Kernel_traits_baseILj30720ES2_S2_S2_fjLj1024EEEEEEEvNS_9BwdParamsE --------------------------
	.section	.nv.info._ZN10layer_norm22ln_bwd_finalize_kernelINS_22Kernel_traits_finalizeILj30720E6__halfS2_S2_fjLj1024ELj4ENS_18Kernel_traits_baseILj30720ES2_S2_S2_fjLj1024EEEEEEEvNS_9BwdParamsE,"",@"SHT_CUDA_INFO"
	.sectionflags	@""
	.align	4


	//----- nvinfo : EIATTR_CUDA_API_VERSION
	.align		4
        /*0000*/ 	.byte	0x04, 0x37
        /*0002*/ 	.short	(.L_2823 - .L_2822)
.L_2822:
        /*0004*/ 	.word	0x00000082


	//----- nvinfo : EIATTR_SW2861232_WAR
	.align		4
.L_2823:
        /*0008*/ 	.byte	0x01, 0x35
	.zero		2


	//----- nvinfo : EIATTR_PARAM_CBANK
	.align		4
        /*000c*/ 	.byte	0x04, 0x0a
        /*000e*/ 	.short	(.L_2825 - .L_2824)
	.align		4
.L_2824:
        /*0010*/ 	.word	index@(.nv.constant0._ZN10layer_norm22ln_bwd_finalize_kernelINS_22Kernel_traits_finalizeILj30720E6__halfS2_S2_fjLj1024ELj4ENS_18Kernel_traits_baseILj30720ES2_S2_S2_fjLj1024EEEEEEEvNS_9BwdParamsE)
        /*0014*/ 	.short	0x0160
        /*0016*/ 	.short	0x0088


	//----- nvinfo : EIATTR_CBANK_PARAM_SIZE
	.align		4
.L_2825:
        /*0018*/ 	.byte	0x03, 0x19
        /*001a*/ 	.short	0x0088


	//----- nvinfo : EIATTR_KPARAM_INFO
	.align		4
        /*001c*/ 	.byte	0x04, 0x17
        /*001e*/ 	.short	(.L_2827 - .L_2826)
.L_2826:
        /*0020*/ 	.word	0x00000000
        /*0024*/ 	.short	0x0000
        /*0026*/ 	.short	0x0000
        /*0028*/ 	.byte	0x00, 0xf0, 0x21, 0x02


	//----- nvinfo : EIATTR_MAXREG_COUNT
	.align		4
.L_2827:
        /*002c*/ 	.byte	0x03, 0x1b
        /*002e*/ 	.short	0x0040


	//----- nvinfo : EIATTR_NUM_BARRIERS
	.align		4
        /*0030*/ 	.byte	0x02, 0x4c
        /*0032*/ 	.byte	0x01
	.zero		1


	//----- nvinfo : EIATTR_MERCURY_ISA_VERSION
	.align		4
        /*0034*/ 	.byte	0x03, 0x5f
        /*0036*/ 	.short	0x0000


	//----- nvinfo : EIATTR_COOP_GROUP_MASK_REGIDS
	.align		4
        /*0038*/ 	.byte	0x04, 0x29
        /*003a*/ 	.short	(.L_2829 - .L_2828)


	//   ....[0]....
.L_2828:
        /*003c*/ 	.word	0xffffffff


	//   ....[1]....
        /*0040*/ 	.word	0xffffffff


	//   ....[2]....
        /*0044*/ 	.word	0xffffffff


	//   ....[3]....
        /*0048*/ 	.word	0xffffffff


	//   ....[4]....
        /*004c*/ 	.word	0xffffffff


	//   ....[5]....
        /*0050*/ 	.word	0xffffffff


	//   ....[6]....
        /*0054*/ 	.word	0xffffffff


	//   ....[7]....
        /*0058*/ 	.word	0xffffffff


	//   ....[8]....
        /*005c*/ 	.word	0xffffffff


	//   ....[9]....
        /*0060*/ 	.word	0xffffffff


	//   ....[10]....
        /*0064*/ 	.word	0xffffffff


	//   ....[11]....
        /*0068*/ 	.word	0xffffffff


	//   ....[12]....
        /*006c*/ 	.word	0xffffffff


	//   ....[13]....
        /*0070*/ 	.word	0xffffffff


	//   ....[14]....
        /*0074*/ 	.word	0xffffffff


	//   ....[15]....
        /*0078*/ 	.word	0xffffffff


	//   ....[16]....
        /*007c*/ 	.word	0xffffffff


	//   ....[17]....
        /*0080*/ 	.word	0xffffffff


	//   ....[18]....
        /*0084*/ 	.word	0xffffffff


	//   ....[19]....
        /*0088*/ 	.word	0xffffffff


	//----- nvinfo : EIATTR_COOP_GROUP_INSTR_OFFSETS
	.align		4
.L_2829:
        /*008c*/ 	.byte	0x04, 0x28
        /*008e*/ 	.short	(.L_2831 - .L_2830)


	//   ....[0]....
.L_2830:
        /*0090*/ 	.word	0x000007b0


	//   ....[1]....
        /*0094*/ 	.word	0x000007e0


	//   ....[2]....
        /*0098*/ 	.word	0x00000800


	//   ....[3]....
        /*009c*/ 	.word	0x00000810


	//   ....[4]....
        /*00a0*/ 	.word	0x00000840


	//   ....[5]....
        /*00a4*/ 	.word	0x00000850


	//   ....[6]....
        /*00a8*/ 	.word	0x00000880


	//   ....[7]....
        /*00ac*/ 	.word	0x00000890


	//   ....[8]....
        /*00b0*/ 	.word	0x000008c0


	//   ....[9]....
        /*00b4*/ 	.word	0x000008d0


	//   ....[10]....
        /*00b8*/ 	.word	0x00000ac0


	//   ....[11]....
        /*00bc*/ 	.word	0x00000b40


	//   ....[12]....
        /*00c0*/ 	.word	0x00000ba0


	//   ....[13]....
        /*00c4*/ 	.word	0x00000c00


	//   ....[14]....
        /*00c8*/ 	.word	0x00000c70


	//   ....[15]....
        /*00cc*/ 	.word	0x00000ce0


	//   ....[16]....
        /*00d0*/ 	.word	0x00000d40


	//   ....[17]....
        /*00d4*/ 	.word	0x00000da0


	//   ....[18]....
        /*00d8*/ 	.word	0x00000e00


	//   ....[19]....
        /*00dc*/ 	.word	0x00000e60


	//----- nvinfo : EIATTR_EXIT_INSTR_OFFSETS
	.align		4
.L_2831:
        /*00e0*/ 	.byte	0x04, 0x1c
        /*00e2*/ 	.short	(.L_2833 - .L_2832)


	//   ....[0]....
.L_2832:
        /*00e4*/ 	.word	0x00000070


	//   ....[1]....
        /*00e8*/ 	.word	0x00000a60


	//----- nvinfo : EIATTR_MAX_THREADS
	.align		4
.L_2833:
        /*00ec*/ 	.byte	0x04, 0x05
        /*00ee*/ 	.short	(.L_2835 - .L_2834)
.L_2834:
        /*00f0*/ 	.word	0x00000400
        /*00f4*/ 	.word	0x00000001
        /*00f8*/ 	.word	0x00000001


	//----- nvinfo : EIATTR_CRS_STACK_SIZE
	.align		4
.L_2835:
        /*00fc*/ 	.byte	0x04, 0x1e
        /*00fe*/ 	.short	(.L_2837 - .L_2836)
.L_2836:
        /*0100*/ 	.word	0x00000000
.L_2837:


//--------------------- .nv.info._ZN10layer_norm13ln_bwd_kernelINS_13Kernel_traitsI6__halfS2_S2_fjLj30720ELj4ELj1ELj8ELj4ENS_18Kernel_traits_baseILj30720ES2_S2_S2_fjLj256EEEEEEEvNS_9BwdParamsE --------------------------
	.section	.nv.info._ZN10layer_norm13ln_bwd_kernelINS_13Kernel_traitsI6__halfS2_S2_fjLj30720ELj4ELj1ELj8ELj4ENS_18Kernel_traits_baseILj30720ES2_S2_S2_fjLj256EEEEEEEvNS_9BwdParamsE,"",@"SHT_CUDA_INFO"
	.sectionflags	@""
	.align	4


	//----- nvinfo : EIATTR_CUDA_API_VERSION
	.align		4
        /*0000*/ 	.byte	0x04, 0x37
        /*0002*/ 	.short	(.L_2839 - .L_2838)
.L_2838:
        /*0004*/ 	.word	0x00000082


	//----- nvinfo : EIATTR_SW2861232_WAR
	.align		4
.L_2839:
        /*0008*/ 	.byte	0x01, 0x35
	.zero		2


	//----- nvinfo : EIATTR_PARAM_CBANK
	.align		4
        /*000c*/ 	.byte	0x04, 0x0a
        /*000e*/ 	.short	(.L_2841 - .L_2840)
	.align		4
.L_2840:
        /*0010*/ 	.word	index@(.nv.constant0._ZN10layer_norm13ln_bwd_kernelINS_13Kernel_traitsI6__halfS2_S2_fjLj30720ELj4ELj1ELj8ELj4ENS_18Kernel_traits_baseILj30720ES2_S2_S2_fjLj256EEEEEEEvNS_9BwdParamsE)
        /*0014*/ 	.short	0x0160
        /*0016*/ 	.short	0x0088


	//----- nvinfo : EIATTR_CBANK_PARAM_SIZE
	.align		4
.L_2841:
        /*0018*/ 	.byte	0x03, 0x19
        /*001a*/ 	.short	0x0088


	//----- nvinfo : EIATTR_KPARAM_INFO
	.align		4
        /*001c*/ 	.byte	0x04, 0x17
        /*001e*/ 	.short	(.L_2843 - .L_2842)
.L_2842:
        /*0020*/ 	.word	0x00000000
        /*0024*/ 	.short	0x0000
        /*0026*/ 	.short	0x0000
        /*0028*/ 	.byte	0x00, 0xf0, 0x21, 0x02


	//----- nvinfo : EIATTR_MAXREG_COUNT
	.align		4
.L_2843:
        /*002c*/ 	.byte	0x03, 0x1b
        /*002e*/ 	.short	0x00ff


	//----- nvinfo : EIATTR_NUM_BARRIERS
	.align		4
        /*0030*/ 	.byte	0x02, 0x4c
        /*0032*/ 	.byte	0x01
	.zero		1


	//----- nvinfo : EIATTR_MERCURY_ISA_VERSION
	.align		4
        /*0034*/ 	.byte	0x03, 0x5f
        /*0036*/ 	.short	0x0000


	//----- nvinfo : EIATTR_COOP_GROUP_MASK_REGIDS
	.align		4
        /*0038*/ 	.byte	0x04, 0x29
        /*003a*/ 	.short	(.L_2845 - .L_2844)


	//   ....[0]....
.L_2844:
        /*003c*/ 	.word	0xffffffff


	//   ....[1]....
        /*0040*/ 	.word	0xffffffff


	//   ....[2]....
        /*0044*/ 	.word	0xffffffff


	//   ....[3]....
        /*0048*/ 	.word	0xffffffff


	//   ....[4]....
        /*004c*/ 	.word	0xffffffff


	//   ....[5]....
        /*0050*/ 	.word	0xffffffff


	//   ....[6]....
        /*0054*/ 	.word	0xffffffff


	//   ....[7]....
        /*0058*/ 	.word	0xffffffff


	//   ....[8]....
        /*005c*/ 	.word	0xffffffff


	//   ....[9]....
        /*0060*/ 	.word	0xffffffff


	//   ....[10]....
        /*0064*/ 	.word	0xffffffff


	//   ....[11]....
        /*0068*/ 	.word	0xffffffff


	//   ....[12]....
        /*006c*/ 	.word	0xffffffff


	//   ....[13]....
        /*0070*/ 	.word	0xffffffff


	//   ....[14]....
        /*0074*/ 	.word	0xffffffff


	//   ....[15]....
        /*0078*/ 	.word	0xffffffff


	//   ....[16]....
        /*007c*/ 	.word	0xffffffff


	//   ....[17]....
        /*0080*/ 	.word	0xffffffff


	//   ....[18]....
        /*0084*/ 	.word	0xffffffff


	//   ....[19]....
        /*0088*/ 	.word	0xffffffff


	//   ....[20]....
        /*008c*/ 	.word	0xffffffff


	//   ....[21]....
        /*0090*/ 	.word	0xffffffff


	//   ....[22]....
        /*0094*/ 	.word	0xffffffff


	//   ....[23]....
        /*0098*/ 	.word	0xffffffff


	//   ....[24]....
        /*009c*/ 	.word	0xffffffff


	//   ....[25]....
        /*00a0*/ 	.word	0xffffffff


	//   ....[26]....
        /*00a4*/ 	.word	0xffffffff


	//   ....[27]....
        /*00a8*/ 	.word	0xffffffff


	//   ....[28]....
        /*00ac*/ 	.word	0xffffffff


	//   ....[29]....
        /*00b0*/ 	.word	0xffffffff


	//----- nvinfo : EIATTR_COOP_GROUP_INSTR_OFFSETS
	.align		4
.L_2845:
        /*00b4*/ 	.byte	0x04, 0x28
        /*00b6*/ 	.short	(.L_2847 - .L_2846)


	//   ....[0]....
.L_2846:
        /*00b8*/ 	.word	0x00002d50


	//   ....[1]....
        /*00bc*/ 	.word	0x00002d70


	//   ....[2]....
        /*00c0*/ 	.word	0x00002d90


	//   ....[3]....
        /*00c4*/ 	.word	0x00002db0


	//   ....[4]....
        /*00c8*/ 	.word	0x00002dd0


	//   ....[5]....
        /*00cc*/ 	.word	0x00002df0


	//   ....[6]....
        /*00d0*/ 	.word	0x00002e10


	//   ....[7]....
        /*00d4*/ 	.word	0x00002e30


	//   ....[8]....
        /*00d8*/ 	.word	0x00002e50


	//   ....[9]....
        /*00dc*/ 	.word	0x00002e70


	//   ....[10]....
        /*00e0*/ 	.word	0x00003380


	//   ....[11]....
        /*00e4*/ 	.word	0x00003390


	//   ....[12]....
        /*00e8*/ 	.word	0x000033c0


	//   ....[13]....
        /*00ec*/ 	.word	0x000033d0


	//   ....[14]....
        /*00f0*/ 	.word	0x00003400


	//   ....[15]....
        /*00f4*/ 	.word	0x00003410


	//   ....[16]....
        /*00f8*/ 	.word	0x00003440


	//   ....[17]....
        /*00fc*/ 	.word	0x00003450


	//   ....[18]....
        /*0100*/ 	.word	0x00003480


	//   ....[19]....
        /*0104*/ 	.word	0x00003490


	//   ....[20]....
        /*0108*/ 	.word	0x00004560


	//   ....[21]....
        /*010c*/ 	.word	0x000045e0


	//   ....[22]....
        /*0110*/ 	.word	0x00004660


	//   ....[23]....
        /*0114*/ 	.word	0x000046d0


	//   ....[24]....
        /*0118*/ 	.word	0x00004750


	//   ....[25]....
        /*011c*/ 	.word	0x000047c0


	//   ....[26]....
        /*0120*/ 	.word	0x00004840


	//   ....[27]....
        /*0124*/ 	.word	0x000048b0


	//   ....[28]....
        /*0128*/ 	.word	0x00004930


	//   ....[29]....
        /*012c*/ 	.word	0x000049a0


	//----- nvinfo : EIATTR_EXIT_INSTR_OFFSETS
	.align		4
.L_2847:
        /*0130*/ 	.byte	0x04, 0x1c
        /*0132*/ 	.short	(.L_2849 - .L_2848)


	//   ....[0]....
.L_2848:
        /*0134*/ 	.word	0x00004500


	//----- nvinfo : EIATTR_MAX_THREADS
	.align		4
.L_2849:
        /*0138*/ 	.byte	0x04, 0x05
        /*013a*/ 	.short	(.L_2851 - .L_2850)
.L_2850:
        /*013c*/ 	.word	0x00000100
        /*0140*/ 	.word	0x00000001
        /*0144*/ 	.word	0x00000001


	//----- nvinfo : EIATTR_CRS_STACK_SIZE
	.align		4
.L_2851:
        /*0148*/ 	.byte	0x04, 0x1e
        /*014a*/ 	.short	(.L_2853 - .L_2852)
.L_2852:
        /*014c*/ 	.word	0x00000000
.L_2853:


//--------------------- .nv.info._ZN10layer_norm22ln_bwd_finalize_kernelINS_22Kernel_traits_finalizeILj30720EffffjLj1024ELj4ENS_18Kernel_traits_baseILj30720EffffjLj1024EEEEEEEvNS_9BwdParamsE --------------------------
	.section	.nv.info._ZN10layer_norm22ln_bwd_finalize_kernelINS_22Kernel_traits_finalizeILj30720EffffjLj1024ELj4ENS_18Kernel_traits_baseILj30720EffffjLj1024EEEEEEEvNS_9BwdParamsE,"",@"SHT_CUDA_INFO"
	.sectionflags	@""
	.align	4


	//----- nvinfo : EIATTR_CUDA_API_VERSION
	.align		4
        /*0000*/ 	.byte	0x04, 0x37
        /*0002*/ 	.short	(.L_2855 - .L_2854)
.L_2854:
        /*0004*/ 	.word	0x00000082


	//----- nvinfo : EIATTR_SW2861232_WAR
	.align		4
.L_2855:
        /*0008*/ 	.byte	0x01, 0x35
	.zero		2


	//----- nvinfo : EIATTR_PARAM_CBANK
	.align		4
        /*000c*/ 	.byte	0x04, 0x0a
        /*000e*/ 	.short	(.L_2857 - .L_2856)
	.align		4
.L_2856:
        /*0010*/ 	.word	index@(.nv.constant0._ZN10layer_norm22ln_bwd_finalize_kernelINS_22Kernel_traits_finalizeILj30720EffffjLj1024ELj4ENS_18Kernel_traits_baseILj30720EffffjLj1024EEEEEEEvNS_9BwdParamsE)
        /*0014*/ 	.short	0x0160
        /*0016*/ 	.short	0x0088


	//----- nvinfo : EIATTR_CBANK_PARAM_SIZE
	.align		4
.L_2857:
        /*0018*/ 	.byte	0x03, 0x19
        /*001a*/ 	.short	0x0088


	//----- nvinfo : EIATTR_KPARAM_INFO
	.align		4
        /*001c*/ 	.byte	0x04, 0x17
        /*001e*/ 	.short	(.L_2859 - .L_2858)
.L_2858:
        /*0020*/ 	.word	0x00000000
        /*0024*/ 	.short	0x0000
        /*0026*/ 	.short	0x0000
        /*0028*/ 	.byte	0x00, 0xf0, 0x21, 0x02


	//----- nvinfo : EIATTR_MAXREG_COUNT
	.align		4
.L_2859:
        /*002c*/ 	.byte	0x03, 0x1b
        /*002e*/ 	.short	0x0040


	//----- nvinfo : EIATTR_NUM_BARRIERS
	.align		4
        /*0030*/ 	.byte	0x02, 0x4c
        /*0032*/ 	.byte	0x01
	.zero		1


	//----- nvinfo : EIATTR_MERCURY_ISA_VERSION
	.align		4
        /*0034*/ 	.byte	0x03, 0x5f
        /*0036*/ 	.short	0x0000


	//----- nvinfo : EIATTR_COOP_GROUP_MASK_REGIDS
	.align		4
        /*0038*/ 	.byte	0x04, 0x29
        /*003a*/ 	.short	(.L_2861 - .L_2860)


	//   ....[0]....
.L_2860:
        /*003c*/ 	.word	0xffffffff


	//   ....[1]....
        /*0040*/ 	.word	0xffffffff


	//   ....[2]....
        /*0044*/ 	.word	0xffffffff


	//   ....[3]....
        /*0048*/ 	.word	0xffffffff


	//   ....[4]....
        /*004c*/ 	.word	0xffffffff


	//   ....[5]....
        /*0050*/ 	.word	0xffffffff


	//   ....[6]....
        /*0054*/ 	.word	0xffffffff


	//   ....[7]....
        /*0058*/ 	.word	0xffffffff


	//   ....[8]....
        /*005c*/ 	.word	0xffffffff


	//   ....[9]....
        /*0060*/ 	.word	0xffffffff


	//   ....[10]....
        /*0064*/ 	.word	0xffffffff


	//   ....[11]....
        /*0068*/ 	.word	0xffffffff


	//   ....[12]....
        /*006c*/ 	.word	0xffffffff


	//   ....[13]....
        /*0070*/ 	.word	0xffffffff


	//   ....[14]....
        /*0074*/ 	.word	0xffffffff


	//   ....[15]....
        /*0078*/ 	.word	0xffffffff


	//   ....[16]....
        /*007c*/ 	.word	0xffffffff


	//   ....[17]....
        /*0080*/ 	.word	0xffffffff


	//   ....[18]....
        /*0084*/ 	.word	0xffffffff


	//   ....[19]....
        /*0088*/ 	.word	0xffffffff


	//----- nvinfo : EIATTR_COOP_GROUP_INSTR_OFFSETS
	.align		4
.L_2861:
        /*008c*/ 	.byte	0x04, 0x28
        /*008e*/ 	.short	(.L_2863 - .L_2862)


	//   ....[0]....
.L_2862:
        /*0090*/ 	.word	0x000007b0


	//   ....[1]....
        /*0094*/ 	.word	0x000007e0


	//   ....[2]....
        /*0098*/ 	.word	0x00000800


	//   ....[3]....
        /*009c*/ 	.word	0x00000810


	//   ....[4]....
        /*00a0*/ 	.word	0x00000840


	//   ....[5]....
        /*00a4*/ 	.word	0x00000850


	//   ....[6]....
        /*00a8*/ 	.word	0x00000880


	//   ....[7]....
        /*00ac*/ 	.word	0x00000890


	//   ....[8]....
        /*00b0*/ 	.word	0x000008c0


	//   ....[9]....
        /*00b4*/ 	.word	0x000008d0


	//   ....[10]....
        /*00b8*/ 	.word	0x00000a70


	//   ....[11]....
        /*00bc*/ 	.word	0x00000af0


	//   ....[12]....
        /*00c0*/ 	.word	0x00000b50


	//   ....[13]....
        /*00c4*/ 	.word	0x00000bb0


	//   ....[14]....
        /*00c8*/ 	.word	0x00000c20


	//   ....[15]....
        /*00cc*/ 	.word	0x00000c90


	//   ....[16]....
        /*00d0*/ 	.word	0x00000cf0


	//   ....[17]....
        /*00d4*/ 	.word	0x00000d50


	//   ....[18]....
        /*00d8*/ 	.word	0x00000db0


	//   ....[19]....
        /*00dc*/ 	.word	0x00000e10


	//----- nvinfo : EIATTR_EXIT_INSTR_OFFSETS
	.align		4
.L_2863:
        /*00e0*/ 	.byte	0x04, 0x1c
        /*00e2*/ 	.short	(.L_2865 - .L_2864)


	//   ....[0]....
.L_2864:
        /*00e4*/ 	.word	0x00000070


	//   ....[1]....
        /*00e8*/ 	.word	0x00000a10


	//----- nvinfo : EIATTR_MAX_THREADS
	.align		4
.L_2865:
        /*00ec*/ 	.byte	0x04, 0x05
        /*00ee*/ 	.short	(.L_2867 - .L_2866)
.L_2866:
        /*00f0*/ 	.word	0x00000400
        /*00f4*/ 	.word	0x00000001
        /*00f8*/ 	.word	0x00000001


	//----- nvinfo : EIATTR_CRS_STACK_SIZE
	.align		4
.L_2867:
        /*00fc*/ 	.byte	0x04, 0x1e
        /*00fe*/ 	.short	(.L_2869 - .L_2868)
.L_2868:
        /*0100*/ 	.word	0x00000000
.L_2869:


//--------------------- .nv.info._ZN10layer_norm13ln_bwd_kernelINS_13Kernel_traitsIffffjLj30720ELj4ELj1ELj8ELj8ENS_18Kernel_traits_baseILj30720EffffjLj256EEEEEEEvNS_9BwdParamsE --------------------------
	.section	.nv.info._ZN10layer_norm13ln_bwd_kernelINS_13Kernel_traitsIffffjLj30720ELj4ELj1ELj8ELj8ENS_18Kernel_traits_baseILj30720EffffjLj256EEEEEEEvNS_9BwdParamsE,"",@"SHT_CUDA_INFO"
	.sectionflags	@""
	.align	4


	//----- nvinfo : EIATTR_CUDA_API_VERSION
	.align		4
        /*0000*/ 	.byte	0x04, 0x37
        /*0002*/ 	.short	(.L_2871 - .L_2870)
.L_2870:
        /*0004*/ 	.word	0x00000082


	//----- nvinfo : EIATTR_SW2861232_WAR
	.align		4
.L_2871:
        /*0008*/ 	.byte	0x01, 0x35
	.zero		2


	//----- nvinfo : EIATTR_PARAM_CBANK
	.align		4
        /*000c*/ 	.byte	0x04, 0x0a
        /*000e*/ 	.short	(.L_2873 - .L_2872)
	.align		4
.L_2872:
        /*0010*/ 	.word	index@(.nv.constant0._ZN10layer_norm13ln_bwd_kernelINS_13Kernel_traitsIffffjLj30720ELj4ELj1ELj8ELj8ENS_18Kernel_traits_baseILj30720EffffjLj256EEEEEEEvNS_9BwdParamsE)
        /*0014*/ 	.short	0x0160
        /*0016*/ 	.short	0x0088


	//----- nvinfo : EIATTR_CBANK_PARAM_SIZE
	.align		4
.L_2873:
        /*0018*/ 	.byte	0x03, 0x19
        /*001a*/ 	.short	0x0088


	//----- nvinfo : EIATTR_KPARAM_INFO
	.align		4
        /*001c*/ 	.byte	0x04, 0x17
        /*001e*/ 	.short	(.L_2875 - .L_2874)
.L_2874:
        /*0020*/ 	.word	0x00000000
        /*0024*/ 	.short	0x0000
        /*0026*/ 	.short	0x0000
        /*0028*/ 	.byte	0x00, 0xf0, 0x21, 0x02


	//----- nvinfo : EIATTR_MAXREG_COUNT
	.align		4
.L_2875:
        /*002c*/ 	.byte	0x03, 0x1b
        /*002e*/ 	.short	0x00ff


	//----- nvinfo : EIATTR_NUM_BARRIERS
	.align		4
        /*0030*/ 	.byte	0x02, 0x4c
        /*0032*/ 	.byte	0x01
	.zero		1


	//----- nvinfo : EIATTR_MERCURY_ISA_VERSION
	.align		4
        /*0034*/ 	.byte	0x03, 0x5f
        /*0036*/ 	.short	0x0000


	//----- nvinfo : EIATTR_COOP_GROUP_MASK_REGIDS
	.align		4
        /*0038*/ 	.byte	0x04, 0x29
        /*003a*/ 	.short	(.L_2877 - .L_2876)


	//   ....[0]....
.L_2876:
        /*003c*/ 	.word	0xffffffff


	//   ....[1]....
        /*0040*/ 	.word	0xffffffff


	//   ....[2]....
        /*0044*/ 	.word	0xffffffff


	//   ....[3]....
        /*0048*/ 	.word	0xffffffff


	//   ....[4]....
        /*004c*/ 	.word	0xffffffff


	//   ....[5]....
        /*0050*/ 	.word	0xffffffff


	//   ....[6]....
        /*0054*/ 	.word	0xffffffff


	//   ....[7]....
        /*0058*/ 	.word	0xffffffff


	//   ....[8]....
        /*005c*/ 	.word	0xffffffff


	//   ....[9]....
        /*0060*/ 	.word	0xffffffff


	//   ....[10]....
        /*0064*/ 	.word	0xffffffff


	//   ....[11]....
        /*0068*/ 	.word	0xffffffff


	//   ....[12]....
        /*006c*/ 	.word	0xffffffff


	//   ....[13]....
        /*0070*/ 	.word	0xffffffff


	//   ....[14]....
        /*0074*/ 	.word	0xffffffff


	//   ....[15]....
        /*0078*/ 	.word	0xffffffff


	//   ....[16]....
        /*007c*/ 	.word	0xffffffff


	//   ....[17]....
        /*0080*/ 	.word	0xffffffff


	//   ....[18]....
        /*0084*/ 	.word	0xffffffff


	//   ....[19]....
        /*0088*/ 	.word	0xffffffff


	//   ....[20]....
        /*008c*/ 	.word	0xffffffff


	//   ....[21]....
        /*0090*/ 	.word	0xffffffff


	//   ....[22]....
        /*0094*/ 	.word	0xffffffff


	//   ....[23]....
        /*0098*/ 	.word	0xffffffff


	//   ....[24]....
        /*009c*/ 	.word	0xffffffff


	//   ....[25]....
        /*00a0*/ 	.word	0xffffffff


	//   ....[26]....
        /*00a4*/ 	.word	0xffffffff


	//   ....[27]....
        /*00a8*/ 	.word	0xffffffff


	//   ....[28]....
        /*00ac*/ 	.word	0xffffffff


	//   ....[29]....
        /*00b0*/ 	.word	0xffffffff


	//----- nvinfo : EIATTR_COOP_GROUP_INSTR_OFFSETS
	.align		4
.L_2877:
        /*00b4*/ 	.byte	0x04, 0x28
        /*00b6*/ 	.short	(.L_2879 - .L_2878)


	//   ....[0]....
.L_2878:
        /*00b8*/ 	.word	0x00002330


	//   ....[1]....
        /*00bc*/ 	.word	0x00002350


	//   ....[2]....
        /*00c0*/ 	.word	0x00002370


	//   ....[3]....
        /*00c4*/ 	.word	0x00002390


	//   ....[4]....
        /*00c8*/ 	.word	0x000023b0


	//   ....[5]....
        /*00cc*/ 	.word	0x000023d0


	//   ....[6]....
        /*00d0*/ 	.word	0x000023f0


	//   ....[7]....
        /*00d4*/ 	.word	0x00002410


	//   ....[8]....
        /*00d8*/ 	.word	0x00002430


	//   ....[9]....
        /*00dc*/ 	.word	0x00002450


	//   ....[10]....
        /*00e0*/ 	.word	0x00002960


	//   ....[11]....
        /*00e4*/ 	.word	0x00002970


	//   ....[12]....
        /*00e8*/ 	.word	0x000029a0


	//   ....[13]....
        /*00ec*/ 	.word	0x000029b0


	//   ....[14]....
        /*00f0*/ 	.word	0x000029e0


	//   ....[15]....
        /*00f4*/ 	.word	0x000029f0


	//   ....[16]....
        /*00f8*/ 	.word	0x00002a20


	//   ....[17]....
        /*00fc*/ 	.word	0x00002a30


	//   ....[18]....
        /*0100*/ 	.word	0x00002a60


	//   ....[19]....
        /*0104*/ 	.word	0x00002a70


	//   ....[20]....
        /*0108*/ 	.word	0x00003b60


	//   ....[21]....
        /*010c*/ 	.word	0x00003be0


	//   ....[22]....
        /*0110*/ 	.word	0x00003c60


	//   ....[23]....
        /*0114*/ 	.word	0x00003cd0


	//   ....[24]....
        /*0118*/ 	.word	0x00003d50


	//   ....[25]....
        /*011c*/ 	.word	0x00003dc0


	//   ....[26]....
        /*0120*/ 	.word	0x00003e40


	//   ....[27]....
        /*0124*/ 	.word	0x00003eb0


	//   ....[28]....
        /*0128*/ 	.word	0x00003f30


	//   ....[29]....
        /*012c*/ 	.word	0x00003fa0


	//----- nvinfo : EIATTR_EXIT_INSTR_OFFSETS
	.align		4
.L_2879:
        /*0130*/ 	.byte	0x04, 0x1c
        /*0132*/ 	.short	(.L_2881 - .L_2880)


	//   ....[0]....
.L_2880:
        /*0134*/ 	.word	0x00003b00


	//----- nvinfo : EIATTR_MAX_THREADS
	.align		4
.L_2881:
        /*0138*/ 	.byte	0x04, 0x05
        /*013a*/ 	.short	(.L_2883 - .L_2882)
.L_2882:
        /*013c*/ 	.word	0x00000100
        /*0140*/ 	.word	0x00000001
        /*0144*/ 	.word	0x00000001


	//----- nvinfo : EIATTR_CRS_STACK_SIZE
	.align		4
.L_2883:
        /*0148*/ 	.byte	0x04, 0x1e
        /*014a*/ 	.short	(.L_2885 - .L_2884)
.L_2884:
        /*014c*/ 	.word	0x00000000
.L_2885:


//--------------------- .nv.info._ZN10layer_norm22ln_bwd_finalize_kernelINS_22Kernel_traits_finalizeILj25600E13__nv_bfloat16fS2_fjLj1024ELj4ENS_18Kernel_traits_baseILj25600ES2_fS2_fjLj1024EEEEEEEvNS_9BwdParamsE --------------------------
	.section	.nv.info._ZN10layer_norm22ln_bwd_finalize_kernelINS_22Kernel_traits_finalizeILj25600E13__nv_bfloat16fS2_fjLj1024ELj4ENS_18Kernel_traits_baseILj25600ES2_fS2_fjLj1024EEEEEEEvNS_9BwdParamsE,"",@"SHT_CUDA_INFO"
	.sectionflags	@""
	.align	4


	//----- nvinfo : EIATTR_CUDA_API_VERSION
	.align		4
        /*0000*/ 	.byte	0x04, 0x37
        /*0002*/ 	.short	(.L_2887 - .L_2886)
.L_2886:
        /*0004*/ 	.word	0x00000082


	//----- nvinfo : EIATTR_SW2861232_WAR
	.align		4
.L_2887:
        /*0008*/ 	.byte	0x01, 0x35
	.zero		2


	//----- nvinfo : EIATTR_PARAM_CBANK
	.align		4
        /*000c*/ 	.byte	0x04, 0x0a
        /*000e*/ 	.short	(.L_2889 - .L_2888)
	.align		4
.L_2888:
        /*0010*/ 	.word	index@(.nv.constant0._ZN10layer_norm22ln_bwd_finalize_kernelINS_22Kernel_traits_finalizeILj25600E13__nv_bfloat16fS2_fjLj1024ELj4ENS_18Kernel_traits_baseILj25600ES2_fS2_fjLj1024EEEEEEEvNS_9BwdParamsE)
        /*0014*/ 	.short	0x0160
        /*0016*/ 	.short	0x0088


	//----- nvinfo : EIATTR_CBANK_PARAM_SIZE
	.align		4
.L_2889:
        /*0018*/ 	.byte	0x03, 0x19
        /*001a*/ 	.short	0x0088


	//----- nvinfo : EIATTR_KPARAM_INFO
	.align		4
        /*001c*/ 	.byte	0x04, 0x17
        /*001e*/ 	.short	(.L_2891 - .L_2890)
.L_2890:
        /*0020*/ 	.word	0x00000000
        /*0024*/ 	.short	0x0000
        /*0026*/ 	.short	0x0000
        /*0028*/ 	.byte	0x00, 0xf0, 0x21, 0x02


	//----- nvinfo : EIATTR_MAXREG_COUNT
	.align		4
.L_2891:
        /*002c*/ 	.byte	0x03, 0x1b
        /*002e*/ 	.short	0x0040


	//----- nvinfo : EIATTR_NUM_BARRIERS
	.align		4
        /*0030*/ 	.byte	0x02, 0x4c
        /*0032*/ 	.byte	0x01
	.zero		1


	//----- nvinfo : EIATTR_MERCURY_ISA_VERSION
	.align		4
        /*0034*/ 	.byte	0x03, 0x5f
        /*0036*/ 	.short	0x0000


	//----- nvinfo : EIATTR_COOP_GROUP_MASK_REGIDS
	.align		4
        /*0038*/ 	.byte	0x04, 0x29
        /*003a*/ 	.short	(.L_2893 - .L_2892)


	//   ....[0]....
.L_2892:
        /*003c*/ 	.word	0xffffffff


	//   ....[1]....
        /*0040*/ 	.word	0xffffffff


	//   ....[2]....
        /*0044*/ 	.word	0xffffffff


	//   ....[3]....
        /*0048*/ 	.word	0xffffffff


	//   ....[4]....
        /*004c*/ 	.word	0xffffffff


	//   ....[5]....
        /*0050*/ 	.word	0xffffffff


	//   ....[6]....
        /*0054*/ 	.word	0xffffffff


	//   ....[7]....
        /*0058*/ 	.word	0xffffffff


	//   ....[8]....
        /*005c*/ 	.word	0xffffffff


	//   ....[9]....
        /*0060*/ 	.word	0xffffffff


	//   ....[10]....
        /*0064*/ 	.word	0xffffffff


	//   ....[11]....
        /*0068*/ 	.word	0xffffffff


	//   ....[12]....
        /*006c*/ 	.word	0xffffffff


	//   ....[13]....
        /*0070*/ 	.word	0xffffffff


	//   ....[14]....
        /*0074*/ 	.word	0xffffffff


	//   ....[15]....
        /*0078*/ 	.word	0xffffffff


	//   ....[16]....
        /*007c*/ 	.word	0xffffffff


	//   ....[17]....
        /*0080*/ 	.word	0xffffffff


	//   ....[18]....
        /*0084*/ 	.word	0xffffffff


	//   ....[19]....
        /*0088*/ 	.word	0xffffffff


	//----- nvinfo : EIATTR_COOP_GROUP_INSTR_OFFSETS
	.align		4
.L_2893:
        /*008c*/ 	.byte	0x04, 0x28
        /*008e*/ 	.short	(.L_2895 - .L_2894)


	//   ....[0]....
.L_2894:
        /*0090*/ 	.word	0x000007b0


	//   ....[1]....
        /*0094*/ 	.word	0x000007e0


	//   ....[2]....
        /*0098*/ 	.word	0x00000800


	//   ....[3]....
        /*009c*/ 	.word	0x00000810


	//   ....[4]....
        /*00a0*/ 	.word	0x00000840


	//   ....[5]....
        /*00a4*/ 	.word	0x00000850


	//   ....[6]....
        /*00a8*/ 	.word	0x00000880


	//   ....[7]....
        /*00ac*/ 	.word	0x00000890


	//   ....[8]....
        /*00b0*/ 	.word	0x000008c0


	//   ....[9]....
        /*00b4*/ 	.word	0x000008d0


	//   ....[10]....
        /*00b8*/ 	.word	0x00000ac0


	//   ....[11]....
        /*00bc*/ 	.word	0x00000b40


	//   ....[12]....
        /*00c0*/ 	.word	0x00000ba0


	//   ....[13]....
        /*00c4*/ 	.word	0x00000c00


	//   ....[14]....
        /*00c8*/ 	.word	0x00000c70


	//   ....[15]....
        /*00cc*/ 	.word	0x00000ce0


	//   ....[16]....
        /*00d0*/ 	.word	0x00000d40


	//   ....[17]....
        /*00d4*/ 	.word	0x00000da0


	//   ....[18]....
        /*00d8*/ 	.word	0x00000e00


	//   ....[19]....
        /*00dc*/ 	.word	0x00000e60


	//----- nvinfo : EIATTR_EXIT_INSTR_OFFSETS
	.align		4
.L_2895:
        /*00e0*/ 	.byte	0x04, 0x1c
        /*00e2*/ 	.short	(.L_2897 - .L_2896)


	//   ....[0]....
.L_2896:
        /*00e4*/ 	.word	0x00000070


	//   ....[1]....
        /*00e8*/ 	.word	0x00000a60


	//----- nvinfo : EIATTR_MAX_THREADS
	.align		4
.L_2897:
        /*00ec*/ 	.byte	0x04, 0x05
        /*00ee*/ 	.short	(.L_2899 - .L_2898)
.L_2898:
        /*00f0*/ 	.word	0x00000400
        /*00f4*/ 	.word	0x00000001
        /*00f8*/ 	.word	0x00000001


	//----- nvinfo : EIATTR_CRS_STACK_SIZE
	.align		4
.L_2899:
        /*00fc*/ 	.byte	0x04, 0x1e
        /*00fe*/ 	.short	(.L_2901 - .L_2900)
.L_2900:
        /*0100*/ 	.word	0x00000000
.L_2901:


//--------------------- .nv.info._ZN10layer_norm13ln_bwd_kernelINS_13Kernel_traitsI13__nv_bfloat16fS2_fjLj25600ELj5ELj1ELj4ELj16ENS_18Kernel_traits_baseILj25600ES2_fS2_fjLj128EEEEEEEvNS_9BwdParamsE --------------------------
	.section	.nv.info._ZN10layer_norm13ln_bwd_kernelINS_13Kernel_traitsI13__nv_bfloat16fS2_fjLj25600ELj5ELj1ELj4ELj16ENS_18Kernel_traits_baseILj25600ES2_fS2_fjLj128EEEEEEEvNS_9BwdParamsE,"",@"SHT_CUDA_INFO"
	.sectionflags	@""
	.align	4


	//----- nvinfo : EIATTR_CUDA_API_VERSION
	.align		4
        /*0000*/ 	.byte	0x04, 0x37
        /*0002*/ 	.short	(.L_2903 - .L_2902)
.L_2902:
        /*0004*/ 	.word	0x00000082


	//----- nvinfo : EIATTR_SW2861232_WAR
	.align		4
.L_2903:
        /*0008*/ 	.byte	0x01, 0x35
	.zero		2


	//----- nvinfo : EIATTR_PARAM_CBANK
	.align		4
        /*000c*/ 	.byte	0x04, 0x0a
        /*000e*/ 	.short	(.L_2905 - .L_2904)
	.align		4
.L_2904:
        /*0010*/ 	.word	index@(.nv.constant0._ZN10layer_norm13ln_bwd_kernelINS_13Kernel_traitsI13__nv_bfloat16fS2_fjLj25600ELj5ELj1ELj4ELj16ENS_18Kernel_traits_baseILj25600ES2_fS2_fjLj128EEEEEEEvNS_9BwdParamsE)
        /*0014*/ 	.short	0x0160
        /*0016*/ 	.short	0x0088


	//----- nvinfo : EIATTR_CBANK_PARAM_SIZE
	.align		4
.L_2905:
        /*0018*/ 	.byte	0x03, 0x19
        /*001a*/ 	.short	0x0088


	//----- nvinfo : EIATTR_KPARAM_INFO
	.align		4
        /*001c*/ 	.byte	0x04, 0x17
        /*001e*/ 	.short	(.L_2907 - .L_2906)
.L_2906:
        /*0020*/ 	.word	0x00000000
        /*0024*/ 	.short	0x0000
        /*0026*/ 	.short	0x0000
        /*0028*/ 	.byte	0x00, 0xf0, 0x21, 0x02


	//----- nvinfo : EIATTR_MAXREG_COUNT
	.align		4
.L_2907:
        /*002c*/ 	.byte	0x03, 0x1b
        /*002e*/ 	.short	0x00ff


	//----- nvinfo : EIATTR_NUM_BARRIERS
	.align		4
        /*0030*/ 	.byte	0x02, 0x4c
        /*0032*/ 	.byte	0x01
	.zero		1


	//----- nvinfo : EIATTR_ANNOTATIONS
	.align		4
        /*0034*/ 	.byte	0x04, 0x55
        /*0036*/ 	.short	(.L_2909 - .L_2908)


	//   ....[0]....
.L_2908:
        /* <DEDUP_REMOVED lines=21> */
        /*017c*/ 	.byte	0x90, 0x4b, 0x00, 0x00


	//----- nvinfo : EIATTR_MERCURY_ISA_VERSION
	.align		4
.L_2909:
        /*0180*/ 	.byte	0x03, 0x5f
        /*0182*/ 	.short	0x0000


	//----- nvinfo : EIATTR_COOP_GROUP_MASK_REGIDS
	.align		4
        /*0184*/ 	.byte	0x04, 0x29
        /*0186*/ 	.short	(.L_2911 - .L_2910)


	//   ....[0]....
.L_2910:
        /*0188*/ 	.word	0xffffffff


	//   ....[1]....
        /*018c*/ 	.word	0xffffffff


	//   ....[2]....
        /*0190*/ 	.word	0xffffffff


	//   ....[3]....
        /*0194*/ 	.word	0xffffffff


	//   ....[4]....
        /*0198*/ 	.word	0xffffffff


	//   ....[5]....
        /*019c*/ 	.word	0xffffffff


	//   ....[6]....
        /*01a0*/ 	.word	0xffffffff


	//   ....[7]....
        /*01a4*/ 	.word	0xffffffff


	//   ....[8]....
        /*01a8*/ 	.word	0xffffffff


	//   ....[9]....
        /*01ac*/ 	.word	0xffffffff


	//   ....[10]....
        /*01b0*/ 	.word	0xffffffff


	//   ....[11]....
        /*01b4*/ 	.word	0xffffffff


	//   ....[12]....
        /*01b8*/ 	.word	0xffffffff


	//   ....[13]....
        /*01bc*/ 	.word	0xffffffff


	//   ....[14]....
        /*01c0*/ 	.word	0xffffffff


	//   ....[15]....
        /*01c4*/ 	.word	0xffffffff


	//   ....[16]....
        /*01c8*/ 	.word	0xffffffff


	//   ....[17]....
        /*01cc*/ 	.word	0xffffffff


	//   ....[18]....
        /*01d0*/ 	.word	0xffffffff


	//   ....[19]....
        /*01d4*/ 	.word	0xffffffff


	//   ....[20]....
        /*01d8*/ 	.word	0xffffffff


	//   ....[21]....
        /*01dc*/ 	.word	0xffffffff


	//   ....[22]....
        /*01e0*/ 	.word	0xffffffff


	//   ....[23]....
        /*01e4*/ 	.word	0xffffffff


	//   ....[24]....
        /*01e8*/ 	.word	0xffffffff


	//   ....[25]....
        /*01ec*/ 	.word	0xffffffff


	//   ....[26]....
        /*01f0*/ 	.word	0xffffffff


	//   ....[27]....
        /*01f4*/ 	.word	0xffffffff


	//   ....[28]....
        /*01f8*/ 	.word	0xffffffff


	//   ....[29]....
        /*01fc*/ 	.word	0xffffffff


	//----- nvinfo : EIATTR_COOP_GROUP_INSTR_OFFSETS
	.align		4
.L_2911:
        /*0200*/ 	.byte	0x04, 0x28
        /*0202*/ 	.short	(.L_2913 - .L_2912)


	//   ....[0]....
.L_2912:
        /*0204*/ 	.word	0x00003670


	//   ....[1]....
        /*0208*/ 	.word	0x00003690


	//   ....[2]....
        /*020c*/ 	.word	0x000036c0


	//   ....[3]....
        /*0210*/ 	.word	0x000036e0


	//   ....[4]....
        /*0214*/ 	.word	0x00003700


	//   ....[5]....
        /*0218*/ 	.word	0x00003720


	//   ....[6]....
        /*021c*/ 	.word	0x00003740


	//   ....[7]....
        /*0220*/ 	.word	0x00003760


	//   ....[8]....
        /*0224*/ 	.word	0x00003770


	//   ....[9]....
        /*0228*/ 	.word	0x00003790


	//   ....[10]....
        /*022c*/ 	.word	0x00003c80


	//   ....[11]....
        /*0230*/ 	.word	0x00003c90


	//   ....[12]....
        /*0234*/ 	.word	0x00003cc0


	//   ....[13]....
        /*0238*/ 	.word	0x00003ce0


	//   ....[14]....
        /*023c*/ 	.word	0x00003d00


	//   ....[15]....
        /*0240*/ 	.word	0x00003d20


	//   ....[16]....
        /*0244*/ 	.word	0x00003d40


	//   ....[17]....
        /*0248*/ 	.word	0x00003d60


	//   ....[18]....
        /*024c*/ 	.word	0x00003d80


	//   ....[19]....
        /*0250*/ 	.word	0x00003da0


	//   ....[20]....
        /*0254*/ 	.word	0x00004f30


	//   ....[21]....
        /*0258*/ 	.word	0x00004fb0


	//   ....[22]....
        /*025c*/ 	.word	0x00005030


	//   ....[23]....
        /*0260*/ 	.word	0x000050a0


	//   ....[24]....
        /*0264*/ 	.word	0x00005120


	//   ....[25]....
        /*0268*/ 	.word	0x00005190


	//   ....[26]....
        /*026c*/ 	.word	0x00005210


	//   ....[27]....
        /*0270*/ 	.word	0x00005280


	//   ....[28]....
        /*0274*/ 	.word	0x00005300


	//   ....[29]....
        /*0278*/ 	.word	0x00005370


	//----- nvinfo : EIATTR_EXIT_INSTR_OFFSETS
	.align		4
.L_2913:
        /*027c*/ 	.byte	0x04, 0x1c
        /*027e*/ 	.short	(.L_2915 - .L_2914)


	//   ....[0]....
.L_2914:
        /*0280*/ 	.word	0x00004ed0


	//----- nvinfo : EIATTR_MAX_THREADS
	.align		4
.L_2915:
        /*0284*/ 	.byte	0x04, 0x05
        /*0286*/ 	.short	(.L_2917 - .L_2916)
.L_2916:
        /*0288*/ 	.word	0x00000080
        /*028c*/ 	.word	0x00000001
        /*0290*/ 	.word	0x00000001


	//----- nvinfo : EIATTR_CRS_STACK_SIZE
	.align		4
.L_2917:
        /*0294*/ 	.byte	0x04, 0x1e
        /*0296*/ 	.short	(.L_2919 - .L_2918)
.L_2918:
        /*0298*/ 	.word	0x00000000
.L_2919:


//--------------------- .nv.info._ZN10layer_norm22ln_bwd_finalize_kernelINS_22Kernel_traits_finalizeILj25600E13__nv_bfloat16S2_S2_fjLj1024ELj4ENS_18Kernel_traits_baseILj25600ES2_S2_S2_fjLj1024EEEEEEEvNS_9BwdParamsE --------------------------
	.section	.nv.info._ZN10layer_norm22ln_bwd_finalize_kernelINS_22Kernel_traits_finalizeILj25600E13__nv_bfloat16S2_S2_fjLj1024ELj4ENS_18Kernel_traits_baseILj25600ES2_S2_S2_fjLj1024EEEEEEEvNS_9BwdParamsE,"",@"SHT_CUDA_INFO"
	.sectionflags	@""
	.align	4


	//----- nvinfo : EIATTR_CUDA_API_VERSION
	.align		4
        /*0000*/ 	.byte	0x04, 0x37
        /*0002*/ 	.short	(.L_2921 - .L_2920)
.L_2920:
        /*0004*/ 	.word	0x00000082


	//----- nvinfo : EIATTR_SW2861232_WAR
	.align		4
.L_2921:
        /*0008*/ 	.byte	0x01, 0x35
	.zero		2


	//----- nvinfo : EIATTR_PARAM_CBANK
	.align		4
        /*000c*/ 	.byte	0x04, 0x0a
        /*000e*/ 	.short	(.L_2923 - .L_2922)
	.align		4
.L_2922:
        /*0010*/ 	.word	index@(.nv.constant0._ZN10layer_norm22ln_bwd_finalize_kernelINS_22Kernel_traits_finalizeILj25600E13__nv_bfloat16S2_S2_fjLj1024ELj4ENS_18Kernel_traits_baseILj25600ES2_S2_S2_fjLj1024EEEEEEEvNS_9BwdParamsE)
        /*0014*/ 	.short	0x0160
        /*0016*/ 	.short	0x0088


	//----- nvinfo : EIATTR_CBANK_PARAM_SIZE
	.align		4
.L_2923:
        /*0018*/ 	.byte	0x03, 0x19
        /*001a*/ 	.short	0x0088


	//----- nvinfo : EIATTR_KPARAM_INFO
	.align		4
        /*001c*/ 	.byte	0x04, 0x17
        /*001e*/ 	.short	(.L_2925 - .L_2924)
.L_2924:
        /*0020*/ 	.word	0x00000000
        /*0024*/ 	.short	0x0000
        /*0026*/ 	.short	0x0000
        /*0028*/ 	.byte	0x00, 0xf0, 0x21, 0x02


	//----- nvinfo : EIATTR_MAXREG_COUNT
	.align		4
.L_2925:
        /*002c*/ 	.byte	0x03, 0x1b
        /*002e*/ 	.short	0x0040


	//----- nvinfo : EIATTR_NUM_BARRIERS
	.align		4
        /*0030*/ 	.byte	0x02, 0x4c
        /*0032*/ 	.byte	0x01
	.zero		1


	//----- nvinfo : EIATTR_MERCURY_ISA_VERSION
	.align		4
        /*0034*/ 	.byte	0x03, 0x5f
        /*0036*/ 	.short	0x0000


	//----- nvinfo : EIATTR_COOP_GROUP_MASK_REGIDS
	.align		4
        /*0038*/ 	.byte	0x04, 0x29
        /*003a*/ 	.short	(.L_2927 - .L_2926)


	//   ....[0]....
.L_2926:
        /*003c*/ 	.word	0xffffffff


	//   ....[1]....
        /*0040*/ 	.word	0xffffffff


	//   ....[2]....
        /*0044*/ 	.word	0xffffffff


	//   ....[3]....
        /*0048*/ 	.word	0xffffffff


	//   ....[4]....
        /*004c*/ 	.word	0xffffffff


	//   ....[5]....
        /*0050*/ 	.word	0xffffffff


	//   ....[6]....
        /*0054*/ 	.word	0xffffffff


	//   ....[7]....
        /*0058*/ 	.word	0xffffffff


	//   ....[8]....
        /*005c*/ 	.word	0xffffffff


	//   ....[9]....
        /*0060*/ 	.word	0xffffffff


	//   ....[10]....
        /*0064*/ 	.word	0xffffffff


	//   ....[11]....
        /*0068*/ 	.word	0xffffffff


	//   ....[12]....
        /*006c*/ 	.word	0xffffffff


	//   ....[13]....
        /*0070*/ 	.word	0xffffffff


	//   ....[14]....
        /*0074*/ 	.word	0xffffffff


	//   ....[15]....
        /*0078*/ 	.word	0xffffffff


	//   ....[16]....
        /*007c*/ 	.word	0xffffffff


	//   ....[17]....
        /*0080*/ 	.word	0xffffffff


	//   ....[18]....
        /*0084*/ 	.word	0xffffffff


	//   ....[19]....
        /*0088*/ 	.word	0xffffffff


	//----- nvinfo : EIATTR_COOP_GROUP_INSTR_OFFSETS
	.align		4
.L_2927:
        /*008c*/ 	.byte	0x04, 0x28
        /*008e*/ 	.short	(.L_2929 - .L_2928)


	//   ....[0]....
.L_2928:
        /*0090*/ 	.word	0x000007b0


	//   ....[1]....
        /*0094*/ 	.word	0x000007e0


	//   ....[2]....
        /*0098*/ 	.word	0x00000800


	//   ....[3]....
        /*009c*/ 	.word	0x00000810


	//   ....[4]....
        /*00a0*/ 	.word	0x00000840


	//   ....[5]....
        /*00a4*/ 	.word	0x00000850


	//   ....[6]....
        /*00a8*/ 	.word	0x00000880


	//   ....[7]....
        /*00ac*/ 	.word	0x00000890


	//   ....[8]....
        /*00b0*/ 	.word	0x000008c0


	//   ....[9]....
        /*00b4*/ 	.word	0x000008d0


	//   ....[10]....
        /*00b8*/ 	.word	0x00000ac0


	//   ....[11]....
        /*00bc*/ 	.word	0x00000b40


	//   ....[12]....
        /*00c0*/ 	.word	0x00000ba0


	//   ....[13]....
        /*00c4*/ 	.word	0x00000c00


	//   ....[14]....
        /*00c8*/ 	.word	0x00000c70


	//   ....[15]....
        /*00cc*/ 	.word	0x00000ce0


	//   ....[16]....
        /*00d0*/ 	.word	0x00000d40


	//   ....[17]....
        /*00d4*/ 	.word	0x00000da0


	//   ....[18]....
        /*00d8*/ 	.word	0x00000e00


	//   ....[19]....
        /*00dc*/ 	.word	0x00000e60


	//----- nvinfo : EIATTR_EXIT_INSTR_OFFSETS
	.align		4
.L_2929:
        /*00e0*/ 	.byte	0x04, 0x1c
        /*00e2*/ 	.short	(.L_2931 - .L_2930)


	//   ....[0]....
.L_2930:
        /*00e4*/ 	.word	0x00000070


	//   ....[1]....
        /*00e8*/ 	.word	0x00000a60


	//----- nvinfo : EIATTR_MAX_THREADS
	.align		4
.L_2931:
        /*00ec*/ 	.byte	0x04, 0x05
        /*00ee*/ 	.short	(.L_2933 - .L_2932)
.L_2932:
        /*00f0*/ 	.word	0x00000400
        /*00f4*/ 	.word	0x00000001
        /*00f8*/ 	.word	0x00000001


	//----- nvinfo : EIATTR_CRS_STACK_SIZE
	.align		4
.L_2933:
        /*00fc*/ 	.byte	0x04, 0x1e
        /*00fe*/ 	.short	(.L_2935 - .L_2934)
.L_2934:
        /*0100*/ 	.word	0x00000000
.L_2935:


//--------------------- .nv.info._ZN10layer_norm13ln_bwd_kernelINS_13Kernel_traitsI13__nv_bfloat16S2_S2_fjLj25600ELj5ELj1ELj4ELj16ENS_18Kernel_traits_baseILj25600ES2_S2_S2_fjLj128EEEEEEEvNS_9BwdParamsE --------------------------
	.section	.nv.info._ZN10layer_norm13ln_bwd_kernelINS_13Kernel_traitsI13__nv_bfloat16S2_S2_fjLj25600ELj5ELj1ELj4ELj16ENS_18Kernel_traits_baseILj25600ES2_S2_S2_fjLj128EEEEEEEvNS_9BwdParamsE,"",@"SHT_CUDA_INFO"
	.sectionflags	@""
	.align	4


	//----- nvinfo : EIATTR_CUDA_API_VERSION
	.align		4
        /*0000*/ 	.byte	0x04, 0x37
        /*0002*/ 	.short	(.L_2937 - .L_2936)
.L_2936:
        /*0004*/ 	.word	0x00000082


	//----- nvinfo : EIATTR_SW2861232_WAR
	.align		4
.L_2937:
        /*0008*/ 	.byte	0x01, 0x35
	.zero		2


	//----- nvinfo : EIATTR_PARAM_CBANK
	.align		4
        /*000c*/ 	.byte	0x04, 0x0a
        /*000e*/ 	.short	(.L_2939 - .L_2938)
	.align		4
.L_2938:
        /*0010*/ 	.word	index@(.nv.constant0._ZN10layer_norm13ln_bwd_kernelINS_13Kernel_traitsI13__nv_bfloat16S2_S2_fjLj25600ELj5ELj1ELj4ELj16ENS_18Kernel_traits_baseILj25600ES2_S2_S2_fjLj128EEEEEEEvNS_9BwdParamsE)
        /*0014*/ 	.short	0x0160
        /*0016*/ 	.short	0x0088


	//----- nvinfo : EIATTR_CBANK_PARAM_SIZE
	.align		4
.L_2939:
        /*0018*/ 	.byte	0x03, 0x19
        /*001a*/ 	.short	0x0088


	//----- nvinfo : EIATTR_KPARAM_INFO
	.align		4
        /*001c*/ 	.byte	0x04, 0x17
        /*001e*/ 	.short	(.L_2941 - .L_2940)
.L_2940:
        /*0020*/ 	.word	0x00000000
        /*0024*/ 	.short	0x0000
        /*0026*/ 	.short	0x0000
        /*0028*/ 	.byte	0x00, 0xf0, 0x21, 0x02


	//----- nvinfo : EIATTR_MAXREG_COUNT
	.align		4
.L_2941:
        /*002c*/ 	.byte	0x03, 0x1b
        /*002e*/ 	.short	0x00ff


	//----- nvinfo : EIATTR_NUM_BARRIERS
	.align		4
        /*0030*/ 	.byte	0x02, 0x4c
        /*0032*/ 	.byte	0x01
	.zero		1


	//----- nvinfo : EIATTR_MERCURY_ISA_VERSION
	.align		4
        /*0034*/ 	.byte	0x03, 0x5f
        /*0036*/ 	.short	0x0000


	//----- nvinfo : EIATTR_COOP_GROUP_MASK_REGIDS
	.align		4
        /*0038*/ 	.byte	0x04, 0x29
        /*003a*/ 	.short	(.L_2943 - .L_2942)


	//   ....[0]....
.L_2942:
        /*003c*/ 	.word	0xffffffff


	//   ....[1]....
        /*0040*/ 	.word	0xffffffff


	//   ....[2]....
        /*0044*/ 	.word	0xffffffff


	//   ....[3]....
        /*0048*/ 	.word	0xffffffff


	//   ....[4]....
        /*004c*/ 	.word	0xffffffff


	//   ....[5]....
        /*0050*/ 	.word	0xffffffff


	//   ....[6]....
        /*0054*/ 	.word	0xffffffff


	//   ....[7]....
        /*0058*/ 	.word	0xffffffff


	//   ....[8]....
        /*005c*/ 	.word	0xffffffff


	//   ....[9]....
        /*0060*/ 	.word	0xffffffff


	//   ....[10]....
        /*0064*/ 	.word	0xffffffff


	//   ....[11]....
        /*0068*/ 	.word	0xffffffff


	//   ....[12]....
        /*006c*/ 	.word	0xffffffff


	//   ....[13]....
        /*0070*/ 	.word	0xffffffff


	//   ....[14]....
        /*0074*/ 	.word	0xffffffff


	//   ....[15]....
        /*0078*/ 	.word	0xffffffff


	//   ....[16]....
        /*007c*/ 	.word	0xffffffff


	//   ....[17]....
        /*0080*/ 	.word	0xffffffff


	//   ....[18]....
        /*0084*/ 	.word	0xffffffff


	//   ....[19]....
        /*0088*/ 	.word	0xffffffff


	//   ....[20]....
        /*008c*/ 	.word	0xffffffff


	//   ....[21]....
        /*0090*/ 	.word	0xffffffff


	//   ....[22]....
        /*0094*/ 	.word	0xffffffff


	//   ....[23]....
        /*0098*/ 	.word	0xffffffff


	//   ....[24]....
        /*009c*/ 	.word	0xffffffff


	//   ....[25]....
        /*00a0*/ 	.word	0xffffffff


	//   ....[26]....
        /*00a4*/ 	.word	0xffffffff


	//   ....[27]....
        /*00a8*/ 	.word	0xffffffff


	//   ....[28]....
        /*00ac*/ 	.word	0xffffffff


	//   ....[29]....
        /*00b0*/ 	.word	0xffffffff


	//----- nvinfo : EIATTR_COOP_GROUP_INSTR_OFFSETS
	.align		4
.L_2943:
        /*00b4*/ 	.byte	0x04, 0x28
        /*00b6*/ 	.short	(.L_2945 - .L_2944)


	//   ....[0]....
.L_2944:
        /*00b8*/ 	.word	0x00002dc0


	//   ....[1]....
        /*00bc*/ 	.word	0x00002de0


	//   ....[2]....
        /*00c0*/ 	.word	0x00002e00


	//   ....[3]....
        /*00c4*/ 	.word	0x00002e20


	//   ....[4]....
        /*00c8*/ 	.word	0x00002e40


	//   ....[5]....
        /*00cc*/ 	.word	0x00002e60


	//   ....[6]....
        /*00d0*/ 	.word	0x00002e80


	//   ....[7]....
        /*00d4*/ 	.word	0x00002ea0


	//   ....[8]....
        /*00d8*/ 	.word	0x00002ec0


	//   ....[9]....
        /*00dc*/ 	.word	0x00002ee0


	//   ....[10]....
        /*00e0*/ 	.word	0x00003380


	//   ....[11]....
        /*00e4*/ 	.word	0x00003390


	//   ....[12]....
        /*00e8*/ 	.word	0x000033c0


	//   ....[13]....
        /*00ec*/ 	.word	0x000033d0


	//   ....[14]....
        /*00f0*/ 	.word	0x00003400


	//   ....[15]....
        /*00f4*/ 	.word	0x00003410


	//   ....[16]....
        /*00f8*/ 	.word	0x00003440


	//   ....[17]....
        /*00fc*/ 	.word	0x00003450


	//   ....[18]....
        /*0100*/ 	.word	0x00003480


	//   ....[19]....
        /*0104*/ 	.word	0x00003490


	//   ....[20]....
        /*0108*/ 	.word	0x00004650


	//   ....[21]....
        /*010c*/ 	.word	0x000046d0


	//   ....[22]....
        /*0110*/ 	.word	0x00004750


	//   ....[23]....
        /*0114*/ 	.word	0x000047c0


	//   ....[24]....
        /*0118*/ 	.word	0x00004840


	//   ....[25]....
        /*011c*/ 	.word	0x000048b0


	//   ....[26]....
        /*0120*/ 	.word	0x00004930


	//   ....[27]....
        /*0124*/ 	.word	0x000049a0


	//   ....[28]....
        /*0128*/ 	.word	0x00004a20


	//   ....[29]....
        /*012c*/ 	.word	0x00004a90


	//----- nvinfo : EIATTR_EXIT_INSTR_OFFSETS
	.align		4
.L_2945:
        /*0130*/ 	.byte	0x04, 0x1c
        /*0132*/ 	.short	(.L_2947 - .L_2946)


	//   ....[0]....
.L_2946:
        /*0134*/ 	.word	0x000045f0


	//----- nvinfo : EIATTR_MAX_THREADS
	.align		4
.L_2947:
        /*0138*/ 	.byte	0x04, 0x05
        /*013a*/ 	.short	(.L_2949 - .L_2948)
.L_2948:
        /*013c*/ 	.word	0x00000080
        /*0140*/ 	.word	0x00000001
        /*0144*/ 	.word	0x00000001


	//----- nvinfo : EIATTR_CRS_STACK_SIZE
	.align		4
.L_2949:
        /*0148*/ 	.byte	0x04, 0x1e
        /*014a*/ 	.short	(.L_2951 - .L_2950)
.L_2950:
        /*014c*/ 	.word	0x00000000
.L_2951:


//--------------------- .nv.info._ZN10layer_norm22ln_bwd_finalize_kernelINS_22Kernel_traits_finalizeILj25600E6__halffS2_fjLj1024ELj4ENS_18Kernel_traits_baseILj25600ES2_fS2_fjLj1024EEEEEEEvNS_9BwdParamsE --------------------------
	.section	.nv.info._ZN10layer_norm22ln_bwd_finalize_kernelINS_22Kernel_traits_finalizeILj25600E6__halffS2_fjLj1024ELj4ENS_18Kernel_traits_baseILj25600ES2_fS2_fjLj1024EEEEEEEvNS_9BwdParamsE,"",@"SHT_CUDA_INFO"
	.sectionflags	@""
	.align	4


	//----- nvinfo : EIATTR_CUDA_API_VERSION
	.align		4
        /*0000*/ 	.byte	0x04, 0x37
        /*0002*/ 	.short	(.L_2953 - .L_2952)
.L_2952:
        /*0004*/ 	.word	0x00000082


	//----- nvinfo : EIATTR_SW2861232_WAR
	.align		4
.L_2953:
        /*0008*/ 	.byte	0x01, 0x35
	.zero		2


	//----- nvinfo : EIATTR_PARAM_CBANK
	.align		4
        /*000c*/ 	.byte	0x04, 0x0a
        /*000e*/ 	.short	(.L_2955 - .L_2954)
	.align		4
.L_2954:
        /*0010*/ 	.word	index@(.nv.constant0._ZN10layer_norm22ln_bwd_finalize_kernelINS_22Kernel_traits_finalizeILj25600E6__halffS2_fjLj1024ELj4ENS_18Kernel_traits_baseILj25600ES2_fS2_fjLj1024EEEEEEEvNS_9BwdParamsE)
        /*0014*/ 	.short	0x0160
        /*0016*/ 	.short	0x0088


	//----- nvinfo : EIATTR_CBANK_PARAM_SIZE
	.align		4
.L_2955:
        /*0018*/ 	.byte	0x03, 0x19
        /*001a*/ 	.short	0x0088


	//----- nvinfo : EIATTR_KPARAM_INFO
	.align		4
        /*001c*/ 	.byte	0x04, 0x17
        /*001e*/ 	.short	(.L_2957 - .L_2956)
.L_2956:
        /*0020*/ 	.word	0x00000000
        /*0024*/ 	.short	0x0000
        /*0026*/ 	.short	0x0000
        /*0028*/ 	.byte	0x00, 0xf0, 0x21, 0x02


	//----- nvinfo : EIATTR_MAXREG_COUNT
	.align		4
.L_2957:
        /*002c*/ 	.byte	0x03, 0x1b
        /*002e*/ 	.short	0x0040


	//----- nvinfo : EIATTR_NUM_BARRIERS
	.align		4
        /*0030*/ 	.byte	0x02, 0x4c
        /*0032*/ 	.byte	0x01
	.zero		1


	//----- nvinfo : EIATTR_MERCURY_ISA_VERSION
	.align		4
        /*0034*/ 	.byte	0x03, 0x5f
        /*0036*/ 	.short	0x0000


	//----- nvinfo : EIATTR_COOP_GROUP_MASK_REGIDS
	.align		4
        /*0038*/ 	.byte	0x04, 0x29
        /*003a*/ 	.short	(.L_2959 - .L_2958)


	//   ....[0]....
.L_2958:
        /*003c*/ 	.word	0xffffffff


	//   ....[1]....
        /*0040*/ 	.word	0xffffffff


	//   ....[2]....
        /*0044*/ 	.word	0xffffffff


	//   ....[3]....
        /*0048*/ 	.word	0xffffffff


	//   ....[4]....
        /*004c*/ 	.word	0xffffffff


	//   ....[5]....
        /*0050*/ 	.word	0xffffffff


	//   ....[6]....
        /*0054*/ 	.word	0xffffffff


	//   ....[7]....
        /*0058*/ 	.word	0xffffffff


	//   ....[8]....
        /*005c*/ 	.word	0xffffffff


	//   ....[9]....
        /*0060*/ 	.word	0xffffffff


	//   ....[10]....
        /*0064*/ 	.word	0xffffffff


	//   ....[11]....
        /*0068*/ 	.word	0xffffffff


	//   ....[12]....
        /*006c*/ 	.word	0xffffffff


	//   ....[13]....
        /*0070*/ 	.word	0xffffffff


	//   ....[14]....
        /*0074*/ 	.word	0xffffffff


	//   ....[15]....
        /*0078*/ 	.word	0xffffffff


	//   ....[16]....
        /*007c*/ 	.word	0xffffffff


	//   ....[17]....
        /*0080*/ 	.word	0xffffffff


	//   ....[18]....
        /*0084*/ 	.word	0xffffffff


	//   ....[19]....
        /*0088*/ 	.word	0xffffffff


	//----- nvinfo : EIATTR_COOP_GROUP_INSTR_OFFSETS
	.align		4
.L_2959:
        /*008c*/ 	.byte	0x04, 0x28
        /*008e*/ 	.short	(.L_2961 - .L_2960)


	//   ....[0]....
.L_2960:
        /*0090*/ 	.word	0x000007b0


	//   ....[1]....
        /*0094*/ 	.word	0x000007e0


	//   ....[2]....
        /*0098*/ 	.word	0x00000800


	//   ....[3]....
        /*009c*/ 	.word	0x00000810


	//   ....[4]....
        /*00a0*/ 	.word	0x00000840


	//   ....[5]....
        /*00a4*/ 	.word	0x00000850


	//   ....[6]....
        /*00a8*/ 	.word	0x00000880


	//   ....[7]....
        /*00ac*/ 	.word	0x00000890


	//   ....[8]....
        /*00b0*/ 	.word	0x000008c0


	//   ....[9]....
        /*00b4*/ 	.word	0x000008d0


	//   ....[10]....
        /*00b8*/ 	.word	0x00000ac0


	//   ....[11]....
        /*00bc*/ 	.word	0x00000b40


	//   ....[12]....
        /*00c0*/ 	.word	0x00000ba0


	//   ....[13]....
        /*00c4*/ 	.word	0x00000c00


	//   ....[14]....
        /*00c8*/ 	.word	0x00000c70


	//   ....[15]....
        /*00cc*/ 	.word	0x00000ce0


	//   ....[16]....
        /*00d0*/ 	.word	0x00000d40


	//   ....[17]....
        /*00d4*/ 	.word	0x00000da0


	//   ....[18]....
        /*00d8*/ 	.word	0x00000e00


	//   ....[19]....
        /*00dc*/ 	.word	0x00000e60


	//----- nvinfo : EIATTR_EXIT_INSTR_OFFSETS
	.align		4
.L_2961:
        /*00e0*/ 	.byte	0x04, 0x1c
        /*00e2*/ 	.short	(.L_2963 - .L_2962)


	//   ....[0]....
.L_2962:
        /*00e4*/ 	.word	0x00000070


	//   ....[1]....
        /*00e8*/ 	.word	0x00000a60


	//----- nvinfo : EIATTR_MAX_THREADS
	.align		4
.L_2963:
        /*00ec*/ 	.byte	0x04, 0x05
        /*00ee*/ 	.short	(.L_2965 - .L_2964)
.L_2964:
        /*00f0*/ 	.word	0x00000400
        /*00f4*/ 	.word	0x00000001
        /*00f8*/ 	.word	0x00000001


	//----- nvinfo : EIATTR_CRS_STACK_SIZE
	.align		4
.L_2965:
        /*00fc*/ 	.byte	0x04, 0x1e
        /*00fe*/ 	.short	(.L_2967 - .L_2966)
.L_2966:
        /*0100*/ 	.word	0x00000000
.L_2967:


//--------------------- .nv.info._ZN10layer_norm13ln_bwd_kernelINS_13Kernel_traitsI6__halffS2_fjLj25600ELj5ELj1ELj4ELj16ENS_18Kernel_traits_baseILj25600ES2_fS2_fjLj128EEEEEEEvNS_9BwdParamsE --------------------------
	.section	.nv.info._ZN10layer_norm13ln_bwd_kernelINS_13Kernel_traitsI6__halffS2_fjLj25600ELj5ELj1ELj4ELj16ENS_18Kernel_traits_baseILj25600ES2_fS2_fjLj128EEEEEEEvNS_9BwdParamsE,"",@"SHT_CUDA_INFO"
	.sectionflags	@""
	.align	4


	//----- nvinfo : EIATTR_CUDA_API_VERSION
	.align		4
        /*0000*/ 	.byte	0x04, 0x37
        /*0002*/ 	.short	(.L_2969 - .L_2968)
.L_2968:
        /*0004*/ 	.word	0x00000082


	//----- nvinfo : EIATTR_SW2861232_WAR
	.align		4
.L_2969:
        /*0008*/ 	.byte	0x01, 0x35
	.zero		2


	//----- nvinfo : EIATTR_PARAM_CBANK
	.align		4
        /*000c*/ 	.byte	0x04, 0x0a
        /*000e*/ 	.short	(.L_2971 - .L_2970)
	.align		4
.L_2970:
        /*0010*/ 	.word	index@(.nv.constant0._ZN10layer_norm13ln_bwd_kernelINS_13Kernel_traitsI6__halffS2_fjLj25600ELj5ELj1ELj4ELj16ENS_18Kernel_traits_baseILj25600ES2_fS2_fjLj128EEEEEEEvNS_9BwdParamsE)
        /*0014*/ 	.short	0x0160
        /*0016*/ 	.short	0x0088


	//----- nvinfo : EIATTR_CBANK_PARAM_SIZE
	.align		4
.L_2971:
        /*0018*/ 	.byte	0x03, 0x19
        /*001a*/ 	.short	0x0088


	//----- nvinfo : EIATTR_KPARAM_INFO
	.align		4
        /*001c*/ 	.byte	0x04, 0x17
        /*001e*/ 	.short	(.L_2973 - .L_2972)
.L_2972:
        /*0020*/ 	.word	0x00000000
        /*0024*/ 	.short	0x0000
        /*0026*/ 	.short	0x0000
        /*0028*/ 	.byte	0x00, 0xf0, 0x21, 0x02


	//----- nvinfo : EIATTR_MAXREG_COUNT
	.align		4
.L_2973:
        /*002c*/ 	.byte	0x03, 0x1b
        /*002e*/ 	.short	0x00ff


	//----- nvinfo : EIATTR_NUM_BARRIERS
	.align		4
        /*0030*/ 	.byte	0x02, 0x4c
        /*0032*/ 	.byte	0x01
	.zero		1


	//----- nvinfo : EIATTR_ANNOTATIONS
	.align		4
        /*0034*/ 	.byte	0x04, 0x55
        /*0036*/ 	.short	(.L_2975 - .L_2974)


	//   ....[0]....
.L_2974:
        /* <DEDUP_REMOVED lines=22> */


	//----- nvinfo : EIATTR_MERCURY_ISA_VERSION
	.align		4
.L_2975:
        /*0180*/ 	.byte	0x03, 0x5f
        /*0182*/ 	.short	0x0000


	//----- nvinfo : EIATTR_COOP_GROUP_MASK_REGIDS
	.align		4
        /*0184*/ 	.byte	0x04, 0x29
        /*0186*/ 	.short	(.L_2977 - .L_2976)


	//   ....[0]....
.L_2976:
        /*0188*/ 	.word	0xffffffff


	//   ....[1]....
        /*018c*/ 	.word	0xffffffff


	//   ....[2]....
        /*0190*/ 	.word	0xffffffff


	//   ....[3]....
        /*0194*/ 	.word	0xffffffff


	//   ....[4]....
        /*0198*/ 	.word	0xffffffff


	//   ....[5]....
        /*019c*/ 	.word	0xffffffff


	//   ....[6]....
        /*01a0*/ 	.word	0xffffffff


	//   ....[7]....
        /*01a4*/ 	.word	0xffffffff


	//   ....[8]....
        /*01a8*/ 	.word	0xffffffff


	//   ....[9]....
        /*01ac*/ 	.word	0xffffffff


	//   ....[10]....
        /*01b0*/ 	.word	0xffffffff


	//   ....[11]....
        /*01b4*/ 	.word	0xffffffff


	//   ....[12]....
        /*01b8*/ 	.word	0xffffffff


	//   ....[13]....
        /*01bc*/ 	.word	0xffffffff


	//   ....[14]....
        /*01c0*/ 	.word	0xffffffff


	//   ....[15]....
        /*01c4*/ 	.word	0xffffffff


	//   ....[16]....
        /*01c8*/ 	.word	0xffffffff


	//   ....[17]....
        /*01cc*/ 	.word	0xffffffff


	//   ....[18]....
        /*01d0*/ 	.word	0xffffffff


	//   ....[19]....
        /*01d4*/ 	.word	0xffffffff


	//   ....[20]....
        /*01d8*/ 	.word	0xffffffff


	//   ....[21]....
        /*01dc*/ 	.word	0xffffffff


	//   ....[22]....
        /*01e0*/ 	.word	0xffffffff


	//   ....[23]....
        /*01e4*/ 	.word	0xffffffff


	//   ....[24]....
        /*01e8*/ 	.word	0xffffffff


	//   ....[25]....
        /*01ec*/ 	.word	0xffffffff


	//   ....[26]....
        /*01f0*/ 	.word	0xffffffff


	//   ....[27]....
        /*01f4*/ 	.word	0xffffffff


	//   ....[28]....
        /*01f8*/ 	.word	0xffffffff


	//   ....[29]....
        /*01fc*/ 	.word	0xffffffff


	//----- nvinfo : EIATTR_COOP_GROUP_INSTR_OFFSETS
	.align		4
.L_2977:
        /*0200*/ 	.byte	0x04, 0x28
        /*0202*/ 	.short	(.L_2979 - .L_2978)


	//   ....[0]....
.L_2978:
        /*0204*/ 	.word	0x00003670


	//   ....[1]....
        /*0208*/ 	.word	0x00003690


	//   ....[2]....
        /*020c*/ 	.word	0x000036c0


	//   ....[3]....
        /*0210*/ 	.word	0x000036e0


	//   ....[4]....
        /*0214*/ 	.word	0x00003700


	//   ....[5]....
        /*0218*/ 	.word	0x00003720


	//   ....[6]....
        /*021c*/ 	.word	0x00003740


	//   ....[7]....
        /*0220*/ 	.word	0x00003760


	//   ....[8]....
        /*0224*/ 	.word	0x00003770


	//   ....[9]....
        /*0228*/ 	.word	0x00003790


	//   ....[10]....
        /*022c*/ 	.word	0x00003c80


	//   ....[11]....
        /*0230*/ 	.word	0x00003c90


	//   ....[12]....
        /*0234*/ 	.word	0x00003cc0


	//   ....[13]....
        /*0238*/ 	.word	0x00003ce0


	//   ....[14]....
        /*023c*/ 	.word	0x00003d00


	//   ....[15]....
        /*0240*/ 	.word	0x00003d20


	//   ....[16]....
        /*0244*/ 	.word	0x00003d40


	//   ....[17]....
        /*0248*/ 	.word	0x00003d60


	//   ....[18]....
        /*024c*/ 	.word	0x00003d80


	//   ....[19]....
        /*0250*/ 	.word	0x00003da0


	//   ....[20]....
        /*0254*/ 	.word	0x00004f30


	//   ....[21]....
        /*0258*/ 	.word	0x00004fb0


	//   ....[22]....
        /*025c*/ 	.word	0x00005030


	//   ....[23]....
        /*0260*/ 	.word	0x000050a0


	//   ....[24]....
        /*0264*/ 	.word	0x00005120


	//   ....[25]....
        /*0268*/ 	.word	0x00005190


	//   ....[26]....
        /*026c*/ 	.word	0x00005210


	//   ....[27]....
        /*0270*/ 	.word	0x00005280


	//   ....[28]....
        /*0274*/ 	.word	0x00005300


	//   ....[29]....
        /*0278*/ 	.word	0x00005370


	//----- nvinfo : EIATTR_EXIT_INSTR_OFFSETS
	.align		4
.L_2979:
        /*027c*/ 	.byte	0x04, 0x1c
        /*027e*/ 	.short	(.L_2981 - .L_2980)


	//   ....[0]....
.L_2980:
        /*0280*/ 	.word	0x00004ed0


	//----- nvinfo : EIATTR_MAX_THREADS
	.align		4
.L_2981:
        /*0284*/ 	.byte	0x04, 0x05
        /*0286*/ 	.short	(.L_2983 - .L_2982)
.L_2982:
        /*0288*/ 	.word	0x00000080
        /*028c*/ 	.word	0x00000001
        /*0290*/ 	.word	0x00000001


	//----- nvinfo : EIATTR_CRS_STACK_SIZE
	.align		4
.L_2983:
        /*0294*/ 	.byte	0x04, 0x1e
        /*0296*/ 	.short	(.L_2985 - .L_2984)
.L_2984:
        /*0298*/ 	.word	0x00000000
.L_2985:


//--------------------- .nv.info._ZN10layer_norm22ln_bwd_finalize_kernelINS_22Kernel_traits_finalizeILj25600E6__halfS2_S2_fjLj1024ELj4ENS_18Kernel_traits_baseILj25600ES2_S2_S2_fjLj1024EEEEEEEvNS_9BwdParamsE --------------------------
	.section	.nv.info._ZN10layer_norm22ln_bwd_finalize_kernelINS_22Kernel_traits_finalizeILj25600E6__halfS2_S2_fjLj1024ELj4ENS_18Kernel_traits_baseILj25600ES2_S2_S2_fjLj1024EEEEEEEvNS_9BwdParamsE,"",@"SHT_CUDA_INFO"
	.sectionflags	@""
	.align	4


	//----- nvinfo : EIATTR_CUDA_API_VERSION
	.align		4
        /*0000*/ 	.byte	0x04, 0x37
        /*0002*/ 	.short	(.L_2987 - .L_2986)
.L_2986:
        /*0004*/ 	.word	0x00000082


	//----- nvinfo : EIATTR_SW2861232_WAR
	.align		4
.L_2987:
        /*0008*/ 	.byte	0x01, 0x35
	.zero		2


	//----- nvinfo : EIATTR_PARAM_CBANK
	.align		4
        /*000c*/ 	.byte	0x04, 0x0a
        /*000e*/ 	.short	(.L_2989 - .L_2988)
	.align		4
.L_2988:
        /*0010*/ 	.word	index@(.nv.constant0._ZN10layer_norm22ln_bwd_finalize_kernelINS_22Kernel_traits_finalizeILj25600E6__halfS2_S2_fjLj1024ELj4ENS_18Kernel_traits_baseILj25600ES2_S2_S2_fjLj1024EEEEEEEvNS_9BwdParamsE)
        /*0014*/ 	.short	0x0160
        /*0016*/ 	.short	0x0088


	//----- nvinfo : EIATTR_CBANK_PARAM_SIZE
	.align		4
.L_2989:
        /*0018*/ 	.byte	0x03, 0x19
        /*001a*/ 	.short	0x0088


	//----- nvinfo : EIATTR_KPARAM_INFO
	.align		4
        /*001c*/ 	.byte	0x04, 0x17
        /*001e*/ 	.short	(.L_2991 - .L_2990)
.L_2990:
        /*0020*/ 	.word	0x00000000
        /*0024*/ 	.short	0x0000
        /*0026*/ 	.short	0x0000
        /*0028*/ 	.byte	0x00, 0xf0, 0x21, 0x02


	//----- nvinfo : EIATTR_MAXREG_COUNT
	.align		4
.L_2991:
        /*002c*/ 	.byte	0x03, 0x1b
        /*002e*/ 	.short	0x0040


	//----- nvinfo : EIATTR_NUM_BARRIERS
	.align		4
        /*0030*/ 	.byte	0x02, 0x4c
        /*0032*/ 	.byte	0x01
	.zero		1


	//----- nvinfo : EIATTR_MERCURY_ISA_VERSION
	.align		4
        /*0034*/ 	.byte	0x03, 0x5f
        /*0036*/ 	.short	0x0000


	//----- nvinfo : EIATTR_COOP_GROUP_MASK_REGIDS
	.align		4
        /*0038*/ 	.byte	0x04, 0x29
        /*003a*/ 	.short	(.L_2993 - .L_2992)


	//   ....[0]....
.L_2992:
        /*003c*/ 	.word	0xffffffff


	//   ....[1]....
        /*0040*/ 	.word	0xffffffff


	//   ....[2]....
        /*0044*/ 	.word	0xffffffff


	//   ....[3]....
        /*0048*/ 	.word	0xffffffff


	//   ....[4]....
        /*004c*/ 	.word	0xffffffff


	//   ....[5]....
        /*0050*/ 	.word	0xffffffff


	//   ....[6]....
        /*0054*/ 	.word	0xffffffff


	//   ....[7]....
        /*0058*/ 	.word	0xffffffff


	//   ....[8]....
        /*005c*/ 	.word	0xffffffff


	//   ....[9]....
        /*0060*/ 	.word	0xffffffff


	//   ....[10]....
        /*0064*/ 	.word	0xffffffff


	//   ....[11]....
        /*0068*/ 	.word	0xffffffff


	//   ....[12]....
        /*006c*/ 	.word	0xffffffff


	//   ....[13]....
        /*0070*/ 	.word	0xffffffff


	//   ....[14]....
        /*0074*/ 	.word	0xffffffff


	//   ....[15]....
        /*0078*/ 	.word	0xffffffff


	//   ....[16]....
        /*007c*/ 	.word	0xffffffff


	//   ....[17]....
        /*0080*/ 	.word	0xffffffff


	//   ....[18]....
        /*0084*/ 	.word	0xffffffff


	//   ....[19]....
        /*0088*/ 	.word	0xffffffff


	//----- nvinfo : EIATTR_COOP_GROUP_INSTR_OFFSETS
	.align		4
.L_2993:
        /*008c*/ 	.byte	0x04, 0x28
        /*008e*/ 	.short	(.L_2995 - .L_2994)


	//   ....[0]....
.L_2994:
        /*0090*/ 	.word	0x000007b0


	//   ....[1]....
        /*0094*/ 	.word	0x000007e0


	//   ....[2]....
        /*0098*/ 	.word	0x00000800


	//   ....[3]....
        /*009c*/ 	.word	0x00000810


	//   ....[4]....
        /*00a0*/ 	.word	0x00000840


	//   ....[5]....
        /*00a4*/ 	.word	0x00000850


	//   ....[6]....
        /*00a8*/ 	.word	0x00000880


	//   ....[7]....
        /*00ac*/ 	.word	0x00000890


	//   ....[8]....
        /*00b0*/ 	.word	0x000008c0


	//   ....[9]....
        /*00b4*/ 	.word	0x000008d0


	//   ....[10]....
        /*00b8*/ 	.word	0x00000ac0


	//   ....[11]....
        /*00bc*/ 	.word	0x00000b40


	//   ....[12]....
        /*00c0*/ 	.word	0x00000ba0


	//   ....[13]....
        /*00c4*/ 	.word	0x00000c00


	//   ....[14]....
        /*00c8*/ 	.word	0x00000c70


	//   ....[15]....
        /*00cc*/ 	.word	0x00000ce0


	//   ....[16]....
        /*00d0*/ 	.word	0x00000d40


	//   ....[17]....
        /*00d4*/ 	.word	0x00000da0


	//   ....[18]....
        /*00d8*/ 	.word	0x00000e00


	//   ....[19]....
        /*00dc*/ 	.word	0x00000e60


	//----- nvinfo : EIATTR_EXIT_INSTR_OFFSETS
	.align		4
.L_2995:
        /*00e0*/ 	.byte	0x04, 0x1c
        /*00e2*/ 	.short	(.L_2997 - .L_2996)


	//   ....[0]....
.L_2996:
        /*00e4*/ 	.word	0x00000070


	//   ....[1]....
        /*00e8*/ 	.word	0x00000a60


	//----- nvinfo : EIATTR_MAX_THREADS
	.align		4
.L_2997:
        /*00ec*/ 	.byte	0x04, 0x05
        /*00ee*/ 	.short	(.L_2999 - .L_2998)
.L_2998:
        /*00f0*/ 	.word	0x00000400
        /*00f4*/ 	.word	0x00000001
        /*00f8*/ 	.word	0x00000001


	//----- nvinfo : EIATTR_CRS_STACK_SIZE
	.align		4
.L_2999:
        /*00fc*/ 	.byte	0x04, 0x1e
        /*00fe*/ 	.short	(.L_3001 - .L_3000)
.L_3000:
        /*0100*/ 	.word	0x00000000
.L_3001:


//--------------------- .nv.info._ZN10layer_norm13ln_bwd_kernelINS_13Kernel_traitsI6__halfS2_S2_fjLj25600ELj5ELj1ELj4ELj16ENS_18Kernel_traits_baseILj25600ES2_S2_S2_fjLj128EEEEEEEvNS_9BwdParamsE --------------------------
	.section	.nv.info._ZN10layer_norm13ln_bwd_kernelINS_13Kernel_traitsI6__halfS2_S2_fjLj25600ELj5ELj1ELj4ELj16ENS_18Kernel_traits_baseILj25600ES2_S2_S2_fjLj128EEEEEEEvNS_9BwdParamsE,"",@"SHT_CUDA_INFO"
	.sectionflags	@""
	.align	4


	//----- nvinfo : EIATTR_CUDA_API_VERSION
	.align		4
        /*0000*/ 	.byte	0x04, 0x37
        /*0002*/ 	.short	(.L_3003 - .L_3002)
.L_3002:
        /*0004*/ 	.word	0x00000082


	//----- nvinfo : EIATTR_SW2861232_WAR
	.align		4
.L_3003:
        /*0008*/ 	.byte	0x01, 0x35
	.zero		2


	//----- nvinfo : EIATTR_PARAM_CBANK
	.align		4
        /*000c*/ 	.byte	0x04, 0x0a
        /*000e*/ 	.short	(.L_3005 - .L_3004)
	.align		4
.L_3004:
        /*0010*/ 	.word	index@(.nv.constant0._ZN10layer_norm13ln_bwd_kernelINS_13Kernel_traitsI6__halfS2_S2_fjLj25600ELj5ELj1ELj4ELj16ENS_18Kernel_traits_baseILj25600ES2_S2_S2_fjLj128EEEEEEEvNS_9BwdParamsE)
        /*0014*/ 	.short	0x0160
        /*0016*/ 	.short	0x0088


	//----- nvinfo : EIATTR_CBANK_PARAM_SIZE
	.align		4
.L_3005:
        /*0018*/ 	.byte	0x03, 0x19
        /*001a*/ 	.short	0x0088


	//----- nvinfo : EIATTR_KPARAM_INFO
	.align		4
        /*001c*/ 	.byte	0x04, 0x17
        /*001e*/ 	.short	(.L_3007 - .L_3006)
.L_3006:
        /*0020*/ 	.word	0x00000000
        /*0024*/ 	.short	0x0000
        /*0026*/ 	.short	0x0000
        /*0028*/ 	.byte	0x00, 0xf0, 0x21, 0x02


	//----- nvinfo : EIATTR_MAXREG_COUNT
	.align		4
.L_3007:
        /*002c*/ 	.byte	0x03, 0x1b
        /*002e*/ 	.short	0x00ff


	//----- nvinfo : EIATTR_NUM_BARRIERS
	.align		4
        /*0030*/ 	.byte	0x02, 0x4c
        /*0032*/ 	.byte	0x01
	.zero		1


	//----- nvinfo : EIATTR_MERCURY_ISA_VERSION
	.align		4
        /*0034*/ 	.byte	0x03, 0x5f
        /*0036*/ 	.short	0x0000


	//----- nvinfo : EIATTR_COOP_GROUP_MASK_REGIDS
	.align		4
        /*0038*/ 	.byte	0x04, 0x29
        /*003a*/ 	.short	(.L_3009 - .L_3008)


	//   ....[0]....
.L_3008:
        /*003c*/ 	.word	0xffffffff


	//   ....[1]....
        /*0040*/ 	.word	0xffffffff


	//   ....[2]....
        /*0044*/ 	.word	0xffffffff


	//   ....[3]....
        /*0048*/ 	.word	0xffffffff


	//   ....[4]....
        /*004c*/ 	.word	0xffffffff


	//   ....[5]....
        /*0050*/ 	.word	0xffffffff


	//   ....[6]....
        /*0054*/ 	.word	0xffffffff


	//   ....[7]....
        /*0058*/ 	.word	0xffffffff


	//   ....[8]....
        /*005c*/ 	.word	0xffffffff


	//   ....[9]....
        /*0060*/ 	.word	0xffffffff


	//   ....[10]....
        /*0064*/ 	.word	0xffffffff


	//   ....[11]....
        /*0068*/ 	.word	0xffffffff


	//   ....[12]....
        /*006c*/ 	.word	0xffffffff


	//   ....[13]....
        /*0070*/ 	.word	0xffffffff


	//   ....[14]....
        /*0074*/ 	.word	0xffffffff


	//   ....[15]....
        /*0078*/ 	.word	0xffffffff


	//   ....[16]....
        /*007c*/ 	.word	0xffffffff


	//   ....[17]....
        /*0080*/ 	.word	0xffffffff


	//   ....[18]....
        /*0084*/ 	.word	0xffffffff


	//   ....[19]....
        /*0088*/ 	.word	0xffffffff


	//   ....[20]....
        /*008c*/ 	.word	0xffffffff


	//   ....[21]....
        /*0090*/ 	.word	0xffffffff


	//   ....[22]....
        /*0094*/ 	.word	0xffffffff


	//   ....[23]....
        /*0098*/ 	.word	0xffffffff


	//   ....[24]....
        /*009c*/ 	.word	0xffffffff


	//   ....[25]....
        /*00a0*/ 	.word	0xffffffff


	//   ....[26]....
        /*00a4*/ 	.word	0xffffffff


	//   ....[27]....
        /*00a8*/ 	.word	0xffffffff


	//   ....[28]....
        /*00ac*/ 	.word	0xffffffff


	//   ....[29]....
        /*00b0*/ 	.word	0xffffffff


	//----- nvinfo : EIATTR_COOP_GROUP_INSTR_OFFSETS
	.align		4
.L_3009:
        /*00b4*/ 	.byte	0x04, 0x28
        /*00b6*/ 	.short	(.L_3011 - .L_3010)


	//   ....[0]....
.L_3010:
        /*00b8*/ 	.word	0x00002dc0


	//   ....[1]....
        /*00bc*/ 	.word	0x00002de0


	//   ....[2]....
        /*00c0*/ 	.word	0x00002e00


	//   ....[3]....
        /*00c4*/ 	.word	0x00002e20


	//   ....[4]....
        /*00c8*/ 	.word	0x00002e40


	//   ....[5]....
        /*00cc*/ 	.word	0x00002e60


	//   ....[6]....
        /*00d0*/ 	.word	0x00002e80


	//   ....[7]....
        /*00d4*/ 	.word	0x00002ea0


	//   ....[8]....
        /*00d8*/ 	.word	0x00002ec0


	//   ....[9]....
        /*00dc*/ 	.word	0x00002ee0


	//   ....[10]....
        /*00e0*/ 	.word	0x00003380


	//   ....[11]....
        /*00e4*/ 	.word	0x00003390


	//   ....[12]....
        /*00e8*/ 	.word	0x000033c0


	//   ....[13]....
        /*00ec*/ 	.word	0x000033d0


	//   ....[14]....
        /*00f0*/ 	.word	0x00003400


	//   ....[15]....
        /*00f4*/ 	.word	0x00003410


	//   ....[16]....
        /*00f8*/ 	.word	0x00003440


	//   ....[17]....
        /*00fc*/ 	.word	0x00003450


	//   ....[18]....
        /*0100*/ 	.word	0x00003480


	//   ....[19]....
        /*0104*/ 	.word	0x00003490


	//   ....[20]....
        /*0108*/ 	.word	0x00004650


	//   ....[21]....
        /*010c*/ 	.word	0x000046d0


	//   ....[22]....
        /*0110*/ 	.word	0x00004750


	//   ....[23]....
        /*0114*/ 	.word	0x000047c0


	//   ....[24]....
        /*0118*/ 	.word	0x00004840


	//   ....[25]....
        /*011c*/ 	.word	0x000048b0


	//   ....[26]....
        /*0120*/ 	.word	0x00004930


	//   ....[27]....
        /*0124*/ 	.word	0x000049a0


	//   ....[28]....
        /*0128*/ 	.word	0x00004a20


	//   ....[29]....
        /*012c*/ 	.word	0x00004a90


	//----- nvinfo : EIATTR_EXIT_INSTR_OFFSETS
	.align		4
.L_3011:
        /*0130*/ 	.byte	0x04, 0x1c
        /*0132*/ 	.short	(.L_3013 - .L_3012)


	//   ....[0]....
.L_3012:
        /*0134*/ 	.word	0x000045f0


	//----- nvinfo : EIATTR_MAX_THREADS
	.align		4
.L_3013:
        /*0138*/ 	.byte	0x04, 0x05
        /*013a*/ 	.short	(.L_3015 - .L_3014)
.L_3014:
        /*013c*/ 	.word	0x00000080
        /*0140*/ 	.word	0x00000001
        /*0144*/ 	.word	0x00000001


	//----- nvinfo : EIATTR_CRS_STACK_SIZE
	.align		4
.L_3015:
        /*0148*/ 	.byte	0x04, 0x1e
        /*014a*/ 	.short	(.L_3017 - .L_3016)
.L_3016:
        /*014c*/ 	.word	0x00000000
.L_3017:


//--------------------- .nv.info._ZN10layer_norm22ln_bwd_finalize_kernelINS_22Kernel_traits_finalizeILj25600EffffjLj1024ELj4ENS_18Kernel_traits_baseILj25600EffffjLj1024EEEEEEEvNS_9BwdParamsE --------------------------
	.section	.nv.info._ZN10layer_norm22ln_bwd_finalize_kernelINS_22Kernel_traits_finalizeILj25600EffffjLj1024ELj4ENS_18Kernel_traits_baseILj25600EffffjLj1024EEEEEEEvNS_9BwdParamsE,"",@"SHT_CUDA_INFO"
	.sectionflags	@""
	.align	4


	//----- nvinfo : EIATTR_CUDA_API_VERSION
	.align		4
        /*0000*/ 	.byte	0x04, 0x37
        /*0002*/ 	.short	(.L_3019 - .L_3018)
.L_3018:
        /*0004*/ 	.word	0x00000082


	//----- nvinfo : EIATTR_SW2861232_WAR
	.align		4
.L_3019:
        /*0008*/ 	.byte	0x01, 0x35
	.zero		2


	//----- nvinfo : EIATTR_PARAM_CBANK
	.align		4
        /*000c*/ 	.byte	0x04, 0x0a
        /*000e*/ 	.short	(.L_3021 - .L_3020)
	.align		4
.L_3020:
        /*0010*/ 	.word	index@(.nv.constant0._ZN10layer_norm22ln_bwd_finalize_kernelINS_22Kernel_traits_finalizeILj25600EffffjLj1024ELj4ENS_18Kernel_traits_baseILj25600EffffjLj1024EEEEEEEvNS_9BwdParamsE)
        /*0014*/ 	.short	0x0160
        /*0016*/ 	.short	0x0088


	//----- nvinfo : EIATTR_CBANK_PARAM_SIZE
	.align		4
.L_3021:
        /*0018*/ 	.byte	0x03, 0x19
        /*001a*/ 	.short	0x0088


	//----- nvinfo : EIATTR_KPARAM_INFO
	.align		4
        /*001c*/ 	.byte	0x04, 0x17
        /*001e*/ 	.short	(.L_3023 - .L_3022)
.L_3022:
        /*0020*/ 	.word	0x00000000
        /*0024*/ 	.short	0x0000
        /*0026*/ 	.short	0x0000
        /*0028*/ 	.byte	0x00, 0xf0, 0x21, 0x02


	//----- nvinfo : EIATTR_MAXREG_COUNT
	.align		4
.L_3023:
        /*002c*/ 	.byte	0x03, 0x1b
        /*002e*/ 	.short	0x0040


	//----- nvinfo : EIATTR_NUM_BARRIERS
	.align		4
        /*0030*/ 	.byte	0x02, 0x4c
        /*0032*/ 	.byte	0x01
	.zero		1


	//----- nvinfo : EIATTR_MERCURY_ISA_VERSION
	.align		4
        /*0034*/ 	.byte	0x03, 0x5f
        /*0036*/ 	.short	0x0000


	//----- nvinfo : EIATTR_COOP_GROUP_MASK_REGIDS
	.align		4
        /*0038*/ 	.byte	0x04, 0x29
        /*003a*/ 	.short	(.L_3025 - .L_3024)


	//   ....[0]....
.L_3024:
        /*003c*/ 	.word	0xffffffff


	//   ....[1]....
        /*0040*/ 	.word	0xffffffff


	//   ....[2]....
        /*0044*/ 	.word	0xffffffff


	//   ....[3]....
        /*0048*/ 	.word	0xffffffff


	//   ....[4]....
        /*004c*/ 	.word	0xffffffff


	//   ....[5]....
        /*0050*/ 	.word	0xffffffff


	//   ....[6]....
        /*0054*/ 	.word	0xffffffff


	//   ....[7]....
        /*0058*/ 	.word	0xffffffff


	//   ....[8]....
        /*005c*/ 	.word	0xffffffff


	//   ....[9]....
        /*0060*/ 	.word	0xffffffff


	//   ....[10]....
        /*0064*/ 	.word	0xffffffff


	//   ....[11]....
        /*0068*/ 	.word	0xffffffff


	//   ....[12]....
        /*006c*/ 	.word	0xffffffff


	//   ....[13]....
        /*0070*/ 	.word	0xffffffff


	//   ....[14]....
        /*0074*/ 	.word	0xffffffff


	//   ....[15]....
        /*0078*/ 	.word	0xffffffff


	//   ....[16]....
        /*007c*/ 	.word	0xffffffff


	//   ....[17]....
        /*0080*/ 	.word	0xffffffff


	//   ....[18]....
        /*0084*/ 	.word	0xffffffff


	//   ....[19]....
        /*0088*/ 	.word	0xffffffff


	//----- nvinfo : EIATTR_COOP_GROUP_INSTR_OFFSETS
	.align		4
.L_3025:
        /*008c*/ 	.byte	0x04, 0x28
        /*008e*/ 	.short	(.L_3027 - .L_3026)


	//   ....[0]....
.L_3026:
        /*0090*/ 	.word	0x000007b0


	//   ....[1]....
        /*0094*/ 	.word	0x000007e0


	//   ....[2]....
        /*0098*/ 	.word	0x00000800


	//   ....[3]....
        /*009c*/ 	.word	0x00000810


	//   ....[4]....
        /*00a0*/ 	.word	0x00000840


	//   ....[5]....
        /*00a4*/ 	.word	0x00000850


	//   ....[6]....
        /*00a8*/ 	.word	0x00000880


	//   ....[7]....
        /*00ac*/ 	.word	0x00000890


	//   ....[8]....
        /*00b0*/ 	.word	0x000008c0


	//   ....[9]....
        /*00b4*/ 	.word	0x000008d0


	//   ....[10]....
        /*00b8*/ 	.word	0x00000a70


	//   ....[11]....
        /*00bc*/ 	.word	0x00000af0


	//   ....[12]....
        /*00c0*/ 	.word	0x00000b50


	//   ....[13]....
        /*00c4*/ 	.word	0x00000bb0


	//   ....[14]....
        /*00c8*/ 	.word	0x00000c20


	//   ....[15]....
        /*00cc*/ 	.word	0x00000c90


	//   ....[16]....
        /*00d0*/ 	.word	0x00000cf0


	//   ....[17]....
        /*00d4*/ 	.word	0x00000d50


	//   ....[18]....
        /*00d8*/ 	.word	0x00000db0


	//   ....[19]....
        /*00dc*/ 	.word	0x00000e10


	//----- nvinfo : EIATTR_EXIT_INSTR_OFFSETS
	.align		4
.L_3027:
        /*00e0*/ 	.byte	0x04, 0x1c
        /*00e2*/ 	.short	(.L_3029 - .L_3028)


	//   ....[0]....
.L_3028:
        /*00e4*/ 	.word	0x00000070


	//   ....[1]....
        /*00e8*/ 	.word	0x00000a10


	//----- nvinfo : EIATTR_MAX_THREADS
	.align		4
.L_3029:
        /*00ec*/ 	.byte	0x04, 0x05
        /*00ee*/ 	.short	(.L_3031 - .L_3030)
.L_3030:
        /*00f0*/ 	.word	0x00000400
        /*00f4*/ 	.word	0x00000001
        /*00f8*/ 	.word	0x00000001


	//----- nvinfo : EIATTR_CRS_STACK_SIZE
	.align		4
.L_3031:
        /*00fc*/ 	.byte	0x04, 0x1e
        /*00fe*/ 	.short	(.L_3033 - .L_3032)
.L_3032:
        /*0100*/ 	.word	0x00000000
.L_3033:


//--------------------- .nv.info._ZN10layer_norm13ln_bwd_kernelINS_13Kernel_traitsIffffjLj25600ELj5ELj1ELj4ELj16ENS_18Kernel_traits_baseILj25600EffffjLj128EEEEEEEvNS_9BwdParamsE --------------------------
	.section	.nv.info._ZN10layer_norm13ln_bwd_kernelINS_13Kernel_traitsIffffjLj25600ELj5ELj1ELj4ELj16ENS_18Kernel_traits_baseILj25600EffffjLj128EEEEEEEvNS_9BwdParamsE,"",@"SHT_CUDA_INFO"
	.sectionflags	@""
	.align	4


	//----- nvinfo : EIATTR_CUDA_API_VERSION
	.align		4
        /*0000*/ 	.byte	0x04, 0x37
        /*0002*/ 	.short	(.L_3035 - .L_3034)
.L_3034:
        /*0004*/ 	.word	0x00000082


	//----- nvinfo : EIATTR_SW2861232_WAR
	.align		4
.L_3035:
        /*0008*/ 	.byte	0x01, 0x35
	.zero		2


	//----- nvinfo : EIATTR_PARAM_CBANK
	.align		4
        /*000c*/ 	.byte	0x04, 0x0a
        /*000e*/ 	.short	(.L_3037 - .L_3036)
	.align		4
.L_3036:
        /*0010*/ 	.word	index@(.nv.constant0._ZN10layer_norm13ln_bwd_kernelINS_13Kernel_traitsIffffjLj25600ELj5ELj1ELj4ELj16ENS_18Kernel_traits_baseILj25600EffffjLj128EEEEEEEvNS_9BwdParamsE)
        /*0014*/ 	.short	0x0160
        /*0016*/ 	.short	0x0088


	//----- nvinfo : EIATTR_CBANK_PARAM_SIZE
	.align		4
.L_3037:
        /*0018*/ 	.byte	0x03, 0x19
        /*001a*/ 	.short	0x0088


	//----- nvinfo : EIATTR_KPARAM_INFO
	.align		4
        /*001c*/ 	.byte	0x04, 0x17
        /*001e*/ 	.short	(.L_3039 - .L_3038)
.L_3038:
        /*0020*/ 	.word	0x00000000
        /*0024*/ 	.short	0x0000
        /*0026*/ 	.short	0x0000
        /*0028*/ 	.byte	0x00, 0xf0, 0x21, 0x02


	//----- nvinfo : EIATTR_MAXREG_COUNT
	.align		4
.L_3039:
        /*002c*/ 	.byte	0x03, 0x1b
        /*002e*/ 	.short	0x00ff


	//----- nvinfo : EIATTR_NUM_BARRIERS
	.align		4
        /*0030*/ 	.byte	0x02, 0x4c
        /*0032*/ 	.byte	0x01
	.zero		1


	//----- nvinfo : EIATTR_ANNOTATIONS
	.align		4
        /*0034*/ 	.byte	0x04, 0x55
        /*0036*/ 	.short	(.L_3041 - .L_3040)


	//   ....[0]....
.L_3040:
        /* <DEDUP_REMOVED lines=28> */


	//----- nvinfo : EIATTR_MERCURY_ISA_VERSION
	.align		4
.L_3041:
        /*01e0*/ 	.byte	0x03, 0x5f
        /*01e2*/ 	.short	0x0000


	//----- nvinfo : EIATTR_COOP_GROUP_MASK_REGIDS
	.align		4
        /*01e4*/ 	.byte	0x04, 0x29
        /*01e6*/ 	.short	(.L_3043 - .L_3042)


	//   ....[0]....
.L_3042:
        /*01e8*/ 	.word	0xffffffff


	//   ....[1]....
        /*01ec*/ 	.word	0xffffffff


	//   ....[2]....
        /*01f0*/ 	.word	0xffffffff


	//   ....[3]....
        /*01f4*/ 	.word	0xffffffff


	//   ....[4]....
        /*01f8*/ 	.word	0xffffffff


	//   ....[5]....
        /*01fc*/ 	.word	0xffffffff


	//   ....[6]....
        /*0200*/ 	.word	0xffffffff


	//   ....[7]....
        /*0204*/ 	.word	0xffffffff


	//   ....[8]....
        /*0208*/ 	.word	0xffffffff


	//   ....[9]....
        /*020c*/ 	.word	0xffffffff


	//   ....[10]....
        /*0210*/ 	.word	0xffffffff


	//   ....[11]....
        /*0214*/ 	.word	0xffffffff


	//   ....[12]....
        /*0218*/ 	.word	0xffffffff


	//   ....[13]....
        /*021c*/ 	.word	0xffffffff


	//   ....[14]....
        /*0220*/ 	.word	0xffffffff


	//   ....[15]....
        /*0224*/ 	.word	0xffffffff


	//   ....[16]....
        /*0228*/ 	.word	0xffffffff


	//   ....[17]....
        /*022c*/ 	.word	0xffffffff


	//   ....[18]....
        /*0230*/ 	.word	0xffffffff


	//   ....[19]....
        /*0234*/ 	.word	0xffffffff


	//   ....[20]....
        /*0238*/ 	.word	0xffffffff


	//   ....[21]....
        /*023c*/ 	.word	0xffffffff


	//   ....[22]....
        /*0240*/ 	.word	0xffffffff


	//   ....[23]....
        /*0244*/ 	.word	0xffffffff


	//   ....[24]....
        /*0248*/ 	.word	0xffffffff


	//   ....[25]....
        /*024c*/ 	.word	0xffffffff


	//   ....[26]....
        /*0250*/ 	.word	0xffffffff


	//   ....[27]....
        /*0254*/ 	.word	0xffffffff


	//   ....[28]....
        /*0258*/ 	.word	0xffffffff


	//   ....[29]....
        /*025c*/ 	.word	0xffffffff


	//----- nvinfo : EIATTR_COOP_GROUP_INSTR_OFFSETS
	.align		4
.L_3043:
        /*0260*/ 	.byte	0x04, 0x28
        /*0262*/ 	.short	(.L_3045 - .L_3044)


	//   ....[0]....
.L_3044:
        /*0264*/ 	.word	0x000029b0


	//   ....[1]....
        /*0268*/ 	.word	0x000029d0


	//   ....[2]....
        /*026c*/ 	.word	0x00002a00


	//   ....[3]....
        /*0270*/ 	.word	0x00002a20


	//   ....[4]....
        /*0274*/ 	.word	0x00002a40


	//   ....[5]....
        /*0278*/ 	.word	0x00002a60


	//   ....[6]....
        /*027c*/ 	.word	0x00002a80


	//   ....[7]....
        /*0280*/ 	.word	0x00002aa0


	//   ....[8]....
        /*0284*/ 	.word	0x00002ab0


	//   ....[9]....
        /*0288*/ 	.word	0x00002ad0


	//   ....[10]....
        /*028c*/ 	.word	0x00002fc0


	//   ....[11]....
        /*0290*/ 	.word	0x00002fd0


	//   ....[12]....
        /*0294*/ 	.word	0x00003000


	//   ....[13]....
        /*0298*/ 	.word	0x00003020


	//   ....[14]....
        /*029c*/ 	.word	0x00003040


	//   ....[15]....
        /*02a0*/ 	.word	0x00003060


	//   ....[16]....
        /*02a4*/ 	.word	0x00003080


	//   ....[17]....
        /*02a8*/ 	.word	0x000030a0


	//   ....[18]....
        /*02ac*/ 	.word	0x000030c0


	//   ....[19]....
        /*02b0*/ 	.word	0x000030e0


	//   ....[20]....
        /*02b4*/ 	.word	0x00004270


	//   ....[21]....
        /*02b8*/ 	.word	0x000042d0


	//   ....[22]....
        /*02bc*/ 	.word	0x00004330


	//   ....[23]....
        /*02c0*/ 	.word	0x00004380


	//   ....[24]....
        /*02c4*/ 	.word	0x000043e0


	//   ....[25]....
        /*02c8*/ 	.word	0x00004430


	//   ....[26]....
        /*02cc*/ 	.word	0x00004490


	//   ....[27]....
        /*02d0*/ 	.word	0x000044e0


	//   ....[28]....
        /*02d4*/ 	.word	0x00004540


	//   ....[29]....
        /*02d8*/ 	.word	0x00004590


	//----- nvinfo : EIATTR_EXIT_INSTR_OFFSETS
	.align		4
.L_3045:
        /*02dc*/ 	.byte	0x04, 0x1c
        /*02de*/ 	.short	(.L_3047 - .L_3046)


	//   ....[0]....
.L_3046:
        /*02e0*/ 	.word	0x00004230


	//----- nvinfo : EIATTR_MAX_THREADS
	.align		4
.L_3047:
        /*02e4*/ 	.byte	0x04, 0x05
        /*02e6*/ 	.short	(.L_3049 - .L_3048)
.L_3048:
        /*02e8*/ 	.word	0x00000080
        /*02ec*/ 	.word	0x00000001
        /*02f0*/ 	.word	0x00000001


	//----- nvinfo : EIATTR_CRS_STACK_SIZE
	.align		4
.L_3049:
        /*02f4*/ 	.byte	0x04, 0x1e
        /*02f6*/ 	.short	(.L_3051 - .L_3050)
.L_3050:
        /*02f8*/ 	.word	0x00000000
.L_3051:


//--------------------- .nv.info._ZN10layer_norm22ln_bwd_finalize_kernelINS_22Kernel_traits_finalizeILj24576E13__nv_bfloat16fS2_fjLj1024ELj4ENS_18Kernel_traits_baseILj24576ES2_fS2_fjLj1024EEEEEEEvNS_9BwdParamsE --------------------------
	.section	.nv.info._ZN10layer_norm22ln_bwd_finalize_kernelINS_22Kernel_traits_finalizeILj24576E13__nv_bfloat16fS2_fjLj1024ELj4ENS_18Kernel_traits_baseILj24576ES2_fS2_fjLj1024EEEEEEEvNS_9BwdParamsE,"",@"SHT_CUDA_INFO"
	.sectionflags	@""
	.align	4


	//----- nvinfo : EIATTR_CUDA_API_VERSION
	.align		4
        /*0000*/ 	.byte	0x04, 0x37
        /*0002*/ 	.short	(.L_3053 - .L_3052)
.L_3052:
        /*0004*/ 	.word	0x00000082


	//----- nvinfo : EIATTR_SW2861232_WAR
	.align		4
.L_3053:
        /*0008*/ 	.byte	0x01, 0x35
	.zero		2


	//----- nvinfo : EIATTR_PARAM_CBANK
	.align		4
        /*000c*/ 	.byte	0x04, 0x0a
        /*000e*/ 	.short	(.L_3055 - .L_3054)
	.align		4
.L_3054:
        /*0010*/ 	.word	index@(.nv.constant0._ZN10layer_norm22ln_bwd_finalize_kernelINS_22Kernel_traits_finalizeILj24576E13__nv_bfloat16fS2_fjLj1024ELj4ENS_18Kernel_traits_baseILj24576ES2_fS2_fjLj1024EEEEEEEvNS_9BwdParamsE)
        /*0014*/ 	.short	0x0160
        /*0016*/ 	.short	0x0088


	//----- nvinfo : EIATTR_CBANK_PARAM_SIZE
	.align		4
.L_3055:
        /*0018*/ 	.byte	0x03, 0x19
        /*001a*/ 	.short	0x0088


	//----- nvinfo : EIATTR_KPARAM_INFO
	.align		4
        /*001c*/ 	.byte	0x04, 0x17
        /*001e*/ 	.short	(.L_3057 - .L_3056)
.L_3056:
        /*0020*/ 	.word	0x00000000
        /*0024*/ 	.short	0x0000
        /*0026*/ 	.short	0x0000
        /*0028*/ 	.byte	0x00, 0xf0, 0x21, 0x02


	//----- nvinfo : EIATTR_MAXREG_COUNT
	.align		4
.L_3057:
        /*002c*/ 	.byte	0x03, 0x1b
        /*002e*/ 	.short	0x0040


	//----- nvinfo : EIATTR_NUM_BARRIERS
	.align		4
        /*0030*/ 	.byte	0x02, 0x4c
        /*0032*/ 	.byte	0x01
	.zero		1


	//----- nvinfo : EIATTR_MERCURY_ISA_VERSION
	.align		4
        /*0034*/ 	.byte	0x03, 0x5f
        /*0036*/ 	.short	0x0000


	//----- nvinfo : EIATTR_COOP_GROUP_MASK_REGIDS
	.align		4
        /*0038*/ 	.byte	0x04, 0x29
        /*003a*/ 	.short	(.L_3059 - .L_3058)


	//   ....[0]....
.L_3058:
        /*003c*/ 	.word	0xffffffff


	//   ....[1]....
        /*0040*/ 	.word	0xffffffff


	//   ....[2]....
        /*0044*/ 	.word	0xffffffff


	//   ....[3]....
        /*0048*/ 	.word	0xffffffff


	//   ....[4]....
        /*004c*/ 	.word	0xffffffff


	//   ....[5]....
        /*0050*/ 	.word	0xffffffff


	//   ....[6]....
        /*0054*/ 	.word	0xffffffff


	//   ....[7]....
        /*0058*/ 	.word	0xffffffff


	//   ....[8]....
        /*005c*/ 	.word	0xffffffff


	//   ....[9]....
        /*0060*/ 	.word	0xffffffff


	//   ....[10]....
        /*0064*/ 	.word	0xffffffff


	//   ....[11]....
        /*0068*/ 	.word	0xffffffff


	//   ....[12]....
        /*006c*/ 	.word	0xffffffff


	//   ....[13]....
        /*0070*/ 	.word	0xffffffff


	//   ....[14]....
        /*0074*/ 	.word	0xffffffff


	//   ....[15]....
        /*0078*/ 	.word	0xffffffff


	//   ....[16]....
        /*007c*/ 	.word	0xffffffff


	//   ....[17]....
        /*0080*/ 	.word	0xffffffff


	//   ....[18]....
        /*0084*/ 	.word	0xffffffff


	//   ....[19]....
        /*0088*/ 	.word	0xffffffff


	//----- nvinfo : EIATTR_COOP_GROUP_INSTR_OFFSETS
	.align		4
.L_3059:
        /*008c*/ 	.byte	0x04, 0x28
        /*008e*/ 	.short	(.L_3061 - .L_3060)


	//   ....[0]....
.L_3060:
        /*0090*/ 	.word	0x000007b0


	//   ....[1]....
        /*0094*/ 	.word	0x000007e0


	//   ....[2]....
        /*0098*/ 	.word	0x00000800


	//   ....[3]....
        /*009c*/ 	.word	0x00000810


	//   ....[4]....
        /*00a0*/ 	.word	0x00000840


	//   ....[5]....
        /*00a4*/ 	.word	0x00000850


	//   ....[6]....
        /*00a8*/ 	.word	0x00000880


	//   ....[7]....
        /*00ac*/ 	.word	0x00000890


	//   ....[8]....
        /*00b0*/ 	.word	0x000008c0


	//   ....[9]....
        /*00b4*/ 	.word	0x000008d0


	//   ....[10]....
        /*00b8*/ 	.word	0x00000ac0


	//   ....[11]....
        /*00bc*/ 	.word	0x00000b40


	//   ....[12]....
        /*00c0*/ 	.word	0x00000ba0


	//   ....[13]....
        /*00c4*/ 	.word	0x00000c00


	//   ....[14]....
        /*00c8*/ 	.word	0x00000c70


	//   ....[15]....
        /*00cc*/ 	.word	0x00000ce0


	//   ....[16]....
        /*00d0*/ 	.word	0x00000d40


	//   ....[17]....
        /*00d4*/ 	.word	0x00000da0


	//   ....[18]....
        /*00d8*/ 	.word	0x00000e00


	//   ....[19]....
        /*00dc*/ 	.word	0x00000e60


	//----- nvinfo : EIATTR_EXIT_INSTR_OFFSETS
	.align		4
.L_3061:
        /*00e0*/ 	.byte	0x04, 0x1c
        /*00e2*/ 	.short	(.L_3063 - .L_3062)


	//   ....[0]....
.L_3062:
        /*00e4*/ 	.word	0x00000070


	//   ....[1]....
        /*00e8*/ 	.word	0x00000a60


	//----- nvinfo : EIATTR_MAX_THREADS
	.align		4
.L_3063:
        /*00ec*/ 	.byte	0x04, 0x05
        /*00ee*/ 	.short	(.L_3065 - .L_3064)
.L_3064:
        /*00f0*/ 	.word	0x00000400
        /*00f4*/ 	.word	0x00000001
        /*00f8*/ 	.word	0x00000001


	//----- nvinfo : EIATTR_CRS_STACK_SIZE
	.align		4
.L_3065:
        /*00fc*/ 	.byte	0x04, 0x1e
        /*00fe*/ 	.short	(.L_3067 - .L_3066)
.L_3066:
        /*0100*/ 	.word	0x00000000
.L_3067:


//--------------------- .nv.info._ZN10layer_norm13ln_bwd_kernelINS_13Kernel_traitsI13__nv_bfloat16fS2_fjLj24576ELj4ELj1ELj8ELj16ENS_18Kernel_traits_baseILj24576ES2_fS2_fjLj256EEEEEEEvNS_9BwdParamsE --------------------------
	.section	.nv.info._ZN10layer_norm13ln_bwd_kernelINS_13Kernel_traitsI13__nv_bfloat16fS2_fjLj24576ELj4ELj1ELj8ELj16ENS_18Kernel_traits_baseILj24576ES2_fS2_fjLj256EEEEEEEvNS_9BwdParamsE,"",@"SHT_CUDA_INFO"
	.sectionflags	@""
	.align	4


	//----- nvinfo : EIATTR_CUDA_API_VERSION
	.align		4
        /*0000*/ 	.byte	0x04, 0x37
        /*0002*/ 	.short	(.L_3069 - .L_3068)
.L_3068:
        /*0004*/ 	.word	0x00000082


	//----- nvinfo : EIATTR_SW2861232_WAR
	.align		4
.L_3069:
        /*0008*/ 	.byte	0x01, 0x35
	.zero		2


	//----- nvinfo : EIATTR_PARAM_CBANK
	.align		4
        /*000c*/ 	.byte	0x04, 0x0a
        /*000e*/ 	.short	(.L_3071 - .L_3070)
	.align		4
.L_3070:
        /*0010*/ 	.word	index@(.nv.constant0._ZN10layer_norm13ln_bwd_kernelINS_13Kernel_traitsI13__nv_bfloat16fS2_fjLj24576ELj4ELj1ELj8ELj16ENS_18Kernel_traits_baseILj24576ES2_fS2_fjLj256EEEEEEEvNS_9BwdParamsE)
        /*0014*/ 	.short	0x0160
        /*0016*/ 	.short	0x0088


	//----- nvinfo : EIATTR_CBANK_PARAM_SIZE
	.align		4
.L_3071:
        /*0018*/ 	.byte	0x03, 0x19
        /*001a*/ 	.short	0x0088


	//----- nvinfo : EIATTR_KPARAM_INFO
	.align		4
        /*001c*/ 	.byte	0x04, 0x17
        /*001e*/ 	.short	(.L_3073 - .L_3072)
.L_3072:
        /*0020*/ 	.word	0x00000000
        /*0024*/ 	.short	0x0000
        /*0026*/ 	.short	0x0000
        /*0028*/ 	.byte	0x00, 0xf0, 0x21, 0x02


	//----- nvinfo : EIATTR_MAXREG_COUNT
	.align		4
.L_3073:
        /*002c*/ 	.byte	0x03, 0x1b
        /*002e*/ 	.short	0x00ff


	//----- nvinfo : EIATTR_NUM_BARRIERS
	.align		4
        /*0030*/ 	.byte	0x02, 0x4c
        /*0032*/ 	.byte	0x01
	.zero		1


	//----- nvinfo : EIATTR_MERCURY_ISA_VERSION
	.align		4
        /*0034*/ 	.byte	0x03, 0x5f
        /*0036*/ 	.short	0x0000


	//----- nvinfo : EIATTR_COOP_GROUP_MASK_REGIDS
	.align		4
        /*0038*/ 	.byte	0x04, 0x29
        /*003a*/ 	.short	(.L_3075 - .L_3074)


	//   ....[0]....
.L_3074:
        /*003c*/ 	.word	0xffffffff


	//   ....[1]....
        /*0040*/ 	.word	0xffffffff


	//   ....[2]....
        /*0044*/ 	.word	0xffffffff


	//   ....[3]....
        /*0048*/ 	.word	0xffffffff


	//   ....[4]....
        /*004c*/ 	.word	0xffffffff


	//   ....[5]....
        /*0050*/ 	.word	0xffffffff


	//   ....[6]....
        /*0054*/ 	.word	0xffffffff


	//   ....[7]....
        /*0058*/ 	.word	0xffffffff


	//   ....[8]....
        /*005c*/ 	.word	0xffffffff


	//   ....[9]....
        /*0060*/ 	.word	0xffffffff


	//   ....[10]....
        /*0064*/ 	.word	0xffffffff


	//   ....[11]....
        /*0068*/ 	.word	0xffffffff


	//   ....[12]....
        /*006c*/ 	.word	0xffffffff


	//   ....[13]....
        /*0070*/ 	.word	0xffffffff


	//   ....[14]....
        /*0074*/ 	.word	0xffffffff


	//   ....[15]....
        /*0078*/ 	.word	0xffffffff


	//   ....[16]....
        /*007c*/ 	.word	0xffffffff


	//   ....[17]....
        /*0080*/ 	.word	0xffffffff


	//   ....[18]....
        /*0084*/ 	.word	0xffffffff


	//   ....[19]....
        /*0088*/ 	.word	0xffffffff


	//   ....[20]....
        /*008c*/ 	.word	0xffffffff


	//   ....[21]....
        /*0090*/ 	.word	0xffffffff


	//   ....[22]....
        /*0094*/ 	.word	0xffffffff


	//   ....[23]....
        /*0098*/ 	.word	0xffffffff


	//   ....[24]....
        /*009c*/ 	.word	0xffffffff


	//   ....[25]....
        /*00a0*/ 	.word	0xffffffff


	//   ....[26]....
        /*00a4*/ 	.word	0xffffffff


	//   ....[27]....
        /*00a8*/ 	.word	0xffffffff


	//   ....[28]....
        /*00ac*/ 	.word	0xffffffff


	//   ....[29]....
        /*00b0*/ 	.word	0xffffffff


	//----- nvinfo : EIATTR_COOP_GROUP_INSTR_OFFSETS
	.align		4
.L_3075:
        /*00b4*/ 	.byte	0x04, 0x28
        /*00b6*/ 	.short	(.L_3077 - .L_3076)


	//   ....[0]....
.L_3076:
        /*00b8*/ 	.word	0x000020a0


	//   ....[1]....
        /*00bc*/ 	.word	0x000020c0


	//   ....[2]....
        /*00c0*/ 	.word	0x000020e0


	//   ....[3]....
        /*00c4*/ 	.word	0x00002100


	//   ....[4]....
        /*00c8*/ 	.word	0x00002120


	//   ....[5]....
        /*00cc*/ 	.word	0x00002140


	//   ....[6]....
        /*00d0*/ 	.word	0x00002160


	//   ....[7]....
        /*00d4*/ 	.word	0x00002180


	//   ....[8]....
        /*00d8*/ 	.word	0x000021a0


	//   ....[9]....
        /*00dc*/ 	.word	0x000021c0


	//   ....[10]....
        /*00e0*/ 	.word	0x000026b0


	//   ....[11]....
        /*00e4*/ 	.word	0x000026c0


	//   ....[12]....
        /*00e8*/ 	.word	0x000026f0


	//   ....[13]....
        /*00ec*/ 	.word	0x00002700


	//   ....[14]....
        /*00f0*/ 	.word	0x00002730


	//   ....[15]....
        /*00f4*/ 	.word	0x00002740


	//   ....[16]....
        /*00f8*/ 	.word	0x00002770


	//   ....[17]....
        /*00fc*/ 	.word	0x00002780


	//   ....[18]....
        /*0100*/ 	.word	0x000027b0


	//   ....[19]....
        /*0104*/ 	.word	0x000027c0


	//   ....[20]....
        /*0108*/ 	.word	0x00003390


	//   ....[21]....
        /*010c*/ 	.word	0x00003410


	//   ....[22]....
        /*0110*/ 	.word	0x00003490


	//   ....[23]....
        /*0114*/ 	.word	0x00003500


	//   ....[24]....
        /*0118*/ 	.word	0x00003580


	//   ....[25]....
        /*011c*/ 	.word	0x000035f0


	//   ....[26]....
        /*0120*/ 	.word	0x00003670


	//   ....[27]....
        /*0124*/ 	.word	0x000036e0


	//   ....[28]....
        /*0128*/ 	.word	0x00003760


	//   ....[29]....
        /*012c*/ 	.word	0x000037d0


	//----- nvinfo : EIATTR_EXIT_INSTR_OFFSETS
	.align		4
.L_3077:
        /*0130*/ 	.byte	0x04, 0x1c
        /*0132*/ 	.short	(.L_3079 - .L_3078)


	//   ....[0]....
.L_3078:
        /*0134*/ 	.word	0x00003330


	//----- nvinfo : EIATTR_MAX_THREADS
	.align		4
.L_3079:
        /*0138*/ 	.byte	0x04, 0x05
        /*013a*/ 	.short	(.L_3081 - .L_3080)
.L_3080:
        /*013c*/ 	.word	0x00000100
        /*0140*/ 	.word	0x00000001
        /*0144*/ 	.word	0x00000001


	//----- nvinfo : EIATTR_CRS_STACK_SIZE
	.align		4
.L_3081:
        /*0148*/ 	.byte	0x04, 0x1e
        /*014a*/ 	.short	(.L_3083 - .L_3082)
.L_3082:
        /*014c*/ 	.word	0x00000000
.L_3083:


//--------------------- .nv.info._ZN10layer_norm22ln_bwd_finalize_kernelINS_22Kernel_traits_finalizeILj24576E13__nv_bfloat16S2_S2_fjLj1024ELj4ENS_18Kernel_traits_baseILj24576ES2_S2_S2_fjLj1024EEEEEEEvNS_9BwdParamsE --------------------------
	.section	.nv.info._ZN10layer_norm22ln_bwd_finalize_kernelINS_22Kernel_traits_finalizeILj24576E13__nv_bfloat16S2_S2_fjLj1024ELj4ENS_18Kernel_traits_baseILj24576ES2_S2_S2_fjLj1024EEEEEEEvNS_9BwdParamsE,"",@"SHT_CUDA_INFO"
	.sectionflags	@""
	.align	4


	//----- nvinfo : EIATTR_CUDA_API_VERSION
	.align		4
        /*0000*/ 	.byte	0x04, 0x37
        /*0002*/ 	.short	(.L_3085 - .L_3084)
.L_3084:
        /*0004*/ 	.word	0x00000082


	//----- nvinfo : EIATTR_SW2861232_WAR
	.align		4
.L_3085:
        /*0008*/ 	.byte	0x01, 0x35
	.zero		2


	//----- nvinfo : EIATTR_PARAM_CBANK
	.align		4
        /*000c*/ 	.byte	0x04, 0x0a
        /*000e*/ 	.short	(.L_3087 - .L_3086)
	.align		4
.L_3086:
        /*0010*/ 	.word	index@(.nv.constant0._ZN10layer_norm22ln_bwd_finalize_kernelINS_22Kernel_traits_finalizeILj24576E13__nv_bfloat16S2_S2_fjLj1024ELj4ENS_18Kernel_traits_baseILj24576ES2_S2_S2_fjLj1024EEEEEEEvNS_9BwdParamsE)
        /*0014*/ 	.short	0x0160
        /*0016*/ 	.short	0x0088


	//----- nvinfo : EIATTR_CBANK_PARAM_SIZE
	.align		4
.L_3087:
        /*0018*/ 	.byte	0x03, 0x19
        /*001a*/ 	.short	0x0088


	//----- nvinfo : EIATTR_KPARAM_INFO
	.align		4
        /*001c*/ 	.byte	0x04, 0x17
        /*001e*/ 	.short	(.L_3089 - .L_3088)
.L_3088:
        /*0020*/ 	.word	0x00000000
        /*0024*/ 	.short	0x0000
        /*0026*/ 	.short	0x0000
        /*0028*/ 	.byte	0x00, 0xf0, 0x21, 0x02


	//----- nvinfo : EIATTR_MAXREG_COUNT
	.align		4
.L_3089:
        /*002c*/ 	.byte	0x03, 0x1b
        /*002e*/ 	.short	0x0040


	//----- nvinfo : EIATTR_NUM_BARRIERS
	.align		4
        /*0030*/ 	.byte	0x02, 0x4c
        /*0032*/ 	.byte	0x01
	.zero		1


	//----- nvinfo : EIATTR_MERCURY_ISA_VERSION
	.align		4
        /*0034*/ 	.byte	0x03, 0x5f
        /*0036*/ 	.short	0x0000


	//----- nvinfo : EIATTR_COOP_GROUP_MASK_REGIDS
	.align		4
        /*0038*/ 	.byte	0x04, 0x29
        /*003a*/ 	.short	(.L_3091 - .L_3090)


	//   ....[0]....
.L_3090:
        /*003c*/ 	.word	0xffffffff


	//   ....[1]....
        /*0040*/ 	.word	0xffffffff


	//   ....[2]....
        /*0044*/ 	.word	0xffffffff


	//   ....[3]....
        /*0048*/ 	.word	0xffffffff


	//   ....[4]....
        /*004c*/ 	.word	0xffffffff


	//   ....[5]....
        /*0050*/ 	.word	0xffffffff


	//   ....[6]....
        /*0054*/ 	.word	0xffffffff


	//   ....[7]....
        /*0058*/ 	.word	0xffffffff


	//   ....[8]....
        /*005c*/ 	.word	0xffffffff


	//   ....[9]....
        /*0060*/ 	.word	0xffffffff


	//   ....[10]....
        /*0064*/ 	.word	0xffffffff


	//   ....[11]....
        /*0068*/ 	.word	0xffffffff


	//   ....[12]....
        /*006c*/ 	.word	0xffffffff


	//   ....[13]....
        /*0070*/ 	.word	0xffffffff


	//   ....[14]....
        /*0074*/ 	.word	0xffffffff


	//   ....[15]....
        /*0078*/ 	.word	0xffffffff


	//   ....[16]....
        /*007c*/ 	.word	0xffffffff


	//   ....[17]....
        /*0080*/ 	.word	0xffffffff


	//   ....[18]....
        /*0084*/ 	.word	0xffffffff


	//   ....[19]....
        /*0088*/ 	.word	0xffffffff


	//----- nvinfo : EIATTR_COOP_GROUP_INSTR_OFFSETS
	.align		4
.L_3091:
        /*008c*/ 	.byte	0x04, 0x28
        /*008e*/ 	.short	(.L_3093 - .L_3092)


	//   ....[0]....
.L_3092:
        /*0090*/ 	.word	0x000007b0


	//   ....[1]....
        /*0094*/ 	.word	0x000007e0


	//   ....[2]....
        /*0098*/ 	.word	0x00000800


	//   ....[3]....
        /*009c*/ 	.word	0x00000810


	//   ....[4]....
        /*00a0*/ 	.word	0x00000840


	//   ....[5]....
        /*00a4*/ 	.word	0x00000850


	//   ....[6]....
        /*00a8*/ 	.word	0x00000880


	//   ....[7]....
        /*00ac*/ 	.word	0x00000890


	//   ....[8]....
        /*00b0*/ 	.word	0x000008c0


	//   ....[9]....
        /*00b4*/ 	.word	0x000008d0


	//   ....[10]....
        /*00b8*/ 	.word	0x00000ac0


	//   ....[11]....
        /*00bc*/ 	.word	0x00000b40


	//   ....[12]....
        /*00c0*/ 	.word	0x00000ba0


	//   ....[13]....
        /*00c4*/ 	.word	0x00000c00


	//   ....[14]....
        /*00c8*/ 	.word	0x00000c70


	//   ....[15]....
        /*00cc*/ 	.word	0x00000ce0


	//   ....[16]....
        /*00d0*/ 	.word	0x00000d40


	//   ....[17]....
        /*00d4*/ 	.word	0x00000da0


	//   ....[18]....
        /*00d8*/ 	.word	0x00000e00


	//   ....[19]....
        /*00dc*/ 	.word	0x00000e60


	//----- nvinfo : EIATTR_EXIT_INSTR_OFFSETS
	.align		4
.L_3093:
        /*00e0*/ 	.byte	0x04, 0x1c
        /*00e2*/ 	.short	(.L_3095 - .L_3094)


	//   ....[0]....
.L_3094:
        /*00e4*/ 	.word	0x00000070


	//   ....[1]....
        /*00e8*/ 	.word	0x00000a60


	//----- nvinfo : EIATTR_MAX_THREADS
	.align		4
.L_3095:
        /*00ec*/ 	.byte	0x04, 0x05
        /*00ee*/ 	.short	(.L_3097 - .L_3096)
.L_3096:
        /*00f0*/ 	.word	0x00000400
        /*00f4*/ 	.word	0x00000001
        /*00f8*/ 	.word	0x00000001


	//----- nvinfo : EIATTR_CRS_STACK_SIZE
	.align		4
.L_3097:
        /*00fc*/ 	.byte	0x04, 0x1e
        /*00fe*/ 	.short	(.L_3099 - .L_3098)
.L_3098:
        /*0100*/ 	.word	0x00000000
.L_3099:


//--------------------- .nv.info._ZN10layer_norm13ln_bwd_kernelINS_13Kernel_traitsI13__nv_bfloat16S2_S2_fjLj24576ELj4ELj1ELj8ELj16ENS_18Kernel_traits_baseILj24576ES2_S2_S2_fjLj256EEEEEEEvNS_9BwdParamsE --------------------------
	.section	.nv.info._ZN10layer_norm13ln_bwd_kernelINS_13Kernel_traitsI13__nv_bfloat16S2_S2_fjLj24576ELj4ELj1ELj8ELj16ENS_18Kernel_traits_baseILj24576ES2_S2_S2_fjLj256EEEEEEEvNS_9BwdParamsE,"",@"SHT_CUDA_INFO"
	.sectionflags	@""
	.align	4


	//----- nvinfo : EIATTR_CUDA_API_VERSION
	.align		4
        /*0000*/ 	.byte	0x04, 0x37
        /*0002*/ 	.short	(.L_3101 - .L_3100)
.L_3100:
        /*0004*/ 	.word	0x00000082


	//----- nvinfo : EIATTR_SW2861232_WAR
	.align		4
.L_3101:
        /*0008*/ 	.byte	0x01, 0x35
	.zero		2


	//----- nvinfo : EIATTR_PARAM_CBANK
	.align		4
        /*000c*/ 	.byte	0x04, 0x0a
        /*000e*/ 	.short	(.L_3103 - .L_3102)
	.align		4
.L_3102:
        /*0010*/ 	.word	index@(.nv.constant0._ZN10layer_norm13ln_bwd_kernelINS_13Kernel_traitsI13__nv_bfloat16S2_S2_fjLj24576ELj4ELj1ELj8ELj16ENS_18Kernel_traits_baseILj24576ES2_S2_S2_fjLj256EEEEEEEvNS_9BwdParamsE)
        /*0014*/ 	.short	0x0160
        /*0016*/ 	.short	0x0088


	//----- nvinfo : EIATTR_CBANK_PARAM_SIZE
	.align		4
.L_3103:
        /*0018*/ 	.byte	0x03, 0x19
        /*001a*/ 	.short	0x0088


	//----- nvinfo : EIATTR_KPARAM_INFO
	.align		4
        /*001c*/ 	.byte	0x04, 0x17
        /*001e*/ 	.short	(.L_3105 - .L_3104)
.L_3104:
        /*0020*/ 	.word	0x00000000
        /*0024*/ 	.short	0x0000
        /*0026*/ 	.short	0x0000
        /*0028*/ 	.byte	0x00, 0xf0, 0x21, 0x02


	//----- nvinfo : EIATTR_MAXREG_COUNT
	.align		4
.L_3105:
        /*002c*/ 	.byte	0x03, 0x1b
        /*002e*/ 	.short	0x00ff


	//----- nvinfo : EIATTR_NUM_BARRIERS
	.align		4
        /*0030*/ 	.byte	0x02, 0x4c
        /*0032*/ 	.byte	0x01
	.zero		1


	//----- nvinfo : EIATTR_MERCURY_ISA_VERSION
	.align		4
        /*0034*/ 	.byte	0x03, 0x5f
        /*0036*/ 	.short	0x0000


	//----- nvinfo : EIATTR_COOP_GROUP_MASK_REGIDS
	.align		4
        /*0038*/ 	.byte	0x04, 0x29
        /*003a*/ 	.short	(.L_3107 - .L_3106)


	//   ....[0]....
.L_3106:
        /*003c*/ 	.word	0xffffffff


	//   ....[1]....
        /*0040*/ 	.word	0xffffffff


	//   ....[2]....
        /*0044*/ 	.word	0xffffffff


	//   ....[3]....
        /*0048*/ 	.word	0xffffffff


	//   ....[4]....
        /*004c*/ 	.word	0xffffffff


	//   ....[5]....
        /*0050*/ 	.word	0xffffffff


	//   ....[6]....
        /*0054*/ 	.word	0xffffffff


	//   ....[7]....
        /*0058*/ 	.word	0xffffffff


	//   ....[8]....
        /*005c*/ 	.word	0xffffffff


	//   ....[9]....
        /*0060*/ 	.word	0xffffffff


	//   ....[10]....
        /*0064*/ 	.word	0xffffffff


	//   ....[11]....
        /*0068*/ 	.word	0xffffffff


	//   ....[12]....
        /*006c*/ 	.word	0xffffffff


	//   ....[13]....
        /*0070*/ 	.word	0xffffffff


	//   ....[14]....
        /*0074*/ 	.word	0xffffffff


	//   ....[15]....
        /*0078*/ 	.word	0xffffffff


	//   ....[16]....
        /*007c*/ 	.word	0xffffffff


	//   ....[17]....
        /*0080*/ 	.word	0xffffffff


	//   ....[18]....
        /*0084*/ 	.word	0xffffffff


	//   ....[19]....
        /*0088*/ 	.word	0xffffffff


	//   ....[20]....
        /*008c*/ 	.word	0xffffffff


	//   ....[21]....
        /*0090*/ 	.word	0xffffffff


	//   ....[22]....
        /*0094*/ 	.word	0xffffffff


	//   ....[23]....
        /*0098*/ 	.word	0xffffffff


	//   ....[24]....
        /*009c*/ 	.word	0xffffffff


	//   ....[25]....
        /*00a0*/ 	.word	0xffffffff


	//   ....[26]....
        /*00a4*/ 	.word	0xffffffff


	//   ....[27]....
        /*00a8*/ 	.word	0xffffffff


	//   ....[28]....
        /*00ac*/ 	.word	0xffffffff


	//   ....[29]....
        /*00b0*/ 	.word	0xffffffff


	//----- nvinfo : EIATTR_COOP_GROUP_INSTR_OFFSETS
	.align		4
.L_3107:
        /*00b4*/ 	.byte	0x04, 0x28
        /*00b6*/ 	.short	(.L_3109 - .L_3108)


	//   ....[0]....
.L_3108:
        /*00b8*/ 	.word	0x00001d00


	//   ....[1]....
        /*00bc*/ 	.word	0x00001d20


	//   ....[2]....
        /*00c0*/ 	.word	0x00001d40


	//   ....[3]....
        /*00c4*/ 	.word	0x00001d60


	//   ....[4]....
        /*00c8*/ 	.word	0x00001d80


	//   ....[5]....
        /*00cc*/ 	.word	0x00001da0


	//   ....[6]....
        /*00d0*/ 	.word	0x00001dc0


	//   ....[7]....
        /*00d4*/ 	.word	0x00001de0


	//   ....[8]....
        /*00d8*/ 	.word	0x00001e00


	//   ....[9]....
        /*00dc*/ 	.word	0x00001e20


	//   ....[10]....
        /*00e0*/ 	.word	0x00002310


	//   ....[11]....
        /*00e4*/ 	.word	0x00002320


	//   ....[12]....
        /*00e8*/ 	.word	0x00002350


	//   ....[13]....
        /*00ec*/ 	.word	0x00002360


	//   ....[14]....
        /*00f0*/ 	.word	0x00002390


	//   ....[15]....
        /*00f4*/ 	.word	0x000023a0


	//   ....[16]....
        /*00f8*/ 	.word	0x000023d0


	//   ....[17]....
        /*00fc*/ 	.word	0x000023e0


	//   ....[18]....
        /*0100*/ 	.word	0x00002410


	//   ....[19]....
        /*0104*/ 	.word	0x00002420


	//   ....[20]....
        /*0108*/ 	.word	0x00002f50


	//   ....[21]....
        /*010c*/ 	.word	0x00002fd0


	//   ....[22]....
        /*0110*/ 	.word	0x00003050


	//   ....[23]....
        /*0114*/ 	.word	0x000030c0


	//   ....[24]....
        /*0118*/ 	.word	0x00003140


	//   ....[25]....
        /*011c*/ 	.word	0x000031b0


	//   ....[26]....
        /*0120*/ 	.word	0x00003230


	//   ....[27]....
        /*0124*/ 	.word	0x000032a0


	//   ....[28]....
        /*0128*/ 	.word	0x00003320


	//   ....[29]....
        /*012c*/ 	.word	0x00003390


	//----- nvinfo : EIATTR_EXIT_INSTR_OFFSETS
	.align		4
.L_3109:
        /*0130*/ 	.byte	0x04, 0x1c
        /*0132*/ 	.short	(.L_3111 - .L_3110)


	//   ....[0]....
.L_3110:
        /*0134*/ 	.word	0x00002ef0


	//----- nvinfo : EIATTR_MAX_THREADS
	.align		4
.L_3111:
        /*0138*/ 	.byte	0x04, 0x05
        /*013a*/ 	.short	(.L_3113 - .L_3112)
.L_3112:
        /*013c*/ 	.word	0x00000100
        /*0140*/ 	.word	0x00000001
        /*0144*/ 	.word	0x00000001


	//----- nvinfo : EIATTR_CRS_STACK_SIZE
	.align		4
.L_3113:
        /*0148*/ 	.byte	0x04, 0x1e
        /*014a*/ 	.short	(.L_3115 - .L_3114)
.L_3114:
        /*014c*/ 	.word	0x00000000
.L_3115:


//--------------------- .nv.info._ZN10layer_norm22ln_bwd_finalize_kernelINS_22Kernel_traits_finalizeILj24576E6__halffS2_fjLj1024ELj4ENS_18Kernel_traits_baseILj24576ES2_fS2_fjLj1024EEEEEEEvNS_9BwdParamsE --------------------------
	.section	.nv.info._ZN10layer_norm22ln_bwd_finalize_kernelINS_22Kernel_traits_finalizeILj24576E6__halffS2_fjLj1024ELj4ENS_18Kernel_traits_baseILj24576ES2_fS2_fjLj1024EEEEEEEvNS_9BwdParamsE,"",@"SHT_CUDA_INFO"
	.sectionflags	@""
	.align	4


	//----- nvinfo : EIATTR_CUDA_API_VERSION
	.align		4
        /*0000*/ 	.byte	0x04, 0x37
        /*0002*/ 	.short	(.L_3117 - .L_3116)
.L_3116:
        /*0004*/ 	.word	0x00000082


	//----- nvinfo : EIATTR_SW2861232_WAR
	.align		4
.L_3117:
        /*0008*/ 	.byte	0x01, 0x35
	.zero		2


	//----- nvinfo : EIATTR_PARAM_CBANK
	.align		4
        /*000c*/ 	.byte	0x04, 0x0a
        /*000e*/ 	.short	(.L_3119 - .L_3118)
	.align		4
.L_3118:
        /*0010*/ 	.word	index@(.nv.constant0._ZN10layer_norm22ln_bwd_finalize_kernelINS_22Kernel_traits_finalizeILj24576E6__halffS2_fjLj1024ELj4ENS_18Kernel_traits_baseILj24576ES2_fS2_fjLj1024EEEEEEEvNS_9BwdParamsE)
        /*0014*/ 	.short	0x0160
        /*0016*/ 	.short	0x0088


	//----- nvinfo : EIATTR_CBANK_PARAM_SIZE
	.align		4
.L_3119:
        /*0018*/ 	.byte	0x03, 0x19
        /*001a*/ 	.short	0x0088


	//----- nvinfo : EIATTR_KPARAM_INFO
	.align		4
        /*001c*/ 	.byte	0x04, 0x17
        /*001e*/ 	.short	(.L_3121 - .L_3120)
.L_3120:
        /*0020*/ 	.word	0x00000000
        /*0024*/ 	.short	0x0000
        /*0026*/ 	.short	0x0000
        /*0028*/ 	.byte	0x00, 0xf0, 0x21, 0x02


	//----- nvinfo : EIATTR_MAXREG_COUNT
	.align		4
.L_3121:
        /*002c*/ 	.byte	0x03, 0x1b
        /*002e*/ 	.short	0x0040


	//----- nvinfo : EIATTR_NUM_BARRIERS
	.align		4
        /*0030*/ 	.byte	0x02, 0x4c
        /*0032*/ 	.byte	0x01
	.zero		1


	//----- nvinfo : EIATTR_MERCURY_ISA_VERSION
	.align		4
        /*0034*/ 	.byte	0x03, 0x5f
        /*0036*/ 	.short	0x0000


	//----- nvinfo : EIATTR_COOP_GROUP_MASK_REGIDS
	.align		4
        /*0038*/ 	.byte	0x04, 0x29
        /*003a*/ 	.short	(.L_3123 - .L_3122)


	//   ....[0]....
.L_3122:
        /*003c*/ 	.word	0xffffffff


	//   ....[1]....
        /*0040*/ 	.word	0xffffffff


	//   ....[2]....
        /*0044*/ 	.word	0xffffffff


	//   ....[3]....
        /*0048*/ 	.word	0xffffffff


	//   ....[4]....
        /*004c*/ 	.word	0xffffffff


	//   ....[5]....
        /*0050*/ 	.word	0xffffffff


	//   ....[6]....
        /*0054*/ 	.word	0xffffffff


	//   ....[7]....
        /*0058*/ 	.word	0xffffffff


	//   ....[8]....
        /*005c*/ 	.word	0xffffffff


	//   ....[9]....
        /*0060*/ 	.word	0xffffffff


	//   ....[10]....
        /*0064*/ 	.word	0xffffffff


	//   ....[11]....
        /*0068*/ 	.word	0xffffffff


	//   ....[12]....
        /*006c*/ 	.word	0xffffffff


	//   ....[13]....
        /*0070*/ 	.word	0xffffffff


	//   ....[14]....
        /*0074*/ 	.word	0xffffffff


	//   ....[15]....
        /*0078*/ 	.word	0xffffffff


	//   ....[16]....
        /*007c*/ 	.word	0xffffffff


	//   ....[17]....
        /*0080*/ 	.word	0xffffffff


	//   ....[18]....
        /*0084*/ 	.word	0xffffffff


	//   ....[19]....
        /*0088*/ 	.word	0xffffffff


	//----- nvinfo : EIATTR_COOP_GROUP_INSTR_OFFSETS
	.align		4
.L_3123:
        /*008c*/ 	.byte	0x04, 0x28
        /*008e*/ 	.short	(.L_3125 - .L_3124)


	//   ....[0]....
.L_3124:
        /*0090*/ 	.word	0x000007b0


	//   ....[1]....
        /*0094*/ 	.word	0x000007e0


	//   ....[2]....
        /*0098*/ 	.word	0x00000800


	//   ....[3]....
        /*009c*/ 	.word	0x00000810


	//   ....[4]....
        /*00a0*/ 	.word	0x00000840


	//   ....[5]....
        /*00a4*/ 	.word	0x00000850


	//   ....[6]....
        /*00a8*/ 	.word	0x00000880


	//   ....[7]....
        /*00ac*/ 	.word	0x00000890


	//   ....[8]....
        /*00b0*/ 	.word	0x000008c0


	//   ....[9]....
        /*00b4*/ 	.word	0x000008d0


	//   ....[10]....
        /*00b8*/ 	.word	0x00000ac0


	//   ....[11]....
        /*00bc*/ 	.word	0x00000b40


	//   ....[12]....
        /*00c0*/ 	.word	0x00000ba0


	//   ....[13]....
        /*00c4*/ 	.word	0x00000c00


	//   ....[14]....
        /*00c8*/ 	.word	0x00000c70


	//   ....[15]....
        /*00cc*/ 	.word	0x00000ce0


	//   ....[16]....
        /*00d0*/ 	.word	0x00000d40


	//   ....[17]....
        /*00d4*/ 	.word	0x00000da0


	//   ....[18]....
        /*00d8*/ 	.word	0x00000e00


	//   ....[19]....
        /*00dc*/ 	.word	0x00000e60


	//----- nvinfo : EIATTR_EXIT_INSTR_OFFSETS
	.align		4
.L_3125:
        /*00e0*/ 	.byte	0x04, 0x1c
        /*00e2*/ 	.short	(.L_3127 - .L_3126)


	//   ....[0]....
.L_3126:
        /*00e4*/ 	.word	0x00000070


	//   ....[1]....
        /*00e8*/ 	.word	0x00000a60


	//----- nvinfo : EIATTR_MAX_THREADS
	.align		4
.L_3127:
        /*00ec*/ 	.byte	0x04, 0x05
        /*00ee*/ 	.short	(.L_3129 - .L_3128)
.L_3128:
        /*00f0*/ 	.word	0x00000400
        /*00f4*/ 	.word	0x00000001
        /*00f8*/ 	.word	0x00000001


	//----- nvinfo : EIATTR_CRS_STACK_SIZE
	.align		4
.L_3129:
        /*00fc*/ 	.byte	0x04, 0x1e
        /*00fe*/ 	.short	(.L_3131 - .L_3130)
.L_3130:
        /*0100*/ 	.word	0x00000000
.L_3131:


//--------------------- .nv.info._ZN10layer_norm13ln_bwd_kernelINS_13Kernel_traitsI6__halffS2_fjLj24576ELj4ELj1ELj8ELj16ENS_18Kernel_traits_baseILj24576ES2_fS2_fjLj256EEEEEEEvNS_9BwdParamsE --------------------------
	.section	.nv.info._ZN10layer_norm13ln_bwd_kernelINS_13Kernel_traitsI6__halffS2_fjLj24576ELj4ELj1ELj8ELj16ENS_18Kernel_traits_baseILj24576ES2_fS2_fjLj256EEEEEEEvNS_9BwdParamsE,"",@"SHT_CUDA_INFO"
	.sectionflags	@""
	.align	4


	//----- nvinfo : EIATTR_CUDA_API_VERSION
	.align		4
        /*0000*/ 	.byte	0x04, 0x37
        /*0002*/ 	.short	(.L_3133 - .L_3132)
.L_3132:
        /*0004*/ 	.word	0x00000082


	//----- nvinfo : EIATTR_SW2861232_WAR
	.align		4
.L_3133:
        /*0008*/ 	.byte	0x01, 0x35
	.zero		2


	//----- nvinfo : EIATTR_PARAM_CBANK
	.align		4
        /*000c*/ 	.byte	0x04, 0x0a
        /*000e*/ 	.short	(.L_3135 - .L_3134)
	.align		4
.L_3134:
        /*0010*/ 	.word	index@(.nv.constant0._ZN10layer_norm13ln_bwd_kernelINS_13Kernel_traitsI6__halffS2_fjLj24576ELj4ELj1ELj8ELj16ENS_18Kernel_traits_baseILj24576ES2_fS2_fjLj256EEEEEEEvNS_9BwdParamsE)
        /*0014*/ 	.short	0x0160
        /*0016*/ 	.short	0x0088


	//----- nvinfo : EIATTR_CBANK_PARAM_SIZE
	.align		4
.L_3135:
        /*0018*/ 	.byte	0x03, 0x19
        /*001a*/ 	.short	0x0088


	//----- nvinfo : EIATTR_KPARAM_INFO
	.align		4
        /*001c*/ 	.byte	0x04, 0x17
        /*001e*/ 	.short	(.L_3137 - .L_3136)
.L_3136:
        /*0020*/ 	.word	0x00000000
        /*0024*/ 	.short	0x0000
        /*0026*/ 	.short	0x0000
        /*0028*/ 	.byte	0x00, 0xf0, 0x21, 0x02


	//----- nvinfo : EIATTR_MAXREG_COUNT
	.align		4
.L_3137:
        /*002c*/ 	.byte	0x03, 0x1b
        /*002e*/ 	.short	0x00ff


	//----- nvinfo : EIATTR_NUM_BARRIERS
	.align		4
        /*0030*/ 	.byte	0x02, 0x4c
        /*0032*/ 	.byte	0x01
	.zero		1


	//----- nvinfo : EIATTR_MERCURY_ISA_VERSION
	.align		4
        /*0034*/ 	.byte	0x03, 0x5f
        /*0036*/ 	.short	0x0000


	//----- nvinfo : EIATTR_COOP_GROUP_MASK_REGIDS
	.align		4
        /*0038*/ 	.byte	0x04, 0x29
        /*003a*/ 	.short	(.L_3139 - .L_3138)


	//   ....[0]....
.L_3138:
        /*003c*/ 	.word	0xffffffff


	//   ....[1]....
        /*0040*/ 	.word	0xffffffff


	//   ....[2]....
        /*0044*/ 	.word	0xffffffff


	//   ....[3]....
        /*0048*/ 	.word	0xffffffff


	//   ....[4]....
        /*004c*/ 	.word	0xffffffff


	//   ....[5]....
        /*0050*/ 	.word	0xffffffff


	//   ....[6]....
        /*0054*/ 	.word	0xffffffff


	//   ....[7]....
        /*0058*/ 	.word	0xffffffff


	//   ....[8]....
        /*005c*/ 	.word	0xffffffff


	//   ....[9]....
        /*0060*/ 	.word	0xffffffff


	//   ....[10]....
        /*0064*/ 	.word	0xffffffff


	//   ....[11]....
        /*0068*/ 	.word	0xffffffff


	//   ....[12]....
        /*006c*/ 	.word	0xffffffff


	//   ....[13]....
        /*0070*/ 	.word	0xffffffff


	//   ....[14]....
        /*0074*/ 	.word	0xffffffff


	//   ....[15]....
        /*0078*/ 	.word	0xffffffff


	//   ....[16]....
        /*007c*/ 	.word	0xffffffff


	//   ....[17]....
        /*0080*/ 	.word	0xffffffff


	//   ....[18]....
        /*0084*/ 	.word	0xffffffff


	//   ....[19]....
        /*0088*/ 	.word	0xffffffff


	//   ....[20]....
        /*008c*/ 	.word	0xffffffff


	//   ....[21]....
        /*0090*/ 	.word	0xffffffff


	//   ....[22]....
        /*0094*/ 	.word	0xffffffff


	//   ....[23]....
        /*0098*/ 	.word	0xffffffff


	//   ....[24]....
        /*009c*/ 	.word	0xffffffff


	//   ....[25]....
        /*00a0*/ 	.word	0xffffffff


	//   ....[26]....
        /*00a4*/ 	.word	0xffffffff


	//   ....[27]....
        /*00a8*/ 	.word	0xffffffff


	//   ....[28]....
        /*00ac*/ 	.word	0xffffffff


	//   ....[29]....
        /*00b0*/ 	.word	0xffffffff


	//----- nvinfo : EIATTR_COOP_GROUP_INSTR_OFFSETS
	.align		4
.L_3139:
        /*00b4*/ 	.byte	0x04, 0x28
        /*00b6*/ 	.short	(.L_3141 - .L_3140)


	//   ....[0]....
.L_3140:
        /*00b8*/ 	.word	0x000020a0


	//   ....[1]....
        /*00bc*/ 	.word	0x000020c0


	//   ....[2]....
        /*00c0*/ 	.word	0x000020e0


	//   ....[3]....
        /*00c4*/ 	.word	0x00002100


	//   ....[4]....
        /*00c8*/ 	.word	0x00002120


	//   ....[5]....
        /*00cc*/ 	.word	0x00002140


	//   ....[6]....
        /*00d0*/ 	.word	0x00002160


	//   ....[7]....
        /*00d4*/ 	.word	0x00002180


	//   ....[8]....
        /*00d8*/ 	.word	0x000021a0


	//   ....[9]....
        /*00dc*/ 	.word	0x000021c0


	//   ....[10]....
        /*00e0*/ 	.word	0x000026b0


	//   ....[11]....
        /*00e4*/ 	.word	0x000026c0


	//   ....[12]....
        /*00e8*/ 	.word	0x000026f0


	//   ....[13]....
        /*00ec*/ 	.word	0x00002700


	//   ....[14]....
        /*00f0*/ 	.word	0x00002730


	//   ....[15]....
        /*00f4*/ 	.word	0x00002740


	//   ....[16]....
        /*00f8*/ 	.word	0x00002770


	//   ....[17]....
        /*00fc*/ 	.word	0x00002780


	//   ....[18]....
        /*0100*/ 	.word	0x000027b0


	//   ....[19]....
        /*0104*/ 	.word	0x000027c0


	//   ....[20]....
        /*0108*/ 	.word	0x00003390


	//   ....[21]....
        /*010c*/ 	.word	0x00003410


	//   ....[22]....
        /*0110*/ 	.word	0x00003490


	//   ....[23]....
        /*0114*/ 	.word	0x00003500


	//   ....[24]....
        /*0118*/ 	.word	0x00003580


	//   ....[25]....
        /*011c*/ 	.word	0x000035f0


	//   ....[26]....
        /*0120*/ 	.word	0x00003670


	//   ....[27]....
        /*0124*/ 	.word	0x000036e0


	//   ....[28]....
        /*0128*/ 	.word	0x00003760


	//   ....[29]....
        /*012c*/ 	.word	0x000037d0


	//----- nvinfo : EIATTR_EXIT_INSTR_OFFSETS
	.align		4
.L_3141:
        /*0130*/ 	.byte	0x04, 0x1c
        /*0132*/ 	.short	(.L_3143 - .L_3142)


	//   ....[0]....
.L_3142:
        /*0134*/ 	.word	0x00003330


	//----- nvinfo : EIATTR_MAX_THREADS
	.align		4
.L_3143:
        /*0138*/ 	.byte	0x04, 0x05
        /*013a*/ 	.short	(.L_3145 - .L_3144)
.L_3144:
        /*013c*/ 	.word	0x00000100
        /*0140*/ 	.word	0x00000001
        /*0144*/ 	.word	0x00000001


	//----- nvinfo : EIATTR_CRS_STACK_SIZE
	.align		4
.L_3145:
        /*0148*/ 	.byte	0x04, 0x1e
        /*014a*/ 	.short	(.L_3147 - .L_3146)
.L_3146:
        /*014c*/ 	.word	0x00000000
.L_3147:


//--------------------- .nv.info._ZN10layer_norm22ln_bwd_finalize_kernelINS_22Kernel_traits_finalizeILj24576E6__halfS2_S2_fjLj1024ELj4ENS_18Kernel_traits_baseILj24576ES2_S2_S2_fjLj1024EEEEEEEvNS_9BwdParamsE --------------------------
	.section	.nv.info._ZN10layer_norm22ln_bwd_finalize_kernelINS_22Kernel_traits_finalizeILj24576E6__halfS2_S2_fjLj1024ELj4ENS_18Kernel_traits_baseILj24576ES2_S2_S2_fjLj1024EEEEEEEvNS_9BwdParamsE,"",@"SHT_CUDA_INFO"
	.sectionflags	@""
	.align	4


	//----- nvinfo : EIATTR_CUDA_API_VERSION
	.align		4
        /*0000*/ 	.byte	0x04, 0x37
        /*0002*/ 	.short	(.L_3149 - .L_3148)
.L_3148:
        /*0004*/ 	.word	0x00000082


	//----- nvinfo : EIATTR_SW2861232_WAR
	.align		4
.L_3149:
        /*0008*/ 	.byte	0x01, 0x35
	.zero		2


	//----- nvinfo : EIATTR_PARAM_CBANK
	.align		4
        /*000c*/ 	.byte	0x04, 0x0a
        /*000e*/ 	.short	(.L_3151 - .L_3150)
	.align		4
.L_3150:
        /*0010*/ 	.word	index@(.nv.constant0._ZN10layer_norm22ln_bwd_finalize_kernelINS_22Kernel_traits_finalizeILj24576E6__halfS2_S2_fjLj1024ELj4ENS_18Kernel_traits_baseILj24576ES2_S2_S2_fjLj1024EEEEEEEvNS_9BwdParamsE)
        /*0014*/ 	.short	0x0160
        /*0016*/ 	.short	0x0088


	//----- nvinfo : EIATTR_CBANK_PARAM_SIZE
	.align		4
.L_3151:
        /*0018*/ 	.byte	0x03, 0x19
        /*001a*/ 	.short	0x0088


	//----- nvinfo : EIATTR_KPARAM_INFO
	.align		4
        /*001c*/ 	.byte	0x04, 0x17
        /*001e*/ 	.short	(.L_3153 - .L_3152)
.L_3152:
        /*0020*/ 	.word	0x00000000
        /*0024*/ 	.short	0x0000
        /*0026*/ 	.short	0x0000
        /*0028*/ 	.byte	0x00, 0xf0, 0x21, 0x02


	//----- nvinfo : EIATTR_MAXREG_COUNT
	.align		4
.L_3153:
        /*002c*/ 	.byte	0x03, 0x1b
        /*002e*/ 	.short	0x0040


	//----- nvinfo : EIATTR_NUM_BARRIERS
	.align		4
        /*0030*/ 	.byte	0x02, 0x4c
        /*0032*/ 	.byte	0x01
	.zero		1


	//----- nvinfo : EIATTR_MERCURY_ISA_VERSION
	.align		4
        /*0034*/ 	.byte	0x03, 0x5f
        /*0036*/ 	.short	0x0000


	//----- nvinfo : EIATTR_COOP_GROUP_MASK_REGIDS
	.align		4
        /*0038*/ 	.byte	0x04, 0x29
        /*003a*/ 	.short	(.L_3155 - .L_3154)


	//   ....[0]....
.L_3154:
        /*003c*/ 	.word	0xffffffff


	//   ....[1]....
        /*0040*/ 	.word	0xffffffff


	//   ....[2]....
        /*0044*/ 	.word	0xffffffff


	//   ....[3]....
        /*0048*/ 	.word	0xffffffff


	//   ....[4]....
        /*004c*/ 	.word	0xffffffff


	//   ....[5]....
        /*0050*/ 	.word	0xffffffff


	//   ....[6]....
        /*0054*/ 	.word	0xffffffff


	//   ....[7]....
        /*0058*/ 	.word	0xffffffff


	//   ....[8]....
        /*005c*/ 	.word	0xffffffff


	//   ....[9]....
        /*0060*/ 	.word	0xffffffff


	//   ....[10]....
        /*0064*/ 	.word	0xffffffff


	//   ....[11]....
        /*0068*/ 	.word	0xffffffff


	//   ....[12]....
        /*006c*/ 	.word	0xffffffff


	//   ....[13]....
        /*0070*/ 	.word	0xffffffff


	//   ....[14]....
        /*0074*/ 	.word	0xffffffff


	//   ....[15]....
        /*0078*/ 	.word	0xffffffff


	//   ....[16]....
        /*007c*/ 	.word	0xffffffff


	//   ....[17]....
        /*0080*/ 	.word	0xffffffff


	//   ....[18]....
        /*0084*/ 	.word	0xffffffff


	//   ....[19]....
        /*0088*/ 	.word	0xffffffff


	//----- nvinfo : EIATTR_COOP_GROUP_INSTR_OFFSETS
	.align		4
.L_3155:
        /*008c*/ 	.byte	0x04, 0x28
        /*008e*/ 	.short	(.L_3157 - .L_3156)


	//   ....[0]....
.L_3156:
        /*0090*/ 	.word	0x000007b0


	//   ....[1]....
        /*0094*/ 	.word	0x000007e0


	//   ....[2]....
        /*0098*/ 	.word	0x00000800


	//   ....[3]....
        /*009c*/ 	.word	0x00000810


	//   ....[4]....
        /*00a0*/ 	.word	0x00000840


	//   ....[5]....
        /*00a4*/ 	.word	0x00000850


	//   ....[6]....
        /*00a8*/ 	.word	0x00000880


	//   ....[7]....
        /*00ac*/ 	.word	0x00000890


	//   ....[8]....
        /*00b0*/ 	.word	0x000008c0


	//   ....[9]....
        /*00b4*/ 	.word	0x000008d0


	//   ....[10]....
        /*00b8*/ 	.word	0x00000ac0


	//   ....[11]....
        /*00bc*/ 	.word	0x00000b40


	//   ....[12]....
        /*00c0*/ 	.word	0x00000ba0


	//   ....[13]....
        /*00c4*/ 	.word	0x00000c00


	//   ....[14]....
        /*00c8*/ 	.word	0x00000c70


	//   ....[15]....
        /*00cc*/ 	.word	0x00000ce0


	//   ....[16]....
        /*00d0*/ 	.word	0x00000d40


	//   ....[17]....
        /*00d4*/ 	.word	0x00000da0


	//   ....[18]....
        /*00d8*/ 	.word	0x00000e00


	//   ....[19]....
        /*00dc*/ 	.word	0x00000e60


	//----- nvinfo : EIATTR_EXIT_INSTR_OFFSETS
	.align		4
.L_3157:
        /*00e0*/ 	.byte	0x04, 0x1c
        /*00e2*/ 	.short	(.L_3159 - .L_3158)


	//   ....[0]....
.L_3158:
        /*00e4*/ 	.word	0x00000070


	//   ....[1]....
        /*00e8*/ 	.word	0x00000a60


	//----- nvinfo : EIATTR_MAX_THREADS
	.align		4
.L_3159:
        /*00ec*/ 	.byte	0x04, 0x05
        /*00ee*/ 	.short	(.L_3161 - .L_3160)
.L_3160:
        /*00f0*/ 	.word	0x00000400
        /*00f4*/ 	.word	0x00000001
        /*00f8*/ 	.word	0x00000001


	//----- nvinfo : EIATTR_CRS_STACK_SIZE
	.align		4
.L_3161:
        /*00fc*/ 	.byte	0x04, 0x1e
        /*00fe*/ 	.short	(.L_3163 - .L_3162)
.L_3162:
        /*0100*/ 	.word	0x00000000
.L_3163:


//--------------------- .nv.info._ZN10layer_norm13ln_bwd_kernelINS_13Kernel_traitsI6__halfS2_S2_fjLj24576ELj4ELj1ELj8ELj16ENS_18Kernel_traits_baseILj24576ES2_S2_S2_fjLj256EEEEEEEvNS_9BwdParamsE --------------------------
	.section	.nv.info._ZN10layer_norm13ln_bwd_kernelINS_13Kernel_traitsI6__halfS2_S2_fjLj24576ELj4ELj1ELj8ELj16ENS_18Kernel_traits_baseILj24576ES2_S2_S2_fjLj256EEEEEEEvNS_9BwdParamsE,"",@"SHT_CUDA_INFO"
	.sectionflags	@""
	.align	4


	//----- nvinfo : EIATTR_CUDA_API_VERSION
	.align		4
        /*0000*/ 	.byte	0x04, 0x37
        /*0002*/ 	.short	(.L_3165 - .L_3164)
.L_3164:
        /*0004*/ 	.word	0x00000082


	//----- nvinfo : EIATTR_SW2861232_WAR
	.align		4
.L_3165:
        /*0008*/ 	.byte	0x01, 0x35
	.zero		2


	//----- nvinfo : EIATTR_PARAM_CBANK
	.align		4
        /*000c*/ 	.byte	0x04, 0x0a
        /*000e*/ 	.short	(.L_3167 - .L_3166)
	.align		4
.L_3166:
        /*0010*/ 	.word	index@(.nv.constant0._ZN10layer_norm13ln_bwd_kernelINS_13Kernel_traitsI6__halfS2_S2_fjLj24576ELj4ELj1ELj8ELj16ENS_18Kernel_traits_baseILj24576ES2_S2_S2_fjLj256EEEEEEEvNS_9BwdParamsE)
        /*0014*/ 	.short	0x0160
        /*0016*/ 	.short	0x0088


	//----- nvinfo : EIATTR_CBANK_PARAM_SIZE
	.align		4
.L_3167:
        /*0018*/ 	.byte	0x03, 0x19
        /*001a*/ 	.short	0x0088


	//----- nvinfo : EIATTR_KPARAM_INFO
	.align		4
        /*001c*/ 	.byte	0x04, 0x17
        /*001e*/ 	.short	(.L_3169 - .L_3168)
.L_3168:
        /*0020*/ 	.word	0x00000000
        /*0024*/ 	.short	0x0000
        /*0026*/ 	.short	0x0000
        /*0028*/ 	.byte	0x00, 0xf0, 0x21, 0x02


	//----- nvinfo : EIATTR_MAXREG_COUNT
	.align		4
.L_3169:
        /*002c*/ 	.byte	0x03, 0x1b
        /*002e*/ 	.short	0x00ff


	//----- nvinfo : EIATTR_NUM_BARRIERS
	.align		4
        /*0030*/ 	.byte	0x02, 0x4c
        /*0032*/ 	.byte	0x01
	.zero		1


	//----- nvinfo : EIATTR_MERCURY_ISA_VERSION
	.align		4
        /*0034*/ 	.byte	0x03, 0x5f
        /*0036*/ 	.short	0x0000


	//----- nvinfo : EIATTR_COOP_GROUP_MASK_REGIDS
	.align		4
        /*0038*/ 	.byte	0x04, 0x29
        /*003a*/ 	.short	(.L_3171 - .L_3170)


	//   ....[0]....
.L_3170:
        /*003c*/ 	.word	0xffffffff


	//   ....[1]....
        /*0040*/ 	.word	0xffffffff


	//   ....[2]....
        /*0044*/ 	.word	0xffffffff


	//   ....[3]....
        /*0048*/ 	.word	0xffffffff


	//   ....[4]....
        /*004c*/ 	.word	0xffffffff


	//   ....[5]....
        /*0050*/ 	.word	0xffffffff


	//   ....[6]....
        /*0054*/ 	.word	0xffffffff


	//   ....[7]....
        /*0058*/ 	.word	0xffffffff


	//   ....[8]....
        /*005c*/ 	.word	0xffffffff


	//   ....[9]....
        /*0060*/ 	.word	0xffffffff


	//   ....[10]....
        /*0064*/ 	.word	0xffffffff


	//   ....[11]....
        /*0068*/ 	.word	0xffffffff


	//   ....[12]....
        /*006c*/ 	.word	0xffffffff


	//   ....[13]....
        /*0070*/ 	.word	0xffffffff


	//   ....[14]....
        /*0074*/ 	.word	0xffffffff


	//   ....[15]....
        /*0078*/ 	.word	0xffffffff


	//   ....[16]....
        /*007c*/ 	.word	0xffffffff


	//   ....[17]....
        /*0080*/ 	.word	0xffffffff


	//   ....[18]....
        /*0084*/ 	.word	0xffffffff


	//   ....[19]....
        /*0088*/ 	.word	0xffffffff


	//   ....[20]....
        /*008c*/ 	.word	0xffffffff


	//   ....[21]....
        /*0090*/ 	.word	0xffffffff


	//   ....[22]....
        /*0094*/ 	.word	0xffffffff


	//   ....[23]....
        /*0098*/ 	.word	0xffffffff


	//   ....[24]....
        /*009c*/ 	.word	0xffffffff


	//   ....[25]....
        /*00a0*/ 	.word	0xffffffff


	//   ....[26]....
        /*00a4*/ 	.word	0xffffffff


	//   ....[27]....
        /*00a8*/ 	.word	0xffffffff


	//   ....[28]....
        /*00ac*/ 	.word	0xffffffff


	//   ....[29]....
        /*00b0*/ 	.word	0xffffffff


	//----- nvinfo : EIATTR_COOP_GROUP_INSTR_OFFSETS
	.align		4
.L_3171:
        /*00b4*/ 	.byte	0x04, 0x28
        /*00b6*/ 	.short	(.L_3173 - .L_3172)


	//   ....[0]....
.L_3172:
        /*00b8*/ 	.word	0x00001d10


	//   ....[1]....
        /*00bc*/ 	.word	0x00001d30


	//   ....[2]....
        /*00c0*/ 	.word	0x00001d50


	//   ....[3]....
        /*00c4*/ 	.word	0x00001d70


	//   ....[4]....
        /*00c8*/ 	.word	0x00001d90


	//   ....[5]....
        /*00cc*/ 	.word	0x00001db0


	//   ....[6]....
        /*00d0*/ 	.word	0x00001dd0


	//   ....[7]....
        /*00d4*/ 	.word	0x00001df0


	//   ....[8]....
        /*00d8*/ 	.word	0x00001e10


	//   ....[9]....
        /*00dc*/ 	.word	0x00001e30


	//   ....[10]....
        /*00e0*/ 	.word	0x00002320


	//   ....[11]....
        /*00e4*/ 	.word	0x00002330


	//   ....[12]....
        /*00e8*/ 	.word	0x00002360


	//   ....[13]....
        /*00ec*/ 	.word	0x00002370


	//   ....[14]....
        /*00f0*/ 	.word	0x000023a0


	//   ....[15]....
        /*00f4*/ 	.word	0x000023b0


	//   ....[16]....
        /*00f8*/ 	.word	0x000023e0


	//   ....[17]....
        /*00fc*/ 	.word	0x000023f0


	//   ....[18]....
        /*0100*/ 	.word	0x00002420


	//   ....[19]....
        /*0104*/ 	.word	0x00002430


	//   ....[20]....
        /*0108*/ 	.word	0x00002f50


	//   ....[21]....
        /*010c*/ 	.word	0x00002fd0


	//   ....[22]....
        /*0110*/ 	.word	0x00003050


	//   ....[23]....
        /*0114*/ 	.word	0x000030c0


	//   ....[24]....
        /*0118*/ 	.word	0x00003140


	//   ....[25]....
        /*011c*/ 	.word	0x000031b0


	//   ....[26]....
        /*0120*/ 	.word	0x00003230


	//   ....[27]....
        /*0124*/ 	.word	0x000032a0


	//   ....[28]....
        /*0128*/ 	.word	0x00003320


	//   ....[29]....
        /*012c*/ 	.word	0x00003390


	//----- nvinfo : EIATTR_EXIT_INSTR_OFFSETS
	.align		4
.L_3173:
        /*0130*/ 	.byte	0x04, 0x1c
        /*0132*/ 	.short	(.L_3175 - .L_3174)


	//   ....[0]....
.L_3174:
        /*0134*/ 	.word	0x00002ef0


	//----- nvinfo : EIATTR_MAX_THREADS
	.align		4
.L_3175:
        /*0138*/ 	.byte	0x04, 0x05
        /*013a*/ 	.short	(.L_3177 - .L_3176)
.L_3176:
        /*013c*/ 	.word	0x00000100
        /*0140*/ 	.word	0x00000001
        /*0144*/ 	.word	0x00000001


	//----- nvinfo : EIATTR_CRS_STACK_SIZE
	.align		4
.L_3177:
        /*0148*/ 	.byte	0x04, 0x1e
        /*014a*/ 	.short	(.L_3179 - .L_3178)
.L_3178:
        /*014c*/ 	.word	0x00000000
.L_3179:


//--------------------- .nv.info._ZN10layer_norm22ln_bwd_finalize_kernelINS_22Kernel_traits_finalizeILj24576EffffjLj1024ELj4ENS_18Kernel_traits_baseILj24576EffffjLj1024EEEEEEEvNS_9BwdParamsE --------------------------
	.section	.nv.info._ZN10layer_norm22ln_bwd_finalize_kernelINS_22Kernel_traits_finalizeILj24576EffffjLj1024ELj4ENS_18Kernel_traits_baseILj24576EffffjLj1024EEEEEEEvNS_9BwdParamsE,"",@"SHT_CUDA_INFO"
	.sectionflags	@""
	.align	4


	//----- nvinfo : EIATTR_CUDA_API_VERSION
	.align		4
        /*0000*/ 	.byte	0x04, 0x37
        /*0002*/ 	.short	(.L_3181 - .L_3180)
.L_3180:
        /*0004*/ 	.word	0x00000082


	//----- nvinfo : EIATTR_SW2861232_WAR
	.align		4
.L_3181:
        /*0008*/ 	.byte	0x01, 0x35
	.zero		2


	//----- nvinfo : EIATTR_PARAM_CBANK
	.align		4
        /*000c*/ 	.byte	0x04, 0x0a
        /*000e*/ 	.short	(.L_3183 - .L_3182)
	.align		4
.L_3182:
        /*0010*/ 	.word	index@(.nv.constant0._ZN10layer_norm22ln_bwd_finalize_kernelINS_22Kernel_traits_finalizeILj24576EffffjLj1024ELj4ENS_18Kernel_traits_baseILj24576EffffjLj1024EEEEEEEvNS_9BwdParamsE)
        /*0014*/ 	.short	0x0160
        /*0016*/ 	.short	0x0088


	//----- nvinfo : EIATTR_CBANK_PARAM_SIZE
	.align		4
.L_3183:
        /*0018*/ 	.byte	0x03, 0x19
        /*001a*/ 	.short	0x0088


	//----- nvinfo : EIATTR_KPARAM_INFO
	.align		4
        /*001c*/ 	.byte	0x04, 0x17
        /*001e*/ 	.short	(.L_3185 - .L_3184)
.L_3184:
        /*0020*/ 	.word	0x00000000
        /*0024*/ 	.short	0x0000
        /*0026*/ 	.short	0x0000
        /*0028*/ 	.byte	0x00, 0xf0, 0x21, 0x02


	//----- nvinfo : EIATTR_MAXREG_COUNT
	.align		4
.L_3185:
        /*002c*/ 	.byte	0x03, 0x1b
        /*002e*/ 	.short	0x0040


	//----- nvinfo : EIATTR_NUM_BARRIERS
	.align		4
        /*0030*/ 	.byte	0x02, 0x4c
        /*0032*/ 	.byte	0x01
	.zero		1


	//----- nvinfo : EIATTR_MERCURY_ISA_VERSION
	.align		4
        /*0034*/ 	.byte	0x03, 0x5f
        /*0036*/ 	.short	0x0000


	//----- nvinfo : EIATTR_COOP_GROUP_MASK_REGIDS
	.align		4
        /*0038*/ 	.byte	0x04, 0x29
        /*003a*/ 	.short	(.L_3187 - .L_3186)


	//   ....[0]....
.L_3186:
        /*003c*/ 	.word	0xffffffff


	//   ....[1]....
        /*0040*/ 	.word	0xffffffff


	//   ....[2]....
        /*0044*/ 	.word	0xffffffff


	//   ....[3]....
        /*0048*/ 	.word	0xffffffff


	//   ....[4]....
        /*004c*/ 	.word	0xffffffff


	//   ....[5]....
        /*0050*/ 	.word	0xffffffff


	//   ....[6]....
        /*0054*/ 	.word	0xffffffff


	//   ....[7]....
        /*0058*/ 	.word	0xffffffff


	//   ....[8]....
        /*005c*/ 	.word	0xffffffff


	//   ....[9]....
        /*0060*/ 	.word	0xffffffff


	//   ....[10]....
        /*0064*/ 	.word	0xffffffff


	//   ....[11]....
        /*0068*/ 	.word	0xffffffff


	//   ....[12]....
        /*006c*/ 	.word	0xffffffff


	//   ....[13]....
        /*0070*/ 	.word	0xffffffff


	//   ....[14]....
        /*0074*/ 	.word	0xffffffff


	//   ....[15]....
        /*0078*/ 	.word	0xffffffff


	//   ....[16]....
        /*007c*/ 	.word	0xffffffff


	//   ....[17]....
        /*0080*/ 	.word	0xffffffff


	//   ....[18]....
        /*0084*/ 	.word	0xffffffff


	//   ....[19]....
        /*0088*/ 	.word	0xffffffff


	//----- nvinfo : EIATTR_COOP_GROUP_INSTR_OFFSETS
	.align		4
.L_3187:
        /*008c*/ 	.byte	0x04, 0x28
        /*008e*/ 	.short	(.L_3189 - .L_3188)


	//   ....[0]....
.L_3188:
        /*0090*/ 	.word	0x000007b0


	//   ....[1]....
        /*0094*/ 	.word	0x000007e0


	//   ....[2]....
        /*0098*/ 	.word	0x00000800


	//   ....[3]....
        /*009c*/ 	.word	0x00000810


	//   ....[4]....
        /*00a0*/ 	.word	0x00000840


	//   ....[5]....
        /*00a4*/ 	.word	0x00000850


	//   ....[6]....
        /*00a8*/ 	.word	0x00000880


	//   ....[7]....
        /*00ac*/ 	.word	0x00000890


	//   ....[8]....
        /*00b0*/ 	.word	0x000008c0


	//   ....[9]....
        /*00b4*/ 	.word	0x000008d0


	//   ....[10]....
        /*00b8*/ 	.word	0x00000a70


	//   ....[11]....
        /*00bc*/ 	.word	0x00000af0


	//   ....[12]....
        /*00c0*/ 	.word	0x00000b50


	//   ....[13]....
        /*00c4*/ 	.word	0x00000bb0


	//   ....[14]....
        /*00c8*/ 	.word	0x00000c20


	//   ....[15]....
        /*00cc*/ 	.word	0x00000c90


	//   ....[16]....
        /*00d0*/ 	.word	0x00000cf0


	//   ....[17]....
        /*00d4*/ 	.word	0x00000d50


	//   ....[18]....
        /*00d8*/ 	.word	0x00000db0


	//   ....[19]....
        /*00dc*/ 	.word	0x00000e10


	//----- nvinfo : EIATTR_EXIT_INSTR_OFFSETS
	.align		4
.L_3189:
        /*00e0*/ 	.byte	0x04, 0x1c
        /*00e2*/ 	.short	(.L_3191 - .L_3190)


	//   ....[0]....
.L_3190:
        /*00e4*/ 	.word	0x00000070


	//   ....[1]....
        /*00e8*/ 	.word	0x00000a10


	//----- nvinfo : EIATTR_MAX_THREADS
	.align		4
.L_3191:
        /*00ec*/ 	.byte	0x04, 0x05
        /*00ee*/ 	.short	(.L_3193 - .L_3192)
.L_3192:
        /*00f0*/ 	.word	0x00000400
        /*00f4*/ 	.word	0x00000001
        /*00f8*/ 	.word	0x00000001


	//----- nvinfo : EIATTR_CRS_STACK_SIZE
	.align		4
.L_3193:
        /*00fc*/ 	.byte	0x04, 0x1e
        /*00fe*/ 	.short	(.L_3195 - .L_3194)
.L_3194:
        /*0100*/ 	.word	0x00000000
.L_3195:


//--------------------- .nv.info._ZN10layer_norm13ln_bwd_kernelINS_13Kernel_traitsIffffjLj24576ELj4ELj1ELj8ELj16ENS_18Kernel_traits_baseILj24576EffffjLj256EEEEEEEvNS_9BwdParamsE --------------------------
	.section	.nv.info._ZN10layer_norm13ln_bwd_kernelINS_13Kernel_traitsIffffjLj24576ELj4ELj1ELj8ELj16ENS_18Kernel_traits_baseILj24576EffffjLj256EEEEEEEvNS_9BwdParamsE,"",@"SHT_CUDA_INFO"
	.sectionflags	@""
	.align	4


	//----- nvinfo : EIATTR_CUDA_API_VERSION
	.align		4
        /*0000*/ 	.byte	0x04, 0x37
        /*0002*/ 	.short	(.L_3197 - .L_3196)
.L_3196:
        /*0004*/ 	.word	0x00000082


	//----- nvinfo : EIATTR_SW2861232_WAR
	.align		4
.L_3197:
        /*0008*/ 	.byte	0x01, 0x35
	.zero		2


	//----- nvinfo : EIATTR_PARAM_CBANK
	.align		4
        /*000c*/ 	.byte	0x04, 0x0a
        /*000e*/ 	.short	(.L_3199 - .L_3198)
	.align		4
.L_3198:
        /*0010*/ 	.word	index@(.nv.constant0._ZN10layer_norm13ln_bwd_kernelINS_13Kernel_traitsIffffjLj24576ELj4ELj1ELj8ELj16ENS_18Kernel_traits_baseILj24576EffffjLj256EEEEEEEvNS_9BwdParamsE)
        /*0014*/ 	.short	0x0160
        /*0016*/ 	.short	0x0088


	//----- nvinfo : EIATTR_CBANK_PARAM_SIZE
	.align		4
.L_3199:
        /*0018*/ 	.byte	0x03, 0x19
        /*001a*/ 	.short	0x0088


	//----- nvinfo : EIATTR_KPARAM_INFO
	.align		4
        /*001c*/ 	.byte	0x04, 0x17
        /*001e*/ 	.short	(.L_3201 - .L_3200)
.L_3200:
        /*0020*/ 	.word	0x00000000
        /*0024*/ 	.short	0x0000
        /*0026*/ 	.short	0x0000
        /*0028*/ 	.byte	0x00, 0xf0, 0x21, 0x02


	//----- nvinfo : EIATTR_MAXREG_COUNT
	.align		4
.L_3201:
        /*002c*/ 	.byte	0x03, 0x1b
        /*002e*/ 	.short	0x00ff


	//----- nvinfo : EIATTR_NUM_BARRIERS
	.align		4
        /*0030*/ 	.byte	0x02, 0x4c
        /*0032*/ 	.byte	0x01
	.zero		1


	//----- nvinfo : EIATTR_MERCURY_ISA_VERSION
	.align		4
        /*0034*/ 	.byte	0x03, 0x5f
        /*0036*/ 	.short	0x0000


	//----- nvinfo : EIATTR_COOP_GROUP_MASK_REGIDS
	.align		4
        /*0038*/ 	.byte	0x04, 0x29
        /*003a*/ 	.short	(.L_3203 - .L_3202)


	//   ....[0]....
.L_3202:
        /*003c*/ 	.word	0xffffffff


	//   ....[1]....
        /*0040*/ 	.word	0xffffffff


	//   ....[2]....
        /*0044*/ 	.word	0xffffffff


	//   ....[3]....
        /*0048*/ 	.word	0xffffffff


	//   ....[4]....
        /*004c*/ 	.word	0xffffffff


	//   ....[5]....
        /*0050*/ 	.word	0xffffffff


	//   ....[6]....
        /*0054*/ 	.word	0xffffffff


	//   ....[7]....
        /*0058*/ 	.word	0xffffffff


	//   ....[8]....
        /*005c*/ 	.word	0xffffffff


	//   ....[9]....
        /*0060*/ 	.word	0xffffffff


	//   ....[10]....
        /*0064*/ 	.word	0xffffffff


	//   ....[11]....
        /*0068*/ 	.word	0xffffffff


	//   ....[12]....
        /*006c*/ 	.word	0xffffffff


	//   ....[13]....
        /*0070*/ 	.word	0xffffffff


	//   ....[14]....
        /*0074*/ 	.word	0xffffffff


	//   ....[15]....
        /*0078*/ 	.word	0xffffffff


	//   ....[16]....
        /*007c*/ 	.word	0xffffffff


	//   ....[17]....
        /*0080*/ 	.word	0xffffffff


	//   ....[18]....
        /*0084*/ 	.word	0xffffffff


	//   ....[19]....
        /*0088*/ 	.word	0xffffffff


	//   ....[20]....
        /*008c*/ 	.word	0xffffffff


	//   ....[21]....
        /*0090*/ 	.word	0xffffffff


	//   ....[22]....
        /*0094*/ 	.word	0xffffffff


	//   ....[23]....
        /*0098*/ 	.word	0xffffffff


	//   ....[24]....
        /*009c*/ 	.word	0xffffffff


	//   ....[25]....
        /*00a0*/ 	.word	0xffffffff


	//   ....[26]....
        /*00a4*/ 	.word	0xffffffff


	//   ....[27]....
        /*00a8*/ 	.word	0xffffffff


	//   ....[28]....
        /*00ac*/ 	.word	0xffffffff


	//   ....[29]....
        /*00b0*/ 	.word	0xffffffff


	//----- nvinfo : EIATTR_COOP_GROUP_INSTR_OFFSETS
	.align		4
.L_3203:
        /*00b4*/ 	.byte	0x04, 0x28
        /*00b6*/ 	.short	(.L_3205 - .L_3204)


	//   ....[0]....
.L_3204:
        /*00b8*/ 	.word	0x00001960


	//   ....[1]....
        /*00bc*/ 	.word	0x00001980


	//   ....[2]....
        /*00c0*/ 	.word	0x000019a0


	//   ....[3]....
        /*00c4*/ 	.word	0x000019c0


	//   ....[4]....
        /*00c8*/ 	.word	0x000019e0


	//   ....[5]....
        /*00cc*/ 	.word	0x00001a00


	//   ....[6]....
        /*00d0*/ 	.word	0x00001a20


	//   ....[7]....
        /*00d4*/ 	.word	0x00001a40


	//   ....[8]....
        /*00d8*/ 	.word	0x00001a60


	//   ....[9]....
        /*00dc*/ 	.word	0x00001a80


	//   ....[10]....
        /*00e0*/ 	.word	0x00001f90


	//   ....[11]....
        /*00e4*/ 	.word	0x00001fa0


	//   ....[12]....
        /*00e8*/ 	.word	0x00001fd0


	//   ....[13]....
        /*00ec*/ 	.word	0x00001fe0


	//   ....[14]....
        /*00f0*/ 	.word	0x00002010


	//   ....[15]....
        /*00f4*/ 	.word	0x00002020


	//   ....[16]....
        /*00f8*/ 	.word	0x00002050


	//   ....[17]....
        /*00fc*/ 	.word	0x00002060


	//   ....[18]....
        /*0100*/ 	.word	0x00002090


	//   ....[19]....
        /*0104*/ 	.word	0x000020a0


	//   ....[20]....
        /*0108*/ 	.word	0x00002c40


	//   ....[21]....
        /*010c*/ 	.word	0x00002cc0


	//   ....[22]....
        /*0110*/ 	.word	0x00002d40


	//   ....[23]....
        /*0114*/ 	.word	0x00002db0


	//   ....[24]....
        /*0118*/ 	.word	0x00002e30


	//   ....[25]....
        /*011c*/ 	.word	0x00002ea0


	//   ....[26]....
        /*0120*/ 	.word	0x00002f20


	//   ....[27]....
        /*0124*/ 	.word	0x00002f90


	//   ....[28]....
        /*0128*/ 	.word	0x00003010


	//   ....[29]....
        /*012c*/ 	.word	0x00003080


	//----- nvinfo : EIATTR_EXIT_INSTR_OFFSETS
	.align		4
.L_3205:
        /*0130*/ 	.byte	0x04, 0x1c
        /*0132*/ 	.short	(.L_3207 - .L_3206)


	//   ....[0]....
.L_3206:
        /*0134*/ 	.word	0x00002be0


	//----- nvinfo : EIATTR_MAX_THREADS
	.align		4
.L_3207:
        /*0138*/ 	.byte	0x04, 0x05
        /*013a*/ 	.short	(.L_3209 - .L_3208)
.L_3208:
        /*013c*/ 	.word	0x00000100
        /*0140*/ 	.word	0x00000001
        /*0144*/ 	.word	0x00000001


	//----- nvinfo : EIATTR_CRS_STACK_SIZE
	.align		4
.L_3209:
        /*0148*/ 	.byte	0x04, 0x1e
        /*014a*/ 	.short	(.L_3211 - .L_3210)
.L_3210:
        /*014c*/ 	.word	0x00000000
.L_3211:


//--------------------- .nv.info._ZN10layer_norm22ln_bwd_finalize_kernelINS_22Kernel_traits_finalizeILj20480E13__nv_bfloat16fS2_fjLj1024ELj4ENS_18Kernel_traits_baseILj20480ES2_fS2_fjLj1024EEEEEEEvNS_9BwdParamsE --------------------------
	.section	.nv.info._ZN10layer_norm22ln_bwd_finalize_kernelINS_22Kernel_traits_finalizeILj20480E13__nv_bfloat16fS2_fjLj1024ELj4ENS_18Kernel_traits_baseILj20480ES2_fS2_fjLj1024EEEEEEEvNS_9BwdParamsE,"",@"SHT_CUDA_INFO"
	.sectionflags	@""
	.align	4


	//----- nvinfo : EIATTR_CUDA_API_VERSION
	.align		4
        /*0000*/ 	.byte	0x04, 0x37
        /*0002*/ 	.short	(.L_3213 - .L_3212)
.L_3212:
        /*0004*/ 	.word	0x00000082


	//----- nvinfo : EIATTR_SW2861232_WAR
	.align		4
.L_3213:
        /*0008*/ 	.byte	0x01, 0x35
	.zero		2


	//----- nvinfo : EIATTR_PARAM_CBANK
	.align		4
        /*000c*/ 	.byte	0x04, 0x0a
        /*000e*/ 	.short	(.L_3215 - .L_3214)
	.align		4
.L_3214:
        /*0010*/ 	.word	index@(.nv.constant0._ZN10layer_norm22ln_bwd_finalize_kernelINS_22Kernel_traits_finalizeILj20480E13__nv_bfloat16fS2_fjLj1024ELj4ENS_18Kernel_traits_baseILj20480ES2_fS2_fjLj1024EEEEEEEvNS_9BwdParamsE)
        /*0014*/ 	.short	0x0160
        /*0016*/ 	.short	0x0088


	//----- nvinfo : EIATTR_CBANK_PARAM_SIZE
	.align		4
.L_3215:
        /*0018*/ 	.byte	0x03, 0x19
        /*001a*/ 	.short	0x0088


	//----- nvinfo : EIATTR_KPARAM_INFO
	.align		4
        /*001c*/ 	.byte	0x04, 0x17
        /*001e*/ 	.short	(.L_3217 - .L_3216)
.L_3216:
        /*0020*/ 	.word	0x00000000
        /*0024*/ 	.short	0x0000
        /*0026*/ 	.short	0x0000
        /*0028*/ 	.byte	0x00, 0xf0, 0x21, 0x02


	//----- nvinfo : EIATTR_MAXREG_COUNT
	.align		4
.L_3217:
        /*002c*/ 	.byte	0x03, 0x1b
        /*002e*/ 	.short	0x0040


	//----- nvinfo : EIATTR_NUM_BARRIERS
	.align		4
        /*0030*/ 	.byte	0x02, 0x4c
        /*0032*/ 	.byte	0x01
	.zero		1


	//----- nvinfo : EIATTR_MERCURY_ISA_VERSION
	.align		4
        /*0034*/ 	.byte	0x03, 0x5f
        /*0036*/ 	.short	0x0000


	//----- nvinfo : EIATTR_COOP_GROUP_MASK_REGIDS
	.align		4
        /*0038*/ 	.byte	0x04, 0x29
        /*003a*/ 	.short	(.L_3219 - .L_3218)


	//   ....[0]....
.L_3218:
        /*003c*/ 	.word	0xffffffff


	//   ....[1]....
        /*0040*/ 	.word	0xffffffff


	//   ....[2]....
        /*0044*/ 	.word	0xffffffff


	//   ....[3]....
        /*0048*/ 	.word	0xffffffff


	//   ....[4]....
        /*004c*/ 	.word	0xffffffff


	//   ....[5]....
        /*0050*/ 	.word	0xffffffff


	//   ....[6]....
        /*0054*/ 	.word	0xffffffff


	//   ....[7]....
        /*0058*/ 	.word	0xffffffff


	//   ....[8]....
        /*005c*/ 	.word	0xffffffff


	//   ....[9]....
        /*0060*/ 	.word	0xffffffff


	//   ....[10]....
        /*0064*/ 	.word	0xffffffff


	//   ....[11]....
        /*0068*/ 	.word	0xffffffff


	//   ....[12]....
        /*006c*/ 	.word	0xffffffff


	//   ....[13]....
        /*0070*/ 	.word	0xffffffff


	//   ....[14]....
        /*0074*/ 	.word	0xffffffff


	//   ....[15]....
        /*0078*/ 	.word	0xffffffff


	//   ....[16]....
        /*007c*/ 	.word	0xffffffff


	//   ....[17]....
        /*0080*/ 	.word	0xffffffff


	//   ....[18]....
        /*0084*/ 	.word	0xffffffff


	//   ....[19]....
        /*0088*/ 	.word	0xffffffff


	//----- nvinfo : EIATTR_COOP_GROUP_INSTR_OFFSETS
	.align		4
.L_3219:
        /*008c*/ 	.byte	0x04, 0x28
        /*008e*/ 	.short	(.L_3221 - .L_3220)


	//   ....[0]....
.L_3220:
        /*0090*/ 	.word	0x000007b0


	//   ....[1]....
        /*0094*/ 	.word	0x000007e0


	//   ....[2]....
        /*0098*/ 	.word	0x00000800


	//   ....[3]....
        /*009c*/ 	.word	0x00000810


	//   ....[4]....
        /*00a0*/ 	.word	0x00000840


	//   ....[5]....
        /*00a4*/ 	.word	0x00000850


	//   ....[6]....
        /*00a8*/ 	.word	0x00000880


	//   ....[7]....
        /*00ac*/ 	.word	0x00000890


	//   ....[8]....
        /*00b0*/ 	.word	0x000008c0


	//   ....[9]....
        /*00b4*/ 	.word	0x000008d0


	//   ....[10]....
        /*00b8*/ 	.word	0x00000ac0


	//   ....[11]....
        /*00bc*/ 	.word	0x00000b40


	//   ....[12]....
        /*00c0*/ 	.word	0x00000ba0


	//   ....[13]....
        /*00c4*/ 	.word	0x00000c00


	//   ....[14]....
        /*00c8*/ 	.word	0x00000c70


	//   ....[15]....
        /*00cc*/ 	.word	0x00000ce0


	//   ....[16]....
        /*00d0*/ 	.word	0x00000d40


	//   ....[17]....
        /*00d4*/ 	.word	0x00000da0


	//   ....[18]....
        /*00d8*/ 	.word	0x00000e00


	//   ....[19]....
        /*00dc*/ 	.word	0x00000e60


	//----- nvinfo : EIATTR_EXIT_INSTR_OFFSETS
	.align		4
.L_3221:
        /*00e0*/ 	.byte	0x04, 0x1c
        /*00e2*/ 	.short	(.L_3223 - .L_3222)


	//   ....[0]....
.L_3222:
        /*00e4*/ 	.word	0x00000070


	//   ....[1]....
        /*00e8*/ 	.word	0x00000a60


	//----- nvinfo : EIATTR_MAX_THREADS
	.align		4
.L_3223:
        /*00ec*/ 	.byte	0x04, 0x05
        /*00ee*/ 	.short	(.L_3225 - .L_3224)
.L_3224:
        /*00f0*/ 	.word	0x00000400
        /*00f4*/ 	.word	0x00000001
        /*00f8*/ 	.word	0x00000001


	//----- nvinfo : EIATTR_CRS_STACK_SIZE
	.align		4
.L_3225:
        /*00fc*/ 	.byte	0x04, 0x1e
        /*00fe*/ 	.short	(.L_3227 - .L_3226)
.L_3226:
        /*0100*/ 	.word	0x00000000
.L_3227:


//--------------------- .nv.info._ZN10layer_norm13ln_bwd_kernelINS_13Kernel_traitsI13__nv_bfloat16fS2_fjLj20480ELj4ELj1ELj4ELj16ENS_18Kernel_traits_baseILj20480ES2_fS2_fjLj128EEEEEEEvNS_9BwdParamsE --------------------------
	.section	.nv.info._ZN10layer_norm13ln_bwd_kernelINS_13Kernel_traitsI13__nv_bfloat16fS2_fjLj20480ELj4ELj1ELj4ELj16ENS_18Kernel_traits_baseILj20480ES2_fS2_fjLj128EEEEEEEvNS_9BwdParamsE,"",@"SHT_CUDA_INFO"
	.sectionflags	@""
	.align	4


	//----- nvinfo : EIATTR_CUDA_API_VERSION
	.align		4
        /*0000*/ 	.byte	0x04, 0x37
        /*0002*/ 	.short	(.L_3229 - .L_3228)
.L_3228:
        /*0004*/ 	.word	0x00000082


	//----- nvinfo : EIATTR_SW2861232_WAR
	.align		4
.L_3229:
        /*0008*/ 	.byte	0x01, 0x35
	.zero		2


	//----- nvinfo : EIATTR_PARAM_CBANK
	.align		4
        /*000c*/ 	.byte	0x04, 0x0a
        /*000e*/ 	.short	(.L_3231 - .L_3230)
	.align		4
.L_3230:
        /*0010*/ 	.word	index@(.nv.constant0._ZN10layer_norm13ln_bwd_kernelINS_13Kernel_traitsI13__nv_bfloat16fS2_fjLj20480ELj4ELj1ELj4ELj16ENS_18Kernel_traits_baseILj20480ES2_fS2_fjLj128EEEEEEEvNS_9BwdParamsE)
        /*0014*/ 	.short	0x0160
        /*0016*/ 	.short	0x0088


	//----- nvinfo : EIATTR_CBANK_PARAM_SIZE
	.align		4
.L_3231:
        /*0018*/ 	.byte	0x03, 0x19
        /*001a*/ 	.short	0x0088


	//----- nvinfo : EIATTR_KPARAM_INFO
	.align		4
        /*001c*/ 	.byte	0x04, 0x17
        /*001e*/ 	.short	(.L_3233 - .L_3232)
.L_3232:
        /*0020*/ 	.word	0x00000000
        /*0024*/ 	.short	0x0000
        /*0026*/ 	.short	0x0000
        /*0028*/ 	.byte	0x00, 0xf0, 0x21, 0x02


	//----- nvinfo : EIATTR_MAXREG_COUNT
	.align		4
.L_3233:
        /*002c*/ 	.byte	0x03, 0x1b
        /*002e*/ 	.short	0x00ff


	//----- nvinfo : EIATTR_NUM_BARRIERS
	.align		4
        /*0030*/ 	.byte	0x02, 0x4c
        /*0032*/ 	.byte	0x01
	.zero		1


	//----- nvinfo : EIATTR_ANNOTATIONS
	.align		4
        /*0034*/ 	.byte	0x04, 0x55
        /*0036*/ 	.short	(.L_3235 - .L_3234)


	//   ....[0]....
.L_3234:
        /* <DEDUP_REMOVED lines=18> */


	//----- nvinfo : EIATTR_MERCURY_ISA_VERSION
	.align		4
.L_3235:
        /*0148*/ 	.byte	0x03, 0x5f
        /*014a*/ 	.short	0x0000


	//----- nvinfo : EIATTR_COOP_GROUP_MASK_REGIDS
	.align		4
        /*014c*/ 	.byte	0x04, 0x29
        /*014e*/ 	.short	(.L_3237 - .L_3236)


	//   ....[0]....
.L_3236:
        /*0150*/ 	.word	0xffffffff


	//   ....[1]....
        /*0154*/ 	.word	0xffffffff


	//   ....[2]....
        /*0158*/ 	.word	0xffffffff


	//   ....[3]....
        /*015c*/ 	.word	0xffffffff


	//   ....[4]....
        /*0160*/ 	.word	0xffffffff


	//   ....[5]....
        /*0164*/ 	.word	0xffffffff


	//   ....[6]....
        /*0168*/ 	.word	0xffffffff


	//   ....[7]....
        /*016c*/ 	.word	0xffffffff


	//   ....[8]....
        /*0170*/ 	.word	0xffffffff


	//   ....[9]....
        /*0174*/ 	.word	0xffffffff


	//   ....[10]....
        /*0178*/ 	.word	0xffffffff


	//   ....[11]....
        /*017c*/ 	.word	0xffffffff


	//   ....[12]....
        /*0180*/ 	.word	0xffffffff


	//   ....[13]....
        /*0184*/ 	.word	0xffffffff


	//   ....[14]....
        /*0188*/ 	.word	0xffffffff


	//   ....[15]....
        /*018c*/ 	.word	0xffffffff


	//   ....[16]....
        /*0190*/ 	.word	0xffffffff


	//   ....[17]....
        /*0194*/ 	.word	0xffffffff


	//   ....[18]....
        /*0198*/ 	.word	0xffffffff


	//   ....[19]....
        /*019c*/ 	.word	0xffffffff


	//   ....[20]....
        /*01a0*/ 	.word	0xffffffff


	//   ....[21]....
        /*01a4*/ 	.word	0xffffffff


	//   ....[22]....
        /*01a8*/ 	.word	0xffffffff


	//   ....[23]....
        /*01ac*/ 	.word	0xffffffff


	//   ....[24]....
        /*01b0*/ 	.word	0xffffffff


	//   ....[25]....
        /*01b4*/ 	.word	0xffffffff


	//   ....[26]....
        /*01b8*/ 	.word	0xffffffff


	//   ....[27]....
        /*01bc*/ 	.word	0xffffffff


	//   ....[28]....
        /*01c0*/ 	.word	0xffffffff


	//   ....[29]....
        /*01c4*/ 	.word	0xffffffff


	//----- nvinfo : EIATTR_COOP_GROUP_INSTR_OFFSETS
	.align		4
.L_3237:
        /*01c8*/ 	.byte	0x04, 0x28
        /*01ca*/ 	.short	(.L_3239 - .L_3238)


	//   ....[0]....
.L_3238:
        /*01cc*/ 	.word	0x00003640


	//   ....[1]....
        /*01d0*/ 	.word	0x00003660


	//   ....[2]....
        /*01d4*/ 	.word	0x00003690


	//   ....[3]....
        /*01d8*/ 	.word	0x000036b0


	//   ....[4]....
        /*01dc*/ 	.word	0x000036d0


	//   ....[5]....
        /*01e0*/ 	.word	0x000036f0


	//   ....[6]....
        /*01e4*/ 	.word	0x00003710


	//   ....[7]....
        /*01e8*/ 	.word	0x00003730


	//   ....[8]....
        /*01ec*/ 	.word	0x00003740


	//   ....[9]....
        /*01f0*/ 	.word	0x00003760


	//   ....[10]....
        /*01f4*/ 	.word	0x00003c50


	//   ....[11]....
        /*01f8*/ 	.word	0x00003c60


	//   ....[12]....
        /*01fc*/ 	.word	0x00003c90


	//   ....[13]....
        /*0200*/ 	.word	0x00003cb0


	//   ....[14]....
        /*0204*/ 	.word	0x00003cd0


	//   ....[15]....
        /*0208*/ 	.word	0x00003cf0


	//   ....[16]....
        /*020c*/ 	.word	0x00003d10


	//   ....[17]....
        /*0210*/ 	.word	0x00003d30


	//   ....[18]....
        /*0214*/ 	.word	0x00003d50


	//   ....[19]....
        /*0218*/ 	.word	0x00003d70


	//   ....[20]....
        /*021c*/ 	.word	0x00004f00


	//   ....[21]....
        /*0220*/ 	.word	0x00004f80


	//   ....[22]....
        /*0224*/ 	.word	0x00005000


	//   ....[23]....
        /*0228*/ 	.word	0x00005070


	//   ....[24]....
        /*022c*/ 	.word	0x000050f0


	//   ....[25]....
        /*0230*/ 	.word	0x00005160


	//   ....[26]....
        /*0234*/ 	.word	0x000051e0


	//   ....[27]....
        /*0238*/ 	.word	0x00005250


	//   ....[28]....
        /*023c*/ 	.word	0x000052d0


	//   ....[29]....
        /*0240*/ 	.word	0x00005340


	//----- nvinfo : EIATTR_EXIT_INSTR_OFFSETS
	.align		4
.L_3239:
        /*0244*/ 	.byte	0x04, 0x1c
        /*0246*/ 	.short	(.L_3241 - .L_3240)


	//   ....[0]....
.L_3240:
        /*0248*/ 	.word	0x00004ea0


	//----- nvinfo : EIATTR_MAX_THREADS
	.align		4
.L_3241:
        /*024c*/ 	.byte	0x04, 0x05
        /*024e*/ 	.short	(.L_3243 - .L_3242)
.L_3242:
        /*0250*/ 	.word	0x00000080
        /*0254*/ 	.word	0x00000001
        /*0258*/ 	.word	0x00000001


	//----- nvinfo : EIATTR_CRS_STACK_SIZE
	.align		4
.L_3243:
        /*025c*/ 	.byte	0x04, 0x1e
        /*025e*/ 	.short	(.L_3245 - .L_3244)
.L_3244:
        /*0260*/ 	.word	0x00000000
.L_3245:


//--------------------- .nv.info._ZN10layer_norm22ln_bwd_finalize_kernelINS_22Kernel_traits_finalizeILj20480E13__nv_bfloat16S2_S2_fjLj1024ELj4ENS_18Kernel_traits_baseILj20480ES2_S2_S2_fjLj1024EEEEEEEvNS_9BwdParamsE --------------------------
	.section	.nv.info._ZN10layer_norm22ln_bwd_finalize_kernelINS_22Kernel_traits_finalizeILj20480E13__nv_bfloat16S2_S2_fjLj1024ELj4ENS_18Kernel_traits_baseILj20480ES2_S2_S2_fjLj1024EEEEEEEvNS_9BwdParamsE,"",@"SHT_CUDA_INFO"
	.sectionflags	@""
	.align	4


	//----- nvinfo : EIATTR_CUDA_API_VERSION
	.align		4
        /*0000*/ 	.byte	0x04, 0x37
        /*0002*/ 	.short	(.L_3247 - .L_3246)
.L_3246:
        /*0004*/ 	.word	0x00000082


	//----- nvinfo : EIATTR_SW2861232_WAR
	.align		4
.L_3247:
        /*0008*/ 	.byte	0x01, 0x35
	.zero		2


	//----- nvinfo : EIATTR_PARAM_CBANK
	.align		4
        /*000c*/ 	.byte	0x04, 0x0a
        /*000e*/ 	.short	(.L_3249 - .L_3248)
	.align		4
.L_3248:
        /*0010*/ 	.word	index@(.nv.constant0._ZN10layer_norm22ln_bwd_finalize_kernelINS_22Kernel_traits_finalizeILj20480E13__nv_bfloat16S2_S2_fjLj1024ELj4ENS_18Kernel_traits_baseILj20480ES2_S2_S2_fjLj1024EEEEEEEvNS_9BwdParamsE)
        /*0014*/ 	.short	0x0160
        /*0016*/ 	.short	0x0088


	//----- nvinfo : EIATTR_CBANK_PARAM_SIZE
	.align		4
.L_3249:
        /*0018*/ 	.byte	0x03, 0x19
        /*001a*/ 	.short	0x0088


	//----- nvinfo : EIATTR_KPARAM_INFO
	.align		4
        /*001c*/ 	.byte	0x04, 0x17
        /*001e*/ 	.short	(.L_3251 - .L_3250)
.L_3250:
        /*0020*/ 	.word	0x00000000
        /*0024*/ 	.short	0x0000
        /*0026*/ 	.short	0x0000
        /*0028*/ 	.byte	0x00, 0xf0, 0x21, 0x02


	//----- nvinfo : EIATTR_MAXREG_COUNT
	.align		4
.L_3251:
        /*002c*/ 	.byte	0x03, 0x1b
        /*002e*/ 	.short	0x0040


	//----- nvinfo : EIATTR_NUM_BARRIERS
	.align		4
        /*0030*/ 	.byte	0x02, 0x4c
        /*0032*/ 	.byte	0x01
	.zero		1


	//----- nvinfo : EIATTR_MERCURY_ISA_VERSION
	.align		4
        /*0034*/ 	.byte	0x03, 0x5f
        /*0036*/ 	.short	0x0000


	//----- nvinfo : EIATTR_COOP_GROUP_MASK_REGIDS
	.align		4
        /*0038*/ 	.byte	0x04, 0x29
        /*003a*/ 	.short	(.L_3253 - .L_3252)


	//   ....[0]....
.L_3252:
        /*003c*/ 	.word	0xffffffff


	//   ....[1]....
        /*0040*/ 	.word	0xffffffff


	//   ....[2]....
        /*0044*/ 	.word	0xffffffff


	//   ....[3]....
        /*0048*/ 	.word	0xffffffff


	//   ....[4]....
        /*004c*/ 	.word	0xffffffff


	//   ....[5]....
        /*0050*/ 	.word	0xffffffff


	//   ....[6]....
        /*0054*/ 	.word	0xffffffff


	//   ....[7]....
        /*0058*/ 	.word	0xffffffff


	//   ....[8]....
        /*005c*/ 	.word	0xffffffff


	//   ....[9]....
        /*0060*/ 	.word	0xffffffff


	//   ....[10]....
        /*0064*/ 	.word	0xffffffff


	//   ....[11]....
        /*0068*/ 	.word	0xffffffff


	//   ....[12]....
        /*006c*/ 	.word	0xffffffff


	//   ....[13]....
        /*0070*/ 	.word	0xffffffff


	//   ....[14]....
        /*0074*/ 	.word	0xffffffff


	//   ....[15]....
        /*0078*/ 	.word	0xffffffff


	//   ....[16]....
        /*007c*/ 	.word	0xffffffff


	//   ....[17]....
        /*0080*/ 	.word	0xffffffff


	//   ....[18]....
        /*0084*/ 	.word	0xffffffff


	//   ....[19]....
        /*0088*/ 	.word	0xffffffff


	//----- nvinfo : EIATTR_COOP_GROUP_INSTR_OFFSETS
	.align		4
.L_3253:
        /*008c*/ 	.byte	0x04, 0x28
        /*008e*/ 	.short	(.L_3255 - .L_3254)


	//   ....[0]....
.L_3254:
        /*0090*/ 	.word	0x000007b0


	//   ....[1]....
        /*0094*/ 	.word	0x000007e0


	//   ....[2]....
        /*0098*/ 	.word	0x00000800


	//   ....[3]....
        /*009c*/ 	.word	0x00000810


	//   ....[4]....
        /*00a0*/ 	.word	0x00000840


	//   ....[5]....
        /*00a4*/ 	.word	0x00000850


	//   ....[6]....
        /*00a8*/ 	.word	0x00000880


	//   ....[7]....
        /*00ac*/ 	.word	0x00000890


	//   ....[8]....
        /*00b0*/ 	.word	0x000008c0


	//   ....[9]....
        /*00b4*/ 	.word	0x000008d0


	//   ....[10]....
        /*00b8*/ 	.word	0x00000ac0


	//   ....[11]....
        /*00bc*/ 	.word	0x00000b40


	//   ....[12]....
        /*00c0*/ 	.word	0x00000ba0


	//   ....[13]....
        /*00c4*/ 	.word	0x00000c00


	//   ....[14]....
        /*00c8*/ 	.word	0x00000c70


	//   ....[15]....
        /*00cc*/ 	.word	0x00000ce0


	//   ....[16]....
        /*00d0*/ 	.word	0x00000d40


	//   ....[17]....
        /*00d4*/ 	.word	0x00000da0


	//   ....[18]....
        /*00d8*/ 	.word	0x00000e00


	//   ....[19]....
        /*00dc*/ 	.word	0x00000e60


	//----- nvinfo : EIATTR_EXIT_INSTR_OFFSETS
	.align		4
.L_3255:
        /*00e0*/ 	.byte	0x04, 0x1c
        /*00e2*/ 	.short	(.L_3257 - .L_3256)


	//   ....[0]....
.L_3256:
        /*00e4*/ 	.word	0x00000070


	//   ....[1]....
        /*00e8*/ 	.word	0x00000a60


	//----- nvinfo : EIATTR_MAX_THREADS
	.align		4
.L_3257:
        /*00ec*/ 	.byte	0x04, 0x05
        /*00ee*/ 	.short	(.L_3259 - .L_3258)
.L_3258:
        /*00f0*/ 	.word	0x00000400
        /*00f4*/ 	.word	0x00000001
        /*00f8*/ 	.word	0x00000001


	//----- nvinfo : EIATTR_CRS_STACK_SIZE
	.align		4
.L_3259:
        /*00fc*/ 	.byte	0x04, 0x1e
        /*00fe*/ 	.short	(.L_3261 - .L_3260)
.L_3260:
        /*0100*/ 	.word	0x00000000
.L_3261:


//--------------------- .nv.info._ZN10layer_norm13ln_bwd_kernelINS_13Kernel_traitsI13__nv_bfloat16S2_S2_fjLj20480ELj4ELj1ELj4ELj16ENS_18Kernel_traits_baseILj20480ES2_S2_S2_fjLj128EEEEEEEvNS_9BwdParamsE --------------------------
	.section	.nv.info._ZN10layer_norm13ln_bwd_kernelINS_13Kernel_traitsI13__nv_bfloat16S2_S2_fjLj20480ELj4ELj1ELj4ELj16ENS_18Kernel_traits_baseILj20480ES2_S2_S2_fjLj128EEEEEEEvNS_9BwdParamsE,"",@"SHT_CUDA_INFO"
	.sectionflags	@""
	.align	4


	//----- nvinfo : EIATTR_CUDA_API_VERSION
	.align		4
        /*0000*/ 	.byte	0x04, 0x37
        /*0002*/ 	.short	(.L_3263 - .L_3262)
.L_3262:
        /*0004*/ 	.word	0x00000082


	//----- nvinfo : EIATTR_SW2861232_WAR
	.align		4
.L_3263:
        /*0008*/ 	.byte	0x01, 0x35
	.zero		2


	//----- nvinfo : EIATTR_PARAM_CBANK
	.align		4
        /*000c*/ 	.byte	0x04, 0x0a
        /*000e*/ 	.short	(.L_3265 - .L_3264)
	.align		4
.L_3264:
        /*0010*/ 	.word	index@(.nv.constant0._ZN10layer_norm13ln_bwd_kernelINS_13Kernel_traitsI13__nv_bfloat16S2_S2_fjLj20480ELj4ELj1ELj4ELj16ENS_18Kernel_traits_baseILj20480ES2_S2_S2_fjLj128EEEEEEEvNS_9BwdParamsE)
        /*0014*/ 	.short	0x0160
        /*0016*/ 	.short	0x0088


	//----- nvinfo : EIATTR_CBANK_PARAM_SIZE
	.align		4
.L_3265:
        /*0018*/ 	.byte	0x03, 0x19
        /*001a*/ 	.short	0x0088


	//----- nvinfo : EIATTR_KPARAM_INFO
	.align		4
        /*001c*/ 	.byte	0x04, 0x17
        /*001e*/ 	.short	(.L_3267 - .L_3266)
.L_3266:
        /*0020*/ 	.word	0x00000000
        /*0024*/ 	.short	0x0000
        /*0026*/ 	.short	0x0000
        /*0028*/ 	.byte	0x00, 0xf0, 0x21, 0x02


	//----- nvinfo : EIATTR_MAXREG_COUNT
	.align		4
.L_3267:
        /*002c*/ 	.byte	0x03, 0x1b
        /*002e*/ 	.short	0x00ff


	//----- nvinfo : EIATTR_NUM_BARRIERS
	.align		4
        /*0030*/ 	.byte	0x02, 0x4c
        /*0032*/ 	.byte	0x01
	.zero		1


	//----- nvinfo : EIATTR_MERCURY_ISA_VERSION
	.align		4
        /*0034*/ 	.byte	0x03, 0x5f
        /*0036*/ 	.short	0x0000


	//----- nvinfo : EIATTR_COOP_GROUP_MASK_REGIDS
	.align		4
        /*0038*/ 	.byte	0x04, 0x29
        /*003a*/ 	.short	(.L_3269 - .L_3268)


	//   ....[0]....
.L_3268:
        /*003c*/ 	.word	0xffffffff


	//   ....[1]....
        /*0040*/ 	.word	0xffffffff


	//   ....[2]....
        /*0044*/ 	.word	0xffffffff


	//   ....[3]....
        /*0048*/ 	.word	0xffffffff


	//   ....[4]....
        /*004c*/ 	.word	0xffffffff


	//   ....[5]....
        /*0050*/ 	.word	0xffffffff


	//   ....[6]....
        /*0054*/ 	.word	0xffffffff


	//   ....[7]....
        /*0058*/ 	.word	0xffffffff


	//   ....[8]....
        /*005c*/ 	.word	0xffffffff


	//   ....[9]....
        /*0060*/ 	.word	0xffffffff


	//   ....[10]....
        /*0064*/ 	.word	0xffffffff


	//   ....[11]....
        /*0068*/ 	.word	0xffffffff


	//   ....[12]....
        /*006c*/ 	.word	0xffffffff


	//   ....[13]....
        /*0070*/ 	.word	0xffffffff


	//   ....[14]....
        /*0074*/ 	.word	0xffffffff


	//   ....[15]....
        /*0078*/ 	.word	0xffffffff


	//   ....[16]....
        /*007c*/ 	.word	0xffffffff


	//   ....[17]....
        /*0080*/ 	.word	0xffffffff


	//   ....[18]....
        /*0084*/ 	.word	0xffffffff


	//   ....[19]....
        /*0088*/ 	.word	0xffffffff


	//   ....[20]....
        /*008c*/ 	.word	0xffffffff


	//   ....[21]....
        /*0090*/ 	.word	0xffffffff


	//   ....[22]....
        /*0094*/ 	.word	0xffffffff


	//   ....[23]....
        /*0098*/ 	.word	0xffffffff


	//   ....[24]....
        /*009c*/ 	.word	0xffffffff


	//   ....[25]....
        /*00a0*/ 	.word	0xffffffff


	//   ....[26]....
        /*00a4*/ 	.word	0xffffffff


	//   ....[27]....
        /*00a8*/ 	.word	0xffffffff


	//   ....[28]....
        /*00ac*/ 	.word	0xffffffff


	//   ....[29]....
        /*00b0*/ 	.word	0xffffffff


	//----- nvinfo : EIATTR_COOP_GROUP_INSTR_OFFSETS
	.align		4
.L_3269:
        /*00b4*/ 	.byte	0x04, 0x28
        /*00b6*/ 	.short	(.L_3271 - .L_3270)


	//   ....[0]....
.L_3270:
        /*00b8*/ 	.word	0x00002da0


	//   ....[1]....
        /*00bc*/ 	.word	0x00002dc0


	//   ....[2]....
        /*00c0*/ 	.word	0x00002de0


	//   ....[3]....
        /*00c4*/ 	.word	0x00002e00


	//   ....[4]....
        /*00c8*/ 	.word	0x00002e20


	//   ....[5]....
        /*00cc*/ 	.word	0x00002e40


	//   ....[6]....
        /*00d0*/ 	.word	0x00002e60


	//   ....[7]....
        /*00d4*/ 	.word	0x00002e80


	//   ....[8]....
        /*00d8*/ 	.word	0x00002ea0


	//   ....[9]....
        /*00dc*/ 	.word	0x00002ec0


	//   ....[10]....
        /*00e0*/ 	.word	0x00003330


	//   ....[11]....
        /*00e4*/ 	.word	0x00003340


	//   ....[12]....
        /*00e8*/ 	.word	0x00003370


	//   ....[13]....
        /*00ec*/ 	.word	0x00003380


	//   ....[14]....
        /*00f0*/ 	.word	0x000033b0


	//   ....[15]....
        /*00f4*/ 	.word	0x000033c0


	//   ....[16]....
        /*00f8*/ 	.word	0x000033f0


	//   ....[17]....
        /*00fc*/ 	.word	0x00003400


	//   ....[18]....
        /*0100*/ 	.word	0x00003430


	//   ....[19]....
        /*0104*/ 	.word	0x00003440


	//   ....[20]....
        /*0108*/ 	.word	0x000045e0


	//   ....[21]....
        /*010c*/ 	.word	0x00004660


	//   ....[22]....
        /*0110*/ 	.word	0x000046e0


	//   ....[23]....
        /*0114*/ 	.word	0x00004750


	//   ....[24]....
        /*0118*/ 	.word	0x000047d0


	//   ....[25]....
        /*011c*/ 	.word	0x00004840


	//   ....[26]....
        /*0120*/ 	.word	0x000048c0


	//   ....[27]....
        /*0124*/ 	.word	0x00004930


	//   ....[28]....
        /*0128*/ 	.word	0x000049b0


	//   ....[29]....
        /*012c*/ 	.word	0x00004a20


	//----- nvinfo : EIATTR_EXIT_INSTR_OFFSETS
	.align		4
.L_3271:
        /*0130*/ 	.byte	0x04, 0x1c
        /*0132*/ 	.short	(.L_3273 - .L_3272)


	//   ....[0]....
.L_3272:
        /*0134*/ 	.word	0x00004580


	//----- nvinfo : EIATTR_MAX_THREADS
	.align		4
.L_3273:
        /*0138*/ 	.byte	0x04, 0x05
        /*013a*/ 	.short	(.L_3275 - .L_3274)
.L_3274:
        /*013c*/ 	.word	0x00000080
        /*0140*/ 	.word	0x00000001
        /*0144*/ 	.word	0x00000001


	//----- nvinfo : EIATTR_CRS_STACK_SIZE
	.align		4
.L_3275:
        /*0148*/ 	.byte	0x04, 0x1e
        /*014a*/ 	.short	(.L_3277 - .L_3276)
.L_3276:
        /*014c*/ 	.word	0x00000000
.L_3277:


//--------------------- .nv.info._ZN10layer_norm22ln_bwd_finalize_kernelINS_22Kernel_traits_finalizeILj20480E6__halffS2_fjLj1024ELj4ENS_18Kernel_traits_baseILj20480ES2_fS2_fjLj1024EEEEEEEvNS_9BwdParamsE --------------------------
	.section	.nv.info._ZN10layer_norm22ln_bwd_finalize_kernelINS_22Kernel_traits_finalizeILj20480E6__halffS2_fjLj1024ELj4ENS_18Kernel_traits_baseILj20480ES2_fS2_fjLj1024EEEEEEEvNS_9BwdParamsE,"",@"SHT_CUDA_INFO"
	.sectionflags	@""
	.align	4


	//----- nvinfo : EIATTR_CUDA_API_VERSION
	.align		4
        /*0000*/ 	.byte	0x04, 0x37
        /*0002*/ 	.short	(.L_3279 - .L_3278)
.L_3278:
        /*0004*/ 	.word	0x00000082


	//----- nvinfo : EIATTR_SW2861232_WAR
	.align		4
.L_3279:
        /*0008*/ 	.byte	0x01, 0x35
	.zero		2


	//----- nvinfo : EIATTR_PARAM_CBANK
	.align		4
        /*000c*/ 	.byte	0x04, 0x0a
        /*000e*/ 	.short	(.L_3281 - .L_3280)
	.align		4
.L_3280:
        /*0010*/ 	.word	index@(.nv.constant0._ZN10layer_norm22ln_bwd_finalize_kernelINS_22Kernel_traits_finalizeILj20480E6__halffS2_fjLj1024ELj4ENS_18Kernel_traits_baseILj20480ES2_fS2_fjLj1024EEEEEEEvNS_9BwdParamsE)
        /*0014*/ 	.short	0x0160
        /*0016*/ 	.short	0x0088


	//----- nvinfo : EIATTR_CBANK_PARAM_SIZE
	.align		4
.L_3281:
        /*0018*/ 	.byte	0x03, 0x19
        /*001a*/ 	.short	0x0088


	//----- nvinfo : EIATTR_KPARAM_INFO
	.align		4
        /*001c*/ 	.byte	0x04, 0x17
        /*001e*/ 	.short	(.L_3283 - .L_3282)
.L_3282:
        /*0020*/ 	.word	0x00000000
        /*0024*/ 	.short	0x0000
        /*0026*/ 	.short	0x0000
        /*0028*/ 	.byte	0x00, 0xf0, 0x21, 0x02


	//----- nvinfo : EIATTR_MAXREG_COUNT
	.align		4
.L_3283:
        /*002c*/ 	.byte	0x03, 0x1b
        /*002e*/ 	.short	0x0040


	//----- nvinfo : EIATTR_NUM_BARRIERS
	.align		4
        /*0030*/ 	.byte	0x02, 0x4c
        /*0032*/ 	.byte	0x01
	.zero		1


	//----- nvinfo : EIATTR_MERCURY_ISA_VERSION
	.align		4
        /*0034*/ 	.byte	0x03, 0x5f
        /*0036*/ 	.short	0x0000


	//----- nvinfo : EIATTR_COOP_GROUP_MASK_REGIDS
	.align		4
        /*0038*/ 	.byte	0x04, 0x29
        /*003a*/ 	.short	(.L_3285 - .L_3284)


	//   ....[0]....
.L_3284:
        /*003c*/ 	.word	0xffffffff


	//   ....[1]....
        /*0040*/ 	.word	0xffffffff


	//   ....[2]....
        /*0044*/ 	.word	0xffffffff


	//   ....[3]....
        /*0048*/ 	.word	0xffffffff


	//   ....[4]....
        /*004c*/ 	.word	0xffffffff


	//   ....[5]....
        /*0050*/ 	.word	0xffffffff


	//   ....[6]....
        /*0054*/ 	.word	0xffffffff


	//   ....[7]....
        /*0058*/ 	.word	0xffffffff


	//   ....[8]....
        /*005c*/ 	.word	0xffffffff


	//   ....[9]....
        /*0060*/ 	.word	0xffffffff


	//   ....[10]....
        /*0064*/ 	.word	0xffffffff


	//   ....[11]....
        /*0068*/ 	.word	0xffffffff


	//   ....[12]....
        /*006c*/ 	.word	0xffffffff


	//   ....[13]....
        /*0070*/ 	.word	0xffffffff


	//   ....[14]....
        /*0074*/ 	.word	0xffffffff


	//   ....[15]....
        /*0078*/ 	.word	0xffffffff


	//   ....[16]....
        /*007c*/ 	.word	0xffffffff


	//   ....[17]....
        /*0080*/ 	.word	0xffffffff


	//   ....[18]....
        /*0084*/ 	.word	0xffffffff


	//   ....[19]....
        /*0088*/ 	.word	0xffffffff


	//----- nvinfo : EIATTR_COOP_GROUP_INSTR_OFFSETS
	.align		4
.L_3285:
        /*008c*/ 	.byte	0x04, 0x28
        /*008e*/ 	.short	(.L_3287 - .L_3286)


	//   ....[0]....
.L_3286:
        /*0090*/ 	.word	0x000007b0


	//   ....[1]....
        /*0094*/ 	.word	0x000007e0


	//   ....[2]....
        /*0098*/ 	.word	0x00000800


	//   ....[3]....
        /*009c*/ 	.word	0x00000810


	//   ....[4]....
        /*00a0*/ 	.word	0x00000840


	//   ....[5]....
        /*00a4*/ 	.word	0x00000850


	//   ....[6]....
        /*00a8*/ 	.word	0x00000880


	//   ....[7]....
        /*00ac*/ 	.word	0x00000890


	//   ....[8]....
        /*00b0*/ 	.word	0x000008c0


	//   ....[9]....
        /*00b4*/ 	.word	0x000008d0


	//   ....[10]....
        /*00b8*/ 	.word	0x00000ac0


	//   ....[11]....
        /*00bc*/ 	.word	0x00000b40


	//   ....[12]....
        /*00c0*/ 	.word	0x00000ba0


	//   ....[13]....
        /*00c4*/ 	.word	0x00000c00


	//   ....[14]....
        /*00c8*/ 	.word	0x00000c70


	//   ....[15]....
        /*00cc*/ 	.word	0x00000ce0


	//   ....[16]....
        /*00d0*/ 	.word	0x00000d40


	//   ....[17]....
        /*00d4*/ 	.word	0x00000da0


	//   ....[18]....
        /*00d8*/ 	.word	0x00000e00


	//   ....[19]....
        /*00dc*/ 	.word	0x00000e60


	//----- nvinfo : EIATTR_EXIT_INSTR_OFFSETS
	.align		4
.L_3287:
        /*00e0*/ 	.byte	0x04, 0x1c
        /*00e2*/ 	.short	(.L_3289 - .L_3288)


	//   ....[0]....
.L_3288:
        /*00e4*/ 	.word	0x00000070


	//   ....[1]....
        /*00e8*/ 	.word	0x00000a60


	//----- nvinfo : EIATTR_MAX_THREADS
	.align		4
.L_3289:
        /*00ec*/ 	.byte	0x04, 0x05
        /*00ee*/ 	.short	(.L_3291 - .L_3290)
.L_3290:
        /*00f0*/ 	.word	0x00000400
        /*00f4*/ 	.word	0x00000001
        /*00f8*/ 	.word	0x00000001


	//----- nvinfo : EIATTR_CRS_STACK_SIZE
	.align		4
.L_3291:
        /*00fc*/ 	.byte	0x04, 0x1e
        /*00fe*/ 	.short	(.L_3293 - .L_3292)
.L_3292:
        /*0100*/ 	.word	0x00000000
.L_3293:


//--------------------- .nv.info._ZN10layer_norm13ln_bwd_kernelINS_13Kernel_traitsI6__halffS2_fjLj20480ELj4ELj1ELj4ELj16ENS_18Kernel_traits_baseILj20480ES2_fS2_fjLj128EEEEEEEvNS_9BwdParamsE --------------------------
	.section	.nv.info._ZN10layer_norm13ln_bwd_kernelINS_13Kernel_traitsI6__halffS2_fjLj20480ELj4ELj1ELj4ELj16ENS_18Kernel_traits_baseILj20480ES2_fS2_fjLj128EEEEEEEvNS_9BwdParamsE,"",@"SHT_CUDA_INFO"
	.sectionflags	@""
	.align	4


	//----- nvinfo : EIATTR_CUDA_API_VERSION
	.align		4
        /*0000*/ 	.byte	0x04, 0x37
        /*0002*/ 	.short	(.L_3295 - .L_3294)
.L_3294:
        /*0004*/ 	.word	0x00000082


	//----- nvinfo : EIATTR_SW2861232_WAR
	.align		4
.L_3295:
        /*0008*/ 	.byte	0x01, 0x35
	.zero		2


	//----- nvinfo : EIATTR_PARAM_CBANK
	.align		4
        /*000c*/ 	.byte	0x04, 0x0a
        /*000e*/ 	.short	(.L_3297 - .L_3296)
	.align		4
.L_3296:
        /*0010*/ 	.word	index@(.nv.constant0._ZN10layer_norm13ln_bwd_kernelINS_13Kernel_traitsI6__halffS2_fjLj20480ELj4ELj1ELj4ELj16ENS_18Kernel_traits_baseILj20480ES2_fS2_fjLj128EEEEEEEvNS_9BwdParamsE)
        /*0014*/ 	.short	0x0160
        /*0016*/ 	.short	0x0088


	//----- nvinfo : EIATTR_CBANK_PARAM_SIZE
	.align		4
.L_3297:
        /*0018*/ 	.byte	0x03, 0x19
        /*001a*/ 	.short	0x0088


	//----- nvinfo : EIATTR_KPARAM_INFO
	.align		4
        /*001c*/ 	.byte	0x04, 0x17
        /*001e*/ 	.short	(.L_3299 - .L_3298)
.L_3298:
        /*0020*/ 	.word	0x00000000
        /*0024*/ 	.short	0x0000
        /*0026*/ 	.short	0x0000
        /*0028*/ 	.byte	0x00, 0xf0, 0x21, 0x02


	//----- nvinfo : EIATTR_MAXREG_COUNT
	.align		4
.L_3299:
        /*002c*/ 	.byte	0x03, 0x1b
        /*002e*/ 	.short	0x00ff


	//----- nvinfo : EIATTR_NUM_BARRIERS
	.align		4
        /*0030*/ 	.byte	0x02, 0x4c
        /*0032*/ 	.byte	0x01
	.zero		1


	//----- nvinfo : EIATTR_ANNOTATIONS
	.align		4
        /*0034*/ 	.byte	0x04, 0x55
        /*0036*/ 	.short	(.L_3301 - .L_3300)


	//   ....[0]....
.L_3300:
        /* <DEDUP_REMOVED lines=18> */


	//----- nvinfo : EIATTR_MERCURY_ISA_VERSION
	.align		4
.L_3301:
        /*0148*/ 	.byte	0x03, 0x5f
        /*014a*/ 	.short	0x0000


	//----- nvinfo : EIATTR_COOP_GROUP_MASK_REGIDS
	.align		4
        /*014c*/ 	.byte	0x04, 0x29
        /*014e*/ 	.short	(.L_3303 - .L_3302)


	//   ....[0]....
.L_3302:
        /*0150*/ 	.word	0xffffffff


	//   ....[1]....
        /*0154*/ 	.word	0xffffffff


	//   ....[2]....
        /*0158*/ 	.word	0xffffffff


	//   ....[3]....
        /*015c*/ 	.word	0xffffffff


	//   ....[4]....
        /*0160*/ 	.word	0xffffffff


	//   ....[5]....
        /*0164*/ 	.word	0xffffffff


	//   ....[6]....
        /*0168*/ 	.word	0xffffffff


	//   ....[7]....
        /*016c*/ 	.word	0xffffffff


	//   ....[8]....
        /*0170*/ 	.word	0xffffffff


	//   ....[9]....
        /*0174*/ 	.word	0xffffffff


	//   ....[10]....
        /*0178*/ 	.word	0xffffffff


	//   ....[11]....
        /*017c*/ 	.word	0xffffffff


	//   ....[12]....
        /*0180*/ 	.word	0xffffffff


	//   ....[13]....
        /*0184*/ 	.word	0xffffffff


	//   ....[14]....
        /*0188*/ 	.word	0xffffffff


	//   ....[15]....
        /*018c*/ 	.word	0xffffffff


	//   ....[16]....
        /*0190*/ 	.word	0xffffffff


	//   ....[17]....
        /*0194*/ 	.word	0xffffffff


	//   ....[18]....
        /*0198*/ 	.word	0xffffffff


	//   ....[19]....
        /*019c*/ 	.word	0xffffffff


	//   ....[20]....
        /*01a0*/ 	.word	0xffffffff


	//   ....[21]....
        /*01a4*/ 	.word	0xffffffff


	//   ....[22]....
        /*01a8*/ 	.word	0xffffffff


	//   ....[23]....
        /*01ac*/ 	.word	0xffffffff


	//   ....[24]....
        /*01b0*/ 	.word	0xffffffff


	//   ....[25]....
        /*01b4*/ 	.word	0xffffffff


	//   ....[26]....
        /*01b8*/ 	.word	0xffffffff


	//   ....[27]....
        /*01bc*/ 	.word	0xffffffff


	//   ....[28]....
        /*01c0*/ 	.word	0xffffffff


	//   ....[29]....
        /*01c4*/ 	.word	0xffffffff


	//----- nvinfo : EIATTR_COOP_GROUP_INSTR_OFFSETS
	.align		4
.L_3303:
        /*01c8*/ 	.byte	0x04, 0x28
        /*01ca*/ 	.short	(.L_3305 - .L_3304)


	//   ....[0]....
.L_3304:
        /*01cc*/ 	.word	0x00003640


	//   ....[1]....
        /*01d0*/ 	.word	0x00003660


	//   ....[2]....
        /*01d4*/ 	.word	0x00003690


	//   ....[3]....
        /*01d8*/ 	.word	0x000036b0


	//   ....[4]....
        /*01dc*/ 	.word	0x000036d0


	//   ....[5]....
        /*01e0*/ 	.word	0x000036f0


	//   ....[6]....
        /*01e4*/ 	.word	0x00003710


	//   ....[7]....
        /*01e8*/ 	.word	0x00003730


	//   ....[8]....
        /*01ec*/ 	.word	0x00003740


	//   ....[9]....
        /*01f0*/ 	.word	0x00003760


	//   ....[10]....
        /*01f4*/ 	.word	0x00003c50


	//   ....[11]....
        /*01f8*/ 	.word	0x00003c60


	//   ....[12]....
        /*01fc*/ 	.word	0x00003c90


	//   ....[13]....
        /*0200*/ 	.word	0x00003cb0


	//   ....[14]....
        /*0204*/ 	.word	0x00003cd0


	//   ....[15]....
        /*0208*/ 	.word	0x00003cf0


	//   ....[16]....
        /*020c*/ 	.word	0x00003d10


	//   ....[17]....
        /*0210*/ 	.word	0x00003d30


	//   ....[18]....
        /*0214*/ 	.word	0x00003d50


	//   ....[19]....
        /*0218*/ 	.word	0x00003d70


	//   ....[20]....
        /*021c*/ 	.word	0x00004f00


	//   ....[21]....
        /*0220*/ 	.word	0x00004f80


	//   ....[22]....
        /*0224*/ 	.word	0x00005000


	//   ....[23]....
        /*0228*/ 	.word	0x00005070


	//   ....[24]....
        /*022c*/ 	.word	0x000050f0


	//   ....[25]....
        /*0230*/ 	.word	0x00005160


	//   ....[26]....
        /*0234*/ 	.word	0x000051e0


	//   ....[27]....
        /*0238*/ 	.word	0x00005250


	//   ....[28]....
        /*023c*/ 	.word	0x000052d0


	//   ....[29]....
        /*0240*/ 	.word	0x00005340


	//----- nvinfo : EIATTR_EXIT_INSTR_OFFSETS
	.align		4
.L_3305:
        /*0244*/ 	.byte	0x04, 0x1c
        /*0246*/ 	.short	(.L_3307 - .L_3306)


	//   ....[0]....
.L_3306:
        /*0248*/ 	.word	0x00004ea0


	//----- nvinfo : EIATTR_MAX_THREADS
	.align		4
.L_3307:
        /*024c*/ 	.byte	0x04, 0x05
        /*024e*/ 	.short	(.L_3309 - .L_3308)
.L_3308:
        /*0250*/ 	.word	0x00000080
        /*0254*/ 	.word	0x00000001
        /*0258*/ 	.word	0x00000001


	//----- nvinfo : EIATTR_CRS_STACK_SIZE
	.align		4
.L_3309:
        /*025c*/ 	.byte	0x04, 0x1e
        /*025e*/ 	.short	(.L_3311 - .L_3310)
.L_3310:
        /*0260*/ 	.word	0x00000000
.L_3311:


//--------------------- .nv.info._ZN10layer_norm22ln_bwd_finalize_kernelINS_22Kernel_traits_finalizeILj20480E6__halfS2_S2_fjLj1024ELj4ENS_18Kernel_traits_baseILj20480ES2_S2_S2_fjLj1024EEEEEEEvNS_9BwdParamsE --------------------------
	.section	.nv.info._ZN10layer_norm22ln_bwd_finalize_kernelINS_22Kernel_traits_finalizeILj20480E6__halfS2_S2_fjLj1024ELj4ENS_18Kernel_traits_baseILj20480ES2_S2_S2_fjLj1024EEEEEEEvNS_9BwdParamsE,"",@"SHT_CUDA_INFO"
	.sectionflags	@""
	.align	4


	//----- nvinfo : EIATTR_CUDA_API_VERSION
	.align		4
        /*0000*/ 	.byte	0x04, 0x37
        /*0002*/ 	.short	(.L_3313 - .L_3312)
.L_3312:
        /*0004*/ 	.word	0x00000082


	//----- nvinfo : EIATTR_SW2861232_WAR
	.align		4
.L_3313:
        /*0008*/ 	.byte	0x01, 0x35
	.zero		2


	//----- nvinfo : EIATTR_PARAM_CBANK
	.align		4
        /*000c*/ 	.byte	0x04, 0x0a
        /*000e*/ 	.short	(.L_3315 - .L_3314)
	.align		4
.L_3314:
        /*0010*/ 	.word	index@(.nv.constant0._ZN10layer_norm22ln_bwd_finalize_kernelINS_22Kernel_traits_finalizeILj20480E6__halfS2_S2_fjLj1024ELj4ENS_18Kernel_traits_baseILj20480ES2_S2_S2_fjLj1024EEEEEEEvNS_9BwdParamsE)
        /*0014*/ 	.short	0x0160
        /*0016*/ 	.short	0x0088


	//----- nvinfo : EIATTR_CBANK_PARAM_SIZE
	.align		4
.L_3315:
        /*0018*/ 	.byte	0x03, 0x19
        /*001a*/ 	.short	0x0088


	//----- nvinfo : EIATTR_KPARAM_INFO
	.align		4
        /*001c*/ 	.byte	0x04, 0x17
        /*001e*/ 	.short	(.L_3317 - .L_3316)
.L_3316:
        /*0020*/ 	.word	0x00000000
        /*0024*/ 	.short	0x0000
        /*0026*/ 	.short	0x0000
        /*0028*/ 	.byte	0x00, 0xf0, 0x21, 0x02


	//----- nvinfo : EIATTR_MAXREG_COUNT
	.align		4
.L_3317:
        /*002c*/ 	.byte	0x03, 0x1b
        /*002e*/ 	.short	0x0040


	//----- nvinfo : EIATTR_NUM_BARRIERS
	.align		4
        /*0030*/ 	.byte	0x02, 0x4c
        /*0032*/ 	.byte	0x01
	.zero		1


	//----- nvinfo : EIATTR_MERCURY_ISA_VERSION
	.align		4
        /*0034*/ 	.byte	0x03, 0x5f
        /*0036*/ 	.short	0x0000


	//----- nvinfo : EIATTR_COOP_GROUP_MASK_REGIDS
	.align		4
        /*0038*/ 	.byte	0x04, 0x29
        /*003a*/ 	.short	(.L_3319 - .L_3318)


	//   ....[0]....
.L_3318:
        /*003c*/ 	.word	0xffffffff


	//   ....[1]....
        /*0040*/ 	.word	0xffffffff


	//   ....[2]....
        /*0044*/ 	.word	0xffffffff


	//   ....[3]....
        /*0048*/ 	.word	0xffffffff


	//   ....[4]....
        /*004c*/ 	.word	0xffffffff


	//   ....[5]....
        /*0050*/ 	.word	0xffffffff


	//   ....[6]....
        /*0054*/ 	.word	0xffffffff


	//   ....[7]....
        /*0058*/ 	.word	0xffffffff


	//   ....[8]....
        /*005c*/ 	.word	0xffffffff


	//   ....[9]....
        /*0060*/ 	.word	0xffffffff


	//   ....[10]....
        /*0064*/ 	.word	0xffffffff


	//   ....[11]....
        /*0068*/ 	.word	0xffffffff


	//   ....[12]....
        /*006c*/ 	.word	0xffffffff


	//   ....[13]....
        /*0070*/ 	.word	0xffffffff


	//   ....[14]....
        /*0074*/ 	.word	0xffffffff


	//   ....[15]....
        /*0078*/ 	.word	0xffffffff


	//   ....[16]....
        /*007c*/ 	.word	0xffffffff


	//   ....[17]....
        /*0080*/ 	.word	0xffffffff


	//   ....[18]....
        /*0084*/ 	.word	0xffffffff


	//   ....[19]....
        /*0088*/ 	.word	0xffffffff


	//----- nvinfo : EIATTR_COOP_GROUP_INSTR_OFFSETS
	.align		4
.L_3319:
        /*008c*/ 	.byte	0x04, 0x28
        /*008e*/ 	.short	(.L_3321 - .L_3320)


	//   ....[0]....
.L_3320:
        /*0090*/ 	.word	0x000007b0


	//   ....[1]....
        /*0094*/ 	.word	0x000007e0


	//   ....[2]....
        /*0098*/ 	.word	0x00000800


	//   ....[3]....
        /*009c*/ 	.word	0x00000810


	//   ....[4]....
        /*00a0*/ 	.word	0x00000840


	//   ....[5]....
        /*00a4*/ 	.word	0x00000850


	//   ....[6]....
        /*00a8*/ 	.word	0x00000880


	//   ....[7]....
        /*00ac*/ 	.word	0x00000890


	//   ....[8]....
        /*00b0*/ 	.word	0x000008c0


	//   ....[9]....
        /*00b4*/ 	.word	0x000008d0


	//   ....[10]....
        /*00b8*/ 	.word	0x00000ac0


	//   ....[11]....
        /*00bc*/ 	.word	0x00000b40


	//   ....[12]....
        /*00c0*/ 	.word	0x00000ba0


	//   ....[13]....
        /*00c4*/ 	.word	0x00000c00


	//   ....[14]....
        /*00c8*/ 	.word	0x00000c70


	//   ....[15]....
        /*00cc*/ 	.word	0x00000ce0


	//   ....[16]....
        /*00d0*/ 	.word	0x00000d40


	//   ....[17]....
        /*00d4*/ 	.word	0x00000da0


	//   ....[18]....
        /*00d8*/ 	.word	0x00000e00


	//   ....[19]....
        /*00dc*/ 	.word	0x00000e60


	//----- nvinfo : EIATTR_EXIT_INSTR_OFFSETS
	.align		4
.L_3321:
        /*00e0*/ 	.byte	0x04, 0x1c
        /*00e2*/ 	.short	(.L_3323 - .L_3322)


	//   ....[0]....
.L_3322:
        /*00e4*/ 	.word	0x00000070


	//   ....[1]....
        /*00e8*/ 	.word	0x00000a60


	//----- nvinfo : EIATTR_MAX_THREADS
	.align		4
.L_3323:
        /*00ec*/ 	.byte	0x04, 0x05
        /*00ee*/ 	.short	(.L_3325 - .L_3324)
.L_3324:
        /*00f0*/ 	.word	0x00000400
        /*00f4*/ 	.word	0x00000001
        /*00f8*/ 	.word	0x00000001


	//----- nvinfo : EIATTR_CRS_STACK_SIZE
	.align		4
.L_3325:
        /*00fc*/ 	.byte	0x04, 0x1e
        /*00fe*/ 	.short	(.L_3327 - .L_3326)
.L_3326:
        /*0100*/ 	.word	0x00000000
.L_3327:


//--------------------- .nv.info._ZN10layer_norm13ln_bwd_kernelINS_13Kernel_traitsI6__halfS2_S2_fjLj20480ELj4ELj1ELj4ELj16ENS_18Kernel_traits_baseILj20480ES2_S2_S2_fjLj128EEEEEEEvNS_9BwdParamsE --------------------------
	.section	.nv.info._ZN10layer_norm13ln_bwd_kernelINS_13Kernel_traitsI6__halfS2_S2_fjLj20480ELj4ELj1ELj4ELj16ENS_18Kernel_traits_baseILj20480ES2_S2_S2_fjLj128EEEEEEEvNS_9BwdParamsE,"",@"SHT_CUDA_INFO"
	.sectionflags	@""
	.align	4


	//----- nvinfo : EIATTR_CUDA_API_VERSION
	.align		4
        /*0000*/ 	.byte	0x04, 0x37
        /*0002*/ 	.short	(.L_3329 - .L_3328)
.L_3328:
        /*0004*/ 	.word	0x00000082


	//----- nvinfo : EIATTR_SW2861232_WAR
	.align		4
.L_3329:
        /*0008*/ 	.byte	0x01, 0x35
	.zero		2


	//----- nvinfo : EIATTR_PARAM_CBANK
	.align		4
        /*000c*/ 	.byte	0x04, 0x0a
        /*000e*/ 	.short	(.L_3331 - .L_3330)
	.align		4
.L_3330:
        /*0010*/ 	.word	index@(.nv.constant0._ZN10layer_norm13ln_bwd_kernelINS_13Kernel_traitsI6__halfS2_S2_fjLj20480ELj4ELj1ELj4ELj16ENS_18Kernel_traits_baseILj20480ES2_S2_S2_fjLj128EEEEEEEvNS_9BwdParamsE)
        /*0014*/ 	.short	0x0160
        /*0016*/ 	.short	0x0088


	//----- nvinfo : EIATTR_CBANK_PARAM_SIZE
	.align		4
.L_3331:
        /*0018*/ 	.byte	0x03, 0x19
        /*001a*/ 	.short	0x0088


	//----- nvinfo : EIATTR_KPARAM_INFO
	.align		4
        /*001c*/ 	.byte	0x04, 0x17
        /*001e*/ 	.short	(.L_3333 - .L_3332)
.L_3332:
        /*0020*/ 	.word	0x00000000
        /*0024*/ 	.short	0x0000
        /*0026*/ 	.short	0x0000
        /*0028*/ 	.byte	0x00, 0xf0, 0x21, 0x02


	//----- nvinfo : EIATTR_MAXREG_COUNT
	.align		4
.L_3333:
        /*002c*/ 	.byte	0x03, 0x1b
        /*002e*/ 	.short	0x00ff


	//----- nvinfo : EIATTR_NUM_BARRIERS
	.align		4
        /*0030*/ 	.byte	0x02, 0x4c
        /*0032*/ 	.byte	0x01
	.zero		1


	//----- nvinfo : EIATTR_MERCURY_ISA_VERSION
	.align		4
        /*0034*/ 	.byte	0x03, 0x5f
        /*0036*/ 	.short	0x0000


	//----- nvinfo : EIATTR_COOP_GROUP_MASK_REGIDS
	.align		4
        /*0038*/ 	.byte	0x04, 0x29
        /*003a*/ 	.short	(.L_3335 - .L_3334)


	//   ....[0]....
.L_3334:
        /*003c*/ 	.word	0xffffffff


	//   ....[1]....
        /*0040*/ 	.word	0xffffffff


	//   ....[2]....
        /*0044*/ 	.word	0xffffffff


	//   ....[3]....
        /*0048*/ 	.word	0xffffffff


	//   ....[4]....
        /*004c*/ 	.word	0xffffffff


	//   ....[5]....
        /*0050*/ 	.word	0xffffffff


	//   ....[6]....
        /*0054*/ 	.word	0xffffffff


	//   ....[7]....
        /*0058*/ 	.word	0xffffffff


	//   ....[8]....
        /*005c*/ 	.word	0xffffffff


	//   ....[9]....
        /*0060*/ 	.word	0xffffffff


	//   ....[10]....
        /*0064*/ 	.word	0xffffffff


	//   ....[11]....
        /*0068*/ 	.word	0xffffffff


	//   ....[12]....
        /*006c*/ 	.word	0xffffffff


	//   ....[13]....
        /*0070*/ 	.word	0xffffffff


	//   ....[14]....
        /*0074*/ 	.word	0xffffffff


	//   ....[15]....
        /*0078*/ 	.word	0xffffffff


	//   ....[16]....
        /*007c*/ 	.word	0xffffffff


	//   ....[17]....
        /*0080*/ 	.word	0xffffffff


	//   ....[18]....
        /*0084*/ 	.word	0xffffffff


	//   ....[19]....
        /*0088*/ 	.word	0xffffffff


	//   ....[20]....
        /*008c*/ 	.word	0xffffffff


	//   ....[21]....
        /*0090*/ 	.word	0xffffffff


	//   ....[22]....
        /*0094*/ 	.word	0xffffffff


	//   ....[23]....
        /*0098*/ 	.word	0xffffffff


	//   ....[24]....
        /*009c*/ 	.word	0xffffffff


	//   ....[25]....
        /*00a0*/ 	.word	0xffffffff


	//   ....[26]....
        /*00a4*/ 	.word	0xffffffff


	//   ....[27]....
        /*00a8*/ 	.word	0xffffffff


	//   ....[28]....
        /*00ac*/ 	.word	0xffffffff


	//   ....[29]....
        /*00b0*/ 	.word	0xffffffff


	//----- nvinfo : EIATTR_COOP_GROUP_INSTR_OFFSETS
	.align		4
.L_3335:
        /*00b4*/ 	.byte	0x04, 0x28
        /*00b6*/ 	.short	(.L_3337 - .L_3336)


	//   ....[0]....
.L_3336:
        /*00b8*/ 	.word	0x00002db0


	//   ....[1]....
        /*00bc*/ 	.word	0x00002dd0


	//   ....[2]....
        /*00c0*/ 	.word	0x00002df0


	//   ....[3]....
        /*00c4*/ 	.word	0x00002e10


	//   ....[4]....
        /*00c8*/ 	.word	0x00002e30


	//   ....[5]....
        /*00cc*/ 	.word	0x00002e50


	//   ....[6]....
        /*00d0*/ 	.word	0x00002e70


	//   ....[7]....
        /*00d4*/ 	.word	0x00002e90


	//   ....[8]....
        /*00d8*/ 	.word	0x00002eb0


	//   ....[9]....
        /*00dc*/ 	.word	0x00002ed0


	//   ....[10]....
        /*00e0*/ 	.word	0x00003340


	//   ....[11]....
        /*00e4*/ 	.word	0x00003350


	//   ....[12]....
        /*00e8*/ 	.word	0x00003380


	//   ....[13]....
        /*00ec*/ 	.word	0x00003390


	//   ....[14]....
        /*00f0*/ 	.word	0x000033c0


	//   ....[15]....
        /*00f4*/ 	.word	0x000033d0


	//   ....[16]....
        /*00f8*/ 	.word	0x00003400


	//   ....[17]....
        /*00fc*/ 	.word	0x00003410


	//   ....[18]....
        /*0100*/ 	.word	0x00003440


	//   ....[19]....
        /*0104*/ 	.word	0x00003450


	//   ....[20]....
        /*0108*/ 	.word	0x00004690


	//   ....[21]....
        /*010c*/ 	.word	0x00004710


	//   ....[22]....
        /*0110*/ 	.word	0x00004790


	//   ....[23]....
        /*0114*/ 	.word	0x00004800


	//   ....[24]....
        /*0118*/ 	.word	0x00004880


	//   ....[25]....
        /*011c*/ 	.word	0x000048f0


	//   ....[26]....
        /*0120*/ 	.word	0x00004970


	//   ....[27]....
        /*0124*/ 	.word	0x000049e0


	//   ....[28]....
        /*0128*/ 	.word	0x00004a60


	//   ....[29]....
        /*012c*/ 	.word	0x00004ad0


	//----- nvinfo : EIATTR_EXIT_INSTR_OFFSETS
	.align		4
.L_3337:
        /*0130*/ 	.byte	0x04, 0x1c
        /*0132*/ 	.short	(.L_3339 - .L_3338)


	//   ....[0]....
.L_3338:
        /*0134*/ 	.word	0x00004630


	//----- nvinfo : EIATTR_MAX_THREADS
	.align		4
.L_3339:
        /*0138*/ 	.byte	0x04, 0x05
        /*013a*/ 	.short	(.L_3341 - .L_3340)
.L_3340:
        /*013c*/ 	.word	0x00000080
        /*0140*/ 	.word	0x00000001
        /*0144*/ 	.word	0x00000001


	//----- nvinfo : EIATTR_CRS_STACK_SIZE
	.align		4
.L_3341:
        /*0148*/ 	.byte	0x04, 0x1e
        /*014a*/ 	.short	(.L_3343 - .L_3342)
.L_3342:
        /*014c*/ 	.word	0x00000000
.L_3343:


//--------------------- .nv.info._ZN10layer_norm22ln_bwd_finalize_kernelINS_22Kernel_traits_finalizeILj20480EffffjLj1024ELj4ENS_18Kernel_traits_baseILj20480EffffjLj1024EEEEEEEvNS_9BwdParamsE --------------------------
	.section	.nv.info._ZN10layer_norm22ln_bwd_finalize_kernelINS_22Kernel_traits_finalizeILj20480EffffjLj1024ELj4ENS_18Kernel_traits_baseILj20480EffffjLj1024EEEEEEEvNS_9BwdParamsE,"",@"SHT_CUDA_INFO"
	.sectionflags	@""
	.align	4


	//----- nvinfo : EIATTR_CUDA_API_VERSION
	.align		4
        /*0000*/ 	.byte	0x04, 0x37
        /*0002*/ 	.short	(.L_3345 - .L_3344)
.L_3344:
        /*0004*/ 	.word	0x00000082


	//----- nvinfo : EIATTR_SW2861232_WAR
	.align		4
.L_3345:
        /*0008*/ 	.byte	0x01, 0x35
	.zero		2


	//----- nvinfo : EIATTR_PARAM_CBANK
	.align		4
        /*000c*/ 	.byte	0x04, 0x0a
        /*000e*/ 	.short	(.L_3347 - .L_3346)
	.align		4
.L_3346:
        /*0010*/ 	.word	index@(.nv.constant0._ZN10layer_norm22ln_bwd_finalize_kernelINS_22Kernel_traits_finalizeILj20480EffffjLj1024ELj4ENS_18Kernel_traits_baseILj20480EffffjLj1024EEEEEEEvNS_9BwdParamsE)
        /*0014*/ 	.short	0x0160
        /*0016*/ 	.short	0x0088


	//----- nvinfo : EIATTR_CBANK_PARAM_SIZE
	.align		4
.L_3347:
        /*0018*/ 	.byte	0x03, 0x19
        /*001a*/ 	.short	0x0088


	//----- nvinfo : EIATTR_KPARAM_INFO
	.align		4
        /*001c*/ 	.byte	0x04, 0x17
        /*001e*/ 	.short	(.L_3349 - .L_3348)
.L_3348:
        /*0020*/ 	.word	0x00000000
        /*0024*/ 	.short	0x0000
        /*0026*/ 	.short	0x0000
        /*0028*/ 	.byte	0x00, 0xf0, 0x21, 0x02


	//----- nvinfo : EIATTR_MAXREG_COUNT
	.align		4
.L_3349:
        /*002c*/ 	.byte	0x03, 0x1b
        /*002e*/ 	.short	0x0040


	//----- nvinfo : EIATTR_NUM_BARRIERS
	.align		4
        /*0030*/ 	.byte	0x02, 0x4c
        /*0032*/ 	.byte	0x01
	.zero		1


	//----- nvinfo : EIATTR_MERCURY_ISA_VERSION
	.align		4
        /*0034*/ 	.byte	0x03, 0x5f
        /*0036*/ 	.short	0x0000


	//----- nvinfo : EIATTR_COOP_GROUP_MASK_REGIDS
	.align		4
        /*0038*/ 	.byte	0x04, 0x29
        /*003a*/ 	.short	(.L_3351 - .L_3350)


	//   ....[0]....
.L_3350:
        /*003c*/ 	.word	0xffffffff


	//   ....[1]....
        /*0040*/ 	.word	0xffffffff


	//   ....[2]....
        /*0044*/ 	.word	0xffffffff


	//   ....[3]....
        /*0048*/ 	.word	0xffffffff


	//   ....[4]....
        /*004c*/ 	.word	0xffffffff


	//   ....[5]....
        /*0050*/ 	.word	0xffffffff


	//   ....[6]....
        /*0054*/ 	.word	0xffffffff


	//   ....[7]....
        /*0058*/ 	.word	0xffffffff


	//   ....[8]....
        /*005c*/ 	.word	0xffffffff


	//   ....[9]....
        /*0060*/ 	.word	0xffffffff


	//   ....[10]....
        /*0064*/ 	.word	0xffffffff


	//   ....[11]....
        /*0068*/ 	.word	0xffffffff


	//   ....[12]....
        /*006c*/ 	.word	0xffffffff


	//   ....[13]....
        /*0070*/ 	.word	0xffffffff


	//   ....[14]....
        /*0074*/ 	.word	0xffffffff


	//   ....[15]....
        /*0078*/ 	.word	0xffffffff


	//   ....[16]....
        /*007c*/ 	.word	0xffffffff


	//   ....[17]....
        /*0080*/ 	.word	0xffffffff


	//   ....[18]....
        /*0084*/ 	.word	0xffffffff


	//   ....[19]....
        /*0088*/ 	.word	0xffffffff


	//----- nvinfo : EIATTR_COOP_GROUP_INSTR_OFFSETS
	.align		4
.L_3351:
        /*008c*/ 	.byte	0x04, 0x28
        /*008e*/ 	.short	(.L_3353 - .L_3352)


	//   ....[0]....
.L_3352:
        /*0090*/ 	.word	0x000007b0


	//   ....[1]....
        /*0094*/ 	.word	0x000007e0


	//   ....[2]....
        /*0098*/ 	.word	0x00000800


	//   ....[3]....
        /*009c*/ 	.word	0x00000810


	//   ....[4]....
        /*00a0*/ 	.word	0x00000840


	//   ....[5]....
        /*00a4*/ 	.word	0x00000850


	//   ....[6]....
        /*00a8*/ 	.word	0x00000880


	//   ....[7]....
        /*00ac*/ 	.word	0x00000890


	//   ....[8]....
        /*00b0*/ 	.word	0x000008c0


	//   ....[9]....
        /*00b4*/ 	.word	0x000008d0


	//   ....[10]....
        /*00b8*/ 	.word	0x00000a70


	//   ....[11]....
        /*00bc*/ 	.word	0x00000af0


	//   ....[12]....
        /*00c0*/ 	.word	0x00000b50


	//   ....[13]....
        /*00c4*/ 	.word	0x00000bb0


	//   ....[14]....
        /*00c8*/ 	.word	0x00000c20


	//   ....[15]....
        /*00cc*/ 	.word	0x00000c90


	//   ....[16]....
        /*00d0*/ 	.word	0x00000cf0


	//   ....[17]....
        /*00d4*/ 	.word	0x00000d50


	//   ....[18]....
        /*00d8*/ 	.word	0x00000db0


	//   ....[19]....
        /*00dc*/ 	.word	0x00000e10


	//----- nvinfo : EIATTR_EXIT_INSTR_OFFSETS
	.align		4
.L_3353:
        /*00e0*/ 	.byte	0x04, 0x1c
        /*00e2*/ 	.short	(.L_3355 - .L_3354)


	//   ....[0]....
.L_3354:
        /*00e4*/ 	.word	0x00000070


	//   ....[1]....
        /*00e8*/ 	.word	0x00000a10


	//----- nvinfo : EIATTR_MAX_THREADS
	.align		4
.L_3355:
        /*00ec*/ 	.byte	0x04, 0x05
        /*00ee*/ 	.short	(.L_3357 - .L_3356)
.L_3356:
        /*00f0*/ 	.word	0x00000400
        /*00f4*/ 	.word	0x00000001
        /*00f8*/ 	.word	0x00000001


	//----- nvinfo : EIATTR_CRS_STACK_SIZE
	.align		4
.L_3357:
        /*00fc*/ 	.byte	0x04, 0x1e
        /*00fe*/ 	.short	(.L_3359 - .L_3358)
.L_3358:
        /*0100*/ 	.word	0x00000000
.L_3359:


//--------------------- .nv.info._ZN10layer_norm13ln_bwd_kernelINS_13Kernel_traitsIffffjLj20480ELj4ELj1ELj4ELj16ENS_18Kernel_traits_baseILj20480EffffjLj128EEEEEEEvNS_9BwdParamsE --------------------------
	.section	.nv.info._ZN10layer_norm13ln_bwd_kernelINS_13Kernel_traitsIffffjLj20480ELj4ELj1ELj4ELj16ENS_18Kernel_traits_baseILj20480EffffjLj128EEEEEEEvNS_9BwdParamsE,"",@"SHT_CUDA_INFO"
	.sectionflags	@""
	.align	4


	//----- nvinfo : EIATTR_CUDA_API_VERSION
	.align		4
        /*0000*/ 	.byte	0x04, 0x37
        /*0002*/ 	.short	(.L_3361 - .L_3360)
.L_3360:
        /*0004*/ 	.word	0x00000082


	//----- nvinfo : EIATTR_SW2861232_WAR
	.align		4
.L_3361:
        /*0008*/ 	.byte	0x01, 0x35
	.zero		2


	//----- nvinfo : EIATTR_PARAM_CBANK
	.align		4
        /*000c*/ 	.byte	0x04, 0x0a
        /*000e*/ 	.short	(.L_3363 - .L_3362)
	.align		4
.L_3362:
        /*0010*/ 	.word	index@(.nv.constant0._ZN10layer_norm13ln_bwd_kernelINS_13Kernel_traitsIffffjLj20480ELj4ELj1ELj4ELj16ENS_18Kernel_traits_baseILj20480EffffjLj128EEEEEEEvNS_9BwdParamsE)
        /*0014*/ 	.short	0x0160
        /*0016*/ 	.short	0x0088


	//----- nvinfo : EIATTR_CBANK_PARAM_SIZE
	.align		4
.L_3363:
        /*0018*/ 	.byte	0x03, 0x19
        /*001a*/ 	.short	0x0088


	//----- nvinfo : EIATTR_KPARAM_INFO
	.align		4
        /*001c*/ 	.byte	0x04, 0x17
        /*001e*/ 	.short	(.L_3365 - .L_3364)
.L_3364:
        /*0020*/ 	.word	0x00000000
        /*0024*/ 	.short	0x0000
        /*0026*/ 	.short	0x0000
        /*0028*/ 	.byte	0x00, 0xf0, 0x21, 0x02


	//----- nvinfo : EIATTR_MAXREG_COUNT
	.align		4
.L_3365:
        /*002c*/ 	.byte	0x03, 0x1b
        /*002e*/ 	.short	0x00ff


	//----- nvinfo : EIATTR_NUM_BARRIERS
	.align		4
        /*0030*/ 	.byte	0x02, 0x4c
        /*0032*/ 	.byte	0x01
	.zero		1


	//----- nvinfo : EIATTR_ANNOTATIONS
	.align		4
        /*0034*/ 	.byte	0x04, 0x55
        /*0036*/ 	.short	(.L_3367 - .L_3366)


	//   ....[0]....
.L_3366:
        /* <DEDUP_REMOVED lines=25> */


	//----- nvinfo : EIATTR_MERCURY_ISA_VERSION
	.align		4
.L_3367:
        /*01b8*/ 	.byte	0x03, 0x5f
        /*01ba*/ 	.short	0x0000


	//----- nvinfo : EIATTR_COOP_GROUP_MASK_REGIDS
	.align		4
        /*01bc*/ 	.byte	0x04, 0x29
        /*01be*/ 	.short	(.L_3369 - .L_3368)


	//   ....[0]....
.L_3368:
        /*01c0*/ 	.word	0xffffffff


	//   ....[1]....
        /*01c4*/ 	.word	0xffffffff


	//   ....[2]....
        /*01c8*/ 	.word	0xffffffff


	//   ....[3]....
        /*01cc*/ 	.word	0xffffffff


	//   ....[4]....
        /*01d0*/ 	.word	0xffffffff


	//   ....[5]....
        /*01d4*/ 	.word	0xffffffff


	//   ....[6]....
        /*01d8*/ 	.word	0xffffffff


	//   ....[7]....
        /*01dc*/ 	.word	0xffffffff


	//   ....[8]....
        /*01e0*/ 	.word	0xffffffff


	//   ....[9]....
        /*01e4*/ 	.word	0xffffffff


	//   ....[10]....
        /*01e8*/ 	.word	0xffffffff


	//   ....[11]....
        /*01ec*/ 	.word	0xffffffff


	//   ....[12]....
        /*01f0*/ 	.word	0xffffffff


	//   ....[13]....
        /*01f4*/ 	.word	0xffffffff


	//   ....[14]....
        /*01f8*/ 	.word	0xffffffff


	//   ....[15]....
        /*01fc*/ 	.word	0xffffffff


	//   ....[16]....
        /*0200*/ 	.word	0xffffffff


	//   ....[17]....
        /*0204*/ 	.word	0xffffffff


	//   ....[18]....
        /*0208*/ 	.word	0xffffffff


	//   ....[19]....
        /*020c*/ 	.word	0xffffffff


	//   ....[20]....
        /*0210*/ 	.word	0xffffffff


	//   ....[21]....
        /*0214*/ 	.word	0xffffffff


	//   ....[22]....
        /*0218*/ 	.word	0xffffffff


	//   ....[23]....
        /*021c*/ 	.word	0xffffffff


	//   ....[24]....
        /*0220*/ 	.word	0xffffffff


	//   ....[25]....
        /*0224*/ 	.word	0xffffffff


	//   ....[26]....
        /*0228*/ 	.word	0xffffffff


	//   ....[27]....
        /*022c*/ 	.word	0xffffffff


	//   ....[28]....
        /*0230*/ 	.word	0xffffffff


	//   ....[29]....
        /*0234*/ 	.word	0xffffffff


	//----- nvinfo : EIATTR_COOP_GROUP_INSTR_OFFSETS
	.align		4
.L_3369:
        /*0238*/ 	.byte	0x04, 0x28
        /*023a*/ 	.short	(.L_3371 - .L_3370)


	//   ....[0]....
.L_3370:
        /*023c*/ 	.word	0x000029a0


	//   ....[1]....
        /*0240*/ 	.word	0x000029c0


	//   ....[2]....
        /*0244*/ 	.word	0x000029f0


	//   ....[3]....
        /*0248*/ 	.word	0x00002a10


	//   ....[4]....
        /*024c*/ 	.word	0x00002a30


	//   ....[5]....
        /*0250*/ 	.word	0x00002a50


	//   ....[6]....
        /*0254*/ 	.word	0x00002a70


	//   ....[7]....
        /*0258*/ 	.word	0x00002a90


	//   ....[8]....
        /*025c*/ 	.word	0x00002aa0


	//   ....[9]....
        /*0260*/ 	.word	0x00002ac0


	//   ....[10]....
        /*0264*/ 	.word	0x00002fd0


	//   ....[11]....
        /*0268*/ 	.word	0x00002fe0


	//   ....[12]....
        /*026c*/ 	.word	0x00003010


	//   ....[13]....
        /*0270*/ 	.word	0x00003030


	//   ....[14]....
        /*0274*/ 	.word	0x00003050


	//   ....[15]....
        /*0278*/ 	.word	0x00003070


	//   ....[16]....
        /*027c*/ 	.word	0x00003090


	//   ....[17]....
        /*0280*/ 	.word	0x000030b0


	//   ....[18]....
        /*0284*/ 	.word	0x000030d0


	//   ....[19]....
        /*0288*/ 	.word	0x000030f0


	//   ....[20]....
        /*028c*/ 	.word	0x00004280


	//   ....[21]....
        /*0290*/ 	.word	0x000042f0


	//   ....[22]....
        /*0294*/ 	.word	0x00004360


	//   ....[23]....
        /*0298*/ 	.word	0x000043c0


	//   ....[24]....
        /*029c*/ 	.word	0x00004430


	//   ....[25]....
        /*02a0*/ 	.word	0x00004490


	//   ....[26]....
        /*02a4*/ 	.word	0x00004500


	//   ....[27]....
        /*02a8*/ 	.word	0x00004560


	//   ....[28]....
        /*02ac*/ 	.word	0x000045d0


	//   ....[29]....
        /*02b0*/ 	.word	0x00004630


	//----- nvinfo : EIATTR_EXIT_INSTR_OFFSETS
	.align		4
.L_3371:
        /*02b4*/ 	.byte	0x04, 0x1c
        /*02b6*/ 	.short	(.L_3373 - .L_3372)


	//   ....[0]....
.L_3372:
        /*02b8*/ 	.word	0x00004230


	//----- nvinfo : EIATTR_MAX_THREADS
	.align		4
.L_3373:
        /*02bc*/ 	.byte	0x04, 0x05
        /*02be*/ 	.short	(.L_3375 - .L_3374)
.L_3374:
        /*02c0*/ 	.word	0x00000080
        /*02c4*/ 	.word	0x00000001
        /*02c8*/ 	.word	0x00000001


	//----- nvinfo : EIATTR_CRS_STACK_SIZE
	.align		4
.L_3375:
        /*02cc*/ 	.byte	0x04, 0x1e
        /*02ce*/ 	.short	(.L_3377 - .L_3376)
.L_3376:
        /*02d0*/ 	.word	0x00000000
.L_3377:


//--------------------- .nv.info._ZN10layer_norm22ln_bwd_finalize_kernelINS_22Kernel_traits_finalizeILj18432E13__nv_bfloat16fS2_fjLj1024ELj4ENS_18Kernel_traits_baseILj18432ES2_fS2_fjLj1024EEEEEEEvNS_9BwdParamsE --------------------------
	.section	.nv.info._ZN10layer_norm22ln_bwd_finalize_kernelINS_22Kernel_traits_finalizeILj18432E13__nv_bfloat16fS2_fjLj1024ELj4ENS_18Kernel_traits_baseILj18432ES2_fS2_fjLj1024EEEEEEEvNS_9BwdParamsE,"",@"SHT_CUDA_INFO"
	.sectionflags	@""
	.align	4


	//----- nvinfo : EIATTR_CUDA_API_VERSION
	.align		4
        /*0000*/ 	.byte	0x04, 0x37
        /*0002*/ 	.short	(.L_3379 - .L_3378)
.L_3378:
        /*0004*/ 	.word	0x00000082


	//----- nvinfo : EIATTR_SW2861232_WAR
	.align		4
.L_3379:
        /*0008*/ 	.byte	0x01, 0x35
	.zero		2


	//----- nvinfo : EIATTR_PARAM_CBANK
	.align		4
        /*000c*/ 	.byte	0x04, 0x0a
        /*000e*/ 	.short	(.L_3381 - .L_3380)
	.align		4
.L_3380:
        /*0010*/ 	.word	index@(.nv.constant0._ZN10layer_norm22ln_bwd_finalize_kernelINS_22Kernel_traits_finalizeILj18432E13__nv_bfloat16fS2_fjLj1024ELj4ENS_18Kernel_traits_baseILj18432ES2_fS2_fjLj1024EEEEEEEvNS_9BwdParamsE)
        /*0014*/ 	.short	0x0160
        /*0016*/ 	.short	0x0088


	//----- nvinfo : EIATTR_CBANK_PARAM_SIZE
	.align		4
.L_3381:
        /*0018*/ 	.byte	0x03, 0x19
        /*001a*/ 	.short	0x0088


	//----- nvinfo : EIATTR_KPARAM_INFO
	.align		4
        /*001c*/ 	.byte	0x04, 0x17
        /*001e*/ 	.short	(.L_3383 - .L_3382)
.L_3382:
        /*0020*/ 	.word	0x00000000
        /*0024*/ 	.short	0x0000
        /*0026*/ 	.short	0x0000
        /*0028*/ 	.byte	0x00, 0xf0, 0x21, 0x02


	//----- nvinfo : EIATTR_MAXREG_COUNT
	.align		4
.L_3383:
        /*002c*/ 	.byte	0x03, 0x1b
        /*002e*/ 	.short	0x0040


	//----- nvinfo : EIATTR_NUM_BARRIERS
	.align		4
        /*0030*/ 	.byte	0x02, 0x4c
        /*0032*/ 	.byte	0x01
	.zero		1


	//----- nvinfo : EIATTR_MERCURY_ISA_VERSION
	.align		4
        /*0034*/ 	.byte	0x03, 0x5f
        /*0036*/ 	.short	0x0000


	//----- nvinfo : EIATTR_COOP_GROUP_MASK_REGIDS
	.align		4
        /*0038*/ 	.byte	0x04, 0x29
        /*003a*/ 	.short	(.L_3385 - .L_3384)


	//   ....[0]....
.L_3384:
        /*003c*/ 	.word	0xffffffff


	//   ....[1]....
        /*0040*/ 	.word	0xffffffff


	//   ....[2]....
        /*0044*/ 	.word	0xffffffff


	//   ....[3]....
        /*0048*/ 	.word	0xffffffff


	//   ....[4]....
        /*004c*/ 	.word	0xffffffff


	//   ....[5]....
        /*0050*/ 	.word	0xffffffff


	//   ....[6]....
        /*0054*/ 	.word	0xffffffff


	//   ....[7]....
        /*0058*/ 	.word	0xffffffff


	//   ....[8]....
        /*005c*/ 	.word	0xffffffff


	//   ....[9]....
        /*0060*/ 	.word	0xffffffff


	//   ....[10]....
        /*0064*/ 	.word	0xffffffff


	//   ....[11]....
        /*0068*/ 	.word	0xffffffff


	//   ....[12]....
        /*006c*/ 	.word	0xffffffff


	//   ....[13]....
        /*0070*/ 	.word	0xffffffff


	//   ....[14]....
        /*0074*/ 	.word	0xffffffff


	//   ....[15]....
        /*0078*/ 	.word	0xffffffff


	//   ....[16]....
        /*007c*/ 	.word	0xffffffff


	//   ....[17]....
        /*0080*/ 	.word	0xffffffff


	//   ....[18]....
        /*0084*/ 	.word	0xffffffff


	//   ....[19]....
        /*0088*/ 	.word	0xffffffff


	//----- nvinfo : EIATTR_COOP_GROUP_INSTR_OFFSETS
	.align		4
.L_3385:
        /*008c*/ 	.byte	0x04, 0x28
        /*008e*/ 	.short	(.L_3387 - .L_3386)


	//   ....[0]....
.L_3386:
        /*0090*/ 	.word	0x000007b0


	//   ....[1]....
        /*0094*/ 	.word	0x000007e0


	//   ....[2]....
        /*0098*/ 	.word	0x00000800


	//   ....[3]....
        /*009c*/ 	.word	0x00000810


	//   ....[4]....
        /*00a0*/ 	.word	0x00000840


	//   ....[5]....
        /*00a4*/ 	.word	0x00000850


	//   ....[6]....
        /*00a8*/ 	.word	0x00000880


	//   ....[7]....
        /*00ac*/ 	.word	0x00000890


	//   ....[8]....
        /*00b0*/ 	.word	0x000008c0


	//   ....[9]....
        /*00b4*/ 	.word	0x000008d0


	//   ....[10]....
        /*00b8*/ 	.word	0x00000ac0


	//   ....[11]....
        /*00bc*/ 	.word	0x00000b40


	//   ....[12]....
        /*00c0*/ 	.word	0x00000ba0


	//   ....[13]....
        /*00c4*/ 	.word	0x00000c00


	//   ....[14]....
        /*00c8*/ 	.word	0x00000c70


	//   ....[15]....
        /*00cc*/ 	.word	0x00000ce0


	//   ....[16]....
        /*00d0*/ 	.word	0x00000d40


	//   ....[17]....
        /*00d4*/ 	.word	0x00000da0


	//   ....[18]....
        /*00d8*/ 	.word	0x00000e00


	//   ....[19]....
        /*00dc*/ 	.word	0x00000e60


	//----- nvinfo : EIATTR_EXIT_INSTR_OFFSETS
	.align		4
.L_3387:
        /*00e0*/ 	.byte	0x04, 0x1c
        /*00e2*/ 	.short	(.L_3389 - .L_3388)


	//   ....[0]....
.L_3388:
        /*00e4*/ 	.word	0x00000070


	//   ....[1]....
        /*00e8*/ 	.word	0x00000a60


	//----- nvinfo : EIATTR_MAX_THREADS
	.align		4
.L_3389:
        /*00ec*/ 	.byte	0x04, 0x05
        /*00ee*/ 	.short	(.L_3391 - .L_3390)
.L_3390:
        /*00f0*/ 	.word	0x00000400
        /*00f4*/ 	.word	0x00000001
        /*00f8*/ 	.word	0x00000001


	//----- nvinfo : EIATTR_CRS_STACK_SIZE
	.align		4
.L_3391:
        /*00fc*/ 	.byte	0x04, 0x1e
        /*00fe*/ 	.short	(.L_3393 - .L_3392)
.L_3392:
        /*0100*/ 	.word	0x00000000
.L_3393:


//--------------------- .nv.info._ZN10layer_norm13ln_bwd_kernelINS_13Kernel_traitsI13__nv_bfloat16fS2_fjLj18432ELj4ELj1ELj4ELj16ENS_18Kernel_traits_baseILj18432ES2_fS2_fjLj128EEEEEEEvNS_9BwdParamsE --------------------------
	.section	.nv.info._ZN10layer_norm13ln_bwd_kernelINS_13Kernel_traitsI13__nv_bfloat16fS2_fjLj18432ELj4ELj1ELj4ELj16ENS_18Kernel_traits_baseILj18432ES2_fS2_fjLj128EEEEEEEvNS_9BwdParamsE,"",@"SHT_CUDA_INFO"
	.sectionflags	@""
	.align	4


	//----- nvinfo : EIATTR_CUDA_API_VERSION
	.align		4
        /*0000*/ 	.byte	0x04, 0x37
        /*0002*/ 	.short	(.L_3395 - .L_3394)
.L_3394:
        /*0004*/ 	.word	0x00000082


	//----- nvinfo : EIATTR_SW2861232_WAR
	.align		4
.L_3395:
        /*0008*/ 	.byte	0x01, 0x35
	.zero		2


	//----- nvinfo : EIATTR_PARAM_CBANK
	.align		4
        /*000c*/ 	.byte	0x04, 0x0a
        /*000e*/ 	.short	(.L_3397 - .L_3396)
	.align		4
.L_3396:
        /*0010*/ 	.word	index@(.nv.constant0._ZN10layer_norm13ln_bwd_kernelINS_13Kernel_traitsI13__nv_bfloat16fS2_fjLj18432ELj4ELj1ELj4ELj16ENS_18Kernel_traits_baseILj18432ES2_fS2_fjLj128EEEEEEEvNS_9BwdParamsE)
        /*0014*/ 	.short	0x0160
        /*0016*/ 	.short	0x0088


	//----- nvinfo : EIATTR_CBANK_PARAM_SIZE
	.align		4
.L_3397:
        /*0018*/ 	.byte	0x03, 0x19
        /*001a*/ 	.short	0x0088


	//----- nvinfo : EIATTR_KPARAM_INFO
	.align		4
        /*001c*/ 	.byte	0x04, 0x17
        /*001e*/ 	.short	(.L_3399 - .L_3398)
.L_3398:
        /*0020*/ 	.word	0x00000000
        /*0024*/ 	.short	0x0000
        /*0026*/ 	.short	0x0000
        /*0028*/ 	.byte	0x00, 0xf0, 0x21, 0x02


	//----- nvinfo : EIATTR_MAXREG_COUNT
	.align		4
.L_3399:
        /*002c*/ 	.byte	0x03, 0x1b
        /*002e*/ 	.short	0x00ff


	//----- nvinfo : EIATTR_NUM_BARRIERS
	.align		4
        /*0030*/ 	.byte	0x02, 0x4c
        /*0032*/ 	.byte	0x01
	.zero		1


	//----- nvinfo : EIATTR_MERCURY_ISA_VERSION
	.align		4
        /*0034*/ 	.byte	0x03, 0x5f
        /*0036*/ 	.short	0x0000


	//----- nvinfo : EIATTR_COOP_GROUP_MASK_REGIDS
	.align		4
        /*0038*/ 	.byte	0x04, 0x29
        /*003a*/ 	.short	(.L_3401 - .L_3400)


	//   ....[0]....
.L_3400:
        /*003c*/ 	.word	0xffffffff


	//   ....[1]....
        /*0040*/ 	.word	0xffffffff


	//   ....[2]....
        /*0044*/ 	.word	0xffffffff


	//   ....[3]....
        /*0048*/ 	.word	0xffffffff


	//   ....[4]....
        /*004c*/ 	.word	0xffffffff


	//   ....[5]....
        /*0050*/ 	.word	0xffffffff


	//   ....[6]....
        /*0054*/ 	.word	0xffffffff


	//   ....[7]....
        /*0058*/ 	.word	0xffffffff


	//   ....[8]....
        /*005c*/ 	.word	0xffffffff


	//   ....[9]....
        /*0060*/ 	.word	0xffffffff


	//   ....[10]....
        /*0064*/ 	.word	0xffffffff


	//   ....[11]....
        /*0068*/ 	.word	0xffffffff


	//   ....[12]....
        /*006c*/ 	.word	0xffffffff


	//   ....[13]....
        /*0070*/ 	.word	0xffffffff


	//   ....[14]....
        /*0074*/ 	.word	0xffffffff


	//   ....[15]....
        /*0078*/ 	.word	0xffffffff


	//   ....[16]....
        /*007c*/ 	.word	0xffffffff


	//   ....[17]....
        /*0080*/ 	.word	0xffffffff


	//   ....[18]....
        /*0084*/ 	.word	0xffffffff


	//   ....[19]....
        /*0088*/ 	.word	0xffffffff


	//   ....[20]....
        /*008c*/ 	.word	0xffffffff


	//   ....[21]....
        /*0090*/ 	.word	0xffffffff


	//   ....[22]....
        /*0094*/ 	.word	0xffffffff


	//   ....[23]....
        /*0098*/ 	.word	0xffffffff


	//   ....[24]....
        /*009c*/ 	.word	0xffffffff


	//   ....[25]....
        /*00a0*/ 	.word	0xffffffff


	//   ....[26]....
        /*00a4*/ 	.word	0xffffffff


	//   ....[27]....
        /*00a8*/ 	.word	0xffffffff


	//   ....[28]....
        /*00ac*/ 	.word	0xffffffff


	//   ....[29]....
        /*00b0*/ 	.word	0xffffffff


	//----- nvinfo : EIATTR_COOP_GROUP_INSTR_OFFSETS
	.align		4
.L_3401:
        /*00b4*/ 	.byte	0x04, 0x28
        /*00b6*/ 	.short	(.L_3403 - .L_3402)


	//   ....[0]....
.L_3402:
        /*00b8*/ 	.word	0x00002ee0


	//   ....[1]....
        /*00bc*/ 	.word	0x00002f00


	//   ....[2]....
        /*00c0*/ 	.word	0x00002f20


	//   ....[3]....
        /*00c4*/ 	.word	0x00002f40


	//   ....[4]....
        /*00c8*/ 	.word	0x00002f60


	//   ....[5]....
        /*00cc*/ 	.word	0x00002f80


	//   ....[6]....
        /*00d0*/ 	.word	0x00002fa0


	//   ....[7]....
        /*00d4*/ 	.word	0x00002fc0


	//   ....[8]....
        /*00d8*/ 	.word	0x00002fe0


	//   ....[9]....
        /*00dc*/ 	.word	0x00003000


	//   ....[10]....
        /*00e0*/ 	.word	0x00003480


	//   ....[11]....
        /*00e4*/ 	.word	0x00003490


	//   ....[12]....
        /*00e8*/ 	.word	0x000034c0


	//   ....[13]....
        /*00ec*/ 	.word	0x000034d0


	//   ....[14]....
        /*00f0*/ 	.word	0x00003500


	//   ....[15]....
        /*00f4*/ 	.word	0x00003510


	//   ....[16]....
        /*00f8*/ 	.word	0x00003540


	//   ....[17]....
        /*00fc*/ 	.word	0x00003550


	//   ....[18]....
        /*0100*/ 	.word	0x00003580


	//   ....[19]....
        /*0104*/ 	.word	0x00003590


	//   ....[20]....
        /*0108*/ 	.word	0x000045d0


	//   ....[21]....
        /*010c*/ 	.word	0x00004650


	//   ....[22]....
        /*0110*/ 	.word	0x000046d0


	//   ....[23]....
        /*0114*/ 	.word	0x00004740


	//   ....[24]....
        /*0118*/ 	.word	0x000047c0


	//   ....[25]....
        /*011c*/ 	.word	0x00004830


	//   ....[26]....
        /*0120*/ 	.word	0x000048b0


	//   ....[27]....
        /*0124*/ 	.word	0x00004920


	//   ....[28]....
        /*0128*/ 	.word	0x000049a0


	//   ....[29]....
        /*012c*/ 	.word	0x00004a10


	//----- nvinfo : EIATTR_EXIT_INSTR_OFFSETS
	.align		4
.L_3403:
        /*0130*/ 	.byte	0x04, 0x1c
        /*0132*/ 	.short	(.L_3405 - .L_3404)


	//   ....[0]....
.L_3404:
        /*0134*/ 	.word	0x00004570


	//----- nvinfo : EIATTR_MAX_THREADS
	.align		4
.L_3405:
        /*0138*/ 	.byte	0x04, 0x05
        /*013a*/ 	.short	(.L_3407 - .L_3406)
.L_3406:
        /*013c*/ 	.word	0x00000080
        /*0140*/ 	.word	0x00000001
        /*0144*/ 	.word	0x00000001


	//----- nvinfo : EIATTR_CRS_STACK_SIZE
	.align		4
.L_3407:
        /*0148*/ 	.byte	0x04, 0x1e
        /*014a*/ 	.short	(.L_3409 - .L_3408)
.L_3408:
        /*014c*/ 	.word	0x00000000
.L_3409:


//--------------------- .nv.info._ZN10layer_norm22ln_bwd_finalize_kernelINS_22Kernel_traits_finalizeILj18432E13__nv_bfloat16S2_S2_fjLj1024ELj4ENS_18Kernel_traits_baseILj18432ES2_S2_S2_fjLj1024EEEEEEEvNS_9BwdParamsE --------------------------
	.section	.nv.info._ZN10layer_norm22ln_bwd_finalize_kernelINS_22Kernel_traits_finalizeILj18432E13__nv_bfloat16S2_S2_fjLj1024ELj4ENS_18Kernel_traits_baseILj18432ES2_S2_S2_fjLj1024EEEEEEEvNS_9BwdParamsE,"",@"SHT_CUDA_INFO"
	.sectionflags	@""
	.align	4


	//----- nvinfo : EIATTR_CUDA_API_VERSION
	.align		4
        /*0000*/ 	.byte	0x04, 0x37
        /*0002*/ 	.short	(.L_3411 - .L_3410)
.L_3410:
        /*0004*/ 	.word	0x00000082


	//----- nvinfo : EIATTR_SW2861232_WAR
	.align		4
.L_3411:
        /*0008*/ 	.byte	0x01, 0x35
	.zero		2


	//----- nvinfo : EIATTR_PARAM_CBANK
	.align		4
        /*000c*/ 	.byte	0x04, 0x0a
        /*000e*/ 	.short	(.L_3413 - .L_3412)
	.align		4
.L_3412:
        /*0010*/ 	.word	index@(.nv.constant0._ZN10layer_norm22ln_bwd_finalize_kernelINS_22Kernel_traits_finalizeILj18432E13__nv_bfloat16S2_S2_fjLj1024ELj4ENS_18Kernel_traits_baseILj18432ES2_S2_S2_fjLj1024EEEEEEEvNS_9BwdParamsE)
        /*0014*/ 	.short	0x0160
        /*0016*/ 	.short	0x0088


	//----- nvinfo : EIATTR_CBANK_PARAM_SIZE
	.align		4
.L_3413:
        /*0018*/ 	.byte	0x03, 0x19
        /*001a*/ 	.short	0x0088


	//----- nvinfo : EIATTR_KPARAM_INFO
	.align		4
        /*001c*/ 	.byte	0x04, 0x17
        /*001e*/ 	.short	(.L_3415 - .L_3414)
.L_3414:
        /*0020*/ 	.word	0x00000000
        /*0024*/ 	.short	0x0000
        /*0026*/ 	.short	0x0000
        /*0028*/ 	.byte	0x00, 0xf0, 0x21, 0x02


	//----- nvinfo : EIATTR_MAXREG_COUNT
	.align		4
.L_3415:
        /*002c*/ 	.byte	0x03, 0x1b
        /*002e*/ 	.short	0x0040


	//----- nvinfo : EIATTR_NUM_BARRIERS
	.align		4
        /*0030*/ 	.byte	0x02, 0x4c
        /*0032*/ 	.byte	0x01
	.zero		1


	//----- nvinfo : EIATTR_MERCURY_ISA_VERSION
	.align		4
        /*0034*/ 	.byte	0x03, 0x5f
        /*0036*/ 	.short	0x0000


	//----- nvinfo : EIATTR_COOP_GROUP_MASK_REGIDS
	.align		4
        /*0038*/ 	.byte	0x04, 0x29
        /*003a*/ 	.short	(.L_3417 - .L_3416)


	//   ....[0]....
.L_3416:
        /*003c*/ 	.word	0xffffffff


	//   ....[1]....
        /*0040*/ 	.word	0xffffffff


	//   ....[2]....
        /*0044*/ 	.word	0xffffffff


	//   ....[3]....
        /*0048*/ 	.word	0xffffffff


	//   ....[4]....
        /*004c*/ 	.word	0xffffffff


	//   ....[5]....
        /*0050*/ 	.word	0xffffffff


	//   ....[6]....
        /*0054*/ 	.word	0xffffffff


	//   ....[7]....
        /*0058*/ 	.word	0xffffffff


	//   ....[8]....
        /*005c*/ 	.word	0xffffffff


	//   ....[9]....
        /*0060*/ 	.word	0xffffffff


	//   ....[10]....
        /*0064*/ 	.word	0xffffffff


	//   ....[11]....
        /*0068*/ 	.word	0xffffffff


	//   ....[12]....
        /*006c*/ 	.word	0xffffffff


	//   ....[13]....
        /*0070*/ 	.word	0xffffffff


	//   ....[14]....
        /*0074*/ 	.word	0xffffffff


	//   ....[15]....
        /*0078*/ 	.word	0xffffffff


	//   ....[16]....
        /*007c*/ 	.word	0xffffffff


	//   ....[17]....
        /*0080*/ 	.word	0xffffffff


	//   ....[18]....
        /*0084*/ 	.word	0xffffffff


	//   ....[19]....
        /*0088*/ 	.word	0xffffffff


	//----- nvinfo : EIATTR_COOP_GROUP_INSTR_OFFSETS
	.align		4
.L_3417:
        /*008c*/ 	.byte	0x04, 0x28
        /*008e*/ 	.short	(.L_3419 - .L_3418)


	//   ....[0]....
.L_3418:
        /*0090*/ 	.word	0x000007b0


	//   ....[1]....
        /*0094*/ 	.word	0x000007e0


	//   ....[2]....
        /*0098*/ 	.word	0x00000800


	//   ....[3]....
        /*009c*/ 	.word	0x00000810


	//   ....[4]....
        /*00a0*/ 	.word	0x00000840


	//   ....[5]....
        /*00a4*/ 	.word	0x00000850


	//   ....[6]....
        /*00a8*/ 	.word	0x00000880


	//   ....[7]....
        /*00ac*/ 	.word	0x00000890


	//   ....[8]....
        /*00b0*/ 	.word	0x000008c0


	//   ....[9]....
        /*00b4*/ 	.word	0x000008d0


	//   ....[10]....
        /*00b8*/ 	.word	0x00000ac0


	//   ....[11]....
        /*00bc*/ 	.word	0x00000b40


	//   ....[12]....
        /*00c0*/ 	.word	0x00000ba0


	//   ....[13]....
        /*00c4*/ 	.word	0x00000c00


	//   ....[14]....
        /*00c8*/ 	.word	0x00000c70


	//   ....[15]....
        /*00cc*/ 	.word	0x00000ce0


	//   ....[16]....
        /*00d0*/ 	.word	0x00000d40


	//   ....[17]....
        /*00d4*/ 	.word	0x00000da0


	//   ....[18]....
        /*00d8*/ 	.word	0x00000e00


	//   ....[19]....
        /*00dc*/ 	.word	0x00000e60


	//----- nvinfo : EIATTR_EXIT_INSTR_OFFSETS
	.align		4
.L_3419:
        /*00e0*/ 	.byte	0x04, 0x1c
        /*00e2*/ 	.short	(.L_3421 - .L_3420)


	//   ....[0]....
.L_3420:
        /*00e4*/ 	.word	0x00000070


	//   ....[1]....
        /*00e8*/ 	.word	0x00000a60


	//----- nvinfo : EIATTR_MAX_THREADS
	.align		4
.L_3421:
        /*00ec*/ 	.byte	0x04, 0x05
        /*00ee*/ 	.short	(.L_3423 - .L_3422)
.L_3422:
        /*00f0*/ 	.word	0x00000400
        /*00f4*/ 	.word	0x00000001
        /*00f8*/ 	.word	0x00000001


	//----- nvinfo : EIATTR_CRS_STACK_SIZE
	.align		4
.L_3423:
        /*00fc*/ 	.byte	0x04, 0x1e
        /*00fe*/ 	.short	(.L_3425 - .L_3424)
.L_3424:
        /*0100*/ 	.word	0x00000000
.L_3425:


//--------------------- .nv.info._ZN10layer_norm13ln_bwd_kernelINS_13Kernel_traitsI13__nv_bfloat16S2_S2_fjLj18432ELj4ELj1ELj4ELj8ENS_18Kernel_traits_baseILj18432ES2_S2_S2_fjLj128EEEEEEEvNS_9BwdParamsE --------------------------
	.section	.nv.info._ZN10layer_norm13ln_bwd_kernelINS_13Kernel_traitsI13__nv_bfloat16S2_S2_fjLj18432ELj4ELj1ELj4ELj8ENS_18Kernel_traits_baseILj18432ES2_S2_S2_fjLj128EEEEEEEvNS_9BwdParamsE,"",@"SHT_CUDA_INFO"
	.sectionflags	@""
	.align	4


	//----- nvinfo : EIATTR_CUDA_API_VERSION
	.align		4
        /*0000*/ 	.byte	0x04, 0x37
        /*0002*/ 	.short	(.L_3427 - .L_3426)
.L_3426:
        /*0004*/ 	.word	0x00000082


	//----- nvinfo : EIATTR_SW2861232_WAR
	.align		4
.L_3427:
        /*0008*/ 	.byte	0x01, 0x35
	.zero		2


	//----- nvinfo : EIATTR_PARAM_CBANK
	.align		4
        /*000c*/ 	.byte	0x04, 0x0a
        /*000e*/ 	.short	(.L_3429 - .L_3428)
	.align		4
.L_3428:
        /*0010*/ 	.word	index@(.nv.constant0._ZN10layer_norm13ln_bwd_kernelINS_13Kernel_traitsI13__nv_bfloat16S2_S2_fjLj18432ELj4ELj1ELj4ELj8ENS_18Kernel_traits_baseILj18432ES2_S2_S2_fjLj128EEEEEEEvNS_9BwdParamsE)
        /*0014*/ 	.short	0x0160
        /*0016*/ 	.short	0x0088


	//----- nvinfo : EIATTR_CBANK_PARAM_SIZE
	.align		4
.L_3429:
        /*0018*/ 	.byte	0x03, 0x19
        /*001a*/ 	.short	0x0088


	//----- nvinfo : EIATTR_KPARAM_INFO
	.align		4
        /*001c*/ 	.byte	0x04, 0x17
        /*001e*/ 	.short	(.L_3431 - .L_3430)
.L_3430:
        /*0020*/ 	.word	0x00000000
        /*0024*/ 	.short	0x0000
        /*0026*/ 	.short	0x0000
        /*0028*/ 	.byte	0x00, 0xf0, 0x21, 0x02


	//----- nvinfo : EIATTR_MAXREG_COUNT
	.align		4
.L_3431:
        /*002c*/ 	.byte	0x03, 0x1b
        /*002e*/ 	.short	0x00ff


	//----- nvinfo : EIATTR_NUM_BARRIERS
	.align		4
        /*0030*/ 	.byte	0x02, 0x4c
        /*0032*/ 	.byte	0x01
	.zero		1


	//----- nvinfo : EIATTR_MERCURY_ISA_VERSION
	.align		4
        /*0034*/ 	.byte	0x03, 0x5f
        /*0036*/ 	.short	0x0000


	//----- nvinfo : EIATTR_COOP_GROUP_MASK_REGIDS
	.align		4
        /*0038*/ 	.byte	0x04, 0x29
        /*003a*/ 	.short	(.L_3433 - .L_3432)


	//   ....[0]....
.L_3432:
        /*003c*/ 	.word	0xffffffff


	//   ....[1]....
        /*0040*/ 	.word	0xffffffff


	//   ....[2]....
        /*0044*/ 	.word	0xffffffff


	//   ....[3]....
        /*0048*/ 	.word	0xffffffff


	//   ....[4]....
        /*004c*/ 	.word	0xffffffff


	//   ....[5]....
        /*0050*/ 	.word	0xffffffff


	//   ....[6]....
        /*0054*/ 	.word	0xffffffff


	//   ....[7]....
        /*0058*/ 	.word	0xffffffff


	//   ....[8]....
        /*005c*/ 	.word	0xffffffff


	//   ....[9]....
        /*0060*/ 	.word	0xffffffff


	//   ....[10]....
        /*0064*/ 	.word	0xffffffff


	//   ....[11]....
        /*0068*/ 	.word	0xffffffff


	//   ....[12]....
        /*006c*/ 	.word	0xffffffff


	//   ....[13]....
        /*0070*/ 	.word	0xffffffff


	//   ....[14]....
        /*0074*/ 	.word	0xffffffff


	//   ....[15]....
        /*0078*/ 	.word	0xffffffff


	//   ....[16]....
        /*007c*/ 	.word	0xffffffff


	//   ....[17]....
        /*0080*/ 	.word	0xffffffff


	//   ....[18]....
        /*0084*/ 	.word	0xffffffff


	//   ....[19]....
        /*0088*/ 	.word	0xffffffff


	//   ....[20]....
        /*008c*/ 	.word	0xffffffff


	//   ....[21]....
        /*0090*/ 	.word	0xffffffff


	//   ....[22]....
        /*0094*/ 	.word	0xffffffff


	//   ....[23]....
        /*0098*/ 	.word	0xffffffff


	//   ....[24]....
        /*009c*/ 	.word	0xffffffff


	//   ....[25]....
        /*00a0*/ 	.word	0xffffffff


	//   ....[26]....
        /*00a4*/ 	.word	0xffffffff


	//   ....[27]....
        /*00a8*/ 	.word	0xffffffff


	//   ....[28]....
        /*00ac*/ 	.word	0xffffffff


	//   ....[29]....
        /*00b0*/ 	.word	0xffffffff


	//----- nvinfo : EIATTR_COOP_GROUP_INSTR_OFFSETS
	.align		4
.L_3433:
        /*00b4*/ 	.byte	0x04, 0x28
        /*00b6*/ 	.short	(.L_3435 - .L_3434)


	//   ....[0]....
.L_3434:
        /*00b8*/ 	.word	0x00003510


	//   ....[1]....
        /*00bc*/ 	.word	0x00003530


	//   ....[2]....
        /*00c0*/ 	.word	0x00003550


	//   ....[3]....
        /*00c4*/ 	.word	0x00003570


	//   ....[4]....
        /*00c8*/ 	.word	0x00003590


	//   ....[5]....
        /*00cc*/ 	.word	0x000035b0


	//   ....[6]....
        /*00d0*/ 	.word	0x000035d0


	//   ....[7]....
        /*00d4*/ 	.word	0x000035f0


	//   ....[8]....
        /*00d8*/ 	.word	0x00003610


	//   ....[9]....
        /*00dc*/ 	.word	0x00003630


	//   ....[10]....
        /*00e0*/ 	.word	0x00003aa0


	//   ....[11]....
        /*00e4*/ 	.word	0x00003ab0


	//   ....[12]....
        /*00e8*/ 	.word	0x00003ae0


	//   ....[13]....
        /*00ec*/ 	.word	0x00003af0


	//   ....[14]....
        /*00f0*/ 	.word	0x00003b20


	//   ....[15]....
        /*00f4*/ 	.word	0x00003b30


	//   ....[16]....
        /*00f8*/ 	.word	0x00003b60


	//   ....[17]....
        /*00fc*/ 	.word	0x00003b70


	//   ....[18]....
        /*0100*/ 	.word	0x00003ba0


	//   ....[19]....
        /*0104*/ 	.word	0x00003bb0


	//   ....[20]....
        /*0108*/ 	.word	0x000050e0


	//   ....[21]....
        /*010c*/ 	.word	0x00005160


	//   ....[22]....
        /*0110*/ 	.word	0x000051e0


	//   ....[23]....
        /*0114*/ 	.word	0x00005250


	//   ....[24]....
        /*0118*/ 	.word	0x000052d0


	//   ....[25]....
        /*011c*/ 	.word	0x00005340


	//   ....[26]....
        /*0120*/ 	.word	0x000053c0


	//   ....[27]....
        /*0124*/ 	.word	0x00005430


	//   ....[28]....
        /*0128*/ 	.word	0x000054b0


	//   ....[29]....
        /*012c*/ 	.word	0x00005520


	//----- nvinfo : EIATTR_EXIT_INSTR_OFFSETS
	.align		4
.L_3435:
        /*0130*/ 	.byte	0x04, 0x1c
        /*0132*/ 	.short	(.L_3437 - .L_3436)


	//   ....[0]....
.L_3436:
        /*0134*/ 	.word	0x00005080


	//----- nvinfo : EIATTR_MAX_THREADS
	.align		4
.L_3437:
        /*0138*/ 	.byte	0x04, 0x05
        /*013a*/ 	.short	(.L_3439 - .L_3438)
.L_3438:
        /*013c*/ 	.word	0x00000080
        /*0140*/ 	.word	0x00000001
        /*0144*/ 	.word	0x00000001


	//----- nvinfo : EIATTR_CRS_STACK_SIZE
	.align		4
.L_3439:
        /*0148*/ 	.byte	0x04, 0x1e
        /*014a*/ 	.short	(.L_3441 - .L_3440)
.L_3440:
        /*014c*/ 	.word	0x00000000
.L_3441:


//--------------------- .nv.info._ZN10layer_norm22ln_bwd_finalize_kernelINS_22Kernel_traits_finalizeILj18432E6__halffS2_fjLj1024ELj4ENS_18Kernel_traits_baseILj18432ES2_fS2_fjLj1024EEEEEEEvNS_9BwdParamsE --------------------------
	.section	.nv.info._ZN10layer_norm22ln_bwd_finalize_kernelINS_22Kernel_traits_finalizeILj18432E6__halffS2_fjLj1024ELj4ENS_18Kernel_traits_baseILj18432ES2_fS2_fjLj1024EEEEEEEvNS_9BwdParamsE,"",@"SHT_CUDA_INFO"
	.sectionflags	@""
	.align	4


	//----- nvinfo : EIATTR_CUDA_API_VERSION
	.align		4
        /*0000*/ 	.byte	0x04, 0x37
        /*0002*/ 	.short	(.L_3443 - .L_3442)
.L_3442:
        /*0004*/ 	.word	0x00000082


	//----- nvinfo : EIATTR_SW2861232_WAR
	.align		4
.L_3443:
        /*0008*/ 	.byte	0x01, 0x35
	.zero		2


	//----- nvinfo : EIATTR_PARAM_CBANK
	.align		4
        /*000c*/ 	.byte	0x04, 0x0a
        /*000e*/ 	.short	(.L_3445 - .L_3444)
	.align		4
.L_3444:
        /*0010*/ 	.word	index@(.nv.constant0._ZN10layer_norm22ln_bwd_finalize_kernelINS_22Kernel_traits_finalizeILj18432E6__halffS2_fjLj1024ELj4ENS_18Kernel_traits_baseILj18432ES2_fS2_fjLj1024EEEEEEEvNS_9BwdParamsE)
        /*0014*/ 	.short	0x0160
        /*0016*/ 	.short	0x0088


	//----- nvinfo : EIATTR_CBANK_PARAM_SIZE
	.align		4
.L_3445:
        /*0018*/ 	.byte	0x03, 0x19
        /*001a*/ 	.short	0x0088


	//----- nvinfo : EIATTR_KPARAM_INFO
	.align		4
        /*001c*/ 	.byte	0x04, 0x17
        /*001e*/ 	.short	(.L_3447 - .L_3446)
.L_3446:
        /*0020*/ 	.word	0x00000000
        /*0024*/ 	.short	0x0000
        /*0026*/ 	.short	0x0000
        /*0028*/ 	.byte	0x00, 0xf0, 0x21, 0x02


	//----- nvinfo : EIATTR_MAXREG_COUNT
	.align		4
.L_3447:
        /*002c*/ 	.byte	0x03, 0x1b
        /*002e*/ 	.short	0x0040


	//----- nvinfo : EIATTR_NUM_BARRIERS
	.align		4
        /*0030*/ 	.byte	0x02, 0x4c
        /*0032*/ 	.byte	0x01
	.zero		1


	//----- nvinfo : EIATTR_MERCURY_ISA_VERSION
	.align		4
        /*0034*/ 	.byte	0x03, 0x5f
        /*0036*/ 	.short	0x0000


	//----- nvinfo : EIATTR_COOP_GROUP_MASK_REGIDS
	.align		4
        /*0038*/ 	.byte	0x04, 0x29
        /*003a*/ 	.short	(.L_3449 - .L_3448)


	//   ....[0]....
.L_3448:
        /*003c*/ 	.word	0xffffffff


	//   ....[1]....
        /*0040*/ 	.word	0xffffffff


	//   ....[2]....
        /*0044*/ 	.word	0xffffffff


	//   ....[3]....
        /*0048*/ 	.word	0xffffffff


	//   ....[4]....
        /*004c*/ 	.word	0xffffffff


	//   ....[5]....
        /*0050*/ 	.word	0xffffffff


	//   ....[6]....
        /*0054*/ 	.word	0xffffffff


	//   ....[7]....
        /*0058*/ 	.word	0xffffffff


	//   ....[8]....
        /*005c*/ 	.word	0xffffffff


	//   ....[9]....
        /*0060*/ 	.word	0xffffffff


	//   ....[10]....
        /*0064*/ 	.word	0xffffffff


	//   ....[11]....
        /*0068*/ 	.word	0xffffffff


	//   ....[12]....
        /*006c*/ 	.word	0xffffffff


	//   ....[13]....
        /*0070*/ 	.word	0xffffffff


	//   ....[14]....
        /*0074*/ 	.word	0xffffffff


	//   ....[15]....
        /*0078*/ 	.word	0xffffffff


	//   ....[16]....
        /*007c*/ 	.word	0xffffffff


	//   ....[17]....
        /*0080*/ 	.word	0xffffffff


	//   ....[18]....
        /*0084*/ 	.word	0xffffffff


	//   ....[19]....
        /*0088*/ 	.word	0xffffffff


	//----- nvinfo : EIATTR_COOP_GROUP_INSTR_OFFSETS
	.align		4
.L_3449:
        /*008c*/ 	.byte	0x04, 0x28
        /*008e*/ 	.short	(.L_3451 - .L_3450)


	//   ....[0]....
.L_3450:
        /*0090*/ 	.word	0x000007b0


	//   ....[1]....
        /*0094*/ 	.word	0x000007e0


	//   ....[2]....
        /*0098*/ 	.word	0x00000800


	//   ....[3]....
        /*009c*/ 	.word	0x00000810


	//   ....[4]....
        /*00a0*/ 	.word	0x00000840


	//   ....[5]....
        /*00a4*/ 	.word	0x00000850


	//   ....[6]....
        /*00a8*/ 	.word	0x00000880


	//   ....[7]....
        /*00ac*/ 	.word	0x00000890


	//   ....[8]....
        /*00b0*/ 	.word	0x000008c0


	//   ....[9]....
        /*00b4*/ 	.word	0x000008d0


	//   ....[10]....
        /*00b8*/ 	.word	0x00000ac0


	//   ....[11]....
        /*00bc*/ 	.word	0x00000b40


	//   ....[12]....
        /*00c0*/ 	.word	0x00000ba0


	//   ....[13]....
        /*00c4*/ 	.word	0x00000c00


	//   ....[14]....
        /*00c8*/ 	.word	0x00000c70


	//   ....[15]....
        /*00cc*/ 	.word	0x00000ce0


	//   ....[16]....
        /*00d0*/ 	.word	0x00000d40


	//   ....[17]....
        /*00d4*/ 	.word	0x00000da0


	//   ....[18]....
        /*00d8*/ 	.word	0x00000e00


	//   ....[19]....
        /*00dc*/ 	.word	0x00000e60


	//----- nvinfo : EIATTR_EXIT_INSTR_OFFSETS
	.align		4
.L_3451:
        /*00e0*/ 	.byte	0x04, 0x1c
        /*00e2*/ 	.short	(.L_3453 - .L_3452)


	//   ....[0]....
.L_3452:
        /*00e4*/ 	.word	0x00000070


	//   ....[1]....
        /*00e8*/ 	.word	0x00000a60


	//----- nvinfo : EIATTR_MAX_THREADS
	.align		4
.L_3453:
        /*00ec*/ 	.byte	0x04, 0x05
        /*00ee*/ 	.short	(.L_3455 - .L_3454)
.L_3454:
        /*00f0*/ 	.word	0x00000400
        /*00f4*/ 	.word	0x00000001
        /*00f8*/ 	.word	0x00000001


	//----- nvinfo : EIATTR_CRS_STACK_SIZE
	.align		4
.L_3455:
        /*00fc*/ 	.byte	0x04, 0x1e
        /*00fe*/ 	.short	(.L_3457 - .L_3456)
.L_3456:
        /*0100*/ 	.word	0x00000000
.L_3457:


//--------------------- .nv.info._ZN10layer_norm13ln_bwd_kernelINS_13Kernel_traitsI6__halffS2_fjLj18432ELj4ELj1ELj4ELj16ENS_18Kernel_traits_baseILj18432ES2_fS2_fjLj128EEEEEEEvNS_9BwdParamsE --------------------------
	.section	.nv.info._ZN10layer_norm13ln_bwd_kernelINS_13Kernel_traitsI6__halffS2_fjLj18432ELj4ELj1ELj4ELj16ENS_18Kernel_traits_baseILj18432ES2_fS2_fjLj128EEEEEEEvNS_9BwdParamsE,"",@"SHT_CUDA_INFO"
	.sectionflags	@""
	.align	4


	//----- nvinfo : EIATTR_CUDA_API_VERSION
	.align		4
        /*0000*/ 	.byte	0x04, 0x37
        /*0002*/ 	.short	(.L_3459 - .L_3458)
.L_3458:
        /*0004*/ 	.word	0x00000082


	//----- nvinfo : EIATTR_SW2861232_WAR
	.align		4
.L_3459:
        /*0008*/ 	.byte	0x01, 0x35
	.zero		2


	//----- nvinfo : EIATTR_PARAM_CBANK
	.align		4
        /*000c*/ 	.byte	0x04, 0x0a
        /*000e*/ 	.short	(.L_3461 - .L_3460)
	.align		4
.L_3460:
        /*0010*/ 	.word	index@(.nv.constant0._ZN10layer_norm13ln_bwd_kernelINS_13Kernel_traitsI6__halffS2_fjLj18432ELj4ELj1ELj4ELj16ENS_18Kernel_traits_baseILj18432ES2_fS2_fjLj128EEEEEEEvNS_9BwdParamsE)
        /*0014*/ 	.short	0x0160
        /*0016*/ 	.short	0x0088


	//----- nvinfo : EIATTR_CBANK_PARAM_SIZE
	.align		4
.L_3461:
        /*0018*/ 	.byte	0x03, 0x19
        /*001a*/ 	.short	0x0088


	//----- nvinfo : EIATTR_KPARAM_INFO
	.align		4
        /*001c*/ 	.byte	0x04, 0x17
        /*001e*/ 	.short	(.L_3463 - .L_3462)
.L_3462:
        /*0020*/ 	.word	0x00000000
        /*0024*/ 	.short	0x0000
        /*0026*/ 	.short	0x0000
        /*0028*/ 	.byte	0x00, 0xf0, 0x21, 0x02


	//----- nvinfo : EIATTR_MAXREG_COUNT
	.align		4
.L_3463:
        /*002c*/ 	.byte	0x03, 0x1b
        /*002e*/ 	.short	0x00ff


	//----- nvinfo : EIATTR_NUM_BARRIERS
	.align		4
        /*0030*/ 	.byte	0x02, 0x4c
        /*0032*/ 	.byte	0x01
	.zero		1


	//----- nvinfo : EIATTR_MERCURY_ISA_VERSION
	.align		4
        /*0034*/ 	.byte	0x03, 0x5f
        /*0036*/ 	.short	0x0000


	//----- nvinfo : EIATTR_COOP_GROUP_MASK_REGIDS
	.align		4
        /*0038*/ 	.byte	0x04, 0x29
        /*003a*/ 	.short	(.L_3465 - .L_3464)


	//   ....[0]....
.L_3464:
        /*003c*/ 	.word	0xffffffff


	//   ....[1]....
        /*0040*/ 	.word	0xffffffff


	//   ....[2]....
        /*0044*/ 	.word	0xffffffff


	//   ....[3]....
        /*0048*/ 	.word	0xffffffff


	//   ....[4]....
        /*004c*/ 	.word	0xffffffff


	//   ....[5]....
        /*0050*/ 	.word	0xffffffff


	//   ....[6]....
        /*0054*/ 	.word	0xffffffff


	//   ....[7]....
        /*0058*/ 	.word	0xffffffff


	//   ....[8]....
        /*005c*/ 	.word	0xffffffff


	//   ....[9]....
        /*0060*/ 	.word	0xffffffff


	//   ....[10]....
        /*0064*/ 	.word	0xffffffff


	//   ....[11]....
        /*0068*/ 	.word	0xffffffff


	//   ....[12]....
        /*006c*/ 	.word	0xffffffff


	//   ....[13]....
        /*0070*/ 	.word	0xffffffff


	//   ....[14]....
        /*0074*/ 	.word	0xffffffff


	//   ....[15]....
        /*0078*/ 	.word	0xffffffff


	//   ....[16]....
        /*007c*/ 	.word	0xffffffff


	//   ....[17]....
        /*0080*/ 	.word	0xffffffff


	//   ....[18]....
        /*0084*/ 	.word	0xffffffff


	//   ....[19]....
        /*0088*/ 	.word	0xffffffff


	//   ....[20]....
        /*008c*/ 	.word	0xffffffff


	//   ....[21]....
        /*0090*/ 	.word	0xffffffff


	//   ....[22]....
        /*0094*/ 	.word	0xffffffff


	//   ....[23]....
        /*0098*/ 	.word	0xffffffff


	//   ....[24]....
        /*009c*/ 	.word	0xffffffff


	//   ....[25]....
        /*00a0*/ 	.word	0xffffffff


	//   ....[26]....
        /*00a4*/ 	.word	0xffffffff


	//   ....[27]....
        /*00a8*/ 	.word	0xffffffff


	//   ....[28]....
        /*00ac*/ 	.word	0xffffffff


	//   ....[29]....
        /*00b0*/ 	.word	0xffffffff


	//----- nvinfo : EIATTR_COOP_GROUP_INSTR_OFFSETS
	.align		4
.L_3465:
        /*00b4*/ 	.byte	0x04, 0x28
        /*00b6*/ 	.short	(.L_3467 - .L_3466)


	//   ....[0]....
.L_3466:
        /*00b8*/ 	.word	0x00002ee0


	//   ....[1]....
        /*00bc*/ 	.word	0x00002f00


	//   ....[2]....
        /*00c0*/ 	.word	0x00002f20


	//   ....[3]....
        /*00c4*/ 	.word	0x00002f40


	//   ....[4]....
        /*00c8*/ 	.word	0x00002f60


	//   ....[5]....
        /*00cc*/ 	.word	0x00002f80


	//   ....[6]....
        /*00d0*/ 	.word	0x00002fa0


	//   ....[7]....
        /*00d4*/ 	.word	0x00002fc0


	//   ....[8]....
        /*00d8*/ 	.word	0x00002fe0


	//   ....[9]....
        /*00dc*/ 	.word	0x00003000


	//   ....[10]....
        /*00e0*/ 	.word	0x00003480


	//   ....[11]....
        /*00e4*/ 	.word	0x00003490


	//   ....[12]....
        /*00e8*/ 	.word	0x000034c0


	//   ....[13]....
        /*00ec*/ 	.word	0x000034d0


	//   ....[14]....
        /*00f0*/ 	.word	0x00003500


	//   ....[15]....
        /*00f4*/ 	.word	0x00003510


	//   ....[16]....
        /*00f8*/ 	.word	0x00003540


	//   ....[17]....
        /*00fc*/ 	.word	0x00003550


	//   ....[18]....
        /*0100*/ 	.word	0x00003580


	//   ....[19]....
        /*0104*/ 	.word	0x00003590


	//   ....[20]....
        /*0108*/ 	.word	0x000045d0


	//   ....[21]....
        /*010c*/ 	.word	0x00004650


	//   ....[22]....
        /*0110*/ 	.word	0x000046d0


	//   ....[23]....
        /*0114*/ 	.word	0x00004740


	//   ....[24]....
        /*0118*/ 	.word	0x000047c0


	//   ....[25]....
        /*011c*/ 	.word	0x00004830


	//   ....[26]....
        /*0120*/ 	.word	0x000048b0


	//   ....[27]....
        /*0124*/ 	.word	0x00004920


	//   ....[28]....
        /*0128*/ 	.word	0x000049a0


	//   ....[29]....
        /*012c*/ 	.word	0x00004a10


	//----- nvinfo : EIATTR_EXIT_INSTR_OFFSETS
	.align		4
.L_3467:
        /*0130*/ 	.byte	0x04, 0x1c
        /*0132*/ 	.short	(.L_3469 - .L_3468)


	//   ....[0]....
.L_3468:
        /*0134*/ 	.word	0x00004570


	//----- nvinfo : EIATTR_MAX_THREADS
	.align		4
.L_3469:
        /*0138*/ 	.byte	0x04, 0x05
        /*013a*/ 	.short	(.L_3471 - .L_3470)
.L_3470:
        /*013c*/ 	.word	0x00000080
        /*0140*/ 	.word	0x00000001
        /*0144*/ 	.word	0x00000001


	//----- nvinfo : EIATTR_CRS_STACK_SIZE
	.align		4
.L_3471:
        /*0148*/ 	.byte	0x04, 0x1e
        /*014a*/ 	.short	(.L_3473 - .L_3472)
.L_3472:
        /*014c*/ 	.word	0x00000000
.L_3473:


//--------------------- .nv.info._ZN10layer_norm22ln_bwd_finalize_kernelINS_22Kernel_traits_finalizeILj18432E6__halfS2_S2_fjLj1024ELj4ENS_18Kernel_traits_baseILj18432ES2_S2_S2_fjLj1024EEEEEEEvNS_9BwdParamsE --------------------------
	.section	.nv.info._ZN10layer_norm22ln_bwd_finalize_kernelINS_22Kernel_traits_finalizeILj18432E6__halfS2_S2_fjLj1024ELj4ENS_18Kernel_traits_baseILj18432ES2_S2_S2_fjLj1024EEEEEEEvNS_9BwdParamsE,"",@"SHT_CUDA_INFO"
	.sectionflags	@""
	.align	4


	//----- nvinfo : EIATTR_CUDA_API_VERSION
	.align		4
        /*0000*/ 	.byte	0x04, 0x37
        /*0002*/ 	.short	(.L_3475 - .L_3474)
.L_3474:
        /*0004*/ 	.word	0x00000082


	//----- nvinfo : EIATTR_SW2861232_WAR
	.align		4
.L_3475:
        /*0008*/ 	.byte	0x01, 0x35
	.zero		2


	//----- nvinfo : EIATTR_PARAM_CBANK
	.align		4
        /*000c*/ 	.byte	0x04, 0x0a
        /*000e*/ 	.short	(.L_3477 - .L_3476)
	.align		4
.L_3476:
        /*0010*/ 	.word	index@(.nv.constant0._ZN10layer_norm22ln_bwd_finalize_kernelINS_22Kernel_traits_finalizeILj18432E6__halfS2_S2_fjLj1024ELj4ENS_18Kernel_traits_baseILj18432ES2_S2_S2_fjLj1024EEEEEEEvNS_9BwdParamsE)
        /*0014*/ 	.short	0x0160
        /*0016*/ 	.short	0x0088


	//----- nvinfo : EIATTR_CBANK_PARAM_SIZE
	.align		4
.L_3477:
        /*0018*/ 	.byte	0x03, 0x19
        /*001a*/ 	.short	0x0088


	//----- nvinfo : EIATTR_KPARAM_INFO
	.align		4
        /*001c*/ 	.byte	0x04, 0x17
        /*001e*/ 	.short	(.L_3479 - .L_3478)
.L_3478:
        /*0020*/ 	.word	0x00000000
        /*0024*/ 	.short	0x0000
        /*0026*/ 	.short	0x0000
        /*0028*/ 	.byte	0x00, 0xf0, 0x21, 0x02


	//----- nvinfo : EIATTR_MAXREG_COUNT
	.align		4
.L_3479:
        /*002c*/ 	.byte	0x03, 0x1b
        /*002e*/ 	.short	0x0040


	//----- nvinfo : EIATTR_NUM_BARRIERS
	.align		4
        /*0030*/ 	.byte	0x02, 0x4c
        /*0032*/ 	.byte	0x01
	.zero		1


	//----- nvinfo : EIATTR_MERCURY_ISA_VERSION
	.align		4
        /*0034*/ 	.byte	0x03, 0x5f
        /*0036*/ 	.short	0x0000


	//----- nvinfo : EIATTR_COOP_GROUP_MASK_REGIDS
	.align		4
        /*0038*/ 	.byte	0x04, 0x29
        /*003a*/ 	.short	(.L_3481 - .L_3480)


	//   ....[0]....
.L_3480:
        /*003c*/ 	.word	0xffffffff


	//   ....[1]....
        /*0040*/ 	.word	0xffffffff


	//   ....[2]....
        /*0044*/ 	.word	0xffffffff


	//   ....[3]....
        /*0048*/ 	.word	0xffffffff


	//   ....[4]....
        /*004c*/ 	.word	0xffffffff


	//   ....[5]....
        /*0050*/ 	.word	0xffffffff


	//   ....[6]....
        /*0054*/ 	.word	0xffffffff


	//   ....[7]....
        /*0058*/ 	.word	0xffffffff


	//   ....[8]....
        /*005c*/ 	.word	0xffffffff


	//   ....[9]....
        /*0060*/ 	.word	0xffffffff


	//   ....[10]....
        /*0064*/ 	.word	0xffffffff


	//   ....[11]....
        /*0068*/ 	.word	0xffffffff


	//   ....[12]....
        /*006c*/ 	.word	0xffffffff


	//   ....[13]....
        /*0070*/ 	.word	0xffffffff


	//   ....[14]....
        /*0074*/ 	.word	0xffffffff


	//   ....[15]....
        /*0078*/ 	.word	0xffffffff


	//   ....[16]....
        /*007c*/ 	.word	0xffffffff


	//   ....[17]....
        /*0080*/ 	.word	0xffffffff


	//   ....[18]....
        /*0084*/ 	.word	0xffffffff


	//   ....[19]....
        /*0088*/ 	.word	0xffffffff


	//----- nvinfo : EIATTR_COOP_GROUP_INSTR_OFFSETS
	.align		4
.L_3481:
        /*008c*/ 	.byte	0x04, 0x28
        /*008e*/ 	.short	(.L_3483 - .L_3482)


	//   ....[0]....
.L_3482:
        /*0090*/ 	.word	0x000007b0


	//   ....[1]....
        /*0094*/ 	.word	0x000007e0


	//   ....[2]....
        /*0098*/ 	.word	0x00000800


	//   ....[3]....
        /*009c*/ 	.word	0x00000810


	//   ....[4]....
        /*00a0*/ 	.word	0x00000840


	//   ....[5]....
        /*00a4*/ 	.word	0x00000850


	//   ....[6]....
        /*00a8*/ 	.word	0x00000880


	//   ....[7]....
        /*00ac*/ 	.word	0x00000890


	//   ....[8]....
        /*00b0*/ 	.word	0x000008c0


	//   ....[9]....
        /*00b4*/ 	.word	0x000008d0


	//   ....[10]....
        /*00b8*/ 	.word	0x00000ac0


	//   ....[11]....
        /*00bc*/ 	.word	0x00000b40


	//   ....[12]....
        /*00c0*/ 	.word	0x00000ba0


	//   ....[13]....
        /*00c4*/ 	.word	0x00000c00


	//   ....[14]....
        /*00c8*/ 	.word	0x00000c70


	//   ....[15]....
        /*00cc*/ 	.word	0x00000ce0


	//   ....[16]....
        /*00d0*/ 	.word	0x00000d40


	//   ....[17]....
        /*00d4*/ 	.word	0x00000da0


	//   ....[18]....
        /*00d8*/ 	.word	0x00000e00


	//   ....[19]....
        /*00dc*/ 	.word	0x00000e60


	//----- nvinfo : EIATTR_EXIT_INSTR_OFFSETS
	.align		4
.L_3483:
        /*00e0*/ 	.byte	0x04, 0x1c
        /*00e2*/ 	.short	(.L_3485 - .L_3484)


	//   ....[0]....
.L_3484:
        /*00e4*/ 	.word	0x00000070


	//   ....[1]....
        /*00e8*/ 	.word	0x00000a60


	//----- nvinfo : EIATTR_MAX_THREADS
	.align		4
.L_3485:
        /*00ec*/ 	.byte	0x04, 0x05
        /*00ee*/ 	.short	(.L_3487 - .L_3486)
.L_3486:
        /*00f0*/ 	.word	0x00000400
        /*00f4*/ 	.word	0x00000001
        /*00f8*/ 	.word	0x00000001


	//----- nvinfo : EIATTR_CRS_STACK_SIZE
	.align		4
.L_3487:
        /*00fc*/ 	.byte	0x04, 0x1e
        /*00fe*/ 	.short	(.L_3489 - .L_3488)
.L_3488:
        /*0100*/ 	.word	0x00000000
.L_3489:


//--------------------- .nv.info._ZN10layer_norm13ln_bwd_kernelINS_13Kernel_traitsI6__halfS2_S2_fjLj18432ELj4ELj1ELj4ELj8ENS_18Kernel_traits_baseILj18432ES2_S2_S2_fjLj128EEEEEEEvNS_9BwdParamsE --------------------------
	.section	.nv.info._ZN10layer_norm13ln_bwd_kernelINS_13Kernel_traitsI6__halfS2_S2_fjLj18432ELj4ELj1ELj4ELj8ENS_18Kernel_traits_baseILj18432ES2_S2_S2_fjLj128EEEEEEEvNS_9BwdParamsE,"",@"SHT_CUDA_INFO"
	.sectionflags	@""
	.align	4


	//----- nvinfo : EIATTR_CUDA_API_VERSION
	.align		4
        /*0000*/ 	.byte	0x04, 0x37
        /*0002*/ 	.short	(.L_3491 - .L_3490)
.L_3490:
        /*0004*/ 	.word	0x00000082


	//----- nvinfo : EIATTR_SW2861232_WAR
	.align		4
.L_3491:
        /*0008*/ 	.byte	0x01, 0x35
	.zero		2


	//----- nvinfo : EIATTR_PARAM_CBANK
	.align		4
        /*000c*/ 	.byte	0x04, 0x0a
        /*000e*/ 	.short	(.L_3493 - .L_3492)
	.align		4
.L_3492:
        /*0010*/ 	.word	index@(.nv.constant0._ZN10layer_norm13ln_bwd_kernelINS_13Kernel_traitsI6__halfS2_S2_fjLj18432ELj4ELj1ELj4ELj8ENS_18Kernel_traits_baseILj18432ES2_S2_S2_fjLj128EEEEEEEvNS_9BwdParamsE)
        /*0014*/ 	.short	0x0160
        /*0016*/ 	.short	0x0088


	//----- nvinfo : EIATTR_CBANK_PARAM_SIZE
	.align		4
.L_3493:
        /*0018*/ 	.byte	0x03, 0x19
        /*001a*/ 	.short	0x0088


	//----- nvinfo : EIATTR_KPARAM_INFO
	.align		4
        /*001c*/ 	.byte	0x04, 0x17
        /*001e*/ 	.short	(.L_3495 - .L_3494)
.L_3494:
        /*0020*/ 	.word	0x00000000
        /*0024*/ 	.short	0x0000
        /*0026*/ 	.short	0x0000
        /*0028*/ 	.byte	0x00, 0xf0, 0x21, 0x02


	//----- nvinfo : EIATTR_MAXREG_COUNT
	.align		4
.L_3495:
        /*002c*/ 	.byte	0x03, 0x1b
        /*002e*/ 	.short	0x00ff


	//----- nvinfo : EIATTR_NUM_BARRIERS
	.align		4
        /*0030*/ 	.byte	0x02, 0x4c
        /*0032*/ 	.byte	0x01
	.zero		1


	//----- nvinfo : EIATTR_MERCURY_ISA_VERSION
	.align		4
        /*0034*/ 	.byte	0x03, 0x5f
        /*0036*/ 	.short	0x0000


	//----- nvinfo : EIATTR_COOP_GROUP_MASK_REGIDS
	.align		4
        /*0038*/ 	.byte	0x04, 0x29
        /*003a*/ 	.short	(.L_3497 - .L_3496)


	//   ....[0]....
.L_3496:
        /*003c*/ 	.word	0xffffffff


	//   ....[1]....
        /*0040*/ 	.word	0xffffffff


	//   ....[2]....
        /*0044*/ 	.word	0xffffffff


	//   ....[3]....
        /*0048*/ 	.word	0xffffffff


	//   ....[4]....
        /*004c*/ 	.word	0xffffffff


	//   ....[5]....
        /*0050*/ 	.word	0xffffffff


	//   ....[6]....
        /*0054*/ 	.word	0xffffffff


	//   ....[7]....
        /*0058*/ 	.word	0xffffffff


	//   ....[8]....
        /*005c*/ 	.word	0xffffffff


	//   ....[9]....
        /*0060*/ 	.word	0xffffffff


	//   ....[10]....
        /*0064*/ 	.word	0xffffffff


	//   ....[11]....
        /*0068*/ 	.word	0xffffffff


	//   ....[12]....
        /*006c*/ 	.word	0xffffffff


	//   ....[13]....
        /*0070*/ 	.word	0xffffffff


	//   ....[14]....
        /*0074*/ 	.word	0xffffffff


	//   ....[15]....
        /*0078*/ 	.word	0xffffffff


	//   ....[16]....
        /*007c*/ 	.word	0xffffffff


	//   ....[17]....
        /*0080*/ 	.word	0xffffffff


	//   ....[18]....
        /*0084*/ 	.word	0xffffffff


	//   ....[19]....
        /*0088*/ 	.word	0xffffffff


	//   ....[20]....
        /*008c*/ 	.word	0xffffffff


	//   ....[21]....
        /*0090*/ 	.word	0xffffffff


	//   ....[22]....
        /*0094*/ 	.word	0xffffffff


	//   ....[23]....
        /*0098*/ 	.word	0xffffffff


	//   ....[24]....
        /*009c*/ 	.word	0xffffffff


	//   ....[25]....
        /*00a0*/ 	.word	0xffffffff


	//   ....[26]....
        /*00a4*/ 	.word	0xffffffff


	//   ....[27]....
        /*00a8*/ 	.word	0xffffffff


	//   ....[28]....
        /*00ac*/ 	.word	0xffffffff


	//   ....[29]....
        /*00b0*/ 	.word	0xffffffff


	//----- nvinfo : EIATTR_COOP_GROUP_INSTR_OFFSETS
	.align		4
.L_3497:
        /*00b4*/ 	.byte	0x04, 0x28
        /*00b6*/ 	.short	(.L_3499 - .L_3498)


	//   ....[0]....
.L_3498:
        /*00b8*/ 	.word	0x00003510


	//   ....[1]....
        /*00bc*/ 	.word	0x00003530


	//   ....[2]....
        /*00c0*/ 	.word	0x00003550


	//   ....[3]....
        /*00c4*/ 	.word	0x00003570


	//   ....[4]....
        /*00c8*/ 	.word	0x00003590


	//   ....[5]....
        /*00cc*/ 	.word	0x000035b0


	//   ....[6]....
        /*00d0*/ 	.word	0x000035d0


	//   ....[7]....
        /*00d4*/ 	.word	0x000035f0


	//   ....[8]....
        /*00d8*/ 	.word	0x00003610


	//   ....[9]....
        /*00dc*/ 	.word	0x00003630


	//   ....[10]....
        /*00e0*/ 	.word	0x00003aa0


	//   ....[11]....
        /*00e4*/ 	.word	0x00003ab0


	//   ....[12]....
        /*00e8*/ 	.word	0x00003ae0


	//   ....[13]....
        /*00ec*/ 	.word	0x00003af0


	//   ....[14]....
        /*00f0*/ 	.word	0x00003b20


	//   ....[15]....
        /*00f4*/ 	.word	0x00003b30


	//   ....[16]....
        /*00f8*/ 	.word	0x00003b60


	//   ....[17]....
        /*00fc*/ 	.word	0x00003b70


	//   ....[18]....
        /*0100*/ 	.word	0x00003ba0


	//   ....[19]....
        /*0104*/ 	.word	0x00003bb0


	//   ....[20]....
        /*0108*/ 	.word	0x000050e0


	//   ....[21]....
        /*010c*/ 	.word	0x00005160


	//   ....[22]....
        /*0110*/ 	.word	0x000051e0


	//   ....[23]....
        /*0114*/ 	.word	0x00005250


	//   ....[24]....
        /*0118*/ 	.word	0x000052d0


	//   ....[25]....
        /*011c*/ 	.word	0x00005340


	//   ....[26]....
        /*0120*/ 	.word	0x000053c0


	//   ....[27]....
        /*0124*/ 	.word	0x00005430


	//   ....[28]....
        /*0128*/ 	.word	0x000054b0


	//   ....[29]....
        /*012c*/ 	.word	0x00005520


	//----- nvinfo : EIATTR_EXIT_INSTR_OFFSETS
	.align		4
.L_3499:
        /*0130*/ 	.byte	0x04, 0x1c
        /*0132*/ 	.short	(.L_3501 - .L_3500)


	//   ....[0]....
.L_3500:
        /*0134*/ 	.word	0x00005080


	//----- nvinfo : EIATTR_MAX_THREADS
	.align		4
.L_3501:
        /*0138*/ 	.byte	0x04, 0x05
        /*013a*/ 	.short	(.L_3503 - .L_3502)
.L_3502:
        /*013c*/ 	.word	0x00000080
        /*0140*/ 	.word	0x00000001
        /*0144*/ 	.word	0x00000001


	//----- nvinfo : EIATTR_CRS_STACK_SIZE
	.align		4
.L_3503:
        /*0148*/ 	.byte	0x04, 0x1e
        /*014a*/ 	.short	(.L_3505 - .L_3504)
.L_3504:
        /*014c*/ 	.word	0x00000000
.L_3505:


//--------------------- .nv.info._ZN10layer_norm22ln_bwd_finalize_kernelINS_22Kernel_traits_finalizeILj18432EffffjLj1024ELj4ENS_18Kernel_traits_baseILj18432EffffjLj1024EEEEEEEvNS_9BwdParamsE --------------------------
	.section	.nv.info._ZN10layer_norm22ln_bwd_finalize_kernelINS_22Kernel_traits_finalizeILj18432EffffjLj1024ELj4ENS_18Kernel_traits_baseILj18432EffffjLj1024EEEEEEEvNS_9BwdParamsE,"",@"SHT_CUDA_INFO"
	.sectionflags	@""
	.align	4


	//----- nvinfo : EIATTR_CUDA_API_VERSION
	.align		4
        /*0000*/ 	.byte	0x04, 0x37
        /*0002*/ 	.short	(.L_3507 - .L_3506)
.L_3506:
        /*0004*/ 	.word	0x00000082


	//----- nvinfo : EIATTR_SW2861232_WAR
	.align		4
.L_3507:
        /*0008*/ 	.byte	0x01, 0x35
	.zero		2


	//----- nvinfo : EIATTR_PARAM_CBANK
	.align		4
        /*000c*/ 	.byte	0x04, 0x0a
        /*000e*/ 	.short	(.L_3509 - .L_3508)
	.align		4
.L_3508:
        /*0010*/ 	.word	index@(.nv.constant0._ZN10layer_norm22ln_bwd_finalize_kernelINS_22Kernel_traits_finalizeILj18432EffffjLj1024ELj4ENS_18Kernel_traits_baseILj18432EffffjLj1024EEEEEEEvNS_9BwdParamsE)
        /*0014*/ 	.short	0x0160
        /*0016*/ 	.short	0x0088


	//----- nvinfo : EIATTR_CBANK_PARAM_SIZE
	.align		4
.L_3509:
        /*0018*/ 	.byte	0x03, 0x19
        /*001a*/ 	.short	0x0088


	//----- nvinfo : EIATTR_KPARAM_INFO
	.align		4
        /*001c*/ 	.byte	0x04, 0x17
        /*001e*/ 	.short	(.L_3511 - .L_3510)
.L_3510:
        /*0020*/ 	.word	0x00000000
        /*0024*/ 	.short	0x0000
        /*0026*/ 	.short	0x0000
        /*0028*/ 	.byte	0x00, 0xf0, 0x21, 0x02


	//----- nvinfo : EIATTR_MAXREG_COUNT
	.align		4
.L_3511:
        /*002c*/ 	.byte	0x03, 0x1b
        /*002e*/ 	.short	0x0040


	//----- nvinfo : EIATTR_NUM_BARRIERS
	.align		4
        /*0030*/ 	.byte	0x02, 0x4c
        /*0032*/ 	.byte	0x01
	.zero		1


	//----- nvinfo : EIATTR_MERCURY_ISA_VERSION
	.align		4
        /*0034*/ 	.byte	0x03, 0x5f
        /*0036*/ 	.short	0x0000


	//----- nvinfo : EIATTR_COOP_GROUP_MASK_REGIDS
	.align		4
        /*0038*/ 	.byte	0x04, 0x29
        /*003a*/ 	.short	(.L_3513 - .L_3512)


	//   ....[0]....
.L_3512:
        /*003c*/ 	.word	0xffffffff


	//   ....[1]....
        /*0040*/ 	.word	0xffffffff


	//   ....[2]....
        /*0044*/ 	.word	0xffffffff


	//   ....[3]....
        /*0048*/ 	.word	0xffffffff


	//   ....[4]....
        /*004c*/ 	.word	0xffffffff


	//   ....[5]....
        /*0050*/ 	.word	0xffffffff


	//   ....[6]....
        /*0054*/ 	.word	0xffffffff


	//   ....[7]....
        /*0058*/ 	.word	0xffffffff


	//   ....[8]....
        /*005c*/ 	.word	0xffffffff


	//   ....[9]....
        /*0060*/ 	.word	0xffffffff


	//   ....[10]....
        /*0064*/ 	.word	0xffffffff


	//   ....[11]....
        /*0068*/ 	.word	0xffffffff


	//   ....[12]....
        /*006c*/ 	.word	0xffffffff


	//   ....[13]....
        /*0070*/ 	.word	0xffffffff


	//   ....[14]....
        /*0074*/ 	.word	0xffffffff


	//   ....[15]....
        /*0078*/ 	.word	0xffffffff


	//   ....[16]....
        /*007c*/ 	.word	0xffffffff


	//   ....[17]....
        /*0080*/ 	.word	0xffffffff


	//   ....[18]....
        /*0084*/ 	.word	0xffffffff


	//   ....[19]....
        /*0088*/ 	.word	0xffffffff


	//----- nvinfo : EIATTR_COOP_GROUP_INSTR_OFFSETS
	.align		4
.L_3513:
        /*008c*/ 	.byte	0x04, 0x28
        /*008e*/ 	.short	(.L_3515 - .L_3514)


	//   ....[0]....
.L_3514:
        /*0090*/ 	.word	0x000007b0


	//   ....[1]....
        /*0094*/ 	.word	0x000007e0


	//   ....[2]....
        /*0098*/ 	.word	0x00000800


	//   ....[3]....
        /*009c*/ 	.word	0x00000810


	//   ....[4]....
        /*00a0*/ 	.word	0x00000840


	//   ....[5]....
        /*00a4*/ 	.word	0x00000850


	//   ....[6]....
        /*00a8*/ 	.word	0x00000880


	//   ....[7]....
        /*00ac*/ 	.word	0x00000890


	//   ....[8]....
        /*00b0*/ 	.word	0x000008c0


	//   ....[9]....
        /*00b4*/ 	.word	0x000008d0


	//   ....[10]....
        /*00b8*/ 	.word	0x00000a70


	//   ....[11]....
        /*00bc*/ 	.word	0x00000af0


	//   ....[12]....
        /*00c0*/ 	.word	0x00000b50


	//   ....[13]....
        /*00c4*/ 	.word	0x00000bb0


	//   ....[14]....
        /*00c8*/ 	.word	0x00000c20


	//   ....[15]....
        /*00cc*/ 	.word	0x00000c90


	//   ....[16]....
        /*00d0*/ 	.word	0x00000cf0


	//   ....[17]....
        /*00d4*/ 	.word	0x00000d50


	//   ....[18]....
        /*00d8*/ 	.word	0x00000db0


	//   ....[19]....
        /*00dc*/ 	.word	0x00000e10


	//----- nvinfo : EIATTR_EXIT_INSTR_OFFSETS
	.align		4
.L_3515:
        /*00e0*/ 	.byte	0x04, 0x1c
        /*00e2*/ 	.short	(.L_3517 - .L_3516)


	//   ....[0]....
.L_3516:
        /*00e4*/ 	.word	0x00000070


	//   ....[1]....
        /*00e8*/ 	.word	0x00000a10


	//----- nvinfo : EIATTR_MAX_THREADS
	.align		4
.L_3517:
        /*00ec*/ 	.byte	0x04, 0x05
        /*00ee*/ 	.short	(.L_3519 - .L_3518)
.L_3518:
        /*00f0*/ 	.word	0x00000400
        /*00f4*/ 	.word	0x00000001
        /*00f8*/ 	.word	0x00000001


	//----- nvinfo : EIATTR_CRS_STACK_SIZE
	.align		4
.L_3519:
        /*00fc*/ 	.byte	0x04, 0x1e
        /*00fe*/ 	.short	(.L_3521 - .L_3520)
.L_3520:
        /*0100*/ 	.word	0x00000000
.L_3521:


//--------------------- .nv.info._ZN10layer_norm13ln_bwd_kernelINS_13Kernel_traitsIffffjLj18432ELj4ELj1ELj4ELj16ENS_18Kernel_traits_baseILj18432EffffjLj128EEEEEEEvNS_9BwdParamsE --------------------------
	.section	.nv.info._ZN10layer_norm13ln_bwd_kernelINS_13Kernel_traitsIffffjLj18432ELj4ELj1ELj4ELj16ENS_18Kernel_traits_baseILj18432EffffjLj128EEEEEEEvNS_9BwdParamsE,"",@"SHT_CUDA_INFO"
	.sectionflags	@""
	.align	4


	//----- nvinfo : EIATTR_CUDA_API_VERSION
	.align		4
        /*0000*/ 	.byte	0x04, 0x37
        /*0002*/ 	.short	(.L_3523 - .L_3522)
.L_3522:
        /*0004*/ 	.word	0x00000082


	//----- nvinfo : EIATTR_SW2861232_WAR
	.align		4
.L_3523:
        /*0008*/ 	.byte	0x01, 0x35
	.zero		2


	//----- nvinfo : EIATTR_PARAM_CBANK
	.align		4
        /*000c*/ 	.byte	0x04, 0x0a
        /*000e*/ 	.short	(.L_3525 - .L_3524)
	.align		4
.L_3524:
        /*0010*/ 	.word	index@(.nv.constant0._ZN10layer_norm13ln_bwd_kernelINS_13Kernel_traitsIffffjLj18432ELj4ELj1ELj4ELj16ENS_18Kernel_traits_baseILj18432EffffjLj128EEEEEEEvNS_9BwdParamsE)
        /*0014*/ 	.short	0x0160
        /*0016*/ 	.short	0x0088


	//----- nvinfo : EIATTR_CBANK_PARAM_SIZE
	.align		4
.L_3525:
        /*0018*/ 	.byte	0x03, 0x19
        /*001a*/ 	.short	0x0088


	//----- nvinfo : EIATTR_KPARAM_INFO
	.align		4
        /*001c*/ 	.byte	0x04, 0x17
        /*001e*/ 	.short	(.L_3527 - .L_3526)
.L_3526:
        /*0020*/ 	.word	0x00000000
        /*0024*/ 	.short	0x0000
        /*0026*/ 	.short	0x0000
        /*0028*/ 	.byte	0x00, 0xf0, 0x21, 0x02


	//----- nvinfo : EIATTR_MAXREG_COUNT
	.align		4
.L_3527:
        /*002c*/ 	.byte	0x03, 0x1b
        /*002e*/ 	.short	0x00ff


	//----- nvinfo : EIATTR_NUM_BARRIERS
	.align		4
        /*0030*/ 	.byte	0x02, 0x4c
        /*0032*/ 	.byte	0x01
	.zero		1


	//----- nvinfo : EIATTR_MERCURY_ISA_VERSION
	.align		4
        /*0034*/ 	.byte	0x03, 0x5f
        /*0036*/ 	.short	0x0000


	//----- nvinfo : EIATTR_COOP_GROUP_MASK_REGIDS
	.align		4
        /*0038*/ 	.byte	0x04, 0x29
        /*003a*/ 	.short	(.L_3529 - .L_3528)


	//   ....[0]....
.L_3528:
        /*003c*/ 	.word	0xffffffff


	//   ....[1]....
        /*0040*/ 	.word	0xffffffff


	//   ....[2]....
        /*0044*/ 	.word	0xffffffff


	//   ....[3]....
        /*0048*/ 	.word	0xffffffff


	//   ....[4]....
        /*004c*/ 	.word	0xffffffff


	//   ....[5]....
        /*0050*/ 	.word	0xffffffff


	//   ....[6]....
        /*0054*/ 	.word	0xffffffff


	//   ....[7]....
        /*0058*/ 	.word	0xffffffff


	//   ....[8]....
        /*005c*/ 	.word	0xffffffff


	//   ....[9]....
        /*0060*/ 	.word	0xffffffff


	//   ....[10]....
        /*0064*/ 	.word	0xffffffff


	//   ....[11]....
        /*0068*/ 	.word	0xffffffff


	//   ....[12]....
        /*006c*/ 	.word	0xffffffff


	//   ....[13]....
        /*0070*/ 	.word	0xffffffff


	//   ....[14]....
        /*0074*/ 	.word	0xffffffff


	//   ....[15]....
        /*0078*/ 	.word	0xffffffff


	//   ....[16]....
        /*007c*/ 	.word	0xffffffff


	//   ....[17]....
        /*0080*/ 	.word	0xffffffff


	//   ....[18]....
        /*0084*/ 	.word	0xffffffff


	//   ....[19]....
        /*0088*/ 	.word	0xffffffff


	//   ....[20]....
        /*008c*/ 	.word	0xffffffff


	//   ....[21]....
        /*0090*/ 	.word	0xffffffff


	//   ....[22]....
        /*0094*/ 	.word	0xffffffff


	//   ....[23]....
        /*0098*/ 	.word	0xffffffff


	//   ....[24]....
        /*009c*/ 	.word	0xffffffff


	//   ....[25]....
        /*00a0*/ 	.word	0xffffffff


	//   ....[26]....
        /*00a4*/ 	.word	0xffffffff


	//   ....[27]....
        /*00a8*/ 	.word	0xffffffff


	//   ....[28]....
        /*00ac*/ 	.word	0xffffffff


	//   ....[29]....
        /*00b0*/ 	.word	0xffffffff


	//----- nvinfo : EIATTR_COOP_GROUP_INSTR_OFFSETS
	.align		4
.L_3529:
        /*00b4*/ 	.byte	0x04, 0x28
        /*00b6*/ 	.short	(.L_3531 - .L_3530)


	//   ....[0]....
.L_3530:
        /*00b8*/ 	.word	0x000023a0


	//   ....[1]....
        /*00bc*/ 	.word	0x000023c0


	//   ....[2]....
        /*00c0*/ 	.word	0x000023e0


	//   ....[3]....
        /*00c4*/ 	.word	0x00002400


	//   ....[4]....
        /*00c8*/ 	.word	0x00002420


	//   ....[5]....
        /*00cc*/ 	.word	0x00002440


	//   ....[6]....
        /*00d0*/ 	.word	0x00002460


	//   ....[7]....
        /*00d4*/ 	.word	0x00002480


	//   ....[8]....
        /*00d8*/ 	.word	0x000024a0


	//   ....[9]....
        /*00dc*/ 	.word	0x000024c0


	//   ....[10]....
        /*00e0*/ 	.word	0x00002930


	//   ....[11]....
        /*00e4*/ 	.word	0x00002940


	//   ....[12]....
        /*00e8*/ 	.word	0x00002970


	//   ....[13]....
        /*00ec*/ 	.word	0x00002980


	//   ....[14]....
        /*00f0*/ 	.word	0x000029b0


	//   ....[15]....
        /*00f4*/ 	.word	0x000029c0


	//   ....[16]....
        /*00f8*/ 	.word	0x000029f0


	//   ....[17]....
        /*00fc*/ 	.word	0x00002a00


	//   ....[18]....
        /*0100*/ 	.word	0x00002a30


	//   ....[19]....
        /*0104*/ 	.word	0x00002a40


	//   ....[20]....
        /*0108*/ 	.word	0x00003a70


	//   ....[21]....
        /*010c*/ 	.word	0x00003af0


	//   ....[22]....
        /*0110*/ 	.word	0x00003b70


	//   ....[23]....
        /*0114*/ 	.word	0x00003be0


	//   ....[24]....
        /*0118*/ 	.word	0x00003c60


	//   ....[25]....
        /*011c*/ 	.word	0x00003cd0


	//   ....[26]....
        /*0120*/ 	.word	0x00003d50


	//   ....[27]....
        /*0124*/ 	.word	0x00003dc0


	//   ....[28]....
        /*0128*/ 	.word	0x00003e40


	//   ....[29]....
        /*012c*/ 	.word	0x00003eb0


	//----- nvinfo : EIATTR_EXIT_INSTR_OFFSETS
	.align		4
.L_3531:
        /*0130*/ 	.byte	0x04, 0x1c
        /*0132*/ 	.short	(.L_3533 - .L_3532)


	//   ....[0]....
.L_3532:
        /*0134*/ 	.word	0x00003a10


	//----- nvinfo : EIATTR_MAX_THREADS
	.align		4
.L_3533:
        /*0138*/ 	.byte	0x04, 0x05
        /*013a*/ 	.short	(.L_3535 - .L_3534)
.L_3534:
        /*013c*/ 	.word	0x00000080
        /*0140*/ 	.word	0x00000001
        /*0144*/ 	.word	0x00000001


	//----- nvinfo : EIATTR_CRS_STACK_SIZE
	.align		4
.L_3535:
        /*0148*/ 	.byte	0x04, 0x1e
        /*014a*/ 	.short	(.L_3537 - .L_3536)
.L_3536:
        /*014c*/ 	.word	0x00000000
.L_3537:


//--------------------- .nv.info._ZN10layer_norm22ln_bwd_finalize_kernelINS_22Kernel_traits_finalizeILj16384E13__nv_bfloat16fS2_fjLj1024ELj4ENS_18Kernel_traits_baseILj16384ES2_fS2_fjLj1024EEEEEEEvNS_9BwdParamsE --------------------------
	.section	.nv.info._ZN10layer_norm22ln_bwd_finalize_kernelINS_22Kernel_traits_finalizeILj16384E13__nv_bfloat16fS2_fjLj1024ELj4ENS_18Kernel_traits_baseILj16384ES2_fS2_fjLj1024EEEEEEEvNS_9BwdParamsE,"",@"SHT_CUDA_INFO"
	.sectionflags	@""
	.align	4


	//----- nvinfo : EIATTR_CUDA_API_VERSION
	.align		4
        /*0000*/ 	.byte	0x04, 0x37
        /*0002*/ 	.short	(.L_3539 - .L_3538)
.L_3538:
        /*0004*/ 	.word	0x00000082


	//----- nvinfo : EIATTR_SW2861232_WAR
	.align		4
.L_3539:
        /*0008*/ 	.byte	0x01, 0x35
	.zero		2


	//----- nvinfo : EIATTR_PARAM_CBANK
	.align		4
        /*000c*/ 	.byte	0x04, 0x0a
        /*000e*/ 	.short	(.L_3541 - .L_3540)
	.align		4
.L_3540:
        /*0010*/ 	.word	index@(.nv.constant0._ZN10layer_norm22ln_bwd_finalize_kernelINS_22Kernel_traits_finalizeILj16384E13__nv_bfloat16fS2_fjLj1024ELj4ENS_18Kernel_traits_baseILj16384ES2_fS2_fjLj1024EEEEEEEvNS_9BwdParamsE)
        /*0014*/ 	.short	0x0160
        /*0016*/ 	.short	0x0088


	//----- nvinfo : EIATTR_CBANK_PARAM_SIZE
	.align		4
.L_3541:
        /*0018*/ 	.byte	0x03, 0x19
        /*001a*/ 	.short	0x0088


	//----- nvinfo : EIATTR_KPARAM_INFO
	.align		4
        /*001c*/ 	.byte	0x04, 0x17
        /*001e*/ 	.short	(.L_3543 - .L_3542)
.L_3542:
        /*0020*/ 	.word	0x00000000
        /*0024*/ 	.short	0x0000
        /*0026*/ 	.short	0x0000
        /*0028*/ 	.byte	0x00, 0xf0, 0x21, 0x02


	//----- nvinfo : EIATTR_MAXREG_COUNT
	.align		4
.L_3543:
        /*002c*/ 	.byte	0x03, 0x1b
        /*002e*/ 	.short	0x0040


	//----- nvinfo : EIATTR_NUM_BARRIERS
	.align		4
        /*0030*/ 	.byte	0x02, 0x4c
        /*0032*/ 	.byte	0x01
	.zero		1


	//----- nvinfo : EIATTR_MERCURY_ISA_VERSION
	.align		4
        /*0034*/ 	.byte	0x03, 0x5f
        /*0036*/ 	.short	0x0000


	//----- nvinfo : EIATTR_COOP_GROUP_MASK_REGIDS
	.align		4
        /*0038*/ 	.byte	0x04, 0x29
        /*003a*/ 	.short	(.L_3545 - .L_3544)


	//   ....[0]....
.L_3544:
        /*003c*/ 	.word	0xffffffff


	//   ....[1]....
        /*0040*/ 	.word	0xffffffff


	//   ....[2]....
        /*0044*/ 	.word	0xffffffff


	//   ....[3]....
        /*0048*/ 	.word	0xffffffff


	//   ....[4]....
        /*004c*/ 	.word	0xffffffff


	//   ....[5]....
        /*0050*/ 	.word	0xffffffff


	//   ....[6]....
        /*0054*/ 	.word	0xffffffff


	//   ....[7]....
        /*0058*/ 	.word	0xffffffff


	//   ....[8]....
        /*005c*/ 	.word	0xffffffff


	//   ....[9]....
        /*0060*/ 	.word	0xffffffff


	//   ....[10]....
        /*0064*/ 	.word	0xffffffff


	//   ....[11]....
        /*0068*/ 	.word	0xffffffff


	//   ....[12]....
        /*006c*/ 	.word	0xffffffff


	//   ....[13]....
        /*0070*/ 	.word	0xffffffff


	//   ....[14]....
        /*0074*/ 	.word	0xffffffff


	//   ....[15]....
        /*0078*/ 	.word	0xffffffff


	//   ....[16]....
        /*007c*/ 	.word	0xffffffff


	//   ....[17]....
        /*0080*/ 	.word	0xffffffff


	//   ....[18]....
        /*0084*/ 	.word	0xffffffff


	//   ....[19]....
        /*0088*/ 	.word	0xffffffff


	//----- nvinfo : EIATTR_COOP_GROUP_INSTR_OFFSETS
	.align		4
.L_3545:
        /*008c*/ 	.byte	0x04, 0x28
        /*008e*/ 	.short	(.L_3547 - .L_3546)


	//   ....[0]....
.L_3546:
        /*0090*/ 	.word	0x000007b0


	//   ....[1]....
        /*0094*/ 	.word	0x000007e0


	//   ....[2]....
        /*0098*/ 	.word	0x00000800


	//   ....[3]....
        /*009c*/ 	.word	0x00000810


	//   ....[4]....
        /*00a0*/ 	.word	0x00000840


	//   ....[5]....
        /*00a4*/ 	.word	0x00000850


	//   ....[6]....
        /*00a8*/ 	.word	0x00000880


	//   ....[7]....
        /*00ac*/ 	.word	0x00000890


	//   ....[8]....
        /*00b0*/ 	.word	0x000008c0


	//   ....[9]....
        /*00b4*/ 	.word	0x000008d0


	//   ....[10]....
        /*00b8*/ 	.word	0x00000ac0


	//   ....[11]....
        /*00bc*/ 	.word	0x00000b40


	//   ....[12]....
        /*00c0*/ 	.word	0x00000ba0


	//   ....[13]....
        /*00c4*/ 	.word	0x00000c00


	//   ....[14]....
        /*00c8*/ 	.word	0x00000c70


	//   ....[15]....
        /*00cc*/ 	.word	0x00000ce0


	//   ....[16]....
        /*00d0*/ 	.word	0x00000d40


	//   ....[17]....
        /*00d4*/ 	.word	0x00000da0


	//   ....[18]....
        /*00d8*/ 	.word	0x00000e00


	//   ....[19]....
        /*00dc*/ 	.word	0x00000e60


	//----- nvinfo : EIATTR_EXIT_INSTR_OFFSETS
	.align		4
.L_3547:
        /*00e0*/ 	.byte	0x04, 0x1c
        /*00e2*/ 	.short	(.L_3549 - .L_3548)


	//   ....[0]....
.L_3548:
        /*00e4*/ 	.word	0x00000070


	//   ....[1]....
        /*00e8*/ 	.word	0x00000a60


	//----- nvinfo : EIATTR_MAX_THREADS
	.align		4
.L_3549:
        /*00ec*/ 	.byte	0x04, 0x05
        /*00ee*/ 	.short	(.L_3551 - .L_3550)
.L_3550:
        /*00f0*/ 	.word	0x00000400
        /*00f4*/ 	.word	0x00000001
        /*00f8*/ 	.word	0x00000001


	//----- nvinfo : EIATTR_CRS_STACK_SIZE
	.align		4
.L_3551:
        /*00fc*/ 	.byte	0x04, 0x1e
        /*00fe*/ 	.short	(.L_3553 - .L_3552)
.L_3552:
        /*0100*/ 	.word	0x00000000
.L_3553:


//--------------------- .nv.info._ZN10layer_norm13ln_bwd_kernelINS_13Kernel_traitsI13__nv_bfloat16fS2_fjLj16384ELj4ELj1ELj4ELj16ENS_18Kernel_traits_baseILj16384ES2_fS2_fjLj128EEEEEEEvNS_9BwdParamsE --------------------------
	.section	.nv.info._ZN10layer_norm13ln_bwd_kernelINS_13Kernel_traitsI13__nv_bfloat16fS2_fjLj16384ELj4ELj1ELj4ELj16ENS_18Kernel_traits_baseILj16384ES2_fS2_fjLj128EEEEEEEvNS_9BwdParamsE,"",@"SHT_CUDA_INFO"
	.sectionflags	@""
	.align	4


	//----- nvinfo : EIATTR_CUDA_API_VERSION
	.align		4
        /*0000*/ 	.byte	0x04, 0x37
        /*0002*/ 	.short	(.L_3555 - .L_3554)
.L_3554:
        /*0004*/ 	.word	0x00000082


	//----- nvinfo : EIATTR_SW2861232_WAR
	.align		4
.L_3555:
        /*0008*/ 	.byte	0x01, 0x35
	.zero		2


	//----- nvinfo : EIATTR_PARAM_CBANK
	.align		4
        /*000c*/ 	.byte	0x04, 0x0a
        /*000e*/ 	.short	(.L_3557 - .L_3556)
	.align		4
.L_3556:
        /*0010*/ 	.word	index@(.nv.constant0._ZN10layer_norm13ln_bwd_kernelINS_13Kernel_traitsI13__nv_bfloat16fS2_fjLj16384ELj4ELj1ELj4ELj16ENS_18Kernel_traits_baseILj16384ES2_fS2_fjLj128EEEEEEEvNS_9BwdParamsE)
        /*0014*/ 	.short	0x0160
        /*0016*/ 	.short	0x0088


	//----- nvinfo : EIATTR_CBANK_PARAM_SIZE
	.align		4
.L_3557:
        /*0018*/ 	.byte	0x03, 0x19
        /*001a*/ 	.short	0x0088


	//----- nvinfo : EIATTR_KPARAM_INFO
	.align		4
        /*001c*/ 	.byte	0x04, 0x17
        /*001e*/ 	.short	(.L_3559 - .L_3558)
.L_3558:
        /*0020*/ 	.word	0x00000000
        /*0024*/ 	.short	0x0000
        /*0026*/ 	.short	0x0000
        /*0028*/ 	.byte	0x00, 0xf0, 0x21, 0x02


	//----- nvinfo : EIATTR_MAXREG_COUNT
	.align		4
.L_3559:
        /*002c*/ 	.byte	0x03, 0x1b
        /*002e*/ 	.short	0x00ff


	//----- nvinfo : EIATTR_NUM_BARRIERS
	.align		4
        /*0030*/ 	.byte	0x02, 0x4c
        /*0032*/ 	.byte	0x01
	.zero		1


	//----- nvinfo : EIATTR_MERCURY_ISA_VERSION
	.align		4
        /*0034*/ 	.byte	0x03, 0x5f
        /*0036*/ 	.short	0x0000


	//----- nvinfo : EIATTR_COOP_GROUP_MASK_REGIDS
	.align		4
        /*0038*/ 	.byte	0x04, 0x29
        /*003a*/ 	.short	(.L_3561 - .L_3560)


	//   ....[0]....
.L_3560:
        /*003c*/ 	.word	0xffffffff


	//   ....[1]....
        /*0040*/ 	.word	0xffffffff


	//   ....[2]....
        /*0044*/ 	.word	0xffffffff


	//   ....[3]....
        /*0048*/ 	.word	0xffffffff


	//   ....[4]....
        /*004c*/ 	.word	0xffffffff


	//   ....[5]....
        /*0050*/ 	.word	0xffffffff


	//   ....[6]....
        /*0054*/ 	.word	0xffffffff


	//   ....[7]....
        /*0058*/ 	.word	0xffffffff


	//   ....[8]....
        /*005c*/ 	.word	0xffffffff


	//   ....[9]....
        /*0060*/ 	.word	0xffffffff


	//   ....[10]....
        /*0064*/ 	.word	0xffffffff


	//   ....[11]....
        /*0068*/ 	.word	0xffffffff


	//   ....[12]....
        /*006c*/ 	.word	0xffffffff


	//   ....[13]....
        /*0070*/ 	.word	0xffffffff


	//   ....[14]....
        /*0074*/ 	.word	0xffffffff


	//   ....[15]....
        /*0078*/ 	.word	0xffffffff


	//   ....[16]....
        /*007c*/ 	.word	0xffffffff


	//   ....[17]....
        /*0080*/ 	.word	0xffffffff


	//   ....[18]....
        /*0084*/ 	.word	0xffffffff


	//   ....[19]....
        /*0088*/ 	.word	0xffffffff


	//   ....[20]....
        /*008c*/ 	.word	0xffffffff


	//   ....[21]....
        /*0090*/ 	.word	0xffffffff


	//   ....[22]....
        /*0094*/ 	.word	0xffffffff


	//   ....[23]....
        /*0098*/ 	.word	0xffffffff


	//   ....[24]....
        /*009c*/ 	.word	0xffffffff


	//   ....[25]....
        /*00a0*/ 	.word	0xffffffff


	//   ....[26]....
        /*00a4*/ 	.word	0xffffffff


	//   ....[27]....
        /*00a8*/ 	.word	0xffffffff


	//   ....[28]....
        /*00ac*/ 	.word	0xffffffff


	//   ....[29]....
        /*00b0*/ 	.word	0xffffffff


	//----- nvinfo : EIATTR_COOP_GROUP_INSTR_OFFSETS
	.align		4
.L_3561:
        /*00b4*/ 	.byte	0x04, 0x28
        /*00b6*/ 	.short	(.L_3563 - .L_3562)


	//   ....[0]....
.L_3562:
        /*00b8*/ 	.word	0x00002a10


	//   ....[1]....
        /*00bc*/ 	.word	0x00002a30


	//   ....[2]....
        /*00c0*/ 	.word	0x00002a50


	//   ....[3]....
        /*00c4*/ 	.word	0x00002a70


	//   ....[4]....
        /*00c8*/ 	.word	0x00002a90


	//   ....[5]....
        /*00cc*/ 	.word	0x00002ab0


	//   ....[6]....
        /*00d0*/ 	.word	0x00002ad0


	//   ....[7]....
        /*00d4*/ 	.word	0x00002af0


	//   ....[8]....
        /*00d8*/ 	.word	0x00002b10


	//   ....[9]....
        /*00dc*/ 	.word	0x00002b30


	//   ....[10]....
        /*00e0*/ 	.word	0x00002fb0


	//   ....[11]....
        /*00e4*/ 	.word	0x00002fc0


	//   ....[12]....
        /*00e8*/ 	.word	0x00002ff0


	//   ....[13]....
        /*00ec*/ 	.word	0x00003000


	//   ....[14]....
        /*00f0*/ 	.word	0x00003030


	//   ....[15]....
        /*00f4*/ 	.word	0x00003040


	//   ....[16]....
        /*00f8*/ 	.word	0x00003070


	//   ....[17]....
        /*00fc*/ 	.word	0x00003080


	//   ....[18]....
        /*0100*/ 	.word	0x000030b0


	//   ....[19]....
        /*0104*/ 	.word	0x000030c0


	//   ....[20]....
        /*0108*/ 	.word	0x00003e20


	//   ....[21]....
        /*010c*/ 	.word	0x00003ea0


	//   ....[22]....
        /*0110*/ 	.word	0x00003f20


	//   ....[23]....
        /*0114*/ 	.word	0x00003f90


	//   ....[24]....
        /*0118*/ 	.word	0x00004010


	//   ....[25]....
        /*011c*/ 	.word	0x00004080


	//   ....[26]....
        /*0120*/ 	.word	0x00004100


	//   ....[27]....
        /*0124*/ 	.word	0x00004170


	//   ....[28]....
        /*0128*/ 	.word	0x000041f0


	//   ....[29]....
        /*012c*/ 	.word	0x00004260


	//----- nvinfo : EIATTR_EXIT_INSTR_OFFSETS
	.align		4
.L_3563:
        /*0130*/ 	.byte	0x04, 0x1c
        /*0132*/ 	.short	(.L_3565 - .L_3564)


	//   ....[0]....
.L_3564:
        /*0134*/ 	.word	0x00003dc0


	//----- nvinfo : EIATTR_MAX_THREADS
	.align		4
.L_3565:
        /*0138*/ 	.byte	0x04, 0x05
        /*013a*/ 	.short	(.L_3567 - .L_3566)
.L_3566:
        /*013c*/ 	.word	0x00000080
        /*0140*/ 	.word	0x00000001
        /*0144*/ 	.word	0x00000001


	//----- nvinfo : EIATTR_CRS_STACK_SIZE
	.align		4
.L_3567:
        /*0148*/ 	.byte	0x04, 0x1e
        /*014a*/ 	.short	(.L_3569 - .L_3568)
.L_3568:
        /*014c*/ 	.word	0x00000000
.L_3569:


//--------------------- .nv.info._ZN10layer_norm22ln_bwd_finalize_kernelINS_22Kernel_traits_finalizeILj16384E13__nv_bfloat16S2_S2_fjLj1024ELj4ENS_18Kernel_traits_baseILj16384ES2_S2_S2_fjLj1024EEEEEEEvNS_9BwdParamsE --------------------------
	.section	.nv.info._ZN10layer_norm22ln_bwd_finalize_kernelINS_22Kernel_traits_finalizeILj16384E13__nv_bfloat16S2_S2_fjLj1024ELj4ENS_18Kernel_traits_baseILj16384ES2_S2_S2_fjLj1024EEEEEEEvNS_9BwdParamsE,"",@"SHT_CUDA_INFO"
	.sectionflags	@""
	.align	4


	//----- nvinfo : EIATTR_CUDA_API_VERSION
	.align		4
        /*0000*/ 	.byte	0x04, 0x37
        /*0002*/ 	.short	(.L_3571 - .L_3570)
.L_3570:
        /*0004*/ 	.word	0x00000082


	//----- nvinfo : EIATTR_SW2861232_WAR
	.align		4
.L_3571:
        /*0008*/ 	.byte	0x01, 0x35
	.zero		2


	//----- nvinfo : EIATTR_PARAM_CBANK
	.align		4
        /*000c*/ 	.byte	0x04, 0x0a
        /*000e*/ 	.short	(.L_3573 - .L_3572)
	.align		4
.L_3572:
        /*0010*/ 	.word	index@(.nv.constant0._ZN10layer_norm22ln_bwd_finalize_kernelINS_22Kernel_traits_finalizeILj16384E13__nv_bfloat16S2_S2_fjLj1024ELj4ENS_18Kernel_traits_baseILj16384ES2_S2_S2_fjLj1024EEEEEEEvNS_9BwdParamsE)
        /*0014*/ 	.short	0x0160
        /*0016*/ 	.short	0x0088


	//----- nvinfo : EIATTR_CBANK_PARAM_SIZE
	.align		4
.L_3573:
        /*0018*/ 	.byte	0x03, 0x19
        /*001a*/ 	.short	0x0088


	//----- nvinfo : EIATTR_KPARAM_INFO
	.align		4
        /*001c*/ 	.byte	0x04, 0x17
        /*001e*/ 	.short	(.L_3575 - .L_3574)
.L_3574:
        /*0020*/ 	.word	0x00000000
        /*0024*/ 	.short	0x0000
        /*0026*/ 	.short	0x0000
        /*0028*/ 	.byte	0x00, 0xf0, 0x21, 0x02


	//----- nvinfo : EIATTR_MAXREG_COUNT
	.align		4
.L_3575:
        /*002c*/ 	.byte	0x03, 0x1b
        /*002e*/ 	.short	0x0040


	//----- nvinfo : EIATTR_NUM_BARRIERS
	.align		4
        /*0030*/ 	.byte	0x02, 0x4c
        /*0032*/ 	.byte	0x01
	.zero		1


	//----- nvinfo : EIATTR_MERCURY_ISA_VERSION
	.align		4
        /*0034*/ 	.byte	0x03, 0x5f
        /*0036*/ 	.short	0x0000


	//----- nvinfo : EIATTR_COOP_GROUP_MASK_REGIDS
	.align		4
        /*0038*/ 	.byte	0x04, 0x29
        /*003a*/ 	.short	(.L_3577 - .L_3576)


	//   ....[0]....
.L_3576:
        /*003c*/ 	.word	0xffffffff


	//   ....[1]....
        /*0040*/ 	.word	0xffffffff


	//   ....[2]....
        /*0044*/ 	.word	0xffffffff


	//   ....[3]....
        /*0048*/ 	.word	0xffffffff


	//   ....[4]....
        /*004c*/ 	.word	0xffffffff


	//   ....[5]....
        /*0050*/ 	.word	0xffffffff


	//   ....[6]....
        /*0054*/ 	.word	0xffffffff


	//   ....[7]....
        /*0058*/ 	.word	0xffffffff


	//   ....[8]....
        /*005c*/ 	.word	0xffffffff


	//   ....[9]....
        /*0060*/ 	.word	0xffffffff


	//   ....[10]....
        /*0064*/ 	.word	0xffffffff


	//   ....[11]....
        /*0068*/ 	.word	0xffffffff


	//   ....[12]....
        /*006c*/ 	.word	0xffffffff


	//   ....[13]....
        /*0070*/ 	.word	0xffffffff


	//   ....[14]....
        /*0074*/ 	.word	0xffffffff


	//   ....[15]....
        /*0078*/ 	.word	0xffffffff


	//   ....[16]....
        /*007c*/ 	.word	0xffffffff


	//   ....[17]....
        /*0080*/ 	.word	0xffffffff


	//   ....[18]....
        /*0084*/ 	.word	0xffffffff


	//   ....[19]....
        /*0088*/ 	.word	0xffffffff


	//----- nvinfo : EIATTR_COOP_GROUP_INSTR_OFFSETS
	.align		4
.L_3577:
        /*008c*/ 	.byte	0x04, 0x28
        /*008e*/ 	.short	(.L_3579 - .L_3578)


	//   ....[0]....
.L_3578:
        /*0090*/ 	.word	0x000007b0


	//   ....[1]....
        /*0094*/ 	.word	0x000007e0


	//   ....[2]....
        /*0098*/ 	.word	0x00000800


	//   ....[3]....
        /*009c*/ 	.word	0x00000810


	//   ....[4]....
        /*00a0*/ 	.word	0x00000840


	//   ....[5]....
        /*00a4*/ 	.word	0x00000850


	//   ....[6]....
        /*00a8*/ 	.word	0x00000880


	//   ....[7]....
        /*00ac*/ 	.word	0x00000890


	//   ....[8]....
        /*00b0*/ 	.word	0x000008c0


	//   ....[9]....
        /*00b4*/ 	.word	0x000008d0


	//   ....[10]....
        /*00b8*/ 	.word	0x00000ac0


	//   ....[11]....
        /*00bc*/ 	.word	0x00000b40


	//   ....[12]....
        /*00c0*/ 	.word	0x00000ba0


	//   ....[13]....
        /*00c4*/ 	.word	0x00000c00


	//   ....[14]....
        /*00c8*/ 	.word	0x00000c70


	//   ....[15]....
        /*00cc*/ 	.word	0x00000ce0


	//   ....[16]....
        /*00d0*/ 	.word	0x00000d40


	//   ....[17]....
        /*00d4*/ 	.word	0x00000da0


	//   ....[18]....
        /*00d8*/ 	.word	0x00000e00


	//   ....[19]....
        /*00dc*/ 	.word	0x00000e60


	//----- nvinfo : EIATTR_EXIT_INSTR_OFFSETS
	.align		4
.L_3579:
        /*00e0*/ 	.byte	0x04, 0x1c
        /*00e2*/ 	.short	(.L_3581 - .L_3580)


	//   ....[0]....
.L_3580:
        /*00e4*/ 	.word	0x00000070


	//   ....[1]....
        /*00e8*/ 	.word	0x00000a60


	//----- nvinfo : EIATTR_MAX_THREADS
	.align		4
.L_3581:
        /*00ec*/ 	.byte	0x04, 0x05
        /*00ee*/ 	.short	(.L_3583 - .L_3582)
.L_3582:
        /*00f0*/ 	.word	0x00000400
        /*00f4*/ 	.word	0x00000001
        /*00f8*/ 	.word	0x00000001


	//----- nvinfo : EIATTR_CRS_STACK_SIZE
	.align		4
.L_3583:
        /*00fc*/ 	.byte	0x04, 0x1e
        /*00fe*/ 	.short	(.L_3585 - .L_3584)
.L_3584:
        /*0100*/ 	.word	0x00000000
.L_3585:


//--------------------- .nv.info._ZN10layer_norm13ln_bwd_kernelINS_13Kernel_traitsI13__nv_bfloat16S2_S2_fjLj16384ELj4ELj1ELj4ELj16ENS_18Kernel_traits_baseILj16384ES2_S2_S2_fjLj128EEEEEEEvNS_9BwdParamsE --------------------------
	.section	.nv.info._ZN10layer_norm13ln_bwd_kernelINS_13Kernel_traitsI13__nv_bfloat16S2_S2_fjLj16384ELj4ELj1ELj4ELj16ENS_18Kernel_traits_baseILj16384ES2_S2_S2_fjLj128EEEEEEEvNS_9BwdParamsE,"",@"SHT_CUDA_INFO"
	.sectionflags	@""
	.align	4


	//----- nvinfo : EIATTR_CUDA_API_VERSION
	.align		4
        /*0000*/ 	.byte	0x04, 0x37
        /*0002*/ 	.short	(.L_3587 - .L_3586)
.L_3586:
        /*0004*/ 	.word	0x00000082


	//----- nvinfo : EIATTR_SW2861232_WAR
	.align		4
.L_3587:
        /*0008*/ 	.byte	0x01, 0x35
	.zero		2


	//----- nvinfo : EIATTR_PARAM_CBANK
	.align		4
        /*000c*/ 	.byte	0x04, 0x0a
        /*000e*/ 	.short	(.L_3589 - .L_3588)
	.align		4
.L_3588:
        /*0010*/ 	.word	index@(.nv.constant0._ZN10layer_norm13ln_bwd_kernelINS_13Kernel_traitsI13__nv_bfloat16S2_S2_fjLj16384ELj4ELj1ELj4ELj16ENS_18Kernel_traits_baseILj16384ES2_S2_S2_fjLj128EEEEEEEvNS_9BwdParamsE)
        /*0014*/ 	.short	0x0160
        /*0016*/ 	.short	0x0088


	//----- nvinfo : EIATTR_CBANK_PARAM_SIZE
	.align		4
.L_3589:
        /*0018*/ 	.byte	0x03, 0x19
        /*001a*/ 	.short	0x0088


	//----- nvinfo : EIATTR_KPARAM_INFO
	.align		4
        /*001c*/ 	.byte	0x04, 0x17
        /*001e*/ 	.short	(.L_3591 - .L_3590)
.L_3590:
        /*0020*/ 	.word	0x00000000
        /*0024*/ 	.short	0x0000
        /*0026*/ 	.short	0x0000
        /*0028*/ 	.byte	0x00, 0xf0, 0x21, 0x02


	//----- nvinfo : EIATTR_MAXREG_COUNT
	.align		4
.L_3591:
        /*002c*/ 	.byte	0x03, 0x1b
        /*002e*/ 	.short	0x00ff


	//----- nvinfo : EIATTR_NUM_BARRIERS
	.align		4
        /*0030*/ 	.byte	0x02, 0x4c
        /*0032*/ 	.byte	0x01
	.zero		1


	//----- nvinfo : EIATTR_MERCURY_ISA_VERSION
	.align		4
        /*0034*/ 	.byte	0x03, 0x5f
        /*0036*/ 	.short	0x0000


	//----- nvinfo : EIATTR_COOP_GROUP_MASK_REGIDS
	.align		4
        /*0038*/ 	.byte	0x04, 0x29
        /*003a*/ 	.short	(.L_3593 - .L_3592)


	//   ....[0]....
.L_3592:
        /*003c*/ 	.word	0xffffffff


	//   ....[1]....
        /*0040*/ 	.word	0xffffffff


	//   ....[2]....
        /*0044*/ 	.word	0xffffffff


	//   ....[3]....
        /*0048*/ 	.word	0xffffffff


	//   ....[4]....
        /*004c*/ 	.word	0xffffffff


	//   ....[5]....
        /*0050*/ 	.word	0xffffffff


	//   ....[6]....
        /*0054*/ 	.word	0xffffffff


	//   ....[7]....
        /*0058*/ 	.word	0xffffffff


	//   ....[8]....
        /*005c*/ 	.word	0xffffffff


	//   ....[9]....
        /*0060*/ 	.word	0xffffffff


	//   ....[10]....
        /*0064*/ 	.word	0xffffffff


	//   ....[11]....
        /*0068*/ 	.word	0xffffffff


	//   ....[12]....
        /*006c*/ 	.word	0xffffffff


	//   ....[13]....
        /*0070*/ 	.word	0xffffffff


	//   ....[14]....
        /*0074*/ 	.word	0xffffffff


	//   ....[15]....
        /*0078*/ 	.word	0xffffffff


	//   ....[16]....
        /*007c*/ 	.word	0xffffffff


	//   ....[17]....
        /*0080*/ 	.word	0xffffffff


	//   ....[18]....
        /*0084*/ 	.word	0xffffffff


	//   ....[19]....
        /*0088*/ 	.word	0xffffffff


	//   ....[20]....
        /*008c*/ 	.word	0xffffffff


	//   ....[21]....
        /*0090*/ 	.word	0xffffffff


	//   ....[22]....
        /*0094*/ 	.word	0xffffffff


	//   ....[23]....
        /*0098*/ 	.word	0xffffffff


	//   ....[24]....
        /*009c*/ 	.word	0xffffffff


	//   ....[25]....
        /*00a0*/ 	.word	0xffffffff


	//   ....[26]....
        /*00a4*/ 	.word	0xffffffff


	//   ....[27]....
        /*00a8*/ 	.word	0xffffffff


	//   ....[28]....
        /*00ac*/ 	.word	0xffffffff


	//   ....[29]....
        /*00b0*/ 	.word	0xffffffff


	//----- nvinfo : EIATTR_COOP_GROUP_INSTR_OFFSETS
	.align		4
.L_3593:
        /*00b4*/ 	.byte	0x04, 0x28
        /*00b6*/ 	.short	(.L_3595 - .L_3594)


	//   ....[0]....
.L_3594:
        /*00b8*/ 	.word	0x00002540


	//   ....[1]....
        /*00bc*/ 	.word	0x00002560


	//   ....[2]....
        /*00c0*/ 	.word	0x00002580


	//   ....[3]....
        /*00c4*/ 	.word	0x000025a0


	//   ....[4]....
        /*00c8*/ 	.word	0x000025c0


	//   ....[5]....
        /*00cc*/ 	.word	0x000025e0


	//   ....[6]....
        /*00d0*/ 	.word	0x00002600


	//   ....[7]....
        /*00d4*/ 	.word	0x00002620


	//   ....[8]....
        /*00d8*/ 	.word	0x00002640


	//   ....[9]....
        /*00dc*/ 	.word	0x00002660


	//   ....[10]....
        /*00e0*/ 	.word	0x00002ad0


	//   ....[11]....
        /*00e4*/ 	.word	0x00002ae0


	//   ....[12]....
        /*00e8*/ 	.word	0x00002b10


	//   ....[13]....
        /*00ec*/ 	.word	0x00002b20


	//   ....[14]....
        /*00f0*/ 	.word	0x00002b50


	//   ....[15]....
        /*00f4*/ 	.word	0x00002b60


	//   ....[16]....
        /*00f8*/ 	.word	0x00002b90


	//   ....[17]....
        /*00fc*/ 	.word	0x00002ba0


	//   ....[18]....
        /*0100*/ 	.word	0x00002bd0


	//   ....[19]....
        /*0104*/ 	.word	0x00002be0


	//   ....[20]....
        /*0108*/ 	.word	0x00003ad0


	//   ....[21]....
        /*010c*/ 	.word	0x00003b50


	//   ....[22]....
        /*0110*/ 	.word	0x00003bd0


	//   ....[23]....
        /*0114*/ 	.word	0x00003c40


	//   ....[24]....
        /*0118*/ 	.word	0x00003cc0


	//   ....[25]....
        /*011c*/ 	.word	0x00003d30


	//   ....[26]....
        /*0120*/ 	.word	0x00003db0


	//   ....[27]....
        /*0124*/ 	.word	0x00003e20


	//   ....[28]....
        /*0128*/ 	.word	0x00003ea0


	//   ....[29]....
        /*012c*/ 	.word	0x00003f10


	//----- nvinfo : EIATTR_EXIT_INSTR_OFFSETS
	.align		4
.L_3595:
        /*0130*/ 	.byte	0x04, 0x1c
        /*0132*/ 	.short	(.L_3597 - .L_3596)


	//   ....[0]....
.L_3596:
        /*0134*/ 	.word	0x00003a70


	//----- nvinfo : EIATTR_MAX_THREADS
	.align		4
.L_3597:
        /*0138*/ 	.byte	0x04, 0x05
        /*013a*/ 	.short	(.L_3599 - .L_3598)
.L_3598:
        /*013c*/ 	.word	0x00000080
        /*0140*/ 	.word	0x00000001
        /*0144*/ 	.word	0x00000001


	//----- nvinfo : EIATTR_CRS_STACK_SIZE
	.align		4
.L_3599:
        /*0148*/ 	.byte	0x04, 0x1e
        /*014a*/ 	.short	(.L_3601 - .L_3600)
.L_3600:
        /*014c*/ 	.word	0x00000000
.L_3601:


//--------------------- .nv.info._ZN10layer_norm22ln_bwd_finalize_kernelINS_22Kernel_traits_finalizeILj16384E6__halffS2_fjLj1024ELj4ENS_18Kernel_traits_baseILj16384ES2_fS2_fjLj1024EEEEEEEvNS_9BwdParamsE --------------------------
	.section	.nv.info._ZN10layer_norm22ln_bwd_finalize_kernelINS_22Kernel_traits_finalizeILj16384E6__halffS2_fjLj1024ELj4ENS_18Kernel_traits_baseILj16384ES2_fS2_fjLj1024EEEEEEEvNS_9BwdParamsE,"",@"SHT_CUDA_INFO"
	.sectionflags	@""
	.align	4


	//----- nvinfo : EIATTR_CUDA_API_VERSION
	.align		4
        /*0000*/ 	.byte	0x04, 0x37
        /*0002*/ 	.short	(.L_3603 - .L_3602)
.L_3602:
        /*0004*/ 	.word	0x00000082


	//----- nvinfo : EIATTR_SW2861232_WAR
	.align		4
.L_3603:
        /*0008*/ 	.byte	0x01, 0x35
	.zero		2


	//----- nvinfo : EIATTR_PARAM_CBANK
	.align		4
        /*000c*/ 	.byte	0x04, 0x0a
        /*000e*/ 	.short	(.L_3605 - .L_3604)
	.align		4
.L_3604:
        /*0010*/ 	.word	index@(.nv.constant0._ZN10layer_norm22ln_bwd_finalize_kernelINS_22Kernel_traits_finalizeILj16384E6__halffS2_fjLj1024ELj4ENS_18Kernel_traits_baseILj16384ES2_fS2_fjLj1024EEEEEEEvNS_9BwdParamsE)
        /*0014*/ 	.short	0x0160
        /*0016*/ 	.short	0x0088


	//----- nvinfo : EIATTR_CBANK_PARAM_SIZE
	.align		4
.L_3605:
        /*0018*/ 	.byte	0x03, 0x19
        /*001a*/ 	.short	0x0088


	//----- nvinfo : EIATTR_KPARAM_INFO
	.align		4
        /*001c*/ 	.byte	0x04, 0x17
        /*001e*/ 	.short	(.L_3607 - .L_3606)
.L_3606:
        /*0020*/ 	.word	0x00000000
        /*0024*/ 	.short	0x0000
        /*0026*/ 	.short	0x0000
        /*0028*/ 	.byte	0x00, 0xf0, 0x21, 0x02


	//----- nvinfo : EIATTR_MAXREG_COUNT
	.align		4
.L_3607:
        /*002c*/ 	.byte	0x03, 0x1b
        /*002e*/ 	.short	0x0040


	//----- nvinfo : EIATTR_NUM_BARRIERS
	.align		4
        /*0030*/ 	.byte	0x02, 0x4c
        /*0032*/ 	.byte	0x01
	.zero		1


	//----- nvinfo : EIATTR_MERCURY_ISA_VERSION
	.align		4
        /*0034*/ 	.byte	0x03, 0x5f
        /*0036*/ 	.short	0x0000


	//----- nvinfo : EIATTR_COOP_GROUP_MASK_REGIDS
	.align		4
        /*0038*/ 	.byte	0x04, 0x29
        /*003a*/ 	.short	(.L_3609 - .L_3608)


	//   ....[0]....
.L_3608:
        /*003c*/ 	.word	0xffffffff


	//   ....[1]....
        /*0040*/ 	.word	0xffffffff


	//   ....[2]....
        /*0044*/ 	.word	0xffffffff


	//   ....[3]....
        /*0048*/ 	.word	0xffffffff


	//   ....[4]....
        /*004c*/ 	.word	0xffffffff


	//   ....[5]....
        /*0050*/ 	.word	0xffffffff


	//   ....[6]....
        /*0054*/ 	.word	0xffffffff


	//   ....[7]....
        /*0058*/ 	.word	0xffffffff


	//   ....[8]....
        /*005c*/ 	.word	0xffffffff


	//   ....[9]....
        /*0060*/ 	.word	0xffffffff


	//   ....[10]....
        /*0064*/ 	.word	0xffffffff


	//   ....[11]....
        /*0068*/ 	.word	0xffffffff


	//   ....[12]....
        /*006c*/ 	.word	0xffffffff


	//   ....[13]....
        /*0070*/ 	.word	0xffffffff


	//   ....[14]....
        /*0074*/ 	.word	0xffffffff


	//   ....[15]....
        /*0078*/ 	.word	0xffffffff


	//   ....[16]....
        /*007c*/ 	.word	0xffffffff


	//   ....[17]....
        /*0080*/ 	.word	0xffffffff


	//   ....[18]....
        /*0084*/ 	.word	0xffffffff


	//   ....[19]....
        /*0088*/ 	.word	0xffffffff


	//----- nvinfo : EIATTR_COOP_GROUP_INSTR_OFFSETS
	.align		4
.L_3609:
        /*008c*/ 	.byte	0x04, 0x28
        /*008e*/ 	.short	(.L_3611 - .L_3610)


	//   ....[0]....
.L_3610:
        /*0090*/ 	.word	0x000007b0


	//   ....[1]....
        /*0094*/ 	.word	0x000007e0


	//   ....[2]....
        /*0098*/ 	.word	0x00000800


	//   ....[3]....
        /*009c*/ 	.word	0x00000810


	//   ....[4]....
        /*00a0*/ 	.word	0x00000840


	//   ....[5]....
        /*00a4*/ 	.word	0x00000850


	//   ....[6]....
        /*00a8*/ 	.word	0x00000880


	//   ....[7]....
        /*00ac*/ 	.word	0x00000890


	//   ....[8]....
        /*00b0*/ 	.word	0x000008c0


	//   ....[9]....
        /*00b4*/ 	.word	0x000008d0


	//   ....[10]....
        /*00b8*/ 	.word	0x00000ac0


	//   ....[11]....
        /*00bc*/ 	.word	0x00000b40


	//   ....[12]....
        /*00c0*/ 	.word	0x00000ba0


	//   ....[13]....
        /*00c4*/ 	.word	0x00000c00


	//   ....[14]....
        /*00c8*/ 	.word	0x00000c70


	//   ....[15]....
        /*00cc*/ 	.word	0x00000ce0


	//   ....[16]....
        /*00d0*/ 	.word	0x00000d40


	//   ....[17]....
        /*00d4*/ 	.word	0x00000da0


	//   ....[18]....
        /*00d8*/ 	.word	0x00000e00


	//   ....[19]....
        /*00dc*/ 	.word	0x00000e60


	//----- nvinfo : EIATTR_EXIT_INSTR_OFFSETS
	.align		4
.L_3611:
        /*00e0*/ 	.byte	0x04, 0x1c
        /*00e2*/ 	.short	(.L_3613 - .L_3612)


	//   ....[0]....
.L_3612:
        /*00e4*/ 	.word	0x00000070


	//   ....[1]....
        /*00e8*/ 	.word	0x00000a60


	//----- nvinfo : EIATTR_MAX_THREADS
	.align		4
.L_3613:
        /*00ec*/ 	.byte	0x04, 0x05
        /*00ee*/ 	.short	(.L_3615 - .L_3614)
.L_3614:
        /*00f0*/ 	.word	0x00000400
        /*00f4*/ 	.word	0x00000001
        /*00f8*/ 	.word	0x00000001


	//----- nvinfo : EIATTR_CRS_STACK_SIZE
	.align		4
.L_3615:
        /*00fc*/ 	.byte	0x04, 0x1e
        /*00fe*/ 	.short	(.L_3617 - .L_3616)
.L_3616:
        /*0100*/ 	.word	0x00000000
.L_3617:


//--------------------- .nv.info._ZN10layer_norm13ln_bwd_kernelINS_13Kernel_traitsI6__halffS2_fjLj16384ELj4ELj1ELj4ELj16ENS_18Kernel_traits_baseILj16384ES2_fS2_fjLj128EEEEEEEvNS_9BwdParamsE --------------------------
	.section	.nv.info._ZN10layer_norm13ln_bwd_kernelINS_13Kernel_traitsI6__halffS2_fjLj16384ELj4ELj1ELj4ELj16ENS_18Kernel_traits_baseILj16384ES2_fS2_fjLj128EEEEEEEvNS_9BwdParamsE,"",@"SHT_CUDA_INFO"
	.sectionflags	@""
	.align	4


	//----- nvinfo : EIATTR_CUDA_API_VERSION
	.align		4
        /*0000*/ 	.byte	0x04, 0x37
        /*0002*/ 	.short	(.L_3619 - .L_3618)
.L_3618:
        /*0004*/ 	.word	0x00000082


	//----- nvinfo : EIATTR_SW2861232_WAR
	.align		4
.L_3619:
        /*0008*/ 	.byte	0x01, 0x35
	.zero		2


	//----- nvinfo : EIATTR_PARAM_CBANK
	.align		4
        /*000c*/ 	.byte	0x04, 0x0a
        /*000e*/ 	.short	(.L_3621 - .L_3620)
	.align		4
.L_3620:
        /*0010*/ 	.word	index@(.nv.constant0._ZN10layer_norm13ln_bwd_kernelINS_13Kernel_traitsI6__halffS2_fjLj16384ELj4ELj1ELj4ELj16ENS_18Kernel_traits_baseILj16384ES2_fS2_fjLj128EEEEEEEvNS_9BwdParamsE)
        /*0014*/ 	.short	0x0160
        /*0016*/ 	.short	0x0088


	//----- nvinfo : EIATTR_CBANK_PARAM_SIZE
	.align		4
.L_3621:
        /*0018*/ 	.byte	0x03, 0x19
        /*001a*/ 	.short	0x0088


	//----- nvinfo : EIATTR_KPARAM_INFO
	.align		4
        /*001c*/ 	.byte	0x04, 0x17
        /*001e*/ 	.short	(.L_3623 - .L_3622)
.L_3622:
        /*0020*/ 	.word	0x00000000
        /*0024*/ 	.short	0x0000
        /*0026*/ 	.short	0x0000
        /*0028*/ 	.byte	0x00, 0xf0, 0x21, 0x02


	//----- nvinfo : EIATTR_MAXREG_COUNT
	.align		4
.L_3623:
        /*002c*/ 	.byte	0x03, 0x1b
        /*002e*/ 	.short	0x00ff


	//----- nvinfo : EIATTR_NUM_BARRIERS
	.align		4
        /*0030*/ 	.byte	0x02, 0x4c
        /*0032*/ 	.byte	0x01
	.zero		1


	//----- nvinfo : EIATTR_MERCURY_ISA_VERSION
	.align		4
        /*0034*/ 	.byte	0x03, 0x5f
        /*0036*/ 	.short	0x0000


	//----- nvinfo : EIATTR_COOP_GROUP_MASK_REGIDS
	.align		4
        /*0038*/ 	.byte	0x04, 0x29
        /*003a*/ 	.short	(.L_3625 - .L_3624)


	//   ....[0]....
.L_3624:
        /*003c*/ 	.word	0xffffffff


	//   ....[1]....
        /*0040*/ 	.word	0xffffffff


	//   ....[2]....
        /*0044*/ 	.word	0xffffffff


	//   ....[3]....
        /*0048*/ 	.word	0xffffffff


	//   ....[4]....
        /*004c*/ 	.word	0xffffffff


	//   ....[5]....
        /*0050*/ 	.word	0xffffffff


	//   ....[6]....
        /*0054*/ 	.word	0xffffffff


	//   ....[7]....
        /*0058*/ 	.word	0xffffffff


	//   ....[8]....
        /*005c*/ 	.word	0xffffffff


	//   ....[9]....
        /*0060*/ 	.word	0xffffffff


	//   ....[10]....
        /*0064*/ 	.word	0xffffffff


	//   ....[11]....
        /*0068*/ 	.word	0xffffffff


	//   ....[12]....
        /*006c*/ 	.word	0xffffffff


	//   ....[13]....
        /*0070*/ 	.word	0xffffffff


	//   ....[14]....
        /*0074*/ 	.word	0xffffffff


	//   ....[15]....
        /*0078*/ 	.word	0xffffffff


	//   ....[16]....
        /*007c*/ 	.word	0xffffffff


	//   ....[17]....
        /*0080*/ 	.word	0xffffffff


	//   ....[18]....
        /*0084*/ 	.word	0xffffffff


	//   ....[19]....
        /*0088*/ 	.word	0xffffffff


	//   ....[20]....
        /*008c*/ 	.word	0xffffffff


	//   ....[21]....
        /*0090*/ 	.word	0xffffffff


	//   ....[22]....
        /*0094*/ 	.word	0xffffffff


	//   ....[23]....
        /*0098*/ 	.word	0xffffffff


	//   ....[24]....
        /*009c*/ 	.word	0xffffffff


	//   ....[25]....
        /*00a0*/ 	.word	0xffffffff


	//   ....[26]....
        /*00a4*/ 	.word	0xffffffff


	//   ....[27]....
        /*00a8*/ 	.word	0xffffffff


	//   ....[28]....
        /*00ac*/ 	.word	0xffffffff


	//   ....[29]....
        /*00b0*/ 	.word	0xffffffff


	//----- nvinfo : EIATTR_COOP_GROUP_INSTR_OFFSETS
	.align		4
.L_3625:
        /*00b4*/ 	.byte	0x04, 0x28
        /*00b6*/ 	.short	(.L_3627 - .L_3626)


	//   ....[0]....
.L_3626:
        /*00b8*/ 	.word	0x00002a10


	//   ....[1]....
        /*00bc*/ 	.word	0x00002a30


	//   ....[2]....
        /*00c0*/ 	.word	0x00002a50


	//   ....[3]....
        /*00c4*/ 	.word	0x00002a70


	//   ....[4]....
        /*00c8*/ 	.word	0x00002a90


	//   ....[5]....
        /*00cc*/ 	.word	0x00002ab0


	//   ....[6]....
        /*00d0*/ 	.word	0x00002ad0


	//   ....[7]....
        /*00d4*/ 	.word	0x00002af0


	//   ....[8]....
        /*00d8*/ 	.word	0x00002b10


	//   ....[9]....
        /*00dc*/ 	.word	0x00002b30


	//   ....[10]....
        /*00e0*/ 	.word	0x00002fb0


	//   ....[11]....
        /*00e4*/ 	.word	0x00002fc0


	//   ....[12]....
        /*00e8*/ 	.word	0x00002ff0


	//   ....[13]....
        /*00ec*/ 	.word	0x00003000


	//   ....[14]....
        /*00f0*/ 	.word	0x00003030


	//   ....[15]....
        /*00f4*/ 	.word	0x00003040


	//   ....[16]....
        /*00f8*/ 	.word	0x00003070


	//   ....[17]....
        /*00fc*/ 	.word	0x00003080


	//   ....[18]....
        /*0100*/ 	.word	0x000030b0


	//   ....[19]....
        /*0104*/ 	.word	0x000030c0


	//   ....[20]....
        /*0108*/ 	.word	0x00003e20


	//   ....[21]....
        /*010c*/ 	.word	0x00003ea0


	//   ....[22]....
        /*0110*/ 	.word	0x00003f20


	//   ....[23]....
        /*0114*/ 	.word	0x00003f90


	//   ....[24]....
        /*0118*/ 	.word	0x00004010


	//   ....[25]....
        /*011c*/ 	.word	0x00004080


	//   ....[26]....
        /*0120*/ 	.word	0x00004100


	//   ....[27]....
        /*0124*/ 	.word	0x00004170


	//   ....[28]....
        /*0128*/ 	.word	0x000041f0


	//   ....[29]....
        /*012c*/ 	.word	0x00004260


	//----- nvinfo : EIATTR_EXIT_INSTR_OFFSETS
	.align		4
.L_3627:
        /*0130*/ 	.byte	0x04, 0x1c
        /*0132*/ 	.short	(.L_3629 - .L_3628)


	//   ....[0]....
.L_3628:
        /*0134*/ 	.word	0x00003dc0


	//----- nvinfo : EIATTR_MAX_THREADS
	.align		4
.L_3629:
        /*0138*/ 	.byte	0x04, 0x05
        /*013a*/ 	.short	(.L_3631 - .L_3630)
.L_3630:
        /*013c*/ 	.word	0x00000080
        /*0140*/ 	.word	0x00000001
        /*0144*/ 	.word	0x00000001


	//----- nvinfo : EIATTR_CRS_STACK_SIZE
	.align		4
.L_3631:
        /*0148*/ 	.byte	0x04, 0x1e
        /*014a*/ 	.short	(.L_3633 - .L_3632)
.L_3632:
        /*014c*/ 	.word	0x00000000
.L_3633:


//--------------------- .nv.info._ZN10layer_norm22ln_bwd_finalize_kernelINS_22Kernel_traits_finalizeILj16384E6__halfS2_S2_fjLj1024ELj4ENS_18Kernel_traits_baseILj16384ES2_S2_S2_fjLj1024EEEEEEEvNS_9BwdParamsE --------------------------
	.section	.nv.info._ZN10layer_norm22ln_bwd_finalize_kernelINS_22Kernel_traits_finalizeILj16384E6__halfS2_S2_fjLj1024ELj4ENS_18Kernel_traits_baseILj16384ES2_S2_S2_fjLj1024EEEEEEEvNS_9BwdParamsE,"",@"SHT_CUDA_INFO"
	.sectionflags	@""
	.align	4


	//----- nvinfo : EIATTR_CUDA_API_VERSION
	.align		4
        /*0000*/ 	.byte	0x04, 0x37
        /*0002*/ 	.short	(.L_3635 - .L_3634)
.L_3634:
        /*0004*/ 	.word	0x00000082


	//----- nvinfo : EIATTR_SW2861232_WAR
	.align		4
.L_3635:
        /*0008*/ 	.byte	0x01, 0x35
	.zero		2


	//----- nvinfo : EIATTR_PARAM_CBANK
	.align		4
        /*000c*/ 	.byte	0x04, 0x0a
        /*000e*/ 	.short	(.L_3637 - .L_3636)
	.align		4
.L_3636:
        /*0010*/ 	.word	index@(.nv.constant0._ZN10layer_norm22ln_bwd_finalize_kernelINS_22Kernel_traits_finalizeILj16384E6__halfS2_S2_fjLj1024ELj4ENS_18Kernel_traits_baseILj16384ES2_S2_S2_fjLj1024EEEEEEEvNS_9BwdParamsE)
        /*0014*/ 	.short	0x0160
        /*0016*/ 	.short	0x0088


	//----- nvinfo : EIATTR_CBANK_PARAM_SIZE
	.align		4
.L_3637:
        /*0018*/ 	.byte	0x03, 0x19
        /*001a*/ 	.short	0x0088


	//----- nvinfo : EIATTR_KPARAM_INFO
	.align		4
        /*001c*/ 	.byte	0x04, 0x17
        /*001e*/ 	.short	(.L_3639 - .L_3638)
.L_3638:
        /*0020*/ 	.word	0x00000000
        /*0024*/ 	.short	0x0000
        /*0026*/ 	.short	0x0000
        /*0028*/ 	.byte	0x00, 0xf0, 0x21, 0x02


	//----- nvinfo : EIATTR_MAXREG_COUNT
	.align		4
.L_3639:
        /*002c*/ 	.byte	0x03, 0x1b
        /*002e*/ 	.short	0x0040


	//----- nvinfo : EIATTR_NUM_BARRIERS
	.align		4
        /*0030*/ 	.byte	0x02, 0x4c
        /*0032*/ 	.byte	0x01
	.zero		1


	//----- nvinfo : EIATTR_MERCURY_ISA_VERSION
	.align		4
        /*0034*/ 	.byte	0x03, 0x5f
        /*0036*/ 	.short	0x0000


	//----- nvinfo : EIATTR_COOP_GROUP_MASK_REGIDS
	.align		4
        /*0038*/ 	.byte	0x04, 0x29
        /*003a*/ 	.short	(.L_3641 - .L_3640)


	//   ....[0]....
.L_3640:
        /*003c*/ 	.word	0xffffffff


	//   ....[1]....
        /*0040*/ 	.word	0xffffffff


	//   ....[2]....
        /*0044*/ 	.word	0xffffffff


	//   ....[3]....
        /*0048*/ 	.word	0xffffffff


	//   ....[4]....
        /*004c*/ 	.word	0xffffffff


	//   ....[5]....
        /*0050*/ 	.word	0xffffffff


	//   ....[6]....
        /*0054*/ 	.word	0xffffffff


	//   ....[7]....
        /*0058*/ 	.word	0xffffffff


	//   ....[8]....
        /*005c*/ 	.word	0xffffffff


	//   ....[9]....
        /*0060*/ 	.word	0xffffffff


	//   ....[10]....
        /*0064*/ 	.word	0xffffffff


	//   ....[11]....
        /*0068*/ 	.word	0xffffffff


	//   ....[12]....
        /*006c*/ 	.word	0xffffffff


	//   ....[13]....
        /*0070*/ 	.word	0xffffffff


	//   ....[14]....
        /*0074*/ 	.word	0xffffffff


	//   ....[15]....
        /*0078*/ 	.word	0xffffffff


	//   ....[16]....
        /*007c*/ 	.word	0xffffffff


	//   ....[17]....
        /*0080*/ 	.word	0xffffffff


	//   ....[18]....
        /*0084*/ 	.word	0xffffffff


	//   ....[19]....
        /*0088*/ 	.word	0xffffffff


	//----- nvinfo : EIATTR_COOP_GROUP_INSTR_OFFSETS
	.align		4
.L_3641:
        /*008c*/ 	.byte	0x04, 0x28
        /*008e*/ 	.short	(.L_3643 - .L_3642)


	//   ....[0]....
.L_3642:
        /*0090*/ 	.word	0x000007b0


	//   ....[1]....
        /*0094*/ 	.word	0x000007e0


	//   ....[2]....
        /*0098*/ 	.word	0x00000800


	//   ....[3]....
        /*009c*/ 	.word	0x00000810


	//   ....[4]....
        /*00a0*/ 	.word	0x00000840


	//   ....[5]....
        /*00a4*/ 	.word	0x00000850


	//   ....[6]....
        /*00a8*/ 	.word	0x00000880


	//   ....[7]....
        /*00ac*/ 	.word	0x00000890


	//   ....[8]....
        /*00b0*/ 	.word	0x000008c0


	//   ....[9]....
        /*00b4*/ 	.word	0x000008d0


	//   ....[10]....
        /*00b8*/ 	.word	0x00000ac0


	//   ....[11]....
        /*00bc*/ 	.word	0x00000b40


	//   ....[12]....
        /*00c0*/ 	.word	0x00000ba0


	//   ....[13]....
        /*00c4*/ 	.word	0x00000c00


	//   ....[14]....
        /*00c8*/ 	.word	0x00000c70


	//   ....[15]....
        /*00cc*/ 	.word	0x00000ce0


	//   ....[16]....
        /*00d0*/ 	.word	0x00000d40


	//   ....[17]....
        /*00d4*/ 	.word	0x00000da0


	//   ....[18]....
        /*00d8*/ 	.word	0x00000e00


	//   ....[19]....
        /*00dc*/ 	.word	0x00000e60


	//----- nvinfo : EIATTR_EXIT_INSTR_OFFSETS
	.align		4
.L_3643:
        /*00e0*/ 	.byte	0x04, 0x1c
        /*00e2*/ 	.short	(.L_3645 - .L_3644)


	//   ....[0]....
.L_3644:
        /*00e4*/ 	.word	0x00000070


	//   ....[1]....
        /*00e8*/ 	.word	0x00000a60


	//----- nvinfo : EIATTR_MAX_THREADS
	.align		4
.L_3645:
        /*00ec*/ 	.byte	0x04, 0x05
        /*00ee*/ 	.short	(.L_3647 - .L_3646)
.L_3646:
        /*00f0*/ 	.word	0x00000400
        /*00f4*/ 	.word	0x00000001
        /*00f8*/ 	.word	0x00000001


	//----- nvinfo : EIATTR_CRS_STACK_SIZE
	.align		4
.L_3647:
        /*00fc*/ 	.byte	0x04, 0x1e
        /*00fe*/ 	.short	(.L_3649 - .L_3648)
.L_3648:
        /*0100*/ 	.word	0x00000000
.L_3649:


//--------------------- .nv.info._ZN10layer_norm13ln_bwd_kernelINS_13Kernel_traitsI6__halfS2_S2_fjLj16384ELj4ELj1ELj4ELj16ENS_18Kernel_traits_baseILj16384ES2_S2_S2_fjLj128EEEEEEEvNS_9BwdParamsE --------------------------
	.section	.nv.info._ZN10layer_norm13ln_bwd_kernelINS_13Kernel_traitsI6__halfS2_S2_fjLj16384ELj4ELj1ELj4ELj16ENS_18Kernel_traits_baseILj16384ES2_S2_S2_fjLj128EEEEEEEvNS_9BwdParamsE,"",@"SHT_CUDA_INFO"
	.sectionflags	@""
	.align	4


	//----- nvinfo : EIATTR_CUDA_API_VERSION
	.align		4
        /*0000*/ 	.byte	0x04, 0x37
        /*0002*/ 	.short	(.L_3651 - .L_3650)
.L_3650:
        /*0004*/ 	.word	0x00000082


	//----- nvinfo : EIATTR_SW2861232_WAR
	.align		4
.L_3651:
        /*0008*/ 	.byte	0x01, 0x35
	.zero		2


	//----- nvinfo : EIATTR_PARAM_CBANK
	.align		4
        /*000c*/ 	.byte	0x04, 0x0a
        /*000e*/ 	.short	(.L_3653 - .L_3652)
	.align		4
.L_3652:
        /*0010*/ 	.word	index@(.nv.constant0._ZN10layer_norm13ln_bwd_kernelINS_13Kernel_traitsI6__halfS2_S2_fjLj16384ELj4ELj1ELj4ELj16ENS_18Kernel_traits_baseILj16384ES2_S2_S2_fjLj128EEEEEEEvNS_9BwdParamsE)
        /*0014*/ 	.short	0x0160
        /*0016*/ 	.short	0x0088


	//----- nvinfo : EIATTR_CBANK_PARAM_SIZE
	.align		4
.L_3653:
        /*0018*/ 	.byte	0x03, 0x19
        /*001a*/ 	.short	0x0088


	//----- nvinfo : EIATTR_KPARAM_INFO
	.align		4
        /*001c*/ 	.byte	0x04, 0x17
        /*001e*/ 	.short	(.L_3655 - .L_3654)
.L_3654:
        /*0020*/ 	.word	0x00000000
        /*0024*/ 	.short	0x0000
        /*0026*/ 	.short	0x0000
        /*0028*/ 	.byte	0x00, 0xf0, 0x21, 0x02


	//----- nvinfo : EIATTR_MAXREG_COUNT
	.align		4
.L_3655:
        /*002c*/ 	.byte	0x03, 0x1b
        /*002e*/ 	.short	0x00ff


	//----- nvinfo : EIATTR_NUM_BARRIERS
	.align		4
        /*0030*/ 	.byte	0x02, 0x4c
        /*0032*/ 	.byte	0x01
	.zero		1


	//----- nvinfo : EIATTR_MERCURY_ISA_VERSION
	.align		4
        /*0034*/ 	.byte	0x03, 0x5f
        /*0036*/ 	.short	0x0000


	//----- nvinfo : EIATTR_COOP_GROUP_MASK_REGIDS
	.align		4
        /*0038*/ 	.byte	0x04, 0x29
        /*003a*/ 	.short	(.L_3657 - .L_3656)


	//   ....[0]....
.L_3656:
        /*003c*/ 	.word	0xffffffff


	//   ....[1]....
        /*0040*/ 	.word	0xffffffff


	//   ....[2]....
        /*0044*/ 	.word	0xffffffff


	//   ....[3]....
        /*0048*/ 	.word	0xffffffff


	//   ....[4]....
        /*004c*/ 	.word	0xffffffff


	//   ....[5]....
        /*0050*/ 	.word	0xffffffff


	//   ....[6]....
        /*0054*/ 	.word	0xffffffff


	//   ....[7]....
        /*0058*/ 	.word	0xffffffff


	//   ....[8]....
        /*005c*/ 	.word	0xffffffff


	//   ....[9]....
        /*0060*/ 	.word	0xffffffff


	//   ....[10]....
        /*0064*/ 	.word	0xffffffff


	//   ....[11]....
        /*0068*/ 	.word	0xffffffff


	//   ....[12]....
        /*006c*/ 	.word	0xffffffff


	//   ....[13]....
        /*0070*/ 	.word	0xffffffff


	//   ....[14]....
        /*0074*/ 	.word	0xffffffff


	//   ....[15]....
        /*0078*/ 	.word	0xffffffff


	//   ....[16]....
        /*007c*/ 	.word	0xffffffff


	//   ....[17]....
        /*0080*/ 	.word	0xffffffff


	//   ....[18]....
        /*0084*/ 	.word	0xffffffff


	//   ....[19]....
        /*0088*/ 	.word	0xffffffff


	//   ....[20]....
        /*008c*/ 	.word	0xffffffff


	//   ....[21]....
        /*0090*/ 	.word	0xffffffff


	//   ....[22]....
        /*0094*/ 	.word	0xffffffff


	//   ....[23]....
        /*0098*/ 	.word	0xffffffff


	//   ....[24]....
        /*009c*/ 	.word	0xffffffff


	//   ....[25]....
        /*00a0*/ 	.word	0xffffffff


	//   ....[26]....
        /*00a4*/ 	.word	0xffffffff


	//   ....[27]....
        /*00a8*/ 	.word	0xffffffff


	//   ....[28]....
        /*00ac*/ 	.word	0xffffffff


	//   ....[29]....
        /*00b0*/ 	.word	0xffffffff


	//----- nvinfo : EIATTR_COOP_GROUP_INSTR_OFFSETS
	.align		4
.L_3657:
        /*00b4*/ 	.byte	0x04, 0x28
        /*00b6*/ 	.short	(.L_3659 - .L_3658)


	//   ....[0]....
.L_3658:
        /*00b8*/ 	.word	0x00002550


	//   ....[1]....
        /*00bc*/ 	.word	0x00002570


	//   ....[2]....
        /*00c0*/ 	.word	0x00002590


	//   ....[3]....
        /*00c4*/ 	.word	0x000025b0


	//   ....[4]....
        /*00c8*/ 	.word	0x000025d0


	//   ....[5]....
        /*00cc*/ 	.word	0x000025f0


	//   ....[6]....
        /*00d0*/ 	.word	0x00002610


	//   ....[7]....
        /*00d4*/ 	.word	0x00002630


	//   ....[8]....
        /*00d8*/ 	.word	0x00002650


	//   ....[9]....
        /*00dc*/ 	.word	0x00002670


	//   ....[10]....
        /*00e0*/ 	.word	0x00002ae0


	//   ....[11]....
        /*00e4*/ 	.word	0x00002af0


	//   ....[12]....
        /*00e8*/ 	.word	0x00002b20


	//   ....[13]....
        /*00ec*/ 	.word	0x00002b30


	//   ....[14]....
        /*00f0*/ 	.word	0x00002b60


	//   ....[15]....
        /*00f4*/ 	.word	0x00002b70


	//   ....[16]....
        /*00f8*/ 	.word	0x00002ba0


	//   ....[17]....
        /*00fc*/ 	.word	0x00002bb0


	//   ....[18]....
        /*0100*/ 	.word	0x00002be0


	//   ....[19]....
        /*0104*/ 	.word	0x00002bf0


	//   ....[20]....
        /*0108*/ 	.word	0x00003ae0


	//   ....[21]....
        /*010c*/ 	.word	0x00003b60


	//   ....[22]....
        /*0110*/ 	.word	0x00003be0


	//   ....[23]....
        /*0114*/ 	.word	0x00003c50


	//   ....[24]....
        /*0118*/ 	.word	0x00003cd0


	//   ....[25]....
        /*011c*/ 	.word	0x00003d40


	//   ....[26]....
        /*0120*/ 	.word	0x00003dc0


	//   ....[27]....
        /*0124*/ 	.word	0x00003e30


	//   ....[28]....
        /*0128*/ 	.word	0x00003eb0


	//   ....[29]....
        /*012c*/ 	.word	0x00003f20


	//----- nvinfo : EIATTR_EXIT_INSTR_OFFSETS
	.align		4
.L_3659:
        /*0130*/ 	.byte	0x04, 0x1c
        /*0132*/ 	.short	(.L_3661 - .L_3660)


	//   ....[0]....
.L_3660:
        /*0134*/ 	.word	0x00003a80


	//----- nvinfo : EIATTR_MAX_THREADS
	.align		4
.L_3661:
        /*0138*/ 	.byte	0x04, 0x05
        /*013a*/ 	.short	(.L_3663 - .L_3662)
.L_3662:
        /*013c*/ 	.word	0x00000080
        /*0140*/ 	.word	0x00000001
        /*0144*/ 	.word	0x00000001


	//----- nvinfo : EIATTR_CRS_STACK_SIZE
	.align		4
.L_3663:
        /*0148*/ 	.byte	0x04, 0x1e
        /*014a*/ 	.short	(.L_3665 - .L_3664)
.L_3664:
        /*014c*/ 	.word	0x00000000
.L_3665:


//--------------------- .nv.info._ZN10layer_norm22ln_bwd_finalize_kernelINS_22Kernel_traits_finalizeILj16384EffffjLj1024ELj4ENS_18Kernel_traits_baseILj16384EffffjLj1024EEEEEEEvNS_9BwdParamsE --------------------------
	.section	.nv.info._ZN10layer_norm22ln_bwd_finalize_kernelINS_22Kernel_traits_finalizeILj16384EffffjLj1024ELj4ENS_18Kernel_traits_baseILj16384EffffjLj1024EEEEEEEvNS_9BwdParamsE,"",@"SHT_CUDA_INFO"
	.sectionflags	@""
	.align	4


	//----- nvinfo : EIATTR_CUDA_API_VERSION
	.align		4
        /*0000*/ 	.byte	0x04, 0x37
        /*0002*/ 	.short	(.L_3667 - .L_3666)
.L_3666:
        /*0004*/ 	.word	0x00000082


	//----- nvinfo : EIATTR_SW2861232_WAR
	.align		4
.L_3667:
        /*0008*/ 	.byte	0x01, 0x35
	.zero		2


	//----- nvinfo : EIATTR_PARAM_CBANK
	.align		4
        /*000c*/ 	.byte	0x04, 0x0a
        /*000e*/ 	.short	(.L_3669 - .L_3668)
	.align		4
.L_3668:
        /*0010*/ 	.word	index@(.nv.constant0._ZN10layer_norm22ln_bwd_finalize_kernelINS_22Kernel_traits_finalizeILj16384EffffjLj1024ELj4ENS_18Kernel_traits_baseILj16384EffffjLj1024EEEEEEEvNS_9BwdParamsE)
        /*0014*/ 	.short	0x0160
        /*0016*/ 	.short	0x0088


	//----- nvinfo : EIATTR_CBANK_PARAM_SIZE
	.align		4
.L_3669:
        /*0018*/ 	.byte	0x03, 0x19
        /*001a*/ 	.short	0x0088


	//----- nvinfo : EIATTR_KPARAM_INFO
	.align		4
        /*001c*/ 	.byte	0x04, 0x17
        /*001e*/ 	.short	(.L_3671 - .L_3670)
.L_3670:
        /*0020*/ 	.word	0x00000000
        /*0024*/ 	.short	0x0000
        /*0026*/ 	.short	0x0000
        /*0028*/ 	.byte	0x00, 0xf0, 0x21, 0x02


	//----- nvinfo : EIATTR_MAXREG_COUNT
	.align		4
.L_3671:
        /*002c*/ 	.byte	0x03, 0x1b
        /*002e*/ 	.short	0x0040


	//----- nvinfo : EIATTR_NUM_BARRIERS
	.align		4
        /*0030*/ 	.byte	0x02, 0x4c
        /*0032*/ 	.byte	0x01
	.zero		1


	//----- nvinfo : EIATTR_MERCURY_ISA_VERSION
	.align		4
        /*0034*/ 	.byte	0x03, 0x5f
        /*0036*/ 	.short	0x0000


	//----- nvinfo : EIATTR_COOP_GROUP_MASK_REGIDS
	.align		4
        /*0038*/ 	.byte	0x04, 0x29
        /*003a*/ 	.short	(.L_3673 - .L_3672)


	//   ....[0]....
.L_3672:
        /*003c*/ 	.word	0xffffffff


	//   ....[1]....
        /*0040*/ 	.word	0xffffffff


	//   ....[2]....
        /*0044*/ 	.word	0xffffffff


	//   ....[3]....
        /*0048*/ 	.word	0xffffffff


	//   ....[4]....
        /*004c*/ 	.word	0xffffffff


	//   ....[5]....
        /*0050*/ 	.word	0xffffffff


	//   ....[6]....
        /*0054*/ 	.word	0xffffffff


	//   ....[7]....
        /*0058*/ 	.word	0xffffffff


	//   ....[8]....
        /*005c*/ 	.word	0xffffffff


	//   ....[9]....
        /*0060*/ 	.word	0xffffffff


	//   ....[10]....
        /*0064*/ 	.word	0xffffffff


	//   ....[11]....
        /*0068*/ 	.word	0xffffffff


	//   ....[12]....
        /*006c*/ 	.word	0xffffffff


	//   ....[13]....
        /*0070*/ 	.word	0xffffffff


	//   ....[14]....
        /*0074*/ 	.word	0xffffffff


	//   ....[15]....
        /*0078*/ 	.word	0xffffffff


	//   ....[16]....
        /*007c*/ 	.word	0xffffffff


	//   ....[17]....
        /*0080*/ 	.word	0xffffffff


	//   ....[18]....
        /*0084*/ 	.word	0xffffffff


	//   ....[19]....
        /*0088*/ 	.word	0xffffffff


	//----- nvinfo : EIATTR_COOP_GROUP_INSTR_OFFSETS
	.align		4
.L_3673:
        /*008c*/ 	.byte	0x04, 0x28
        /*008e*/ 	.short	(.L_3675 - .L_3674)


	//   ....[0]....
.L_3674:
        /*0090*/ 	.word	0x000007b0


	//   ....[1]....
        /*0094*/ 	.word	0x000007e0


	//   ....[2]....
        /*0098*/ 	.word	0x00000800


	//   ....[3]....
        /*009c*/ 	.word	0x00000810


	//   ....[4]....
        /*00a0*/ 	.word	0x00000840


	//   ....[5]....
        /*00a4*/ 	.word	0x00000850


	//   ....[6]....
        /*00a8*/ 	.word	0x00000880


	//   ....[7]....
        /*00ac*/ 	.word	0x00000890


	//   ....[8]....
        /*00b0*/ 	.word	0x000008c0


	//   ....[9]....
        /*00b4*/ 	.word	0x000008d0


	//   ....[10]....
        /*00b8*/ 	.word	0x00000a70


	//   ....[11]....
        /*00bc*/ 	.word	0x00000af0


	//   ....[12]....
        /*00c0*/ 	.word	0x00000b50


	//   ....[13]....
        /*00c4*/ 	.word	0x00000bb0


	//   ....[14]....
        /*00c8*/ 	.word	0x00000c20


	//   ....[15]....
        /*00cc*/ 	.word	0x00000c90


	//   ....[16]....
        /*00d0*/ 	.word	0x00000cf0


	//   ....[17]....
        /*00d4*/ 	.word	0x00000d50


	//   ....[18]....
        /*00d8*/ 	.word	0x00000db0


	//   ....[19]....
        /*00dc*/ 	.word	0x00000e10


	//----- nvinfo : EIATTR_EXIT_INSTR_OFFSETS
	.align		4
.L_3675:
        /*00e0*/ 	.byte	0x04, 0x1c
        /*00e2*/ 	.short	(.L_3677 - .L_3676)


	//   ....[0]....
.L_3676:
        /*00e4*/ 	.word	0x00000070


	//   ....[1]....
        /*00e8*/ 	.word	0x00000a10


	//----- nvinfo : EIATTR_MAX_THREADS
	.align		4
.L_3677:
        /*00ec*/ 	.byte	0x04, 0x05
        /*00ee*/ 	.short	(.L_3679 - .L_3678)
.L_3678:
        /*00f0*/ 	.word	0x00000400
        /*00f4*/ 	.word	0x00000001
        /*00f8*/ 	.word	0x00000001


	//----- nvinfo : EIATTR_CRS_STACK_SIZE
	.align		4
.L_3679:
        /*00fc*/ 	.byte	0x04, 0x1e
        /*00fe*/ 	.short	(.L_3681 - .L_3680)
.L_3680:
        /*0100*/ 	.word	0x00000000
.L_3681:


//--------------------- .nv.info._ZN10layer_norm13ln_bwd_kernelINS_13Kernel_traitsIffffjLj16384ELj4ELj1ELj4ELj16ENS_18Kernel_traits_baseILj16384EffffjLj128EEEEEEEvNS_9BwdParamsE --------------------------
	.section	.nv.info._ZN10layer_norm13ln_bwd_kernelINS_13Kernel_traitsIffffjLj16384ELj4ELj1ELj4ELj16ENS_18Kernel_traits_baseILj16384EffffjLj128EEEEEEEvNS_9BwdParamsE,"",@"SHT_CUDA_INFO"
	.sectionflags	@""
	.align	4


	//----- nvinfo : EIATTR_CUDA_API_VERSION
	.align		4
        /*0000*/ 	.byte	0x04, 0x37
        /*0002*/ 	.short	(.L_3683 - .L_3682)
.L_3682:
        /*0004*/ 	.word	0x00000082


	//----- nvinfo : EIATTR_SW2861232_WAR
	.align		4
.L_3683:
        /*0008*/ 	.byte	0x01, 0x35
	.zero		2


	//----- nvinfo : EIATTR_PARAM_CBANK
	.align		4
        /*000c*/ 	.byte	0x04, 0x0a
        /*000e*/ 	.short	(.L_3685 - .L_3684)
	.align		4
.L_3684:
        /*0010*/ 	.word	index@(.nv.constant0._ZN10layer_norm13ln_bwd_kernelINS_13Kernel_traitsIffffjLj16384ELj4ELj1ELj4ELj16ENS_18Kernel_traits_baseILj16384EffffjLj128EEEEEEEvNS_9BwdParamsE)
        /*0014*/ 	.short	0x0160
        /*0016*/ 	.short	0x0088


	//----- nvinfo : EIATTR_CBANK_PARAM_SIZE
	.align		4
.L_3685:
        /*0018*/ 	.byte	0x03, 0x19
        /*001a*/ 	.short	0x0088


	//----- nvinfo : EIATTR_KPARAM_INFO
	.align		4
        /*001c*/ 	.byte	0x04, 0x17
        /*001e*/ 	.short	(.L_3687 - .L_3686)
.L_3686:
        /*0020*/ 	.word	0x00000000
        /*0024*/ 	.short	0x0000
        /*0026*/ 	.short	0x0000
        /*0028*/ 	.byte	0x00, 0xf0, 0x21, 0x02


	//----- nvinfo : EIATTR_MAXREG_COUNT
	.align		4
.L_3687:
        /*002c*/ 	.byte	0x03, 0x1b
        /*002e*/ 	.short	0x00ff


	//----- nvinfo : EIATTR_NUM_BARRIERS
	.align		4
        /*0030*/ 	.byte	0x02, 0x4c
        /*0032*/ 	.byte	0x01
	.zero		1


	//----- nvinfo : EIATTR_MERCURY_ISA_VERSION
	.align		4
        /*0034*/ 	.byte	0x03, 0x5f
        /*0036*/ 	.short	0x0000


	//----- nvinfo : EIATTR_COOP_GROUP_MASK_REGIDS
	.align		4
        /*0038*/ 	.byte	0x04, 0x29
        /*003a*/ 	.short	(.L_3689 - .L_3688)


	//   ....[0]....
.L_3688:
        /*003c*/ 	.word	0xffffffff


	//   ....[1]....
        /*0040*/ 	.word	0xffffffff


	//   ....[2]....
        /*0044*/ 	.word	0xffffffff


	//   ....[3]....
        /*0048*/ 	.word	0xffffffff


	//   ....[4]....
        /*004c*/ 	.word	0xffffffff


	//   ....[5]....
        /*0050*/ 	.word	0xffffffff


	//   ....[6]....
        /*0054*/ 	.word	0xffffffff


	//   ....[7]....
        /*0058*/ 	.word	0xffffffff


	//   ....[8]....
        /*005c*/ 	.word	0xffffffff


	//   ....[9]....
        /*0060*/ 	.word	0xffffffff


	//   ....[10]....
        /*0064*/ 	.word	0xffffffff


	//   ....[11]....
        /*0068*/ 	.word	0xffffffff


	//   ....[12]....
        /*006c*/ 	.word	0xffffffff


	//   ....[13]....
        /*0070*/ 	.word	0xffffffff


	//   ....[14]....
        /*0074*/ 	.word	0xffffffff


	//   ....[15]....
        /*0078*/ 	.word	0xffffffff


	//   ....[16]....
        /*007c*/ 	.word	0xffffffff


	//   ....[17]....
        /*0080*/ 	.word	0xffffffff


	//   ....[18]....
        /*0084*/ 	.word	0xffffffff


	//   ....[19]....
        /*0088*/ 	.word	0xffffffff


	//   ....[20]....
        /*008c*/ 	.word	0xffffffff


	//   ....[21]....
        /*0090*/ 	.word	0xffffffff


	//   ....[22]....
        /*0094*/ 	.word	0xffffffff


	//   ....[23]....
        /*0098*/ 	.word	0xffffffff


	//   ....[24]....
        /*009c*/ 	.word	0xffffffff


	//   ....[25]....
        /*00a0*/ 	.word	0xffffffff


	//   ....[26]....
        /*00a4*/ 	.word	0xffffffff


	//   ....[27]....
        /*00a8*/ 	.word	0xffffffff


	//   ....[28]....
        /*00ac*/ 	.word	0xffffffff


	//   ....[29]....
        /*00b0*/ 	.word	0xffffffff


	//----- nvinfo : EIATTR_COOP_GROUP_INSTR_OFFSETS
	.align		4
.L_3689:
        /*00b4*/ 	.byte	0x04, 0x28
        /*00b6*/ 	.short	(.L_3691 - .L_3690)


	//   ....[0]....
.L_3690:
        /*00b8*/ 	.word	0x00002000


	//   ....[1]....
        /*00bc*/ 	.word	0x00002020


	//   ....[2]....
        /*00c0*/ 	.word	0x00002040


	//   ....[3]....
        /*00c4*/ 	.word	0x00002060


	//   ....[4]....
        /*00c8*/ 	.word	0x00002080


	//   ....[5]....
        /*00cc*/ 	.word	0x000020a0


	//   ....[6]....
        /*00d0*/ 	.word	0x000020c0


	//   ....[7]....
        /*00d4*/ 	.word	0x000020e0


	//   ....[8]....
        /*00d8*/ 	.word	0x00002100


	//   ....[9]....
        /*00dc*/ 	.word	0x00002120


	//   ....[10]....
        /*00e0*/ 	.word	0x00002590


	//   ....[11]....
        /*00e4*/ 	.word	0x000025a0


	//   ....[12]....
        /*00e8*/ 	.word	0x000025d0


	//   ....[13]....
        /*00ec*/ 	.word	0x000025e0


	//   ....[14]....
        /*00f0*/ 	.word	0x00002610


	//   ....[15]....
        /*00f4*/ 	.word	0x00002620


	//   ....[16]....
        /*00f8*/ 	.word	0x00002650


	//   ....[17]....
        /*00fc*/ 	.word	0x00002660


	//   ....[18]....
        /*0100*/ 	.word	0x00002690


	//   ....[19]....
        /*0104*/ 	.word	0x000026a0


	//   ....[20]....
        /*0108*/ 	.word	0x000034b0


	//   ....[21]....
        /*010c*/ 	.word	0x00003530


	//   ....[22]....
        /*0110*/ 	.word	0x000035b0


	//   ....[23]....
        /*0114*/ 	.word	0x00003620


	//   ....[24]....
        /*0118*/ 	.word	0x000036a0


	//   ....[25]....
        /*011c*/ 	.word	0x00003710


	//   ....[26]....
        /*0120*/ 	.word	0x00003790


	//   ....[27]....
        /*0124*/ 	.word	0x00003800


	//   ....[28]....
        /*0128*/ 	.word	0x00003880


	//   ....[29]....
        /*012c*/ 	.word	0x000038f0


	//----- nvinfo : EIATTR_EXIT_INSTR_OFFSETS
	.align		4
.L_3691:
        /*0130*/ 	.byte	0x04, 0x1c
        /*0132*/ 	.short	(.L_3693 - .L_3692)


	//   ....[0]....
.L_3692:
        /*0134*/ 	.word	0x00003450


	//----- nvinfo : EIATTR_MAX_THREADS
	.align		4
.L_3693:
        /*0138*/ 	.byte	0x04, 0x05
        /*013a*/ 	.short	(.L_3695 - .L_3694)
.L_3694:
        /*013c*/ 	.word	0x00000080
        /*0140*/ 	.word	0x00000001
        /*0144*/ 	.word	0x00000001


	//----- nvinfo : EIATTR_CRS_STACK_SIZE
	.align		4
.L_3695:
        /*0148*/ 	.byte	0x04, 0x1e
        /*014a*/ 	.short	(.L_3697 - .L_3696)
.L_3696:
        /*014c*/ 	.word	0x00000000
.L_3697:


//--------------------- .nv.info._ZN10layer_norm22ln_bwd_finalize_kernelINS_22Kernel_traits_finalizeILj15360E13__nv_bfloat16fS2_fjLj1024ELj4ENS_18Kernel_traits_baseILj15360ES2_fS2_fjLj1024EEEEEEEvNS_9BwdParamsE --------------------------
	.section	.nv.info._ZN10layer_norm22ln_bwd_finalize_kernelINS_22Kernel_traits_finalizeILj15360E13__nv_bfloat16fS2_fjLj1024ELj4ENS_18Kernel_traits_baseILj15360ES2_fS2_fjLj1024EEEEEEEvNS_9BwdParamsE,"",@"SHT_CUDA_INFO"
	.sectionflags	@""
	.align	4


	//----- nvinfo : EIATTR_CUDA_API_VERSION
	.align		4
        /*0000*/ 	.byte	0x04, 0x37
        /*0002*/ 	.short	(.L_3699 - .L_3698)
.L_3698:
        /*0004*/ 	.word	0x00000082


	//----- nvinfo : EIATTR_SW2861232_WAR
	.align		4
.L_3699:
        /*0008*/ 	.byte	0x01, 0x35
	.zero		2


	//----- nvinfo : EIATTR_PARAM_CBANK
	.align		4
        /*000c*/ 	.byte	0x04, 0x0a
        /*000e*/ 	.short	(.L_3701 - .L_3700)
	.align		4
.L_3700:
        /*0010*/ 	.word	index@(.nv.constant0._ZN10layer_norm22ln_bwd_finalize_kernelINS_22Kernel_traits_finalizeILj15360E13__nv_bfloat16fS2_fjLj1024ELj4ENS_18Kernel_traits_baseILj15360ES2_fS2_fjLj1024EEEEEEEvNS_9BwdParamsE)
        /*0014*/ 	.short	0x0160
        /*0016*/ 	.short	0x0088


	//----- nvinfo : EIATTR_CBANK_PARAM_SIZE
	.align		4
.L_3701:
        /*0018*/ 	.byte	0x03, 0x19
        /*001a*/ 	.short	0x0088


	//----- nvinfo : EIATTR_KPARAM_INFO
	.align		4
        /*001c*/ 	.byte	0x04, 0x17
        /*001e*/ 	.short	(.L_3703 - .L_3702)
.L_3702:
        /*0020*/ 	.word	0x00000000
        /*0024*/ 	.short	0x0000
        /*0026*/ 	.short	0x0000
        /*0028*/ 	.byte	0x00, 0xf0, 0x21, 0x02


	//----- nvinfo : EIATTR_MAXREG_COUNT
	.align		4
.L_3703:
        /*002c*/ 	.byte	0x03, 0x1b
        /*002e*/ 	.short	0x0040


	//----- nvinfo : EIATTR_NUM_BARRIERS
	.align		4
        /*0030*/ 	.byte	0x02, 0x4c
        /*0032*/ 	.byte	0x01
	.zero		1


	//----- nvinfo : EIATTR_MERCURY_ISA_VERSION
	.align		4
        /*0034*/ 	.byte	0x03, 0x5f
        /*0036*/ 	.short	0x0000


	//----- nvinfo : EIATTR_COOP_GROUP_MASK_REGIDS
	.align		4
        /*0038*/ 	.byte	0x04, 0x29
        /*003a*/ 	.short	(.L_3705 - .L_3704)


	//   ....[0]....
.L_3704:
        /*003c*/ 	.word	0xffffffff


	//   ....[1]....
        /*0040*/ 	.word	0xffffffff


	//   ....[2]....
        /*0044*/ 	.word	0xffffffff


	//   ....[3]....
        /*0048*/ 	.word	0xffffffff


	//   ....[4]....
        /*004c*/ 	.word	0xffffffff


	//   ....[5]....
        /*0050*/ 	.word	0xffffffff


	//   ....[6]....
        /*0054*/ 	.word	0xffffffff


	//   ....[7]....
        /*0058*/ 	.word	0xffffffff


	//   ....[8]....
        /*005c*/ 	.word	0xffffffff


	//   ....[9]....
        /*0060*/ 	.word	0xffffffff


	//   ....[10]....
        /*0064*/ 	.word	0xffffffff


	//   ....[11]....
        /*0068*/ 	.word	0xffffffff


	//   ....[12]....
        /*006c*/ 	.word	0xffffffff


	//   ....[13]....
        /*0070*/ 	.word	0xffffffff


	//   ....[14]....
        /*0074*/ 	.word	0xffffffff


	//   ....[15]....
        /*0078*/ 	.word	0xffffffff


	//   ....[16]....
        /*007c*/ 	.word	0xffffffff


	//   ....[17]....
        /*0080*/ 	.word	0xffffffff


	//   ....[18]....
        /*0084*/ 	.word	0xffffffff


	//   ....[19]....
        /*0088*/ 	.word	0xffffffff


	//----- nvinfo : EIATTR_COOP_GROUP_INSTR_OFFSETS
	.align		4
.L_3705:
        /*008c*/ 	.byte	0x04, 0x28
        /*008e*/ 	.short	(.L_3707 - .L_3706)


	//   ....[0]....
.L_3706:
        /*0090*/ 	.word	0x000007b0


	//   ....[1]....
        /*0094*/ 	.word	0x000007e0


	//   ....[2]....
        /*0098*/ 	.word	0x00000800


	//   ....[3]....
        /*009c*/ 	.word	0x00000810


	//   ....[4]....
        /*00a0*/ 	.word	0x00000840


	//   ....[5]....
        /*00a4*/ 	.word	0x00000850


	//   ....[6]....
        /*00a8*/ 	.word	0x00000880


	//   ....[7]....
        /*00ac*/ 	.word	0x00000890


	//   ....[8]....
        /*00b0*/ 	.word	0x000008c0


	//   ....[9]....
        /*00b4*/ 	.word	0x000008d0


	//   ....[10]....
        /*00b8*/ 	.word	0x00000ac0


	//   ....[11]....
        /*00bc*/ 	.word	0x00000b40


	//   ....[12]....
        /*00c0*/ 	.word	0x00000ba0


	//   ....[13]....
        /*00c4*/ 	.word	0x00000c00


	//   ....[14]....
        /*00c8*/ 	.word	0x00000c70


	//   ....[15]....
        /*00cc*/ 	.word	0x00000ce0


	//   ....[16]....
        /*00d0*/ 	.word	0x00000d40


	//   ....[17]....
        /*00d4*/ 	.word	0x00000da0


	//   ....[18]....
        /*00d8*/ 	.word	0x00000e00


	//   ....[19]....
        /*00dc*/ 	.word	0x00000e60


	//----- nvinfo : EIATTR_EXIT_INSTR_OFFSETS
	.align		4
.L_3707:
        /*00e0*/ 	.byte	0x04, 0x1c
        /*00e2*/ 	.short	(.L_3709 - .L_3708)


	//   ....[0]....
.L_3708:
        /*00e4*/ 	.word	0x00000070


	//   ....[1]....
        /*00e8*/ 	.word	0x00000a60


	//----- nvinfo : EIATTR_MAX_THREADS
	.align		4
.L_3709:
        /*00ec*/ 	.byte	0x04, 0x05
        /*00ee*/ 	.short	(.L_3711 - .L_3710)
.L_3710:
        /*00f0*/ 	.word	0x00000400
        /*00f4*/ 	.word	0x00000001
        /*00f8*/ 	.word	0x00000001


	//----- nvinfo : EIATTR_CRS_STACK_SIZE
	.align		4
.L_3711:
        /*00fc*/ 	.byte	0x04, 0x1e
        /*00fe*/ 	.short	(.L_3713 - .L_3712)
.L_3712:
        /*0100*/ 	.word	0x00000000
.L_3713:


//--------------------- .nv.info._ZN10layer_norm13ln_bwd_kernelINS_13Kernel_traitsI13__nv_bfloat16fS2_fjLj15360ELj4ELj1ELj4ELj8ENS_18Kernel_traits_baseILj15360ES2_fS2_fjLj128EEEEEEEvNS_9BwdParamsE --------------------------
	.section	.nv.info._ZN10layer_norm13ln_bwd_kernelINS_13Kernel_traitsI13__nv_bfloat16fS2_fjLj15360ELj4ELj1ELj4ELj8ENS_18Kernel_traits_baseILj15360ES2_fS2_fjLj128EEEEEEEvNS_9BwdParamsE,"",@"SHT_CUDA_INFO"
	.sectionflags	@""
	.align	4


	//----- nvinfo : EIATTR_CUDA_API_VERSION
	.align		4
        /*0000*/ 	.byte	0x04, 0x37
        /*0002*/ 	.short	(.L_3715 - .L_3714)
.L_3714:
        /*0004*/ 	.word	0x00000082


	//----- nvinfo : EIATTR_SW2861232_WAR
	.align		4
.L_3715:
        /*0008*/ 	.byte	0x01, 0x35
	.zero		2


	//----- nvinfo : EIATTR_PARAM_CBANK
	.align		4
        /*000c*/ 	.byte	0x04, 0x0a
        /*000e*/ 	.short	(.L_3717 - .L_3716)
	.align		4
.L_3716:
        /*0010*/ 	.word	index@(.nv.constant0._ZN10layer_norm13ln_bwd_kernelINS_13Kernel_traitsI13__nv_bfloat16fS2_fjLj15360ELj4ELj1ELj4ELj8ENS_18Kernel_traits_baseILj15360ES2_fS2_fjLj128EEEEEEEvNS_9BwdParamsE)
        /*0014*/ 	.short	0x0160
        /*0016*/ 	.short	0x0088


	//----- nvinfo : EIATTR_CBANK_PARAM_SIZE
	.align		4
.L_3717:
        /*0018*/ 	.byte	0x03, 0x19
        /*001a*/ 	.short	0x0088


	//----- nvinfo : EIATTR_KPARAM_INFO
	.align		4
        /*001c*/ 	.byte	0x04, 0x17
        /*001e*/ 	.short	(.L_3719 - .L_3718)
.L_3718:
        /*0020*/ 	.word	0x00000000
        /*0024*/ 	.short	0x0000
        /*0026*/ 	.short	0x0000
        /*0028*/ 	.byte	0x00, 0xf0, 0x21, 0x02


	//----- nvinfo : EIATTR_MAXREG_COUNT
	.align		4
.L_3719:
        /*002c*/ 	.byte	0x03, 0x1b
        /*002e*/ 	.short	0x00ff


	//----- nvinfo : EIATTR_NUM_BARRIERS
	.align		4
        /*0030*/ 	.byte	0x02, 0x4c
        /*0032*/ 	.byte	0x01
	.zero		1


	//----- nvinfo : EIATTR_MERCURY_ISA_VERSION
	.align		4
        /*0034*/ 	.byte	0x03, 0x5f
        /*0036*/ 	.short	0x0000


	//----- nvinfo : EIATTR_COOP_GROUP_MASK_REGIDS
	.align		4
        /*0038*/ 	.byte	0x04, 0x29
        /*003a*/ 	.short	(.L_3721 - .L_3720)


	//   ....[0]....
.L_3720:
        /*003c*/ 	.word	0xffffffff


	//   ....[1]....
        /*0040*/ 	.word	0xffffffff


	//   ....[2]....
        /*0044*/ 	.word	0xffffffff


	//   ....[3]....
        /*0048*/ 	.word	0xffffffff


	//   ....[4]....
        /*004c*/ 	.word	0xffffffff


	//   ....[5]....
        /*0050*/ 	.word	0xffffffff


	//   ....[6]....
        /*0054*/ 	.word	0xffffffff


	//   ....[7]....
        /*0058*/ 	.word	0xffffffff


	//   ....[8]....
        /*005c*/ 	.word	0xffffffff


	//   ....[9]....
        /*0060*/ 	.word	0xffffffff


	//   ....[10]....
        /*0064*/ 	.word	0xffffffff


	//   ....[11]....
        /*0068*/ 	.word	0xffffffff


	//   ....[12]....
        /*006c*/ 	.word	0xffffffff


	//   ....[13]....
        /*0070*/ 	.word	0xffffffff


	//   ....[14]....
        /*0074*/ 	.word	0xffffffff


	//   ....[15]....
        /*0078*/ 	.word	0xffffffff


	//   ....[16]....
        /*007c*/ 	.word	0xffffffff


	//   ....[17]....
        /*0080*/ 	.word	0xffffffff


	//   ....[18]....
        /*0084*/ 	.word	0xffffffff


	//   ....[19]....
        /*0088*/ 	.word	0xffffffff


	//   ....[20]....
        /*008c*/ 	.word	0xffffffff


	//   ....[21]....
        /*0090*/ 	.word	0xffffffff


	//   ....[22]....
        /*0094*/ 	.word	0xffffffff


	//   ....[23]....
        /*0098*/ 	.word	0xffffffff


	//   ....[24]....
        /*009c*/ 	.word	0xffffffff


	//   ....[25]....
        /*00a0*/ 	.word	0xffffffff


	//   ....[26]....
        /*00a4*/ 	.word	0xffffffff


	//   ....[27]....
        /*00a8*/ 	.word	0xffffffff


	//   ....[28]....
        /*00ac*/ 	.word	0xffffffff


	//   ....[29]....
        /*00b0*/ 	.word	0xffffffff


	//----- nvinfo : EIATTR_COOP_GROUP_INSTR_OFFSETS
	.align		4
.L_3721:
        /*00b4*/ 	.byte	0x04, 0x28
        /*00b6*/ 	.short	(.L_3723 - .L_3722)


	//   ....[0]....
.L_3722:
        /*00b8*/ 	.word	0x000028e0


	//   ....[1]....
        /*00bc*/ 	.word	0x00002900


	//   ....[2]....
        /*00c0*/ 	.word	0x00002920


	//   ....[3]....
        /*00c4*/ 	.word	0x00002940


	//   ....[4]....
        /*00c8*/ 	.word	0x00002960


	//   ....[5]....
        /*00cc*/ 	.word	0x00002980


	//   ....[6]....
        /*00d0*/ 	.word	0x000029a0


	//   ....[7]....
        /*00d4*/ 	.word	0x000029c0


	//   ....[8]....
        /*00d8*/ 	.word	0x000029e0


	//   ....[9]....
        /*00dc*/ 	.word	0x00002a00


	//   ....[10]....
        /*00e0*/ 	.word	0x00002e80


	//   ....[11]....
        /*00e4*/ 	.word	0x00002e90


	//   ....[12]....
        /*00e8*/ 	.word	0x00002ec0


	//   ....[13]....
        /*00ec*/ 	.word	0x00002ed0


	//   ....[14]....
        /*00f0*/ 	.word	0x00002f00


	//   ....[15]....
        /*00f4*/ 	.word	0x00002f10


	//   ....[16]....
        /*00f8*/ 	.word	0x00002f40


	//   ....[17]....
        /*00fc*/ 	.word	0x00002f50


	//   ....[18]....
        /*0100*/ 	.word	0x00002f80


	//   ....[19]....
        /*0104*/ 	.word	0x00002f90


	//   ....[20]....
        /*0108*/ 	.word	0x00003f00


	//   ....[21]....
        /*010c*/ 	.word	0x00003f80


	//   ....[22]....
        /*0110*/ 	.word	0x00004000


	//   ....[23]....
        /*0114*/ 	.word	0x00004070


	//   ....[24]....
        /*0118*/ 	.word	0x000040f0


	//   ....[25]....
        /*011c*/ 	.word	0x00004160


	//   ....[26]....
        /*0120*/ 	.word	0x000041e0


	//   ....[27]....
        /*0124*/ 	.word	0x00004250


	//   ....[28]....
        /*0128*/ 	.word	0x000042d0


	//   ....[29]....
        /*012c*/ 	.word	0x00004340


	//----- nvinfo : EIATTR_EXIT_INSTR_OFFSETS
	.align		4
.L_3723:
        /*0130*/ 	.byte	0x04, 0x1c
        /*0132*/ 	.short	(.L_3725 - .L_3724)


	//   ....[0]....
.L_3724:
        /*0134*/ 	.word	0x00003ea0


	//----- nvinfo : EIATTR_MAX_THREADS
	.align		4
.L_3725:
        /*0138*/ 	.byte	0x04, 0x05
        /*013a*/ 	.short	(.L_3727 - .L_3726)
.L_3726:
        /*013c*/ 	.word	0x00000080
        /*0140*/ 	.word	0x00000001
        /*0144*/ 	.word	0x00000001


	//----- nvinfo : EIATTR_CRS_STACK_SIZE
	.align		4
.L_3727:
        /*0148*/ 	.byte	0x04, 0x1e
        /*014a*/ 	.short	(.L_3729 - .L_3728)
.L_3728:
        /*014c*/ 	.word	0x00000000
.L_3729:


//--------------------- .nv.info._ZN10layer_norm22ln_bwd_finalize_kernelINS_22Kernel_traits_finalizeILj15360E13__nv_bfloat16S2_S2_fjLj1024ELj4ENS_18Kernel_traits_baseILj15360ES2_S2_S2_fjLj1024EEEEEEEvNS_9BwdParamsE --------------------------
	.section	.nv.info._ZN10layer_norm22ln_bwd_finalize_kernelINS_22Kernel_traits_finalizeILj15360E13__nv_bfloat16S2_S2_fjLj1024ELj4ENS_18Kernel_traits_baseILj15360ES2_S2_S2_fjLj1024EEEEEEEvNS_9BwdParamsE,"",@"SHT_CUDA_INFO"
	.sectionflags	@""
	.align	4


	//----- nvinfo : EIATTR_CUDA_API_VERSION
	.align		4
        /*0000*/ 	.byte	0x04, 0x37
        /*0002*/ 	.short	(.L_3731 - .L_3730)
.L_3730:
        /*0004*/ 	.word	0x00000082


	//----- nvinfo : EIATTR_SW2861232_WAR
	.align		4
.L_3731:
        /*0008*/ 	.byte	0x01, 0x35
	.zero		2


	//----- nvinfo : EIATTR_PARAM_CBANK
	.align		4
        /*000c*/ 	.byte	0x04, 0x0a
        /*000e*/ 	.short	(.L_3733 - .L_3732)
	.align		4
.L_3732:
        /*0010*/ 	.word	index@(.nv.constant0._ZN10layer_norm22ln_bwd_finalize_kernelINS_22Kernel_traits_finalizeILj15360E13__nv_bfloat16S2_S2_fjLj1024ELj4ENS_18Kernel_traits_baseILj15360ES2_S2_S2_fjLj1024EEEEEEEvNS_9BwdParamsE)
        /*0014*/ 	.short	0x0160
        /*0016*/ 	.short	0x0088


	//----- nvinfo : EIATTR_CBANK_PARAM_SIZE
	.align		4
.L_3733:
        /*0018*/ 	.byte	0x03, 0x19
        /*001a*/ 	.short	0x0088


	//----- nvinfo : EIATTR_KPARAM_INFO
	.align		4
        /*001c*/ 	.byte	0x04, 0x17
        /*001e*/ 	.short	(.L_3735 - .L_3734)
.L_3734:
        /*0020*/ 	.word	0x00000000
        /*0024*/ 	.short	0x0000
        /*0026*/ 	.short	0x0000
        /*0028*/ 	.byte	0x00, 0xf0, 0x21, 0x02


	//----- nvinfo : EIATTR_MAXREG_COUNT
	.align		4
.L_3735:
        /*002c*/ 	.byte	0x03, 0x1b
        /*002e*/ 	.short	0x0040


	//----- nvinfo : EIATTR_NUM_BARRIERS
	.align		4
        /*0030*/ 	.byte	0x02, 0x4c
        /*0032*/ 	.byte	0x01
	.zero		1


	//----- nvinfo : EIATTR_MERCURY_ISA_VERSION
	.align		4
        /*0034*/ 	.byte	0x03, 0x5f
        /*0036*/ 	.short	0x0000


	//----- nvinfo : EIATTR_COOP_GROUP_MASK_REGIDS
	.align		4
        /*0038*/ 	.byte	0x04, 0x29
        /*003a*/ 	.short	(.L_3737 - .L_3736)


	//   ....[0]....
.L_3736:
        /*003c*/ 	.word	0xffffffff


	//   ....[1]....
        /*0040*/ 	.word	0xffffffff


	//   ....[2]....
        /*0044*/ 	.word	0xffffffff


	//   ....[3]....
        /*0048*/ 	.word	0xffffffff


	//   ....[4]....
        /*004c*/ 	.word	0xffffffff


	//   ....[5]....
        /*0050*/ 	.word	0xffffffff


	//   ....[6]....
        /*0054*/ 	.word	0xffffffff


	//   ....[7]....
        /*0058*/ 	.word	0xffffffff


	//   ....[8]....
        /*005c*/ 	.word	0xffffffff


	//   ....[9]....
        /*0060*/ 	.word	0xffffffff


	//   ....[10]....
        /*0064*/ 	.word	0xffffffff


	//   ....[11]....
        /*0068*/ 	.word	0xffffffff


	//   ....[12]....
        /*006c*/ 	.word	0xffffffff


	//   ....[13]....
        /*0070*/ 	.word	0xffffffff


	//   ....[14]....
        /*0074*/ 	.word	0xffffffff


	//   ....[15]....
        /*0078*/ 	.word	0xffffffff


	//   ....[16]....
        /*007c*/ 	.word	0xffffffff


	//   ....[17]....
        /*0080*/ 	.word	0xffffffff


	//   ....[18]....
        /*0084*/ 	.word	0xffffffff


	//   ....[19]....
        /*0088*/ 	.word	0xffffffff


	//----- nvinfo : EIATTR_COOP_GROUP_INSTR_OFFSETS
	.align		4
.L_3737:
        /*008c*/ 	.byte	0x04, 0x28
        /*008e*/ 	.short	(.L_3739 - .L_3738)


	//   ....[0]....
.L_3738:
        /*0090*/ 	.word	0x000007b0


	//   ....[1]....
        /*0094*/ 	.word	0x000007e0


	//   ....[2]....
        /*0098*/ 	.word	0x00000800


	//   ....[3]....
        /*009c*/ 	.word	0x00000810


	//   ....[4]....
        /*00a0*/ 	.word	0x00000840


	//   ....[5]....
        /*00a4*/ 	.word	0x00000850


	//   ....[6]....
        /*00a8*/ 	.word	0x00000880


	//   ....[7]....
        /*00ac*/ 	.word	0x00000890


	//   ....[8]....
        /*00b0*/ 	.word	0x000008c0


	//   ....[9]....
        /*00b4*/ 	.word	0x000008d0


	//   ....[10]....
        /*00b8*/ 	.word	0x00000ac0


	//   ....[11]....
        /*00bc*/ 	.word	0x00000b40


	//   ....[12]....
        /*00c0*/ 	.word	0x00000ba0


	//   ....[13]....
        /*00c4*/ 	.word	0x00000c00


	//   ....[14]....
        /*00c8*/ 	.word	0x00000c70


	//   ....[15]....
        /*00cc*/ 	.word	0x00000ce0


	//   ....[16]....
        /*00d0*/ 	.word	0x00000d40


	//   ....[17]....
        /*00d4*/ 	.word	0x00000da0


	//   ....[18]....
        /*00d8*/ 	.word	0x00000e00


	//   ....[19]....
        /*00dc*/ 	.word	0x00000e60


	//----- nvinfo : EIATTR_EXIT_INSTR_OFFSETS
	.align		4
.L_3739:
        /*00e0*/ 	.byte	0x04, 0x1c
        /*00e2*/ 	.short	(.L_3741 - .L_3740)


	//   ....[0]....
.L_3740:
        /*00e4*/ 	.word	0x00000070


	//   ....[1]....
        /*00e8*/ 	.word	0x00000a60


	//----- nvinfo : EIATTR_MAX_THREADS
	.align		4
.L_3741:
        /*00ec*/ 	.byte	0x04, 0x05
        /*00ee*/ 	.short	(.L_3743 - .L_3742)
.L_3742:
        /*00f0*/ 	.word	0x00000400
        /*00f4*/ 	.word	0x00000001
        /*00f8*/ 	.word	0x00000001


	//----- nvinfo : EIATTR_CRS_STACK_SIZE
	.align		4
.L_3743:
        /*00fc*/ 	.byte	0x04, 0x1e
        /*00fe*/ 	.short	(.L_3745 - .L_3744)
.L_3744:
        /*0100*/ 	.word	0x00000000
.L_3745:


//--------------------- .nv.info._ZN10layer_norm13ln_bwd_kernelINS_13Kernel_traitsI13__nv_bfloat16S2_S2_fjLj15360ELj4ELj1ELj4ELj4ENS_18Kernel_traits_baseILj15360ES2_S2_S2_fjLj128EEEEEEEvNS_9BwdParamsE --------------------------
	.section	.nv.info._ZN10layer_norm13ln_bwd_kernelINS_13Kernel_traitsI13__nv_bfloat16S2_S2_fjLj15360ELj4ELj1ELj4ELj4ENS_18Kernel_traits_baseILj15360ES2_S2_S2_fjLj128EEEEEEEvNS_9BwdParamsE,"",@"SHT_CUDA_INFO"
	.sectionflags	@""
	.align	4


	//----- nvinfo : EIATTR_CUDA_API_VERSION
	.align		4
        /*0000*/ 	.byte	0x04, 0x37
        /*0002*/ 	.short	(.L_3747 - .L_3746)
.L_3746:
        /*0004*/ 	.word	0x00000082


	//----- nvinfo : EIATTR_SW2861232_WAR
	.align		4
.L_3747:
        /*0008*/ 	.byte	0x01, 0x35
	.zero		2


	//----- nvinfo : EIATTR_PARAM_CBANK
	.align		4
        /*000c*/ 	.byte	0x04, 0x0a
        /*000e*/ 	.short	(.L_3749 - .L_3748)
	.align		4
.L_3748:
        /*0010*/ 	.word	index@(.nv.constant0._ZN10layer_norm13ln_bwd_kernelINS_13Kernel_traitsI13__nv_bfloat16S2_S2_fjLj15360ELj4ELj1ELj4ELj4ENS_18Kernel_traits_baseILj15360ES2_S2_S2_fjLj128EEEEEEEvNS_9BwdParamsE)
        /*0014*/ 	.short	0x0160
        /*0016*/ 	.short	0x0088


	//----- nvinfo : EIATTR_CBANK_PARAM_SIZE
	.align		4
.L_3749:
        /*0018*/ 	.byte	0x03, 0x19
        /*001a*/ 	.short	0x0088


	//----- nvinfo : EIATTR_KPARAM_INFO
	.align		4
        /*001c*/ 	.byte	0x04, 0x17
        /*001e*/ 	.short	(.L_3751 - .L_3750)
.L_3750:
        /*0020*/ 	.word	0x00000000
        /*0024*/ 	.short	0x0000
        /*0026*/ 	.short	0x0000
        /*0028*/ 	.byte	0x00, 0xf0, 0x21, 0x02


	//----- nvinfo : EIATTR_MAXREG_COUNT
	.align		4
.L_3751:
        /*002c*/ 	.byte	0x03, 0x1b
        /*002e*/ 	.short	0x00ff


	//----- nvinfo : EIATTR_NUM_BARRIERS
	.align		4
        /*0030*/ 	.byte	0x02, 0x4c
        /*0032*/ 	.byte	0x01
	.zero		1


	//----- nvinfo : EIATTR_MERCURY_ISA_VERSION
	.align		4
        /*0034*/ 	.byte	0x03, 0x5f
        /*0036*/ 	.short	0x0000


	//----- nvinfo : EIATTR_COOP_GROUP_MASK_REGIDS
	.align		4
        /*0038*/ 	.byte	0x04, 0x29
        /*003a*/ 	.short	(.L_3753 - .L_3752)


	//   ....[0]....
.L_3752:
        /*003c*/ 	.word	0xffffffff


	//   ....[1]....
        /*0040*/ 	.word	0xffffffff


	//   ....[2]....
        /*0044*/ 	.word	0xffffffff


	//   ....[3]....
        /*0048*/ 	.word	0xffffffff


	//   ....[4]....
        /*004c*/ 	.word	0xffffffff


	//   ....[5]....
        /*0050*/ 	.word	0xffffffff


	//   ....[6]....
        /*0054*/ 	.word	0xffffffff


	//   ....[7]....
        /*0058*/ 	.word	0xffffffff


	//   ....[8]....
        /*005c*/ 	.word	0xffffffff


	//   ....[9]....
        /*0060*/ 	.word	0xffffffff


	//   ....[10]....
        /*0064*/ 	.word	0xffffffff


	//   ....[11]....
        /*0068*/ 	.word	0xffffffff


	//   ....[12]....
        /*006c*/ 	.word	0xffffffff


	//   ....[13]....
        /*0070*/ 	.word	0xffffffff


	//   ....[14]....
        /*0074*/ 	.word	0xffffffff


	//   ....[15]....
        /*0078*/ 	.word	0xffffffff


	//   ....[16]....
        /*007c*/ 	.word	0xffffffff


	//   ....[17]....
        /*0080*/ 	.word	0xffffffff


	//   ....[18]....
        /*0084*/ 	.word	0xffffffff


	//   ....[19]....
        /*0088*/ 	.word	0xffffffff


	//   ....[20]....
        /*008c*/ 	.word	0xffffffff


	//   ....[21]....
        /*0090*/ 	.word	0xffffffff


	//   ....[22]....
        /*0094*/ 	.word	0xffffffff


	//   ....[23]....
        /*0098*/ 	.word	0xffffffff


	//   ....[24]....
        /*009c*/ 	.word	0xffffffff


	//   ....[25]....
        /*00a0*/ 	.word	0xffffffff


	//   ....[26]....
        /*00a4*/ 	.word	0xffffffff


	//   ....[27]....
        /*00a8*/ 	.word	0xffffffff


	//   ....[28]....
        /*00ac*/ 	.word	0xffffffff


	//   ....[29]....
        /*00b0*/ 	.word	0xffffffff


	//----- nvinfo : EIATTR_COOP_GROUP_INSTR_OFFSETS
	.align		4
.L_3753:
        /*00b4*/ 	.byte	0x04, 0x28
        /*00b6*/ 	.short	(.L_3755 - .L_3754)


	//   ....[0]....
.L_3754:
        /*00b8*/ 	.word	0x00002d50


	//   ....[1]....
        /*00bc*/ 	.word	0x00002d70


	//   ....[2]....
        /*00c0*/ 	.word	0x00002d90


	//   ....[3]....
        /*00c4*/ 	.word	0x00002db0


	//   ....[4]....
        /*00c8*/ 	.word	0x00002dd0


	//   ....[5]....
        /*00cc*/ 	.word	0x00002df0


	//   ....[6]....
        /*00d0*/ 	.word	0x00002e10


	//   ....[7]....
        /*00d4*/ 	.word	0x00002e30


	//   ....[8]....
        /*00d8*/ 	.word	0x00002e50


	//   ....[9]....
        /*00dc*/ 	.word	0x00002e70


	//   ....[10]....
        /*00e0*/ 	.word	0x000032e0


	//   ....[11]....
        /*00e4*/ 	.word	0x000032f0


	//   ....[12]....
        /*00e8*/ 	.word	0x00003320


	//   ....[13]....
        /*00ec*/ 	.word	0x00003330


	//   ....[14]....
        /*00f0*/ 	.word	0x00003360


	//   ....[15]....
        /*00f4*/ 	.word	0x00003370


	//   ....[16]....
        /*00f8*/ 	.word	0x000033a0


	//   ....[17]....
        /*00fc*/ 	.word	0x000033b0


	//   ....[18]....
        /*0100*/ 	.word	0x000033e0


	//   ....[19]....
        /*0104*/ 	.word	0x000033f0


	//   ....[20]....
        /*0108*/ 	.word	0x000044c0


	//   ....[21]....
        /*010c*/ 	.word	0x00004540


	//   ....[22]....
        /*0110*/ 	.word	0x000045c0


	//   ....[23]....
        /*0114*/ 	.word	0x00004630


	//   ....[24]....
        /*0118*/ 	.word	0x000046b0


	//   ....[25]....
        /*011c*/ 	.word	0x00004720


	//   ....[26]....
        /*0120*/ 	.word	0x000047a0


	//   ....[27]....
        /*0124*/ 	.word	0x00004810


	//   ....[28]....
        /*0128*/ 	.word	0x00004890


	//   ....[29]....
        /*012c*/ 	.word	0x00004900


	//----- nvinfo : EIATTR_EXIT_INSTR_OFFSETS
	.align		4
.L_3755:
        /*0130*/ 	.byte	0x04, 0x1c
        /*0132*/ 	.short	(.L_3757 - .L_3756)


	//   ....[0]....
.L_3756:
        /*0134*/ 	.word	0x00004460


	//----- nvinfo : EIATTR_MAX_THREADS
	.align		4
.L_3757:
        /*0138*/ 	.byte	0x04, 0x05
        /*013a*/ 	.short	(.L_3759 - .L_3758)
.L_3758:
        /*013c*/ 	.word	0x00000080
        /*0140*/ 	.word	0x00000001
        /*0144*/ 	.word	0x00000001


	//----- nvinfo : EIATTR_CRS_STACK_SIZE
	.align		4
.L_3759:
        /*0148*/ 	.byte	0x04, 0x1e
        /*014a*/ 	.short	(.L_3761 - .L_3760)
.L_3760:
        /*014c*/ 	.word	0x00000000
.L_3761:


//--------------------- .nv.info._ZN10layer_norm22ln_bwd_finalize_kernelINS_22Kernel_traits_finalizeILj15360E6__halffS2_fjLj1024ELj4ENS_18Kernel_traits_baseILj15360ES2_fS2_fjLj1024EEEEEEEvNS_9BwdParamsE --------------------------
	.section	.nv.info._ZN10layer_norm22ln_bwd_finalize_kernelINS_22Kernel_traits_finalizeILj15360E6__halffS2_fjLj1024ELj4ENS_18Kernel_traits_baseILj15360ES2_fS2_fjLj1024EEEEEEEvNS_9BwdParamsE,"",@"SHT_CUDA_INFO"
	.sectionflags	@""
	.align	4


	//----- nvinfo : EIATTR_CUDA_API_VERSION
	.align		4
        /*0000*/ 	.byte	0x04, 0x37
        /*0002*/ 	.short	(.L_3763 - .L_3762)
.L_3762:
        /*0004*/ 	.word	0x00000082


	//----- nvinfo : EIATTR_SW2861232_WAR
	.align		4
.L_3763:
        /*0008*/ 	.byte	0x01, 0x35
	.zero		2


	//----- nvinfo : EIATTR_PARAM_CBANK
	.align		4
        /*000c*/ 	.byte	0x04, 0x0a
        /*000e*/ 	.short	(.L_3765 - .L_3764)
	.align		4
.L_3764:
        /*0010*/ 	.word	index@(.nv.constant0._ZN10layer_norm22ln_bwd_finalize_kernelINS_22Kernel_traits_finalizeILj15360E6__halffS2_fjLj1024ELj4ENS_18Kernel_traits_baseILj15360ES2_fS2_fjLj1024EEEEEEEvNS_9BwdParamsE)
        /*0014*/ 	.short	0x0160
        /*0016*/ 	.short	0x0088


	//----- nvinfo : EIATTR_CBANK_PARAM_SIZE
	.align		4
.L_3765:
        /*0018*/ 	.byte	0x03, 0x19
        /*001a*/ 	.short	0x0088


	//----- nvinfo : EIATTR_KPARAM_INFO
	.align		4
        /*001c*/ 	.byte	0x04, 0x17
        /*001e*/ 	.short	(.L_3767 - .L_3766)
.L_3766:
        /*0020*/ 	.word	0x00000000
        /*0024*/ 	.short	0x0000
        /*0026*/ 	.short	0x0000
        /*0028*/ 	.byte	0x00, 0xf0, 0x21, 0x02


	//----- nvinfo : EIATTR_MAXREG_COUNT
	.align		4
.L_3767:
        /*002c*/ 	.byte	0x03, 0x1b
        /*002e*/ 	.short	0x0040


	//----- nvinfo : EIATTR_NUM_BARRIERS
	.align		4
        /*0030*/ 	.byte	0x02, 0x4c
        /*0032*/ 	.byte	0x01
	.zero		1


	//----- nvinfo : EIATTR_MERCURY_ISA_VERSION
	.align		4
        /*0034*/ 	.byte	0x03, 0x5f
        /*0036*/ 	.short	0x0000


	//----- nvinfo : EIATTR_COOP_GROUP_MASK_REGIDS
	.align		4
        /*0038*/ 	.byte	0x04, 0x29
        /*003a*/ 	.short	(.L_3769 - .L_3768)


	//   ....[0]....
.L_3768:
        /*003c*/ 	.word	0xffffffff


	//   ....[1]....
        /*0040*/ 	.word	0xffffffff


	//   ....[2]....
        /*0044*/ 	.word	0xffffffff


	//   ....[3]....
        /*0048*/ 	.word	0xffffffff


	//   ....[4]....
        /*004c*/ 	.word	0xffffffff


	//   ....[5]....
        /*0050*/ 	.word	0xffffffff


	//   ....[6]....
        /*0054*/ 	.word	0xffffffff


	//   ....[7]....
        /*0058*/ 	.word	0xffffffff


	//   ....[8]....
        /*005c*/ 	.word	0xffffffff


	//   ....[9]....
        /*0060*/ 	.word	0xffffffff


	//   ....[10]....
        /*0064*/ 	.word	0xffffffff


	//   ....[11]....
        /*0068*/ 	.word	0xffffffff


	//   ....[12]....
        /*006c*/ 	.word	0xffffffff


	//   ....[13]....
        /*0070*/ 	.word	0xffffffff


	//   ....[14]....
        /*0074*/ 	.word	0xffffffff


	//   ....[15]....
        /*0078*/ 	.word	0xffffffff


	//   ....[16]....
        /*007c*/ 	.word	0xffffffff


	//   ....[17]....
        /*0080*/ 	.word	0xffffffff


	//   ....[18]....
        /*0084*/ 	.word	0xffffffff


	//   ....[19]....
        /*0088*/ 	.word	0xffffffff


	//----- nvinfo : EIATTR_COOP_GROUP_INSTR_OFFSETS
	.align		4
.L_3769:
        /*008c*/ 	.byte	0x04, 0x28
        /*008e*/ 	.short	(.L_3771 - .L_3770)


	//   ....[0]....
.L_3770:
        /*0090*/ 	.word	0x000007b0


	//   ....[1]....
        /*0094*/ 	.word	0x000007e0


	//   ....[2]....
        /*0098*/ 	.word	0x00000800


	//   ....[3]....
        /*009c*/ 	.word	0x00000810


	//   ....[4]....
        /*00a0*/ 	.word	0x00000840


	//   ....[5]....
        /*00a4*/ 	.word	0x00000850


	//   ....[6]....
        /*00a8*/ 	.word	0x00000880


	//   ....[7]....
        /*00ac*/ 	.word	0x00000890


	//   ....[8]....
        /*00b0*/ 	.word	0x000008c0


	//   ....[9]....
        /*00b4*/ 	.word	0x000008d0


	//   ....[10]....
        /*00b8*/ 	.word	0x00000ac0


	//   ....[11]....
        /*00bc*/ 	.word	0x00000b40


	//   ....[12]....
        /*00c0*/ 	.word	0x00000ba0


	//   ....[13]....
        /*00c4*/ 	.word	0x00000c00


	//   ....[14]....
        /*00c8*/ 	.word	0x00000c70


	//   ....[15]....
        /*00cc*/ 	.word	0x00000ce0


	//   ....[16]....
        /*00d0*/ 	.word	0x00000d40


	//   ....[17]....
        /*00d4*/ 	.word	0x00000da0


	//   ....[18]....
        /*00d8*/ 	.word	0x00000e00


	//   ....[19]....
        /*00dc*/ 	.word	0x00000e60


	//----- nvinfo : EIATTR_EXIT_INSTR_OFFSETS
	.align		4
.L_3771:
        /*00e0*/ 	.byte	0x04, 0x1c
        /*00e2*/ 	.short	(.L_3773 - .L_3772)


	//   ....[0]....
.L_3772:
        /*00e4*/ 	.word	0x00000070


	//   ....[1]....
        /*00e8*/ 	.word	0x00000a60


	//----- nvinfo : EIATTR_MAX_THREADS
	.align		4
.L_3773:
        /*00ec*/ 	.byte	0x04, 0x05
        /*00ee*/ 	.short	(.L_3775 - .L_3774)
.L_3774:
        /*00f0*/ 	.word	0x00000400
        /*00f4*/ 	.word	0x00000001
        /*00f8*/ 	.word	0x00000001


	//----- nvinfo : EIATTR_CRS_STACK_SIZE
	.align		4
.L_3775:
        /*00fc*/ 	.byte	0x04, 0x1e
        /*00fe*/ 	.short	(.L_3777 - .L_3776)
.L_3776:
        /*0100*/ 	.word	0x00000000
.L_3777:


//--------------------- .nv.info._ZN10layer_norm13ln_bwd_kernelINS_13Kernel_traitsI6__halffS2_fjLj15360ELj4ELj1ELj4ELj8ENS_18Kernel_traits_baseILj15360ES2_fS2_fjLj128EEEEEEEvNS_9BwdParamsE --------------------------
	.section	.nv.info._ZN10layer_norm13ln_bwd_kernelINS_13Kernel_traitsI6__halffS2_fjLj15360ELj4ELj1ELj4ELj8ENS_18Kernel_traits_baseILj15360ES2_fS2_fjLj128EEEEEEEvNS_9BwdParamsE,"",@"SHT_CUDA_INFO"
	.sectionflags	@""
	.align	4


	//----- nvinfo : EIATTR_CUDA_API_VERSION
	.align		4
        /*0000*/ 	.byte	0x04, 0x37
        /*0002*/ 	.short	(.L_3779 - .L_3778)
.L_3778:
        /*0004*/ 	.word	0x00000082


	//----- nvinfo : EIATTR_SW2861232_WAR
	.align		4
.L_3779:
        /*0008*/ 	.byte	0x01, 0x35
	.zero		2


	//----- nvinfo : EIATTR_PARAM_CBANK
	.align		4
        /*000c*/ 	.byte	0x04, 0x0a
        /*000e*/ 	.short	(.L_3781 - .L_3780)
	.align		4
.L_3780:
        /*0010*/ 	.word	index@(.nv.constant0._ZN10layer_norm13ln_bwd_kernelINS_13Kernel_traitsI6__halffS2_fjLj15360ELj4ELj1ELj4ELj8ENS_18Kernel_traits_baseILj15360ES2_fS2_fjLj128EEEEEEEvNS_9BwdParamsE)
        /*0014*/ 	.short	0x0160
        /*0016*/ 	.short	0x0088


	//----- nvinfo : EIATTR_CBANK_PARAM_SIZE
	.align		4
.L_3781:
        /*0018*/ 	.byte	0x03, 0x19
        /*001a*/ 	.short	0x0088


	//----- nvinfo : EIATTR_KPARAM_INFO
	.align		4
        /*001c*/ 	.byte	0x04, 0x17
        /*001e*/ 	.short	(.L_3783 - .L_3782)
.L_3782:
        /*0020*/ 	.word	0x00000000
        /*0024*/ 	.short	0x0000
        /*0026*/ 	.short	0x0000
        /*0028*/ 	.byte	0x00, 0xf0, 0x21, 0x02


	//----- nvinfo : EIATTR_MAXREG_COUNT
	.align		4
.L_3783:
        /*002c*/ 	.byte	0x03, 0x1b
        /*002e*/ 	.short	0x00ff


	//----- nvinfo : EIATTR_NUM_BARRIERS
	.align		4
        /*0030*/ 	.byte	0x02, 0x4c
        /*0032*/ 	.byte	0x01
	.zero		1


	//----- nvinfo : EIATTR_MERCURY_ISA_VERSION
	.align		4
        /*0034*/ 	.byte	0x03, 0x5f
        /*0036*/ 	.short	0x0000


	//----- nvinfo : EIATTR_COOP_GROUP_MASK_REGIDS
	.align		4
        /*0038*/ 	.byte	0x04, 0x29
        /*003a*/ 	.short	(.L_3785 - .L_3784)


	//   ....[0]....
.L_3784:
        /*003c*/ 	.word	0xffffffff


	//   ....[1]....
        /*0040*/ 	.word	0xffffffff


	//   ....[2]....
        /*0044*/ 	.word	0xffffffff


	//   ....[3]....
        /*0048*/ 	.word	0xffffffff


	//   ....[4]....
        /*004c*/ 	.word	0xffffffff


	//   ....[5]....
        /*0050*/ 	.word	0xffffffff


	//   ....[6]....
        /*0054*/ 	.word	0xffffffff


	//   ....[7]....
        /*0058*/ 	.word	0xffffffff


	//   ....[8]....
        /*005c*/ 	.word	0xffffffff


	//   ....[9]....
        /*0060*/ 	.word	0xffffffff


	//   ....[10]....
        /*0064*/ 	.word	0xffffffff


	//   ....[11]....
        /*0068*/ 	.word	0xffffffff


	//   ....[12]....
        /*006c*/ 	.word	0xffffffff


	//   ....[13]....
        /*0070*/ 	.word	0xffffffff


	//   ....[14]....
        /*0074*/ 	.word	0xffffffff


	//   ....[15]....
        /*0078*/ 	.word	0xffffffff


	//   ....[16]....
        /*007c*/ 	.word	0xffffffff


	//   ....[17]....
        /*0080*/ 	.word	0xffffffff


	//   ....[18]....
        /*0084*/ 	.word	0xffffffff


	//   ....[19]....
        /*0088*/ 	.word	0xffffffff


	//   ....[20]....
        /*008c*/ 	.word	0xffffffff


	//   ....[21]....
        /*0090*/ 	.word	0xffffffff


	//   ....[22]....
        /*0094*/ 	.word	0xffffffff


	//   ....[23]....
        /*0098*/ 	.word	0xffffffff


	//   ....[24]....
        /*009c*/ 	.word	0xffffffff


	//   ....[25]....
        /*00a0*/ 	.word	0xffffffff


	//   ....[26]....
        /*00a4*/ 	.word	0xffffffff


	//   ....[27]....
        /*00a8*/ 	.word	0xffffffff


	//   ....[28]....
        /*00ac*/ 	.word	0xffffffff


	//   ....[29]....
        /*00b0*/ 	.word	0xffffffff


	//----- nvinfo : EIATTR_COOP_GROUP_INSTR_OFFSETS
	.align		4
.L_3785:
        /*00b4*/ 	.byte	0x04, 0x28
        /*00b6*/ 	.short	(.L_3787 - .L_3786)


	//   ....[0]....
.L_3786:
        /*00b8*/ 	.word	0x000028e0


	//   ....[1]....
        /*00bc*/ 	.word	0x00002900


	//   ....[2]....
        /*00c0*/ 	.word	0x00002920


	//   ....[3]....
        /*00c4*/ 	.word	0x00002940


	//   ....[4]....
        /*00c8*/ 	.word	0x00002960


	//   ....[5]....
        /*00cc*/ 	.word	0x00002980


	//   ....[6]....
        /*00d0*/ 	.word	0x000029a0


	//   ....[7]....
        /*00d4*/ 	.word	0x000029c0


	//   ....[8]....
        /*00d8*/ 	.word	0x000029e0


	//   ....[9]....
        /*00dc*/ 	.word	0x00002a00


	//   ....[10]....
        /*00e0*/ 	.word	0x00002e80


	//   ....[11]....
        /*00e4*/ 	.word	0x00002e90


	//   ....[12]....
        /*00e8*/ 	.word	0x00002ec0


	//   ....[13]....
        /*00ec*/ 	.word	0x00002ed0


	//   ....[14]....
        /*00f0*/ 	.word	0x00002f00


	//   ....[15]....
        /*00f4*/ 	.word	0x00002f10


	//   ....[16]....
        /*00f8*/ 	.word	0x00002f40


	//   ....[17]....
        /*00fc*/ 	.word	0x00002f50


	//   ....[18]....
        /*0100*/ 	.word	0x00002f80


	//   ....[19]....
        /*0104*/ 	.word	0x00002f90


	//   ....[20]....
        /*0108*/ 	.word	0x00003fb0


	//   ....[21]....
        /*010c*/ 	.word	0x00004030


	//   ....[22]....
        /*0110*/ 	.word	0x000040b0


	//   ....[23]....
        /*0114*/ 	.word	0x00004120


	//   ....[24]....
        /*0118*/ 	.word	0x000041a0


	//   ....[25]....
        /*011c*/ 	.word	0x00004210


	//   ....[26]....
        /*0120*/ 	.word	0x00004290


	//   ....[27]....
        /*0124*/ 	.word	0x00004300


	//   ....[28]....
        /*0128*/ 	.word	0x00004380


	//   ....[29]....
        /*012c*/ 	.word	0x000043f0


	//----- nvinfo : EIATTR_EXIT_INSTR_OFFSETS
	.align		4
.L_3787:
        /*0130*/ 	.byte	0x04, 0x1c
        /*0132*/ 	.short	(.L_3789 - .L_3788)


	//   ....[0]....
.L_3788:
        /*0134*/ 	.word	0x00003f50


	//----- nvinfo : EIATTR_MAX_THREADS
	.align		4
.L_3789:
        /*0138*/ 	.byte	0x04, 0x05
        /*013a*/ 	.short	(.L_3791 - .L_3790)
.L_3790:
        /*013c*/ 	.word	0x00000080
        /*0140*/ 	.word	0x00000001
        /*0144*/ 	.word	0x00000001


	//----- nvinfo : EIATTR_CRS_STACK_SIZE
	.align		4
.L_3791:
        /*0148*/ 	.byte	0x04, 0x1e
        /*014a*/ 	.short	(.L_3793 - .L_3792)
.L_3792:
        /*014c*/ 	.word	0x00000000
.L_3793:


//--------------------- .nv.info._ZN10layer_norm22ln_bwd_finalize_kernelINS_22Kernel_traits_finalizeILj15360E6__halfS2_S2_fjLj1024ELj4ENS_18Kernel_traits_baseILj15360ES2_S2_S2_fjLj1024EEEEEEEvNS_9BwdParamsE --------------------------
	.section	.nv.info._ZN10layer_norm22ln_bwd_finalize_kernelINS_22Kernel_traits_finalizeILj15360E6__halfS2_S2_fjLj1024ELj4ENS_18Kernel_traits_baseILj15360ES2_S2_S2_fjLj1024EEEEEEEvNS_9BwdParamsE,"",@"SHT_CUDA_INFO"
	.sectionflags	@""
	.align	4


	//----- nvinfo : EIATTR_CUDA_API_VERSION
	.align		4
        /*0000*/ 	.byte	0x04, 0x37
        /*0002*/ 	.short	(.L_3795 - .L_3794)
.L_3794:
        /*0004*/ 	.word	0x00000082


	//----- nvinfo : EIATTR_SW2861232_WAR
	.align		4
.L_3795:
        /*0008*/ 	.byte	0x01, 0x35
	.zero		2


	//----- nvinfo : EIATTR_PARAM_CBANK
	.align		4
        /*000c*/ 	.byte	0x04, 0x0a
        /*000e*/ 	.short	(.L_3797 - .L_3796)
	.align		4
.L_3796:
        /*0010*/ 	.word	index@(.nv.constant0._ZN10layer_norm22ln_bwd_finalize_kernelINS_22Kernel_traits_finalizeILj15360E6__halfS2_S2_fjLj1024ELj4ENS_18Kernel_traits_baseILj15360ES2_S2_S2_fjLj1024EEEEEEEvNS_9BwdParamsE)
        /*0014*/ 	.short	0x0160
        /*0016*/ 	.short	0x0088


	//----- nvinfo : EIATTR_CBANK_PARAM_SIZE
	.align		4
.L_3797:
        /*0018*/ 	.byte	0x03, 0x19
        /*001a*/ 	.short	0x0088


	//----- nvinfo : EIATTR_KPARAM_INFO
	.align		4
        /*001c*/ 	.byte	0x04, 0x17
        /*001e*/ 	.short	(.L_3799 - .L_3798)
.L_3798:
        /*0020*/ 	.word	0x00000000
        /*0024*/ 	.short	0x0000
        /*0026*/ 	.short	0x0000
        /*0028*/ 	.byte	0x00, 0xf0, 0x21, 0x02


	//----- nvinfo : EIATTR_MAXREG_COUNT
	.align		4
.L_3799:
        /*002c*/ 	.byte	0x03, 0x1b
        /*002e*/ 	.short	0x0040


	//----- nvinfo : EIATTR_NUM_BARRIERS
	.align		4
        /*0030*/ 	.byte	0x02, 0x4c
        /*0032*/ 	.byte	0x01
	.zero		1


	//----- nvinfo : EIATTR_MERCURY_ISA_VERSION
	.align		4
        /*0034*/ 	.byte	0x03, 0x5f
        /*0036*/ 	.short	0x0000


	//----- nvinfo : EIATTR_COOP_GROUP_MASK_REGIDS
	.align		4
        /*0038*/ 	.byte	0x04, 0x29
        /*003a*/ 	.short	(.L_3801 - .L_3800)


	//   ....[0]....
.L_3800:
        /*003c*/ 	.word	0xffffffff


	//   ....[1]....
        /*0040*/ 	.word	0xffffffff


	//   ....[2]....
        /*0044*/ 	.word	0xffffffff


	//   ....[3]....
        /*0048*/ 	.word	0xffffffff


	//   ....[4]....
        /*004c*/ 	.word	0xffffffff


	//   ....[5]....
        /*0050*/ 	.word	0xffffffff


	//   ....[6]....
        /*0054*/ 	.word	0xffffffff


	//   ....[7]....
        /*0058*/ 	.word	0xffffffff


	//   ....[8]....
        /*005c*/ 	.word	0xffffffff


	//   ....[9]....
        /*0060*/ 	.word	0xffffffff


	//   ....[10]....
        /*0064*/ 	.word	0xffffffff


	//   ....[11]....
        /*0068*/ 	.word	0xffffffff


	//   ....[12]....
        /*006c*/ 	.word	0xffffffff


	//   ....[13]....
        /*0070*/ 	.word	0xffffffff


	//   ....[14]....
        /*0074*/ 	.word	0xffffffff


	//   ....[15]....
        /*0078*/ 	.word	0xffffffff


	//   ....[16]....
        /*007c*/ 	.word	0xffffffff


	//   ....[17]....
        /*0080*/ 	.word	0xffffffff


	//   ....[18]....
        /*0084*/ 	.word	0xffffffff


	//   ....[19]....
        /*0088*/ 	.word	0xffffffff


	//----- nvinfo : EIATTR_COOP_GROUP_INSTR_OFFSETS
	.align		4
.L_3801:
        /*008c*/ 	.byte	0x04, 0x28
        /*008e*/ 	.short	(.L_3803 - .L_3802)


	//   ....[0]....
.L_3802:
        /*0090*/ 	.word	0x000007b0


	//   ....[1]....
        /*0094*/ 	.word	0x000007e0


	//   ....[2]....
        /*0098*/ 	.word	0x00000800


	//   ....[3]....
        /*009c*/ 	.word	0x00000810


	//   ....[4]....
        /*00a0*/ 	.word	0x00000840


	//   ....[5]....
        /*00a4*/ 	.word	0x00000850


	//   ....[6]....
        /*00a8*/ 	.word	0x00000880


	//   ....[7]....
        /*00ac*/ 	.word	0x00000890


	//   ....[8]....
        /*00b0*/ 	.word	0x000008c0


	//   ....[9]....
        /*00b4*/ 	.word	0x000008d0


	//   ....[10]....
        /*00b8*/ 	.word	0x00000ac0


	//   ....[11]....
        /*00bc*/ 	.word	0x00000b40


	//   ....[12]....
        /*00c0*/ 	.word	0x00000ba0


	//   ....[13]....
        /*00c4*/ 	.word	0x00000c00


	//   ....[14]....
        /*00c8*/ 	.word	0x00000c70


	//   ....[15]....
        /*00cc*/ 	.word	0x00000ce0


	//   ....[16]....
        /*00d0*/ 	.word	0x00000d40


	//   ....[17]....
        /*00d4*/ 	.word	0x00000da0


	//   ....[18]....
        /*00d8*/ 	.word	0x00000e00


	//   ....[19]....
        /*00dc*/ 	.word	0x00000e60


	//----- nvinfo : EIATTR_EXIT_INSTR_OFFSETS
	.align		4
.L_3803:
        /*00e0*/ 	.byte	0x04, 0x1c
        /*00e2*/ 	.short	(.L_3805 - .L_3804)


	//   ....[0]....
.L_3804:
        /*00e4*/ 	.word	0x00000070


	//   ....[1]....
        /*00e8*/ 	.word	0x00000a60


	//----- nvinfo : EIATTR_MAX_THREADS
	.align		4
.L_3805:
        /*00ec*/ 	.byte	0x04, 0x05
        /*00ee*/ 	.short	(.L_3807 - .L_3806)
.L_3806:
        /*00f0*/ 	.word	0x00000400
        /*00f4*/ 	.word	0x00000001
        /*00f8*/ 	.word	0x00000001


	//----- nvinfo : EIATTR_CRS_STACK_SIZE
	.align		4
.L_3807:
        /*00fc*/ 	.byte	0x04, 0x1e
        /*00fe*/ 	.short	(.L_3809 - .L_3808)
.L_3808:
        /*0100*/ 	.word	0x00000000
.L_3809:


//--------------------- .nv.info._ZN10layer_norm13ln_bwd_kernelINS_13Kernel_traitsI6__halfS2_S2_fjLj15360ELj4ELj1ELj4ELj4ENS_18Kernel_traits_baseILj15360ES2_S2_S2_fjLj128EEEEEEEvNS_9BwdParamsE --------------------------
	.section	.nv.info._ZN10layer_norm13ln_bwd_kernelINS_13Kernel_traitsI6__halfS2_S2_fjLj15360ELj4ELj1ELj4ELj4ENS_18Kernel_traits_baseILj15360ES2_S2_S2_fjLj128EEEEEEEvNS_9BwdParamsE,"",@"SHT_CUDA_INFO"
	.sectionflags	@""
	.align	4


	//----- nvinfo : EIATTR_CUDA_API_VERSION
	.align		4
        /*0000*/ 	.byte	0x04, 0x37
        /*0002*/ 	.short	(.L_3811 - .L_3810)
.L_3810:
        /*0004*/ 	.word	0x00000082


	//----- nvinfo : EIATTR_SW2861232_WAR
	.align		4
.L_3811:
        /*0008*/ 	.byte	0x01, 0x35
	.zero		2


	//----- nvinfo : EIATTR_PARAM_CBANK
	.align		4
        /*000c*/ 	.byte	0x04, 0x0a
        /*000e*/ 	.short	(.L_3813 - .L_3812)
	.align		4
.L_3812:
        /*0010*/ 	.word	index@(.nv.constant0._ZN10layer_norm13ln_bwd_kernelINS_13Kernel_traitsI6__halfS2_S2_fjLj15360ELj4ELj1ELj4ELj4ENS_18Kernel_traits_baseILj15360ES2_S2_S2_fjLj128EEEEEEEvNS_9BwdParamsE)
        /*0014*/ 	.short	0x0160
        /*0016*/ 	.short	0x0088


	//----- nvinfo : EIATTR_CBANK_PARAM_SIZE
	.align		4
.L_3813:
        /*0018*/ 	.byte	0x03, 0x19
        /*001a*/ 	.short	0x0088


	//----- nvinfo : EIATTR_KPARAM_INFO
	.align		4
        /*001c*/ 	.byte	0x04, 0x17
        /*001e*/ 	.short	(.L_3815 - .L_3814)
.L_3814:
        /*0020*/ 	.word	0x00000000
        /*0024*/ 	.short	0x0000
        /*0026*/ 	.short	0x0000
        /*0028*/ 	.byte	0x00, 0xf0, 0x21, 0x02


	//----- nvinfo : EIATTR_MAXREG_COUNT
	.align		4
.L_3815:
        /*002c*/ 	.byte	0x03, 0x1b
        /*002e*/ 	.short	0x00ff


	//----- nvinfo : EIATTR_NUM_BARRIERS
	.align		4
        /*0030*/ 	.byte	0x02, 0x4c
        /*0032*/ 	.byte	0x01
	.zero		1


	//----- nvinfo : EIATTR_MERCURY_ISA_VERSION
	.align		4
        /*0034*/ 	.byte	0x03, 0x5f
        /*0036*/ 	.short	0x0000


	//----- nvinfo : EIATTR_COOP_GROUP_MASK_REGIDS
	.align		4
        /*0038*/ 	.byte	0x04, 0x29
        /*003a*/ 	.short	(.L_3817 - .L_3816)


	//   ....[0]....
.L_3816:
        /*003c*/ 	.word	0xffffffff


	//   ....[1]....
        /*0040*/ 	.word	0xffffffff


	//   ....[2]....
        /*0044*/ 	.word	0xffffffff


	//   ....[3]....
        /*0048*/ 	.word	0xffffffff


	//   ....[4]....
        /*004c*/ 	.word	0xffffffff


	//   ....[5]....
        /*0050*/ 	.word	0xffffffff


	//   ....[6]....
        /*0054*/ 	.word	0xffffffff


	//   ....[7]....
        /*0058*/ 	.word	0xffffffff


	//   ....[8]....
        /*005c*/ 	.word	0xffffffff


	//   ....[9]....
        /*0060*/ 	.word	0xffffffff


	//   ....[10]....
        /*0064*/ 	.word	0xffffffff


	//   ....[11]....
        /*0068*/ 	.word	0xffffffff


	//   ....[12]....
        /*006c*/ 	.word	0xffffffff


	//   ....[13]....
        /*0070*/ 	.word	0xffffffff


	//   ....[14]....
        /*0074*/ 	.word	0xffffffff


	//   ....[15]....
        /*0078*/ 	.word	0xffffffff


	//   ....[16]....
        /*007c*/ 	.word	0xffffffff


	//   ....[17]....
        /*0080*/ 	.word	0xffffffff


	//   ....[18]....
        /*0084*/ 	.word	0xffffffff


	//   ....[19]....
        /*0088*/ 	.word	0xffffffff


	//   ....[20]....
        /*008c*/ 	.word	0xffffffff


	//   ....[21]....
        /*0090*/ 	.word	0xffffffff


	//   ....[22]....
        /*0094*/ 	.word	0xffffffff


	//   ....[23]....
        /*0098*/ 	.word	0xffffffff


	//   ....[24]....
        /*009c*/ 	.word	0xffffffff


	//   ....[25]....
        /*00a0*/ 	.word	0xffffffff


	//   ....[26]....
        /*00a4*/ 	.word	0xffffffff


	//   ....[27]....
        /*00a8*/ 	.word	0xffffffff


	//   ....[28]....
        /*00ac*/ 	.word	0xffffffff


	//   ....[29]....
        /*00b0*/ 	.word	0xffffffff


	//----- nvinfo : EIATTR_COOP_GROUP_INSTR_OFFSETS
	.align		4
.L_3817:
        /*00b4*/ 	.byte	0x04, 0x28
        /*00b6*/ 	.short	(.L_3819 - .L_3818)


	//   ....[0]....
.L_3818:
        /*00b8*/ 	.word	0x00002d50


	//   ....[1]....
        /*00bc*/ 	.word	0x00002d70


	//   ....[2]....
        /*00c0*/ 	.word	0x00002d90


	//   ....[3]....
        /*00c4*/ 	.word	0x00002db0


	//   ....[4]....
        /*00c8*/ 	.word	0x00002dd0


	//   ....[5]....
        /*00cc*/ 	.word	0x00002df0


	//   ....[6]....
        /*00d0*/ 	.word	0x00002e10


	//   ....[7]....
        /*00d4*/ 	.word	0x00002e30


	//   ....[8]....
        /*00d8*/ 	.word	0x00002e50


	//   ....[9]....
        /*00dc*/ 	.word	0x00002e70


	//   ....[10]....
        /*00e0*/ 	.word	0x000032e0


	//   ....[11]....
        /*00e4*/ 	.word	0x000032f0


	//   ....[12]....
        /*00e8*/ 	.word	0x00003320


	//   ....[13]....
        /*00ec*/ 	.word	0x00003330


	//   ....[14]....
        /*00f0*/ 	.word	0x00003360


	//   ....[15]....
        /*00f4*/ 	.word	0x00003370


	//   ....[16]....
        /*00f8*/ 	.word	0x000033a0


	//   ....[17]....
        /*00fc*/ 	.word	0x000033b0


	//   ....[18]....
        /*0100*/ 	.word	0x000033e0


	//   ....[19]....
        /*0104*/ 	.word	0x000033f0


	//   ....[20]....
        /*0108*/ 	.word	0x000044a0


	//   ....[21]....
        /*010c*/ 	.word	0x00004520


	//   ....[22]....
        /*0110*/ 	.word	0x000045a0


	//   ....[23]....
        /*0114*/ 	.word	0x00004610


	//   ....[24]....
        /*0118*/ 	.word	0x00004690


	//   ....[25]....
        /*011c*/ 	.word	0x00004700


	//   ....[26]....
        /*0120*/ 	.word	0x00004780


	//   ....[27]....
        /*0124*/ 	.word	0x000047f0


	//   ....[28]....
        /*0128*/ 	.word	0x00004870


	//   ....[29]....
        /*012c*/ 	.word	0x000048e0


	//----- nvinfo : EIATTR_EXIT_INSTR_OFFSETS
	.align		4
.L_3819:
        /*0130*/ 	.byte	0x04, 0x1c
        /*0132*/ 	.short	(.L_3821 - .L_3820)


	//   ....[0]....
.L_3820:
        /*0134*/ 	.word	0x00004440


	//----- nvinfo : EIATTR_MAX_THREADS
	.align		4
.L_3821:
        /*0138*/ 	.byte	0x04, 0x05
        /*013a*/ 	.short	(.L_3823 - .L_3822)
.L_3822:
        /*013c*/ 	.word	0x00000080
        /*0140*/ 	.word	0x00000001
        /*0144*/ 	.word	0x00000001


	//----- nvinfo : EIATTR_CRS_STACK_SIZE
	.align		4
.L_3823:
        /*0148*/ 	.byte	0x04, 0x1e
        /*014a*/ 	.short	(.L_3825 - .L_3824)
.L_3824:
        /*014c*/ 	.word	0x00000000
.L_3825:


//--------------------- .nv.info._ZN10layer_norm22ln_bwd_finalize_kernelINS_22Kernel_traits_finalizeILj15360EffffjLj1024ELj4ENS_18Kernel_traits_baseILj15360EffffjLj1024EEEEEEEvNS_9BwdParamsE --------------------------
	.section	.nv.info._ZN10layer_norm22ln_bwd_finalize_kernelINS_22Kernel_traits_finalizeILj15360EffffjLj1024ELj4ENS_18Kernel_traits_baseILj15360EffffjLj1024EEEEEEEvNS_9BwdParamsE,"",@"SHT_CUDA_INFO"
	.sectionflags	@""
	.align	4


	//----- nvinfo : EIATTR_CUDA_API_VERSION
	.align		4
        /*0000*/ 	.byte	0x04, 0x37
        /*0002*/ 	.short	(.L_3827 - .L_3826)
.L_3826:
        /*0004*/ 	.word	0x00000082


	//----- nvinfo : EIATTR_SW2861232_WAR
	.align		4
.L_3827:
        /*0008*/ 	.byte	0x01, 0x35
	.zero		2


	//----- nvinfo : EIATTR_PARAM_CBANK
	.align		4
        /*000c*/ 	.byte	0x04, 0x0a
        /*000e*/ 	.short	(.L_3829 - .L_3828)
	.align		4
.L_3828:
        /*0010*/ 	.word	index@(.nv.constant0._ZN10layer_norm22ln_bwd_finalize_kernelINS_22Kernel_traits_finalizeILj15360EffffjLj1024ELj4ENS_18Kernel_traits_baseILj15360EffffjLj1024EEEEEEEvNS_9BwdParamsE)
        /*0014*/ 	.short	0x0160
        /*0016*/ 	.short	0x0088


	//----- nvinfo : EIATTR_CBANK_PARAM_SIZE
	.align		4
.L_3829:
        /*0018*/ 	.byte	0x03, 0x19
        /*001a*/ 	.short	0x0088


	//----- nvinfo : EIATTR_KPARAM_INFO
	.align		4
        /*001c*/ 	.byte	0x04, 0x17
        /*001e*/ 	.short	(.L_3831 - .L_3830)
.L_3830:
        /*0020*/ 	.word	0x00000000
        /*0024*/ 	.short	0x0000
        /*0026*/ 	.short	0x0000
        /*0028*/ 	.byte	0x00, 0xf0, 0x21, 0x02


	//----- nvinfo : EIATTR_MAXREG_COUNT
	.align		4
.L_3831:
        /*002c*/ 	.byte	0x03, 0x1b
        /*002e*/ 	.short	0x0040


	//----- nvinfo : EIATTR_NUM_BARRIERS
	.align		4
        /*0030*/ 	.byte	0x02, 0x4c
        /*0032*/ 	.byte	0x01
	.zero		1


	//----- nvinfo : EIATTR_MERCURY_ISA_VERSION
	.align		4
        /*0034*/ 	.byte	0x03, 0x5f
        /*0036*/ 	.short	0x0000


	//----- nvinfo : EIATTR_COOP_GROUP_MASK_REGIDS
	.align		4
        /*0038*/ 	.byte	0x04, 0x29
        /*003a*/ 	.short	(.L_3833 - .L_3832)


	//   ....[0]....
.L_3832:
        /*003c*/ 	.word	0xffffffff


	//   ....[1]....
        /*0040*/ 	.word	0xffffffff


	//   ....[2]....
        /*0044*/ 	.word	0xffffffff


	//   ....[3]....
        /*0048*/ 	.word	0xffffffff


	//   ....[4]....
        /*004c*/ 	.word	0xffffffff


	//   ....[5]....
        /*0050*/ 	.word	0xffffffff


	//   ....[6]....
        /*0054*/ 	.word	0xffffffff


	//   ....[7]....
        /*0058*/ 	.word	0xffffffff


	//   ....[8]....
        /*005c*/ 	.word	0xffffffff


	//   ....[9]....
        /*0060*/ 	.word	0xffffffff


	//   ....[10]....
        /*0064*/ 	.word	0xffffffff


	//   ....[11]....
        /*0068*/ 	.word	0xffffffff


	//   ....[12]....
        /*006c*/ 	.word	0xffffffff


	//   ....[13]....
        /*0070*/ 	.word	0xffffffff


	//   ....[14]....
        /*0074*/ 	.word	0xffffffff


	//   ....[15]....
        /*0078*/ 	.word	0xffffffff


	//   ....[16]....
        /*007c*/ 	.word	0xffffffff


	//   ....[17]....
        /*0080*/ 	.word	0xffffffff


	//   ....[18]....
        /*0084*/ 	.word	0xffffffff


	//   ....[19]....
        /*0088*/ 	.word	0xffffffff


	//----- nvinfo : EIATTR_COOP_GROUP_INSTR_OFFSETS
	.align		4
.L_3833:
        /*008c*/ 	.byte	0x04, 0x28
        /*008e*/ 	.short	(.L_3835 - .L_3834)


	//   ....[0]....
.L_3834:
        /*0090*/ 	.word	0x000007b0


	//   ....[1]....
        /*0094*/ 	.word	0x000007e0


	//   ....[2]....
        /*0098*/ 	.word	0x00000800


	//   ....[3]....
        /*009c*/ 	.word	0x00000810


	//   ....[4]....
        /*00a0*/ 	.word	0x00000840


	//   ....[5]....
        /*00a4*/ 	.word	0x00000850


	//   ....[6]....
        /*00a8*/ 	.word	0x00000880


	//   ....[7]....
        /*00ac*/ 	.word	0x00000890


	//   ....[8]....
        /*00b0*/ 	.word	0x000008c0


	//   ....[9]....
        /*00b4*/ 	.word	0x000008d0


	//   ....[10]....
        /*00b8*/ 	.word	0x00000a70


	//   ....[11]....
        /*00bc*/ 	.word	0x00000af0


	//   ....[12]....
        /*00c0*/ 	.word	0x00000b50


	//   ....[13]....
        /*00c4*/ 	.word	0x00000bb0


	//   ....[14]....
        /*00c8*/ 	.word	0x00000c20


	//   ....[15]....
        /*00cc*/ 	.word	0x00000c90


	//   ....[16]....
        /*00d0*/ 	.word	0x00000cf0


	//   ....[17]....
        /*00d4*/ 	.word	0x00000d50


	//   ....[18]....
        /*00d8*/ 	.word	0x00000db0


	//   ....[19]....
        /*00dc*/ 	.word	0x00000e10


	//----- nvinfo : EIATTR_EXIT_INSTR_OFFSETS
	.align		4
.L_3835:
        /*00e0*/ 	.byte	0x04, 0x1c
        /*00e2*/ 	.short	(.L_3837 - .L_3836)


	//   ....[0]....
.L_3836:
        /*00e4*/ 	.word	0x00000070


	//   ....[1]....
        /*00e8*/ 	.word	0x00000a10


	//----- nvinfo : EIATTR_MAX_THREADS
	.align		4
.L_3837:
        /*00ec*/ 	.byte	0x04, 0x05
        /*00ee*/ 	.short	(.L_3839 - .L_3838)
.L_3838:
        /*00f0*/ 	.word	0x00000400
        /*00f4*/ 	.word	0x00000001
        /*00f8*/ 	.word	0x00000001


	//----- nvinfo : EIATTR_CRS_STACK_SIZE
	.align		4
.L_3839:
        /*00fc*/ 	.byte	0x04, 0x1e
        /*00fe*/ 	.short	(.L_3841 - .L_3840)
.L_3840:
        /*0100*/ 	.word	0x00000000
.L_3841:


//--------------------- .nv.info._ZN10layer_norm13ln_bwd_kernelINS_13Kernel_traitsIffffjLj15360ELj4ELj1ELj4ELj8ENS_18Kernel_traits_baseILj15360EffffjLj128EEEEEEEvNS_9BwdParamsE --------------------------
	.section	.nv.info._ZN10layer_norm13ln_bwd_kernelINS_13Kernel_traitsIffffjLj15360ELj4ELj1ELj4ELj8ENS_18Kernel_traits_baseILj15360EffffjLj128EEEEEEEvNS_9BwdParamsE,"",@"SHT_CUDA_INFO"
	.sectionflags	@""
	.align	4


	//----- nvinfo : EIATTR_CUDA_API_VERSION
	.align		4
        /*0000*/ 	.byte	0x04, 0x37
        /*0002*/ 	.short	(.L_3843 - .L_3842)
.L_3842:
        /*0004*/ 	.word	0x00000082


	//----- nvinfo : EIATTR_SW2861232_WAR
	.align		4
.L_3843:
        /*0008*/ 	.byte	0x01, 0x35
	.zero		2


	//----- nvinfo : EIATTR_PARAM_CBANK
	.align		4
        /*000c*/ 	.byte	0x04, 0x0a
        /*000e*/ 	.short	(.L_3845 - .L_3844)
	.align		4
.L_3844:
        /*0010*/ 	.word	index@(.nv.constant0._ZN10layer_norm13ln_bwd_kernelINS_13Kernel_traitsIffffjLj15360ELj4ELj1ELj4ELj8ENS_18Kernel_traits_baseILj15360EffffjLj128EEEEEEEvNS_9BwdParamsE)
        /*0014*/ 	.short	0x0160
        /*0016*/ 	.short	0x0088


	//----- nvinfo : EIATTR_CBANK_PARAM_SIZE
	.align		4
.L_3845:
        /*0018*/ 	.byte	0x03, 0x19
        /*001a*/ 	.short	0x0088


	//----- nvinfo : EIATTR_KPARAM_INFO
	.align		4
        /*001c*/ 	.byte	0x04, 0x17
        /*001e*/ 	.short	(.L_3847 - .L_3846)
.L_3846:
        /*0020*/ 	.word	0x00000000
        /*0024*/ 	.short	0x0000
        /*0026*/ 	.short	0x0000
        /*0028*/ 	.byte	0x00, 0xf0, 0x21, 0x02


	//----- nvinfo : EIATTR_MAXREG_COUNT
	.align		4
.L_3847:
        /*002c*/ 	.byte	0x03, 0x1b
        /*002e*/ 	.short	0x00ff


	//----- nvinfo : EIATTR_NUM_BARRIERS
	.align		4
        /*0030*/ 	.byte	0x02, 0x4c
        /*0032*/ 	.byte	0x01
	.zero		1


	//----- nvinfo : EIATTR_MERCURY_ISA_VERSION
	.align		4
        /*0034*/ 	.byte	0x03, 0x5f
        /*0036*/ 	.short	0x0000


	//----- nvinfo : EIATTR_COOP_GROUP_MASK_REGIDS
	.align		4
        /*0038*/ 	.byte	0x04, 0x29
        /*003a*/ 	.short	(.L_3849 - .L_3848)


	//   ....[0]....
.L_3848:
        /*003c*/ 	.word	0xffffffff


	//   ....[1]....
        /*0040*/ 	.word	0xffffffff


	//   ....[2]....
        /*0044*/ 	.word	0xffffffff


	//   ....[3]....
        /*0048*/ 	.word	0xffffffff


	//   ....[4]....
        /*004c*/ 	.word	0xffffffff


	//   ....[5]....
        /*0050*/ 	.word	0xffffffff


	//   ....[6]....
        /*0054*/ 	.word	0xffffffff


	//   ....[7]....
        /*0058*/ 	.word	0xffffffff


	//   ....[8]....
        /*005c*/ 	.word	0xffffffff


	//   ....[9]....
        /*0060*/ 	.word	0xffffffff


	//   ....[10]....
        /*0064*/ 	.word	0xffffffff


	//   ....[11]....
        /*0068*/ 	.word	0xffffffff


	//   ....[12]....
        /*006c*/ 	.word	0xffffffff


	//   ....[13]....
        /*0070*/ 	.word	0xffffffff


	//   ....[14]....
        /*0074*/ 	.word	0xffffffff


	//   ....[15]....
        /*0078*/ 	.word	0xffffffff


	//   ....[16]....
        /*007c*/ 	.word	0xffffffff


	//   ....[17]....
        /*0080*/ 	.word	0xffffffff


	//   ....[18]....
        /*0084*/ 	.word	0xffffffff


	//   ....[19]....
        /*0088*/ 	.word	0xffffffff


	//   ....[20]....
        /*008c*/ 	.word	0xffffffff


	//   ....[21]....
        /*0090*/ 	.word	0xffffffff


	//   ....[22]....
        /*0094*/ 	.word	0xffffffff


	//   ....[23]....
        /*0098*/ 	.word	0xffffffff


	//   ....[24]....
        /*009c*/ 	.word	0xffffffff


	//   ....[25]....
        /*00a0*/ 	.word	0xffffffff


	//   ....[26]....
        /*00a4*/ 	.word	0xffffffff


	//   ....[27]....
        /*00a8*/ 	.word	0xffffffff


	//   ....[28]....
        /*00ac*/ 	.word	0xffffffff


	//   ....[29]....
        /*00b0*/ 	.word	0xffffffff


	//----- nvinfo : EIATTR_COOP_GROUP_INSTR_OFFSETS
	.align		4
.L_3849:
        /*00b4*/ 	.byte	0x04, 0x28
        /*00b6*/ 	.short	(.L_3851 - .L_3850)


	//   ....[0]....
.L_3850:
        /*00b8*/ 	.word	0x00002330


	//   ....[1]....
        /*00bc*/ 	.word	0x00002350


	//   ....[2]....
        /*00c0*/ 	.word	0x00002370


	//   ....[3]....
        /*00c4*/ 	.word	0x00002390


	//   ....[4]....
        /*00c8*/ 	.word	0x000023b0


	//   ....[5]....
        /*00cc*/ 	.word	0x000023d0


	//   ....[6]....
        /*00d0*/ 	.word	0x000023f0


	//   ....[7]....
        /*00d4*/ 	.word	0x00002410


	//   ....[8]....
        /*00d8*/ 	.word	0x00002430


	//   ....[9]....
        /*00dc*/ 	.word	0x00002450


	//   ....[10]....
        /*00e0*/ 	.word	0x000028c0


	//   ....[11]....
        /*00e4*/ 	.word	0x000028d0


	//   ....[12]....
        /*00e8*/ 	.word	0x00002900


	//   ....[13]....
        /*00ec*/ 	.word	0x00002910


	//   ....[14]....
        /*00f0*/ 	.word	0x00002940


	//   ....[15]....
        /*00f4*/ 	.word	0x00002950


	//   ....[16]....
        /*00f8*/ 	.word	0x00002980


	//   ....[17]....
        /*00fc*/ 	.word	0x00002990


	//   ....[18]....
        /*0100*/ 	.word	0x000029c0


	//   ....[19]....
        /*0104*/ 	.word	0x000029d0


	//   ....[20]....
        /*0108*/ 	.word	0x00003ac0


	//   ....[21]....
        /*010c*/ 	.word	0x00003b40


	//   ....[22]....
        /*0110*/ 	.word	0x00003bc0


	//   ....[23]....
        /*0114*/ 	.word	0x00003c30


	//   ....[24]....
        /*0118*/ 	.word	0x00003cb0


	//   ....[25]....
        /*011c*/ 	.word	0x00003d20


	//   ....[26]....
        /*0120*/ 	.word	0x00003da0


	//   ....[27]....
        /*0124*/ 	.word	0x00003e10


	//   ....[28]....
        /*0128*/ 	.word	0x00003e90


	//   ....[29]....
        /*012c*/ 	.word	0x00003f00


	//----- nvinfo : EIATTR_EXIT_INSTR_OFFSETS
	.align		4
.L_3851:
        /*0130*/ 	.byte	0x04, 0x1c
        /*0132*/ 	.short	(.L_3853 - .L_3852)


	//   ....[0]....
.L_3852:
        /*0134*/ 	.word	0x00003a60


	//----- nvinfo : EIATTR_MAX_THREADS
	.align		4
.L_3853:
        /*0138*/ 	.byte	0x04, 0x05
        /*013a*/ 	.short	(.L_3855 - .L_3854)
.L_3854:
        /*013c*/ 	.word	0x00000080
        /*0140*/ 	.word	0x00000001
        /*0144*/ 	.word	0x00000001


	//----- nvinfo : EIATTR_CRS_STACK_SIZE
	.align		4
.L_3855:
        /*0148*/ 	.byte	0x04, 0x1e
        /*014a*/ 	.short	(.L_3857 - .L_3856)
.L_3856:
        /*014c*/ 	.word	0x00000000
.L_3857:


//--------------------- .nv.info._ZN10layer_norm22ln_bwd_finalize_kernelINS_22Kernel_traits_finalizeILj14336E13__nv_bfloat16fS2_fjLj1024ELj4ENS_18Kernel_traits_baseILj14336ES2_fS2_fjLj1024EEEEEEEvNS_9BwdParamsE --------------------------
	.section	.nv.info._ZN10layer_norm22ln_bwd_finalize_kernelINS_22Kernel_traits_finalizeILj14336E13__nv_bfloat16fS2_fjLj1024ELj4ENS_18Kernel_traits_baseILj14336ES2_fS2_fjLj1024EEEEEEEvNS_9BwdParamsE,"",@"SHT_CUDA_INFO"
	.sectionflags	@""
	.align	4


	//----- nvinfo : EIATTR_CUDA_API_VERSION
	.align		4
        /*0000*/ 	.byte	0x04, 0x37
        /*0002*/ 	.short	(.L_3859 - .L_3858)
.L_3858:
        /*0004*/ 	.word	0x00000082


	//----- nvinfo : EIATTR_SW2861232_WAR
	.align		4
.L_3859:
        /*0008*/ 	.byte	0x01, 0x35
	.zero		2


	//----- nvinfo : EIATTR_PARAM_CBANK
	.align		4
        /*000c*/ 	.byte	0x04, 0x0a
        /*000e*/ 	.short	(.L_3861 - .L_3860)
	.align		4
.L_3860:
        /*0010*/ 	.word	index@(.nv.constant0._ZN10layer_norm22ln_bwd_finalize_kernelINS_22Kernel_traits_finalizeILj14336E13__nv_bfloat16fS2_fjLj1024ELj4ENS_18Kernel_traits_baseILj14336ES2_fS2_fjLj1024EEEEEEEvNS_9BwdParamsE)
        /*0014*/ 	.short	0x0160
        /*0016*/ 	.short	0x0088


	//----- nvinfo : EIATTR_CBANK_PARAM_SIZE
	.align		4
.L_3861:
        /*0018*/ 	.byte	0x03, 0x19
        /*001a*/ 	.short	0x0088


	//----- nvinfo : EIATTR_KPARAM_INFO
	.align		4
        /*001c*/ 	.byte	0x04, 0x17
        /*001e*/ 	.short	(.L_3863 - .L_3862)
.L_3862:
        /*0020*/ 	.word	0x00000000
        /*0024*/ 	.short	0x0000
        /*0026*/ 	.short	0x0000
        /*0028*/ 	.byte	0x00, 0xf0, 0x21, 0x02


	//----- nvinfo : EIATTR_MAXREG_COUNT
	.align		4
.L_3863:
        /*002c*/ 	.byte	0x03, 0x1b
        /*002e*/ 	.short	0x0040


	//----- nvinfo : EIATTR_NUM_BARRIERS
	.align		4
        /*0030*/ 	.byte	0x02, 0x4c
        /*0032*/ 	.byte	0x01
	.zero		1


	//----- nvinfo : EIATTR_MERCURY_ISA_VERSION
	.align		4
        /*0034*/ 	.byte	0x03, 0x5f
        /*0036*/ 	.short	0x0000


	//----- nvinfo : EIATTR_COOP_GROUP_MASK_REGIDS
	.align		4
        /*0038*/ 	.byte	0x04, 0x29
        /*003a*/ 	.short	(.L_3865 - .L_3864)


	//   ....[0]....
.L_3864:
        /*003c*/ 	.word	0xffffffff


	//   ....[1]....
        /*0040*/ 	.word	0xffffffff


	//   ....[2]....
        /*0044*/ 	.word	0xffffffff


	//   ....[3]....
        /*0048*/ 	.word	0xffffffff


	//   ....[4]....
        /*004c*/ 	.word	0xffffffff


	//   ....[5]....
        /*0050*/ 	.word	0xffffffff


	//   ....[6]....
        /*0054*/ 	.word	0xffffffff


	//   ....[7]....
        /*0058*/ 	.word	0xffffffff


	//   ....[8]....
        /*005c*/ 	.word	0xffffffff


	//   ....[9]....
        /*0060*/ 	.word	0xffffffff


	//   ....[10]....
        /*0064*/ 	.word	0xffffffff


	//   ....[11]....
        /*0068*/ 	.word	0xffffffff


	//   ....[12]....
        /*006c*/ 	.word	0xffffffff


	//   ....[13]....
        /*0070*/ 	.word	0xffffffff


	//   ....[14]....
        /*0074*/ 	.word	0xffffffff


	//   ....[15]....
        /*0078*/ 	.word	0xffffffff


	//   ....[16]....
        /*007c*/ 	.word	0xffffffff


	//   ....[17]....
        /*0080*/ 	.word	0xffffffff


	//   ....[18]....
        /*0084*/ 	.word	0xffffffff


	//   ....[19]....
        /*0088*/ 	.word	0xffffffff


	//----- nvinfo : EIATTR_COOP_GROUP_INSTR_OFFSETS
	.align		4
.L_3865:
        /*008c*/ 	.byte	0x04, 0x28
        /*008e*/ 	.short	(.L_3867 - .L_3866)


	//   ....[0]....
.L_3866:
        /*0090*/ 	.word	0x000007b0


	//   ....[1]....
        /*0094*/ 	.word	0x000007e0


	//   ....[2]....
        /*0098*/ 	.word	0x00000800


	//   ....[3]....
        /*009c*/ 	.word	0x00000810


	//   ....[4]....
        /*00a0*/ 	.word	0x00000840


	//   ....[5]....
        /*00a4*/ 	.word	0x00000850


	//   ....[6]....
        /*00a8*/ 	.word	0x00000880


	//   ....[7]....
        /*00ac*/ 	.word	0x00000890


	//   ....[8]....
        /*00b0*/ 	.word	0x000008c0


	//   ....[9]....
        /*00b4*/ 	.word	0x000008d0


	//   ....[10]....
        /*00b8*/ 	.word	0x00000ac0


	//   ....[11]....
        /*00bc*/ 	.word	0x00000b40


	//   ....[12]....
        /*00c0*/ 	.word	0x00000ba0


	//   ....[13]....
        /*00c4*/ 	.word	0x00000c00


	//   ....[14]....
        /*00c8*/ 	.word	0x00000c70


	//   ....[15]....
        /*00cc*/ 	.word	0x00000ce0


	//   ....[16]....
        /*00d0*/ 	.word	0x00000d40


	//   ....[17]....
        /*00d4*/ 	.word	0x00000da0


	//   ....[18]....
        /*00d8*/ 	.word	0x00000e00


	//   ....[19]....
        /*00dc*/ 	.word	0x00000e60


	//----- nvinfo : EIATTR_EXIT_INSTR_OFFSETS
	.align		4
.L_3867:
        /*00e0*/ 	.byte	0x04, 0x1c
        /*00e2*/ 	.short	(.L_3869 - .L_3868)


	//   ....[0]....
.L_3868:
        /*00e4*/ 	.word	0x00000070


	//   ....[1]....
        /*00e8*/ 	.word	0x00000a60


	//----- nvinfo : EIATTR_MAX_THREADS
	.align		4
.L_3869:
        /*00ec*/ 	.byte	0x04, 0x05
        /*00ee*/ 	.short	(.L_3871 - .L_3870)
.L_3870:
        /*00f0*/ 	.word	0x00000400
        /*00f4*/ 	.word	0x00000001
        /*00f8*/ 	.word	0x00000001


	//----- nvinfo : EIATTR_CRS_STACK_SIZE
	.align		4
.L_3871:
        /*00fc*/ 	.byte	0x04, 0x1e
        /*00fe*/ 	.short	(.L_3873 - .L_3872)
.L_3872:
        /*0100*/ 	.word	0x00000000
.L_3873:


//--------------------- .nv.info._ZN10layer_norm13ln_bwd_kernelINS_13Kernel_traitsI13__nv_bfloat16fS2_fjLj14336ELj4ELj1ELj4ELj8ENS_18Kernel_traits_baseILj14336ES2_fS2_fjLj128EEEEEEEvNS_9BwdParamsE --------------------------
	.section	.nv.info._ZN10layer_norm13ln_bwd_kernelINS_13Kernel_traitsI13__nv_bfloat16fS2_fjLj14336ELj4ELj1ELj4ELj8ENS_18Kernel_traits_baseILj14336ES2_fS2_fjLj128EEEEEEEvNS_9BwdParamsE,"",@"SHT_CUDA_INFO"
	.sectionflags	@""
	.align	4


	//----- nvinfo : EIATTR_CUDA_API_VERSION
	.align		4
        /*0000*/ 	.byte	0x04, 0x37
        /*0002*/ 	.short	(.L_3875 - .L_3874)
.L_3874:
        /*0004*/ 	.word	0x00000082


	//----- nvinfo : EIATTR_SW2861232_WAR
	.align		4
.L_3875:
        /*0008*/ 	.byte	0x01, 0x35
	.zero		2


	//----- nvinfo : EIATTR_PARAM_CBANK
	.align		4
        /*000c*/ 	.byte	0x04, 0x0a
        /*000e*/ 	.short	(.L_3877 - .L_3876)
	.align		4
.L_3876:
        /*0010*/ 	.word	index@(.nv.constant0._ZN10layer_norm13ln_bwd_kernelINS_13Kernel_traitsI13__nv_bfloat16fS2_fjLj14336ELj4ELj1ELj4ELj8ENS_18Kernel_traits_baseILj14336ES2_fS2_fjLj128EEEEEEEvNS_9BwdParamsE)
        /*0014*/ 	.short	0x0160
        /*0016*/ 	.short	0x0088


	//----- nvinfo : EIATTR_CBANK_PARAM_SIZE
	.align		4
.L_3877:
        /*0018*/ 	.byte	0x03, 0x19
        /*001a*/ 	.short	0x0088


	//----- nvinfo : EIATTR_KPARAM_INFO
	.align		4
        /*001c*/ 	.byte	0x04, 0x17
        /*001e*/ 	.short	(.L_3879 - .L_3878)
.L_3878:
        /*0020*/ 	.word	0x00000000
        /*0024*/ 	.short	0x0000
        /*0026*/ 	.short	0x0000
        /*0028*/ 	.byte	0x00, 0xf0, 0x21, 0x02


	//----- nvinfo : EIATTR_MAXREG_COUNT
	.align		4
.L_3879:
        /*002c*/ 	.byte	0x03, 0x1b
        /*002e*/ 	.short	0x00ff


	//----- nvinfo : EIATTR_NUM_BARRIERS
	.align		4
        /*0030*/ 	.byte	0x02, 0x4c
        /*0032*/ 	.byte	0x01
	.zero		1


	//----- nvinfo : EIATTR_MERCURY_ISA_VERSION
	.align		4
        /*0034*/ 	.byte	0x03, 0x5f
        /*0036*/ 	.short	0x0000


	//----- nvinfo : EIATTR_COOP_GROUP_MASK_REGIDS
	.align		4
        /*0038*/ 	.byte	0x04, 0x29
        /*003a*/ 	.short	(.L_3881 - .L_3880)


	//   ....[0]....
.L_3880:
        /*003c*/ 	.word	0xffffffff


	//   ....[1]....
        /*0040*/ 	.word	0xffffffff


	//   ....[2]....
        /*0044*/ 	.word	0xffffffff


	//   ....[3]....
        /*0048*/ 	.word	0xffffffff


	//   ....[4]....
        /*004c*/ 	.word	0xffffffff


	//   ....[5]....
        /*0050*/ 	.word	0xffffffff


	//   ....[6]....
        /*0054*/ 	.word	0xffffffff


	//   ....[7]....
        /*0058*/ 	.word	0xffffffff


	//   ....[8]....
        /*005c*/ 	.word	0xffffffff


	//   ....[9]....
        /*0060*/ 	.word	0xffffffff


	//   ....[10]....
        /*0064*/ 	.word	0xffffffff


	//   ....[11]....
        /*0068*/ 	.word	0xffffffff


	//   ....[12]....
        /*006c*/ 	.word	0xffffffff


	//   ....[13]....
        /*0070*/ 	.word	0xffffffff


	//   ....[14]....
        /*0074*/ 	.word	0xffffffff


	//   ....[15]....
        /*0078*/ 	.word	0xffffffff


	//   ....[16]....
        /*007c*/ 	.word	0xffffffff


	//   ....[17]....
        /*0080*/ 	.word	0xffffffff


	//   ....[18]....
        /*0084*/ 	.word	0xffffffff


	//   ....[19]....
        /*0088*/ 	.word	0xffffffff


	//   ....[20]....
        /*008c*/ 	.word	0xffffffff


	//   ....[21]....
        /*0090*/ 	.word	0xffffffff


	//   ....[22]....
        /*0094*/ 	.word	0xffffffff


	//   ....[23]....
        /*0098*/ 	.word	0xffffffff


	//   ....[24]....
        /*009c*/ 	.word	0xffffffff


	//   ....[25]....
        /*00a0*/ 	.word	0xffffffff


	//   ....[26]....
        /*00a4*/ 	.word	0xffffffff


	//   ....[27]....
        /*00a8*/ 	.word	0xffffffff


	//   ....[28]....
        /*00ac*/ 	.word	0xffffffff


	//   ....[29]....
        /*00b0*/ 	.word	0xffffffff


	//----- nvinfo : EIATTR_COOP_GROUP_INSTR_OFFSETS
	.align		4
.L_3881:
        /*00b4*/ 	.byte	0x04, 0x28
        /*00b6*/ 	.short	(.L_3883 - .L_3882)


	//   ....[0]....
.L_3882:
        /*00b8*/ 	.word	0x00002650


	//   ....[1]....
        /*00bc*/ 	.word	0x00002670


	//   ....[2]....
        /*00c0*/ 	.word	0x00002690


	//   ....[3]....
        /*00c4*/ 	.word	0x000026b0


	//   ....[4]....
        /*00c8*/ 	.word	0x000026d0


	//   ....[5]....
        /*00cc*/ 	.word	0x000026f0


	//   ....[6]....
        /*00d0*/ 	.word	0x00002710


	//   ....[7]....
        /*00d4*/ 	.word	0x00002730


	//   ....[8]....
        /*00d8*/ 	.word	0x00002750


	//   ....[9]....
        /*00dc*/ 	.word	0x00002770


	//   ....[10]....
        /*00e0*/ 	.word	0x00002bf0


	//   ....[11]....
        /*00e4*/ 	.word	0x00002c00


	//   ....[12]....
        /*00e8*/ 	.word	0x00002c30


	//   ....[13]....
        /*00ec*/ 	.word	0x00002c40


	//   ....[14]....
        /*00f0*/ 	.word	0x00002c70


	//   ....[15]....
        /*00f4*/ 	.word	0x00002c80


	//   ....[16]....
        /*00f8*/ 	.word	0x00002cb0


	//   ....[17]....
        /*00fc*/ 	.word	0x00002cc0


	//   ....[18]....
        /*0100*/ 	.word	0x00002cf0


	//   ....[19]....
        /*0104*/ 	.word	0x00002d00


	//   ....[20]....
        /*0108*/ 	.word	0x00003b80


	//   ....[21]....
        /*010c*/ 	.word	0x00003c00


	//   ....[22]....
        /*0110*/ 	.word	0x00003c80


	//   ....[23]....
        /*0114*/ 	.word	0x00003cf0


	//   ....[24]....
        /*0118*/ 	.word	0x00003d70


	//   ....[25]....
        /*011c*/ 	.word	0x00003de0


	//   ....[26]....
        /*0120*/ 	.word	0x00003e60


	//   ....[27]....
        /*0124*/ 	.word	0x00003ed0


	//   ....[28]....
        /*0128*/ 	.word	0x00003f50


	//   ....[29]....
        /*012c*/ 	.word	0x00003fc0


	//----- nvinfo : EIATTR_EXIT_INSTR_OFFSETS
	.align		4
.L_3883:
        /*0130*/ 	.byte	0x04, 0x1c
        /*0132*/ 	.short	(.L_3885 - .L_3884)


	//   ....[0]....
.L_3884:
        /*0134*/ 	.word	0x00003b20


	//----- nvinfo : EIATTR_MAX_THREADS
	.align		4
.L_3885:
        /*0138*/ 	.byte	0x04, 0x05
        /*013a*/ 	.short	(.L_3887 - .L_3886)
.L_3886:
        /*013c*/ 	.word	0x00000080
        /*0140*/ 	.word	0x00000001
        /*0144*/ 	.word	0x00000001


	//----- nvinfo : EIATTR_CRS_STACK_SIZE
	.align		4
.L_3887:
        /*0148*/ 	.byte	0x04, 0x1e
        /*014a*/ 	.short	(.L_3889 - .L_3888)
.L_3888:
        /*014c*/ 	.word	0x00000000
.L_3889:


//--------------------- .nv.info._ZN10layer_norm22ln_bwd_finalize_kernelINS_22Kernel_traits_finalizeILj14336E13__nv_bfloat16S2_S2_fjLj1024ELj4ENS_18Kernel_traits_baseILj14336ES2_S2_S2_fjLj1024EEEEEEEvNS_9BwdParamsE --------------------------
	.section	.nv.info._ZN10layer_norm22ln_bwd_finalize_kernelINS_22Kernel_traits_finalizeILj14336E13__nv_bfloat16S2_S2_fjLj1024ELj4ENS_18Kernel_traits_baseILj14336ES2_S2_S2_fjLj1024EEEEEEEvNS_9BwdParamsE,"",@"SHT_CUDA_INFO"
	.sectionflags	@""
	.align	4


	//----- nvinfo : EIATTR_CUDA_API_VERSION
	.align		4
        /*0000*/ 	.byte	0x04, 0x37
        /*0002*/ 	.short	(.L_3891 - .L_3890)
.L_3890:
        /*0004*/ 	.word	0x00000082


	//----- nvinfo : EIATTR_SW2861232_WAR
	.align		4
.L_3891:
        /*0008*/ 	.byte	0x01, 0x35
	.zero		2


	//----- nvinfo : EIATTR_PARAM_CBANK
	.align		4
        /*000c*/ 	.byte	0x04, 0x0a
        /*000e*/ 	.short	(.L_3893 - .L_3892)
	.align		4
.L_3892:
        /*0010*/ 	.word	index@(.nv.constant0._ZN10layer_norm22ln_bwd_finalize_kernelINS_22Kernel_traits_finalizeILj14336E13__nv_bfloat16S2_S2_fjLj1024ELj4ENS_18Kernel_traits_baseILj14336ES2_S2_S2_fjLj1024EEEEEEEvNS_9BwdParamsE)
        /*0014*/ 	.short	0x0160
        /*0016*/ 	.short	0x0088


	//----- nvinfo : EIATTR_CBANK_PARAM_SIZE
	.align		4
.L_3893:
        /*0018*/ 	.byte	0x03, 0x19
        /*001a*/ 	.short	0x0088


	//----- nvinfo : EIATTR_KPARAM_INFO
	.align		4
        /*001c*/ 	.byte	0x04, 0x17
        /*001e*/ 	.short	(.L_3895 - .L_3894)
.L_3894:
        /*0020*/ 	.word	0x00000000
        /*0024*/ 	.short	0x0000
        /*0026*/ 	.short	0x0000
        /*0028*/ 	.byte	0x00, 0xf0, 0x21, 0x02


	//----- nvinfo : EIATTR_MAXREG_COUNT
	.align		4
.L_3895:
        /*002c*/ 	.byte	0x03, 0x1b
        /*002e*/ 	.short	0x0040


	//----- nvinfo : EIATTR_NUM_BARRIERS
	.align		4
        /*0030*/ 	.byte	0x02, 0x4c
        /*0032*/ 	.byte	0x01
	.zero		1


	//----- nvinfo : EIATTR_MERCURY_ISA_VERSION
	.align		4
        /*0034*/ 	.byte	0x03, 0x5f
        /*0036*/ 	.short	0x0000


	//----- nvinfo : EIATTR_COOP_GROUP_MASK_REGIDS
	.align		4
        /*0038*/ 	.byte	0x04, 0x29
        /*003a*/ 	.short	(.L_3897 - .L_3896)


	//   ....[0]....
.L_3896:
        /*003c*/ 	.word	0xffffffff


	//   ....[1]....
        /*0040*/ 	.word	0xffffffff


	//   ....[2]....
        /*0044*/ 	.word	0xffffffff


	//   ....[3]....
        /*0048*/ 	.word	0xffffffff


	//   ....[4]....
        /*004c*/ 	.word	0xffffffff


	//   ....[5]....
        /*0050*/ 	.word	0xffffffff


	//   ....[6]....
        /*0054*/ 	.word	0xffffffff


	//   ....[7]....
        /*0058*/ 	.word	0xffffffff


	//   ....[8]....
        /*005c*/ 	.word	0xffffffff


	//   ....[9]....
        /*0060*/ 	.word	0xffffffff


	//   ....[10]....
        /*0064*/ 	.word	0xffffffff


	//   ....[11]....
        /*0068*/ 	.word	0xffffffff


	//   ....[12]....
        /*006c*/ 	.word	0xffffffff


	//   ....[13]....
        /*0070*/ 	.word	0xffffffff


	//   ....[14]....
        /*0074*/ 	.word	0xffffffff


	//   ....[15]....
        /*0078*/ 	.word	0xffffffff


	//   ....[16]....
        /*007c*/ 	.word	0xffffffff


	//   ....[17]....
        /*0080*/ 	.word	0xffffffff


	//   ....[18]....
        /*0084*/ 	.word	0xffffffff


	//   ....[19]....
        /*0088*/ 	.word	0xffffffff


	//----- nvinfo : EIATTR_COOP_GROUP_INSTR_OFFSETS
	.align		4
.L_3897:
        /*008c*/ 	.byte	0x04, 0x28
        /*008e*/ 	.short	(.L_3899 - .L_3898)


	//   ....[0]....
.L_3898:
        /*0090*/ 	.word	0x000007b0


	//   ....[1]....
        /*0094*/ 	.word	0x000007e0


	//   ....[2]....
        /*0098*/ 	.word	0x00000800


	//   ....[3]....
        /*009c*/ 	.word	0x00000810


	//   ....[4]....
        /*00a0*/ 	.word	0x00000840


	//   ....[5]....
        /*00a4*/ 	.word	0x00000850


	//   ....[6]....
        /*00a8*/ 	.word	0x00000880


	//   ....[7]....
        /*00ac*/ 	.word	0x00000890


	//   ....[8]....
        /*00b0*/ 	.word	0x000008c0


	//   ....[9]....
        /*00b4*/ 	.word	0x000008d0


	//   ....[10]....
        /*00b8*/ 	.word	0x00000ac0


	//   ....[11]....
        /*00bc*/ 	.word	0x00000b40


	//   ....[12]....
        /*00c0*/ 	.word	0x00000ba0


	//   ....[13]....
        /*00c4*/ 	.word	0x00000c00


	//   ....[14]....
        /*00c8*/ 	.word	0x00000c70


	//   ....[15]....
        /*00cc*/ 	.word	0x00000ce0


	//   ....[16]....
        /*00d0*/ 	.word	0x00000d40


	//   ....[17]....
        /*00d4*/ 	.word	0x00000da0


	//   ....[18]....
        /*00d8*/ 	.word	0x00000e00


	//   ....[19]....
        /*00dc*/ 	.word	0x00000e60


	//----- nvinfo : EIATTR_EXIT_INSTR_OFFSETS
	.align		4
.L_3899:
        /*00e0*/ 	.byte	0x04, 0x1c
        /*00e2*/ 	.short	(.L_3901 - .L_3900)


	//   ....[0]....
.L_3900:
        /*00e4*/ 	.word	0x00000070


	//   ....[1]....
        /*00e8*/ 	.word	0x00000a60


	//----- nvinfo : EIATTR_MAX_THREADS
	.align		4
.L_3901:
        /*00ec*/ 	.byte	0x04, 0x05
        /*00ee*/ 	.short	(.L_3903 - .L_3902)
.L_3902:
        /*00f0*/ 	.word	0x00000400
        /*00f4*/ 	.word	0x00000001
        /*00f8*/ 	.word	0x00000001


	//----- nvinfo : EIATTR_CRS_STACK_SIZE
	.align		4
.L_3903:
        /*00fc*/ 	.byte	0x04, 0x1e
        /*00fe*/ 	.short	(.L_3905 - .L_3904)
.L_3904:
        /*0100*/ 	.word	0x00000000
.L_3905:


//--------------------- .nv.info._ZN10layer_norm13ln_bwd_kernelINS_13Kernel_traitsI13__nv_bfloat16S2_S2_fjLj14336ELj4ELj1ELj4ELj8ENS_18Kernel_traits_baseILj14336ES2_S2_S2_fjLj128EEEEEEEvNS_9BwdParamsE --------------------------
	.section	.nv.info._ZN10layer_norm13ln_bwd_kernelINS_13Kernel_traitsI13__nv_bfloat16S2_S2_fjLj14336ELj4ELj1ELj4ELj8ENS_18Kernel_traits_baseILj14336ES2_S2_S2_fjLj128EEEEEEEvNS_9BwdParamsE,"",@"SHT_CUDA_INFO"
	.sectionflags	@""
	.align	4


	//----- nvinfo : EIATTR_CUDA_API_VERSION
	.align		4
        /*0000*/ 	.byte	0x04, 0x37
        /*0002*/ 	.short	(.L_3907 - .L_3906)
.L_3906:
        /*0004*/ 	.word	0x00000082


	//----- nvinfo : EIATTR_SW2861232_WAR
	.align		4
.L_3907:
        /*0008*/ 	.byte	0x01, 0x35
	.zero		2


	//----- nvinfo : EIATTR_PARAM_CBANK
	.align		4
        /*000c*/ 	.byte	0x04, 0x0a
        /*000e*/ 	.short	(.L_3909 - .L_3908)
	.align		4
.L_3908:
        /*0010*/ 	.word	index@(.nv.constant0._ZN10layer_norm13ln_bwd_kernelINS_13Kernel_traitsI13__nv_bfloat16S2_S2_fjLj14336ELj4ELj1ELj4ELj8ENS_18Kernel_traits_baseILj14336ES2_S2_S2_fjLj128EEEEEEEvNS_9BwdParamsE)
        /*0014*/ 	.short	0x0160
        /*0016*/ 	.short	0x0088


	//----- nvinfo : EIATTR_CBANK_PARAM_SIZE
	.align		4
.L_3909:
        /*0018*/ 	.byte	0x03, 0x19
        /*001a*/ 	.short	0x0088


	//----- nvinfo : EIATTR_KPARAM_INFO
	.align		4
        /*001c*/ 	.byte	0x04, 0x17
        /*001e*/ 	.short	(.L_3911 - .L_3910)
.L_3910:
        /*0020*/ 	.word	0x00000000
        /*0024*/ 	.short	0x0000
        /*0026*/ 	.short	0x0000
        /*0028*/ 	.byte	0x00, 0xf0, 0x21, 0x02


	//----- nvinfo : EIATTR_MAXREG_COUNT
	.align		4
.L_3911:
        /*002c*/ 	.byte	0x03, 0x1b
        /*002e*/ 	.short	0x00ff


	//----- nvinfo : EIATTR_NUM_BARRIERS
	.align		4
        /*0030*/ 	.byte	0x02, 0x4c
        /*0032*/ 	.byte	0x01
	.zero		1


	//----- nvinfo : EIATTR_MERCURY_ISA_VERSION
	.align		4
        /*0034*/ 	.byte	0x03, 0x5f
        /*0036*/ 	.short	0x0000


	//----- nvinfo : EIATTR_COOP_GROUP_MASK_REGIDS
	.align		4
        /*0038*/ 	.byte	0x04, 0x29
        /*003a*/ 	.short	(.L_3913 - .L_3912)


	//   ....[0]....
.L_3912:
        /*003c*/ 	.word	0xffffffff


	//   ....[1]....
        /*0040*/ 	.word	0xffffffff


	//   ....[2]....
        /*0044*/ 	.word	0xffffffff


	//   ....[3]....
        /*0048*/ 	.word	0xffffffff


	//   ....[4]....
        /*004c*/ 	.word	0xffffffff


	//   ....[5]....
        /*0050*/ 	.word	0xffffffff


	//   ....[6]....
        /*0054*/ 	.word	0xffffffff


	//   ....[7]....
        /*0058*/ 	.word	0xffffffff


	//   ....[8]....
        /*005c*/ 	.word	0xffffffff


	//   ....[9]....
        /*0060*/ 	.word	0xffffffff


	//   ....[10]....
        /*0064*/ 	.word	0xffffffff


	//   ....[11]....
        /*0068*/ 	.word	0xffffffff


	//   ....[12]....
        /*006c*/ 	.word	0xffffffff


	//   ....[13]....
        /*0070*/ 	.word	0xffffffff


	//   ....[14]....
        /*0074*/ 	.word	0xffffffff


	//   ....[15]....
        /*0078*/ 	.word	0xffffffff


	//   ....[16]....
        /*007c*/ 	.word	0xffffffff


	//   ....[17]....
        /*0080*/ 	.word	0xffffffff


	//   ....[18]....
        /*0084*/ 	.word	0xffffffff


	//   ....[19]....
        /*0088*/ 	.word	0xffffffff


	//   ....[20]....
        /*008c*/ 	.word	0xffffffff


	//   ....[21]....
        /*0090*/ 	.word	0xffffffff


	//   ....[22]....
        /*0094*/ 	.word	0xffffffff


	//   ....[23]....
        /*0098*/ 	.word	0xffffffff


	//   ....[24]....
        /*009c*/ 	.word	0xffffffff


	//   ....[25]....
        /*00a0*/ 	.word	0xffffffff


	//   ....[26]....
        /*00a4*/ 	.word	0xffffffff


	//   ....[27]....
        /*00a8*/ 	.word	0xffffffff


	//   ....[28]....
        /*00ac*/ 	.word	0xffffffff


	//   ....[29]....
        /*00b0*/ 	.word	0xffffffff


	//----- nvinfo : EIATTR_COOP_GROUP_INSTR_OFFSETS
	.align		4
.L_3913:
        /*00b4*/ 	.byte	0x04, 0x28
        /*00b6*/ 	.short	(.L_3915 - .L_3914)


	//   ....[0]....
.L_3914:
        /*00b8*/ 	.word	0x000029b0


	//   ....[1]....
        /*00bc*/ 	.word	0x000029d0


	//   ....[2]....
        /*00c0*/ 	.word	0x000029f0


	//   ....[3]....
        /*00c4*/ 	.word	0x00002a10


	//   ....[4]....
        /*00c8*/ 	.word	0x00002a30


	//   ....[5]....
        /*00cc*/ 	.word	0x00002a50


	//   ....[6]....
        /*00d0*/ 	.word	0x00002a70


	//   ....[7]....
        /*00d4*/ 	.word	0x00002a90


	//   ....[8]....
        /*00d8*/ 	.word	0x00002ab0


	//   ....[9]....
        /*00dc*/ 	.word	0x00002ad0


	//   ....[10]....
        /*00e0*/ 	.word	0x00002f40


	//   ....[11]....
        /*00e4*/ 	.word	0x00002f50


	//   ....[12]....
        /*00e8*/ 	.word	0x00002f80


	//   ....[13]....
        /*00ec*/ 	.word	0x00002f90


	//   ....[14]....
        /*00f0*/ 	.word	0x00002fc0


	//   ....[15]....
        /*00f4*/ 	.word	0x00002fd0


	//   ....[16]....
        /*00f8*/ 	.word	0x00003000


	//   ....[17]....
        /*00fc*/ 	.word	0x00003010


	//   ....[18]....
        /*0100*/ 	.word	0x00003040


	//   ....[19]....
        /*0104*/ 	.word	0x00003050


	//   ....[20]....
        /*0108*/ 	.word	0x000042d0


	//   ....[21]....
        /*010c*/ 	.word	0x00004350


	//   ....[22]....
        /*0110*/ 	.word	0x000043d0


	//   ....[23]....
        /*0114*/ 	.word	0x00004440


	//   ....[24]....
        /*0118*/ 	.word	0x000044c0


	//   ....[25]....
        /*011c*/ 	.word	0x00004530


	//   ....[26]....
        /*0120*/ 	.word	0x000045b0


	//   ....[27]....
        /*0124*/ 	.word	0x00004620


	//   ....[28]....
        /*0128*/ 	.word	0x000046a0


	//   ....[29]....
        /*012c*/ 	.word	0x00004710


	//----- nvinfo : EIATTR_EXIT_INSTR_OFFSETS
	.align		4
.L_3915:
        /*0130*/ 	.byte	0x04, 0x1c
        /*0132*/ 	.short	(.L_3917 - .L_3916)


	//   ....[0]....
.L_3916:
        /*0134*/ 	.word	0x00004270


	//----- nvinfo : EIATTR_MAX_THREADS
	.align		4
.L_3917:
        /*0138*/ 	.byte	0x04, 0x05
        /*013a*/ 	.short	(.L_3919 - .L_3918)
.L_3918:
        /*013c*/ 	.word	0x00000080
        /*0140*/ 	.word	0x00000001
        /*0144*/ 	.word	0x00000001


	//----- nvinfo : EIATTR_CRS_STACK_SIZE
	.align		4
.L_3919:
        /*0148*/ 	.byte	0x04, 0x1e
        /*014a*/ 	.short	(.L_3921 - .L_3920)
.L_3920:
        /*014c*/ 	.word	0x00000000
.L_3921:


//--------------------- .nv.info._ZN10layer_norm22ln_bwd_finalize_kernelINS_22Kernel_traits_finalizeILj14336E6__halffS2_fjLj1024ELj4ENS_18Kernel_traits_baseILj14336ES2_fS2_fjLj1024EEEEEEEvNS_9BwdParamsE --------------------------
	.section	.nv.info._ZN10layer_norm22ln_bwd_finalize_kernelINS_22Kernel_traits_finalizeILj14336E6__halffS2_fjLj1024ELj4ENS_18Kernel_traits_baseILj14336ES2_fS2_fjLj1024EEEEEEEvNS_9BwdParamsE,"",@"SHT_CUDA_INFO"
	.sectionflags	@""
	.align	4


	//----- nvinfo : EIATTR_CUDA_API_VERSION
	.align		4
        /*0000*/ 	.byte	0x04, 0x37
        /*0002*/ 	.short	(.L_3923 - .L_3922)
.L_3922:
        /*0004*/ 	.word	0x00000082


	//----- nvinfo : EIATTR_SW2861232_WAR
	.align		4
.L_3923:
        /*0008*/ 	.byte	0x01, 0x35
	.zero		2


	//----- nvinfo : EIATTR_PARAM_CBANK
	.align		4
        /*000c*/ 	.byte	0x04, 0x0a
        /*000e*/ 	.short	(.L_3925 - .L_3924)
	.align		4
.L_3924:
        /*0010*/ 	.word	index@(.nv.constant0._ZN10layer_norm22ln_bwd_finalize_kernelINS_22Kernel_traits_finalizeILj14336E6__halffS2_fjLj1024ELj4ENS_18Kernel_traits_baseILj14336ES2_fS2_fjLj1024EEEEEEEvNS_9BwdParamsE)
        /*0014*/ 	.short	0x0160
        /*0016*/ 	.short	0x0088


	//----- nvinfo : EIATTR_CBANK_PARAM_SIZE
	.align		4
.L_3925:
        /*0018*/ 	.byte	0x03, 0x19
        /*001a*/ 	.short	0x0088


	//----- nvinfo : EIATTR_KPARAM_INFO
	.align		4
        /*001c*/ 	.byte	0x04, 0x17
        /*001e*/ 	.short	(.L_3927 - .L_3926)
.L_3926:
        /*0020*/ 	.word	0x00000000
        /*0024*/ 	.short	0x0000
        /*0026*/ 	.short	0x0000
        /*0028*/ 	.byte	0x00, 0xf0, 0x21, 0x02


	//----- nvinfo : EIATTR_MAXREG_COUNT
	.align		4
.L_3927:
        /*002c*/ 	.byte	0x03, 0x1b
        /*002e*/ 	.short	0x0040


	//----- nvinfo : EIATTR_NUM_BARRIERS
	.align		4
        /*0030*/ 	.byte	0x02, 0x4c
        /*0032*/ 	.byte	0x01
	.zero		1


	//----- nvinfo : EIATTR_MERCURY_ISA_VERSION
	.align		4
        /*0034*/ 	.byte	0x03, 0x5f
        /*0036*/ 	.short	0x0000


	//----- nvinfo : EIATTR_COOP_GROUP_MASK_REGIDS
	.align		4
        /*0038*/ 	.byte	0x04, 0x29
        /*003a*/ 	.short	(.L_3929 - .L_3928)


	//   ....[0]....
.L_3928:
        /*003c*/ 	.word	0xffffffff


	//   ....[1]....
        /*0040*/ 	.word	0xffffffff


	//   ....[2]....
        /*0044*/ 	.word	0xffffffff


	//   ....[3]....
        /*0048*/ 	.word	0xffffffff


	//   ....[4]....
        /*004c*/ 	.word	0xffffffff


	//   ....[5]....
        /*0050*/ 	.word	0xffffffff


	//   ....[6]....
        /*0054*/ 	.word	0xffffffff


	//   ....[7]....
        /*0058*/ 	.word	0xffffffff


	//   ....[8]....
        /*005c*/ 	.word	0xffffffff


	//   ....[9]....
        /*0060*/ 	.word	0xffffffff


	//   ....[10]....
        /*0064*/ 	.word	0xffffffff


	//   ....[11]....
        /*0068*/ 	.word	0xffffffff


	//   ....[12]....
        /*006c*/ 	.word	0xffffffff


	//   ....[13]....
        /*0070*/ 	.word	0xffffffff


	//   ....[14]....
        /*0074*/ 	.word	0xffffffff


	//   ....[15]....
        /*0078*/ 	.word	0xffffffff


	//   ....[16]....
        /*007c*/ 	.word	0xffffffff


	//   ....[17]....
        /*0080*/ 	.word	0xffffffff


	//   ....[18]....
        /*0084*/ 	.word	0xffffffff


	//   ....[19]....
        /*0088*/ 	.word	0xffffffff


	//----- nvinfo : EIATTR_COOP_GROUP_INSTR_OFFSETS
	.align		4
.L_3929:
        /*008c*/ 	.byte	0x04, 0x28
        /*008e*/ 	.short	(.L_3931 - .L_3930)


	//   ....[0]....
.L_3930:
        /*0090*/ 	.word	0x000007b0


	//   ....[1]....
        /*0094*/ 	.word	0x000007e0


	//   ....[2]....
        /*0098*/ 	.word	0x00000800


	//   ....[3]....
        /*009c*/ 	.word	0x00000810


	//   ....[4]....
        /*00a0*/ 	.word	0x00000840


	//   ....[5]....
        /*00a4*/ 	.word	0x00000850


	//   ....[6]....
        /*00a8*/ 	.word	0x00000880


	//   ....[7]....
        /*00ac*/ 	.word	0x00000890


	//   ....[8]....
        /*00b0*/ 	.word	0x000008c0


	//   ....[9]....
        /*00b4*/ 	.word	0x000008d0


	//   ....[10]....
        /*00b8*/ 	.word	0x00000ac0


	//   ....[11]....
        /*00bc*/ 	.word	0x00000b40


	//   ....[12]....
        /*00c0*/ 	.word	0x00000ba0


	//   ....[13]....
        /*00c4*/ 	.word	0x00000c00


	//   ....[14]....
        /*00c8*/ 	.word	0x00000c70


	//   ....[15]....
        /*00cc*/ 	.word	0x00000ce0


	//   ....[16]....
        /*00d0*/ 	.word	0x00000d40


	//   ....[17]....
        /*00d4*/ 	.word	0x00000da0


	//   ....[18]....
        /*00d8*/ 	.word	0x00000e00


	//   ....[19]....
        /*00dc*/ 	.word	0x00000e60


	//----- nvinfo : EIATTR_EXIT_INSTR_OFFSETS
	.align		4
.L_3931:
        /*00e0*/ 	.byte	0x04, 0x1c
        /*00e2*/ 	.short	(.L_3933 - .L_3932)


	//   ....[0]....
.L_3932:
        /*00e4*/ 	.word	0x00000070


	//   ....[1]....
        /*00e8*/ 	.word	0x00000a60


	//----- nvinfo : EIATTR_MAX_THREADS
	.align		4
.L_3933:
        /*00ec*/ 	.byte	0x04, 0x05
        /*00ee*/ 	.short	(.L_3935 - .L_3934)
.L_3934:
        /*00f0*/ 	.word	0x00000400
        /*00f4*/ 	.word	0x00000001
        /*00f8*/ 	.word	0x00000001


	//----- nvinfo : EIATTR_CRS_STACK_SIZE
	.align		4
.L_3935:
        /*00fc*/ 	.byte	0x04, 0x1e
        /*00fe*/ 	.short	(.L_3937 - .L_3936)
.L_3936:
        /*0100*/ 	.word	0x00000000
.L_3937:


//--------------------- .nv.info._ZN10layer_norm13ln_bwd_kernelINS_13Kernel_traitsI6__halffS2_fjLj14336ELj4ELj1ELj4ELj8ENS_18Kernel_traits_baseILj14336ES2_fS2_fjLj128EEEEEEEvNS_9BwdParamsE --------------------------
	.section	.nv.info._ZN10layer_norm13ln_bwd_kernelINS_13Kernel_traitsI6__halffS2_fjLj14336ELj4ELj1ELj4ELj8ENS_18Kernel_traits_baseILj14336ES2_fS2_fjLj128EEEEEEEvNS_9BwdParamsE,"",@"SHT_CUDA_INFO"
	.sectionflags	@""
	.align	4


	//----- nvinfo : EIATTR_CUDA_API_VERSION
	.align		4
        /*0000*/ 	.byte	0x04, 0x37
        /*0002*/ 	.short	(.L_3939 - .L_3938)
.L_3938:
        /*0004*/ 	.word	0x00000082


	//----- nvinfo : EIATTR_SW2861232_WAR
	.align		4
.L_3939:
        /*0008*/ 	.byte	0x01, 0x35
	.zero		2


	//----- nvinfo : EIATTR_PARAM_CBANK
	.align		4
        /*000c*/ 	.byte	0x04, 0x0a
        /*000e*/ 	.short	(.L_3941 - .L_3940)
	.align		4
.L_3940:
        /*0010*/ 	.word	index@(.nv.constant0._ZN10layer_norm13ln_bwd_kernelINS_13Kernel_traitsI6__halffS2_fjLj14336ELj4ELj1ELj4ELj8ENS_18Kernel_traits_baseILj14336ES2_fS2_fjLj128EEEEEEEvNS_9BwdParamsE)
        /*0014*/ 	.short	0x0160
        /*0016*/ 	.short	0x0088


	//----- nvinfo : EIATTR_CBANK_PARAM_SIZE
	.align		4
.L_3941:
        /*0018*/ 	.byte	0x03, 0x19
        /*001a*/ 	.short	0x0088


	//----- nvinfo : EIATTR_KPARAM_INFO
	.align		4
        /*001c*/ 	.byte	0x04, 0x17
        /*001e*/ 	.short	(.L_3943 - .L_3942)
.L_3942:
        /*0020*/ 	.word	0x00000000
        /*0024*/ 	.short	0x0000
        /*0026*/ 	.short	0x0000
        /*0028*/ 	.byte	0x00, 0xf0, 0x21, 0x02


	//----- nvinfo : EIATTR_MAXREG_COUNT
	.align		4
.L_3943:
        /*002c*/ 	.byte	0x03, 0x1b
        /*002e*/ 	.short	0x00ff


	//----- nvinfo : EIATTR_NUM_BARRIERS
	.align		4
        /*0030*/ 	.byte	0x02, 0x4c
        /*0032*/ 	.byte	0x01
	.zero		1


	//----- nvinfo : EIATTR_MERCURY_ISA_VERSION
	.align		4
        /*0034*/ 	.byte	0x03, 0x5f
        /*0036*/ 	.short	0x0000


	//----- nvinfo : EIATTR_COOP_GROUP_MASK_REGIDS
	.align		4
        /*0038*/ 	.byte	0x04, 0x29
        /*003a*/ 	.short	(.L_3945 - .L_3944)


	//   ....[0]....
.L_3944:
        /*003c*/ 	.word	0xffffffff


	//   ....[1]....
        /*0040*/ 	.word	0xffffffff


	//   ....[2]....
        /*0044*/ 	.word	0xffffffff


	//   ....[3]....
        /*0048*/ 	.word	0xffffffff


	//   ....[4]....
        /*004c*/ 	.word	0xffffffff


	//   ....[5]....
        /*0050*/ 	.word	0xffffffff


	//   ....[6]....
        /*0054*/ 	.word	0xffffffff


	//   ....[7]....
        /*0058*/ 	.word	0xffffffff


	//   ....[8]....
        /*005c*/ 	.word	0xffffffff


	//   ....[9]....
        /*0060*/ 	.word	0xffffffff


	//   ....[10]....
        /*0064*/ 	.word	0xffffffff


	//   ....[11]....
        /*0068*/ 	.word	0xffffffff


	//   ....[12]....
        /*006c*/ 	.word	0xffffffff


	//   ....[13]....
        /*0070*/ 	.word	0xffffffff


	//   ....[14]....
        /*0074*/ 	.word	0xffffffff


	//   ....[15]....
        /*0078*/ 	.word	0xffffffff


	//   ....[16]....
        /*007c*/ 	.word	0xffffffff


	//   ....[17]....
        /*0080*/ 	.word	0xffffffff


	//   ....[18]....
        /*0084*/ 	.word	0xffffffff


	//   ....[19]....
        /*0088*/ 	.word	0xffffffff


	//   ....[20]....
        /*008c*/ 	.word	0xffffffff


	//   ....[21]....
        /*0090*/ 	.word	0xffffffff


	//   ....[22]....
        /*0094*/ 	.word	0xffffffff


	//   ....[23]....
        /*0098*/ 	.word	0xffffffff


	//   ....[24]....
        /*009c*/ 	.word	0xffffffff


	//   ....[25]....
        /*00a0*/ 	.word	0xffffffff


	//   ....[26]....
        /*00a4*/ 	.word	0xffffffff


	//   ....[27]....
        /*00a8*/ 	.word	0xffffffff


	//   ....[28]....
        /*00ac*/ 	.word	0xffffffff


	//   ....[29]....
        /*00b0*/ 	.word	0xffffffff


	//----- nvinfo : EIATTR_COOP_GROUP_INSTR_OFFSETS
	.align		4
.L_3945:
        /*00b4*/ 	.byte	0x04, 0x28
        /*00b6*/ 	.short	(.L_3947 - .L_3946)


	//   ....[0]....
.L_3946:
        /*00b8*/ 	.word	0x00002650


	//   ....[1]....
        /*00bc*/ 	.word	0x00002670


	//   ....[2]....
        /*00c0*/ 	.word	0x00002690


	//   ....[3]....
        /*00c4*/ 	.word	0x000026b0


	//   ....[4]....
        /*00c8*/ 	.word	0x000026d0


	//   ....[5]....
        /*00cc*/ 	.word	0x000026f0


	//   ....[6]....
        /*00d0*/ 	.word	0x00002710


	//   ....[7]....
        /*00d4*/ 	.word	0x00002730


	//   ....[8]....
        /*00d8*/ 	.word	0x00002750


	//   ....[9]....
        /*00dc*/ 	.word	0x00002770


	//   ....[10]....
        /*00e0*/ 	.word	0x00002bf0


	//   ....[11]....
        /*00e4*/ 	.word	0x00002c00


	//   ....[12]....
        /*00e8*/ 	.word	0x00002c30


	//   ....[13]....
        /*00ec*/ 	.word	0x00002c40


	//   ....[14]....
        /*00f0*/ 	.word	0x00002c70


	//   ....[15]....
        /*00f4*/ 	.word	0x00002c80


	//   ....[16]....
        /*00f8*/ 	.word	0x00002cb0


	//   ....[17]....
        /*00fc*/ 	.word	0x00002cc0


	//   ....[18]....
        /*0100*/ 	.word	0x00002cf0


	//   ....[19]....
        /*0104*/ 	.word	0x00002d00


	//   ....[20]....
        /*0108*/ 	.word	0x00003be0


	//   ....[21]....
        /*010c*/ 	.word	0x00003c60


	//   ....[22]....
        /*0110*/ 	.word	0x00003ce0


	//   ....[23]....
        /*0114*/ 	.word	0x00003d50


	//   ....[24]....
        /*0118*/ 	.word	0x00003dd0


	//   ....[25]....
        /*011c*/ 	.word	0x00003e40


	//   ....[26]....
        /*0120*/ 	.word	0x00003ec0


	//   ....[27]....
        /*0124*/ 	.word	0x00003f30


	//   ....[28]....
        /*0128*/ 	.word	0x00003fb0


	//   ....[29]....
        /*012c*/ 	.word	0x00004020


	//----- nvinfo : EIATTR_EXIT_INSTR_OFFSETS
	.align		4
.L_3947:
        /*0130*/ 	.byte	0x04, 0x1c
        /*0132*/ 	.short	(.L_3949 - .L_3948)


	//   ....[0]....
.L_3948:
        /*0134*/ 	.word	0x00003b80


	//----- nvinfo : EIATTR_MAX_THREADS
	.align		4
.L_3949:
        /*0138*/ 	.byte	0x04, 0x05
        /*013a*/ 	.short	(.L_3951 - .L_3950)
.L_3950:
        /*013c*/ 	.word	0x00000080
        /*0140*/ 	.word	0x00000001
        /*0144*/ 	.word	0x00000001


	//----- nvinfo : EIATTR_CRS_STACK_SIZE
	.align		4
.L_3951:
        /*0148*/ 	.byte	0x04, 0x1e
        /*014a*/ 	.short	(.L_3953 - .L_3952)
.L_3952:
        /*014c*/ 	.word	0x00000000
.L_3953:


//--------------------- .nv.info._ZN10layer_norm22ln_bwd_finalize_kernelINS_22Kernel_traits_finalizeILj14336E6__halfS2_S2_fjLj1024ELj4ENS_18Kernel_traits_baseILj14336ES2_S2_S2_fjLj1024EEEEEEEvNS_9BwdParamsE --------------------------
	.section	.nv.info._ZN10layer_norm22ln_bwd_finalize_kernelINS_22Kernel_traits_finalizeILj14336E6__halfS2_S2_fjLj1024ELj4ENS_18Kernel_traits_baseILj14336ES2_S2_S2_fjLj1024EEEEEEEvNS_9BwdParamsE,"",@"SHT_CUDA_INFO"
	.sectionflags	@""
	.align	4


	//----- nvinfo : EIATTR_CUDA_API_VERSION
	.align		4
        /*0000*/ 	.byte	0x04, 0x37
        /*0002*/ 	.short	(.L_3955 - .L_3954)
.L_3954:
        /*0004*/ 	.word	0x00000082


	//----- nvinfo : EIATTR_SW2861232_WAR
	.align		4
.L_3955:
        /*0008*/ 	.byte	0x01, 0x35
	.zero		2


	//----- nvinfo : EIATTR_PARAM_CBANK
	.align		4
        /*000c*/ 	.byte	0x04, 0x0a
        /*000e*/ 	.short	(.L_3957 - .L_3956)
	.align		4
.L_3956:
        /*0010*/ 	.word	index@(.nv.constant0._ZN10layer_norm22ln_bwd_finalize_kernelINS_22Kernel_traits_finalizeILj14336E6__halfS2_S2_fjLj1024ELj4ENS_18Kernel_traits_baseILj14336ES2_S2_S2_fjLj1024EEEEEEEvNS_9BwdParamsE)
        /*0014*/ 	.short	0x0160
        /*0016*/ 	.short	0x0088


	//----- nvinfo : EIATTR_CBANK_PARAM_SIZE
	.align		4
.L_3957:
        /*0018*/ 	.byte	0x03, 0x19
        /*001a*/ 	.short	0x0088


	//----- nvinfo : EIATTR_KPARAM_INFO
	.align		4
        /*001c*/ 	.byte	0x04, 0x17
        /*001e*/ 	.short	(.L_3959 - .L_3958)
.L_3958:
        /*0020*/ 	.word	0x00000000
        /*0024*/ 	.short	0x0000
        /*0026*/ 	.short	0x0000
        /*0028*/ 	.byte	0x00, 0xf0, 0x21, 0x02


	//----- nvinfo : EIATTR_MAXREG_COUNT
	.align		4
.L_3959:
        /*002c*/ 	.byte	0x03, 0x1b
        /*002e*/ 	.short	0x0040


	//----- nvinfo : EIATTR_NUM_BARRIERS
	.align		4
        /*0030*/ 	.byte	0x02, 0x4c
        /*0032*/ 	.byte	0x01
	.zero		1


	//----- nvinfo : EIATTR_MERCURY_ISA_VERSION
	.align		4
        /*0034*/ 	.byte	0x03, 0x5f
        /*0036*/ 	.short	0x0000


	//----- nvinfo : EIATTR_COOP_GROUP_MASK_REGIDS
	.align		4
        /*0038*/ 	.byte	0x04, 0x29
        /*003a*/ 	.short	(.L_3961 - .L_3960)


	//   ....[0]....
.L_3960:
        /*003c*/ 	.word	0xffffffff


	//   ....[1]....
        /*0040*/ 	.word	0xffffffff


	//   ....[2]....
        /*0044*/ 	.word	0xffffffff


	//   ....[3]....
        /*0048*/ 	.word	0xffffffff


	//   ....[4]....
        /*004c*/ 	.word	0xffffffff


	//   ....[5]....
        /*0050*/ 	.word	0xffffffff


	//   ....[6]....
        /*0054*/ 	.word	0xffffffff


	//   ....[7]....
        /*0058*/ 	.word	0xffffffff


	//   ....[8]....
        /*005c*/ 	.word	0xffffffff


	//   ....[9]....
        /*0060*/ 	.word	0xffffffff


	//   ....[10]....
        /*0064*/ 	.word	0xffffffff


	//   ....[11]....
        /*0068*/ 	.word	0xffffffff


	//   ....[12]....
        /*006c*/ 	.word	0xffffffff


	//   ....[13]....
        /*0070*/ 	.word	0xffffffff


	//   ....[14]....
        /*0074*/ 	.word	0xffffffff


	//   ....[15]....
        /*0078*/ 	.word	0xffffffff


	//   ....[16]....
        /*007c*/ 	.word	0xffffffff


	//   ....[17]....
        /*0080*/ 	.word	0xffffffff


	//   ....[18]....
        /*0084*/ 	.word	0xffffffff


	//   ....[19]....
        /*0088*/ 	.word	0xffffffff


	//----- nvinfo : EIATTR_COOP_GROUP_INSTR_OFFSETS
	.align		4
.L_3961:
        /*008c*/ 	.byte	0x04, 0x28
        /*008e*/ 	.short	(.L_3963 - .L_3962)


	//   ....[0]....
.L_3962:
        /*0090*/ 	.word	0x000007b0


	//   ....[1]....
        /*0094*/ 	.word	0x000007e0


	//   ....[2]....
        /*0098*/ 	.word	0x00000800


	//   ....[3]....
        /*009c*/ 	.word	0x00000810


	//   ....[4]....
        /*00a0*/ 	.word	0x00000840


	//   ....[5]....
        /*00a4*/ 	.word	0x00000850


	//   ....[6]....
        /*00a8*/ 	.word	0x00000880


	//   ....[7]....
        /*00ac*/ 	.word	0x00000890


	//   ....[8]....
        /*00b0*/ 	.word	0x000008c0


	//   ....[9]....
        /*00b4*/ 	.word	0x000008d0


	//   ....[10]....
        /*00b8*/ 	.word	0x00000ac0


	//   ....[11]....
        /*00bc*/ 	.word	0x00000b40


	//   ....[12]....
        /*00c0*/ 	.word	0x00000ba0


	//   ....[13]....
        /*00c4*/ 	.word	0x00000c00


	//   ....[14]....
        /*00c8*/ 	.word	0x00000c70


	//   ....[15]....
        /*00cc*/ 	.word	0x00000ce0


	//   ....[16]....
        /*00d0*/ 	.word	0x00000d40


	//   ....[17]....
        /*00d4*/ 	.word	0x00000da0


	//   ....[18]....
        /*00d8*/ 	.word	0x00000e00


	//   ....[19]....
        /*00dc*/ 	.word	0x00000e60


	//----- nvinfo : EIATTR_EXIT_INSTR_OFFSETS
	.align		4
.L_3963:
        /*00e0*/ 	.byte	0x04, 0x1c
        /*00e2*/ 	.short	(.L_3965 - .L_3964)


	//   ....[0]....
.L_3964:
        /*00e4*/ 	.word	0x00000070


	//   ....[1]....
        /*00e8*/ 	.word	0x00000a60


	//----- nvinfo : EIATTR_MAX_THREADS
	.align		4
.L_3965:
        /*00ec*/ 	.byte	0x04, 0x05
        /*00ee*/ 	.short	(.L_3967 - .L_3966)
.L_3966:
        /*00f0*/ 	.word	0x00000400
        /*00f4*/ 	.word	0x00000001
        /*00f8*/ 	.word	0x00000001


	//----- nvinfo : EIATTR_CRS_STACK_SIZE
	.align		4
.L_3967:
        /*00fc*/ 	.byte	0x04, 0x1e
        /*00fe*/ 	.short	(.L_3969 - .L_3968)
.L_3968:
        /*0100*/ 	.word	0x00000000
.L_3969:


//--------------------- .nv.info._ZN10layer_norm13ln_bwd_kernelINS_13Kernel_traitsI6__halfS2_S2_fjLj14336ELj4ELj1ELj4ELj8ENS_18Kernel_traits_baseILj14336ES2_S2_S2_fjLj128EEEEEEEvNS_9BwdParamsE --------------------------
	.section	.nv.info._ZN10layer_norm13ln_bwd_kernelINS_13Kernel_traitsI6__halfS2_S2_fjLj14336ELj4ELj1ELj4ELj8ENS_18Kernel_traits_baseILj14336ES2_S2_S2_fjLj128EEEEEEEvNS_9BwdParamsE,"",@"SHT_CUDA_INFO"
	.sectionflags	@""
	.align	4


	//----- nvinfo : EIATTR_CUDA_API_VERSION
	.align		4
        /*0000*/ 	.byte	0x04, 0x37
        /*0002*/ 	.short	(.L_3971 - .L_3970)
.L_3970:
        /*0004*/ 	.word	0x00000082


	//----- nvinfo : EIATTR_SW2861232_WAR
	.align		4
.L_3971:
        /*0008*/ 	.byte	0x01, 0x35
	.zero		2


	//----- nvinfo : EIATTR_PARAM_CBANK
	.align		4
        /*000c*/ 	.byte	0x04, 0x0a
        /*000e*/ 	.short	(.L_3973 - .L_3972)
	.align		4
.L_3972:
        /*0010*/ 	.word	index@(.nv.constant0._ZN10layer_norm13ln_bwd_kernelINS_13Kernel_traitsI6__halfS2_S2_fjLj14336ELj4ELj1ELj4ELj8ENS_18Kernel_traits_baseILj14336ES2_S2_S2_fjLj128EEEEEEEvNS_9BwdParamsE)
        /*0014*/ 	.short	0x0160
        /*0016*/ 	.short	0x0088


	//----- nvinfo : EIATTR_CBANK_PARAM_SIZE
	.align		4
.L_3973:
        /*0018*/ 	.byte	0x03, 0x19
        /*001a*/ 	.short	0x0088


	//----- nvinfo : EIATTR_KPARAM_INFO
	.align		4
        /*001c*/ 	.byte	0x04, 0x17
        /*001e*/ 	.short	(.L_3975 - .L_3974)
.L_3974:
        /*0020*/ 	.word	0x00000000
        /*0024*/ 	.short	0x0000
        /*0026*/ 	.short	0x0000
        /*0028*/ 	.byte	0x00, 0xf0, 0x21, 0x02


	//----- nvinfo : EIATTR_MAXREG_COUNT
	.align		4
.L_3975:
        /*002c*/ 	.byte	0x03, 0x1b
        /*002e*/ 	.short	0x00ff


	//----- nvinfo : EIATTR_NUM_BARRIERS
	.align		4
        /*0030*/ 	.byte	0x02, 0x4c
        /*0032*/ 	.byte	0x01
	.zero		1


	//----- nvinfo : EIATTR_MERCURY_ISA_VERSION
	.align		4
        /*0034*/ 	.byte	0x03, 0x5f
        /*0036*/ 	.short	0x0000


	//----- nvinfo : EIATTR_COOP_GROUP_MASK_REGIDS
	.align		4
        /*0038*/ 	.byte	0x04, 0x29
        /*003a*/ 	.short	(.L_3977 - .L_3976)


	//   ....[0]....
.L_3976:
        /*003c*/ 	.word	0xffffffff


	//   ....[1]....
        /*0040*/ 	.word	0xffffffff


	//   ....[2]....
        /*0044*/ 	.word	0xffffffff


	//   ....[3]....
        /*0048*/ 	.word	0xffffffff


	//   ....[4]....
        /*004c*/ 	.word	0xffffffff


	//   ....[5]....
        /*0050*/ 	.word	0xffffffff


	//   ....[6]....
        /*0054*/ 	.word	0xffffffff


	//   ....[7]....
        /*0058*/ 	.word	0xffffffff


	//   ....[8]....
        /*005c*/ 	.word	0xffffffff


	//   ....[9]....
        /*0060*/ 	.word	0xffffffff


	//   ....[10]....
        /*0064*/ 	.word	0xffffffff


	//   ....[11]....
        /*0068*/ 	.word	0xffffffff


	//   ....[12]....
        /*006c*/ 	.word	0xffffffff


	//   ....[13]....
        /*0070*/ 	.word	0xffffffff


	//   ....[14]....
        /*0074*/ 	.word	0xffffffff


	//   ....[15]....
        /*0078*/ 	.word	0xffffffff


	//   ....[16]....
        /*007c*/ 	.word	0xffffffff


	//   ....[17]....
        /*0080*/ 	.word	0xffffffff


	//   ....[18]....
        /*0084*/ 	.word	0xffffffff


	//   ....[19]....
        /*0088*/ 	.word	0xffffffff


	//   ....[20]....
        /*008c*/ 	.word	0xffffffff


	//   ....[21]....
        /*0090*/ 	.word	0xffffffff


	//   ....[22]....
        /*0094*/ 	.word	0xffffffff


	//   ....[23]....
        /*0098*/ 	.word	0xffffffff


	//   ....[24]....
        /*009c*/ 	.word	0xffffffff


	//   ....[25]....
        /*00a0*/ 	.word	0xffffffff


	//   ....[26]....
        /*00a4*/ 	.word	0xffffffff


	//   ....[27]....
        /*00a8*/ 	.word	0xffffffff


	//   ....[28]....
        /*00ac*/ 	.word	0xffffffff


	//   ....[29]....
        /*00b0*/ 	.word	0xffffffff


	//----- nvinfo : EIATTR_COOP_GROUP_INSTR_OFFSETS
	.align		4
.L_3977:
        /*00b4*/ 	.byte	0x04, 0x28
        /*00b6*/ 	.short	(.L_3979 - .L_3978)


	//   ....[0]....
.L_3978:
        /*00b8*/ 	.word	0x000029b0


	//   ....[1]....
        /*00bc*/ 	.word	0x000029d0


	//   ....[2]....
        /*00c0*/ 	.word	0x000029f0


	//   ....[3]....
        /*00c4*/ 	.word	0x00002a10


	//   ....[4]....
        /*00c8*/ 	.word	0x00002a30


	//   ....[5]....
        /*00cc*/ 	.word	0x00002a50


	//   ....[6]....
        /*00d0*/ 	.word	0x00002a70


	//   ....[7]....
        /*00d4*/ 	.word	0x00002a90


	//   ....[8]....
        /*00d8*/ 	.word	0x00002ab0


	//   ....[9]....
        /*00dc*/ 	.word	0x00002ad0


	//   ....[10]....
        /*00e0*/ 	.word	0x00002f40


	//   ....[11]....
        /*00e4*/ 	.word	0x00002f50


	//   ....[12]....
        /*00e8*/ 	.word	0x00002f80


	//   ....[13]....
        /*00ec*/ 	.word	0x00002f90


	//   ....[14]....
        /*00f0*/ 	.word	0x00002fc0


	//   ....[15]....
        /*00f4*/ 	.word	0x00002fd0


	//   ....[16]....
        /*00f8*/ 	.word	0x00003000


	//   ....[17]....
        /*00fc*/ 	.word	0x00003010


	//   ....[18]....
        /*0100*/ 	.word	0x00003040


	//   ....[19]....
        /*0104*/ 	.word	0x00003050


	//   ....[20]....
        /*0108*/ 	.word	0x000042d0


	//   ....[21]....
        /*010c*/ 	.word	0x00004350


	//   ....[22]....
        /*0110*/ 	.word	0x000043d0


	//   ....[23]....
        /*0114*/ 	.word	0x00004440


	//   ....[24]....
        /*0118*/ 	.word	0x000044c0


	//   ....[25]....
        /*011c*/ 	.word	0x00004530


	//   ....[26]....
        /*0120*/ 	.word	0x000045b0


	//   ....[27]....
        /*0124*/ 	.word	0x00004620


	//   ....[28]....
        /*0128*/ 	.word	0x000046a0


	//   ....[29]....
        /*012c*/ 	.word	0x00004710


	//----- nvinfo : EIATTR_EXIT_INSTR_OFFSETS
	.align		4
.L_3979:
        /*0130*/ 	.byte	0x04, 0x1c
        /*0132*/ 	.short	(.L_3981 - .L_3980)


	//   ....[0]....
.L_3980:
        /*0134*/ 	.word	0x00004270


	//----- nvinfo : EIATTR_MAX_THREADS
	.align		4
.L_3981:
        /*0138*/ 	.byte	0x04, 0x05
        /*013a*/ 	.short	(.L_3983 - .L_3982)
.L_3982:
        /*013c*/ 	.word	0x00000080
        /*0140*/ 	.word	0x00000001
        /*0144*/ 	.word	0x00000001


	//----- nvinfo : EIATTR_CRS_STACK_SIZE
	.align		4
.L_3983:
        /*0148*/ 	.byte	0x04, 0x1e
        /*014a*/ 	.short	(.L_3985 - .L_3984)
.L_3984:
        /*014c*/ 	.word	0x00000000
.L_3985:


//--------------------- .nv.info._ZN10layer_norm22ln_bwd_finalize_kernelINS_22Kernel_traits_finalizeILj14336EffffjLj1024ELj4ENS_18Kernel_traits_baseILj14336EffffjLj1024EEEEEEEvNS_9BwdParamsE --------------------------
	.section	.nv.info._ZN10layer_norm22ln_bwd_finalize_kernelINS_22Kernel_traits_finalizeILj14336EffffjLj1024ELj4ENS_18Kernel_traits_baseILj14336EffffjLj1024EEEEEEEvNS_9BwdParamsE,"",@"SHT_CUDA_INFO"
	.sectionflags	@""
	.align	4


	//----- nvinfo : EIATTR_CUDA_API_VERSION
	.align		4
        /*0000*/ 	.byte	0x04, 0x37
        /*0002*/ 	.short	(.L_3987 - .L_3986)
.L_3986:
        /*0004*/ 	.word	0x00000082


	//----- nvinfo : EIATTR_SW2861232_WAR
	.align		4
.L_3987:
        /*0008*/ 	.byte	0x01, 0x35
	.zero		2


	//----- nvinfo : EIATTR_PARAM_CBANK
	.align		4
        /*000c*/ 	.byte	0x04, 0x0a
        /*000e*/ 	.short	(.L_3989 - .L_3988)
	.align		4
.L_3988:
        /*0010*/ 	.word	index@(.nv.constant0._ZN10layer_norm22ln_bwd_finalize_kernelINS_22Kernel_traits_finalizeILj14336EffffjLj1024ELj4ENS_18Kernel_traits_baseILj14336EffffjLj1024EEEEEEEvNS_9BwdParamsE)
        /*0014*/ 	.short	0x0160
        /*0016*/ 	.short	0x0088


	//----- nvinfo : EIATTR_CBANK_PARAM_SIZE
	.align		4
.L_3989:
        /*0018*/ 	.byte	0x03, 0x19
        /*001a*/ 	.short	0x0088


	//----- nvinfo : EIATTR_KPARAM_INFO
	.align		4
        /*001c*/ 	.byte	0x04, 0x17
        /*001e*/ 	.short	(.L_3991 - .L_3990)
.L_3990:
        /*0020*/ 	.word	0x00000000
        /*0024*/ 	.short	0x0000
        /*0026*/ 	.short	0x0000
        /*0028*/ 	.byte	0x00, 0xf0, 0x21, 0x02


	//----- nvinfo : EIATTR_MAXREG_COUNT
	.align		4
.L_3991:
        /*002c*/ 	.byte	0x03, 0x1b
        /*002e*/ 	.short	0x0040


	//----- nvinfo : EIATTR_NUM_BARRIERS
	.align		4
        /*0030*/ 	.byte	0x02, 0x4c
        /*0032*/ 	.byte	0x01
	.zero		1


	//----- nvinfo : EIATTR_MERCURY_ISA_VERSION
	.align		4
        /*0034*/ 	.byte	0x03, 0x5f
        /*0036*/ 	.short	0x0000


	//----- nvinfo : EIATTR_COOP_GROUP_MASK_REGIDS
	.align		4
        /*0038*/ 	.byte	0x04, 0x29
        /*003a*/ 	.short	(.L_3993 - .L_3992)


	//   ....[0]....
.L_3992:
        /*003c*/ 	.word	0xffffffff


	//   ....[1]....
        /*0040*/ 	.word	0xffffffff


	//   ....[2]....
        /*0044*/ 	.word	0xffffffff


	//   ....[3]....
        /*0048*/ 	.word	0xffffffff


	//   ....[4]....
        /*004c*/ 	.word	0xffffffff


	//   ....[5]....
        /*0050*/ 	.word	0xffffffff


	//   ....[6]....
        /*0054*/ 	.word	0xffffffff


	//   ....[7]....
        /*0058*/ 	.word	0xffffffff


	//   ....[8]....
        /*005c*/ 	.word	0xffffffff


	//   ....[9]....
        /*0060*/ 	.word	0xffffffff


	//   ....[10]....
        /*0064*/ 	.word	0xffffffff


	//   ....[11]....
        /*0068*/ 	.word	0xffffffff


	//   ....[12]....
        /*006c*/ 	.word	0xffffffff


	//   ....[13]....
        /*0070*/ 	.word	0xffffffff


	//   ....[14]....
        /*0074*/ 	.word	0xffffffff


	//   ....[15]....
        /*0078*/ 	.word	0xffffffff


	//   ....[16]....
        /*007c*/ 	.word	0xffffffff


	//   ....[17]....
        /*0080*/ 	.word	0xffffffff


	//   ....[18]....
        /*0084*/ 	.word	0xffffffff


	//   ....[19]....
        /*0088*/ 	.word	0xffffffff


	//----- nvinfo : EIATTR_COOP_GROUP_INSTR_OFFSETS
	.align		4
.L_3993:
        /*008c*/ 	.byte	0x04, 0x28
        /*008e*/ 	.short	(.L_3995 - .L_3994)


	//   ....[0]....
.L_3994:
        /*0090*/ 	.word	0x000007b0


	//   ....[1]....
        /*0094*/ 	.word	0x000007e0


	//   ....[2]....
        /*0098*/ 	.word	0x00000800


	//   ....[3]....
        /*009c*/ 	.word	0x00000810


	//   ....[4]....
        /*00a0*/ 	.word	0x00000840


	//   ....[5]....
        /*00a4*/ 	.word	0x00000850


	//   ....[6]....
        /*00a8*/ 	.word	0x00000880


	//   ....[7]....
        /*00ac*/ 	.word	0x00000890


	//   ....[8]....
        /*00b0*/ 	.word	0x000008c0


	//   ....[9]....
        /*00b4*/ 	.word	0x000008d0


	//   ....[10]....
        /*00b8*/ 	.word	0x00000a70


	//   ....[11]....
        /*00bc*/ 	.word	0x00000af0


	//   ....[12]....
        /*00c0*/ 	.word	0x00000b50


	//   ....[13]....
        /*00c4*/ 	.word	0x00000bb0


	//   ....[14]....
        /*00c8*/ 	.word	0x00000c20


	//   ....[15]....
        /*00cc*/ 	.word	0x00000c90


	//   ....[16]....
        /*00d0*/ 	.word	0x00000cf0


	//   ....[17]....
        /*00d4*/ 	.word	0x00000d50


	//   ....[18]....
        /*00d8*/ 	.word	0x00000db0


	//   ....[19]....
        /*00dc*/ 	.word	0x00000e10


	//----- nvinfo : EIATTR_EXIT_INSTR_OFFSETS
	.align		4
.L_3995:
        /*00e0*/ 	.byte	0x04, 0x1c
        /*00e2*/ 	.short	(.L_3997 - .L_3996)


	//   ....[0]....
.L_3996:
        /*00e4*/ 	.word	0x00000070


	//   ....[1]....
        /*00e8*/ 	.word	0x00000a10


	//----- nvinfo : EIATTR_MAX_THREADS
	.align		4
.L_3997:
        /*00ec*/ 	.byte	0x04, 0x05
        /*00ee*/ 	.short	(.L_3999 - .L_3998)
.L_3998:
        /*00f0*/ 	.word	0x00000400
        /*00f4*/ 	.word	0x00000001
        /*00f8*/ 	.word	0x00000001


	//----- nvinfo : EIATTR_CRS_STACK_SIZE
	.align		4
.L_3999:
        /*00fc*/ 	.byte	0x04, 0x1e
        /*00fe*/ 	.short	(.L_4001 - .L_4000)
.L_4000:
        /*0100*/ 	.word	0x00000000
.L_4001:


//--------------------- .nv.info._ZN10layer_norm13ln_bwd_kernelINS_13Kernel_traitsIffffjLj14336ELj4ELj1ELj4ELj8ENS_18Kernel_traits_baseILj14336EffffjLj128EEEEEEEvNS_9BwdParamsE --------------------------
	.section	.nv.info._ZN10layer_norm13ln_bwd_kernelINS_13Kernel_traitsIffffjLj14336ELj4ELj1ELj4ELj8ENS_18Kernel_traits_baseILj14336EffffjLj128EEEEEEEvNS_9BwdParamsE,"",@"SHT_CUDA_INFO"
	.sectionflags	@""
	.align	4


	//----- nvinfo : EIATTR_CUDA_API_VERSION
	.align		4
        /*0000*/ 	.byte	0x04, 0x37
        /*0002*/ 	.short	(.L_4003 - .L_4002)
.L_4002:
        /*0004*/ 	.word	0x00000082


	//----- nvinfo : EIATTR_SW2861232_WAR
	.align		4
.L_4003:
        /*0008*/ 	.byte	0x01, 0x35
	.zero		2


	//----- nvinfo : EIATTR_PARAM_CBANK
	.align		4
        /*000c*/ 	.byte	0x04, 0x0a
        /*000e*/ 	.short	(.L_4005 - .L_4004)
	.align		4
.L_4004:
        /*0010*/ 	.word	index@(.nv.constant0._ZN10layer_norm13ln_bwd_kernelINS_13Kernel_traitsIffffjLj14336ELj4ELj1ELj4ELj8ENS_18Kernel_traits_baseILj14336EffffjLj128EEEEEEEvNS_9BwdParamsE)
        /*0014*/ 	.short	0x0160
        /*0016*/ 	.short	0x0088


	//----- nvinfo : EIATTR_CBANK_PARAM_SIZE
	.align		4
.L_4005:
        /*0018*/ 	.byte	0x03, 0x19
        /*001a*/ 	.short	0x0088


	//----- nvinfo : EIATTR_KPARAM_INFO
	.align		4
        /*001c*/ 	.byte	0x04, 0x17
        /*001e*/ 	.short	(.L_4007 - .L_4006)
.L_4006:
        /*0020*/ 	.word	0x00000000
        /*0024*/ 	.short	0x0000
        /*0026*/ 	.short	0x0000
        /*0028*/ 	.byte	0x00, 0xf0, 0x21, 0x02


	//----- nvinfo : EIATTR_MAXREG_COUNT
	.align		4
.L_4007:
        /*002c*/ 	.byte	0x03, 0x1b
        /*002e*/ 	.short	0x00ff


	//----- nvinfo : EIATTR_NUM_BARRIERS
	.align		4
        /*0030*/ 	.byte	0x02, 0x4c
        /*0032*/ 	.byte	0x01
	.zero		1


	//----- nvinfo : EIATTR_MERCURY_ISA_VERSION
	.align		4
        /*0034*/ 	.byte	0x03, 0x5f
        /*0036*/ 	.short	0x0000


	//----- nvinfo : EIATTR_COOP_GROUP_MASK_REGIDS
	.align		4
        /*0038*/ 	.byte	0x04, 0x29
        /*003a*/ 	.short	(.L_4009 - .L_4008)


	//   ....[0]....
.L_4008:
        /*003c*/ 	.word	0xffffffff


	//   ....[1]....
        /*0040*/ 	.word	0xffffffff


	//   ....[2]....
        /*0044*/ 	.word	0xffffffff


	//   ....[3]....
        /*0048*/ 	.word	0xffffffff


	//   ....[4]....
        /*004c*/ 	.word	0xffffffff


	//   ....[5]....
        /*0050*/ 	.word	0xffffffff


	//   ....[6]....
        /*0054*/ 	.word	0xffffffff


	//   ....[7]....
        /*0058*/ 	.word	0xffffffff


	//   ....[8]....
        /*005c*/ 	.word	0xffffffff


	//   ....[9]....
        /*0060*/ 	.word	0xffffffff


	//   ....[10]....
        /*0064*/ 	.word	0xffffffff


	//   ....[11]....
        /*0068*/ 	.word	0xffffffff


	//   ....[12]....
        /*006c*/ 	.word	0xffffffff


	//   ....[13]....
        /*0070*/ 	.word	0xffffffff


	//   ....[14]....
        /*0074*/ 	.word	0xffffffff


	//   ....[15]....
        /*0078*/ 	.word	0xffffffff


	//   ....[16]....
        /*007c*/ 	.word	0xffffffff


	//   ....[17]....
        /*0080*/ 	.word	0xffffffff


	//   ....[18]....
        /*0084*/ 	.word	0xffffffff


	//   ....[19]....
        /*0088*/ 	.word	0xffffffff


	//   ....[20]....
        /*008c*/ 	.word	0xffffffff


	//   ....[21]....
        /*0090*/ 	.word	0xffffffff


	//   ....[22]....
        /*0094*/ 	.word	0xffffffff


	//   ....[23]....
        /*0098*/ 	.word	0xffffffff


	//   ....[24]....
        /*009c*/ 	.word	0xffffffff


	//   ....[25]....
        /*00a0*/ 	.word	0xffffffff


	//   ....[26]....
        /*00a4*/ 	.word	0xffffffff


	//   ....[27]....
        /*00a8*/ 	.word	0xffffffff


	//   ....[28]....
        /*00ac*/ 	.word	0xffffffff


	//   ....[29]....
        /*00b0*/ 	.word	0xffffffff


	//----- nvinfo : EIATTR_COOP_GROUP_INSTR_OFFSETS
	.align		4
.L_4009:
        /*00b4*/ 	.byte	0x04, 0x28
        /*00b6*/ 	.short	(.L_4011 - .L_4010)


	//   ....[0]....
.L_4010:
        /*00b8*/ 	.word	0x00002100


	//   ....[1]....
        /*00bc*/ 	.word	0x00002120


	//   ....[2]....
        /*00c0*/ 	.word	0x00002140


	//   ....[3]....
        /*00c4*/ 	.word	0x00002160


	//   ....[4]....
        /*00c8*/ 	.word	0x00002180


	//   ....[5]....
        /*00cc*/ 	.word	0x000021a0


	//   ....[6]....
        /*00d0*/ 	.word	0x000021c0


	//   ....[7]....
        /*00d4*/ 	.word	0x000021e0


	//   ....[8]....
        /*00d8*/ 	.word	0x00002200


	//   ....[9]....
        /*00dc*/ 	.word	0x00002220


	//   ....[10]....
        /*00e0*/ 	.word	0x00002690


	//   ....[11]....
        /*00e4*/ 	.word	0x000026a0


	//   ....[12]....
        /*00e8*/ 	.word	0x000026d0


	//   ....[13]....
        /*00ec*/ 	.word	0x000026e0


	//   ....[14]....
        /*00f0*/ 	.word	0x00002710


	//   ....[15]....
        /*00f4*/ 	.word	0x00002720


	//   ....[16]....
        /*00f8*/ 	.word	0x00002750


	//   ....[17]....
        /*00fc*/ 	.word	0x00002760


	//   ....[18]....
        /*0100*/ 	.word	0x00002790


	//   ....[19]....
        /*0104*/ 	.word	0x000027a0


	//   ....[20]....
        /*0108*/ 	.word	0x00003780


	//   ....[21]....
        /*010c*/ 	.word	0x00003800


	//   ....[22]....
        /*0110*/ 	.word	0x00003880


	//   ....[23]....
        /*0114*/ 	.word	0x000038f0


	//   ....[24]....
        /*0118*/ 	.word	0x00003970


	//   ....[25]....
        /*011c*/ 	.word	0x000039e0


	//   ....[26]....
        /*0120*/ 	.word	0x00003a60


	//   ....[27]....
        /*0124*/ 	.word	0x00003ad0


	//   ....[28]....
        /*0128*/ 	.word	0x00003b50


	//   ....[29]....
        /*012c*/ 	.word	0x00003bc0


	//----- nvinfo : EIATTR_EXIT_INSTR_OFFSETS
	.align		4
.L_4011:
        /*0130*/ 	.byte	0x04, 0x1c
        /*0132*/ 	.short	(.L_4013 - .L_4012)


	//   ....[0]....
.L_4012:
        /*0134*/ 	.word	0x00003720


	//----- nvinfo : EIATTR_MAX_THREADS
	.align		4
.L_4013:
        /*0138*/ 	.byte	0x04, 0x05
        /*013a*/ 	.short	(.L_4015 - .L_4014)
.L_4014:
        /*013c*/ 	.word	0x00000080
        /*0140*/ 	.word	0x00000001
        /*0144*/ 	.word	0x00000001


	//----- nvinfo : EIATTR_CRS_STACK_SIZE
	.align		4
.L_4015:
        /*0148*/ 	.byte	0x04, 0x1e
        /*014a*/ 	.short	(.L_4017 - .L_4016)
.L_4016:
        /*014c*/ 	.word	0x00000000
.L_4017:


//--------------------- .nv.info._ZN10layer_norm22ln_bwd_finalize_kernelINS_22Kernel_traits_finalizeILj12800E13__nv_bfloat16fS2_fjLj1024ELj4ENS_18Kernel_traits_baseILj12800ES2_fS2_fjLj1024EEEEEEEvNS_9BwdParamsE --------------------------
	.section	.nv.info._ZN10layer_norm22ln_bwd_finalize_kernelINS_22Kernel_traits_finalizeILj12800E13__nv_bfloat16fS2_fjLj1024ELj4ENS_18Kernel_traits_baseILj12800ES2_fS2_fjLj1024EEEEEEEvNS_9BwdParamsE,"",@"SHT_CUDA_INFO"
	.sectionflags	@""
	.align	4


	//----- nvinfo : EIATTR_CUDA_API_VERSION
	.align		4
        /*0000*/ 	.byte	0x04, 0x37
        /*0002*/ 	.short	(.L_4019 - .L_4018)
.L_4018:
        /*0004*/ 	.word	0x00000082


	//----- nvinfo : EIATTR_SW2861232_WAR
	.align		4
.L_4019:
        /*0008*/ 	.byte	0x01, 0x35
	.zero		2


	//----- nvinfo : EIATTR_PARAM_CBANK
	.align		4
        /*000c*/ 	.byte	0x04, 0x0a
        /*000e*/ 	.short	(.L_4021 - .L_4020)
	.align		4
.L_4020:
        /*0010*/ 	.word	index@(.nv.constant0._ZN10layer_norm22ln_bwd_finalize_kernelINS_22Kernel_traits_finalizeILj12800E13__nv_bfloat16fS2_fjLj1024ELj4ENS_18Kernel_traits_baseILj12800ES2_fS2_fjLj1024EEEEEEEvNS_9BwdParamsE)
        /*0014*/ 	.short	0x0160
        /*0016*/ 	.short	0x0088


	//----- nvinfo : EIATTR_CBANK_PARAM_SIZE
	.align		4
.L_4021:
        /*0018*/ 	.byte	0x03, 0x19
        /*001a*/ 	.short	0x0088


	//----- nvinfo : EIATTR_KPARAM_INFO
	.align		4
        /*001c*/ 	.byte	0x04, 0x17
        /*001e*/ 	.short	(.L_4023 - .L_4022)
.L_4022:
        /*0020*/ 	.word	0x00000000
        /*0024*/ 	.short	0x0000
        /*0026*/ 	.short	0x0000
        /*0028*/ 	.byte	0x00, 0xf0, 0x21, 0x02


	//----- nvinfo : EIATTR_MAXREG_COUNT
	.align		4
.L_4023:
        /*002c*/ 	.byte	0x03, 0x1b
        /*002e*/ 	.short	0x0040


	//----- nvinfo : EIATTR_NUM_BARRIERS
	.align		4
        /*0030*/ 	.byte	0x02, 0x4c
        /*0032*/ 	.byte	0x01
	.zero		1


	//----- nvinfo : EIATTR_MERCURY_ISA_VERSION
	.align		4
        /*0034*/ 	.byte	0x03, 0x5f
        /*0036*/ 	.short	0x0000


	//----- nvinfo : EIATTR_COOP_GROUP_MASK_REGIDS
	.align		4
        /*0038*/ 	.byte	0x04, 0x29
        /*003a*/ 	.short	(.L_4025 - .L_4024)


	//   ....[0]....
.L_4024:
        /*003c*/ 	.word	0xffffffff


	//   ....[1]....
        /*0040*/ 	.word	0xffffffff


	//   ....[2]....
        /*0044*/ 	.word	0xffffffff


	//   ....[3]....
        /*0048*/ 	.word	0xffffffff


	//   ....[4]....
        /*004c*/ 	.word	0xffffffff


	//   ....[5]....
        /*0050*/ 	.word	0xffffffff


	//   ....[6]....
        /*0054*/ 	.word	0xffffffff


	//   ....[7]....
        /*0058*/ 	.word	0xffffffff


	//   ....[8]....
        /*005c*/ 	.word	0xffffffff


	//   ....[9]....
        /*0060*/ 	.word	0xffffffff


	//   ....[10]....
        /*0064*/ 	.word	0xffffffff


	//   ....[11]....
        /*0068*/ 	.word	0xffffffff


	//   ....[12]....
        /*006c*/ 	.word	0xffffffff


	//   ....[13]....
        /*0070*/ 	.word	0xffffffff


	//   ....[14]....
        /*0074*/ 	.word	0xffffffff


	//   ....[15]....
        /*0078*/ 	.word	0xffffffff


	//   ....[16]....
        /*007c*/ 	.word	0xffffffff


	//   ....[17]....
        /*0080*/ 	.word	0xffffffff


	//   ....[18]....
        /*0084*/ 	.word	0xffffffff


	//   ....[19]....
        /*0088*/ 	.word	0xffffffff


	//----- nvinfo : EIATTR_COOP_GROUP_INSTR_OFFSETS
	.align		4
.L_4025:
        /*008c*/ 	.byte	0x04, 0x28
        /*008e*/ 	.short	(.L_4027 - .L_4026)


	//   ....[0]....
.L_4026:
        /*0090*/ 	.word	0x000007b0


	//   ....[1]....
        /*0094*/ 	.word	0x000007e0


	//   ....[2]....
        /*0098*/ 	.word	0x00000800


	//   ....[3]....
        /*009c*/ 	.word	0x00000810


	//   ....[4]....
        /*00a0*/ 	.word	0x00000840


	//   ....[5]....
        /*00a4*/ 	.word	0x00000850


	//   ....[6]....
        /*00a8*/ 	.word	0x00000880


	//   ....[7]....
        /*00ac*/ 	.word	0x00000890


	//   ....[8]....
        /*00b0*/ 	.word	0x000008c0


	//   ....[9]....
        /*00b4*/ 	.word	0x000008d0


	//   ....[10]....
        /*00b8*/ 	.word	0x00000ac0


	//   ....[11]....
        /*00bc*/ 	.word	0x00000b40


	//   ....[12]....
        /*00c0*/ 	.word	0x00000ba0


	//   ....[13]....
        /*00c4*/ 	.word	0x00000c00


	//   ....[14]....
        /*00c8*/ 	.word	0x00000c70


	//   ....[15]....
        /*00cc*/ 	.word	0x00000ce0


	//   ....[16]....
        /*00d0*/ 	.word	0x00000d40


	//   ....[17]....
        /*00d4*/ 	.word	0x00000da0


	//   ....[18]....
        /*00d8*/ 	.word	0x00000e00


	//   ....[19]....
        /*00dc*/ 	.word	0x00000e60


	//----- nvinfo : EIATTR_EXIT_INSTR_OFFSETS
	.align		4
.L_4027:
        /*00e0*/ 	.byte	0x04, 0x1c
        /*00e2*/ 	.short	(.L_4029 - .L_4028)


	//   ....[0]....
.L_4028:
        /*00e4*/ 	.word	0x00000070


	//   ....[1]....
        /*00e8*/ 	.word	0x00000a60


	//----- nvinfo : EIATTR_MAX_THREADS
	.align		4
.L_4029:
        /*00ec*/ 	.byte	0x04, 0x05
        /*00ee*/ 	.short	(.L_4031 - .L_4030)
.L_4030:
        /*00f0*/ 	.word	0x00000400
        /*00f4*/ 	.word	0x00000001
        /*00f8*/ 	.word	0x00000001


	//----- nvinfo : EIATTR_CRS_STACK_SIZE
	.align		4
.L_4031:
        /*00fc*/ 	.byte	0x04, 0x1e
        /*00fe*/ 	.short	(.L_4033 - .L_4032)
.L_4032:
        /*0100*/ 	.word	0x00000000
.L_4033:


//--------------------- .nv.info._ZN10layer_norm13ln_bwd_kernelINS_13Kernel_traitsI13__nv_bfloat16fS2_fjLj12800ELj5ELj1ELj4ELj16ENS_18Kernel_traits_baseILj12800ES2_fS2_fjLj128EEEEEEEvNS_9BwdParamsE --------------------------
	.section	.nv.info._ZN10layer_norm13ln_bwd_kernelINS_13Kernel_traitsI13__nv_bfloat16fS2_fjLj12800ELj5ELj1ELj4ELj16ENS_18Kernel_traits_baseILj12800ES2_fS2_fjLj128EEEEEEEvNS_9BwdParamsE,"",@"SHT_CUDA_INFO"
	.sectionflags	@""
	.align	4


	//----- nvinfo : EIATTR_CUDA_API_VERSION
	.align		4
        /*0000*/ 	.byte	0x04, 0x37
        /*0002*/ 	.short	(.L_4035 - .L_4034)
.L_4034:
        /*0004*/ 	.word	0x00000082


	//----- nvinfo : EIATTR_SW2861232_WAR
	.align		4
.L_4035:
        /*0008*/ 	.byte	0x01, 0x35
	.zero		2


	//----- nvinfo : EIATTR_PARAM_CBANK
	.align		4
        /*000c*/ 	.byte	0x04, 0x0a
        /*000e*/ 	.short	(.L_4037 - .L_4036)
	.align		4
.L_4036:
        /*0010*/ 	.word	index@(.nv.constant0._ZN10layer_norm13ln_bwd_kernelINS_13Kernel_traitsI13__nv_bfloat16fS2_fjLj12800ELj5ELj1ELj4ELj16ENS_18Kernel_traits_baseILj12800ES2_fS2_fjLj128EEEEEEEvNS_9BwdParamsE)
        /*0014*/ 	.short	0x0160
        /*0016*/ 	.short	0x0088


	//----- nvinfo : EIATTR_CBANK_PARAM_SIZE
	.align		4
.L_4037:
        /*0018*/ 	.byte	0x03, 0x19
        /*001a*/ 	.short	0x0088


	//----- nvinfo : EIATTR_KPARAM_INFO
	.align		4
        /*001c*/ 	.byte	0x04, 0x17
        /*001e*/ 	.short	(.L_4039 - .L_4038)
.L_4038:
        /*0020*/ 	.word	0x00000000
        /*0024*/ 	.short	0x0000
        /*0026*/ 	.short	0x0000
        /*0028*/ 	.byte	0x00, 0xf0, 0x21, 0x02


	//----- nvinfo : EIATTR_MAXREG_COUNT
	.align		4
.L_4039:
        /*002c*/ 	.byte	0x03, 0x1b
        /*002e*/ 	.short	0x00ff


	//----- nvinfo : EIATTR_NUM_BARRIERS
	.align		4
        /*0030*/ 	.byte	0x02, 0x4c
        /*0032*/ 	.byte	0x01
	.zero		1


	//----- nvinfo : EIATTR_MERCURY_ISA_VERSION
	.align		4
        /*0034*/ 	.byte	0x03, 0x5f
        /*0036*/ 	.short	0x0000


	//----- nvinfo : EIATTR_COOP_GROUP_MASK_REGIDS
	.align		4
        /*0038*/ 	.byte	0x04, 0x29
        /*003a*/ 	.short	(.L_4041 - .L_4040)


	//   ....[0]....
.L_4040:
        /*003c*/ 	.word	0xffffffff


	//   ....[1]....
        /*0040*/ 	.word	0xffffffff


	//   ....[2]....
        /*0044*/ 	.word	0xffffffff


	//   ....[3]....
        /*0048*/ 	.word	0xffffffff


	//   ....[4]....
        /*004c*/ 	.word	0xffffffff


	//   ....[5]....
        /*0050*/ 	.word	0xffffffff


	//   ....[6]....
        /*0054*/ 	.word	0xffffffff


	//   ....[7]....
        /*0058*/ 	.word	0xffffffff


	//   ....[8]....
        /*005c*/ 	.word	0xffffffff


	//   ....[9]....
        /*0060*/ 	.word	0xffffffff


	//   ....[10]....
        /*0064*/ 	.word	0xffffffff


	//   ....[11]....
        /*0068*/ 	.word	0xffffffff


	//   ....[12]....
        /*006c*/ 	.word	0xffffffff


	//   ....[13]....
        /*0070*/ 	.word	0xffffffff


	//   ....[14]....
        /*0074*/ 	.word	0xffffffff


	//   ....[15]....
        /*0078*/ 	.word	0xffffffff


	//   ....[16]....
        /*007c*/ 	.word	0xffffffff


	//   ....[17]....
        /*0080*/ 	.word	0xffffffff


	//   ....[18]....
        /*0084*/ 	.word	0xffffffff


	//   ....[19]....
        /*0088*/ 	.word	0xffffffff


	//   ....[20]....
        /*008c*/ 	.word	0xffffffff


	//   ....[21]....
        /*0090*/ 	.word	0xffffffff


	//   ....[22]....
        /*0094*/ 	.word	0xffffffff


	//   ....[23]....
        /*0098*/ 	.word	0xffffffff


	//   ....[24]....
        /*009c*/ 	.word	0xffffffff


	//   ....[25]....
        /*00a0*/ 	.word	0xffffffff


	//   ....[26]....
        /*00a4*/ 	.word	0xffffffff


	//   ....[27]....
        /*00a8*/ 	.word	0xffffffff


	//   ....[28]....
        /*00ac*/ 	.word	0xffffffff


	//   ....[29]....
        /*00b0*/ 	.word	0xffffffff


	//----- nvinfo : EIATTR_COOP_GROUP_INSTR_OFFSETS
	.align		4
.L_4041:
        /*00b4*/ 	.byte	0x04, 0x28
        /*00b6*/ 	.short	(.L_4043 - .L_4042)


	//   ....[0]....
.L_4042:
        /*00b8*/ 	.word	0x00001b20


	//   ....[1]....
        /*00bc*/ 	.word	0x00001b40


	//   ....[2]....
        /*00c0*/ 	.word	0x00001b60


	//   ....[3]....
        /*00c4*/ 	.word	0x00001b80


	//   ....[4]....
        /*00c8*/ 	.word	0x00001ba0


	//   ....[5]....
        /*00cc*/ 	.word	0x00001bc0


	//   ....[6]....
        /*00d0*/ 	.word	0x00001be0


	//   ....[7]....
        /*00d4*/ 	.word	0x00001c00


	//   ....[8]....
        /*00d8*/ 	.word	0x00001c20


	//   ....[9]....
        /*00dc*/ 	.word	0x00001c40


	//   ....[10]....
        /*00e0*/ 	.word	0x000020e0


	//   ....[11]....
        /*00e4*/ 	.word	0x000020f0


	//   ....[12]....
        /*00e8*/ 	.word	0x00002120


	//   ....[13]....
        /*00ec*/ 	.word	0x00002130


	//   ....[14]....
        /*00f0*/ 	.word	0x00002160


	//   ....[15]....
        /*00f4*/ 	.word	0x00002170


	//   ....[16]....
        /*00f8*/ 	.word	0x000021a0


	//   ....[17]....
        /*00fc*/ 	.word	0x000021b0


	//   ....[18]....
        /*0100*/ 	.word	0x000021e0


	//   ....[19]....
        /*0104*/ 	.word	0x000021f0


	//   ....[20]....
        /*0108*/ 	.word	0x00002ad0


	//   ....[21]....
        /*010c*/ 	.word	0x00002b50


	//   ....[22]....
        /*0110*/ 	.word	0x00002bd0


	//   ....[23]....
        /*0114*/ 	.word	0x00002c40


	//   ....[24]....
        /*0118*/ 	.word	0x00002cc0


	//   ....[25]....
        /*011c*/ 	.word	0x00002d30


	//   ....[26]....
        /*0120*/ 	.word	0x00002db0


	//   ....[27]....
        /*0124*/ 	.word	0x00002e20


	//   ....[28]....
        /*0128*/ 	.word	0x00002ea0


	//   ....[29]....
        /*012c*/ 	.word	0x00002f10


	//----- nvinfo : EIATTR_EXIT_INSTR_OFFSETS
	.align		4
.L_4043:
        /*0130*/ 	.byte	0x04, 0x1c
        /*0132*/ 	.short	(.L_4045 - .L_4044)


	//   ....[0]....
.L_4044:
        /*0134*/ 	.word	0x00002a70


	//----- nvinfo : EIATTR_MAX_THREADS
	.align		4
.L_4045:
        /*0138*/ 	.byte	0x04, 0x05
        /*013a*/ 	.short	(.L_4047 - .L_4046)
.L_4046:
        /*013c*/ 	.word	0x00000080
        /*0140*/ 	.word	0x00000001
        /*0144*/ 	.word	0x00000001


	//----- nvinfo : EIATTR_CRS_STACK_SIZE
	.align		4
.L_4047:
        /*0148*/ 	.byte	0x04, 0x1e
        /*014a*/ 	.short	(.L_4049 - .L_4048)
.L_4048:
        /*014c*/ 	.word	0x00000000
.L_4049:


//--------------------- .nv.info._ZN10layer_norm22ln_bwd_finalize_kernelINS_22Kernel_traits_finalizeILj12800E13__nv_bfloat16S2_S2_fjLj1024ELj4ENS_18Kernel_traits_baseILj12800ES2_S2_S2_fjLj1024EEEEEEEvNS_9BwdParamsE --------------------------
	.section	.nv.info._ZN10layer_norm22ln_bwd_finalize_kernelINS_22Kernel_traits_finalizeILj12800E13__nv_bfloat16S2_S2_fjLj1024ELj4ENS_18Kernel_traits_baseILj12800ES2_S2_S2_fjLj1024EEEEEEEvNS_9BwdParamsE,"",@"SHT_CUDA_INFO"
	.sectionflags	@""
	.align	4


	//----- nvinfo : EIATTR_CUDA_API_VERSION
	.align		4
        /*0000*/ 	.byte	0x04, 0x37
        /*0002*/ 	.short	(.L_4051 - .L_4050)
.L_4050:
        /*0004*/ 	.word	0x00000082


	//----- nvinfo : EIATTR_SW2861232_WAR
	.align		4
.L_4051:
        /*0008*/ 	.byte	0x01, 0x35
	.zero		2


	//----- nvinfo : EIATTR_PARAM_CBANK
	.align		4
        /*000c*/ 	.byte	0x04, 0x0a
        /*000e*/ 	.short	(.L_4053 - .L_4052)
	.align		4
.L_4052:
        /*0010*/ 	.word	index@(.nv.constant0._ZN10layer_norm22ln_bwd_finalize_kernelINS_22Kernel_traits_finalizeILj12800E13__nv_bfloat16S2_S2_fjLj1024ELj4ENS_18Kernel_traits_baseILj12800ES2_S2_S2_fjLj1024EEEEEEEvNS_9BwdParamsE)
        /*0014*/ 	.short	0x0160
        /*0016*/ 	.short	0x0088


	//----- nvinfo : EIATTR_CBANK_PARAM_SIZE
	.align		4
.L_4053:
        /*0018*/ 	.byte	0x03, 0x19
        /*001a*/ 	.short	0x0088


	//----- nvinfo : EIATTR_KPARAM_INFO
	.align		4
        /*001c*/ 	.byte	0x04, 0x17
        /*001e*/ 	.short	(.L_4055 - .L_4054)
.L_4054:
        /*0020*/ 	.word	0x00000000
        /*0024*/ 	.short	0x0000
        /*0026*/ 	.short	0x0000
        /*0028*/ 	.byte	0x00, 0xf0, 0x21, 0x02


	//----- nvinfo : EIATTR_MAXREG_COUNT
	.align		4
.L_4055:
        /*002c*/ 	.byte	0x03, 0x1b
        /*002e*/ 	.short	0x0040


	//----- nvinfo : EIATTR_NUM_BARRIERS
	.align		4
        /*0030*/ 	.byte	0x02, 0x4c
        /*0032*/ 	.byte	0x01
	.zero		1


	//----- nvinfo : EIATTR_MERCURY_ISA_VERSION
	.align		4
        /*0034*/ 	.byte	0x03, 0x5f
        /*0036*/ 	.short	0x0000


	//----- nvinfo : EIATTR_COOP_GROUP_MASK_REGIDS
	.align		4
        /*0038*/ 	.byte	0x04, 0x29
        /*003a*/ 	.short	(.L_4057 - .L_4056)


	//   ....[0]....
.L_4056:
        /*003c*/ 	.word	0xffffffff


	//   ....[1]....
        /*0040*/ 	.word	0xffffffff


	//   ....[2]....
        /*0044*/ 	.word	0xffffffff


	//   ....[3]....
        /*0048*/ 	.word	0xffffffff


	//   ....[4]....
        /*004c*/ 	.word	0xffffffff


	//   ....[5]....
        /*0050*/ 	.word	0xffffffff


	//   ....[6]....
        /*0054*/ 	.word	0xffffffff


	//   ....[7]....
        /*0058*/ 	.word	0xffffffff


	//   ....[8]....
        /*005c*/ 	.word	0xffffffff


	//   ....[9]....
        /*0060*/ 	.word	0xffffffff


	//   ....[10]....
        /*0064*/ 	.word	0xffffffff


	//   ....[11]....
        /*0068*/ 	.word	0xffffffff


	//   ....[12]....
        /*006c*/ 	.word	0xffffffff


	//   ....[13]....
        /*0070*/ 	.word	0xffffffff


	//   ....[14]....
        /*0074*/ 	.word	0xffffffff


	//   ....[15]....
        /*0078*/ 	.word	0xffffffff


	//   ....[16]....
        /*007c*/ 	.word	0xffffffff


	//   ....[17]....
        /*0080*/ 	.word	0xffffffff


	//   ....[18]....
        /*0084*/ 	.word	0xffffffff


	//   ....[19]....
        /*0088*/ 	.word	0xffffffff


	//----- nvinfo : EIATTR_COOP_GROUP_INSTR_OFFSETS
	.align		4
.L_4057:
        /*008c*/ 	.byte	0x04, 0x28
        /*008e*/ 	.short	(.L_4059 - .L_4058)


	//   ....[0]....
.L_4058:
        /*0090*/ 	.word	0x000007b0


	//   ....[1]....
        /*0094*/ 	.word	0x000007e0


	//   ....[2]....
        /*0098*/ 	.word	0x00000800


	//   ....[3]....
        /*009c*/ 	.word	0x00000810


	//   ....[4]....
        /*00a0*/ 	.word	0x00000840


	//   ....[5]....
        /*00a4*/ 	.word	0x00000850


	//   ....[6]....
        /*00a8*/ 	.word	0x00000880


	//   ....[7]....
        /*00ac*/ 	.word	0x00000890


	//   ....[8]....
        /*00b0*/ 	.word	0x000008c0


	//   ....[9]....
        /*00b4*/ 	.word	0x000008d0


	//   ....[10]....
        /*00b8*/ 	.word	0x00000ac0


	//   ....[11]....
        /*00bc*/ 	.word	0x00000b40


	//   ....[12]....
        /*00c0*/ 	.word	0x00000ba0


	//   ....[13]....
        /*00c4*/ 	.word	0x00000c00


	//   ....[14]....
        /*00c8*/ 	.word	0x00000c70


	//   ....[15]....
        /*00cc*/ 	.word	0x00000ce0


	//   ....[16]....
        /*00d0*/ 	.word	0x00000d40


	//   ....[17]....
        /*00d4*/ 	.word	0x00000da0


	//   ....[18]....
        /*00d8*/ 	.word	0x00000e00


	//   ....[19]....
        /*00dc*/ 	.word	0x00000e60


	//----- nvinfo : EIATTR_EXIT_INSTR_OFFSETS
	.align		4
.L_4059:
        /*00e0*/ 	.byte	0x04, 0x1c
        /*00e2*/ 	.short	(.L_4061 - .L_4060)


	//   ....[0]....
.L_4060:
        /*00e4*/ 	.word	0x00000070


	//   ....[1]....
        /*00e8*/ 	.word	0x00000a60


	//----- nvinfo : EIATTR_MAX_THREADS
	.align		4
.L_4061:
        /*00ec*/ 	.byte	0x04, 0x05
        /*00ee*/ 	.short	(.L_4063 - .L_4062)
.L_4062:
        /*00f0*/ 	.word	0x00000400
        /*00f4*/ 	.word	0x00000001
        /*00f8*/ 	.word	0x00000001


	//----- nvinfo : EIATTR_CRS_STACK_SIZE
	.align		4
.L_4063:
        /*00fc*/ 	.byte	0x04, 0x1e
        /*00fe*/ 	.short	(.L_4065 - .L_4064)
.L_4064:
        /*0100*/ 	.word	0x00000000
.L_4065:


//--------------------- .nv.info._ZN10layer_norm13ln_bwd_kernelINS_13Kernel_traitsI13__nv_bfloat16S2_S2_fjLj12800ELj5ELj1ELj4ELj8ENS_18Kernel_traits_baseILj12800ES2_S2_S2_fjLj128EEEEEEEvNS_9BwdParamsE --------------------------
	.section	.nv.info._ZN10layer_norm13ln_bwd_kernelINS_13Kernel_traitsI13__nv_bfloat16S2_S2_fjLj12800ELj5ELj1ELj4ELj8ENS_18Kernel_traits_baseILj12800ES2_S2_S2_fjLj128EEEEEEEvNS_9BwdParamsE,"",@"SHT_CUDA_INFO"
	.sectionflags	@""
	.align	4


	//----- nvinfo : EIATTR_CUDA_API_VERSION
	.align		4
        /*0000*/ 	.byte	0x04, 0x37
        /*0002*/ 	.short	(.L_4067 - .L_4066)
.L_4066:
        /*0004*/ 	.word	0x00000082


	//----- nvinfo : EIATTR_SW2861232_WAR
	.align		4
.L_4067:
        /*0008*/ 	.byte	0x01, 0x35
	.zero		2


	//----- nvinfo : EIATTR_PARAM_CBANK
	.align		4
        /*000c*/ 	.byte	0x04, 0x0a
        /*000e*/ 	.short	(.L_4069 - .L_4068)
	.align		4
.L_4068:
        /*0010*/ 	.word	index@(.nv.constant0._ZN10layer_norm13ln_bwd_kernelINS_13Kernel_traitsI13__nv_bfloat16S2_S2_fjLj12800ELj5ELj1ELj4ELj8ENS_18Kernel_traits_baseILj12800ES2_S2_S2_fjLj128EEEEEEEvNS_9BwdParamsE)
        /*0014*/ 	.short	0x0160
        /*0016*/ 	.short	0x0088


	//----- nvinfo : EIATTR_CBANK_PARAM_SIZE
	.align		4
.L_4069:
        /*0018*/ 	.byte	0x03, 0x19
        /*001a*/ 	.short	0x0088


	//----- nvinfo : EIATTR_KPARAM_INFO
	.align		4
        /*001c*/ 	.byte	0x04, 0x17
        /*001e*/ 	.short	(.L_4071 - .L_4070)
.L_4070:
        /*0020*/ 	.word	0x00000000
        /*0024*/ 	.short	0x0000
        /*0026*/ 	.short	0x0000
        /*0028*/ 	.byte	0x00, 0xf0, 0x21, 0x02


	//----- nvinfo : EIATTR_MAXREG_COUNT
	.align		4
.L_4071:
        /*002c*/ 	.byte	0x03, 0x1b
        /*002e*/ 	.short	0x00ff


	//----- nvinfo : EIATTR_NUM_BARRIERS
	.align		4
        /*0030*/ 	.byte	0x02, 0x4c
        /*0032*/ 	.byte	0x01
	.zero		1


	//----- nvinfo : EIATTR_MERCURY_ISA_VERSION
	.align		4
        /*0034*/ 	.byte	0x03, 0x5f
        /*0036*/ 	.short	0x0000


	//----- nvinfo : EIATTR_COOP_GROUP_MASK_REGIDS
	.align		4
        /*0038*/ 	.byte	0x04, 0x29
        /*003a*/ 	.short	(.L_4073 - .L_4072)


	//   ....[0]....
.L_4072:
        /*003c*/ 	.word	0xffffffff


	//   ....[1]....
        /*0040*/ 	.word	0xffffffff


	//   ....[2]....
        /*0044*/ 	.word	0xffffffff


	//   ....[3]....
        /*0048*/ 	.word	0xffffffff


	//   ....[4]....
        /*004c*/ 	.word	0xffffffff


	//   ....[5]....
        /*0050*/ 	.word	0xffffffff


	//   ....[6]....
        /*0054*/ 	.word	0xffffffff


	//   ....[7]....
        /*0058*/ 	.word	0xffffffff


	//   ....[8]....
        /*005c*/ 	.word	0xffffffff


	//   ....[9]....
        /*0060*/ 	.word	0xffffffff


	//   ....[10]....
        /*0064*/ 	.word	0xffffffff


	//   ....[11]....
        /*0068*/ 	.word	0xffffffff


	//   ....[12]....
        /*006c*/ 	.word	0xffffffff


	//   ....[13]....
        /*0070*/ 	.word	0xffffffff


	//   ....[14]....
        /*0074*/ 	.word	0xffffffff


	//   ....[15]....
        /*0078*/ 	.word	0xffffffff


	//   ....[16]....
        /*007c*/ 	.word	0xffffffff


	//   ....[17]....
        /*0080*/ 	.word	0xffffffff


	//   ....[18]....
        /*0084*/ 	.word	0xffffffff


	//   ....[19]....
        /*0088*/ 	.word	0xffffffff


	//   ....[20]....
        /*008c*/ 	.word	0xffffffff


	//   ....[21]....
        /*0090*/ 	.word	0xffffffff


	//   ....[22]....
        /*0094*/ 	.word	0xffffffff


	//   ....[23]....
        /*0098*/ 	.word	0xffffffff


	//   ....[24]....
        /*009c*/ 	.word	0xffffffff


	//   ....[25]....
        /*00a0*/ 	.word	0xffffffff


	//   ....[26]....
        /*00a4*/ 	.word	0xffffffff


	//   ....[27]....
        /*00a8*/ 	.word	0xffffffff


	//   ....[28]....
        /*00ac*/ 	.word	0xffffffff


	//   ....[29]....
        /*00b0*/ 	.word	0xffffffff


	//----- nvinfo : EIATTR_COOP_GROUP_INSTR_OFFSETS
	.align		4
.L_4073:
        /*00b4*/ 	.byte	0x04, 0x28
        /*00b6*/ 	.short	(.L_4075 - .L_4074)


	//   ....[0]....
.L_4074:
        /*00b8*/ 	.word	0x00001e90


	//   ....[1]....
        /*00bc*/ 	.word	0x00001eb0


	//   ....[2]....
        /*00c0*/ 	.word	0x00001ed0


	//   ....[3]....
        /*00c4*/ 	.word	0x00001ef0


	//   ....[4]....
        /*00c8*/ 	.word	0x00001f10


	//   ....[5]....
        /*00cc*/ 	.word	0x00001f30


	//   ....[6]....
        /*00d0*/ 	.word	0x00001f50


	//   ....[7]....
        /*00d4*/ 	.word	0x00001f70


	//   ....[8]....
        /*00d8*/ 	.word	0x00001f90


	//   ....[9]....
        /*00dc*/ 	.word	0x00001fb0


	//   ....[10]....
        /*00e0*/ 	.word	0x00002450


	//   ....[11]....
        /*00e4*/ 	.word	0x00002460


	//   ....[12]....
        /*00e8*/ 	.word	0x00002490


	//   ....[13]....
        /*00ec*/ 	.word	0x000024a0


	//   ....[14]....
        /*00f0*/ 	.word	0x000024d0


	//   ....[15]....
        /*00f4*/ 	.word	0x000024e0


	//   ....[16]....
        /*00f8*/ 	.word	0x00002510


	//   ....[17]....
        /*00fc*/ 	.word	0x00002520


	//   ....[18]....
        /*0100*/ 	.word	0x00002550


	//   ....[19]....
        /*0104*/ 	.word	0x00002560


	//   ....[20]....
        /*0108*/ 	.word	0x000031b0


	//   ....[21]....
        /*010c*/ 	.word	0x00003230


	//   ....[22]....
        /*0110*/ 	.word	0x000032b0


	//   ....[23]....
        /*0114*/ 	.word	0x00003320


	//   ....[24]....
        /*0118*/ 	.word	0x000033a0


	//   ....[25]....
        /*011c*/ 	.word	0x00003410


	//   ....[26]....
        /*0120*/ 	.word	0x00003490


	//   ....[27]....
        /*0124*/ 	.word	0x00003500


	//   ....[28]....
        /*0128*/ 	.word	0x00003580


	//   ....[29]....
        /*012c*/ 	.word	0x000035f0


	//----- nvinfo : EIATTR_EXIT_INSTR_OFFSETS
	.align		4
.L_4075:
        /*0130*/ 	.byte	0x04, 0x1c
        /*0132*/ 	.short	(.L_4077 - .L_4076)


	//   ....[0]....
.L_4076:
        /*0134*/ 	.word	0x00003150


	//----- nvinfo : EIATTR_MAX_THREADS
	.align		4
.L_4077:
        /*0138*/ 	.byte	0x04, 0x05
        /*013a*/ 	.short	(.L_4079 - .L_4078)
.L_4078:
        /*013c*/ 	.word	0x00000080
        /*0140*/ 	.word	0x00000001
        /*0144*/ 	.word	0x00000001


	//----- nvinfo : EIATTR_CRS_STACK_SIZE
	.align		4
.L_4079:
        /*0148*/ 	.byte	0x04, 0x1e
        /*014a*/ 	.short	(.L_4081 - .L_4080)
.L_4080:
        /*014c*/ 	.word	0x00000000
.L_4081:


//--------------------- .nv.info._ZN10layer_norm22ln_bwd_finalize_kernelINS_22Kernel_traits_finalizeILj12800E6__halffS2_fjLj1024ELj4ENS_18Kernel_traits_baseILj12800ES2_fS2_fjLj1024EEEEEEEvNS_9BwdParamsE --------------------------
	.section	.nv.info._ZN10layer_norm22ln_bwd_finalize_kernelINS_22Kernel_traits_finalizeILj12800E6__halffS2_fjLj1024ELj4ENS_18Kernel_traits_baseILj12800ES2_fS2_fjLj1024EEEEEEEvNS_9BwdParamsE,"",@"SHT_CUDA_INFO"
	.sectionflags	@""
	.align	4


	//----- nvinfo : EIATTR_CUDA_API_VERSION
	.align		4
        /*0000*/ 	.byte	0x04, 0x37
        /*0002*/ 	.short	(.L_4083 - .L_4082)
.L_4082:
        /*0004*/ 	.word	0x00000082


	//----- nvinfo : EIATTR_SW2861232_WAR
	.align		4
.L_4083:
        /*0008*/ 	.byte	0x01, 0x35
	.zero		2


	//----- nvinfo : EIATTR_PARAM_CBANK
	.align		4
        /*000c*/ 	.byte	0x04, 0x0a
        /*000e*/ 	.short	(.L_4085 - .L_4084)
	.align		4
.L_4084:
        /*0010*/ 	.word	index@(.nv.constant0._ZN10layer_norm22ln_bwd_finalize_kernelINS_22Kernel_traits_finalizeILj12800E6__halffS2_fjLj1024ELj4ENS_18Kernel_traits_baseILj12800ES2_fS2_fjLj1024EEEEEEEvNS_9BwdParamsE)
        /*0014*/ 	.short	0x0160
        /*0016*/ 	.short	0x0088


	//----- nvinfo : EIATTR_CBANK_PARAM_SIZE
	.align		4
.L_4085:
        /*0018*/ 	.byte	0x03, 0x19
        /*001a*/ 	.short	0x0088


	//----- nvinfo : EIATTR_KPARAM_INFO
	.align		4
        /*001c*/ 	.byte	0x04, 0x17
        /*001e*/ 	.short	(.L_4087 - .L_4086)
.L_4086:
        /*0020*/ 	.word	0x00000000
        /*0024*/ 	.short	0x0000
        /*0026*/ 	.short	0x0000
        /*0028*/ 	.byte	0x00, 0xf0, 0x21, 0x02


	//----- nvinfo : EIATTR_MAXREG_COUNT
	.align		4
.L_4087:
        /*002c*/ 	.byte	0x03, 0x1b
        /*002e*/ 	.short	0x0040


	//----- nvinfo : EIATTR_NUM_BARRIERS
	.align		4
        /*0030*/ 	.byte	0x02, 0x4c
        /*0032*/ 	.byte	0x01
	.zero		1


	//----- nvinfo : EIATTR_MERCURY_ISA_VERSION
	.align		4
        /*0034*/ 	.byte	0x03, 0x5f
        /*0036*/ 	.short	0x0000


	//----- nvinfo : EIATTR_COOP_GROUP_MASK_REGIDS
	.align		4
        /*0038*/ 	.byte	0x04, 0x29
        /*003a*/ 	.short	(.L_4089 - .L_4088)


	//   ....[0]....
.L_4088:
        /*003c*/ 	.word	0xffffffff


	//   ....[1]....
        /*0040*/ 	.word	0xffffffff


	//   ....[2]....
        /*0044*/ 	.word	0xffffffff


	//   ....[3]....
        /*0048*/ 	.word	0xffffffff


	//   ....[4]....
        /*004c*/ 	.word	0xffffffff


	//   ....[5]....
        /*0050*/ 	.word	0xffffffff


	//   ....[6]....
        /*0054*/ 	.word	0xffffffff


	//   ....[7]....
        /*0058*/ 	.word	0xffffffff


	//   ....[8]....
        /*005c*/ 	.word	0xffffffff


	//   ....[9]....
        /*0060*/ 	.word	0xffffffff


	//   ....[10]....
        /*0064*/ 	.word	0xffffffff


	//   ....[11]....
        /*0068*/ 	.word	0xffffffff


	//   ....[12]....
        /*006c*/ 	.word	0xffffffff


	//   ....[13]....
        /*0070*/ 	.word	0xffffffff


	//   ....[14]....
        /*0074*/ 	.word	0xffffffff


	//   ....[15]....
        /*0078*/ 	.word	0xffffffff


	//   ....[16]....
        /*007c*/ 	.word	0xffffffff


	//   ....[17]....
        /*0080*/ 	.word	0xffffffff


	//   ....[18]....
        /*0084*/ 	.word	0xffffffff


	//   ....[19]....
        /*0088*/ 	.word	0xffffffff


	//----- nvinfo : EIATTR_COOP_GROUP_INSTR_OFFSETS
	.align		4
.L_4089:
        /*008c*/ 	.byte	0x04, 0x28
        /*008e*/ 	.short	(.L_4091 - .L_4090)


	//   ....[0]....
.L_4090:
        /*0090*/ 	.word	0x000007b0


	//   ....[1]....
        /*0094*/ 	.word	0x000007e0


	//   ....[2]....
        /*0098*/ 	.word	0x00000800


	//   ....[3]....
        /*009c*/ 	.word	0x00000810


	//   ....[4]....
        /*00a0*/ 	.word	0x00000840


	//   ....[5]....
        /*00a4*/ 	.word	0x00000850


	//   ....[6]....
        /*00a8*/ 	.word	0x00000880


	//   ....[7]....
        /*00ac*/ 	.word	0x00000890


	//   ....[8]....
        /*00b0*/ 	.word	0x000008c0


	//   ....[9]....
        /*00b4*/ 	.word	0x000008d0


	//   ....[10]....
        /*00b8*/ 	.word	0x00000ac0


	//   ....[11]....
        /*00bc*/ 	.word	0x00000b40


	//   ....[12]....
        /*00c0*/ 	.word	0x00000ba0


	//   ....[13]....
        /*00c4*/ 	.word	0x00000c00


	//   ....[14]....
        /*00c8*/ 	.word	0x00000c70


	//   ....[15]....
        /*00cc*/ 	.word	0x00000ce0


	//   ....[16]....
        /*00d0*/ 	.word	0x00000d40


	//   ....[17]....
        /*00d4*/ 	.word	0x00000da0


	//   ....[18]....
        /*00d8*/ 	.word	0x00000e00


	//   ....[19]....
        /*00dc*/ 	.word	0x00000e60


	//----- nvinfo : EIATTR_EXIT_INSTR_OFFSETS
	.align		4
.L_4091:
        /*00e0*/ 	.byte	0x04, 0x1c
        /*00e2*/ 	.short	(.L_4093 - .L_4092)


	//   ....[0]....
.L_4092:
        /*00e4*/ 	.word	0x00000070


	//   ....[1]....
        /*00e8*/ 	.word	0x00000a60


	//----- nvinfo : EIATTR_MAX_THREADS
	.align		4
.L_4093:
        /*00ec*/ 	.byte	0x04, 0x05
        /*00ee*/ 	.short	(.L_4095 - .L_4094)
.L_4094:
        /*00f0*/ 	.word	0x00000400
        /*00f4*/ 	.word	0x00000001
        /*00f8*/ 	.word	0x00000001


	//----- nvinfo : EIATTR_CRS_STACK_SIZE
	.align		4
.L_4095:
        /*00fc*/ 	.byte	0x04, 0x1e
        /*00fe*/ 	.short	(.L_4097 - .L_4096)
.L_4096:
        /*0100*/ 	.word	0x00000000
.L_4097:


//--------------------- .nv.info._ZN10layer_norm13ln_bwd_kernelINS_13Kernel_traitsI6__halffS2_fjLj12800ELj5ELj1ELj4ELj16ENS_18Kernel_traits_baseILj12800ES2_fS2_fjLj128EEEEEEEvNS_9BwdParamsE --------------------------
	.section	.nv.info._ZN10layer_norm13ln_bwd_kernelINS_13Kernel_traitsI6__halffS2_fjLj12800ELj5ELj1ELj4ELj16ENS_18Kernel_traits_baseILj12800ES2_fS2_fjLj128EEEEEEEvNS_9BwdParamsE,"",@"SHT_CUDA_INFO"
	.sectionflags	@""
	.align	4


	//----- nvinfo : EIATTR_CUDA_API_VERSION
	.align		4
        /*0000*/ 	.byte	0x04, 0x37
        /*0002*/ 	.short	(.L_4099 - .L_4098)
.L_4098:
        /*0004*/ 	.word	0x00000082


	//----- nvinfo : EIATTR_SW2861232_WAR
	.align		4
.L_4099:
        /*0008*/ 	.byte	0x01, 0x35
	.zero		2


	//----- nvinfo : EIATTR_PARAM_CBANK
	.align		4
        /*000c*/ 	.byte	0x04, 0x0a
        /*000e*/ 	.short	(.L_4101 - .L_4100)
	.align		4
.L_4100:
        /*0010*/ 	.word	index@(.nv.constant0._ZN10layer_norm13ln_bwd_kernelINS_13Kernel_traitsI6__halffS2_fjLj12800ELj5ELj1ELj4ELj16ENS_18Kernel_traits_baseILj12800ES2_fS2_fjLj128EEEEEEEvNS_9BwdParamsE)
        /*0014*/ 	.short	0x0160
        /*0016*/ 	.short	0x0088


	//----- nvinfo : EIATTR_CBANK_PARAM_SIZE
	.align		4
.L_4101:
        /*0018*/ 	.byte	0x03, 0x19
        /*001a*/ 	.short	0x0088


	//----- nvinfo : EIATTR_KPARAM_INFO
	.align		4
        /*001c*/ 	.byte	0x04, 0x17
        /*001e*/ 	.short	(.L_4103 - .L_4102)
.L_4102:
        /*0020*/ 	.word	0x00000000
        /*0024*/ 	.short	0x0000
        /*0026*/ 	.short	0x0000
        /*0028*/ 	.byte	0x00, 0xf0, 0x21, 0x02


	//----- nvinfo : EIATTR_MAXREG_COUNT
	.align		4
.L_4103:
        /*002c*/ 	.byte	0x03, 0x1b
        /*002e*/ 	.short	0x00ff


	//----- nvinfo : EIATTR_NUM_BARRIERS
	.align		4
        /*0030*/ 	.byte	0x02, 0x4c
        /*0032*/ 	.byte	0x01
	.zero		1


	//----- nvinfo : EIATTR_MERCURY_ISA_VERSION
	.align		4
        /*0034*/ 	.byte	0x03, 0x5f
        /*0036*/ 	.short	0x0000


	//----- nvinfo : EIATTR_COOP_GROUP_MASK_REGIDS
	.align		4
        /*0038*/ 	.byte	0x04, 0x29
        /*003a*/ 	.short	(.L_4105 - .L_4104)


	//   ....[0]....
.L_4104:
        /*003c*/ 	.word	0xffffffff


	//   ....[1]....
        /*0040*/ 	.word	0xffffffff


	//   ....[2]....
        /*0044*/ 	.word	0xffffffff


	//   ....[3]....
        /*0048*/ 	.word	0xffffffff


	//   ....[4]....
        /*004c*/ 	.word	0xffffffff


	//   ....[5]....
        /*0050*/ 	.word	0xffffffff


	//   ....[6]....
        /*0054*/ 	.word	0xffffffff


	//   ....[7]....
        /*0058*/ 	.word	0xffffffff


	//   ....[8]....
        /*005c*/ 	.word	0xffffffff


	//   ....[9]....
        /*0060*/ 	.word	0xffffffff


	//   ....[10]....
        /*0064*/ 	.word	0xffffffff


	//   ....[11]....
        /*0068*/ 	.word	0xffffffff


	//   ....[12]....
        /*006c*/ 	.word	0xffffffff


	//   ....[13]....
        /*0070*/ 	.word	0xffffffff


	//   ....[14]....
        /*0074*/ 	.word	0xffffffff


	//   ....[15]....
        /*0078*/ 	.word	0xffffffff


	//   ....[16]....
        /*007c*/ 	.word	0xffffffff


	//   ....[17]....
        /*0080*/ 	.word	0xffffffff


	//   ....[18]....
        /*0084*/ 	.word	0xffffffff


	//   ....[19]....
        /*0088*/ 	.word	0xffffffff


	//   ....[20]....
        /*008c*/ 	.word	0xffffffff


	//   ....[21]....
        /*0090*/ 	.word	0xffffffff


	//   ....[22]....
        /*0094*/ 	.word	0xffffffff


	//   ....[23]....
        /*0098*/ 	.word	0xffffffff


	//   ....[24]....
        /*009c*/ 	.word	0xffffffff


	//   ....[25]....
        /*00a0*/ 	.word	0xffffffff


	//   ....[26]....
        /*00a4*/ 	.word	0xffffffff


	//   ....[27]....
        /*00a8*/ 	.word	0xffffffff


	//   ....[28]....
        /*00ac*/ 	.word	0xffffffff


	//   ....[29]....
        /*00b0*/ 	.word	0xffffffff


	//----- nvinfo : EIATTR_COOP_GROUP_INSTR_OFFSETS
	.align		4
.L_4105:
        /*00b4*/ 	.byte	0x04, 0x28
        /*00b6*/ 	.short	(.L_4107 - .L_4106)


	//   ....[0]....
.L_4106:
        /*00b8*/ 	.word	0x00001b20


	//   ....[1]....
        /*00bc*/ 	.word	0x00001b40


	//   ....[2]....
        /*00c0*/ 	.word	0x00001b60


	//   ....[3]....
        /*00c4*/ 	.word	0x00001b80


	//   ....[4]....
        /*00c8*/ 	.word	0x00001ba0


	//   ....[5]....
        /*00cc*/ 	.word	0x00001bc0


	//   ....[6]....
        /*00d0*/ 	.word	0x00001be0


	//   ....[7]....
        /*00d4*/ 	.word	0x00001c00


	//   ....[8]....
        /*00d8*/ 	.word	0x00001c20


	//   ....[9]....
        /*00dc*/ 	.word	0x00001c40


	//   ....[10]....
        /*00e0*/ 	.word	0x000020e0


	//   ....[11]....
        /*00e4*/ 	.word	0x000020f0


	//   ....[12]....
        /*00e8*/ 	.word	0x00002120


	//   ....[13]....
        /*00ec*/ 	.word	0x00002130


	//   ....[14]....
        /*00f0*/ 	.word	0x00002160


	//   ....[15]....
        /*00f4*/ 	.word	0x00002170


	//   ....[16]....
        /*00f8*/ 	.word	0x000021a0


	//   ....[17]....
        /*00fc*/ 	.word	0x000021b0


	//   ....[18]....
        /*0100*/ 	.word	0x000021e0


	//   ....[19]....
        /*0104*/ 	.word	0x000021f0


	//   ....[20]....
        /*0108*/ 	.word	0x00002ad0


	//   ....[21]....
        /*010c*/ 	.word	0x00002b50


	//   ....[22]....
        /*0110*/ 	.word	0x00002bd0


	//   ....[23]....
        /*0114*/ 	.word	0x00002c40


	//   ....[24]....
        /*0118*/ 	.word	0x00002cc0


	//   ....[25]....
        /*011c*/ 	.word	0x00002d30


	//   ....[26]....
        /*0120*/ 	.word	0x00002db0


	//   ....[27]....
        /*0124*/ 	.word	0x00002e20


	//   ....[28]....
        /*0128*/ 	.word	0x00002ea0


	//   ....[29]....
        /*012c*/ 	.word	0x00002f10


	//----- nvinfo : EIATTR_EXIT_INSTR_OFFSETS
	.align		4
.L_4107:
        /*0130*/ 	.byte	0x04, 0x1c
        /*0132*/ 	.short	(.L_4109 - .L_4108)


	//   ....[0]....
.L_4108:
        /*0134*/ 	.word	0x00002a70


	//----- nvinfo : EIATTR_MAX_THREADS
	.align		4
.L_4109:
        /*0138*/ 	.byte	0x04, 0x05
        /*013a*/ 	.short	(.L_4111 - .L_4110)
.L_4110:
        /*013c*/ 	.word	0x00000080
        /*0140*/ 	.word	0x00000001
        /*0144*/ 	.word	0x00000001


	//----- nvinfo : EIATTR_CRS_STACK_SIZE
	.align		4
.L_4111:
        /*0148*/ 	.byte	0x04, 0x1e
        /*014a*/ 	.short	(.L_4113 - .L_4112)
.L_4112:
        /*014c*/ 	.word	0x00000000
.L_4113:


//--------------------- .nv.info._ZN10layer_norm22ln_bwd_finalize_kernelINS_22Kernel_traits_finalizeILj12800E6__halfS2_S2_fjLj1024ELj4ENS_18Kernel_traits_baseILj12800ES2_S2_S2_fjLj1024EEEEEEEvNS_9BwdParamsE --------------------------
	.section	.nv.info._ZN10layer_norm22ln_bwd_finalize_kernelINS_22Kernel_traits_finalizeILj12800E6__halfS2_S2_fjLj1024ELj4ENS_18Kernel_traits_baseILj12800ES2_S2_S2_fjLj1024EEEEEEEvNS_9BwdParamsE,"",@"SHT_CUDA_INFO"
	.sectionflags	@""
	.align	4


	//----- nvinfo : EIATTR_CUDA_API_VERSION
	.align		4
        /*0000*/ 	.byte	0x04, 0x37
        /*0002*/ 	.short	(.L_4115 - .L_4114)
.L_4114:
        /*0004*/ 	.word	0x00000082


	//----- nvinfo : EIATTR_SW2861232_WAR
	.align		4
.L_4115:
        /*0008*/ 	.byte	0x01, 0x35
	.zero		2


	//----- nvinfo : EIATTR_PARAM_CBANK
	.align		4
        /*000c*/ 	.byte	0x04, 0x0a
        /*000e*/ 	.short	(.L_4117 - .L_4116)
	.align		4
.L_4116:
        /*0010*/ 	.word	index@(.nv.constant0._ZN10layer_norm22ln_bwd_finalize_kernelINS_22Kernel_traits_finalizeILj12800E6__halfS2_S2_fjLj1024ELj4ENS_18Kernel_traits_baseILj12800ES2_S2_S2_fjLj1024EEEEEEEvNS_9BwdParamsE)
        /*0014*/ 	.short	0x0160
        /*0016*/ 	.short	0x0088


	//----- nvinfo : EIATTR_CBANK_PARAM_SIZE
	.align		4
.L_4117:
        /*0018*/ 	.byte	0x03, 0x19
        /*001a*/ 	.short	0x0088


	//----- nvinfo : EIATTR_KPARAM_INFO
	.align		4
        /*001c*/ 	.byte	0x04, 0x17
        /*001e*/ 	.short	(.L_4119 - .L_4118)
.L_4118:
        /*0020*/ 	.word	0x00000000
        /*0024*/ 	.short	0x0000
        /*0026*/ 	.short	0x0000
        /*0028*/ 	.byte	0x00, 0xf0, 0x21, 0x02


	//----- nvinfo : EIATTR_MAXREG_COUNT
	.align		4
.L_4119:
        /*002c*/ 	.byte	0x03, 0x1b
        /*002e*/ 	.short	0x0040


	//----- nvinfo : EIATTR_NUM_BARRIERS
	.align		4
        /*0030*/ 	.byte	0x02, 0x4c
        /*0032*/ 	.byte	0x01
	.zero		1


	//----- nvinfo : EIATTR_MERCURY_ISA_VERSION
	.align		4
        /*0034*/ 	.byte	0x03, 0x5f
        /*0036*/ 	.short	0x0000


	//----- nvinfo : EIATTR_COOP_GROUP_MASK_REGIDS
	.align		4
        /*0038*/ 	.byte	0x04, 0x29
        /*003a*/ 	.short	(.L_4121 - .L_4120)


	//   ....[0]....
.L_4120:
        /*003c*/ 	.word	0xffffffff


	//   ....[1]....
        /*0040*/ 	.word	0xffffffff


	//   ....[2]....
        /*0044*/ 	.word	0xffffffff


	//   ....[3]....
        /*0048*/ 	.word	0xffffffff


	//   ....[4]....
        /*004c*/ 	.word	0xffffffff


	//   ....[5]....
        /*0050*/ 	.word	0xffffffff


	//   ....[6]....
        /*0054*/ 	.word	0xffffffff


	//   ....[7]....
        /*0058*/ 	.word	0xffffffff


	//   ....[8]....
        /*005c*/ 	.word	0xffffffff


	//   ....[9]....
        /*0060*/ 	.word	0xffffffff


	//   ....[10]....
        /*0064*/ 	.word	0xffffffff


	//   ....[11]....
        /*0068*/ 	.word	0xffffffff


	//   ....[12]....
        /*006c*/ 	.word	0xffffffff


	//   ....[13]....
        /*0070*/ 	.word	0xffffffff


	//   ....[14]....
        /*0074*/ 	.word	0xffffffff


	//   ....[15]....
        /*0078*/ 	.word	0xffffffff


	//   ....[16]....
        /*007c*/ 	.word	0xffffffff


	//   ....[17]....
        /*0080*/ 	.word	0xffffffff


	//   ....[18]....
        /*0084*/ 	.word	0xffffffff


	//   ....[19]....
        /*0088*/ 	.word	0xffffffff


	//----- nvinfo : EIATTR_COOP_GROUP_INSTR_OFFSETS
	.align		4
.L_4121:
        /*008c*/ 	.byte	0x04, 0x28
        /*008e*/ 	.short	(.L_4123 - .L_4122)


	//   ....[0]....
.L_4122:
        /*0090*/ 	.word	0x000007b0


	//   ....[1]....
        /*0094*/ 	.word	0x000007e0


	//   ....[2]....
        /*0098*/ 	.word	0x00000800


	//   ....[3]....
        /*009c*/ 	.word	0x00000810


	//   ....[4]....
        /*00a0*/ 	.word	0x00000840


	//   ....[5]....
        /*00a4*/ 	.word	0x00000850


	//   ....[6]....
        /*00a8*/ 	.word	0x00000880


	//   ....[7]....
        /*00ac*/ 	.word	0x00000890


	//   ....[8]....
        /*00b0*/ 	.word	0x000008c0


	//   ....[9]....
        /*00b4*/ 	.word	0x000008d0


	//   ....[10]....
        /*00b8*/ 	.word	0x00000ac0


	//   ....[11]....
        /*00bc*/ 	.word	0x00000b40


	//   ....[12]....
        /*00c0*/ 	.word	0x00000ba0


	//   ....[13]....
        /*00c4*/ 	.word	0x00000c00


	//   ....[14]....
        /*00c8*/ 	.word	0x00000c70


	//   ....[15]....
        /*00cc*/ 	.word	0x00000ce0


	//   ....[16]....
        /*00d0*/ 	.word	0x00000d40


	//   ....[17]....
        /*00d4*/ 	.word	0x00000da0


	//   ....[18]....
        /*00d8*/ 	.word	0x00000e00


	//   ....[19]....
        /*00dc*/ 	.word	0x00000e60


	//----- nvinfo : EIATTR_EXIT_INSTR_OFFSETS
	.align		4
.L_4123:
        /*00e0*/ 	.byte	0x04, 0x1c
        /*00e2*/ 	.short	(.L_4125 - .L_4124)


	//   ....[0]....
.L_4124:
        /*00e4*/ 	.word	0x00000070


	//   ....[1]....
        /*00e8*/ 	.word	0x00000a60


	//----- nvinfo : EIATTR_MAX_THREADS
	.align		4
.L_4125:
        /*00ec*/ 	.byte	0x04, 0x05
        /*00ee*/ 	.short	(.L_4127 - .L_4126)
.L_4126:
        /*00f0*/ 	.word	0x00000400
        /*00f4*/ 	.word	0x00000001
        /*00f8*/ 	.word	0x00000001


	//----- nvinfo : EIATTR_CRS_STACK_SIZE
	.align		4
.L_4127:
        /*00fc*/ 	.byte	0x04, 0x1e
        /*00fe*/ 	.short	(.L_4129 - .L_4128)
.L_4128:
        /*0100*/ 	.word	0x00000000
.L_4129:


//--------------------- .nv.info._ZN10layer_norm13ln_bwd_kernelINS_13Kernel_traitsI6__halfS2_S2_fjLj12800ELj5ELj1ELj4ELj8ENS_18Kernel_traits_baseILj12800ES2_S2_S2_fjLj128EEEEEEEvNS_9BwdParamsE --------------------------
	.section	.nv.info._ZN10layer_norm13ln_bwd_kernelINS_13Kernel_traitsI6__halfS2_S2_fjLj12800ELj5ELj1ELj4ELj8ENS_18Kernel_traits_baseILj12800ES2_S2_S2_fjLj128EEEEEEEvNS_9BwdParamsE,"",@"SHT_CUDA_INFO"
	.sectionflags	@""
	.align	4


	//----- nvinfo : EIATTR_CUDA_API_VERSION
	.align		4
        /*0000*/ 	.byte	0x04, 0x37
        /*0002*/ 	.short	(.L_4131 - .L_4130)
.L_4130:
        /*0004*/ 	.word	0x00000082


	//----- nvinfo : EIATTR_SW2861232_WAR
	.align		4
.L_4131:
        /*0008*/ 	.byte	0x01, 0x35
	.zero		2


	//----- nvinfo : EIATTR_PARAM_CBANK
	.align		4
        /*000c*/ 	.byte	0x04, 0x0a
        /*000e*/ 	.short	(.L_4133 - .L_4132)
	.align		4
.L_4132:
        /*0010*/ 	.word	index@(.nv.constant0._ZN10layer_norm13ln_bwd_kernelINS_13Kernel_traitsI6__halfS2_S2_fjLj12800ELj5ELj1ELj4ELj8ENS_18Kernel_traits_baseILj12800ES2_S2_S2_fjLj128EEEEEEEvNS_9BwdParamsE)
        /*0014*/ 	.short	0x0160
        /*0016*/ 	.short	0x0088


	//----- nvinfo : EIATTR_CBANK_PARAM_SIZE
	.align		4
.L_4133:
        /*0018*/ 	.byte	0x03, 0x19
        /*001a*/ 	.short	0x0088


	//----- nvinfo : EIATTR_KPARAM_INFO
	.align		4
        /*001c*/ 	.byte	0x04, 0x17
        /*001e*/ 	.short	(.L_4135 - .L_4134)
.L_4134:
        /*0020*/ 	.word	0x00000000
        /*0024*/ 	.short	0x0000
        /*0026*/ 	.short	0x0000
        /*0028*/ 	.byte	0x00, 0xf0, 0x21, 0x02


	//----- nvinfo : EIATTR_MAXREG_COUNT
	.align		4
.L_4135:
        /*002c*/ 	.byte	0x03, 0x1b
        /*002e*/ 	.short	0x00ff


	//----- nvinfo : EIATTR_NUM_BARRIERS
	.align		4
        /*0030*/ 	.byte	0x02, 0x4c
        /*0032*/ 	.byte	0x01
	.zero		1


	//----- nvinfo : EIATTR_MERCURY_ISA_VERSION
	.align		4
        /*0034*/ 	.byte	0x03, 0x5f
        /*0036*/ 	.short	0x0000


	//----- nvinfo : EIATTR_COOP_GROUP_MASK_REGIDS
	.align		4
        /*0038*/ 	.byte	0x04, 0x29
        /*003a*/ 	.short	(.L_4137 - .L_4136)


	//   ....[0]....
.L_4136:
        /*003c*/ 	.word	0xffffffff


	//   ....[1]....
        /*0040*/ 	.word	0xffffffff


	//   ....[2]....
        /*0044*/ 	.word	0xffffffff


	//   ....[3]....
        /*0048*/ 	.word	0xffffffff


	//   ....[4]....
        /*004c*/ 	.word	0xffffffff


	//   ....[5]....
        /*0050*/ 	.word	0xffffffff


	//   ....[6]....
        /*0054*/ 	.word	0xffffffff


	//   ....[7]....
        /*0058*/ 	.word	0xffffffff


	//   ....[8]....
        /*005c*/ 	.word	0xffffffff


	//   ....[9]....
        /*0060*/ 	.word	0xffffffff


	//   ....[10]....
        /*0064*/ 	.word	0xffffffff


	//   ....[11]....
        /*0068*/ 	.word	0xffffffff


	//   ....[12]....
        /*006c*/ 	.word	0xffffffff


	//   ....[13]....
        /*0070*/ 	.word	0xffffffff


	//   ....[14]....
        /*0074*/ 	.word	0xffffffff


	//   ....[15]....
        /*0078*/ 	.word	0xffffffff


	//   ....[16]....
        /*007c*/ 	.word	0xffffffff


	//   ....[17]....
        /*0080*/ 	.word	0xffffffff


	//   ....[18]....
        /*0084*/ 	.word	0xffffffff


	//   ....[19]....
        /*0088*/ 	.word	0xffffffff


	//   ....[20]....
        /*008c*/ 	.word	0xffffffff


	//   ....[21]....
        /*0090*/ 	.word	0xffffffff


	//   ....[22]....
        /*0094*/ 	.word	0xffffffff


	//   ....[23]....
        /*0098*/ 	.word	0xffffffff


	//   ....[24]....
        /*009c*/ 	.word	0xffffffff


	//   ....[25]....
        /*00a0*/ 	.word	0xffffffff


	//   ....[26]....
        /*00a4*/ 	.word	0xffffffff


	//   ....[27]....
        /*00a8*/ 	.word	0xffffffff


	//   ....[28]....
        /*00ac*/ 	.word	0xffffffff


	//   ....[29]....
        /*00b0*/ 	.word	0xffffffff


	//----- nvinfo : EIATTR_COOP_GROUP_INSTR_OFFSETS
	.align		4
.L_4137:
        /*00b4*/ 	.byte	0x04, 0x28
        /*00b6*/ 	.short	(.L_4139 - .L_4138)


	//   ....[0]....
.L_4138:
        /*00b8*/ 	.word	0x00001e90


	//   ....[1]....
        /*00bc*/ 	.word	0x00001eb0


	//   ....[2]....
        /*00c0*/ 	.word	0x00001ed0


	//   ....[3]....
        /*00c4*/ 	.word	0x00001ef0


	//   ....[4]....
        /*00c8*/ 	.word	0x00001f10


	//   ....[5]....
        /*00cc*/ 	.word	0x00001f30


	//   ....[6]....
        /*00d0*/ 	.word	0x00001f50


	//   ....[7]....
        /*00d4*/ 	.word	0x00001f70


	//   ....[8]....
        /*00d8*/ 	.word	0x00001f90


	//   ....[9]....
        /*00dc*/ 	.word	0x00001fb0


	//   ....[10]....
        /*00e0*/ 	.word	0x00002450


	//   ....[11]....
        /*00e4*/ 	.word	0x00002460


	//   ....[12]....
        /*00e8*/ 	.word	0x00002490


	//   ....[13]....
        /*00ec*/ 	.word	0x000024a0


	//   ....[14]....
        /*00f0*/ 	.word	0x000024d0


	//   ....[15]....
        /*00f4*/ 	.word	0x000024e0


	//   ....[16]....
        /*00f8*/ 	.word	0x00002510


	//   ....[17]....
        /*00fc*/ 	.word	0x00002520


	//   ....[18]....
        /*0100*/ 	.word	0x00002550


	//   ....[19]....
        /*0104*/ 	.word	0x00002560


	//   ....[20]....
        /*0108*/ 	.word	0x000031b0


	//   ....[21]....
        /*010c*/ 	.word	0x00003230


	//   ....[22]....
        /*0110*/ 	.word	0x000032b0


	//   ....[23]....
        /*0114*/ 	.word	0x00003320


	//   ....[24]....
        /*0118*/ 	.word	0x000033a0


	//   ....[25]....
        /*011c*/ 	.word	0x00003410


	//   ....[26]....
        /*0120*/ 	.word	0x00003490


	//   ....[27]....
        /*0124*/ 	.word	0x00003500


	//   ....[28]....
        /*0128*/ 	.word	0x00003580


	//   ....[29]....
        /*012c*/ 	.word	0x000035f0


	//----- nvinfo : EIATTR_EXIT_INSTR_OFFSETS
	.align		4
.L_4139:
        /*0130*/ 	.byte	0x04, 0x1c
        /*0132*/ 	.short	(.L_4141 - .L_4140)


	//   ....[0]....
.L_4140:
        /*0134*/ 	.word	0x00003150


	//----- nvinfo : EIATTR_MAX_THREADS
	.align		4
.L_4141:
        /*0138*/ 	.byte	0x04, 0x05
        /*013a*/ 	.short	(.L_4143 - .L_4142)
.L_4142:
        /*013c*/ 	.word	0x00000080
        /*0140*/ 	.word	0x00000001
        /*0144*/ 	.word	0x00000001


	//----- nvinfo : EIATTR_CRS_STACK_SIZE
	.align		4
.L_4143:
        /*0148*/ 	.byte	0x04, 0x1e
        /*014a*/ 	.short	(.L_4145 - .L_4144)
.L_4144:
        /*014c*/ 	.word	0x00000000
.L_4145:


//--------------------- .nv.info._ZN10layer_norm22ln_bwd_finalize_kernelINS_22Kernel_traits_finalizeILj12800EffffjLj1024ELj4ENS_18Kernel_traits_baseILj12800EffffjLj1024EEEEEEEvNS_9BwdParamsE --------------------------
	.section	.nv.info._ZN10layer_norm22ln_bwd_finalize_kernelINS_22Kernel_traits_finalizeILj12800EffffjLj1024ELj4ENS_18Kernel_traits_baseILj12800EffffjLj1024EEEEEEEvNS_9BwdParamsE,"",@"SHT_CUDA_INFO"
	.sectionflags	@""
	.align	4


	//----- nvinfo : EIATTR_CUDA_API_VERSION
	.align		4
        /*0000*/ 	.byte	0x04, 0x37
        /*0002*/ 	.short	(.L_4147 - .L_4146)
.L_4146:
        /*0004*/ 	.word	0x00000082


	//----- nvinfo : EIATTR_SW2861232_WAR
	.align		4
.L_4147:
        /*0008*/ 	.byte	0x01, 0x35
	.zero		2


	//----- nvinfo : EIATTR_PARAM_CBANK
	.align		4
        /*000c*/ 	.byte	0x04, 0x0a
        /*000e*/ 	.short	(.L_4149 - .L_4148)
	.align		4
.L_4148:
        /*0010*/ 	.word	index@(.nv.constant0._ZN10layer_norm22ln_bwd_finalize_kernelINS_22Kernel_traits_finalizeILj12800EffffjLj1024ELj4ENS_18Kernel_traits_baseILj12800EffffjLj1024EEEEEEEvNS_9BwdParamsE)
        /*0014*/ 	.short	0x0160
        /*0016*/ 	.short	0x0088


	//----- nvinfo : EIATTR_CBANK_PARAM_SIZE
	.align		4
.L_4149:
        /*0018*/ 	.byte	0x03, 0x19
        /*001a*/ 	.short	0x0088


	//----- nvinfo : EIATTR_KPARAM_INFO
	.align		4
        /*001c*/ 	.byte	0x04, 0x17
        /*001e*/ 	.short	(.L_4151 - .L_4150)
.L_4150:
        /*0020*/ 	.word	0x00000000
        /*0024*/ 	.short	0x0000
        /*0026*/ 	.short	0x0000
        /*0028*/ 	.byte	0x00, 0xf0, 0x21, 0x02


	//----- nvinfo : EIATTR_MAXREG_COUNT
	.align		4
.L_4151:
        /*002c*/ 	.byte	0x03, 0x1b
        /*002e*/ 	.short	0x0040


	//----- nvinfo : EIATTR_NUM_BARRIERS
	.align		4
        /*0030*/ 	.byte	0x02, 0x4c
        /*0032*/ 	.byte	0x01
	.zero		1


	//----- nvinfo : EIATTR_MERCURY_ISA_VERSION
	.align		4
        /*0034*/ 	.byte	0x03, 0x5f
        /*0036*/ 	.short	0x0000


	//----- nvinfo : EIATTR_COOP_GROUP_MASK_REGIDS
	.align		4
        /*0038*/ 	.byte	0x04, 0x29
        /*003a*/ 	.short	(.L_4153 - .L_4152)


	//   ....[0]....
.L_4152:
        /*003c*/ 	.word	0xffffffff


	//   ....[1]....
        /*0040*/ 	.word	0xffffffff


	//   ....[2]....
        /*0044*/ 	.word	0xffffffff


	//   ....[3]....
        /*0048*/ 	.word	0xffffffff


	//   ....[4]....
        /*004c*/ 	.word	0xffffffff


	//   ....[5]....
        /*0050*/ 	.word	0xffffffff


	//   ....[6]....
        /*0054*/ 	.word	0xffffffff


	//   ....[7]....
        /*0058*/ 	.word	0xffffffff


	//   ....[8]....
        /*005c*/ 	.word	0xffffffff


	//   ....[9]....
        /*0060*/ 	.word	0xffffffff


	//   ....[10]....
        /*0064*/ 	.word	0xffffffff


	//   ....[11]....
        /*0068*/ 	.word	0xffffffff


	//   ....[12]....
        /*006c*/ 	.word	0xffffffff


	//   ....[13]....
        /*0070*/ 	.word	0xffffffff


	//   ....[14]....
        /*0074*/ 	.word	0xffffffff


	//   ....[15]....
        /*0078*/ 	.word	0xffffffff


	//   ....[16]....
        /*007c*/ 	.word	0xffffffff


	//   ....[17]....
        /*0080*/ 	.word	0xffffffff


	//   ....[18]....
        /*0084*/ 	.word	0xffffffff


	//   ....[19]....
        /*0088*/ 	.word	0xffffffff


	//----- nvinfo : EIATTR_COOP_GROUP_INSTR_OFFSETS
	.align		4
.L_4153:
        /*008c*/ 	.byte	0x04, 0x28
        /*008e*/ 	.short	(.L_4155 - .L_4154)


	//   ....[0]....
.L_4154:
        /*0090*/ 	.word	0x000007b0


	//   ....[1]....
        /*0094*/ 	.word	0x000007e0


	//   ....[2]....
        /*0098*/ 	.word	0x00000800


	//   ....[3]....
        /*009c*/ 	.word	0x00000810


	//   ....[4]....
        /*00a0*/ 	.word	0x00000840


	//   ....[5]....
        /*00a4*/ 	.word	0x00000850


	//   ....[6]....
        /*00a8*/ 	.word	0x00000880


	//   ....[7]....
        /*00ac*/ 	.word	0x00000890


	//   ....[8]....
        /*00b0*/ 	.word	0x000008c0


	//   ....[9]....
        /*00b4*/ 	.word	0x000008d0


	//   ....[10]....
        /*00b8*/ 	.word	0x00000a70


	//   ....[11]....
        /*00bc*/ 	.word	0x00000af0


	//   ....[12]....
        /*00c0*/ 	.word	0x00000b50


	//   ....[13]....
        /*00c4*/ 	.word	0x00000bb0


	//   ....[14]....
        /*00c8*/ 	.word	0x00000c20


	//   ....[15]....
        /*00cc*/ 	.word	0x00000c90


	//   ....[16]....
        /*00d0*/ 	.word	0x00000cf0


	//   ....[17]....
        /*00d4*/ 	.word	0x00000d50


	//   ....[18]....
        /*00d8*/ 	.word	0x00000db0


	//   ....[19]....
        /*00dc*/ 	.word	0x00000e10


	//----- nvinfo : EIATTR_EXIT_INSTR_OFFSETS
	.align		4
.L_4155:
        /*00e0*/ 	.byte	0x04, 0x1c
        /*00e2*/ 	.short	(.L_4157 - .L_4156)


	//   ....[0]....
.L_4156:
        /*00e4*/ 	.word	0x00000070


	//   ....[1]....
        /*00e8*/ 	.word	0x00000a10


	//----- nvinfo : EIATTR_MAX_THREADS
	.align		4
.L_4157:
        /*00ec*/ 	.byte	0x04, 0x05
        /*00ee*/ 	.short	(.L_4159 - .L_4158)
.L_4158:
        /*00f0*/ 	.word	0x00000400
        /*00f4*/ 	.word	0x00000001
        /*00f8*/ 	.word	0x00000001


	//----- nvinfo : EIATTR_CRS_STACK_SIZE
	.align		4
.L_4159:
        /*00fc*/ 	.byte	0x04, 0x1e
        /*00fe*/ 	.short	(.L_4161 - .L_4160)
.L_4160:
        /*0100*/ 	.word	0x00000000
.L_4161:


//--------------------- .nv.info._ZN10layer_norm13ln_bwd_kernelINS_13Kernel_traitsIffffjLj12800ELj5ELj1ELj4ELj16ENS_18Kernel_traits_baseILj12800EffffjLj128EEEEEEEvNS_9BwdParamsE --------------------------
	.section	.nv.info._ZN10layer_norm13ln_bwd_kernelINS_13Kernel_traitsIffffjLj12800ELj5ELj1ELj4ELj16ENS_18Kernel_traits_baseILj12800EffffjLj128EEEEEEEvNS_9BwdParamsE,"",@"SHT_CUDA_INFO"
	.sectionflags	@""
	.align	4


	//----- nvinfo : EIATTR_CUDA_API_VERSION
	.align		4
        /*0000*/ 	.byte	0x04, 0x37
        /*0002*/ 	.short	(.L_4163 - .L_4162)
.L_4162:
        /*0004*/ 	.word	0x00000082


	//----- nvinfo : EIATTR_SW2861232_WAR
	.align		4
.L_4163:
        /*0008*/ 	.byte	0x01, 0x35
	.zero		2


	//----- nvinfo : EIATTR_PARAM_CBANK
	.align		4
        /*000c*/ 	.byte	0x04, 0x0a
        /*000e*/ 	.short	(.L_4165 - .L_4164)
	.align		4
.L_4164:
        /*0010*/ 	.word	index@(.nv.constant0._ZN10layer_norm13ln_bwd_kernelINS_13Kernel_traitsIffffjLj12800ELj5ELj1ELj4ELj16ENS_18Kernel_traits_baseILj12800EffffjLj128EEEEEEEvNS_9BwdParamsE)
        /*0014*/ 	.short	0x0160
        /*0016*/ 	.short	0x0088


	//----- nvinfo : EIATTR_CBANK_PARAM_SIZE
	.align		4
.L_4165:
        /*0018*/ 	.byte	0x03, 0x19
        /*001a*/ 	.short	0x0088


	//----- nvinfo : EIATTR_KPARAM_INFO
	.align		4
        /*001c*/ 	.byte	0x04, 0x17
        /*001e*/ 	.short	(.L_4167 - .L_4166)
.L_4166:
        /*0020*/ 	.word	0x00000000
        /*0024*/ 	.short	0x0000
        /*0026*/ 	.short	0x0000
        /*0028*/ 	.byte	0x00, 0xf0, 0x21, 0x02


	//----- nvinfo : EIATTR_MAXREG_COUNT
	.align		4
.L_4167:
        /*002c*/ 	.byte	0x03, 0x1b
        /*002e*/ 	.short	0x00ff


	//----- nvinfo : EIATTR_NUM_BARRIERS
	.align		4
        /*0030*/ 	.byte	0x02, 0x4c
        /*0032*/ 	.byte	0x01
	.zero		1


	//----- nvinfo : EIATTR_MERCURY_ISA_VERSION
	.align		4
        /*0034*/ 	.byte	0x03, 0x5f
        /*0036*/ 	.short	0x0000


	//----- nvinfo : EIATTR_COOP_GROUP_MASK_REGIDS
	.align		4
        /*0038*/ 	.byte	0x04, 0x29
        /*003a*/ 	.short	(.L_4169 - .L_4168)


	//   ....[0]....
.L_4168:
        /*003c*/ 	.word	0xffffffff


	//   ....[1]....
        /*0040*/ 	.word	0xffffffff


	//   ....[2]....
        /*0044*/ 	.word	0xffffffff


	//   ....[3]....
        /*0048*/ 	.word	0xffffffff


	//   ....[4]....
        /*004c*/ 	.word	0xffffffff


	//   ....[5]....
        /*0050*/ 	.word	0xffffffff


	//   ....[6]....
        /*0054*/ 	.word	0xffffffff


	//   ....[7]....
        /*0058*/ 	.word	0xffffffff


	//   ....[8]....
        /*005c*/ 	.word	0xffffffff


	//   ....[9]....
        /*0060*/ 	.word	0xffffffff


	//   ....[10]....
        /*0064*/ 	.word	0xffffffff


	//   ....[11]....
        /*0068*/ 	.word	0xffffffff


	//   ....[12]....
        /*006c*/ 	.word	0xffffffff


	//   ....[13]....
        /*0070*/ 	.word	0xffffffff


	//   ....[14]....
        /*0074*/ 	.word	0xffffffff


	//   ....[15]....
        /*0078*/ 	.word	0xffffffff


	//   ....[16]....
        /*007c*/ 	.word	0xffffffff


	//   ....[17]....
        /*0080*/ 	.word	0xffffffff


	//   ....[18]....
        /*0084*/ 	.word	0xffffffff


	//   ....[19]....
        /*0088*/ 	.word	0xffffffff


	//   ....[20]....
        /*008c*/ 	.word	0xffffffff


	//   ....[21]....
        /*0090*/ 	.word	0xffffffff


	//   ....[22]....
        /*0094*/ 	.word	0xffffffff


	//   ....[23]....
        /*0098*/ 	.word	0xffffffff


	//   ....[24]....
        /*009c*/ 	.word	0xffffffff


	//   ....[25]....
        /*00a0*/ 	.word	0xffffffff


	//   ....[26]....
        /*00a4*/ 	.word	0xffffffff


	//   ....[27]....
        /*00a8*/ 	.word	0xffffffff


	//   ....[28]....
        /*00ac*/ 	.word	0xffffffff


	//   ....[29]....
        /*00b0*/ 	.word	0xffffffff


	//----- nvinfo : EIATTR_COOP_GROUP_INSTR_OFFSETS
	.align		4
.L_4169:
        /*00b4*/ 	.byte	0x04, 0x28
        /*00b6*/ 	.short	(.L_4171 - .L_4170)


	//   ....[0]....
.L_4170:
        /*00b8*/ 	.word	0x000014e0


	//   ....[1]....
        /*00bc*/ 	.word	0x00001500


	//   ....[2]....
        /*00c0*/ 	.word	0x00001520


	//   ....[3]....
        /*00c4*/ 	.word	0x00001540


	//   ....[4]....
        /*00c8*/ 	.word	0x00001560


	//   ....[5]....
        /*00cc*/ 	.word	0x00001580


	//   ....[6]....
        /*00d0*/ 	.word	0x000015a0


	//   ....[7]....
        /*00d4*/ 	.word	0x000015c0


	//   ....[8]....
        /*00d8*/ 	.word	0x000015e0


	//   ....[9]....
        /*00dc*/ 	.word	0x00001600


	//   ....[10]....
        /*00e0*/ 	.word	0x00001a90


	//   ....[11]....
        /*00e4*/ 	.word	0x00001aa0


	//   ....[12]....
        /*00e8*/ 	.word	0x00001ad0


	//   ....[13]....
        /*00ec*/ 	.word	0x00001ae0


	//   ....[14]....
        /*00f0*/ 	.word	0x00001b10


	//   ....[15]....
        /*00f4*/ 	.word	0x00001b20


	//   ....[16]....
        /*00f8*/ 	.word	0x00001b50


	//   ....[17]....
        /*00fc*/ 	.word	0x00001b60


	//   ....[18]....
        /*0100*/ 	.word	0x00001b90


	//   ....[19]....
        /*0104*/ 	.word	0x00001ba0


	//   ....[20]....
        /*0108*/ 	.word	0x000024d0


	//   ....[21]....
        /*010c*/ 	.word	0x00002550


	//   ....[22]....
        /*0110*/ 	.word	0x000025d0


	//   ....[23]....
        /*0114*/ 	.word	0x00002640


	//   ....[24]....
        /*0118*/ 	.word	0x000026c0


	//   ....[25]....
        /*011c*/ 	.word	0x00002730


	//   ....[26]....
        /*0120*/ 	.word	0x000027b0


	//   ....[27]....
        /*0124*/ 	.word	0x00002820


	//   ....[28]....
        /*0128*/ 	.word	0x000028a0


	//   ....[29]....
        /*012c*/ 	.word	0x00002910


	//----- nvinfo : EIATTR_EXIT_INSTR_OFFSETS
	.align		4
.L_4171:
        /*0130*/ 	.byte	0x04, 0x1c
        /*0132*/ 	.short	(.L_4173 - .L_4172)


	//   ....[0]....
.L_4172:
        /*0134*/ 	.word	0x00002470


	//----- nvinfo : EIATTR_MAX_THREADS
	.align		4
.L_4173:
        /*0138*/ 	.byte	0x04, 0x05
        /*013a*/ 	.short	(.L_4175 - .L_4174)
.L_4174:
        /*013c*/ 	.word	0x00000080
        /*0140*/ 	.word	0x00000001
        /*0144*/ 	.word	0x00000001


	//----- nvinfo : EIATTR_CRS_STACK_SIZE
	.align		4
.L_4175:
        /*0148*/ 	.byte	0x04, 0x1e
        /*014a*/ 	.short	(.L_4177 - .L_4176)
.L_4176:
        /*014c*/ 	.word	0x00000000
.L_4177:


//--------------------- .nv.info._ZN10layer_norm22ln_bwd_finalize_kernelINS_22Kernel_traits_finalizeILj12288E13__nv_bfloat16fS2_fjLj1024ELj4ENS_18Kernel_traits_baseILj12288ES2_fS2_fjLj1024EEEEEEEvNS_9BwdParamsE --------------------------
	.section	.nv.info._ZN10layer_norm22ln_bwd_finalize_kernelINS_22Kernel_traits_finalizeILj12288E13__nv_bfloat16fS2_fjLj1024ELj4ENS_18Kernel_traits_baseILj12288ES2_fS2_fjLj1024EEEEEEEvNS_9BwdParamsE,"",@"SHT_CUDA_INFO"
	.sectionflags	@""
	.align	4


	//----- nvinfo : EIATTR_CUDA_API_VERSION
	.align		4
        /*0000*/ 	.byte	0x04, 0x37
        /*0002*/ 	.short	(.L_4179 - .L_4178)
.L_4178:
        /*0004*/ 	.word	0x00000082


	//----- nvinfo : EIATTR_SW2861232_WAR
	.align		4
.L_4179:
        /*0008*/ 	.byte	0x01, 0x35
	.zero		2


	//----- nvinfo : EIATTR_PARAM_CBANK
	.align		4
        /*000c*/ 	.byte	0x04, 0x0a
        /*000e*/ 	.short	(.L_4181 - .L_4180)
	.align		4
.L_4180:
        /*0010*/ 	.word	index@(.nv.constant0._ZN10layer_norm22ln_bwd_finalize_kernelINS_22Kernel_traits_finalizeILj12288E13__nv_bfloat16fS2_fjLj1024ELj4ENS_18Kernel_traits_baseILj12288ES2_fS2_fjLj1024EEEEEEEvNS_9BwdParamsE)
        /*0014*/ 	.short	0x0160
        /*0016*/ 	.short	0x0088


	//----- nvinfo : EIATTR_CBANK_PARAM_SIZE
	.align		4
.L_4181:
        /*0018*/ 	.byte	0x03, 0x19
        /*001a*/ 	.short	0x0088


	//----- nvinfo : EIATTR_KPARAM_INFO
	.align		4
        /*001c*/ 	.byte	0x04, 0x17
        /*001e*/ 	.short	(.L_4183 - .L_4182)
.L_4182:
        /*0020*/ 	.word	0x00000000
        /*0024*/ 	.short	0x0000
        /*0026*/ 	.short	0x0000
        /*0028*/ 	.byte	0x00, 0xf0, 0x21, 0x02


	//----- nvinfo : EIATTR_MAXREG_COUNT
	.align		4
.L_4183:
        /*002c*/ 	.byte	0x03, 0x1b
        /*002e*/ 	.short	0x0040


	//----- nvinfo : EIATTR_NUM_BARRIERS
	.align		4
        /*0030*/ 	.byte	0x02, 0x4c
        /*0032*/ 	.byte	0x01
	.zero		1


	//----- nvinfo : EIATTR_MERCURY_ISA_VERSION
	.align		4
        /*0034*/ 	.byte	0x03, 0x5f
        /*0036*/ 	.short	0x0000


	//----- nvinfo : EIATTR_COOP_GROUP_MASK_REGIDS
	.align		4
        /*0038*/ 	.byte	0x04, 0x29
        /*003a*/ 	.short	(.L_4185 - .L_4184)


	//   ....[0]....
.L_4184:
        /*003c*/ 	.word	0xffffffff


	//   ....[1]....
        /*0040*/ 	.word	0xffffffff


	//   ....[2]....
        /*0044*/ 	.word	0xffffffff


	//   ....[3]....
        /*0048*/ 	.word	0xffffffff


	//   ....[4]....
        /*004c*/ 	.word	0xffffffff


	//   ....[5]....
        /*0050*/ 	.word	0xffffffff


	//   ....[6]....
        /*0054*/ 	.word	0xffffffff


	//   ....[7]....
        /*0058*/ 	.word	0xffffffff


	//   ....[8]....
        /*005c*/ 	.word	0xffffffff


	//   ....[9]....
        /*0060*/ 	.word	0xffffffff


	//   ....[10]....
        /*0064*/ 	.word	0xffffffff


	//   ....[11]....
        /*0068*/ 	.word	0xffffffff


	//   ....[12]....
        /*006c*/ 	.word	0xffffffff


	//   ....[13]....
        /*0070*/ 	.word	0xffffffff


	//   ....[14]....
        /*0074*/ 	.word	0xffffffff


	//   ....[15]....
        /*0078*/ 	.word	0xffffffff


	//   ....[16]....
        /*007c*/ 	.word	0xffffffff


	//   ....[17]....
        /*0080*/ 	.word	0xffffffff


	//   ....[18]....
        /*0084*/ 	.word	0xffffffff


	//   ....[19]....
        /*0088*/ 	.word	0xffffffff


	//----- nvinfo : EIATTR_COOP_GROUP_INSTR_OFFSETS
	.align		4
.L_4185:
        /*008c*/ 	.byte	0x04, 0x28
        /*008e*/ 	.short	(.L_4187 - .L_4186)


	//   ....[0]....
.L_4186:
        /*0090*/ 	.word	0x000007b0


	//   ....[1]....
        /*0094*/ 	.word	0x000007e0


	//   ....[2]....
        /*0098*/ 	.word	0x00000800


	//   ....[3]....
        /*009c*/ 	.word	0x00000810


	//   ....[4]....
        /*00a0*/ 	.word	0x00000840


	//   ....[5]....
        /*00a4*/ 	.word	0x00000850


	//   ....[6]....
        /*00a8*/ 	.word	0x00000880


	//   ....[7]....
        /*00ac*/ 	.word	0x00000890


	//   ....[8]....
        /*00b0*/ 	.word	0x000008c0


	//   ....[9]....
        /*00b4*/ 	.word	0x000008d0


	//   ....[10]....
        /*00b8*/ 	.word	0x00000ac0


	//   ....[11]....
        /*00bc*/ 	.word	0x00000b40


	//   ....[12]....
        /*00c0*/ 	.word	0x00000ba0


	//   ....[13]....
        /*00c4*/ 	.word	0x00000c00


	//   ....[14]....
        /*00c8*/ 	.word	0x00000c70


	//   ....[15]....
        /*00cc*/ 	.word	0x00000ce0


	//   ....[16]....
        /*00d0*/ 	.word	0x00000d40


	//   ....[17]....
        /*00d4*/ 	.word	0x00000da0


	//   ....[18]....
        /*00d8*/ 	.word	0x00000e00


	//   ....[19]....
        /*00dc*/ 	.word	0x00000e60


	//----- nvinfo : EIATTR_EXIT_INSTR_OFFSETS
	.align		4
.L_4187:
        /*00e0*/ 	.byte	0x04, 0x1c
        /*00e2*/ 	.short	(.L_4189 - .L_4188)


	//   ....[0]....
.L_4188:
        /*00e4*/ 	.word	0x00000070


	//   ....[1]....
        /*00e8*/ 	.word	0x00000a60


	//----- nvinfo : EIATTR_MAX_THREADS
	.align		4
.L_4189:
        /*00ec*/ 	.byte	0x04, 0x05
        /*00ee*/ 	.short	(.L_4191 - .L_4190)
.L_4190:
        /*00f0*/ 	.word	0x00000400
        /*00f4*/ 	.word	0x00000001
        /*00f8*/ 	.word	0x00000001


	//----- nvinfo : EIATTR_CRS_STACK_SIZE
	.align		4
.L_4191:
        /*00fc*/ 	.byte	0x04, 0x1e
        /*00fe*/ 	.short	(.L_4193 - .L_4192)
.L_4192:
        /*0100*/ 	.word	0x00000000
.L_4193:


//--------------------- .nv.info._ZN10layer_norm13ln_bwd_kernelINS_13Kernel_traitsI13__nv_bfloat16fS2_fjLj12288ELj4ELj1ELj4ELj16ENS_18Kernel_traits_baseILj12288ES2_fS2_fjLj128EEEEEEEvNS_9BwdParamsE --------------------------
	.section	.nv.info._ZN10layer_norm13ln_bwd_kernelINS_13Kernel_traitsI13__nv_bfloat16fS2_fjLj12288ELj4ELj1ELj4ELj16ENS_18Kernel_traits_baseILj12288ES2_fS2_fjLj128EEEEEEEvNS_9BwdParamsE,"",@"SHT_CUDA_INFO"
	.sectionflags	@""
	.align	4


	//----- nvinfo : EIATTR_CUDA_API_VERSION
	.align		4
        /*0000*/ 	.byte	0x04, 0x37
        /*0002*/ 	.short	(.L_4195 - .L_4194)
.L_4194:
        /*0004*/ 	.word	0x00000082


	//----- nvinfo : EIATTR_SW2861232_WAR
	.align		4
.L_4195:
        /*0008*/ 	.byte	0x01, 0x35
	.zero		2


	//----- nvinfo : EIATTR_PARAM_CBANK
	.align		4
        /*000c*/ 	.byte	0x04, 0x0a
        /*000e*/ 	.short	(.L_4197 - .L_4196)
	.align		4
.L_4196:
        /*0010*/ 	.word	index@(.nv.constant0._ZN10layer_norm13ln_bwd_kernelINS_13Kernel_traitsI13__nv_bfloat16fS2_fjLj12288ELj4ELj1ELj4ELj16ENS_18Kernel_traits_baseILj12288ES2_fS2_fjLj128EEEEEEEvNS_9BwdParamsE)
        /*0014*/ 	.short	0x0160
        /*0016*/ 	.short	0x0088


	//----- nvinfo : EIATTR_CBANK_PARAM_SIZE
	.align		4
.L_4197:
        /*0018*/ 	.byte	0x03, 0x19
        /*001a*/ 	.short	0x0088


	//----- nvinfo : EIATTR_KPARAM_INFO
	.align		4
        /*001c*/ 	.byte	0x04, 0x17
        /*001e*/ 	.short	(.L_4199 - .L_4198)
.L_4198:
        /*0020*/ 	.word	0x00000000
        /*0024*/ 	.short	0x0000
        /*0026*/ 	.short	0x0000
        /*0028*/ 	.byte	0x00, 0xf0, 0x21, 0x02


	//----- nvinfo : EIATTR_MAXREG_COUNT
	.align		4
.L_4199:
        /*002c*/ 	.byte	0x03, 0x1b
        /*002e*/ 	.short	0x00ff


	//----- nvinfo : EIATTR_NUM_BARRIERS
	.align		4
        /*0030*/ 	.byte	0x02, 0x4c
        /*0032*/ 	.byte	0x01
	.zero		1


	//----- nvinfo : EIATTR_MERCURY_ISA_VERSION
	.align		4
        /*0034*/ 	.byte	0x03, 0x5f
        /*0036*/ 	.short	0x0000


	//----- nvinfo : EIATTR_COOP_GROUP_MASK_REGIDS
	.align		4
        /*0038*/ 	.byte	0x04, 0x29
        /*003a*/ 	.short	(.L_4201 - .L_4200)


	//   ....[0]....
.L_4200:
        /*003c*/ 	.word	0xffffffff


	//   ....[1]....
        /*0040*/ 	.word	0xffffffff


	//   ....[2]....
        /*0044*/ 	.word	0xffffffff


	//   ....[3]....
        /*0048*/ 	.word	0xffffffff


	//   ....[4]....
        /*004c*/ 	.word	0xffffffff


	//   ....[5]....
        /*0050*/ 	.word	0xffffffff


	//   ....[6]....
        /*0054*/ 	.word	0xffffffff


	//   ....[7]....
        /*0058*/ 	.word	0xffffffff


	//   ....[8]....
        /*005c*/ 	.word	0xffffffff


	//   ....[9]....
        /*0060*/ 	.word	0xffffffff


	//   ....[10]....
        /*0064*/ 	.word	0xffffffff


	//   ....[11]....
        /*0068*/ 	.word	0xffffffff


	//   ....[12]....
        /*006c*/ 	.word	0xffffffff


	//   ....[13]....
        /*0070*/ 	.word	0xffffffff


	//   ....[14]....
        /*0074*/ 	.word	0xffffffff


	//   ....[15]....
        /*0078*/ 	.word	0xffffffff


	//   ....[16]....
        /*007c*/ 	.word	0xffffffff


	//   ....[17]....
        /*0080*/ 	.word	0xffffffff


	//   ....[18]....
        /*0084*/ 	.word	0xffffffff


	//   ....[19]....
        /*0088*/ 	.word	0xffffffff


	//   ....[20]....
        /*008c*/ 	.word	0xffffffff


	//   ....[21]....
        /*0090*/ 	.word	0xffffffff


	//   ....[22]....
        /*0094*/ 	.word	0xffffffff


	//   ....[23]....
        /*0098*/ 	.word	0xffffffff


	//   ....[24]....
        /*009c*/ 	.word	0xffffffff


	//   ....[25]....
        /*00a0*/ 	.word	0xffffffff


	//   ....[26]....
        /*00a4*/ 	.word	0xffffffff


	//   ....[27]....
        /*00a8*/ 	.word	0xffffffff


	//   ....[28]....
        /*00ac*/ 	.word	0xffffffff


	//   ....[29]....
        /*00b0*/ 	.word	0xffffffff


	//----- nvinfo : EIATTR_COOP_GROUP_INSTR_OFFSETS
	.align		4
.L_4201:
        /*00b4*/ 	.byte	0x04, 0x28
        /*00b6*/ 	.short	(.L_4203 - .L_4202)


	//   ....[0]....
.L_4202:
        /*00b8*/ 	.word	0x000020a0


	//   ....[1]....
        /*00bc*/ 	.word	0x000020d0


	//   ....[2]....
        /*00c0*/ 	.word	0x000020e0


	//   ....[3]....
        /*00c4*/ 	.word	0x00002110


	//   ....[4]....
        /*00c8*/ 	.word	0x00002120


	//   ....[5]....
        /*00cc*/ 	.word	0x00002150


	//   ....[6]....
        /*00d0*/ 	.word	0x00002160


	//   ....[7]....
        /*00d4*/ 	.word	0x00002190


	//   ....[8]....
        /*00d8*/ 	.word	0x000021a0


	//   ....[9]....
        /*00dc*/ 	.word	0x000021c0


	//   ....[10]....
        /*00e0*/ 	.word	0x00002610


	//   ....[11]....
        /*00e4*/ 	.word	0x00002620


	//   ....[12]....
        /*00e8*/ 	.word	0x00002650


	//   ....[13]....
        /*00ec*/ 	.word	0x00002660


	//   ....[14]....
        /*00f0*/ 	.word	0x00002690


	//   ....[15]....
        /*00f4*/ 	.word	0x000026a0


	//   ....[16]....
        /*00f8*/ 	.word	0x000026d0


	//   ....[17]....
        /*00fc*/ 	.word	0x000026e0


	//   ....[18]....
        /*0100*/ 	.word	0x00002710


	//   ....[19]....
        /*0104*/ 	.word	0x00002720


	//   ....[20]....
        /*0108*/ 	.word	0x00003260


	//   ....[21]....
        /*010c*/ 	.word	0x000032e0


	//   ....[22]....
        /*0110*/ 	.word	0x00003360


	//   ....[23]....
        /*0114*/ 	.word	0x000033d0


	//   ....[24]....
        /*0118*/ 	.word	0x00003450


	//   ....[25]....
        /*011c*/ 	.word	0x000034c0


	//   ....[26]....
        /*0120*/ 	.word	0x00003540


	//   ....[27]....
        /*0124*/ 	.word	0x000035b0


	//   ....[28]....
        /*0128*/ 	.word	0x00003630


	//   ....[29]....
        /*012c*/ 	.word	0x000036a0


	//----- nvinfo : EIATTR_EXIT_INSTR_OFFSETS
	.align		4
.L_4203:
        /*0130*/ 	.byte	0x04, 0x1c
        /*0132*/ 	.short	(.L_4205 - .L_4204)


	//   ....[0]....
.L_4204:
        /*0134*/ 	.word	0x00003200


	//----- nvinfo : EIATTR_MAX_THREADS
	.align		4
.L_4205:
        /*0138*/ 	.byte	0x04, 0x05
        /*013a*/ 	.short	(.L_4207 - .L_4206)
.L_4206:
        /*013c*/ 	.word	0x00000080
        /*0140*/ 	.word	0x00000001
        /*0144*/ 	.word	0x00000001


	//----- nvinfo : EIATTR_CRS_STACK_SIZE
	.align		4
.L_4207:
        /*0148*/ 	.byte	0x04, 0x1e
        /*014a*/ 	.short	(.L_4209 - .L_4208)
.L_4208:
        /*014c*/ 	.word	0x00000000
.L_4209:


//--------------------- .nv.info._ZN10layer_norm22ln_bwd_finalize_kernelINS_22Kernel_traits_finalizeILj12288E13__nv_bfloat16S2_S2_fjLj1024ELj4ENS_18Kernel_traits_baseILj12288ES2_S2_S2_fjLj1024EEEEEEEvNS_9BwdParamsE --------------------------
	.section	.nv.info._ZN10layer_norm22ln_bwd_finalize_kernelINS_22Kernel_traits_finalizeILj12288E13__nv_bfloat16S2_S2_fjLj1024ELj4ENS_18Kernel_traits_baseILj12288ES2_S2_S2_fjLj1024EEEEEEEvNS_9BwdParamsE,"",@"SHT_CUDA_INFO"
	.sectionflags	@""
	.align	4


	//----- nvinfo : EIATTR_CUDA_API_VERSION
	.align		4
        /*0000*/ 	.byte	0x04, 0x37
        /*0002*/ 	.short	(.L_4211 - .L_4210)
.L_4210:
        /*0004*/ 	.word	0x00000082


	//----- nvinfo : EIATTR_SW2861232_WAR
	.align		4
.L_4211:
        /*0008*/ 	.byte	0x01, 0x35
	.zero		2


	//----- nvinfo : EIATTR_PARAM_CBANK
	.align		4
        /*000c*/ 	.byte	0x04, 0x0a
        /*000e*/ 	.short	(.L_4213 - .L_4212)
	.align		4
.L_4212:
        /*0010*/ 	.word	index@(.nv.constant0._ZN10layer_norm22ln_bwd_finalize_kernelINS_22Kernel_traits_finalizeILj12288E13__nv_bfloat16S2_S2_fjLj1024ELj4ENS_18Kernel_traits_baseILj12288ES2_S2_S2_fjLj1024EEEEEEEvNS_9BwdParamsE)
        /*0014*/ 	.short	0x0160
        /*0016*/ 	.short	0x0088


	//----- nvinfo : EIATTR_CBANK_PARAM_SIZE
	.align		4
.L_4213:
        /*0018*/ 	.byte	0x03, 0x19
        /*001a*/ 	.short	0x0088


	//----- nvinfo : EIATTR_KPARAM_INFO
	.align		4
        /*001c*/ 	.byte	0x04, 0x17
        /*001e*/ 	.short	(.L_4215 - .L_4214)
.L_4214:
        /*0020*/ 	.word	0x00000000
        /*0024*/ 	.short	0x0000
        /*0026*/ 	.short	0x0000
        /*0028*/ 	.byte	0x00, 0xf0, 0x21, 0x02


	//----- nvinfo : EIATTR_MAXREG_COUNT
	.align		4
.L_4215:
        /*002c*/ 	.byte	0x03, 0x1b
        /*002e*/ 	.short	0x0040


	//----- nvinfo : EIATTR_NUM_BARRIERS
	.align		4
        /*0030*/ 	.byte	0x02, 0x4c
        /*0032*/ 	.byte	0x01
	.zero		1


	//----- nvinfo : EIATTR_MERCURY_ISA_VERSION
	.align		4
        /*0034*/ 	.byte	0x03, 0x5f
        /*0036*/ 	.short	0x0000


	//----- nvinfo : EIATTR_COOP_GROUP_MASK_REGIDS
	.align		4
        /*0038*/ 	.byte	0x04, 0x29
        /*003a*/ 	.short	(.L_4217 - .L_4216)


	//   ....[0]....
.L_4216:
        /*003c*/ 	.word	0xffffffff


	//   ....[1]....
        /*0040*/ 	.word	0xffffffff


	//   ....[2]....
        /*0044*/ 	.word	0xffffffff


	//   ....[3]....
        /*0048*/ 	.word	0xffffffff


	//   ....[4]....
        /*004c*/ 	.word	0xffffffff


	//   ....[5]....
        /*0050*/ 	.word	0xffffffff


	//   ....[6]....
        /*0054*/ 	.word	0xffffffff


	//   ....[7]....
        /*0058*/ 	.word	0xffffffff


	//   ....[8]....
        /*005c*/ 	.word	0xffffffff


	//   ....[9]....
        /*0060*/ 	.word	0xffffffff


	//   ....[10]....
        /*0064*/ 	.word	0xffffffff


	//   ....[11]....
        /*0068*/ 	.word	0xffffffff


	//   ....[12]....
        /*006c*/ 	.word	0xffffffff


	//   ....[13]....
        /*0070*/ 	.word	0xffffffff


	//   ....[14]....
        /*0074*/ 	.word	0xffffffff


	//   ....[15]....
        /*0078*/ 	.word	0xffffffff


	//   ....[16]....
        /*007c*/ 	.word	0xffffffff


	//   ....[17]....
        /*0080*/ 	.word	0xffffffff


	//   ....[18]....
        /*0084*/ 	.word	0xffffffff


	//   ....[19]....
        /*0088*/ 	.word	0xffffffff


	//----- nvinfo : EIATTR_COOP_GROUP_INSTR_OFFSETS
	.align		4
.L_4217:
        /*008c*/ 	.byte	0x04, 0x28
        /*008e*/ 	.short	(.L_4219 - .L_4218)


	//   ....[0]....
.L_4218:
        /*0090*/ 	.word	0x000007b0


	//   ....[1]....
        /*0094*/ 	.word	0x000007e0


	//   ....[2]....
        /*0098*/ 	.word	0x00000800


	//   ....[3]....
        /*009c*/ 	.word	0x00000810


	//   ....[4]....
        /*00a0*/ 	.word	0x00000840


	//   ....[5]....
        /*00a4*/ 	.word	0x00000850


	//   ....[6]....
        /*00a8*/ 	.word	0x00000880


	//   ....[7]....
        /*00ac*/ 	.word	0x00000890


	//   ....[8]....
        /*00b0*/ 	.word	0x000008c0


	//   ....[9]....
        /*00b4*/ 	.word	0x000008d0


	//   ....[10]....
        /*00b8*/ 	.word	0x00000ac0


	//   ....[11]....
        /*00bc*/ 	.word	0x00000b40


	//   ....[12]....
        /*00c0*/ 	.word	0x00000ba0


	//   ....[13]....
        /*00c4*/ 	.word	0x00000c00


	//   ....[14]....
        /*00c8*/ 	.word	0x00000c70


	//   ....[15]....
        /*00cc*/ 	.word	0x00000ce0


	//   ....[16]....
        /*00d0*/ 	.word	0x00000d40


	//   ....[17]....
        /*00d4*/ 	.word	0x00000da0


	//   ....[18]....
        /*00d8*/ 	.word	0x00000e00


	//   ....[19]....
        /*00dc*/ 	.word	0x00000e60


	//----- nvinfo : EIATTR_EXIT_INSTR_OFFSETS
	.align		4
.L_4219:
        /*00e0*/ 	.byte	0x04, 0x1c
        /*00e2*/ 	.short	(.L_4221 - .L_4220)


	//   ....[0]....
.L_4220:
        /*00e4*/ 	.word	0x00000070


	//   ....[1]....
        /*00e8*/ 	.word	0x00000a60


	//----- nvinfo : EIATTR_MAX_THREADS
	.align		4
.L_4221:
        /*00ec*/ 	.byte	0x04, 0x05
        /*00ee*/ 	.short	(.L_4223 - .L_4222)
.L_4222:
        /*00f0*/ 	.word	0x00000400
        /*00f4*/ 	.word	0x00000001
        /*00f8*/ 	.word	0x00000001


	//----- nvinfo : EIATTR_CRS_STACK_SIZE
	.align		4
.L_4223:
        /*00fc*/ 	.byte	0x04, 0x1e
        /*00fe*/ 	.short	(.L_4225 - .L_4224)
.L_4224:
        /*0100*/ 	.word	0x00000000
.L_4225:


//--------------------- .nv.info._ZN10layer_norm13ln_bwd_kernelINS_13Kernel_traitsI13__nv_bfloat16S2_S2_fjLj12288ELj4ELj1ELj4ELj16ENS_18Kernel_traits_baseILj12288ES2_S2_S2_fjLj128EEEEEEEvNS_9BwdParamsE --------------------------
	.section	.nv.info._ZN10layer_norm13ln_bwd_kernelINS_13Kernel_traitsI13__nv_bfloat16S2_S2_fjLj12288ELj4ELj1ELj4ELj16ENS_18Kernel_traits_baseILj12288ES2_S2_S2_fjLj128EEEEEEEvNS_9BwdParamsE,"",@"SHT_CUDA_INFO"
	.sectionflags	@""
	.align	4


	//----- nvinfo : EIATTR_CUDA_API_VERSION
	.align		4
        /*0000*/ 	.byte	0x04, 0x37
        /*0002*/ 	.short	(.L_4227 - .L_4226)
.L_4226:
        /*0004*/ 	.word	0x00000082


	//----- nvinfo : EIATTR_SW2861232_WAR
	.align		4
.L_4227:
        /*0008*/ 	.byte	0x01, 0x35
	.zero		2


	//----- nvinfo : EIATTR_PARAM_CBANK
	.align		4
        /*000c*/ 	.byte	0x04, 0x0a
        /*000e*/ 	.short	(.L_4229 - .L_4228)
	.align		4
.L_4228:
        /*0010*/ 	.word	index@(.nv.constant0._ZN10layer_norm13ln_bwd_kernelINS_13Kernel_traitsI13__nv_bfloat16S2_S2_fjLj12288ELj4ELj1ELj4ELj16ENS_18Kernel_traits_baseILj12288ES2_S2_S2_fjLj128EEEEEEEvNS_9BwdParamsE)
        /*0014*/ 	.short	0x0160
        /*0016*/ 	.short	0x0088


	//----- nvinfo : EIATTR_CBANK_PARAM_SIZE
	.align		4
.L_4229:
        /*0018*/ 	.byte	0x03, 0x19
        /*001a*/ 	.short	0x0088


	//----- nvinfo : EIATTR_KPARAM_INFO
	.align		4
        /*001c*/ 	.byte	0x04, 0x17
        /*001e*/ 	.short	(.L_4231 - .L_4230)
.L_4230:
        /*0020*/ 	.word	0x00000000
        /*0024*/ 	.short	0x0000
        /*0026*/ 	.short	0x0000
        /*0028*/ 	.byte	0x00, 0xf0, 0x21, 0x02


	//----- nvinfo : EIATTR_MAXREG_COUNT
	.align		4
.L_4231:
        /*002c*/ 	.byte	0x03, 0x1b
        /*002e*/ 	.short	0x00ff


	//----- nvinfo : EIATTR_NUM_BARRIERS
	.align		4
        /*0030*/ 	.byte	0x02, 0x4c
        /*0032*/ 	.byte	0x01
	.zero		1


	//----- nvinfo : EIATTR_MERCURY_ISA_VERSION
	.align		4
        /*0034*/ 	.byte	0x03, 0x5f
        /*0036*/ 	.short	0x0000


	//----- nvinfo : EIATTR_COOP_GROUP_MASK_REGIDS
	.align		4
        /*0038*/ 	.byte	0x04, 0x29
        /*003a*/ 	.short	(.L_4233 - .L_4232)


	//   ....[0]....
.L_4232:
        /*003c*/ 	.word	0xffffffff


	//   ....[1]....
        /*0040*/ 	.word	0xffffffff


	//   ....[2]....
        /*0044*/ 	.word	0xffffffff


	//   ....[3]....
        /*0048*/ 	.word	0xffffffff


	//   ....[4]....
        /*004c*/ 	.word	0xffffffff


	//   ....[5]....
        /*0050*/ 	.word	0xffffffff


	//   ....[6]....
        /*0054*/ 	.word	0xffffffff


	//   ....[7]....
        /*0058*/ 	.word	0xffffffff


	//   ....[8]....
        /*005c*/ 	.word	0xffffffff


	//   ....[9]....
        /*0060*/ 	.word	0xffffffff


	//   ....[10]....
        /*0064*/ 	.word	0xffffffff


	//   ....[11]....
        /*0068*/ 	.word	0xffffffff


	//   ....[12]....
        /*006c*/ 	.word	0xffffffff


	//   ....[13]....
        /*0070*/ 	.word	0xffffffff


	//   ....[14]....
        /*0074*/ 	.word	0xffffffff


	//   ....[15]....
        /*0078*/ 	.word	0xffffffff


	//   ....[16]....
        /*007c*/ 	.word	0xffffffff


	//   ....[17]....
        /*0080*/ 	.word	0xffffffff


	//   ....[18]....
        /*0084*/ 	.word	0xffffffff


	//   ....[19]....
        /*0088*/ 	.word	0xffffffff


	//   ....[20]....
        /*008c*/ 	.word	0xffffffff


	//   ....[21]....
        /*0090*/ 	.word	0xffffffff


	//   ....[22]....
        /*0094*/ 	.word	0xffffffff


	//   ....[23]....
        /*0098*/ 	.word	0xffffffff


	//   ....[24]....
        /*009c*/ 	.word	0xffffffff


	//   ....[25]....
        /*00a0*/ 	.word	0xffffffff


	//   ....[26]....
        /*00a4*/ 	.word	0xffffffff


	//   ....[27]....
        /*00a8*/ 	.word	0xffffffff


	//   ....[28]....
        /*00ac*/ 	.word	0xffffffff


	//   ....[29]....
        /*00b0*/ 	.word	0xffffffff


	//----- nvinfo : EIATTR_COOP_GROUP_INSTR_OFFSETS
	.align		4
.L_4233:
        /*00b4*/ 	.byte	0x04, 0x28
        /*00b6*/ 	.short	(.L_4235 - .L_4234)


	//   ....[0]....
.L_4234:
        /*00b8*/ 	.word	0x00001d00


	//   ....[1]....
        /*00bc*/ 	.word	0x00001d20


	//   ....[2]....
        /*00c0*/ 	.word	0x00001d40


	//   ....[3]....
        /*00c4*/ 	.word	0x00001d60


	//   ....[4]....
        /*00c8*/ 	.word	0x00001d80


	//   ....[5]....
        /*00cc*/ 	.word	0x00001da0


	//   ....[6]....
        /*00d0*/ 	.word	0x00001dc0


	//   ....[7]....
        /*00d4*/ 	.word	0x00001de0


	//   ....[8]....
        /*00d8*/ 	.word	0x00001e00


	//   ....[9]....
        /*00dc*/ 	.word	0x00001e20


	//   ....[10]....
        /*00e0*/ 	.word	0x00002270


	//   ....[11]....
        /*00e4*/ 	.word	0x00002280


	//   ....[12]....
        /*00e8*/ 	.word	0x000022b0


	//   ....[13]....
        /*00ec*/ 	.word	0x000022c0


	//   ....[14]....
        /*00f0*/ 	.word	0x000022f0


	//   ....[15]....
        /*00f4*/ 	.word	0x00002300


	//   ....[16]....
        /*00f8*/ 	.word	0x00002330


	//   ....[17]....
        /*00fc*/ 	.word	0x00002340


	//   ....[18]....
        /*0100*/ 	.word	0x00002370


	//   ....[19]....
        /*0104*/ 	.word	0x00002380


	//   ....[20]....
        /*0108*/ 	.word	0x00002eb0


	//   ....[21]....
        /*010c*/ 	.word	0x00002f30


	//   ....[22]....
        /*0110*/ 	.word	0x00002fb0


	//   ....[23]....
        /*0114*/ 	.word	0x00003020


	//   ....[24]....
        /*0118*/ 	.word	0x000030a0


	//   ....[25]....
        /*011c*/ 	.word	0x00003110


	//   ....[26]....
        /*0120*/ 	.word	0x00003190


	//   ....[27]....
        /*0124*/ 	.word	0x00003200


	//   ....[28]....
        /*0128*/ 	.word	0x00003280


	//   ....[29]....
        /*012c*/ 	.word	0x000032f0


	//----- nvinfo : EIATTR_EXIT_INSTR_OFFSETS
	.align		4
.L_4235:
        /*0130*/ 	.byte	0x04, 0x1c
        /*0132*/ 	.short	(.L_4237 - .L_4236)


	//   ....[0]....
.L_4236:
        /*0134*/ 	.word	0x00002e50


	//----- nvinfo : EIATTR_MAX_THREADS
	.align		4
.L_4237:
        /*0138*/ 	.byte	0x04, 0x05
        /*013a*/ 	.short	(.L_4239 - .L_4238)
.L_4238:
        /*013c*/ 	.word	0x00000080
        /*0140*/ 	.word	0x00000001
        /*0144*/ 	.word	0x00000001


	//----- nvinfo : EIATTR_CRS_STACK_SIZE
	.align		4
.L_4239:
        /*0148*/ 	.byte	0x04, 0x1e
        /*014a*/ 	.short	(.L_4241 - .L_4240)
.L_4240:
        /*014c*/ 	.word	0x00000000
.L_4241:


//--------------------- .nv.info._ZN10layer_norm22ln_bwd_finalize_kernelINS_22Kernel_traits_finalizeILj12288E6__halffS2_fjLj1024ELj4ENS_18Kernel_traits_baseILj12288ES2_fS2_fjLj1024EEEEEEEvNS_9BwdParamsE --------------------------
	.section	.nv.info._ZN10layer_norm22ln_bwd_finalize_kernelINS_22Kernel_traits_finalizeILj12288E6__halffS2_fjLj1024ELj4ENS_18Kernel_traits_baseILj12288ES2_fS2_fjLj1024EEEEEEEvNS_9BwdParamsE,"",@"SHT_CUDA_INFO"
	.sectionflags	@""
	.align	4


	//----- nvinfo : EIATTR_CUDA_API_VERSION
	.align		4
        /*0000*/ 	.byte	0x04, 0x37
        /*0002*/ 	.short	(.L_4243 - .L_4242)
.L_4242:
        /*0004*/ 	.word	0x00000082


	//----- nvinfo : EIATTR_SW2861232_WAR
	.align		4
.L_4243:
        /*0008*/ 	.byte	0x01, 0x35
	.zero		2


	//----- nvinfo : EIATTR_PARAM_CBANK
	.align		4
        /*000c*/ 	.byte	0x04, 0x0a
        /*000e*/ 	.short	(.L_4245 - .L_4244)
	.align		4
.L_4244:
        /*0010*/ 	.word	index@(.nv.constant0._ZN10layer_norm22ln_bwd_finalize_kernelINS_22Kernel_traits_finalizeILj12288E6__halffS2_fjLj1024ELj4ENS_18Kernel_traits_baseILj12288ES2_fS2_fjLj1024EEEEEEEvNS_9BwdParamsE)
        /*0014*/ 	.short	0x0160
        /*0016*/ 	.short	0x0088


	//----- nvinfo : EIATTR_CBANK_PARAM_SIZE
	.align		4
.L_4245:
        /*0018*/ 	.byte	0x03, 0x19
        /*001a*/ 	.short	0x0088


	//----- nvinfo : EIATTR_KPARAM_INFO
	.align		4
        /*001c*/ 	.byte	0x04, 0x17
        /*001e*/ 	.short	(.L_4247 - .L_4246)
.L_4246:
        /*0020*/ 	.word	0x00000000
        /*0024*/ 	.short	0x0000
        /*0026*/ 	.short	0x0000
        /*0028*/ 	.byte	0x00, 0xf0, 0x21, 0x02


	//----- nvinfo : EIATTR_MAXREG_COUNT
	.align		4
.L_4247:
        /*002c*/ 	.byte	0x03, 0x1b
        /*002e*/ 	.short	0x0040


	//----- nvinfo : EIATTR_NUM_BARRIERS
	.align		4
        /*0030*/ 	.byte	0x02, 0x4c
        /*0032*/ 	.byte	0x01
	.zero		1


	//----- nvinfo : EIATTR_MERCURY_ISA_VERSION
	.align		4
        /*0034*/ 	.byte	0x03, 0x5f
        /*0036*/ 	.short	0x0000


	//----- nvinfo : EIATTR_COOP_GROUP_MASK_REGIDS
	.align		4
        /*0038*/ 	.byte	0x04, 0x29
        /*003a*/ 	.short	(.L_4249 - .L_4248)


	//   ....[0]....
.L_4248:
        /*003c*/ 	.word	0xffffffff


	//   ....[1]....
        /*0040*/ 	.word	0xffffffff


	//   ....[2]....
        /*0044*/ 	.word	0xffffffff


	//   ....[3]....
        /*0048*/ 	.word	0xffffffff


	//   ....[4]....
        /*004c*/ 	.word	0xffffffff


	//   ....[5]....
        /*0050*/ 	.word	0xffffffff


	//   ....[6]....
        /*0054*/ 	.word	0xffffffff


	//   ....[7]....
        /*0058*/ 	.word	0xffffffff


	//   ....[8]....
        /*005c*/ 	.word	0xffffffff


	//   ....[9]....
        /*0060*/ 	.word	0xffffffff


	//   ....[10]....
        /*0064*/ 	.word	0xffffffff


	//   ....[11]....
        /*0068*/ 	.word	0xffffffff


	//   ....[12]....
        /*006c*/ 	.word	0xffffffff


	//   ....[13]....
        /*0070*/ 	.word	0xffffffff


	//   ....[14]....
        /*0074*/ 	.word	0xffffffff


	//   ....[15]....
        /*0078*/ 	.word	0xffffffff


	//   ....[16]....
        /*007c*/ 	.word	0xffffffff


	//   ....[17]....
        /*0080*/ 	.word	0xffffffff


	//   ....[18]....
        /*0084*/ 	.word	0xffffffff


	//   ....[19]....
        /*0088*/ 	.word	0xffffffff


	//----- nvinfo : EIATTR_COOP_GROUP_INSTR_OFFSETS
	.align		4
.L_4249:
        /*008c*/ 	.byte	0x04, 0x28
        /*008e*/ 	.short	(.L_4251 - .L_4250)


	//   ....[0]....
.L_4250:
        /*0090*/ 	.word	0x000007b0


	//   ....[1]....
        /*0094*/ 	.word	0x000007e0


	//   ....[2]....
        /*0098*/ 	.word	0x00000800


	//   ....[3]....
        /*009c*/ 	.word	0x00000810


	//   ....[4]....
        /*00a0*/ 	.word	0x00000840


	//   ....[5]....
        /*00a4*/ 	.word	0x00000850


	//   ....[6]....
        /*00a8*/ 	.word	0x00000880


	//   ....[7]....
        /*00ac*/ 	.word	0x00000890


	//   ....[8]....
        /*00b0*/ 	.word	0x000008c0


	//   ....[9]....
        /*00b4*/ 	.word	0x000008d0


	//   ....[10]....
        /*00b8*/ 	.word	0x00000ac0


	//   ....[11]....
        /*00bc*/ 	.word	0x00000b40


	//   ....[12]....
        /*00c0*/ 	.word	0x00000ba0


	//   ....[13]....
        /*00c4*/ 	.word	0x00000c00


	//   ....[14]....
        /*00c8*/ 	.word	0x00000c70


	//   ....[15]....
        /*00cc*/ 	.word	0x00000ce0


	//   ....[16]....
        /*00d0*/ 	.word	0x00000d40


	//   ....[17]....
        /*00d4*/ 	.word	0x00000da0


	//   ....[18]....
        /*00d8*/ 	.word	0x00000e00


	//   ....[19]....
        /*00dc*/ 	.word	0x00000e60


	//----- nvinfo : EIATTR_EXIT_INSTR_OFFSETS
	.align		4
.L_4251:
        /*00e0*/ 	.byte	0x04, 0x1c
        /*00e2*/ 	.short	(.L_4253 - .L_4252)


	//   ....[0]....
.L_4252:
        /*00e4*/ 	.word	0x00000070


	//   ....[1]....
        /*00e8*/ 	.word	0x00000a60


	//----- nvinfo : EIATTR_MAX_THREADS
	.align		4
.L_4253:
        /*00ec*/ 	.byte	0x04, 0x05
        /*00ee*/ 	.short	(.L_4255 - .L_4254)
.L_4254:
        /*00f0*/ 	.word	0x00000400
        /*00f4*/ 	.word	0x00000001
        /*00f8*/ 	.word	0x00000001


	//----- nvinfo : EIATTR_CRS_STACK_SIZE
	.align		4
.L_4255:
        /*00fc*/ 	.byte	0x04, 0x1e
        /*00fe*/ 	.short	(.L_4257 - .L_4256)
.L_4256:
        /*0100*/ 	.word	0x00000000
.L_4257:


//--------------------- .nv.info._ZN10layer_norm13ln_bwd_kernelINS_13Kernel_traitsI6__halffS2_fjLj12288ELj4ELj1ELj4ELj16ENS_18Kernel_traits_baseILj12288ES2_fS2_fjLj128EEEEEEEvNS_9BwdParamsE --------------------------
	.section	.nv.info._ZN10layer_norm13ln_bwd_kernelINS_13Kernel_traitsI6__halffS2_fjLj12288ELj4ELj1ELj4ELj16ENS_18Kernel_traits_baseILj12288ES2_fS2_fjLj128EEEEEEEvNS_9BwdParamsE,"",@"SHT_CUDA_INFO"
	.sectionflags	@""
	.align	4


	//----- nvinfo : EIATTR_CUDA_API_VERSION
	.align		4
        /*0000*/ 	.byte	0x04, 0x37
        /*0002*/ 	.short	(.L_4259 - .L_4258)
.L_4258:
        /*0004*/ 	.word	0x00000082


	//----- nvinfo : EIATTR_SW2861232_WAR
	.align		4
.L_4259:
        /*0008*/ 	.byte	0x01, 0x35
	.zero		2


	//----- nvinfo : EIATTR_PARAM_CBANK
	.align		4
        /*000c*/ 	.byte	0x04, 0x0a
        /*000e*/ 	.short	(.L_4261 - .L_4260)
	.align		4
.L_4260:
        /*0010*/ 	.word	index@(.nv.constant0._ZN10layer_norm13ln_bwd_kernelINS_13Kernel_traitsI6__halffS2_fjLj12288ELj4ELj1ELj4ELj16ENS_18Kernel_traits_baseILj12288ES2_fS2_fjLj128EEEEEEEvNS_9BwdParamsE)
        /*0014*/ 	.short	0x0160
        /*0016*/ 	.short	0x0088


	//----- nvinfo : EIATTR_CBANK_PARAM_SIZE
	.align		4
.L_4261:
        /*0018*/ 	.byte	0x03, 0x19
        /*001a*/ 	.short	0x0088


	//----- nvinfo : EIATTR_KPARAM_INFO
	.align		4
        /*001c*/ 	.byte	0x04, 0x17
        /*001e*/ 	.short	(.L_4263 - .L_4262)
.L_4262:
        /*0020*/ 	.word	0x00000000
        /*0024*/ 	.short	0x0000
        /*0026*/ 	.short	0x0000
        /*0028*/ 	.byte	0x00, 0xf0, 0x21, 0x02


	//----- nvinfo : EIATTR_MAXREG_COUNT
	.align		4
.L_4263:
        /*002c*/ 	.byte	0x03, 0x1b
        /*002e*/ 	.short	0x00ff


	//----- nvinfo : EIATTR_NUM_BARRIERS
	.align		4
        /*0030*/ 	.byte	0x02, 0x4c
        /*0032*/ 	.byte	0x01
	.zero		1


	//----- nvinfo : EIATTR_MERCURY_ISA_VERSION
	.align		4
        /*0034*/ 	.byte	0x03, 0x5f
        /*0036*/ 	.short	0x0000


	//----- nvinfo : EIATTR_COOP_GROUP_MASK_REGIDS
	.align		4
        /*0038*/ 	.byte	0x04, 0x29
        /*003a*/ 	.short	(.L_4265 - .L_4264)


	//   ....[0]....
.L_4264:
        /*003c*/ 	.word	0xffffffff


	//   ....[1]....
        /*0040*/ 	.word	0xffffffff


	//   ....[2]....
        /*0044*/ 	.word	0xffffffff


	//   ....[3]....
        /*0048*/ 	.word	0xffffffff


	//   ....[4]....
        /*004c*/ 	.word	0xffffffff


	//   ....[5]....
        /*0050*/ 	.word	0xffffffff


	//   ....[6]....
        /*0054*/ 	.word	0xffffffff


	//   ....[7]....
        /*0058*/ 	.word	0xffffffff


	//   ....[8]....
        /*005c*/ 	.word	0xffffffff


	//   ....[9]....
        /*0060*/ 	.word	0xffffffff


	//   ....[10]....
        /*0064*/ 	.word	0xffffffff


	//   ....[11]....
        /*0068*/ 	.word	0xffffffff


	//   ....[12]....
        /*006c*/ 	.word	0xffffffff


	//   ....[13]....
        /*0070*/ 	.word	0xffffffff


	//   ....[14]....
        /*0074*/ 	.word	0xffffffff


	//   ....[15]....
        /*0078*/ 	.word	0xffffffff


	//   ....[16]....
        /*007c*/ 	.word	0xffffffff


	//   ....[17]....
        /*0080*/ 	.word	0xffffffff


	//   ....[18]....
        /*0084*/ 	.word	0xffffffff


	//   ....[19]....
        /*0088*/ 	.word	0xffffffff


	//   ....[20]....
        /*008c*/ 	.word	0xffffffff


	//   ....[21]....
        /*0090*/ 	.word	0xffffffff


	//   ....[22]....
        /*0094*/ 	.word	0xffffffff


	//   ....[23]....
        /*0098*/ 	.word	0xffffffff


	//   ....[24]....
        /*009c*/ 	.word	0xffffffff


	//   ....[25]....
        /*00a0*/ 	.word	0xffffffff


	//   ....[26]....
        /*00a4*/ 	.word	0xffffffff


	//   ....[27]....
        /*00a8*/ 	.word	0xffffffff


	//   ....[28]....
        /*00ac*/ 	.word	0xffffffff


	//   ....[29]....
        /*00b0*/ 	.word	0xffffffff


	//----- nvinfo : EIATTR_COOP_GROUP_INSTR_OFFSETS
	.align		4
.L_4265:
        /*00b4*/ 	.byte	0x04, 0x28
        /*00b6*/ 	.short	(.L_4267 - .L_4266)


	//   ....[0]....
.L_4266:
        /*00b8*/ 	.word	0x000020a0


	//   ....[1]....
        /*00bc*/ 	.word	0x000020d0


	//   ....[2]....
        /*00c0*/ 	.word	0x000020e0


	//   ....[3]....
        /*00c4*/ 	.word	0x00002110


	//   ....[4]....
        /*00c8*/ 	.word	0x00002120


	//   ....[5]....
        /*00cc*/ 	.word	0x00002150


	//   ....[6]....
        /*00d0*/ 	.word	0x00002160


	//   ....[7]....
        /*00d4*/ 	.word	0x00002190


	//   ....[8]....
        /*00d8*/ 	.word	0x000021a0


	//   ....[9]....
        /*00dc*/ 	.word	0x000021c0


	//   ....[10]....
        /*00e0*/ 	.word	0x00002610


	//   ....[11]....
        /*00e4*/ 	.word	0x00002620


	//   ....[12]....
        /*00e8*/ 	.word	0x00002650


	//   ....[13]....
        /*00ec*/ 	.word	0x00002660


	//   ....[14]....
        /*00f0*/ 	.word	0x00002690


	//   ....[15]....
        /*00f4*/ 	.word	0x000026a0


	//   ....[16]....
        /*00f8*/ 	.word	0x000026d0


	//   ....[17]....
        /*00fc*/ 	.word	0x000026e0


	//   ....[18]....
        /*0100*/ 	.word	0x00002710


	//   ....[19]....
        /*0104*/ 	.word	0x00002720


	//   ....[20]....
        /*0108*/ 	.word	0x00003260


	//   ....[21]....
        /*010c*/ 	.word	0x000032e0


	//   ....[22]....
        /*0110*/ 	.word	0x00003360


	//   ....[23]....
        /*0114*/ 	.word	0x000033d0


	//   ....[24]....
        /*0118*/ 	.word	0x00003450


	//   ....[25]....
        /*011c*/ 	.word	0x000034c0


	//   ....[26]....
        /*0120*/ 	.word	0x00003540


	//   ....[27]....
        /*0124*/ 	.word	0x000035b0


	//   ....[28]....
        /*0128*/ 	.word	0x00003630


	//   ....[29]....
        /*012c*/ 	.word	0x000036a0


	//----- nvinfo : EIATTR_EXIT_INSTR_OFFSETS
	.align		4
.L_4267:
        /*0130*/ 	.byte	0x04, 0x1c
        /*0132*/ 	.short	(.L_4269 - .L_4268)


	//   ....[0]....
.L_4268:
        /*0134*/ 	.word	0x00003200


	//----- nvinfo : EIATTR_MAX_THREADS
	.align		4
.L_4269:
        /*0138*/ 	.byte	0x04, 0x05
        /*013a*/ 	.short	(.L_4271 - .L_4270)
.L_4270:
        /*013c*/ 	.word	0x00000080
        /*0140*/ 	.word	0x00000001
        /*0144*/ 	.word	0x00000001


	//----- nvinfo : EIATTR_CRS_STACK_SIZE
	.align		4
.L_4271:
        /*0148*/ 	.byte	0x04, 0x1e
        /*014a*/ 	.short	(.L_4273 - .L_4272)
.L_4272:
        /*014c*/ 	.word	0x00000000
.L_4273:


//--------------------- .nv.info._ZN10layer_norm22ln_bwd_finalize_kernelINS_22Kernel_traits_finalizeILj12288E6__halfS2_S2_fjLj1024ELj4ENS_18Kernel_traits_baseILj12288ES2_S2_S2_fjLj1024EEEEEEEvNS_9BwdParamsE --------------------------
	.section	.nv.info._ZN10layer_norm22ln_bwd_finalize_kernelINS_22Kernel_traits_finalizeILj12288E6__halfS2_S2_fjLj1024ELj4ENS_18Kernel_traits_baseILj12288ES2_S2_S2_fjLj1024EEEEEEEvNS_9BwdParamsE,"",@"SHT_CUDA_INFO"
	.sectionflags	@""
	.align	4


	//----- nvinfo : EIATTR_CUDA_API_VERSION
	.align		4
        /*0000*/ 	.byte	0x04, 0x37
        /*0002*/ 	.short	(.L_4275 - .L_4274)
.L_4274:
        /*0004*/ 	.word	0x00000082


	//----- nvinfo : EIATTR_SW2861232_WAR
	.align		4
.L_4275:
        /*0008*/ 	.byte	0x01, 0x35
	.zero		2


	//----- nvinfo : EIATTR_PARAM_CBANK
	.align		4
        /*000c*/ 	.byte	0x04, 0x0a
        /*000e*/ 	.short	(.L_4277 - .L_4276)
	.align		4
.L_4276:
        /*0010*/ 	.word	index@(.nv.constant0._ZN10layer_norm22ln_bwd_finalize_kernelINS_22Kernel_traits_finalizeILj12288E6__halfS2_S2_fjLj1024ELj4ENS_18Kernel_traits_baseILj12288ES2_S2_S2_fjLj1024EEEEEEEvNS_9BwdParamsE)
        /*0014*/ 	.short	0x0160
        /*0016*/ 	.short	0x0088


	//----- nvinfo : EIATTR_CBANK_PARAM_SIZE
	.align		4
.L_4277:
        /*0018*/ 	.byte	0x03, 0x19
        /*001a*/ 	.short	0x0088


	//----- nvinfo : EIATTR_KPARAM_INFO
	.align		4
        /*001c*/ 	.byte	0x04, 0x17
        /*001e*/ 	.short	(.L_4279 - .L_4278)
.L_4278:
        /*0020*/ 	.word	0x00000000
        /*0024*/ 	.short	0x0000
        /*0026*/ 	.short	0x0000
        /*0028*/ 	.byte	0x00, 0xf0, 0x21, 0x02


	//----- nvinfo : EIATTR_MAXREG_COUNT
	.align		4
.L_4279:
        /*002c*/ 	.byte	0x03, 0x1b
        /*002e*/ 	.short	0x0040


	//----- nvinfo : EIATTR_NUM_BARRIERS
	.align		4
        /*0030*/ 	.byte	0x02, 0x4c
        /*0032*/ 	.byte	0x01
	.zero		1


	//----- nvinfo : EIATTR_MERCURY_ISA_VERSION
	.align		4
        /*0034*/ 	.byte	0x03, 0x5f
        /*0036*/ 	.short	0x0000


	//----- nvinfo : EIATTR_COOP_GROUP_MASK_REGIDS
	.align		4
        /*0038*/ 	.byte	0x04, 0x29
        /*003a*/ 	.short	(.L_4281 - .L_4280)


	//   ....[0]....
.L_4280:
        /*003c*/ 	.word	0xffffffff


	//   ....[1]....
        /*0040*/ 	.word	0xffffffff


	//   ....[2]....
        /*0044*/ 	.word	0xffffffff


	//   ....[3]....
        /*0048*/ 	.word	0xffffffff


	//   ....[4]....
        /*004c*/ 	.word	0xffffffff


	//   ....[5]....
        /*0050*/ 	.word	0xffffffff


	//   ....[6]....
        /*0054*/ 	.word	0xffffffff


	//   ....[7]....
        /*0058*/ 	.word	0xffffffff


	//   ....[8]....
        /*005c*/ 	.word	0xffffffff


	//   ....[9]....
        /*0060*/ 	.word	0xffffffff


	//   ....[10]....
        /*0064*/ 	.word	0xffffffff


	//   ....[11]....
        /*0068*/ 	.word	0xffffffff


	//   ....[12]....
        /*006c*/ 	.word	0xffffffff


	//   ....[13]....
        /*0070*/ 	.word	0xffffffff


	//   ....[14]....
        /*0074*/ 	.word	0xffffffff


	//   ....[15]....
        /*0078*/ 	.word	0xffffffff


	//   ....[16]....
        /*007c*/ 	.word	0xffffffff


	//   ....[17]....
        /*0080*/ 	.word	0xffffffff


	//   ....[18]....
        /*0084*/ 	.word	0xffffffff


	//   ....[19]....
        /*0088*/ 	.word	0xffffffff


	//----- nvinfo : EIATTR_COOP_GROUP_INSTR_OFFSETS
	.align		4
.L_4281:
        /*008c*/ 	.byte	0x04, 0x28
        /*008e*/ 	.short	(.L_4283 - .L_4282)


	//   ....[0]....
.L_4282:
        /*0090*/ 	.word	0x000007b0


	//   ....[1]....
        /*0094*/ 	.word	0x000007e0


	//   ....[2]....
        /*0098*/ 	.word	0x00000800


	//   ....[3]....
        /*009c*/ 	.word	0x00000810


	//   ....[4]....
        /*00a0*/ 	.word	0x00000840


	//   ....[5]....
        /*00a4*/ 	.word	0x00000850


	//   ....[6]....
        /*00a8*/ 	.word	0x00000880


	//   ....[7]....
        /*00ac*/ 	.word	0x00000890


	//   ....[8]....
        /*00b0*/ 	.word	0x000008c0


	//   ....[9]....
        /*00b4*/ 	.word	0x000008d0


	//   ....[10]....
        /*00b8*/ 	.word	0x00000ac0


	//   ....[11]....
        /*00bc*/ 	.word	0x00000b40


	//   ....[12]....
        /*00c0*/ 	.word	0x00000ba0


	//   ....[13]....
        /*00c4*/ 	.word	0x00000c00


	//   ....[14]....
        /*00c8*/ 	.word	0x00000c70


	//   ....[15]....
        /*00cc*/ 	.word	0x00000ce0


	//   ....[16]....
        /*00d0*/ 	.word	0x00000d40


	//   ....[17]....
        /*00d4*/ 	.word	0x00000da0


	//   ....[18]....
        /*00d8*/ 	.word	0x00000e00


	//   ....[19]....
        /*00dc*/ 	.word	0x00000e60


	//----- nvinfo : EIATTR_EXIT_INSTR_OFFSETS
	.align		4
.L_4283:
        /*00e0*/ 	.byte	0x04, 0x1c
        /*00e2*/ 	.short	(.L_4285 - .L_4284)


	//   ....[0]....
.L_4284:
        /*00e4*/ 	.word	0x00000070


	//   ....[1]....
        /*00e8*/ 	.word	0x00000a60


	//----- nvinfo : EIATTR_MAX_THREADS
	.align		4
.L_4285:
        /*00ec*/ 	.byte	0x04, 0x05
        /*00ee*/ 	.short	(.L_4287 - .L_4286)
.L_4286:
        /*00f0*/ 	.word	0x00000400
        /*00f4*/ 	.word	0x00000001
        /*00f8*/ 	.word	0x00000001


	//----- nvinfo : EIATTR_CRS_STACK_SIZE
	.align		4
.L_4287:
        /*00fc*/ 	.byte	0x04, 0x1e
        /*00fe*/ 	.short	(.L_4289 - .L_4288)
.L_4288:
        /*0100*/ 	.word	0x00000000
.L_4289:


//--------------------- .nv.info._ZN10layer_norm13ln_bwd_kernelINS_13Kernel_traitsI6__halfS2_S2_fjLj12288ELj4ELj1ELj4ELj16ENS_18Kernel_traits_baseILj12288ES2_S2_S2_fjLj128EEEEEEEvNS_9BwdParamsE --------------------------
	.section	.nv.info._ZN10layer_norm13ln_bwd_kernelINS_13Kernel_traitsI6__halfS2_S2_fjLj12288ELj4ELj1ELj4ELj16ENS_18Kernel_traits_baseILj12288ES2_S2_S2_fjLj128EEEEEEEvNS_9BwdParamsE,"",@"SHT_CUDA_INFO"
	.sectionflags	@""
	.align	4


	//----- nvinfo : EIATTR_CUDA_API_VERSION
	.align		4
        /*0000*/ 	.byte	0x04, 0x37
        /*0002*/ 	.short	(.L_4291 - .L_4290)
.L_4290:
        /*0004*/ 	.word	0x00000082


	//----- nvinfo : EIATTR_SW2861232_WAR
	.align		4
.L_4291:
        /*0008*/ 	.byte	0x01, 0x35
	.zero		2


	//----- nvinfo : EIATTR_PARAM_CBANK
	.align		4
        /*000c*/ 	.byte	0x04, 0x0a
        /*000e*/ 	.short	(.L_4293 - .L_4292)
	.align		4
.L_4292:
        /*0010*/ 	.word	index@(.nv.constant0._ZN10layer_norm13ln_bwd_kernelINS_13Kernel_traitsI6__halfS2_S2_fjLj12288ELj4ELj1ELj4ELj16ENS_18Kernel_traits_baseILj12288ES2_S2_S2_fjLj128EEEEEEEvNS_9BwdParamsE)
        /*0014*/ 	.short	0x0160
        /*0016*/ 	.short	0x0088


	//----- nvinfo : EIATTR_CBANK_PARAM_SIZE
	.align		4
.L_4293:
        /*0018*/ 	.byte	0x03, 0x19
        /*001a*/ 	.short	0x0088


	//----- nvinfo : EIATTR_KPARAM_INFO
	.align		4
        /*001c*/ 	.byte	0x04, 0x17
        /*001e*/ 	.short	(.L_4295 - .L_4294)
.L_4294:
        /*0020*/ 	.word	0x00000000
        /*0024*/ 	.short	0x0000
        /*0026*/ 	.short	0x0000
        /*0028*/ 	.byte	0x00, 0xf0, 0x21, 0x02


	//----- nvinfo : EIATTR_MAXREG_COUNT
	.align		4
.L_4295:
        /*002c*/ 	.byte	0x03, 0x1b
        /*002e*/ 	.short	0x00ff


	//----- nvinfo : EIATTR_NUM_BARRIERS
	.align		4
        /*0030*/ 	.byte	0x02, 0x4c
        /*0032*/ 	.byte	0x01
	.zero		1


	//----- nvinfo : EIATTR_MERCURY_ISA_VERSION
	.align		4
        /*0034*/ 	.byte	0x03, 0x5f
        /*0036*/ 	.short	0x0000


	//----- nvinfo : EIATTR_COOP_GROUP_MASK_REGIDS
	.align		4
        /*0038*/ 	.byte	0x04, 0x29
        /*003a*/ 	.short	(.L_4297 - .L_4296)


	//   ....[0]....
.L_4296:
        /*003c*/ 	.word	0xffffffff


	//   ....[1]....
        /*0040*/ 	.word	0xffffffff


	//   ....[2]....
        /*0044*/ 	.word	0xffffffff


	//   ....[3]....
        /*0048*/ 	.word	0xffffffff


	//   ....[4]....
        /*004c*/ 	.word	0xffffffff


	//   ....[5]....
        /*0050*/ 	.word	0xffffffff


	//   ....[6]....
        /*0054*/ 	.word	0xffffffff


	//   ....[7]....
        /*0058*/ 	.word	0xffffffff


	//   ....[8]....
        /*005c*/ 	.word	0xffffffff


	//   ....[9]....
        /*0060*/ 	.word	0xffffffff


	//   ....[10]....
        /*0064*/ 	.word	0xffffffff


	//   ....[11]....
        /*0068*/ 	.word	0xffffffff


	//   ....[12]....
        /*006c*/ 	.word	0xffffffff


	//   ....[13]....
        /*0070*/ 	.word	0xffffffff


	//   ....[14]....
        /*0074*/ 	.word	0xffffffff


	//   ....[15]....
        /*0078*/ 	.word	0xffffffff


	//   ....[16]....
        /*007c*/ 	.word	0xffffffff


	//   ....[17]....
        /*0080*/ 	.word	0xffffffff


	//   ....[18]....
        /*0084*/ 	.word	0xffffffff


	//   ....[19]....
        /*0088*/ 	.word	0xffffffff


	//   ....[20]....
        /*008c*/ 	.word	0xffffffff


	//   ....[21]....
        /*0090*/ 	.word	0xffffffff


	//   ....[22]....
        /*0094*/ 	.word	0xffffffff


	//   ....[23]....
        /*0098*/ 	.word	0xffffffff


	//   ....[24]....
        /*009c*/ 	.word	0xffffffff


	//   ....[25]....
        /*00a0*/ 	.word	0xffffffff


	//   ....[26]....
        /*00a4*/ 	.word	0xffffffff


	//   ....[27]....
        /*00a8*/ 	.word	0xffffffff


	//   ....[28]....
        /*00ac*/ 	.word	0xffffffff


	//   ....[29]....
        /*00b0*/ 	.word	0xffffffff


	//----- nvinfo : EIATTR_COOP_GROUP_INSTR_OFFSETS
	.align		4
.L_4297:
        /*00b4*/ 	.byte	0x04, 0x28
        /*00b6*/ 	.short	(.L_4299 - .L_4298)


	//   ....[0]....
.L_4298:
        /*00b8*/ 	.word	0x00001d10


	//   ....[1]....
        /*00bc*/ 	.word	0x00001d30


	//   ....[2]....
        /*00c0*/ 	.word	0x00001d50


	//   ....[3]....
        /*00c4*/ 	.word	0x00001d70


	//   ....[4]....
        /*00c8*/ 	.word	0x00001d90


	//   ....[5]....
        /*00cc*/ 	.word	0x00001db0


	//   ....[6]....
        /*00d0*/ 	.word	0x00001dd0


	//   ....[7]....
        /*00d4*/ 	.word	0x00001df0


	//   ....[8]....
        /*00d8*/ 	.word	0x00001e10


	//   ....[9]....
        /*00dc*/ 	.word	0x00001e30


	//   ....[10]....
        /*00e0*/ 	.word	0x00002280


	//   ....[11]....
        /*00e4*/ 	.word	0x00002290


	//   ....[12]....
        /*00e8*/ 	.word	0x000022c0


	//   ....[13]....
        /*00ec*/ 	.word	0x000022d0


	//   ....[14]....
        /*00f0*/ 	.word	0x00002300


	//   ....[15]....
        /*00f4*/ 	.word	0x00002310


	//   ....[16]....
        /*00f8*/ 	.word	0x00002340


	//   ....[17]....
        /*00fc*/ 	.word	0x00002350


	//   ....[18]....
        /*0100*/ 	.word	0x00002380


	//   ....[19]....
        /*0104*/ 	.word	0x00002390


	//   ....[20]....
        /*0108*/ 	.word	0x00002ea0


	//   ....[21]....
        /*010c*/ 	.word	0x00002f20


	//   ....[22]....
        /*0110*/ 	.word	0x00002fa0


	//   ....[23]....
        /*0114*/ 	.word	0x00003010


	//   ....[24]....
        /*0118*/ 	.word	0x00003090


	//   ....[25]....
        /*011c*/ 	.word	0x00003100


	//   ....[26]....
        /*0120*/ 	.word	0x00003180


	//   ....[27]....
        /*0124*/ 	.word	0x000031f0


	//   ....[28]....
        /*0128*/ 	.word	0x00003270


	//   ....[29]....
        /*012c*/ 	.word	0x000032e0


	//----- nvinfo : EIATTR_EXIT_INSTR_OFFSETS
	.align		4
.L_4299:
        /*0130*/ 	.byte	0x04, 0x1c
        /*0132*/ 	.short	(.L_4301 - .L_4300)


	//   ....[0]....
.L_4300:
        /*0134*/ 	.word	0x00002e40


	//----- nvinfo : EIATTR_MAX_THREADS
	.align		4
.L_4301:
        /*0138*/ 	.byte	0x04, 0x05
        /*013a*/ 	.short	(.L_4303 - .L_4302)
.L_4302:
        /*013c*/ 	.word	0x00000080
        /*0140*/ 	.word	0x00000001
        /*0144*/ 	.word	0x00000001


	//----- nvinfo : EIATTR_CRS_STACK_SIZE
	.align		4
.L_4303:
        /*0148*/ 	.byte	0x04, 0x1e
        /*014a*/ 	.short	(.L_4305 - .L_4304)
.L_4304:
        /*014c*/ 	.word	0x00000000
.L_4305:


//--------------------- .nv.info._ZN10layer_norm22ln_bwd_finalize_kernelINS_22Kernel_traits_finalizeILj12288EffffjLj1024ELj4ENS_18Kernel_traits_baseILj12288EffffjLj1024EEEEEEEvNS_9BwdParamsE --------------------------
	.section	.nv.info._ZN10layer_norm22ln_bwd_finalize_kernelINS_22Kernel_traits_finalizeILj12288EffffjLj1024ELj4ENS_18Kernel_traits_baseILj12288EffffjLj1024EEEEEEEvNS_9BwdParamsE,"",@"SHT_CUDA_INFO"
	.sectionflags	@""
	.align	4


	//----- nvinfo : EIATTR_CUDA_API_VERSION
	.align		4
        /*0000*/ 	.byte	0x04, 0x37
        /*0002*/ 	.short	(.L_4307 - .L_4306)
.L_4306:
        /*0004*/ 	.word	0x00000082


	//----- nvinfo : EIATTR_SW2861232_WAR
	.align		4
.L_4307:
        /*0008*/ 	.byte	0x01, 0x35
	.zero		2


	//----- nvinfo : EIATTR_PARAM_CBANK
	.align		4
        /*000c*/ 	.byte	0x04, 0x0a
        /*000e*/ 	.short	(.L_4309 - .L_4308)
	.align		4
.L_4308:
        /*0010*/ 	.word	index@(.nv.constant0._ZN10layer_norm22ln_bwd_finalize_kernelINS_22Kernel_traits_finalizeILj12288EffffjLj1024ELj4ENS_18Kernel_traits_baseILj12288EffffjLj1024EEEEEEEvNS_9BwdParamsE)
        /*0014*/ 	.short	0x0160
        /*0016*/ 	.short	0x0088


	//----- nvinfo : EIATTR_CBANK_PARAM_SIZE
	.align		4
.L_4309:
        /*0018*/ 	.byte	0x03, 0x19
        /*001a*/ 	.short	0x0088


	//----- nvinfo : EIATTR_KPARAM_INFO
	.align		4
        /*001c*/ 	.byte	0x04, 0x17
        /*001e*/ 	.short	(.L_4311 - .L_4310)
.L_4310:
        /*0020*/ 	.word	0x00000000
        /*0024*/ 	.short	0x0000
        /*0026*/ 	.short	0x0000
        /*0028*/ 	.byte	0x00, 0xf0, 0x21, 0x02


	//----- nvinfo : EIATTR_MAXREG_COUNT
	.align		4
.L_4311:
        /*002c*/ 	.byte	0x03, 0x1b
        /*002e*/ 	.short	0x0040


	//----- nvinfo : EIATTR_NUM_BARRIERS
	.align		4
        /*0030*/ 	.byte	0x02, 0x4c
        /*0032*/ 	.byte	0x01
	.zero		1


	//----- nvinfo : EIATTR_MERCURY_ISA_VERSION
	.align		4
        /*0034*/ 	.byte	0x03, 0x5f
        /*0036*/ 	.short	0x0000


	//----- nvinfo : EIATTR_COOP_GROUP_MASK_REGIDS
	.align		4
        /*0038*/ 	.byte	0x04, 0x29
        /*003a*/ 	.short	(.L_4313 - .L_4312)


	//   ....[0]....
.L_4312:
        /*003c*/ 	.word	0xffffffff


	//   ....[1]....
        /*0040*/ 	.word	0xffffffff


	//   ....[2]....
        /*0044*/ 	.word	0xffffffff


	//   ....[3]....
        /*0048*/ 	.word	0xffffffff


	//   ....[4]....
        /*004c*/ 	.word	0xffffffff


	//   ....[5]....
        /*0050*/ 	.word	0xffffffff


	//   ....[6]....
        /*0054*/ 	.word	0xffffffff


	//   ....[7]....
        /*0058*/ 	.word	0xffffffff


	//   ....[8]....
        /*005c*/ 	.word	0xffffffff


	//   ....[9]....
        /*0060*/ 	.word	0xffffffff


	//   ....[10]....
        /*0064*/ 	.word	0xffffffff


	//   ....[11]....
        /*0068*/ 	.word	0xffffffff


	//   ....[12]....
        /*006c*/ 	.word	0xffffffff


	//   ....[13]....
        /*0070*/ 	.word	0xffffffff


	//   ....[14]....
        /*0074*/ 	.word	0xffffffff


	//   ....[15]....
        /*0078*/ 	.word	0xffffffff


	//   ....[16]....
        /*007c*/ 	.word	0xffffffff


	//   ....[17]....
        /*0080*/ 	.word	0xffffffff


	//   ....[18]....
        /*0084*/ 	.word	0xffffffff


	//   ....[19]....
        /*0088*/ 	.word	0xffffffff


	//----- nvinfo : EIATTR_COOP_GROUP_INSTR_OFFSETS
	.align		4
.L_4313:
        /*008c*/ 	.byte	0x04, 0x28
        /*008e*/ 	.short	(.L_4315 - .L_4314)


	//   ....[0]....
.L_4314:
        /*0090*/ 	.word	0x000007b0


	//   ....[1]....
        /*0094*/ 	.word	0x000007e0


	//   ....[2]....
        /*0098*/ 	.word	0x00000800


	//   ....[3]....
        /*009c*/ 	.word	0x00000810


	//   ....[4]....
        /*00a0*/ 	.word	0x00000840


	//   ....[5]....
        /*00a4*/ 	.word	0x00000850


	//   ....[6]....
        /*00a8*/ 	.word	0x00000880


	//   ....[7]....
        /*00ac*/ 	.word	0x00000890


	//   ....[8]....
        /*00b0*/ 	.word	0x000008c0


	//   ....[9]....
        /*00b4*/ 	.word	0x000008d0


	//   ....[10]....
        /*00b8*/ 	.word	0x00000a70


	//   ....[11]....
        /*00bc*/ 	.word	0x00000af0


	//   ....[12]....
        /*00c0*/ 	.word	0x00000b50


	//   ....[13]....
        /*00c4*/ 	.word	0x00000bb0


	//   ....[14]....
        /*00c8*/ 	.word	0x00000c20


	//   ....[15]....
        /*00cc*/ 	.word	0x00000c90


	//   ....[16]....
        /*00d0*/ 	.word	0x00000cf0


	//   ....[17]....
        /*00d4*/ 	.word	0x00000d50


	//   ....[18]....
        /*00d8*/ 	.word	0x00000db0


	//   ....[19]....
        /*00dc*/ 	.word	0x00000e10


	//----- nvinfo : EIATTR_EXIT_INSTR_OFFSETS
	.align		4
.L_4315:
        /*00e0*/ 	.byte	0x04, 0x1c
        /*00e2*/ 	.short	(.L_4317 - .L_4316)


	//   ....[0]....
.L_4316:
        /*00e4*/ 	.word	0x00000070


	//   ....[1]....
        /*00e8*/ 	.word	0x00000a10


	//----- nvinfo : EIATTR_MAX_THREADS
	.align		4
.L_4317:
        /*00ec*/ 	.byte	0x04, 0x05
        /*00ee*/ 	.short	(.L_4319 - .L_4318)
.L_4318:
        /*00f0*/ 	.word	0x00000400
        /*00f4*/ 	.word	0x00000001
        /*00f8*/ 	.word	0x00000001


	//----- nvinfo : EIATTR_CRS_STACK_SIZE
	.align		4
.L_4319:
        /*00fc*/ 	.byte	0x04, 0x1e
        /*00fe*/ 	.short	(.L_4321 - .L_4320)
.L_4320:
        /*0100*/ 	.word	0x00000000
.L_4321:


//--------------------- .nv.info._ZN10layer_norm13ln_bwd_kernelINS_13Kernel_traitsIffffjLj12288ELj4ELj1ELj4ELj16ENS_18Kernel_traits_baseILj12288EffffjLj128EEEEEEEvNS_9BwdParamsE --------------------------
	.section	.nv.info._ZN10layer_norm13ln_bwd_kernelINS_13Kernel_traitsIffffjLj12288ELj4ELj1ELj4ELj16ENS_18Kernel_traits_baseILj12288EffffjLj128EEEEEEEvNS_9BwdParamsE,"",@"SHT_CUDA_INFO"
	.sectionflags	@""
	.align	4


	//----- nvinfo : EIATTR_CUDA_API_VERSION
	.align		4
        /*0000*/ 	.byte	0x04, 0x37
        /*0002*/ 	.short	(.L_4323 - .L_4322)
.L_4322:
        /*0004*/ 	.word	0x00000082


	//----- nvinfo : EIATTR_SW2861232_WAR
	.align		4
.L_4323:
        /*0008*/ 	.byte	0x01, 0x35
	.zero		2


	//----- nvinfo : EIATTR_PARAM_CBANK
	.align		4
        /*000c*/ 	.byte	0x04, 0x0a
        /*000e*/ 	.short	(.L_4325 - .L_4324)
	.align		4
.L_4324:
        /*0010*/ 	.word	index@(.nv.constant0._ZN10layer_norm13ln_bwd_kernelINS_13Kernel_traitsIffffjLj12288ELj4ELj1ELj4ELj16ENS_18Kernel_traits_baseILj12288EffffjLj128EEEEEEEvNS_9BwdParamsE)
        /*0014*/ 	.short	0x0160
        /*0016*/ 	.short	0x0088


	//----- nvinfo : EIATTR_CBANK_PARAM_SIZE
	.align		4
.L_4325:
        /*0018*/ 	.byte	0x03, 0x19
        /*001a*/ 	.short	0x0088


	//----- nvinfo : EIATTR_KPARAM_INFO
	.align		4
        /*001c*/ 	.byte	0x04, 0x17
        /*001e*/ 	.short	(.L_4327 - .L_4326)
.L_4326:
        /*0020*/ 	.word	0x00000000
        /*0024*/ 	.short	0x0000
        /*0026*/ 	.short	0x0000
        /*0028*/ 	.byte	0x00, 0xf0, 0x21, 0x02


	//----- nvinfo : EIATTR_MAXREG_COUNT
	.align		4
.L_4327:
        /*002c*/ 	.byte	0x03, 0x1b
        /*002e*/ 	.short	0x00ff


	//----- nvinfo : EIATTR_NUM_BARRIERS
	.align		4
        /*0030*/ 	.byte	0x02, 0x4c
        /*0032*/ 	.byte	0x01
	.zero		1


	//----- nvinfo : EIATTR_MERCURY_ISA_VERSION
	.align		4
        /*0034*/ 	.byte	0x03, 0x5f
        /*0036*/ 	.short	0x0000


	//----- nvinfo : EIATTR_COOP_GROUP_MASK_REGIDS
	.align		4
        /*0038*/ 	.byte	0x04, 0x29
        /*003a*/ 	.short	(.L_4329 - .L_4328)


	//   ....[0]....
.L_4328:
        /*003c*/ 	.word	0xffffffff


	//   ....[1]....
        /*0040*/ 	.word	0xffffffff


	//   ....[2]....
        /*0044*/ 	.word	0xffffffff


	//   ....[3]....
        /*0048*/ 	.word	0xffffffff


	//   ....[4]....
        /*004c*/ 	.word	0xffffffff


	//   ....[5]....
        /*0050*/ 	.word	0xffffffff


	//   ....[6]....
        /*0054*/ 	.word	0xffffffff


	//   ....[7]....
        /*0058*/ 	.word	0xffffffff


	//   ....[8]....
        /*005c*/ 	.word	0xffffffff


	//   ....[9]....
        /*0060*/ 	.word	0xffffffff


	//   ....[10]....
        /*0064*/ 	.word	0xffffffff


	//   ....[11]....
        /*0068*/ 	.word	0xffffffff


	//   ....[12]....
        /*006c*/ 	.word	0xffffffff


	//   ....[13]....
        /*0070*/ 	.word	0xffffffff


	//   ....[14]....
        /*0074*/ 	.word	0xffffffff


	//   ....[15]....
        /*0078*/ 	.word	0xffffffff


	//   ....[16]....
        /*007c*/ 	.word	0xffffffff


	//   ....[17]....
        /*0080*/ 	.word	0xffffffff


	//   ....[18]....
        /*0084*/ 	.word	0xffffffff


	//   ....[19]....
        /*0088*/ 	.word	0xffffffff


	//   ....[20]....
        /*008c*/ 	.word	0xffffffff


	//   ....[21]....
        /*0090*/ 	.word	0xffffffff


	//   ....[22]....
        /*0094*/ 	.word	0xffffffff


	//   ....[23]....
        /*0098*/ 	.word	0xffffffff


	//   ....[24]....
        /*009c*/ 	.word	0xffffffff


	//   ....[25]....
        /*00a0*/ 	.word	0xffffffff


	//   ....[26]....
        /*00a4*/ 	.word	0xffffffff


	//   ....[27]....
        /*00a8*/ 	.word	0xffffffff


	//   ....[28]....
        /*00ac*/ 	.word	0xffffffff


	//   ....[29]....
        /*00b0*/ 	.word	0xffffffff


	//----- nvinfo : EIATTR_COOP_GROUP_INSTR_OFFSETS
	.align		4
.L_4329:
        /*00b4*/ 	.byte	0x04, 0x28
        /*00b6*/ 	.short	(.L_4331 - .L_4330)


	//   ....[0]....
.L_4330:
        /*00b8*/ 	.word	0x00001960


	//   ....[1]....
        /*00bc*/ 	.word	0x00001980


	//   ....[2]....
        /*00c0*/ 	.word	0x000019a0


	//   ....[3]....
        /*00c4*/ 	.word	0x000019c0


	//   ....[4]....
        /*00c8*/ 	.word	0x000019e0


	//   ....[5]....
        /*00cc*/ 	.word	0x00001a00


	//   ....[6]....
        /*00d0*/ 	.word	0x00001a20


	//   ....[7]....
        /*00d4*/ 	.word	0x00001a40


	//   ....[8]....
        /*00d8*/ 	.word	0x00001a60


	//   ....[9]....
        /*00dc*/ 	.word	0x00001a80


	//   ....[10]....
        /*00e0*/ 	.word	0x00001ed0


	//   ....[11]....
        /*00e4*/ 	.word	0x00001ee0


	//   ....[12]....
        /*00e8*/ 	.word	0x00001f10


	//   ....[13]....
        /*00ec*/ 	.word	0x00001f20


	//   ....[14]....
        /*00f0*/ 	.word	0x00001f50


	//   ....[15]....
        /*00f4*/ 	.word	0x00001f60


	//   ....[16]....
        /*00f8*/ 	.word	0x00001f90


	//   ....[17]....
        /*00fc*/ 	.word	0x00001fa0


	//   ....[18]....
        /*0100*/ 	.word	0x00001fd0


	//   ....[19]....
        /*0104*/ 	.word	0x00001fe0


	//   ....[20]....
        /*0108*/ 	.word	0x00002ba0


	//   ....[21]....
        /*010c*/ 	.word	0x00002c20


	//   ....[22]....
        /*0110*/ 	.word	0x00002ca0


	//   ....[23]....
        /*0114*/ 	.word	0x00002d10


	//   ....[24]....
        /*0118*/ 	.word	0x00002d90


	//   ....[25]....
        /*011c*/ 	.word	0x00002e00


	//   ....[26]....
        /*0120*/ 	.word	0x00002e80


	//   ....[27]....
        /*0124*/ 	.word	0x00002ef0


	//   ....[28]....
        /*0128*/ 	.word	0x00002f70


	//   ....[29]....
        /*012c*/ 	.word	0x00002fe0


	//----- nvinfo : EIATTR_EXIT_INSTR_OFFSETS
	.align		4
.L_4331:
        /*0130*/ 	.byte	0x04, 0x1c
        /*0132*/ 	.short	(.L_4333 - .L_4332)


	//   ....[0]....
.L_4332:
        /*0134*/ 	.word	0x00002b40


	//----- nvinfo : EIATTR_MAX_THREADS
	.align		4
.L_4333:
        /*0138*/ 	.byte	0x04, 0x05
        /*013a*/ 	.short	(.L_4335 - .L_4334)
.L_4334:
        /*013c*/ 	.word	0x00000080
        /*0140*/ 	.word	0x00000001
        /*0144*/ 	.word	0x00000001


	//----- nvinfo : EIATTR_CRS_STACK_SIZE
	.align		4
.L_4335:
        /*0148*/ 	.byte	0x04, 0x1e
        /*014a*/ 	.short	(.L_4337 - .L_4336)
.L_4336:
        /*014c*/ 	.word	0x00000000
.L_4337:


//--------------------- .nv.info._ZN10layer_norm22ln_bwd_finalize_kernelINS_22Kernel_traits_finalizeILj10240E13__nv_bfloat16fS2_fjLj1024ELj4ENS_18Kernel_traits_baseILj10240ES2_fS2_fjLj1024EEEEEEEvNS_9BwdParamsE --------------------------
	.section	.nv.info._ZN10layer_norm22ln_bwd_finalize_kernelINS_22Kernel_traits_finalizeILj10240E13__nv_bfloat16fS2_fjLj1024ELj4ENS_18Kernel_traits_baseILj10240ES2_fS2_fjLj1024EEEEEEEvNS_9BwdParamsE,"",@"SHT_CUDA_INFO"
	.sectionflags	@""
	.align	4


	//----- nvinfo : EIATTR_CUDA_API_VERSION
	.align		4
        /*0000*/ 	.byte	0x04, 0x37
        /*0002*/ 	.short	(.L_4339 - .L_4338)
.L_4338:
        /*0004*/ 	.word	0x00000082


	//----- nvinfo : EIATTR_SW2861232_WAR
	.align		4
.L_4339:
        /*0008*/ 	.byte	0x01, 0x35
	.zero		2


	//----- nvinfo : EIATTR_PARAM_CBANK
	.align		4
        /*000c*/ 	.byte	0x04, 0x0a
        /*000e*/ 	.short	(.L_4341 - .L_4340)
	.align		4
.L_4340:
        /*0010*/ 	.word	index@(.nv.constant0._ZN10layer_norm22ln_bwd_finalize_kernelINS_22Kernel_traits_finalizeILj10240E13__nv_bfloat16fS2_fjLj1024ELj4ENS_18Kernel_traits_baseILj10240ES2_fS2_fjLj1024EEEEEEEvNS_9BwdParamsE)
        /*0014*/ 	.short	0x0160
        /*0016*/ 	.short	0x0088


	//----- nvinfo : EIATTR_CBANK_PARAM_SIZE
	.align		4
.L_4341:
        /*0018*/ 	.byte	0x03, 0x19
        /*001a*/ 	.short	0x0088


	//----- nvinfo : EIATTR_KPARAM_INFO
	.align		4
        /*001c*/ 	.byte	0x04, 0x17
        /*001e*/ 	.short	(.L_4343 - .L_4342)
.L_4342:
        /*0020*/ 	.word	0x00000000
        /*0024*/ 	.short	0x0000
        /*0026*/ 	.short	0x0000
        /*0028*/ 	.byte	0x00, 0xf0, 0x21, 0x02


	//----- nvinfo : EIATTR_MAXREG_COUNT
	.align		4
.L_4343:
        /*002c*/ 	.byte	0x03, 0x1b
        /*002e*/ 	.short	0x0040


	//----- nvinfo : EIATTR_NUM_BARRIERS
	.align		4
        /*0030*/ 	.byte	0x02, 0x4c
        /*0032*/ 	.byte	0x01
	.zero		1


	//----- nvinfo : EIATTR_MERCURY_ISA_VERSION
	.align		4
        /*0034*/ 	.byte	0x03, 0x5f
        /*0036*/ 	.short	0x0000


	//----- nvinfo : EIATTR_COOP_GROUP_MASK_REGIDS
	.align		4
        /*0038*/ 	.byte	0x04, 0x29
        /*003a*/ 	.short	(.L_4345 - .L_4344)


	//   ....[0]....
.L_4344:
        /*003c*/ 	.word	0xffffffff


	//   ....[1]....
        /*0040*/ 	.word	0xffffffff


	//   ....[2]....
        /*0044*/ 	.word	0xffffffff


	//   ....[3]....
        /*0048*/ 	.word	0xffffffff


	//   ....[4]....
        /*004c*/ 	.word	0xffffffff


	//   ....[5]....
        /*0050*/ 	.word	0xffffffff


	//   ....[6]....
        /*0054*/ 	.word	0xffffffff


	//   ....[7]....
        /*0058*/ 	.word	0xffffffff


	//   ....[8]....
        /*005c*/ 	.word	0xffffffff


	//   ....[9]....
        /*0060*/ 	.word	0xffffffff


	//   ....[10]....
        /*0064*/ 	.word	0xffffffff


	//   ....[11]....
        /*0068*/ 	.word	0xffffffff


	//   ....[12]....
        /*006c*/ 	.word	0xffffffff


	//   ....[13]....
        /*0070*/ 	.word	0xffffffff


	//   ....[14]....
        /*0074*/ 	.word	0xffffffff


	//   ....[15]....
        /*0078*/ 	.word	0xffffffff


	//   ....[16]....
        /*007c*/ 	.word	0xffffffff


	//   ....[17]....
        /*0080*/ 	.word	0xffffffff


	//   ....[18]....
        /*0084*/ 	.word	0xffffffff


	//   ....[19]....
        /*0088*/ 	.word	0xffffffff


	//----- nvinfo : EIATTR_COOP_GROUP_INSTR_OFFSETS
	.align		4
.L_4345:
        /*008c*/ 	.byte	0x04, 0x28
        /*008e*/ 	.short	(.L_4347 - .L_4346)


	//   ....[0]....
.L_4346:
        /*0090*/ 	.word	0x000007b0


	//   ....[1]....
        /*0094*/ 	.word	0x000007e0


	//   ....[2]....
        /*0098*/ 	.word	0x00000800


	//   ....[3]....
        /*009c*/ 	.word	0x00000810


	//   ....[4]....
        /*00a0*/ 	.word	0x00000840


	//   ....[5]....
        /*00a4*/ 	.word	0x00000850


	//   ....[6]....
        /*00a8*/ 	.word	0x00000880


	//   ....[7]....
        /*00ac*/ 	.word	0x00000890


	//   ....[8]....
        /*00b0*/ 	.word	0x000008c0


	//   ....[9]....
        /*00b4*/ 	.word	0x000008d0


	//   ....[10]....
        /*00b8*/ 	.word	0x00000ac0


	//   ....[11]....
        /*00bc*/ 	.word	0x00000b40


	//   ....[12]....
        /*00c0*/ 	.word	0x00000ba0


	//   ....[13]....
        /*00c4*/ 	.word	0x00000c00


	//   ....[14]....
        /*00c8*/ 	.word	0x00000c70


	//   ....[15]....
        /*00cc*/ 	.word	0x00000ce0


	//   ....[16]....
        /*00d0*/ 	.word	0x00000d40


	//   ....[17]....
        /*00d4*/ 	.word	0x00000da0


	//   ....[18]....
        /*00d8*/ 	.word	0x00000e00


	//   ....[19]....
        /*00dc*/ 	.word	0x00000e60


	//----- nvinfo : EIATTR_EXIT_INSTR_OFFSETS
	.align		4
.L_4347:
        /*00e0*/ 	.byte	0x04, 0x1c
        /*00e2*/ 	.short	(.L_4349 - .L_4348)


	//   ....[0]....
.L_4348:
        /*00e4*/ 	.word	0x00000070


	//   ....[1]....
        /*00e8*/ 	.word	0x00000a60


	//----- nvinfo : EIATTR_MAX_THREADS
	.align		4
.L_4349:
        /*00ec*/ 	.byte	0x04, 0x05
        /*00ee*/ 	.short	(.L_4351 - .L_4350)
.L_4350:
        /*00f0*/ 	.word	0x00000400
        /*00f4*/ 	.word	0x00000001
        /*00f8*/ 	.word	0x00000001


	//----- nvinfo : EIATTR_CRS_STACK_SIZE
	.align		4
.L_4351:
        /*00fc*/ 	.byte	0x04, 0x1e
        /*00fe*/ 	.short	(.L_4353 - .L_4352)
.L_4352:
        /*0100*/ 	.word	0x00000000
.L_4353:


//--------------------- .nv.info._ZN10layer_norm13ln_bwd_kernelINS_13Kernel_traitsI13__nv_bfloat16fS2_fjLj10240ELj2ELj1ELj4ELj16ENS_18Kernel_traits_baseILj10240ES2_fS2_fjLj128EEEEEEEvNS_9BwdParamsE --------------------------
	.section	.nv.info._ZN10layer_norm13ln_bwd_kernelINS_13Kernel_traitsI13__nv_bfloat16fS2_fjLj10240ELj2ELj1ELj4ELj16ENS_18Kernel_traits_baseILj10240ES2_fS2_fjLj128EEEEEEEvNS_9BwdParamsE,"",@"SHT_CUDA_INFO"
	.sectionflags	@""
	.align	4


	//----- nvinfo : EIATTR_CUDA_API_VERSION
	.align		4
        /*0000*/ 	.byte	0x04, 0x37
        /*0002*/ 	.short	(.L_4355 - .L_4354)
.L_4354:
        /*0004*/ 	.word	0x00000082


	//----- nvinfo : EIATTR_SW2861232_WAR
	.align		4
.L_4355:
        /*0008*/ 	.byte	0x01, 0x35
	.zero		2


	//----- nvinfo : EIATTR_PARAM_CBANK
	.align		4
        /*000c*/ 	.byte	0x04, 0x0a
        /*000e*/ 	.short	(.L_4357 - .L_4356)
	.align		4
.L_4356:
        /*0010*/ 	.word	index@(.nv.constant0._ZN10layer_norm13ln_bwd_kernelINS_13Kernel_traitsI13__nv_bfloat16fS2_fjLj10240ELj2ELj1ELj4ELj16ENS_18Kernel_traits_baseILj10240ES2_fS2_fjLj128EEEEEEEvNS_9BwdParamsE)
        /*0014*/ 	.short	0x0160
        /*0016*/ 	.short	0x0088


	//----- nvinfo : EIATTR_CBANK_PARAM_SIZE
	.align		4
.L_4357:
        /*0018*/ 	.byte	0x03, 0x19
        /*001a*/ 	.short	0x0088


	//----- nvinfo : EIATTR_KPARAM_INFO
	.align		4
        /*001c*/ 	.byte	0x04, 0x17
        /*001e*/ 	.short	(.L_4359 - .L_4358)
.L_4358:
        /*0020*/ 	.word	0x00000000
        /*0024*/ 	.short	0x0000
        /*0026*/ 	.short	0x0000
        /*0028*/ 	.byte	0x00, 0xf0, 0x21, 0x02


	//----- nvinfo : EIATTR_MAXREG_COUNT
	.align		4
.L_4359:
        /*002c*/ 	.byte	0x03, 0x1b
        /*002e*/ 	.short	0x00ff


	//----- nvinfo : EIATTR_NUM_BARRIERS
	.align		4
        /*0030*/ 	.byte	0x02, 0x4c
        /*0032*/ 	.byte	0x01
	.zero		1


	//----- nvinfo : EIATTR_ANNOTATIONS
	.align		4
        /*0034*/ 	.byte	0x04, 0x55
        /*0036*/ 	.short	(.L_4361 - .L_4360)


	//   ....[0]....
.L_4360:
        /* <DEDUP_REMOVED lines=18> */


	//----- nvinfo : EIATTR_MERCURY_ISA_VERSION
	.align		4
.L_4361:
        /*0148*/ 	.byte	0x03, 0x5f
        /*014a*/ 	.short	0x0000


	//----- nvinfo : EIATTR_COOP_GROUP_MASK_REGIDS
	.align		4
        /*014c*/ 	.byte	0x04, 0x29
        /*014e*/ 	.short	(.L_4363 - .L_4362)


	//   ....[0]....
.L_4362:
        /*0150*/ 	.word	0xffffffff


	//   ....[1]....
        /*0154*/ 	.word	0xffffffff


	//   ....[2]....
        /*0158*/ 	.word	0xffffffff


	//   ....[3]....
        /*015c*/ 	.word	0xffffffff


	//   ....[4]....
        /*0160*/ 	.word	0xffffffff


	//   ....[5]....
        /*0164*/ 	.word	0xffffffff


	//   ....[6]....
        /*0168*/ 	.word	0xffffffff


	//   ....[7]....
        /*016c*/ 	.word	0xffffffff


	//   ....[8]....
        /*0170*/ 	.word	0xffffffff


	//   ....[9]....
        /*0174*/ 	.word	0xffffffff


	//   ....[10]....
        /*0178*/ 	.word	0xffffffff


	//   ....[11]....
        /*017c*/ 	.word	0xffffffff


	//   ....[12]....
        /*0180*/ 	.word	0xffffffff


	//   ....[13]....
        /*0184*/ 	.word	0xffffffff


	//   ....[14]....
        /*0188*/ 	.word	0xffffffff


	//   ....[15]....
        /*018c*/ 	.word	0xffffffff


	//   ....[16]....
        /*0190*/ 	.word	0xffffffff


	//   ....[17]....
        /*0194*/ 	.word	0xffffffff


	//   ....[18]....
        /*0198*/ 	.word	0xffffffff


	//   ....[19]....
        /*019c*/ 	.word	0xffffffff


	//   ....[20]....
        /*01a0*/ 	.word	0xffffffff


	//   ....[21]....
        /*01a4*/ 	.word	0xffffffff


	//   ....[22]....
        /*01a8*/ 	.word	0xffffffff


	//   ....[23]....
        /*01ac*/ 	.word	0xffffffff


	//   ....[24]....
        /*01b0*/ 	.word	0xffffffff


	//   ....[25]....
        /*01b4*/ 	.word	0xffffffff


	//   ....[26]....
        /*01b8*/ 	.word	0xffffffff


	//   ....[27]....
        /*01bc*/ 	.word	0xffffffff


	//   ....[28]....
        /*01c0*/ 	.word	0xffffffff


	//   ....[29]....
        /*01c4*/ 	.word	0xffffffff


	//----- nvinfo : EIATTR_COOP_GROUP_INSTR_OFFSETS
	.align		4
.L_4363:
        /*01c8*/ 	.byte	0x04, 0x28
        /*01ca*/ 	.short	(.L_4365 - .L_4364)


	//   ....[0]....
.L_4364:
        /*01cc*/ 	.word	0x00003640


	//   ....[1]....
        /*01d0*/ 	.word	0x00003660


	//   ....[2]....
        /*01d4*/ 	.word	0x00003690


	//   ....[3]....
        /*01d8*/ 	.word	0x000036b0


	//   ....[4]....
        /*01dc*/ 	.word	0x000036d0


	//   ....[5]....
        /*01e0*/ 	.word	0x000036f0


	//   ....[6]....
        /*01e4*/ 	.word	0x00003710


	//   ....[7]....
        /*01e8*/ 	.word	0x00003730


	//   ....[8]....
        /*01ec*/ 	.word	0x00003740


	//   ....[9]....
        /*01f0*/ 	.word	0x00003760


	//   ....[10]....
        /*01f4*/ 	.word	0x00003c40


	//   ....[11]....
        /*01f8*/ 	.word	0x00003c50


	//   ....[12]....
        /*01fc*/ 	.word	0x00003c80


	//   ....[13]....
        /*0200*/ 	.word	0x00003ca0


	//   ....[14]....
        /*0204*/ 	.word	0x00003cc0


	//   ....[15]....
        /*0208*/ 	.word	0x00003ce0


	//   ....[16]....
        /*020c*/ 	.word	0x00003d00


	//   ....[17]....
        /*0210*/ 	.word	0x00003d20


	//   ....[18]....
        /*0214*/ 	.word	0x00003d40


	//   ....[19]....
        /*0218*/ 	.word	0x00003d60


	//   ....[20]....
        /*021c*/ 	.word	0x00004ef0


	//   ....[21]....
        /*0220*/ 	.word	0x00004f70


	//   ....[22]....
        /*0224*/ 	.word	0x00004ff0


	//   ....[23]....
        /*0228*/ 	.word	0x00005060


	//   ....[24]....
        /*022c*/ 	.word	0x000050e0


	//   ....[25]....
        /*0230*/ 	.word	0x00005150


	//   ....[26]....
        /*0234*/ 	.word	0x000051d0


	//   ....[27]....
        /*0238*/ 	.word	0x00005240


	//   ....[28]....
        /*023c*/ 	.word	0x000052c0


	//   ....[29]....
        /*0240*/ 	.word	0x00005330


	//----- nvinfo : EIATTR_EXIT_INSTR_OFFSETS
	.align		4
.L_4365:
        /*0244*/ 	.byte	0x04, 0x1c
        /*0246*/ 	.short	(.L_4367 - .L_4366)


	//   ....[0]....
.L_4366:
        /*0248*/ 	.word	0x00004e90


	//----- nvinfo : EIATTR_MAX_THREADS
	.align		4
.L_4367:
        /*024c*/ 	.byte	0x04, 0x05
        /*024e*/ 	.short	(.L_4369 - .L_4368)
.L_4368:
        /*0250*/ 	.word	0x00000080
        /*0254*/ 	.word	0x00000001
        /*0258*/ 	.word	0x00000001


	//----- nvinfo : EIATTR_CRS_STACK_SIZE
	.align		4
.L_4369:
        /*025c*/ 	.byte	0x04, 0x1e
        /*025e*/ 	.short	(.L_4371 - .L_4370)
.L_4370:
        /*0260*/ 	.word	0x00000000
.L_4371:


//--------------------- .nv.info._ZN10layer_norm22ln_bwd_finalize_kernelINS_22Kernel_traits_finalizeILj10240E13__nv_bfloat16S2_S2_fjLj1024ELj4ENS_18Kernel_traits_baseILj10240ES2_S2_S2_fjLj1024EEEEEEEvNS_9BwdParamsE --------------------------
	.section	.nv.info._ZN10layer_norm22ln_bwd_finalize_kernelINS_22Kernel_traits_finalizeILj10240E13__nv_bfloat16S2_S2_fjLj1024ELj4ENS_18Kernel_traits_baseILj10240ES2_S2_S2_fjLj1024EEEEEEEvNS_9BwdParamsE,"",@"SHT_CUDA_INFO"
	.sectionflags	@""
	.align	4


	//----- nvinfo : EIATTR_CUDA_API_VERSION
	.align		4
        /*0000*/ 	.byte	0x04, 0x37
        /*0002*/ 	.short	(.L_4373 - .L_4372)
.L_4372:
        /*0004*/ 	.word	0x00000082


	//----- nvinfo : EIATTR_SW2861232_WAR
	.align		4
.L_4373:
        /*0008*/ 	.byte	0x01, 0x35
	.zero		2


	//----- nvinfo : EIATTR_PARAM_CBANK
	.align		4
        /*000c*/ 	.byte	0x04, 0x0a
        /*000e*/ 	.short	(.L_4375 - .L_4374)
	.align		4
.L_4374:
        /*0010*/ 	.word	index@(.nv.constant0._ZN10layer_norm22ln_bwd_finalize_kernelINS_22Kernel_traits_finalizeILj10240E13__nv_bfloat16S2_S2_fjLj1024ELj4ENS_18Kernel_traits_baseILj10240ES2_S2_S2_fjLj1024EEEEEEEvNS_9BwdParamsE)
        /*0014*/ 	.short	0x0160
        /*0016*/ 	.short	0x0088


	//----- nvinfo : EIATTR_CBANK_PARAM_SIZE
	.align		4
.L_4375:
        /*0018*/ 	.byte	0x03, 0x19
        /*001a*/ 	.short	0x0088


	//----- nvinfo : EIATTR_KPARAM_INFO
	.align		4
        /*001c*/ 	.byte	0x04, 0x17
        /*001e*/ 	.short	(.L_4377 - .L_4376)
.L_4376:
        /*0020*/ 	.word	0x00000000
        /*0024*/ 	.short	0x0000
        /*0026*/ 	.short	0x0000
        /*0028*/ 	.byte	0x00, 0xf0, 0x21, 0x02


	//----- nvinfo : EIATTR_MAXREG_COUNT
	.align		4
.L_4377:
        /*002c*/ 	.byte	0x03, 0x1b
        /*002e*/ 	.short	0x0040


	//----- nvinfo : EIATTR_NUM_BARRIERS
	.align		4
        /*0030*/ 	.byte	0x02, 0x4c
        /*0032*/ 	.byte	0x01
	.zero		1


	//----- nvinfo : EIATTR_MERCURY_ISA_VERSION
	.align		4
        /*0034*/ 	.byte	0x03, 0x5f
        /*0036*/ 	.short	0x0000


	//----- nvinfo : EIATTR_COOP_GROUP_MASK_REGIDS
	.align		4
        /*0038*/ 	.byte	0x04, 0x29
        /*003a*/ 	.short	(.L_4379 - .L_4378)


	//   ....[0]....
.L_4378:
        /*003c*/ 	.word	0xffffffff


	//   ....[1]....
        /*0040*/ 	.word	0xffffffff


	//   ....[2]....
        /*0044*/ 	.word	0xffffffff


	//   ....[3]....
        /*0048*/ 	.word	0xffffffff


	//   ....[4]....
        /*004c*/ 	.word	0xffffffff


	//   ....[5]....
        /*0050*/ 	.word	0xffffffff


	//   ....[6]....
        /*0054*/ 	.word	0xffffffff


	//   ....[7]....
        /*0058*/ 	.word	0xffffffff


	//   ....[8]....
        /*005c*/ 	.word	0xffffffff


	//   ....[9]....
        /*0060*/ 	.word	0xffffffff


	//   ....[10]....
        /*0064*/ 	.word	0xffffffff


	//   ....[11]....
        /*0068*/ 	.word	0xffffffff


	//   ....[12]....
        /*006c*/ 	.word	0xffffffff


	//   ....[13]....
        /*0070*/ 	.word	0xffffffff


	//   ....[14]....
        /*0074*/ 	.word	0xffffffff


	//   ....[15]....
        /*0078*/ 	.word	0xffffffff


	//   ....[16]....
        /*007c*/ 	.word	0xffffffff


	//   ....[17]....
        /*0080*/ 	.word	0xffffffff


	//   ....[18]....
        /*0084*/ 	.word	0xffffffff


	//   ....[19]....
        /*0088*/ 	.word	0xffffffff


	//----- nvinfo : EIATTR_COOP_GROUP_INSTR_OFFSETS
	.align		4
.L_4379:
        /*008c*/ 	.byte	0x04, 0x28
        /*008e*/ 	.short	(.L_4381 - .L_4380)


	//   ....[0]....
.L_4380:
        /*0090*/ 	.word	0x000007b0


	//   ....[1]....
        /*0094*/ 	.word	0x000007e0


	//   ....[2]....
        /*0098*/ 	.word	0x00000800


	//   ....[3]....
        /*009c*/ 	.word	0x00000810


	//   ....[4]....
        /*00a0*/ 	.word	0x00000840


	//   ....[5]....
        /*00a4*/ 	.word	0x00000850


	//   ....[6]....
        /*00a8*/ 	.word	0x00000880


	//   ....[7]....
        /*00ac*/ 	.word	0x00000890


	//   ....[8]....
        /*00b0*/ 	.word	0x000008c0


	//   ....[9]....
        /*00b4*/ 	.word	0x000008d0


	//   ....[10]....
        /*00b8*/ 	.word	0x00000ac0


	//   ....[11]....
        /*00bc*/ 	.word	0x00000b40


	//   ....[12]....
        /*00c0*/ 	.word	0x00000ba0


	//   ....[13]....
        /*00c4*/ 	.word	0x00000c00


	//   ....[14]....
        /*00c8*/ 	.word	0x00000c70


	//   ....[15]....
        /*00cc*/ 	.word	0x00000ce0


	//   ....[16]....
        /*00d0*/ 	.word	0x00000d40


	//   ....[17]....
        /*00d4*/ 	.word	0x00000da0


	//   ....[18]....
        /*00d8*/ 	.word	0x00000e00


	//   ....[19]....
        /*00dc*/ 	.word	0x00000e60


	//----- nvinfo : EIATTR_EXIT_INSTR_OFFSETS
	.align		4
.L_4381:
        /*00e0*/ 	.byte	0x04, 0x1c
        /*00e2*/ 	.short	(.L_4383 - .L_4382)


	//   ....[0]....
.L_4382:
        /*00e4*/ 	.word	0x00000070


	//   ....[1]....
        /*00e8*/ 	.word	0x00000a60


	//----- nvinfo : EIATTR_MAX_THREADS
	.align		4
.L_4383:
        /*00ec*/ 	.byte	0x04, 0x05
        /*00ee*/ 	.short	(.L_4385 - .L_4384)
.L_4384:
        /*00f0*/ 	.word	0x00000400
        /*00f4*/ 	.word	0x00000001
        /*00f8*/ 	.word	0x00000001


	//----- nvinfo : EIATTR_CRS_STACK_SIZE
	.align		4
.L_4385:
        /*00fc*/ 	.byte	0x04, 0x1e
        /*00fe*/ 	.short	(.L_4387 - .L_4386)
.L_4386:
        /*0100*/ 	.word	0x00000000
.L_4387:


//--------------------- .nv.info._ZN10layer_norm13ln_bwd_kernelINS_13Kernel_traitsI13__nv_bfloat16S2_S2_fjLj10240ELj2ELj1ELj4ELj16ENS_18Kernel_traits_baseILj10240ES2_S2_S2_fjLj128EEEEEEEvNS_9BwdParamsE --------------------------
	.section	.nv.info._ZN10layer_norm13ln_bwd_kernelINS_13Kernel_traitsI13__nv_bfloat16S2_S2_fjLj10240ELj2ELj1ELj4ELj16ENS_18Kernel_traits_baseILj10240ES2_S2_S2_fjLj128EEEEEEEvNS_9BwdParamsE,"",@"SHT_CUDA_INFO"
	.sectionflags	@""
	.align	4


	//----- nvinfo : EIATTR_CUDA_API_VERSION
	.align		4
        /*0000*/ 	.byte	0x04, 0x37
        /*0002*/ 	.short	(.L_4389 - .L_4388)
.L_4388:
        /*0004*/ 	.word	0x00000082


	//----- nvinfo : EIATTR_SW2861232_WAR
	.align		4
.L_4389:
        /*0008*/ 	.byte	0x01, 0x35
	.zero		2


	//----- nvinfo : EIATTR_PARAM_CBANK
	.align		4
        /*000c*/ 	.byte	0x04, 0x0a
        /*000e*/ 	.short	(.L_4391 - .L_4390)
	.align		4
.L_4390:
        /*0010*/ 	.word	index@(.nv.constant0._ZN10layer_norm13ln_bwd_kernelINS_13Kernel_traitsI13__nv_bfloat16S2_S2_fjLj10240ELj2ELj1ELj4ELj16ENS_18Kernel_traits_baseILj10240ES2_S2_S2_fjLj128EEEEEEEvNS_9BwdParamsE)
        /*0014*/ 	.short	0x0160
        /*0016*/ 	.short	0x0088


	//----- nvinfo : EIATTR_CBANK_PARAM_SIZE
	.align		4
.L_4391:
        /*0018*/ 	.byte	0x03, 0x19
        /*001a*/ 	.short	0x0088


	//----- nvinfo : EIATTR_KPARAM_INFO
	.align		4
        /*001c*/ 	.byte	0x04, 0x17
        /*001e*/ 	.short	(.L_4393 - .L_4392)
.L_4392:
        /*0020*/ 	.word	0x00000000
        /*0024*/ 	.short	0x0000
        /*0026*/ 	.short	0x0000
        /*0028*/ 	.byte	0x00, 0xf0, 0x21, 0x02


	//----- nvinfo : EIATTR_MAXREG_COUNT
	.align		4
.L_4393:
        /*002c*/ 	.byte	0x03, 0x1b
        /*002e*/ 	.short	0x00ff


	//----- nvinfo : EIATTR_NUM_BARRIERS
	.align		4
        /*0030*/ 	.byte	0x02, 0x4c
        /*0032*/ 	.byte	0x01
	.zero		1


	//----- nvinfo : EIATTR_MERCURY_ISA_VERSION
	.align		4
        /*0034*/ 	.byte	0x03, 0x5f
        /*0036*/ 	.short	0x0000


	//----- nvinfo : EIATTR_COOP_GROUP_MASK_REGIDS
	.align		4
        /*0038*/ 	.byte	0x04, 0x29
        /*003a*/ 	.short	(.L_4395 - .L_4394)


	//   ....[0]....
.L_4394:
        /*003c*/ 	.word	0xffffffff


	//   ....[1]....
        /*0040*/ 	.word	0xffffffff


	//   ....[2]....
        /*0044*/ 	.word	0xffffffff


	//   ....[3]....
        /*0048*/ 	.word	0xffffffff


	//   ....[4]....
        /*004c*/ 	.word	0xffffffff


	//   ....[5]....
        /*0050*/ 	.word	0xffffffff


	//   ....[6]....
        /*0054*/ 	.word	0xffffffff


	//   ....[7]....
        /*0058*/ 	.word	0xffffffff


	//   ....[8]....
        /*005c*/ 	.word	0xffffffff


	//   ....[9]....
        /*0060*/ 	.word	0xffffffff


	//   ....[10]....
        /*0064*/ 	.word	0xffffffff


	//   ....[11]....
        /*0068*/ 	.word	0xffffffff


	//   ....[12]....
        /*006c*/ 	.word	0xffffffff


	//   ....[13]....
        /*0070*/ 	.word	0xffffffff


	//   ....[14]....
        /*0074*/ 	.word	0xffffffff


	//   ....[15]....
        /*0078*/ 	.word	0xffffffff


	//   ....[16]....
        /*007c*/ 	.word	0xffffffff


	//   ....[17]....
        /*0080*/ 	.word	0xffffffff


	//   ....[18]....
        /*0084*/ 	.word	0xffffffff


	//   ....[19]....
        /*0088*/ 	.word	0xffffffff


	//   ....[20]....
        /*008c*/ 	.word	0xffffffff


	//   ....[21]....
        /*0090*/ 	.word	0xffffffff


	//   ....[22]....
        /*0094*/ 	.word	0xffffffff


	//   ....[23]....
        /*0098*/ 	.word	0xffffffff


	//   ....[24]....
        /*009c*/ 	.word	0xffffffff


	//   ....[25]....
        /*00a0*/ 	.word	0xffffffff


	//   ....[26]....
        /*00a4*/ 	.word	0xffffffff


	//   ....[27]....
        /*00a8*/ 	.word	0xffffffff


	//   ....[28]....
        /*00ac*/ 	.word	0xffffffff


	//   ....[29]....
        /*00b0*/ 	.word	0xffffffff


	//----- nvinfo : EIATTR_COOP_GROUP_INSTR_OFFSETS
	.align		4
.L_4395:
        /*00b4*/ 	.byte	0x04, 0x28
        /*00b6*/ 	.short	(.L_4397 - .L_4396)


	//   ....[0]....
.L_4396:
        /*00b8*/ 	.word	0x00002da0


	//   ....[1]....
        /*00bc*/ 	.word	0x00002dc0


	//   ....[2]....
        /*00c0*/ 	.word	0x00002de0


	//   ....[3]....
        /*00c4*/ 	.word	0x00002e00


	//   ....[4]....
        /*00c8*/ 	.word	0x00002e20


	//   ....[5]....
        /*00cc*/ 	.word	0x00002e40


	//   ....[6]....
        /*00d0*/ 	.word	0x00002e60


	//   ....[7]....
        /*00d4*/ 	.word	0x00002e80


	//   ....[8]....
        /*00d8*/ 	.word	0x00002ea0


	//   ....[9]....
        /*00dc*/ 	.word	0x00002ec0


	//   ....[10]....
        /*00e0*/ 	.word	0x00003320


	//   ....[11]....
        /*00e4*/ 	.word	0x00003330


	//   ....[12]....
        /*00e8*/ 	.word	0x00003360


	//   ....[13]....
        /*00ec*/ 	.word	0x00003370


	//   ....[14]....
        /*00f0*/ 	.word	0x000033a0


	//   ....[15]....
        /*00f4*/ 	.word	0x000033b0


	//   ....[16]....
        /*00f8*/ 	.word	0x000033e0


	//   ....[17]....
        /*00fc*/ 	.word	0x000033f0


	//   ....[18]....
        /*0100*/ 	.word	0x00003420


	//   ....[19]....
        /*0104*/ 	.word	0x00003430


	//   ....[20]....
        /*0108*/ 	.word	0x000045d0


	//   ....[21]....
        /*010c*/ 	.word	0x00004650


	//   ....[22]....
        /*0110*/ 	.word	0x000046d0


	//   ....[23]....
        /*0114*/ 	.word	0x00004740


	//   ....[24]....
        /*0118*/ 	.word	0x000047c0


	//   ....[25]....
        /*011c*/ 	.word	0x00004830


	//   ....[26]....
        /*0120*/ 	.word	0x000048b0


	//   ....[27]....
        /*0124*/ 	.word	0x00004920


	//   ....[28]....
        /*0128*/ 	.word	0x000049a0


	//   ....[29]....
        /*012c*/ 	.word	0x00004a10


	//----- nvinfo : EIATTR_EXIT_INSTR_OFFSETS
	.align		4
.L_4397:
        /*0130*/ 	.byte	0x04, 0x1c
        /*0132*/ 	.short	(.L_4399 - .L_4398)


	//   ....[0]....
.L_4398:
        /*0134*/ 	.word	0x00004570


	//----- nvinfo : EIATTR_MAX_THREADS
	.align		4
.L_4399:
        /*0138*/ 	.byte	0x04, 0x05
        /*013a*/ 	.short	(.L_4401 - .L_4400)
.L_4400:
        /*013c*/ 	.word	0x00000080
        /*0140*/ 	.word	0x00000001
        /*0144*/ 	.word	0x00000001


	//----- nvinfo : EIATTR_CRS_STACK_SIZE
	.align		4
.L_4401:
        /*0148*/ 	.byte	0x04, 0x1e
        /*014a*/ 	.short	(.L_4403 - .L_4402)
.L_4402:
        /*014c*/ 	.word	0x00000000
.L_4403:


//--------------------- .nv.info._ZN10layer_norm22ln_bwd_finalize_kernelINS_22Kernel_traits_finalizeILj10240E6__halffS2_fjLj1024ELj4ENS_18Kernel_traits_baseILj10240ES2_fS2_fjLj1024EEEEEEEvNS_9BwdParamsE --------------------------
	.section	.nv.info._ZN10layer_norm22ln_bwd_finalize_kernelINS_22Kernel_traits_finalizeILj10240E6__halffS2_fjLj1024ELj4ENS_18Kernel_traits_baseILj10240ES2_fS2_fjLj1024EEEEEEEvNS_9BwdParamsE,"",@"SHT_CUDA_INFO"
	.sectionflags	@""
	.align	4


	//----- nvinfo : EIATTR_CUDA_API_VERSION
	.align		4
        /*0000*/ 	.byte	0x04, 0x37
        /*0002*/ 	.short	(.L_4405 - .L_4404)
.L_4404:
        /*0004*/ 	.word	0x00000082


	//----- nvinfo : EIATTR_SW2861232_WAR
	.align		4
.L_4405:
        /*0008*/ 	.byte	0x01, 0x35
	.zero		2


	//----- nvinfo : EIATTR_PARAM_CBANK
	.align		4
        /*000c*/ 	.byte	0x04, 0x0a
        /*000e*/ 	.short	(.L_4407 - .L_4406)
	.align		4
.L_4406:
        /*0010*/ 	.word	index@(.nv.constant0._ZN10layer_norm22ln_bwd_finalize_kernelINS_22Kernel_traits_finalizeILj10240E6__halffS2_fjLj1024ELj4ENS_18Kernel_traits_baseILj10240ES2_fS2_fjLj1024EEEEEEEvNS_9BwdParamsE)
        /*0014*/ 	.short	0x0160
        /*0016*/ 	.short	0x0088


	//----- nvinfo : EIATTR_CBANK_PARAM_SIZE
	.align		4
.L_4407:
        /*0018*/ 	.byte	0x03, 0x19
        /*001a*/ 	.short	0x0088


	//----- nvinfo : EIATTR_KPARAM_INFO
	.align		4
        /*001c*/ 	.byte	0x04, 0x17
        /*001e*/ 	.short	(.L_4409 - .L_4408)
.L_4408:
        /*0020*/ 	.word	0x00000000
        /*0024*/ 	.short	0x0000
        /*0026*/ 	.short	0x0000
        /*0028*/ 	.byte	0x00, 0xf0, 0x21, 0x02


	//----- nvinfo : EIATTR_MAXREG_COUNT
	.align		4
.L_4409:
        /*002c*/ 	.byte	0x03, 0x1b
        /*002e*/ 	.short	0x0040


	//----- nvinfo : EIATTR_NUM_BARRIERS
	.align		4
        /*0030*/ 	.byte	0x02, 0x4c
        /*0032*/ 	.byte	0x01
	.zero		1


	//----- nvinfo : EIATTR_MERCURY_ISA_VERSION
	.align		4
        /*0034*/ 	.byte	0x03, 0x5f
        /*0036*/ 	.short	0x0000


	//----- nvinfo : EIATTR_COOP_GROUP_MASK_REGIDS
	.align		4
        /*0038*/ 	.byte	0x04, 0x29
        /*003a*/ 	.short	(.L_4411 - .L_4410)


	//   ....[0]....
.L_4410:
        /*003c*/ 	.word	0xffffffff


	//   ....[1]....
        /*0040*/ 	.word	0xffffffff


	//   ....[2]....
        /*0044*/ 	.word	0xffffffff


	//   ....[3]....
        /*0048*/ 	.word	0xffffffff


	//   ....[4]....
        /*004c*/ 	.word	0xffffffff


	//   ....[5]....
        /*0050*/ 	.word	0xffffffff


	//   ....[6]....
        /*0054*/ 	.word	0xffffffff


	//   ....[7]....
        /*0058*/ 	.word	0xffffffff


	//   ....[8]....
        /*005c*/ 	.word	0xffffffff


	//   ....[9]....
        /*0060*/ 	.word	0xffffffff


	//   ....[10]....
        /*0064*/ 	.word	0xffffffff


	//   ....[11]....
        /*0068*/ 	.word	0xffffffff


	//   ....[12]....
        /*006c*/ 	.word	0xffffffff


	//   ....[13]....
        /*0070*/ 	.word	0xffffffff


	//   ....[14]....
        /*0074*/ 	.word	0xffffffff


	//   ....[15]....
        /*0078*/ 	.word	0xffffffff


	//   ....[16]....
        /*007c*/ 	.word	0xffffffff


	//   ....[17]....
        /*0080*/ 	.word	0xffffffff


	//   ....[18]....
        /*0084*/ 	.word	0xffffffff


	//   ....[19]....
        /*0088*/ 	.word	0xffffffff


	//----- nvinfo : EIATTR_COOP_GROUP_INSTR_OFFSETS
	.align		4
.L_4411:
        /*008c*/ 	.byte	0x04, 0x28
        /*008e*/ 	.short	(.L_4413 - .L_4412)


	//   ....[0]....
.L_4412:
        /*0090*/ 	.word	0x000007b0


	//   ....[1]....
        /*0094*/ 	.word	0x000007e0


	//   ....[2]....
        /*0098*/ 	.word	0x00000800


	//   ....[3]....
        /*009c*/ 	.word	0x00000810


	//   ....[4]....
        /*00a0*/ 	.word	0x00000840


	//   ....[5]....
        /*00a4*/ 	.word	0x00000850


	//   ....[6]....
        /*00a8*/ 	.word	0x00000880


	//   ....[7]....
        /*00ac*/ 	.word	0x00000890


	//   ....[8]....
        /*00b0*/ 	.word	0x000008c0


	//   ....[9]....
        /*00b4*/ 	.word	0x000008d0


	//   ....[10]....
        /*00b8*/ 	.word	0x00000ac0


	//   ....[11]....
        /*00bc*/ 	.word	0x00000b40


	//   ....[12]....
        /*00c0*/ 	.word	0x00000ba0


	//   ....[13]....
        /*00c4*/ 	.word	0x00000c00


	//   ....[14]....
        /*00c8*/ 	.word	0x00000c70


	//   ....[15]....
        /*00cc*/ 	.word	0x00000ce0


	//   ....[16]....
        /*00d0*/ 	.word	0x00000d40


	//   ....[17]....
        /*00d4*/ 	.word	0x00000da0


	//   ....[18]....
        /*00d8*/ 	.word	0x00000e00


	//   ....[19]....
        /*00dc*/ 	.word	0x00000e60


	//----- nvinfo : EIATTR_EXIT_INSTR_OFFSETS
	.align		4
.L_4413:
        /*00e0*/ 	.byte	0x04, 0x1c
        /*00e2*/ 	.short	(.L_4415 - .L_4414)


	//   ....[0]....
.L_4414:
        /*00e4*/ 	.word	0x00000070


	//   ....[1]....
        /*00e8*/ 	.word	0x00000a60


	//----- nvinfo : EIATTR_MAX_THREADS
	.align		4
.L_4415:
        /*00ec*/ 	.byte	0x04, 0x05
        /*00ee*/ 	.short	(.L_4417 - .L_4416)
.L_4416:
        /*00f0*/ 	.word	0x00000400
        /*00f4*/ 	.word	0x00000001
        /*00f8*/ 	.word	0x00000001


	//----- nvinfo : EIATTR_CRS_STACK_SIZE
	.align		4
.L_4417:
        /*00fc*/ 	.byte	0x04, 0x1e
        /*00fe*/ 	.short	(.L_4419 - .L_4418)
.L_4418:
        /*0100*/ 	.word	0x00000000
.L_4419:


//--------------------- .nv.info._ZN10layer_norm13ln_bwd_kernelINS_13Kernel_traitsI6__halffS2_fjLj10240ELj2ELj1ELj4ELj16ENS_18Kernel_traits_baseILj10240ES2_fS2_fjLj128EEEEEEEvNS_9BwdParamsE --------------------------
	.section	.nv.info._ZN10layer_norm13ln_bwd_kernelINS_13Kernel_traitsI6__halffS2_fjLj10240ELj2ELj1ELj4ELj16ENS_18Kernel_traits_baseILj10240ES2_fS2_fjLj128EEEEEEEvNS_9BwdParamsE,"",@"SHT_CUDA_INFO"
	.sectionflags	@""
	.align	4


	//----- nvinfo : EIATTR_CUDA_API_VERSION
	.align		4
        /*0000*/ 	.byte	0x04, 0x37
        /*0002*/ 	.short	(.L_4421 - .L_4420)
.L_4420:
        /*0004*/ 	.word	0x00000082


	//----- nvinfo : EIATTR_SW2861232_WAR
	.align		4
.L_4421:
        /*0008*/ 	.byte	0x01, 0x35
	.zero		2


	//----- nvinfo : EIATTR_PARAM_CBANK
	.align		4
        /*000c*/ 	.byte	0x04, 0x0a
        /*000e*/ 	.short	(.L_4423 - .L_4422)
	.align		4
.L_4422:
        /*0010*/ 	.word	index@(.nv.constant0._ZN10layer_norm13ln_bwd_kernelINS_13Kernel_traitsI6__halffS2_fjLj10240ELj2ELj1ELj4ELj16ENS_18Kernel_traits_baseILj10240ES2_fS2_fjLj128EEEEEEEvNS_9BwdParamsE)
        /*0014*/ 	.short	0x0160
        /*0016*/ 	.short	0x0088


	//----- nvinfo : EIATTR_CBANK_PARAM_SIZE
	.align		4
.L_4423:
        /*0018*/ 	.byte	0x03, 0x19
        /*001a*/ 	.short	0x0088


	//----- nvinfo : EIATTR_KPARAM_INFO
	.align		4
        /*001c*/ 	.byte	0x04, 0x17
        /*001e*/ 	.short	(.L_4425 - .L_4424)
.L_4424:
        /*0020*/ 	.word	0x00000000
        /*0024*/ 	.short	0x0000
        /*0026*/ 	.short	0x0000
        /*0028*/ 	.byte	0x00, 0xf0, 0x21, 0x02


	//----- nvinfo : EIATTR_MAXREG_COUNT
	.align		4
.L_4425:
        /*002c*/ 	.byte	0x03, 0x1b
        /*002e*/ 	.short	0x00ff


	//----- nvinfo : EIATTR_NUM_BARRIERS
	.align		4
        /*0030*/ 	.byte	0x02, 0x4c
        /*0032*/ 	.byte	0x01
	.zero		1


	//----- nvinfo : EIATTR_ANNOTATIONS
	.align		4
        /*0034*/ 	.byte	0x04, 0x55
        /*0036*/ 	.short	(.L_4427 - .L_4426)


	//   ....[0]....
.L_4426:
        /* <DEDUP_REMOVED lines=18> */


	//----- nvinfo : EIATTR_MERCURY_ISA_VERSION
	.align		4
.L_4427:
        /*0148*/ 	.byte	0x03, 0x5f
        /*014a*/ 	.short	0x0000


	//----- nvinfo : EIATTR_COOP_GROUP_MASK_REGIDS
	.align		4
        /*014c*/ 	.byte	0x04, 0x29
        /*014e*/ 	.short	(.L_4429 - .L_4428)


	//   ....[0]....
.L_4428:
        /*0150*/ 	.word	0xffffffff


	//   ....[1]....
        /*0154*/ 	.word	0xffffffff


	//   ....[2]....
        /*0158*/ 	.word	0xffffffff


	//   ....[3]....
        /*015c*/ 	.word	0xffffffff


	//   ....[4]....
        /*0160*/ 	.word	0xffffffff


	//   ....[5]....
        /*0164*/ 	.word	0xffffffff


	//   ....[6]....
        /*0168*/ 	.word	0xffffffff


	//   ....[7]....
        /*016c*/ 	.word	0xffffffff


	//   ....[8]....
        /*0170*/ 	.word	0xffffffff


	//   ....[9]....
        /*0174*/ 	.word	0xffffffff


	//   ....[10]....
        /*0178*/ 	.word	0xffffffff


	//   ....[11]....
        /*017c*/ 	.word	0xffffffff


	//   ....[12]....
        /*0180*/ 	.word	0xffffffff


	//   ....[13]....
        /*0184*/ 	.word	0xffffffff


	//   ....[14]....
        /*0188*/ 	.word	0xffffffff


	//   ....[15]....
        /*018c*/ 	.word	0xffffffff


	//   ....[16]....
        /*0190*/ 	.word	0xffffffff


	//   ....[17]....
        /*0194*/ 	.word	0xffffffff


	//   ....[18]....
        /*0198*/ 	.word	0xffffffff


	//   ....[19]....
        /*019c*/ 	.word	0xffffffff


	//   ....[20]....
        /*01a0*/ 	.word	0xffffffff


	//   ....[21]....
        /*01a4*/ 	.word	0xffffffff


	//   ....[22]....
        /*01a8*/ 	.word	0xffffffff


	//   ....[23]....
        /*01ac*/ 	.word	0xffffffff


	//   ....[24]....
        /*01b0*/ 	.word	0xffffffff


	//   ....[25]....
        /*01b4*/ 	.word	0xffffffff


	//   ....[26]....
        /*01b8*/ 	.word	0xffffffff


	//   ....[27]....
        /*01bc*/ 	.word	0xffffffff


	//   ....[28]....
        /*01c0*/ 	.word	0xffffffff


	//   ....[29]....
        /*01c4*/ 	.word	0xffffffff


	//----- nvinfo : EIATTR_COOP_GROUP_INSTR_OFFSETS
	.align		4
.L_4429:
        /*01c8*/ 	.byte	0x04, 0x28
        /*01ca*/ 	.short	(.L_4431 - .L_4430)


	//   ....[0]....
.L_4430:
        /*01cc*/ 	.word	0x00003640


	//   ....[1]....
        /*01d0*/ 	.word	0x00003660


	//   ....[2]....
        /*01d4*/ 	.word	0x00003690


	//   ....[3]....
        /*01d8*/ 	.word	0x000036b0


	//   ....[4]....
        /*01dc*/ 	.word	0x000036d0


	//   ....[5]....
        /*01e0*/ 	.word	0x000036f0


	//   ....[6]....
        /*01e4*/ 	.word	0x00003710


	//   ....[7]....
        /*01e8*/ 	.word	0x00003730


	//   ....[8]....
        /*01ec*/ 	.word	0x00003740


	//   ....[9]....
        /*01f0*/ 	.word	0x00003760


	//   ....[10]....
        /*01f4*/ 	.word	0x00003c40


	//   ....[11]....
        /*01f8*/ 	.word	0x00003c50


	//   ....[12]....
        /*01fc*/ 	.word	0x00003c80


	//   ....[13]....
        /*0200*/ 	.word	0x00003ca0


	//   ....[14]....
        /*0204*/ 	.word	0x00003cc0


	//   ....[15]....
        /*0208*/ 	.word	0x00003ce0


	//   ....[16]....
        /*020c*/ 	.word	0x00003d00


	//   ....[17]....
        /*0210*/ 	.word	0x00003d20


	//   ....[18]....
        /*0214*/ 	.word	0x00003d40


	//   ....[19]....
        /*0218*/ 	.word	0x00003d60


	//   ....[20]....
        /*021c*/ 	.word	0x00004ef0


	//   ....[21]....
        /*0220*/ 	.word	0x00004f70


	//   ....[22]....
        /*0224*/ 	.word	0x00004ff0


	//   ....[23]....
        /*0228*/ 	.word	0x00005060


	//   ....[24]....
        /*022c*/ 	.word	0x000050e0


	//   ....[25]....
        /*0230*/ 	.word	0x00005150


	//   ....[26]....
        /*0234*/ 	.word	0x000051d0


	//   ....[27]....
        /*0238*/ 	.word	0x00005240


	//   ....[28]....
        /*023c*/ 	.word	0x000052c0


	//   ....[29]....
        /*0240*/ 	.word	0x00005330


	//----- nvinfo : EIATTR_EXIT_INSTR_OFFSETS
	.align		4
.L_4431:
        /*0244*/ 	.byte	0x04, 0x1c
        /*0246*/ 	.short	(.L_4433 - .L_4432)


	//   ....[0]....
.L_4432:
        /*0248*/ 	.word	0x00004e90


	//----- nvinfo : EIATTR_MAX_THREADS
	.align		4
.L_4433:
        /*024c*/ 	.byte	0x04, 0x05
        /*024e*/ 	.short	(.L_4435 - .L_4434)
.L_4434:
        /*0250*/ 	.word	0x00000080
        /*0254*/ 	.word	0x00000001
        /*0258*/ 	.word	0x00000001


	//----- nvinfo : EIATTR_CRS_STACK_SIZE
	.align		4
.L_4435:
        /*025c*/ 	.byte	0x04, 0x1e
        /*025e*/ 	.short	(.L_4437 - .L_4436)
.L_4436:
        /*0260*/ 	.word	0x00000000
.L_4437:


//--------------------- .nv.info._ZN10layer_norm22ln_bwd_finalize_kernelINS_22Kernel_traits_finalizeILj10240E6__halfS2_S2_fjLj1024ELj4ENS_18Kernel_traits_baseILj10240ES2_S2_S2_fjLj1024EEEEEEEvNS_9BwdParamsE --------------------------
	.section	.nv.info._ZN10layer_norm22ln_bwd_finalize_kernelINS_22Kernel_traits_finalizeILj10240E6__halfS2_S2_fjLj1024ELj4ENS_18Kernel_traits_baseILj10240ES2_S2_S2_fjLj1024EEEEEEEvNS_9BwdParamsE,"",@"SHT_CUDA_INFO"
	.sectionflags	@""
	.align	4


	//----- nvinfo : EIATTR_CUDA_API_VERSION
	.align		4
        /*0000*/ 	.byte	0x04, 0x37
        /*0002*/ 	.short	(.L_4439 - .L_4438)
.L_4438:
        /*0004*/ 	.word	0x00000082


	//----- nvinfo : EIATTR_SW2861232_WAR
	.align		4
.L_4439:
        /*0008*/ 	.byte	0x01, 0x35
	.zero		2


	//----- nvinfo : EIATTR_PARAM_CBANK
	.align		4
        /*000c*/ 	.byte	0x04, 0x0a
        /*000e*/ 	.short	(.L_4441 - .L_4440)
	.align		4
.L_4440:
        /*0010*/ 	.word	index@(.nv.constant0._ZN10layer_norm22ln_bwd_finalize_kernelINS_22Kernel_traits_finalizeILj10240E6__halfS2_S2_fjLj1024ELj4ENS_18Kernel_traits_baseILj10240ES2_S2_S2_fjLj1024EEEEEEEvNS_9BwdParamsE)
        /*0014*/ 	.short	0x0160
        /*0016*/ 	.short	0x0088


	//----- nvinfo : EIATTR_CBANK_PARAM_SIZE
	.align		4
.L_4441:
        /*0018*/ 	.byte	0x03, 0x19
        /*001a*/ 	.short	0x0088


	//----- nvinfo : EIATTR_KPARAM_INFO
	.align		4
        /*001c*/ 	.byte	0x04, 0x17
        /*001e*/ 	.short	(.L_4443 - .L_4442)
.L_4442:
        /*0020*/ 	.word	0x00000000
        /*0024*/ 	.short	0x0000
        /*0026*/ 	.short	0x0000
        /*0028*/ 	.byte	0x00, 0xf0, 0x21, 0x02


	//----- nvinfo : EIATTR_MAXREG_COUNT
	.align		4
.L_4443:
        /*002c*/ 	.byte	0x03, 0x1b
        /*002e*/ 	.short	0x0040


	//----- nvinfo : EIATTR_NUM_BARRIERS
	.align		4
        /*0030*/ 	.byte	0x02, 0x4c
        /*0032*/ 	.byte	0x01
	.zero		1


	//----- nvinfo : EIATTR_MERCURY_ISA_VERSION
	.align		4
        /*0034*/ 	.byte	0x03, 0x5f
        /*0036*/ 	.short	0x0000


	//----- nvinfo : EIATTR_COOP_GROUP_MASK_REGIDS
	.align		4
        /*0038*/ 	.byte	0x04, 0x29
        /*003a*/ 	.short	(.L_4445 - .L_4444)


	//   ....[0]....
.L_4444:
        /*003c*/ 	.word	0xffffffff


	//   ....[1]....
        /*0040*/ 	.word	0xffffffff


	//   ....[2]....
        /*0044*/ 	.word	0xffffffff


	//   ....[3]....
        /*0048*/ 	.word	0xffffffff


	//   ....[4]....
        /*004c*/ 	.word	0xffffffff


	//   ....[5]....
        /*0050*/ 	.word	0xffffffff


	//   ....[6]....
        /*0054*/ 	.word	0xffffffff


	//   ....[7]....
        /*0058*/ 	.word	0xffffffff


	//   ....[8]....
        /*005c*/ 	.word	0xffffffff


	//   ....[9]....
        /*0060*/ 	.word	0xffffffff


	//   ....[10]....
        /*0064*/ 	.word	0xffffffff


	//   ....[11]....
        /*0068*/ 	.word	0xffffffff


	//   ....[12]....
        /*006c*/ 	.word	0xffffffff


	//   ....[13]....
        /*0070*/ 	.word	0xffffffff


	//   ....[14]....
        /*0074*/ 	.word	0xffffffff


	//   ....[15]....
        /*0078*/ 	.word	0xffffffff


	//   ....[16]....
        /*007c*/ 	.word	0xffffffff


	//   ....[17]....
        /*0080*/ 	.word	0xffffffff


	//   ....[18]....
        /*0084*/ 	.word	0xffffffff


	//   ....[19]....
        /*0088*/ 	.word	0xffffffff


	//----- nvinfo : EIATTR_COOP_GROUP_INSTR_OFFSETS
	.align		4
.L_4445:
        /*008c*/ 	.byte	0x04, 0x28
        /*008e*/ 	.short	(.L_4447 - .L_4446)


	//   ....[0]....
.L_4446:
        /*0090*/ 	.word	0x000007b0


	//   ....[1]....
        /*0094*/ 	.word	0x000007e0


	//   ....[2]....
        /*0098*/ 	.word	0x00000800


	//   ....[3]....
        /*009c*/ 	.word	0x00000810


	//   ....[4]....
        /*00a0*/ 	.word	0x00000840


	//   ....[5]....
        /*00a4*/ 	.word	0x00000850


	//   ....[6]....
        /*00a8*/ 	.word	0x00000880


	//   ....[7]....
        /*00ac*/ 	.word	0x00000890


	//   ....[8]....
        /*00b0*/ 	.word	0x000008c0


	//   ....[9]....
        /*00b4*/ 	.word	0x000008d0


	//   ....[10]....
        /*00b8*/ 	.word	0x00000ac0


	//   ....[11]....
        /*00bc*/ 	.word	0x00000b40


	//   ....[12]....
        /*00c0*/ 	.word	0x00000ba0


	//   ....[13]....
        /*00c4*/ 	.word	0x00000c00


	//   ....[14]....
        /*00c8*/ 	.word	0x00000c70


	//   ....[15]....
        /*00cc*/ 	.word	0x00000ce0


	//   ....[16]....
        /*00d0*/ 	.word	0x00000d40


	//   ....[17]....
        /*00d4*/ 	.word	0x00000da0


	//   ....[18]....
        /*00d8*/ 	.word	0x00000e00


	//   ....[19]....
        /*00dc*/ 	.word	0x00000e60


	//----- nvinfo : EIATTR_EXIT_INSTR_OFFSETS
	.align		4
.L_4447:
        /*00e0*/ 	.byte	0x04, 0x1c
        /*00e2*/ 	.short	(.L_4449 - .L_4448)


	//   ....[0]....
.L_4448:
        /*00e4*/ 	.word	0x00000070


	//   ....[1]....
        /*00e8*/ 	.word	0x00000a60


	//----- nvinfo : EIATTR_MAX_THREADS
	.align		4
.L_4449:
        /*00ec*/ 	.byte	0x04, 0x05
        /*00ee*/ 	.short	(.L_4451 - .L_4450)
.L_4450:
        /*00f0*/ 	.word	0x00000400
        /*00f4*/ 	.word	0x00000001
        /*00f8*/ 	.word	0x00000001


	//----- nvinfo : EIATTR_CRS_STACK_SIZE
	.align		4
.L_4451:
        /*00fc*/ 	.byte	0x04, 0x1e
        /*00fe*/ 	.short	(.L_4453 - .L_4452)
.L_4452:
        /*0100*/ 	.word	0x00000000
.L_4453:


//--------------------- .nv.info._ZN10layer_norm13ln_bwd_kernelINS_13Kernel_traitsI6__halfS2_S2_fjLj10240ELj2ELj1ELj4ELj16ENS_18Kernel_traits_baseILj10240ES2_S2_S2_fjLj128EEEEEEEvNS_9BwdParamsE --------------------------
	.section	.nv.info._ZN10layer_norm13ln_bwd_kernelINS_13Kernel_traitsI6__halfS2_S2_fjLj10240ELj2ELj1ELj4ELj16ENS_18Kernel_traits_baseILj10240ES2_S2_S2_fjLj128EEEEEEEvNS_9BwdParamsE,"",@"SHT_CUDA_INFO"
	.sectionflags	@""
	.align	4


	//----- nvinfo : EIATTR_CUDA_API_VERSION
	.align		4
        /*0000*/ 	.byte	0x04, 0x37
        /*0002*/ 	.short	(.L_4455 - .L_4454)
.L_4454:
        /*0004*/ 	.word	0x00000082


	//----- nvinfo : EIATTR_SW2861232_WAR
	.align		4
.L_4455:
        /*0008*/ 	.byte	0x01, 0x35
	.zero		2


	//----- nvinfo : EIATTR_PARAM_CBANK
	.align		4
        /*000c*/ 	.byte	0x04, 0x0a
        /*000e*/ 	.short	(.L_4457 - .L_4456)
	.align		4
.L_4456:
        /*0010*/ 	.word	index@(.nv.constant0._ZN10layer_norm13ln_bwd_kernelINS_13Kernel_traitsI6__halfS2_S2_fjLj10240ELj2ELj1ELj4ELj16ENS_18Kernel_traits_baseILj10240ES2_S2_S2_fjLj128EEEEEEEvNS_9BwdParamsE)
        /*0014*/ 	.short	0x0160
        /*0016*/ 	.short	0x0088


	//----- nvinfo : EIATTR_CBANK_PARAM_SIZE
	.align		4
.L_4457:
        /*0018*/ 	.byte	0x03, 0x19
        /*001a*/ 	.short	0x0088


	//----- nvinfo : EIATTR_KPARAM_INFO
	.align		4
        /*001c*/ 	.byte	0x04, 0x17
        /*001e*/ 	.short	(.L_4459 - .L_4458)
.L_4458:
        /*0020*/ 	.word	0x00000000
        /*0024*/ 	.short	0x0000
        /*0026*/ 	.short	0x0000
        /*0028*/ 	.byte	0x00, 0xf0, 0x21, 0x02


	//----- nvinfo : EIATTR_MAXREG_COUNT
	.align		4
.L_4459:
        /*002c*/ 	.byte	0x03, 0x1b
        /*002e*/ 	.short	0x00ff


	//----- nvinfo : EIATTR_NUM_BARRIERS
	.align		4
        /*0030*/ 	.byte	0x02, 0x4c
        /*0032*/ 	.byte	0x01
	.zero		1


	//----- nvinfo : EIATTR_MERCURY_ISA_VERSION
	.align		4
        /*0034*/ 	.byte	0x03, 0x5f
        /*0036*/ 	.short	0x0000


	//----- nvinfo : EIATTR_COOP_GROUP_MASK_REGIDS
	.align		4
        /*0038*/ 	.byte	0x04, 0x29
        /*003a*/ 	.short	(.L_4461 - .L_4460)


	//   ....[0]....
.L_4460:
        /*003c*/ 	.word	0xffffffff


	//   ....[1]....
        /*0040*/ 	.word	0xffffffff


	//   ....[2]....
        /*0044*/ 	.word	0xffffffff


	//   ....[3]....
        /*0048*/ 	.word	0xffffffff


	//   ....[4]....
        /*004c*/ 	.word	0xffffffff


	//   ....[5]....
        /*0050*/ 	.word	0xffffffff


	//   ....[6]....
        /*0054*/ 	.word	0xffffffff


	//   ....[7]....
        /*0058*/ 	.word	0xffffffff


	//   ....[8]....
        /*005c*/ 	.word	0xffffffff


	//   ....[9]....
        /*0060*/ 	.word	0xffffffff


	//   ....[10]....
        /*0064*/ 	.word	0xffffffff


	//   ....[11]....
        /*0068*/ 	.word	0xffffffff


	//   ....[12]....
        /*006c*/ 	.word	0xffffffff


	//   ....[13]....
        /*0070*/ 	.word	0xffffffff


	//   ....[14]....
        /*0074*/ 	.word	0xffffffff


	//   ....[15]....
        /*0078*/ 	.word	0xffffffff


	//   ....[16]....
        /*007c*/ 	.word	0xffffffff


	//   ....[17]....
        /*0080*/ 	.word	0xffffffff


	//   ....[18]....
        /*0084*/ 	.word	0xffffffff


	//   ....[19]....
        /*0088*/ 	.word	0xffffffff


	//   ....[20]....
        /*008c*/ 	.word	0xffffffff


	//   ....[21]....
        /*0090*/ 	.word	0xffffffff


	//   ....[22]....
        /*0094*/ 	.word	0xffffffff


	//   ....[23]....
        /*0098*/ 	.word	0xffffffff


	//   ....[24]....
        /*009c*/ 	.word	0xffffffff


	//   ....[25]....
        /*00a0*/ 	.word	0xffffffff


	//   ....[26]....
        /*00a4*/ 	.word	0xffffffff


	//   ....[27]....
        /*00a8*/ 	.word	0xffffffff


	//   ....[28]....
        /*00ac*/ 	.word	0xffffffff


	//   ....[29]....
        /*00b0*/ 	.word	0xffffffff


	//----- nvinfo : EIATTR_COOP_GROUP_INSTR_OFFSETS
	.align		4
.L_4461:
        /*00b4*/ 	.byte	0x04, 0x28
        /*00b6*/ 	.short	(.L_4463 - .L_4462)


	//   ....[0]....
.L_4462:
        /*00b8*/ 	.word	0x00002db0


	//   ....[1]....
        /*00bc*/ 	.word	0x00002dd0


	//   ....[2]....
        /*00c0*/ 	.word	0x00002df0


	//   ....[3]....
        /*00c4*/ 	.word	0x00002e10


	//   ....[4]....
        /*00c8*/ 	.word	0x00002e30


	//   ....[5]....
        /*00cc*/ 	.word	0x00002e50


	//   ....[6]....
        /*00d0*/ 	.word	0x00002e70


	//   ....[7]....
        /*00d4*/ 	.word	0x00002e90


	//   ....[8]....
        /*00d8*/ 	.word	0x00002eb0


	//   ....[9]....
        /*00dc*/ 	.word	0x00002ed0


	//   ....[10]....
        /*00e0*/ 	.word	0x00003330


	//   ....[11]....
        /*00e4*/ 	.word	0x00003340


	//   ....[12]....
        /*00e8*/ 	.word	0x00003370


	//   ....[13]....
        /*00ec*/ 	.word	0x00003380


	//   ....[14]....
        /*00f0*/ 	.word	0x000033b0


	//   ....[15]....
        /*00f4*/ 	.word	0x000033c0


	//   ....[16]....
        /*00f8*/ 	.word	0x000033f0


	//   ....[17]....
        /*00fc*/ 	.word	0x00003400


	//   ....[18]....
        /*0100*/ 	.word	0x00003430


	//   ....[19]....
        /*0104*/ 	.word	0x00003440


	//   ....[20]....
        /*0108*/ 	.word	0x00004680


	//   ....[21]....
        /*010c*/ 	.word	0x00004700


	//   ....[22]....
        /*0110*/ 	.word	0x00004780


	//   ....[23]....
        /*0114*/ 	.word	0x000047f0


	//   ....[24]....
        /*0118*/ 	.word	0x00004870


	//   ....[25]....
        /*011c*/ 	.word	0x000048e0


	//   ....[26]....
        /*0120*/ 	.word	0x00004960


	//   ....[27]....
        /*0124*/ 	.word	0x000049d0


	//   ....[28]....
        /*0128*/ 	.word	0x00004a50


	//   ....[29]....
        /*012c*/ 	.word	0x00004ac0


	//----- nvinfo : EIATTR_EXIT_INSTR_OFFSETS
	.align		4
.L_4463:
        /*0130*/ 	.byte	0x04, 0x1c
        /*0132*/ 	.short	(.L_4465 - .L_4464)


	//   ....[0]....
.L_4464:
        /*0134*/ 	.word	0x00004620


	//----- nvinfo : EIATTR_MAX_THREADS
	.align		4
.L_4465:
        /*0138*/ 	.byte	0x04, 0x05
        /*013a*/ 	.short	(.L_4467 - .L_4466)
.L_4466:
        /*013c*/ 	.word	0x00000080
        /*0140*/ 	.word	0x00000001
        /*0144*/ 	.word	0x00000001


	//----- nvinfo : EIATTR_CRS_STACK_SIZE
	.align		4
.L_4467:
        /*0148*/ 	.byte	0x04, 0x1e
        /*014a*/ 	.short	(.L_4469 - .L_4468)
.L_4468:
        /*014c*/ 	.word	0x00000000
.L_4469:


//--------------------- .nv.info._ZN10layer_norm22ln_bwd_finalize_kernelINS_22Kernel_traits_finalizeILj10240EffffjLj1024ELj4ENS_18Kernel_traits_baseILj10240EffffjLj1024EEEEEEEvNS_9BwdParamsE --------------------------
	.section	.nv.info._ZN10layer_norm22ln_bwd_finalize_kernelINS_22Kernel_traits_finalizeILj10240EffffjLj1024ELj4ENS_18Kernel_traits_baseILj10240EffffjLj1024EEEEEEEvNS_9BwdParamsE,"",@"SHT_CUDA_INFO"
	.sectionflags	@""
	.align	4


	//----- nvinfo : EIATTR_CUDA_API_VERSION
	.align		4
        /*0000*/ 	.byte	0x04, 0x37
        /*0002*/ 	.short	(.L_4471 - .L_4470)
.L_4470:
        /*0004*/ 	.word	0x00000082


	//----- nvinfo : EIATTR_SW2861232_WAR
	.align		4
.L_4471:
        /*0008*/ 	.byte	0x01, 0x35
	.zero		2


	//----- nvinfo : EIATTR_PARAM_CBANK
	.align		4
        /*000c*/ 	.byte	0x04, 0x0a
        /*000e*/ 	.short	(.L_4473 - .L_4472)
	.align		4
.L_4472:
        /*0010*/ 	.word	index@(.nv.constant0._ZN10layer_norm22ln_bwd_finalize_kernelINS_22Kernel_traits_finalizeILj10240EffffjLj1024ELj4ENS_18Kernel_traits_baseILj10240EffffjLj1024EEEEEEEvNS_9BwdParamsE)
        /*0014*/ 	.short	0x0160
        /*0016*/ 	.short	0x0088


	//----- nvinfo : EIATTR_CBANK_PARAM_SIZE
	.align		4
.L_4473:
        /*0018*/ 	.byte	0x03, 0x19
        /*001a*/ 	.short	0x0088


	//----- nvinfo : EIATTR_KPARAM_INFO
	.align		4
        /*001c*/ 	.byte	0x04, 0x17
        /*001e*/ 	.short	(.L_4475 - .L_4474)
.L_4474:
        /*0020*/ 	.word	0x00000000
        /*0024*/ 	.short	0x0000
        /*0026*/ 	.short	0x0000
        /*0028*/ 	.byte	0x00, 0xf0, 0x21, 0x02


	//----- nvinfo : EIATTR_MAXREG_COUNT
	.align		4
.L_4475:
        /*002c*/ 	.byte	0x03, 0x1b
        /*002e*/ 	.short	0x0040


	//----- nvinfo : EIATTR_NUM_BARRIERS
	.align		4
        /*0030*/ 	.byte	0x02, 0x4c
        /*0032*/ 	.byte	0x01
	.zero		1


	//----- nvinfo : EIATTR_MERCURY_ISA_VERSION
	.align		4
        /*0034*/ 	.byte	0x03, 0x5f
        /*0036*/ 	.short	0x0000


	//----- nvinfo : EIATTR_COOP_GROUP_MASK_REGIDS
	.align		4
        /*0038*/ 	.byte	0x04, 0x29
        /*003a*/ 	.short	(.L_4477 - .L_4476)


	//   ....[0]....
.L_4476:
        /*003c*/ 	.word	0xffffffff


	//   ....[1]....
        /*0040*/ 	.word	0xffffffff


	//   ....[2]....
        /*0044*/ 	.word	0xffffffff


	//   ....[3]....
        /*0048*/ 	.word	0xffffffff


	//   ....[4]....
        /*004c*/ 	.word	0xffffffff


	//   ....[5]....
        /*0050*/ 	.word	0xffffffff


	//   ....[6]....
        /*0054*/ 	.word	0xffffffff


	//   ....[7]....
        /*0058*/ 	.word	0xffffffff


	//   ....[8]....
        /*005c*/ 	.word	0xffffffff


	//   ....[9]....
        /*0060*/ 	.word	0xffffffff


	//   ....[10]....
        /*0064*/ 	.word	0xffffffff


	//   ....[11]....
        /*0068*/ 	.word	0xffffffff


	//   ....[12]....
        /*006c*/ 	.word	0xffffffff


	//   ....[13]....
        /*0070*/ 	.word	0xffffffff


	//   ....[14]....
        /*0074*/ 	.word	0xffffffff


	//   ....[15]....
        /*0078*/ 	.word	0xffffffff


	//   ....[16]....
        /*007c*/ 	.word	0xffffffff


	//   ....[17]....
        /*0080*/ 	.word	0xffffffff


	//   ....[18]....
        /*0084*/ 	.word	0xffffffff


	//   ....[19]....
        /*0088*/ 	.word	0xffffffff


	//----- nvinfo : EIATTR_COOP_GROUP_INSTR_OFFSETS
	.align		4
.L_4477:
        /*008c*/ 	.byte	0x04, 0x28
        /*008e*/ 	.short	(.L_4479 - .L_4478)


	//   ....[0]....
.L_4478:
        /*0090*/ 	.word	0x000007b0


	//   ....[1]....
        /*0094*/ 	.word	0x000007e0


	//   ....[2]....
        /*0098*/ 	.word	0x00000800


	//   ....[3]....
        /*009c*/ 	.word	0x00000810


	//   ....[4]....
        /*00a0*/ 	.word	0x00000840


	//   ....[5]....
        /*00a4*/ 	.word	0x00000850


	//   ....[6]....
        /*00a8*/ 	.word	0x00000880


	//   ....[7]....
        /*00ac*/ 	.word	0x00000890


	//   ....[8]....
        /*00b0*/ 	.word	0x000008c0


	//   ....[9]....
        /*00b4*/ 	.word	0x000008d0


	//   ....[10]....
        /*00b8*/ 	.word	0x00000a70


	//   ....[11]....
        /*00bc*/ 	.word	0x00000af0


	//   ....[12]....
        /*00c0*/ 	.word	0x00000b50


	//   ....[13]....
        /*00c4*/ 	.word	0x00000bb0


	//   ....[14]....
        /*00c8*/ 	.word	0x00000c20


	//   ....[15]....
        /*00cc*/ 	.word	0x00000c90


	//   ....[16]....
        /*00d0*/ 	.word	0x00000cf0


	//   ....[17]....
        /*00d4*/ 	.word	0x00000d50


	//   ....[18]....
        /*00d8*/ 	.word	0x00000db0


	//   ....[19]....
        /*00dc*/ 	.word	0x00000e10


	//----- nvinfo : EIATTR_EXIT_INSTR_OFFSETS
	.align		4
.L_4479:
        /*00e0*/ 	.byte	0x04, 0x1c
        /*00e2*/ 	.short	(.L_4481 - .L_4480)


	//   ....[0]....
.L_4480:
        /*00e4*/ 	.word	0x00000070


	//   ....[1]....
        /*00e8*/ 	.word	0x00000a10


	//----- nvinfo : EIATTR_MAX_THREADS
	.align		4
.L_4481:
        /*00ec*/ 	.byte	0x04, 0x05
        /*00ee*/ 	.short	(.L_4483 - .L_4482)
.L_4482:
        /*00f0*/ 	.word	0x00000400
        /*00f4*/ 	.word	0x00000001
        /*00f8*/ 	.word	0x00000001


	//----- nvinfo : EIATTR_CRS_STACK_SIZE
	.align		4
.L_4483:
        /*00fc*/ 	.byte	0x04, 0x1e
        /*00fe*/ 	.short	(.L_4485 - .L_4484)
.L_4484:
        /*0100*/ 	.word	0x00000000
.L_4485:


//--------------------- .nv.info._ZN10layer_norm13ln_bwd_kernelINS_13Kernel_traitsIffffjLj10240ELj2ELj1ELj4ELj16ENS_18Kernel_traits_baseILj10240EffffjLj128EEEEEEEvNS_9BwdParamsE --------------------------
	.section	.nv.info._ZN10layer_norm13ln_bwd_kernelINS_13Kernel_traitsIffffjLj10240ELj2ELj1ELj4ELj16ENS_18Kernel_traits_baseILj10240EffffjLj128EEEEEEEvNS_9BwdParamsE,"",@"SHT_CUDA_INFO"
	.sectionflags	@""
	.align	4


	//----- nvinfo : EIATTR_CUDA_API_VERSION
	.align		4
        /*0000*/ 	.byte	0x04, 0x37
        /*0002*/ 	.short	(.L_4487 - .L_4486)
.L_4486:
        /*0004*/ 	.word	0x00000082


	//----- nvinfo : EIATTR_SW2861232_WAR
	.align		4
.L_4487:
        /*0008*/ 	.byte	0x01, 0x35
	.zero		2


	//----- nvinfo : EIATTR_PARAM_CBANK
	.align		4
        /*000c*/ 	.byte	0x04, 0x0a
        /*000e*/ 	.short	(.L_4489 - .L_4488)
	.align		4
.L_4488:
        /*0010*/ 	.word	index@(.nv.constant0._ZN10layer_norm13ln_bwd_kernelINS_13Kernel_traitsIffffjLj10240ELj2ELj1ELj4ELj16ENS_18Kernel_traits_baseILj10240EffffjLj128EEEEEEEvNS_9BwdParamsE)
        /*0014*/ 	.short	0x0160
        /*0016*/ 	.short	0x0088


	//----- nvinfo : EIATTR_CBANK_PARAM_SIZE
	.align		4
.L_4489:
        /*0018*/ 	.byte	0x03, 0x19
        /*001a*/ 	.short	0x0088


	//----- nvinfo : EIATTR_KPARAM_INFO
	.align		4
        /*001c*/ 	.byte	0x04, 0x17
        /*001e*/ 	.short	(.L_4491 - .L_4490)
.L_4490:
        /*0020*/ 	.word	0x00000000
        /*0024*/ 	.short	0x0000
        /*0026*/ 	.short	0x0000
        /*0028*/ 	.byte	0x00, 0xf0, 0x21, 0x02


	//----- nvinfo : EIATTR_MAXREG_COUNT
	.align		4
.L_4491:
        /*002c*/ 	.byte	0x03, 0x1b
        /*002e*/ 	.short	0x00ff


	//----- nvinfo : EIATTR_NUM_BARRIERS
	.align		4
        /*0030*/ 	.byte	0x02, 0x4c
        /*0032*/ 	.byte	0x01
	.zero		1


	//----- nvinfo : EIATTR_ANNOTATIONS
	.align		4
        /*0034*/ 	.byte	0x04, 0x55
        /*0036*/ 	.short	(.L_4493 - .L_4492)


	//   ....[0]....
.L_4492:
        /* <DEDUP_REMOVED lines=25> */


	//----- nvinfo : EIATTR_MERCURY_ISA_VERSION
	.align		4
.L_4493:
        /*01b8*/ 	.byte	0x03, 0x5f
        /*01ba*/ 	.short	0x0000


	//----- nvinfo : EIATTR_COOP_GROUP_MASK_REGIDS
	.align		4
        /*01bc*/ 	.byte	0x04, 0x29
        /*01be*/ 	.short	(.L_4495 - .L_4494)


	//   ....[0]....
.L_4494:
        /*01c0*/ 	.word	0xffffffff


	//   ....[1]....
        /*01c4*/ 	.word	0xffffffff


	//   ....[2]....
        /*01c8*/ 	.word	0xffffffff


	//   ....[3]....
        /*01cc*/ 	.word	0xffffffff


	//   ....[4]....
        /*01d0*/ 	.word	0xffffffff


	//   ....[5]....
        /*01d4*/ 	.word	0xffffffff


	//   ....[6]....
        /*01d8*/ 	.word	0xffffffff


	//   ....[7]....
        /*01dc*/ 	.word	0xffffffff


	//   ....[8]....
        /*01e0*/ 	.word	0xffffffff


	//   ....[9]....
        /*01e4*/ 	.word	0xffffffff


	//   ....[10]....
        /*01e8*/ 	.word	0xffffffff


	//   ....[11]....
        /*01ec*/ 	.word	0xffffffff


	//   ....[12]....
        /*01f0*/ 	.word	0xffffffff


	//   ....[13]....
        /*01f4*/ 	.word	0xffffffff


	//   ....[14]....
        /*01f8*/ 	.word	0xffffffff


	//   ....[15]....
        /*01fc*/ 	.word	0xffffffff


	//   ....[16]....
        /*0200*/ 	.word	0xffffffff


	//   ....[17]....
        /*0204*/ 	.word	0xffffffff


	//   ....[18]....
        /*0208*/ 	.word	0xffffffff


	//   ....[19]....
        /*020c*/ 	.word	0xffffffff


	//   ....[20]....
        /*0210*/ 	.word	0xffffffff


	//   ....[21]....
        /*0214*/ 	.word	0xffffffff


	//   ....[22]....
        /*0218*/ 	.word	0xffffffff


	//   ....[23]....
        /*021c*/ 	.word	0xffffffff


	//   ....[24]....
        /*0220*/ 	.word	0xffffffff


	//   ....[25]....
        /*0224*/ 	.word	0xffffffff


	//   ....[26]....
        /*0228*/ 	.word	0xffffffff


	//   ....[27]....
        /*022c*/ 	.word	0xffffffff


	//   ....[28]....
        /*0230*/ 	.word	0xffffffff


	//   ....[29]....
        /*0234*/ 	.word	0xffffffff


	//----- nvinfo : EIATTR_COOP_GROUP_INSTR_OFFSETS
	.align		4
.L_4495:
        /*0238*/ 	.byte	0x04, 0x28
        /*023a*/ 	.short	(.L_4497 - .L_4496)


	//   ....[0]....
.L_4496:
        /*023c*/ 	.word	0x000029a0


	//   ....[1]....
        /*0240*/ 	.word	0x000029c0


	//   ....[2]....
        /*0244*/ 	.word	0x000029f0


	//   ....[3]....
        /*0248*/ 	.word	0x00002a10


	//   ....[4]....
        /*024c*/ 	.word	0x00002a30


	//   ....[5]....
        /*0250*/ 	.word	0x00002a50


	//   ....[6]....
        /*0254*/ 	.word	0x00002a70


	//   ....[7]....
        /*0258*/ 	.word	0x00002a90


	//   ....[8]....
        /*025c*/ 	.word	0x00002aa0


	//   ....[9]....
        /*0260*/ 	.word	0x00002ac0


	//   ....[10]....
        /*0264*/ 	.word	0x00002fc0


	//   ....[11]....
        /*0268*/ 	.word	0x00002fd0


	//   ....[12]....
        /*026c*/ 	.word	0x00003000


	//   ....[13]....
        /*0270*/ 	.word	0x00003020


	//   ....[14]....
        /*0274*/ 	.word	0x00003040


	//   ....[15]....
        /*0278*/ 	.word	0x00003060


	//   ....[16]....
        /*027c*/ 	.word	0x00003080


	//   ....[17]....
        /*0280*/ 	.word	0x000030a0


	//   ....[18]....
        /*0284*/ 	.word	0x000030c0


	//   ....[19]....
        /*0288*/ 	.word	0x000030e0


	//   ....[20]....
        /*028c*/ 	.word	0x00004270


	//   ....[21]....
        /*0290*/ 	.word	0x000042e0


	//   ....[22]....
        /*0294*/ 	.word	0x00004350


	//   ....[23]....
        /*0298*/ 	.word	0x000043b0


	//   ....[24]....
        /*029c*/ 	.word	0x00004420


	//   ....[25]....
        /*02a0*/ 	.word	0x00004480


	//   ....[26]....
        /*02a4*/ 	.word	0x000044f0


	//   ....[27]....
        /*02a8*/ 	.word	0x00004550


	//   ....[28]....
        /*02ac*/ 	.word	0x000045c0


	//   ....[29]....
        /*02b0*/ 	.word	0x00004620


	//----- nvinfo : EIATTR_EXIT_INSTR_OFFSETS
	.align		4
.L_4497:
        /*02b4*/ 	.byte	0x04, 0x1c
        /*02b6*/ 	.short	(.L_4499 - .L_4498)


	//   ....[0]....
.L_4498:
        /*02b8*/ 	.word	0x00004220


	//----- nvinfo : EIATTR_MAX_THREADS
	.align		4
.L_4499:
        /*02bc*/ 	.byte	0x04, 0x05
        /*02be*/ 	.short	(.L_4501 - .L_4500)
.L_4500:
        /*02c0*/ 	.word	0x00000080
        /*02c4*/ 	.word	0x00000001
        /*02c8*/ 	.word	0x00000001


	//----- nvinfo : EIATTR_CRS_STACK_SIZE
	.align		4
.L_4501:
        /*02cc*/ 	.byte	0x04, 0x1e
        /*02ce*/ 	.short	(.L_4503 - .L_4502)
.L_4502:
        /*02d0*/ 	.word	0x00000000
.L_4503:


//--------------------- .nv.info._ZN10layer_norm22ln_bwd_finalize_kernelINS_22Kernel_traits_finalizeILj8192E13__nv_bfloat16fS2_fjLj1024ELj4ENS_18Kernel_traits_baseILj8192ES2_fS2_fjLj1024EEEEEEEvNS_9BwdParamsE --------------------------
	.section	.nv.info._ZN10layer_norm22ln_bwd_finalize_kernelINS_22Kernel_traits_finalizeILj8192E13__nv_bfloat16fS2_fjLj1024ELj4ENS_18Kernel_traits_baseILj8192ES2_fS2_fjLj1024EEEEEEEvNS_9BwdParamsE,"",@"SHT_CUDA_INFO"
	.sectionflags	@""
	.align	4


	//----- nvinfo : EIATTR_CUDA_API_VERSION
	.align		4
        /*0000*/ 	.byte	0x04, 0x37
        /*0002*/ 	.short	(.L_4505 - .L_4504)
.L_4504:
        /*0004*/ 	.word	0x00000082


	//----- nvinfo : EIATTR_SW2861232_WAR
	.align		4
.L_4505:
        /*0008*/ 	.byte	0x01, 0x35
	.zero		2


	//----- nvinfo : EIATTR_PARAM_CBANK
	.align		4
        /*000c*/ 	.byte	0x04, 0x0a
        /*000e*/ 	.short	(.L_4507 - .L_4506)
	.align		4
.L_4506:
        /*0010*/ 	.word	index@(.nv.constant0._ZN10layer_norm22ln_bwd_finalize_kernelINS_22Kernel_traits_finalizeILj8192E13__nv_bfloat16fS2_fjLj1024ELj4ENS_18Kernel_traits_baseILj8192ES2_fS2_fjLj1024EEEEEEEvNS_9BwdParamsE)
        /*0014*/ 	.short	0x0160
        /*0016*/ 	.short	0x0088


	//----- nvinfo : EIATTR_CBANK_PARAM_SIZE
	.align		4
.L_4507:
        /*0018*/ 	.byte	0x03, 0x19
        /*001a*/ 	.short	0x0088


	//----- nvinfo : EIATTR_KPARAM_INFO
	.align		4
        /*001c*/ 	.byte	0x04, 0x17
        /*001e*/ 	.short	(.L_4509 - .L_4508)
.L_4508:
        /*0020*/ 	.word	0x00000000
        /*0024*/ 	.short	0x0000
        /*0026*/ 	.short	0x0000
        /*0028*/ 	.byte	0x00, 0xf0, 0x21, 0x02


	//----- nvinfo : EIATTR_MAXREG_COUNT
	.align		4
.L_4509:
        /*002c*/ 	.byte	0x03, 0x1b
        /*002e*/ 	.short	0x0040


	//----- nvinfo : EIATTR_NUM_BARRIERS
	.align		4
        /*0030*/ 	.byte	0x02, 0x4c
        /*0032*/ 	.byte	0x01
	.zero		1


	//----- nvinfo : EIATTR_MERCURY_ISA_VERSION
	.align		4
        /*0034*/ 	.byte	0x03, 0x5f
        /*0036*/ 	.short	0x0000


	//----- nvinfo : EIATTR_COOP_GROUP_MASK_REGIDS
	.align		4
        /*0038*/ 	.byte	0x04, 0x29
        /*003a*/ 	.short	(.L_4511 - .L_4510)


	//   ....[0]....
.L_4510:
        /*003c*/ 	.word	0xffffffff


	//   ....[1]....
        /*0040*/ 	.word	0xffffffff


	//   ....[2]....
        /*0044*/ 	.word	0xffffffff


	//   ....[3]....
        /*0048*/ 	.word	0xffffffff


	//   ....[4]....
        /*004c*/ 	.word	0xffffffff


	//   ....[5]....
        /*0050*/ 	.word	0xffffffff


	//   ....[6]....
        /*0054*/ 	.word	0xffffffff


	//   ....[7]....
        /*0058*/ 	.word	0xffffffff


	//   ....[8]....
        /*005c*/ 	.word	0xffffffff


	//   ....[9]....
        /*0060*/ 	.word	0xffffffff


	//   ....[10]....
        /*0064*/ 	.word	0xffffffff


	//   ....[11]....
        /*0068*/ 	.word	0xffffffff


	//   ....[12]....
        /*006c*/ 	.word	0xffffffff


	//   ....[13]....
        /*0070*/ 	.word	0xffffffff


	//   ....[14]....
        /*0074*/ 	.word	0xffffffff


	//   ....[15]....
        /*0078*/ 	.word	0xffffffff


	//   ....[16]....
        /*007c*/ 	.word	0xffffffff


	//   ....[17]....
        /*0080*/ 	.word	0xffffffff


	//   ....[18]....
        /*0084*/ 	.word	0xffffffff


	//   ....[19]....
        /*0088*/ 	.word	0xffffffff


	//----- nvinfo : EIATTR_COOP_GROUP_INSTR_OFFSETS
	.align		4
.L_4511:
        /*008c*/ 	.byte	0x04, 0x28
        /*008e*/ 	.short	(.L_4513 - .L_4512)


	//   ....[0]....
.L_4512:
        /*0090*/ 	.word	0x000007b0


	//   ....[1]....
        /*0094*/ 	.word	0x000007e0


	//   ....[2]....
        /*0098*/ 	.word	0x00000800


	//   ....[3]....
        /*009c*/ 	.word	0x00000810


	//   ....[4]....
        /*00a0*/ 	.word	0x00000840


	//   ....[5]....
        /*00a4*/ 	.word	0x00000850


	//   ....[6]....
        /*00a8*/ 	.word	0x00000880


	//   ....[7]....
        /*00ac*/ 	.word	0x00000890


	//   ....[8]....
        /*00b0*/ 	.word	0x000008c0


	//   ....[9]....
        /*00b4*/ 	.word	0x000008d0


	//   ....[10]....
        /*00b8*/ 	.word	0x00000ac0


	//   ....[11]....
        /*00bc*/ 	.word	0x00000b40


	//   ....[12]....
        /*00c0*/ 	.word	0x00000ba0


	//   ....[13]....
        /*00c4*/ 	.word	0x00000c00


	//   ....[14]....
        /*00c8*/ 	.word	0x00000c70


	//   ....[15]....
        /*00cc*/ 	.word	0x00000ce0


	//   ....[16]....
        /*00d0*/ 	.word	0x00000d40


	//   ....[17]....
        /*00d4*/ 	.word	0x00000da0


	//   ....[18]....
        /*00d8*/ 	.word	0x00000e00


	//   ....[19]....
        /*00dc*/ 	.word	0x00000e60


	//----- nvinfo : EIATTR_EXIT_INSTR_OFFSETS
	.align		4
.L_4513:
        /*00e0*/ 	.byte	0x04, 0x1c
        /*00e2*/ 	.short	(.L_4515 - .L_4514)


	//   ....[0]....
.L_4514:
        /*00e4*/ 	.word	0x00000070


	//   ....[1]....
        /*00e8*/ 	.word	0x00000a60


	//----- nvinfo : EIATTR_MAX_THREADS
	.align		4
.L_4515:
        /*00ec*/ 	.byte	0x04, 0x05
        /*00ee*/ 	.short	(.L_4517 - .L_4516)
.L_4516:
        /*00f0*/ 	.word	0x00000400
        /*00f4*/ 	.word	0x00000001
        /*00f8*/ 	.word	0x00000001


	//----- nvinfo : EIATTR_CRS_STACK_SIZE
	.align		4
.L_4517:
        /*00fc*/ 	.byte	0x04, 0x1e
        /*00fe*/ 	.short	(.L_4519 - .L_4518)
.L_4518:
        /*0100*/ 	.word	0x00000000
.L_4519:


//--------------------- .nv.info._ZN10layer_norm13ln_bwd_kernelINS_13Kernel_traitsI13__nv_bfloat16fS2_fjLj8192ELj2ELj1ELj4ELj16ENS_18Kernel_traits_baseILj8192ES2_fS2_fjLj128EEEEEEEvNS_9BwdParamsE --------------------------
	.section	.nv.info._ZN10layer_norm13ln_bwd_kernelINS_13Kernel_traitsI13__nv_bfloat16fS2_fjLj8192ELj2ELj1ELj4ELj16ENS_18Kernel_traits_baseILj8192ES2_fS2_fjLj128EEEEEEEvNS_9BwdParamsE,"",@"SHT_CUDA_INFO"
	.sectionflags	@""
	.align	4


	//----- nvinfo : EIATTR_CUDA_API_VERSION
	.align		4
        /*0000*/ 	.byte	0x04, 0x37
        /*0002*/ 	.short	(.L_4521 - .L_4520)
.L_4520:
        /*0004*/ 	.word	0x00000082


	//----- nvinfo : EIATTR_SW2861232_WAR
	.align		4
.L_4521:
        /*0008*/ 	.byte	0x01, 0x35
	.zero		2


	//----- nvinfo : EIATTR_PARAM_CBANK
	.align		4
        /*000c*/ 	.byte	0x04, 0x0a
        /*000e*/ 	.short	(.L_4523 - .L_4522)
	.align		4
.L_4522:
        /*0010*/ 	.word	index@(.nv.constant0._ZN10layer_norm13ln_bwd_kernelINS_13Kernel_traitsI13__nv_bfloat16fS2_fjLj8192ELj2ELj1ELj4ELj16ENS_18Kernel_traits_baseILj8192ES2_fS2_fjLj128EEEEEEEvNS_9BwdParamsE)
        /*0014*/ 	.short	0x0160
        /*0016*/ 	.short	0x0088


	//----- nvinfo : EIATTR_CBANK_PARAM_SIZE
	.align		4
.L_4523:
        /*0018*/ 	.byte	0x03, 0x19
        /*001a*/ 	.short	0x0088


	//----- nvinfo : EIATTR_KPARAM_INFO
	.align		4
        /*001c*/ 	.byte	0x04, 0x17
        /*001e*/ 	.short	(.L_4525 - .L_4524)
.L_4524:
        /*0020*/ 	.word	0x00000000
        /*0024*/ 	.short	0x0000
        /*0026*/ 	.short	0x0000
        /*0028*/ 	.byte	0x00, 0xf0, 0x21, 0x02


	//----- nvinfo : EIATTR_MAXREG_COUNT
	.align		4
.L_4525:
        /*002c*/ 	.byte	0x03, 0x1b
        /*002e*/ 	.short	0x00ff


	//----- nvinfo : EIATTR_NUM_BARRIERS
	.align		4
        /*0030*/ 	.byte	0x02, 0x4c
        /*0032*/ 	.byte	0x01
	.zero		1


	//----- nvinfo : EIATTR_MERCURY_ISA_VERSION
	.align		4
        /*0034*/ 	.byte	0x03, 0x5f
        /*0036*/ 	.short	0x0000


	//----- nvinfo : EIATTR_COOP_GROUP_MASK_REGIDS
	.align		4
        /*0038*/ 	.byte	0x04, 0x29
        /*003a*/ 	.short	(.L_4527 - .L_4526)


	//   ....[0]....
.L_4526:
        /*003c*/ 	.word	0xffffffff


	//   ....[1]....
        /*0040*/ 	.word	0xffffffff


	//   ....[2]....
        /*0044*/ 	.word	0xffffffff


	//   ....[3]....
        /*0048*/ 	.word	0xffffffff


	//   ....[4]....
        /*004c*/ 	.word	0xffffffff


	//   ....[5]....
        /*0050*/ 	.word	0xffffffff


	//   ....[6]....
        /*0054*/ 	.word	0xffffffff


	//   ....[7]....
        /*0058*/ 	.word	0xffffffff


	//   ....[8]....
        /*005c*/ 	.word	0xffffffff


	//   ....[9]....
        /*0060*/ 	.word	0xffffffff


	//   ....[10]....
        /*0064*/ 	.word	0xffffffff


	//   ....[11]....
        /*0068*/ 	.word	0xffffffff


	//   ....[12]....
        /*006c*/ 	.word	0xffffffff


	//   ....[13]....
        /*0070*/ 	.word	0xffffffff


	//   ....[14]....
        /*0074*/ 	.word	0xffffffff


	//   ....[15]....
        /*0078*/ 	.word	0xffffffff


	//   ....[16]....
        /*007c*/ 	.word	0xffffffff


	//   ....[17]....
        /*0080*/ 	.word	0xffffffff


	//   ....[18]....
        /*0084*/ 	.word	0xffffffff


	//   ....[19]....
        /*0088*/ 	.word	0xffffffff


	//   ....[20]....
        /*008c*/ 	.word	0xffffffff


	//   ....[21]....
        /*0090*/ 	.word	0xffffffff


	//   ....[22]....
        /*0094*/ 	.word	0xffffffff


	//   ....[23]....
        /*0098*/ 	.word	0xffffffff


	//   ....[24]....
        /*009c*/ 	.word	0xffffffff


	//   ....[25]....
        /*00a0*/ 	.word	0xffffffff


	//   ....[26]....
        /*00a4*/ 	.word	0xffffffff


	//   ....[27]....
        /*00a8*/ 	.word	0xffffffff


	//   ....[28]....
        /*00ac*/ 	.word	0xffffffff


	//   ....[29]....
        /*00b0*/ 	.word	0xffffffff


	//----- nvinfo : EIATTR_COOP_GROUP_INSTR_OFFSETS
	.align		4
.L_4527:
        /*00b4*/ 	.byte	0x04, 0x28
        /*00b6*/ 	.short	(.L_4529 - .L_4528)


	//   ....[0]....
.L_4528:
        /*00b8*/ 	.word	0x00002a10


	//   ....[1]....
        /*00bc*/ 	.word	0x00002a30


	//   ....[2]....
        /*00c0*/ 	.word	0x00002a50


	//   ....[3]....
        /*00c4*/ 	.word	0x00002a70


	//   ....[4]....
        /*00c8*/ 	.word	0x00002a90


	//   ....[5]....
        /*00cc*/ 	.word	0x00002ab0


	//   ....[6]....
        /*00d0*/ 	.word	0x00002ad0


	//   ....[7]....
        /*00d4*/ 	.word	0x00002af0


	//   ....[8]....
        /*00d8*/ 	.word	0x00002b10


	//   ....[9]....
        /*00dc*/ 	.word	0x00002b30


	//   ....[10]....
        /*00e0*/ 	.word	0x00002fa0


	//   ....[11]....
        /*00e4*/ 	.word	0x00002fb0


	//   ....[12]....
        /*00e8*/ 	.word	0x00002fe0


	//   ....[13]....
        /*00ec*/ 	.word	0x00002ff0


	//   ....[14]....
        /*00f0*/ 	.word	0x00003020


	//   ....[15]....
        /*00f4*/ 	.word	0x00003030


	//   ....[16]....
        /*00f8*/ 	.word	0x00003060


	//   ....[17]....
        /*00fc*/ 	.word	0x00003070


	//   ....[18]....
        /*0100*/ 	.word	0x000030a0


	//   ....[19]....
        /*0104*/ 	.word	0x000030b0


	//   ....[20]....
        /*0108*/ 	.word	0x00003e10


	//   ....[21]....
        /*010c*/ 	.word	0x00003e90


	//   ....[22]....
        /*0110*/ 	.word	0x00003f10


	//   ....[23]....
        /*0114*/ 	.word	0x00003f80


	//   ....[24]....
        /*0118*/ 	.word	0x00004000


	//   ....[25]....
        /*011c*/ 	.word	0x00004070


	//   ....[26]....
        /*0120*/ 	.word	0x000040f0


	//   ....[27]....
        /*0124*/ 	.word	0x00004160


	//   ....[28]....
        /*0128*/ 	.word	0x000041e0


	//   ....[29]....
        /*012c*/ 	.word	0x00004250


	//----- nvinfo : EIATTR_EXIT_INSTR_OFFSETS
	.align		4
.L_4529:
        /*0130*/ 	.byte	0x04, 0x1c
        /*0132*/ 	.short	(.L_4531 - .L_4530)


	//   ....[0]....
.L_4530:
        /*0134*/ 	.word	0x00003db0


	//----- nvinfo : EIATTR_MAX_THREADS
	.align		4
.L_4531:
        /*0138*/ 	.byte	0x04, 0x05
        /*013a*/ 	.short	(.L_4533 - .L_4532)
.L_4532:
        /*013c*/ 	.word	0x00000080
        /*0140*/ 	.word	0x00000001
        /*0144*/ 	.word	0x00000001


	//----- nvinfo : EIATTR_CRS_STACK_SIZE
	.align		4
.L_4533:
        /*0148*/ 	.byte	0x04, 0x1e
        /*014a*/ 	.short	(.L_4535 - .L_4534)
.L_4534:
        /*014c*/ 	.word	0x00000000
.L_4535:


//--------------------- .nv.info._ZN10layer_norm22ln_bwd_finalize_kernelINS_22Kernel_traits_finalizeILj8192E13__nv_bfloat16S2_S2_fjLj1024ELj4ENS_18Kernel_traits_baseILj8192ES2_S2_S2_fjLj1024EEEEEEEvNS_9BwdParamsE --------------------------
	.section	.nv.info._ZN10layer_norm22ln_bwd_finalize_kernelINS_22Kernel_traits_finalizeILj8192E13__nv_bfloat16S2_S2_fjLj1024ELj4ENS_18Kernel_traits_baseILj8192ES2_S2_S2_fjLj1024EEEEEEEvNS_9BwdParamsE,"",@"SHT_CUDA_INFO"
	.sectionflags	@""
	.align	4


	//----- nvinfo : EIATTR_CUDA_API_VERSION
	.align		4
        /*0000*/ 	.byte	0x04, 0x37
        /*0002*/ 	.short	(.L_4537 - .L_4536)
.L_4536:
        /*0004*/ 	.word	0x00000082


	//----- nvinfo : EIATTR_SW2861232_WAR
	.align		4
.L_4537:
        /*0008*/ 	.byte	0x01, 0x35
	.zero		2


	//----- nvinfo : EIATTR_PARAM_CBANK
	.align		4
        /*000c*/ 	.byte	0x04, 0x0a
        /*000e*/ 	.short	(.L_4539 - .L_4538)
	.align		4
.L_4538:
        /*0010*/ 	.word	index@(.nv.constant0._ZN10layer_norm22ln_bwd_finalize_kernelINS_22Kernel_traits_finalizeILj8192E13__nv_bfloat16S2_S2_fjLj1024ELj4ENS_18Kernel_traits_baseILj8192ES2_S2_S2_fjLj1024EEEEEEEvNS_9BwdParamsE)
        /*0014*/ 	.short	0x0160
        /*0016*/ 	.short	0x0088


	//----- nvinfo : EIATTR_CBANK_PARAM_SIZE
	.align		4
.L_4539:
        /*0018*/ 	.byte	0x03, 0x19
        /*001a*/ 	.short	0x0088


	//----- nvinfo : EIATTR_KPARAM_INFO
	.align		4
        /*001c*/ 	.byte	0x04, 0x17
        /*001e*/ 	.short	(.L_4541 - .L_4540)
.L_4540:
        /*0020*/ 	.word	0x00000000
        /*0024*/ 	.short	0x0000
        /*0026*/ 	.short	0x0000
        /*0028*/ 	.byte	0x00, 0xf0, 0x21, 0x02


	//----- nvinfo : EIATTR_MAXREG_COUNT
	.align		4
.L_4541:
        /*002c*/ 	.byte	0x03, 0x1b
        /*002e*/ 	.short	0x0040


	//----- nvinfo : EIATTR_NUM_BARRIERS
	.align		4
        /*0030*/ 	.byte	0x02, 0x4c
        /*0032*/ 	.byte	0x01
	.zero		1


	//----- nvinfo : EIATTR_MERCURY_ISA_VERSION
	.align		4
        /*0034*/ 	.byte	0x03, 0x5f
        /*0036*/ 	.short	0x0000


	//----- nvinfo : EIATTR_COOP_GROUP_MASK_REGIDS
	.align		4
        /*0038*/ 	.byte	0x04, 0x29
        /*003a*/ 	.short	(.L_4543 - .L_4542)


	//   ....[0]....
.L_4542:
        /*003c*/ 	.word	0xffffffff


	//   ....[1]....
        /*0040*/ 	.word	0xffffffff


	//   ....[2]....
        /*0044*/ 	.word	0xffffffff


	//   ....[3]....
        /*0048*/ 	.word	0xffffffff


	//   ....[4]....
        /*004c*/ 	.word	0xffffffff


	//   ....[5]....
        /*0050*/ 	.word	0xffffffff


	//   ....[6]....
        /*0054*/ 	.word	0xffffffff


	//   ....[7]....
        /*0058*/ 	.word	0xffffffff


	//   ....[8]....
        /*005c*/ 	.word	0xffffffff


	//   ....[9]....
        /*0060*/ 	.word	0xffffffff


	//   ....[10]....
        /*0064*/ 	.word	0xffffffff


	//   ....[11]....
        /*0068*/ 	.word	0xffffffff


	//   ....[12]....
        /*006c*/ 	.word	0xffffffff


	//   ....[13]....
        /*0070*/ 	.word	0xffffffff


	//   ....[14]....
        /*0074*/ 	.word	0xffffffff


	//   ....[15]....
        /*0078*/ 	.word	0xffffffff


	//   ....[16]....
        /*007c*/ 	.word	0xffffffff


	//   ....[17]....
        /*0080*/ 	.word	0xffffffff


	//   ....[18]....
        /*0084*/ 	.word	0xffffffff


	//   ....[19]....
        /*0088*/ 	.word	0xffffffff


	//----- nvinfo : EIATTR_COOP_GROUP_INSTR_OFFSETS
	.align		4
.L_4543:
        /*008c*/ 	.byte	0x04, 0x28
        /*008e*/ 	.short	(.L_4545 - .L_4544)


	//   ....[0]....
.L_4544:
        /*0090*/ 	.word	0x000007b0


	//   ....[1]....
        /*0094*/ 	.word	0x000007e0


	//   ....[2]....
        /*0098*/ 	.word	0x00000800


	//   ....[3]....
        /*009c*/ 	.word	0x00000810


	//   ....[4]....
        /*00a0*/ 	.word	0x00000840


	//   ....[5]....
        /*00a4*/ 	.word	0x00000850


	//   ....[6]....
        /*00a8*/ 	.word	0x00000880


	//   ....[7]....
        /*00ac*/ 	.word	0x00000890


	//   ....[8]....
        /*00b0*/ 	.word	0x000008c0


	//   ....[9]....
        /*00b4*/ 	.word	0x000008d0


	//   ....[10]....
        /*00b8*/ 	.word	0x00000ac0


	//   ....[11]....
        /*00bc*/ 	.word	0x00000b40


	//   ....[12]....
        /*00c0*/ 	.word	0x00000ba0


	//   ....[13]....
        /*00c4*/ 	.word	0x00000c00


	//   ....[14]....
        /*00c8*/ 	.word	0x00000c70


	//   ....[15]....
        /*00cc*/ 	.word	0x00000ce0


	//   ....[16]....
        /*00d0*/ 	.word	0x00000d40


	//   ....[17]....
        /*00d4*/ 	.word	0x00000da0


	//   ....[18]....
        /*00d8*/ 	.word	0x00000e00


	//   ....[19]....
        /*00dc*/ 	.word	0x00000e60


	//----- nvinfo : EIATTR_EXIT_INSTR_OFFSETS
	.align		4
.L_4545:
        /*00e0*/ 	.byte	0x04, 0x1c
        /*00e2*/ 	.short	(.L_4547 - .L_4546)


	//   ....[0]....
.L_4546:
        /*00e4*/ 	.word	0x00000070


	//   ....[1]....
        /*00e8*/ 	.word	0x00000a60


	//----- nvinfo : EIATTR_MAX_THREADS
	.align		4
.L_4547:
        /*00ec*/ 	.byte	0x04, 0x05
        /*00ee*/ 	.short	(.L_4549 - .L_4548)
.L_4548:
        /*00f0*/ 	.word	0x00000400
        /*00f4*/ 	.word	0x00000001
        /*00f8*/ 	.word	0x00000001


	//----- nvinfo : EIATTR_CRS_STACK_SIZE
	.align		4
.L_4549:
        /*00fc*/ 	.byte	0x04, 0x1e
        /*00fe*/ 	.short	(.L_4551 - .L_4550)
.L_4550:
        /*0100*/ 	.word	0x00000000
.L_4551:


//--------------------- .nv.info._ZN10layer_norm13ln_bwd_kernelINS_13Kernel_traitsI13__nv_bfloat16S2_S2_fjLj8192ELj2ELj1ELj4ELj16ENS_18Kernel_traits_baseILj8192ES2_S2_S2_fjLj128EEEEEEEvNS_9BwdParamsE --------------------------
	.section	.nv.info._ZN10layer_norm13ln_bwd_kernelINS_13Kernel_traitsI13__nv_bfloat16S2_S2_fjLj8192ELj2ELj1ELj4ELj16ENS_18Kernel_traits_baseILj8192ES2_S2_S2_fjLj128EEEEEEEvNS_9BwdParamsE,"",@"SHT_CUDA_INFO"
	.sectionflags	@""
	.align	4


	//----- nvinfo : EIATTR_CUDA_API_VERSION
	.align		4
        /*0000*/ 	.byte	0x04, 0x37
        /*0002*/ 	.short	(.L_4553 - .L_4552)
.L_4552:
        /*0004*/ 	.word	0x00000082


	//----- nvinfo : EIATTR_SW2861232_WAR
	.align		4
.L_4553:
        /*0008*/ 	.byte	0x01, 0x35
	.zero		2


	//----- nvinfo : EIATTR_PARAM_CBANK
	.align		4
        /*000c*/ 	.byte	0x04, 0x0a
        /*000e*/ 	.short	(.L_4555 - .L_4554)
	.align		4
.L_4554:
        /*0010*/ 	.word	index@(.nv.constant0._ZN10layer_norm13ln_bwd_kernelINS_13Kernel_traitsI13__nv_bfloat16S2_S2_fjLj8192ELj2ELj1ELj4ELj16ENS_18Kernel_traits_baseILj8192ES2_S2_S2_fjLj128EEEEEEEvNS_9BwdParamsE)
        /*0014*/ 	.short	0x0160
        /*0016*/ 	.short	0x0088


	//----- nvinfo : EIATTR_CBANK_PARAM_SIZE
	.align		4
.L_4555:
        /*0018*/ 	.byte	0x03, 0x19
        /*001a*/ 	.short	0x0088


	//----- nvinfo : EIATTR_KPARAM_INFO
	.align		4
        /*001c*/ 	.byte	0x04, 0x17
        /*001e*/ 	.short	(.L_4557 - .L_4556)
.L_4556:
        /*0020*/ 	.word	0x00000000
        /*0024*/ 	.short	0x0000
        /*0026*/ 	.short	0x0000
        /*0028*/ 	.byte	0x00, 0xf0, 0x21, 0x02


	//----- nvinfo : EIATTR_MAXREG_COUNT
	.align		4
.L_4557:
        /*002c*/ 	.byte	0x03, 0x1b
        /*002e*/ 	.short	0x00ff


	//----- nvinfo : EIATTR_NUM_BARRIERS
	.align		4
        /*0030*/ 	.byte	0x02, 0x4c
        /*0032*/ 	.byte	0x01
	.zero		1


	//----- nvinfo : EIATTR_MERCURY_ISA_VERSION
	.align		4
        /*0034*/ 	.byte	0x03, 0x5f
        /*0036*/ 	.short	0x0000


	//----- nvinfo : EIATTR_COOP_GROUP_MASK_REGIDS
	.align		4
        /*0038*/ 	.byte	0x04, 0x29
        /*003a*/ 	.short	(.L_4559 - .L_4558)


	//   ....[0]....
.L_4558:
        /*003c*/ 	.word	0xffffffff


	//   ....[1]....
        /*0040*/ 	.word	0xffffffff


	//   ....[2]....
        /*0044*/ 	.word	0xffffffff


	//   ....[3]....
        /*0048*/ 	.word	0xffffffff


	//   ....[4]....
        /*004c*/ 	.word	0xffffffff


	//   ....[5]....
        /*0050*/ 	.word	0xffffffff


	//   ....[6]....
        /*0054*/ 	.word	0xffffffff


	//   ....[7]....
        /*0058*/ 	.word	0xffffffff


	//   ....[8]....
        /*005c*/ 	.word	0xffffffff


	//   ....[9]....
        /*0060*/ 	.word	0xffffffff


	//   ....[10]....
        /*0064*/ 	.word	0xffffffff


	//   ....[11]....
        /*0068*/ 	.word	0xffffffff


	//   ....[12]....
        /*006c*/ 	.word	0xffffffff


	//   ....[13]....
        /*0070*/ 	.word	0xffffffff


	//   ....[14]....
        /*0074*/ 	.word	0xffffffff


	//   ....[15]....
        /*0078*/ 	.word	0xffffffff


	//   ....[16]....
        /*007c*/ 	.word	0xffffffff


	//   ....[17]....
        /*0080*/ 	.word	0xffffffff


	//   ....[18]....
        /*0084*/ 	.word	0xffffffff


	//   ....[19]....
        /*0088*/ 	.word	0xffffffff


	//   ....[20]....
        /*008c*/ 	.word	0xffffffff


	//   ....[21]....
        /*0090*/ 	.word	0xffffffff


	//   ....[22]....
        /*0094*/ 	.word	0xffffffff


	//   ....[23]....
        /*0098*/ 	.word	0xffffffff


	//   ....[24]....
        /*009c*/ 	.word	0xffffffff


	//   ....[25]....
        /*00a0*/ 	.word	0xffffffff


	//   ....[26]....
        /*00a4*/ 	.word	0xffffffff


	//   ....[27]....
        /*00a8*/ 	.word	0xffffffff


	//   ....[28]....
        /*00ac*/ 	.word	0xffffffff


	//   ....[29]....
        /*00b0*/ 	.word	0xffffffff


	//----- nvinfo : EIATTR_COOP_GROUP_INSTR_OFFSETS
	.align		4
.L_4559:
        /*00b4*/ 	.byte	0x04, 0x28
        /*00b6*/ 	.short	(.L_4561 - .L_4560)


	//   ....[0]....
.L_4560:
        /*00b8*/ 	.word	0x00002540


	//   ....[1]....
        /*00bc*/ 	.word	0x00002560


	//   ....[2]....
        /*00c0*/ 	.word	0x00002580


	//   ....[3]....
        /*00c4*/ 	.word	0x000025a0


	//   ....[4]....
        /*00c8*/ 	.word	0x000025c0


	//   ....[5]....
        /*00cc*/ 	.word	0x000025e0


	//   ....[6]....
        /*00d0*/ 	.word	0x00002600


	//   ....[7]....
        /*00d4*/ 	.word	0x00002620


	//   ....[8]....
        /*00d8*/ 	.word	0x00002640


	//   ....[9]....
        /*00dc*/ 	.word	0x00002660


	//   ....[10]....
        /*00e0*/ 	.word	0x00002ac0


	//   ....[11]....
        /*00e4*/ 	.word	0x00002ad0


	//   ....[12]....
        /*00e8*/ 	.word	0x00002b00


	//   ....[13]....
        /*00ec*/ 	.word	0x00002b10


	//   ....[14]....
        /*00f0*/ 	.word	0x00002b40


	//   ....[15]....
        /*00f4*/ 	.word	0x00002b50


	//   ....[16]....
        /*00f8*/ 	.word	0x00002b80


	//   ....[17]....
        /*00fc*/ 	.word	0x00002b90


	//   ....[18]....
        /*0100*/ 	.word	0x00002bc0


	//   ....[19]....
        /*0104*/ 	.word	0x00002bd0


	//   ....[20]....
        /*0108*/ 	.word	0x00003ac0


	//   ....[21]....
        /*010c*/ 	.word	0x00003b40


	//   ....[22]....
        /*0110*/ 	.word	0x00003bc0


	//   ....[23]....
        /*0114*/ 	.word	0x00003c30


	//   ....[24]....
        /*0118*/ 	.word	0x00003cb0


	//   ....[25]....
        /*011c*/ 	.word	0x00003d20


	//   ....[26]....
        /*0120*/ 	.word	0x00003da0


	//   ....[27]....
        /*0124*/ 	.word	0x00003e10


	//   ....[28]....
        /*0128*/ 	.word	0x00003e90


	//   ....[29]....
        /*012c*/ 	.word	0x00003f00


	//----- nvinfo : EIATTR_EXIT_INSTR_OFFSETS
	.align		4
.L_4561:
        /*0130*/ 	.byte	0x04, 0x1c
        /*0132*/ 	.short	(.L_4563 - .L_4562)


	//   ....[0]....
.L_4562:
        /*0134*/ 	.word	0x00003a60


	//----- nvinfo : EIATTR_MAX_THREADS
	.align		4
.L_4563:
        /*0138*/ 	.byte	0x04, 0x05
        /*013a*/ 	.short	(.L_4565 - .L_4564)
.L_4564:
        /*013c*/ 	.word	0x00000080
        /*0140*/ 	.word	0x00000001
        /*0144*/ 	.word	0x00000001


	//----- nvinfo : EIATTR_CRS_STACK_SIZE
	.align		4
.L_4565:
        /*0148*/ 	.byte	0x04, 0x1e
        /*014a*/ 	.short	(.L_4567 - .L_4566)
.L_4566:
        /*014c*/ 	.word	0x00000000
.L_4567:


//--------------------- .nv.info._ZN10layer_norm22ln_bwd_finalize_kernelINS_22Kernel_traits_finalizeILj8192E6__halffS2_fjLj1024ELj4ENS_18Kernel_traits_baseILj8192ES2_fS2_fjLj1024EEEEEEEvNS_9BwdParamsE --------------------------
	.section	.nv.info._ZN10layer_norm22ln_bwd_finalize_kernelINS_22Kernel_traits_finalizeILj8192E6__halffS2_fjLj1024ELj4ENS_18Kernel_traits_baseILj8192ES2_fS2_fjLj1024EEEEEEEvNS_9BwdParamsE,"",@"SHT_CUDA_INFO"
	.sectionflags	@""
	.align	4


	//----- nvinfo : EIATTR_CUDA_API_VERSION
	.align		4
        /*0000*/ 	.byte	0x04, 0x37
        /*0002*/ 	.short	(.L_4569 - .L_4568)
.L_4568:
        /*0004*/ 	.word	0x00000082


	//----- nvinfo : EIATTR_SW2861232_WAR
	.align		4
.L_4569:
        /*0008*/ 	.byte	0x01, 0x35
	.zero		2


	//----- nvinfo : EIATTR_PARAM_CBANK
	.align		4
        /*000c*/ 	.byte	0x04, 0x0a
        /*000e*/ 	.short	(.L_4571 - .L_4570)
	.align		4
.L_4570:
        /*0010*/ 	.word	index@(.nv.constant0._ZN10layer_norm22ln_bwd_finalize_kernelINS_22Kernel_traits_finalizeILj8192E6__halffS2_fjLj1024ELj4ENS_18Kernel_traits_baseILj8192ES2_fS2_fjLj1024EEEEEEEvNS_9BwdParamsE)
        /*0014*/ 	.short	0x0160
        /*0016*/ 	.short	0x0088


	//----- nvinfo : EIATTR_CBANK_PARAM_SIZE
	.align		4
.L_4571:
        /*0018*/ 	.byte	0x03, 0x19
        /*001a*/ 	.short	0x0088


	//----- nvinfo : EIATTR_KPARAM_INFO
	.align		4
        /*001c*/ 	.byte	0x04, 0x17
        /*001e*/ 	.short	(.L_4573 - .L_4572)
.L_4572:
        /*0020*/ 	.word	0x00000000
        /*0024*/ 	.short	0x0000
        /*0026*/ 	.short	0x0000
        /*0028*/ 	.byte	0x00, 0xf0, 0x21, 0x02


	//----- nvinfo : EIATTR_MAXREG_COUNT
	.align		4
.L_4573:
        /*002c*/ 	.byte	0x03, 0x1b
        /*002e*/ 	.short	0x0040


	//----- nvinfo : EIATTR_NUM_BARRIERS
	.align		4
        /*0030*/ 	.byte	0x02, 0x4c
        /*0032*/ 	.byte	0x01
	.zero		1


	//----- nvinfo : EIATTR_MERCURY_ISA_VERSION
	.align		4
        /*0034*/ 	.byte	0x03, 0x5f
        /*0036*/ 	.short	0x0000


	//----- nvinfo : EIATTR_COOP_GROUP_MASK_REGIDS
	.align		4
        /*0038*/ 	.byte	0x04, 0x29
        /*003a*/ 	.short	(.L_4575 - .L_4574)


	//   ....[0]....
.L_4574:
        /*003c*/ 	.word	0xffffffff


	//   ....[1]....
        /*0040*/ 	.word	0xffffffff


	//   ....[2]....
        /*0044*/ 	.word	0xffffffff


	//   ....[3]....
        /*0048*/ 	.word	0xffffffff


	//   ....[4]....
        /*004c*/ 	.word	0xffffffff


	//   ....[5]....
        /*0050*/ 	.word	0xffffffff


	//   ....[6]....
        /*0054*/ 	.word	0xffffffff


	//   ....[7]....
        /*0058*/ 	.word	0xffffffff


	//   ....[8]....
        /*005c*/ 	.word	0xffffffff


	//   ....[9]....
        /*0060*/ 	.word	0xffffffff


	//   ....[10]....
        /*0064*/ 	.word	0xffffffff


	//   ....[11]....
        /*0068*/ 	.word	0xffffffff


	//   ....[12]....
        /*006c*/ 	.word	0xffffffff


	//   ....[13]....
        /*0070*/ 	.word	0xffffffff


	//   ....[14]....
        /*0074*/ 	.word	0xffffffff


	//   ....[15]....
        /*0078*/ 	.word	0xffffffff


	//   ....[16]....
        /*007c*/ 	.word	0xffffffff


	//   ....[17]....
        /*0080*/ 	.word	0xffffffff


	//   ....[18]....
        /*0084*/ 	.word	0xffffffff


	//   ....[19]....
        /*0088*/ 	.word	0xffffffff


	//----- nvinfo : EIATTR_COOP_GROUP_INSTR_OFFSETS
	.align		4
.L_4575:
        /*008c*/ 	.byte	0x04, 0x28
        /*008e*/ 	.short	(.L_4577 - .L_4576)


	//   ....[0]....
.L_4576:
        /*0090*/ 	.word	0x000007b0


	//   ....[1]....
        /*0094*/ 	.word	0x000007e0


	//   ....[2]....
        /*0098*/ 	.word	0x00000800


	//   ....[3]....
        /*009c*/ 	.word	0x00000810


	//   ....[4]....
        /*00a0*/ 	.word	0x00000840


	//   ....[5]....
        /*00a4*/ 	.word	0x00000850


	//   ....[6]....
        /*00a8*/ 	.word	0x00000880


	//   ....[7]....
        /*00ac*/ 	.word	0x00000890


	//   ....[8]....
        /*00b0*/ 	.word	0x000008c0


	//   ....[9]....
        /*00b4*/ 	.word	0x000008d0


	//   ....[10]....
        /*00b8*/ 	.word	0x00000ac0


	//   ....[11]....
        /*00bc*/ 	.word	0x00000b40


	//   ....[12]....
        /*00c0*/ 	.word	0x00000ba0


	//   ....[13]....
        /*00c4*/ 	.word	0x00000c00


	//   ....[14]....
        /*00c8*/ 	.word	0x00000c70


	//   ....[15]....
        /*00cc*/ 	.word	0x00000ce0


	//   ....[16]....
        /*00d0*/ 	.word	0x00000d40


	//   ....[17]....
        /*00d4*/ 	.word	0x00000da0


	//   ....[18]....
        /*00d8*/ 	.word	0x00000e00


	//   ....[19]....
        /*00dc*/ 	.word	0x00000e60


	//----- nvinfo : EIATTR_EXIT_INSTR_OFFSETS
	.align		4
.L_4577:
        /*00e0*/ 	.byte	0x04, 0x1c
        /*00e2*/ 	.short	(.L_4579 - .L_4578)


	//   ....[0]....
.L_4578:
        /*00e4*/ 	.word	0x00000070


	//   ....[1]....
        /*00e8*/ 	.word	0x00000a60


	//----- nvinfo : EIATTR_MAX_THREADS
	.align		4
.L_4579:
        /*00ec*/ 	.byte	0x04, 0x05
        /*00ee*/ 	.short	(.L_4581 - .L_4580)
.L_4580:
        /*00f0*/ 	.word	0x00000400
        /*00f4*/ 	.word	0x00000001
        /*00f8*/ 	.word	0x00000001


	//----- nvinfo : EIATTR_CRS_STACK_SIZE
	.align		4
.L_4581:
        /*00fc*/ 	.byte	0x04, 0x1e
        /*00fe*/ 	.short	(.L_4583 - .L_4582)
.L_4582:
        /*0100*/ 	.word	0x00000000
.L_4583:


//--------------------- .nv.info._ZN10layer_norm13ln_bwd_kernelINS_13Kernel_traitsI6__halffS2_fjLj8192ELj2ELj1ELj4ELj16ENS_18Kernel_traits_baseILj8192ES2_fS2_fjLj128EEEEEEEvNS_9BwdParamsE --------------------------
	.section	.nv.info._ZN10layer_norm13ln_bwd_kernelINS_13Kernel_traitsI6__halffS2_fjLj8192ELj2ELj1ELj4ELj16ENS_18Kernel_traits_baseILj8192ES2_fS2_fjLj128EEEEEEEvNS_9BwdParamsE,"",@"SHT_CUDA_INFO"
	.sectionflags	@""
	.align	4


	//----- nvinfo : EIATTR_CUDA_API_VERSION
	.align		4
        /*0000*/ 	.byte	0x04, 0x37
        /*0002*/ 	.short	(.L_4585 - .L_4584)
.L_4584:
        /*0004*/ 	.word	0x00000082


	//----- nvinfo : EIATTR_SW2861232_WAR
	.align		4
.L_4585:
        /*0008*/ 	.byte	0x01, 0x35
	.zero		2


	//----- nvinfo : EIATTR_PARAM_CBANK
	.align		4
        /*000c*/ 	.byte	0x04, 0x0a
        /*000e*/ 	.short	(.L_4587 - .L_4586)
	.align		4
.L_4586:
        /*0010*/ 	.word	index@(.nv.constant0._ZN10layer_norm13ln_bwd_kernelINS_13Kernel_traitsI6__halffS2_fjLj8192ELj2ELj1ELj4ELj16ENS_18Kernel_traits_baseILj8192ES2_fS2_fjLj128EEEEEEEvNS_9BwdParamsE)
        /*0014*/ 	.short	0x0160
        /*0016*/ 	.short	0x0088


	//----- nvinfo : EIATTR_CBANK_PARAM_SIZE
	.align		4
.L_4587:
        /*0018*/ 	.byte	0x03, 0x19
        /*001a*/ 	.short	0x0088


	//----- nvinfo : EIATTR_KPARAM_INFO
	.align		4
        /*001c*/ 	.byte	0x04, 0x17
        /*001e*/ 	.short	(.L_4589 - .L_4588)
.L_4588:
        /*0020*/ 	.word	0x00000000
        /*0024*/ 	.short	0x0000
        /*0026*/ 	.short	0x0000
        /*0028*/ 	.byte	0x00, 0xf0, 0x21, 0x02


	//----- nvinfo : EIATTR_MAXREG_COUNT
	.align		4
.L_4589:
        /*002c*/ 	.byte	0x03, 0x1b
        /*002e*/ 	.short	0x00ff


	//----- nvinfo : EIATTR_NUM_BARRIERS
	.align		4
        /*0030*/ 	.byte	0x02, 0x4c
        /*0032*/ 	.byte	0x01
	.zero		1


	//----- nvinfo : EIATTR_MERCURY_ISA_VERSION
	.align		4
        /*0034*/ 	.byte	0x03, 0x5f
        /*0036*/ 	.short	0x0000


	//----- nvinfo : EIATTR_COOP_GROUP_MASK_REGIDS
	.align		4
        /*0038*/ 	.byte	0x04, 0x29
        /*003a*/ 	.short	(.L_4591 - .L_4590)


	//   ....[0]....
.L_4590:
        /*003c*/ 	.word	0xffffffff


	//   ....[1]....
        /*0040*/ 	.word	0xffffffff


	//   ....[2]....
        /*0044*/ 	.word	0xffffffff


	//   ....[3]....
        /*0048*/ 	.word	0xffffffff


	//   ....[4]....
        /*004c*/ 	.word	0xffffffff


	//   ....[5]....
        /*0050*/ 	.word	0xffffffff


	//   ....[6]....
        /*0054*/ 	.word	0xffffffff


	//   ....[7]....
        /*0058*/ 	.word	0xffffffff


	//   ....[8]....
        /*005c*/ 	.word	0xffffffff


	//   ....[9]....
        /*0060*/ 	.word	0xffffffff


	//   ....[10]....
        /*0064*/ 	.word	0xffffffff


	//   ....[11]....
        /*0068*/ 	.word	0xffffffff


	//   ....[12]....
        /*006c*/ 	.word	0xffffffff


	//   ....[13]....
        /*0070*/ 	.word	0xffffffff


	//   ....[14]....
        /*0074*/ 	.word	0xffffffff


	//   ....[15]....
        /*0078*/ 	.word	0xffffffff


	//   ....[16]....
        /*007c*/ 	.word	0xffffffff


	//   ....[17]....
        /*0080*/ 	.word	0xffffffff


	//   ....[18]....
        /*0084*/ 	.word	0xffffffff


	//   ....[19]....
        /*0088*/ 	.word	0xffffffff


	//   ....[20]....
        /*008c*/ 	.word	0xffffffff


	//   ....[21]....
        /*0090*/ 	.word	0xffffffff


	//   ....[22]....
        /*0094*/ 	.word	0xffffffff


	//   ....[23]....
        /*0098*/ 	.word	0xffffffff


	//   ....[24]....
        /*009c*/ 	.word	0xffffffff


	//   ....[25]....
        /*00a0*/ 	.word	0xffffffff


	//   ....[26]....
        /*00a4*/ 	.word	0xffffffff


	//   ....[27]....
        /*00a8*/ 	.word	0xffffffff


	//   ....[28]....
        /*00ac*/ 	.word	0xffffffff


	//   ....[29]....
        /*00b0*/ 	.word	0xffffffff


	//----- nvinfo : EIATTR_COOP_GROUP_INSTR_OFFSETS
	.align		4
.L_4591:
        /*00b4*/ 	.byte	0x04, 0x28
        /*00b6*/ 	.short	(.L_4593 - .L_4592)


	//   ....[0]....
.L_4592:
        /*00b8*/ 	.word	0x00002a10


	//   ....[1]....
        /*00bc*/ 	.word	0x00002a30


	//   ....[2]....
        /*00c0*/ 	.word	0x00002a50


	//   ....[3]....
        /*00c4*/ 	.word	0x00002a70


	//   ....[4]....
        /*00c8*/ 	.word	0x00002a90


	//   ....[5]....
        /*00cc*/ 	.word	0x00002ab0


	//   ....[6]....
        /*00d0*/ 	.word	0x00002ad0


	//   ....[7]....
        /*00d4*/ 	.word	0x00002af0


	//   ....[8]....
        /*00d8*/ 	.word	0x00002b10


	//   ....[9]....
        /*00dc*/ 	.word	0x00002b30


	//   ....[10]....
        /*00e0*/ 	.word	0x00002fa0


	//   ....[11]....
        /*00e4*/ 	.word	0x00002fb0


	//   ....[12]....
        /*00e8*/ 	.word	0x00002fe0


	//   ....[13]....
        /*00ec*/ 	.word	0x00002ff0


	//   ....[14]....
        /*00f0*/ 	.word	0x00003020


	//   ....[15]....
        /*00f4*/ 	.word	0x00003030


	//   ....[16]....
        /*00f8*/ 	.word	0x00003060


	//   ....[17]....
        /*00fc*/ 	.word	0x00003070


	//   ....[18]....
        /*0100*/ 	.word	0x000030a0


	//   ....[19]....
        /*0104*/ 	.word	0x000030b0


	//   ....[20]....
        /*0108*/ 	.word	0x00003e10


	//   ....[21]....
        /*010c*/ 	.word	0x00003e90


	//   ....[22]....
        /*0110*/ 	.word	0x00003f10


	//   ....[23]....
        /*0114*/ 	.word	0x00003f80


	//   ....[24]....
        /*0118*/ 	.word	0x00004000


	//   ....[25]....
        /*011c*/ 	.word	0x00004070


	//   ....[26]....
        /*0120*/ 	.word	0x000040f0


	//   ....[27]....
        /*0124*/ 	.word	0x00004160


	//   ....[28]....
        /*0128*/ 	.word	0x000041e0


	//   ....[29]....
        /*012c*/ 	.word	0x00004250


	//----- nvinfo : EIATTR_EXIT_INSTR_OFFSETS
	.align		4
.L_4593:
        /*0130*/ 	.byte	0x04, 0x1c
        /*0132*/ 	.short	(.L_4595 - .L_4594)


	//   ....[0]....
.L_4594:
        /*0134*/ 	.word	0x00003db0


	//----- nvinfo : EIATTR_MAX_THREADS
	.align		4
.L_4595:
        /*0138*/ 	.byte	0x04, 0x05
        /*013a*/ 	.short	(.L_4597 - .L_4596)
.L_4596:
        /*013c*/ 	.word	0x00000080
        /*0140*/ 	.word	0x00000001
        /*0144*/ 	.word	0x00000001


	//----- nvinfo : EIATTR_CRS_STACK_SIZE
	.align		4
.L_4597:
        /*0148*/ 	.byte	0x04, 0x1e
        /*014a*/ 	.short	(.L_4599 - .L_4598)
.L_4598:
        /*014c*/ 	.word	0x00000000
.L_4599:


//--------------------- .nv.info._ZN10layer_norm22ln_bwd_finalize_kernelINS_22Kernel_traits_finalizeILj8192E6__halfS2_S2_fjLj1024ELj4ENS_18Kernel_traits_baseILj8192ES2_S2_S2_fjLj1024EEEEEEEvNS_9BwdParamsE --------------------------
	.section	.nv.info._ZN10layer_norm22ln_bwd_finalize_kernelINS_22Kernel_traits_finalizeILj8192E6__halfS2_S2_fjLj1024ELj4ENS_18Kernel_traits_baseILj8192ES2_S2_S2_fjLj1024EEEEEEEvNS_9BwdParamsE,"",@"SHT_CUDA_INFO"
	.sectionflags	@""
	.align	4


	//----- nvinfo : EIATTR_CUDA_API_VERSION
	.align		4
        /*0000*/ 	.byte	0x04, 0x37
        /*0002*/ 	.short	(.L_4601 - .L_4600)
.L_4600:
        /*0004*/ 	.word	0x00000082


	//----- nvinfo : EIATTR_SW2861232_WAR
	.align		4
.L_4601:
        /*0008*/ 	.byte	0x01, 0x35
	.zero		2


	//----- nvinfo : EIATTR_PARAM_CBANK
	.align		4
        /*000c*/ 	.byte	0x04, 0x0a
        /*000e*/ 	.short	(.L_4603 - .L_4602)
	.align		4
.L_4602:
        /*0010*/ 	.word	index@(.nv.constant0._ZN10layer_norm22ln_bwd_finalize_kernelINS_22Kernel_traits_finalizeILj8192E6__halfS2_S2_fjLj1024ELj4ENS_18Kernel_traits_baseILj8192ES2_S2_S2_fjLj1024EEEEEEEvNS_9BwdParamsE)
        /*0014*/ 	.short	0x0160
        /*0016*/ 	.short	0x0088


	//----- nvinfo : EIATTR_CBANK_PARAM_SIZE
	.align		4
.L_4603:
        /*0018*/ 	.byte	0x03, 0x19
        /*001a*/ 	.short	0x0088


	//----- nvinfo : EIATTR_KPARAM_INFO
	.align		4
        /*001c*/ 	.byte	0x04, 0x17
        /*001e*/ 	.short	(.L_4605 - .L_4604)
.L_4604:
        /*0020*/ 	.word	0x00000000
        /*0024*/ 	.short	0x0000
        /*0026*/ 	.short	0x0000
        /*0028*/ 	.byte	0x00, 0xf0, 0x21, 0x02


	//----- nvinfo : EIATTR_MAXREG_COUNT
	.align		4
.L_4605:
        /*002c*/ 	.byte	0x03, 0x1b
        /*002e*/ 	.short	0x0040


	//----- nvinfo : EIATTR_NUM_BARRIERS
	.align		4
        /*0030*/ 	.byte	0x02, 0x4c
        /*0032*/ 	.byte	0x01
	.zero		1


	//----- nvinfo : EIATTR_MERCURY_ISA_VERSION
	.align		4
        /*0034*/ 	.byte	0x03, 0x5f
        /*0036*/ 	.short	0x0000


	//----- nvinfo : EIATTR_COOP_GROUP_MASK_REGIDS
	.align		4
        /*0038*/ 	.byte	0x04, 0x29
        /*003a*/ 	.short	(.L_4607 - .L_4606)


	//   ....[0]....
.L_4606:
        /*003c*/ 	.word	0xffffffff


	//   ....[1]....
        /*0040*/ 	.word	0xffffffff


	//   ....[2]....
        /*0044*/ 	.word	0xffffffff


	//   ....[3]....
        /*0048*/ 	.word	0xffffffff


	//   ....[4]....
        /*004c*/ 	.word	0xffffffff


	//   ....[5]....
        /*0050*/ 	.word	0xffffffff


	//   ....[6]....
        /*0054*/ 	.word	0xffffffff


	//   ....[7]....
        /*0058*/ 	.word	0xffffffff


	//   ....[8]....
        /*005c*/ 	.word	0xffffffff


	//   ....[9]....
        /*0060*/ 	.word	0xffffffff


	//   ....[10]....
        /*0064*/ 	.word	0xffffffff


	//   ....[11]....
        /*0068*/ 	.word	0xffffffff


	//   ....[12]....
        /*006c*/ 	.word	0xffffffff


	//   ....[13]....
        /*0070*/ 	.word	0xffffffff


	//   ....[14]....
        /*0074*/ 	.word	0xffffffff


	//   ....[15]....
        /*0078*/ 	.word	0xffffffff


	//   ....[16]....
        /*007c*/ 	.word	0xffffffff


	//   ....[17]....
        /*0080*/ 	.word	0xffffffff


	//   ....[18]....
        /*0084*/ 	.word	0xffffffff


	//   ....[19]....
        /*0088*/ 	.word	0xffffffff


	//----- nvinfo : EIATTR_COOP_GROUP_INSTR_OFFSETS
	.align		4
.L_4607:
        /*008c*/ 	.byte	0x04, 0x28
        /*008e*/ 	.short	(.L_4609 - .L_4608)


	//   ....[0]....
.L_4608:
        /*0090*/ 	.word	0x000007b0


	//   ....[1]....
        /*0094*/ 	.word	0x000007e0


	//   ....[2]....
        /*0098*/ 	.word	0x00000800


	//   ....[3]....
        /*009c*/ 	.word	0x00000810


	//   ....[4]....
        /*00a0*/ 	.word	0x00000840


	//   ....[5]....
        /*00a4*/ 	.word	0x00000850


	//   ....[6]....
        /*00a8*/ 	.word	0x00000880


	//   ....[7]....
        /*00ac*/ 	.word	0x00000890


	//   ....[8]....
        /*00b0*/ 	.word	0x000008c0


	//   ....[9]....
        /*00b4*/ 	.word	0x000008d0


	//   ....[10]....
        /*00b8*/ 	.word	0x00000ac0


	//   ....[11]....
        /*00bc*/ 	.word	0x00000b40


	//   ....[12]....
        /*00c0*/ 	.word	0x00000ba0


	//   ....[13]....
        /*00c4*/ 	.word	0x00000c00


	//   ....[14]....
        /*00c8*/ 	.word	0x00000c70


	//   ....[15]....
        /*00cc*/ 	.word	0x00000ce0


	//   ....[16]....
        /*00d0*/ 	.word	0x00000d40


	//   ....[17]....
        /*00d4*/ 	.word	0x00000da0


	//   ....[18]....
        /*00d8*/ 	.word	0x00000e00


	//   ....[19]....
        /*00dc*/ 	.word	0x00000e60


	//----- nvinfo : EIATTR_EXIT_INSTR_OFFSETS
	.align		4
.L_4609:
        /*00e0*/ 	.byte	0x04, 0x1c
        /*00e2*/ 	.short	(.L_4611 - .L_4610)


	//   ....[0]....
.L_4610:
        /*00e4*/ 	.word	0x00000070


	//   ....[1]....
        /*00e8*/ 	.word	0x00000a60


	//----- nvinfo : EIATTR_MAX_THREADS
	.align		4
.L_4611:
        /*00ec*/ 	.byte	0x04, 0x05
        /*00ee*/ 	.short	(.L_4613 - .L_4612)
.L_4612:
        /*00f0*/ 	.word	0x00000400
        /*00f4*/ 	.word	0x00000001
        /*00f8*/ 	.word	0x00000001


	//----- nvinfo : EIATTR_CRS_STACK_SIZE
	.align		4
.L_4613:
        /*00fc*/ 	.byte	0x04, 0x1e
        /*00fe*/ 	.short	(.L_4615 - .L_4614)
.L_4614:
        /*0100*/ 	.word	0x00000000
.L_4615:


//--------------------- .nv.info._ZN10layer_norm13ln_bwd_kernelINS_13Kernel_traitsI6__halfS2_S2_fjLj8192ELj2ELj1ELj4ELj16ENS_18Kernel_traits_baseILj8192ES2_S2_S2_fjLj128EEEEEEEvNS_9BwdParamsE --------------------------
	.section	.nv.info._ZN10layer_norm13ln_bwd_kernelINS_13Kernel_traitsI6__halfS2_S2_fjLj8192ELj2ELj1ELj4ELj16ENS_18Kernel_traits_baseILj8192ES2_S2_S2_fjLj128EEEEEEEvNS_9BwdParamsE,"",@"SHT_CUDA_INFO"
	.sectionflags	@""
	.align	4


	//----- nvinfo : EIATTR_CUDA_API_VERSION
	.align		4
        /*0000*/ 	.byte	0x04, 0x37
        /*0002*/ 	.short	(.L_4617 - .L_4616)
.L_4616:
        /*0004*/ 	.word	0x00000082


	//----- nvinfo : EIATTR_SW2861232_WAR
	.align		4
.L_4617:
        /*0008*/ 	.byte	0x01, 0x35
	.zero		2


	//----- nvinfo : EIATTR_PARAM_CBANK
	.align		4
        /*000c*/ 	.byte	0x04, 0x0a
        /*000e*/ 	.short	(.L_4619 - .L_4618)
	.align		4
.L_4618:
        /*0010*/ 	.word	index@(.nv.constant0._ZN10layer_norm13ln_bwd_kernelINS_13Kernel_traitsI6__halfS2_S2_fjLj8192ELj2ELj1ELj4ELj16ENS_18Kernel_traits_baseILj8192ES2_S2_S2_fjLj128EEEEEEEvNS_9BwdParamsE)
        /*0014*/ 	.short	0x0160
        /*0016*/ 	.short	0x0088


	//----- nvinfo : EIATTR_CBANK_PARAM_SIZE
	.align		4
.L_4619:
        /*0018*/ 	.byte	0x03, 0x19
        /*001a*/ 	.short	0x0088


	//----- nvinfo : EIATTR_KPARAM_INFO
	.align		4
        /*001c*/ 	.byte	0x04, 0x17
        /*001e*/ 	.short	(.L_4621 - .L_4620)
.L_4620:
        /*0020*/ 	.word	0x00000000
        /*0024*/ 	.short	0x0000
        /*0026*/ 	.short	0x0000
        /*0028*/ 	.byte	0x00, 0xf0, 0x21, 0x02


	//----- nvinfo : EIATTR_MAXREG_COUNT
	.align		4
.L_4621:
        /*002c*/ 	.byte	0x03, 0x1b
        /*002e*/ 	.short	0x00ff


	//----- nvinfo : EIATTR_NUM_BARRIERS
	.align		4
        /*0030*/ 	.byte	0x02, 0x4c
        /*0032*/ 	.byte	0x01
	.zero		1


	//----- nvinfo : EIATTR_MERCURY_ISA_VERSION
	.align		4
        /*0034*/ 	.byte	0x03, 0x5f
        /*0036*/ 	.short	0x0000


	//----- nvinfo : EIATTR_COOP_GROUP_MASK_REGIDS
	.align		4
        /*0038*/ 	.byte	0x04, 0x29
        /*003a*/ 	.short	(.L_4623 - .L_4622)


	//   ....[0]....
.L_4622:
        /*003c*/ 	.word	0xffffffff


	//   ....[1]....
        /*0040*/ 	.word	0xffffffff


	//   ....[2]....
        /*0044*/ 	.word	0xffffffff


	//   ....[3]....
        /*0048*/ 	.word	0xffffffff


	//   ....[4]....
        /*004c*/ 	.word	0xffffffff


	//   ....[5]....
        /*0050*/ 	.word	0xffffffff


	//   ....[6]....
        /*0054*/ 	.word	0xffffffff


	//   ....[7]....
        /*0058*/ 	.word	0xffffffff


	//   ....[8]....
        /*005c*/ 	.word	0xffffffff


	//   ....[9]....
        /*0060*/ 	.word	0xffffffff


	//   ....[10]....
        /*0064*/ 	.word	0xffffffff


	//   ....[11]....
        /*0068*/ 	.word	0xffffffff


	//   ....[12]....
        /*006c*/ 	.word	0xffffffff


	//   ....[13]....
        /*0070*/ 	.word	0xffffffff


	//   ....[14]....
        /*0074*/ 	.word	0xffffffff


	//   ....[15]....
        /*0078*/ 	.word	0xffffffff


	//   ....[16]....
        /*007c*/ 	.word	0xffffffff


	//   ....[17]....
        /*0080*/ 	.word	0xffffffff


	//   ....[18]....
        /*0084*/ 	.word	0xffffffff


	//   ....[19]....
        /*0088*/ 	.word	0xffffffff


	//   ....[20]....
        /*008c*/ 	.word	0xffffffff


	//   ....[21]....
        /*0090*/ 	.word	0xffffffff


	//   ....[22]....
        /*0094*/ 	.word	0xffffffff


	//   ....[23]....
        /*0098*/ 	.word	0xffffffff


	//   ....[24]....
        /*009c*/ 	.word	0xffffffff


	//   ....[25]....
        /*00a0*/ 	.word	0xffffffff


	//   ....[26]....
        /*00a4*/ 	.word	0xffffffff


	//   ....[27]....
        /*00a8*/ 	.word	0xffffffff


	//   ....[28]....
        /*00ac*/ 	.word	0xffffffff


	//   ....[29]....
        /*00b0*/ 	.word	0xffffffff


	//----- nvinfo : EIATTR_COOP_GROUP_INSTR_OFFSETS
	.align		4
.L_4623:
        /*00b4*/ 	.byte	0x04, 0x28
        /*00b6*/ 	.short	(.L_4625 - .L_4624)


	//   ....[0]....
.L_4624:
        /*00b8*/ 	.word	0x00002550


	//   ....[1]....
        /*00bc*/ 	.word	0x00002570


	//   ....[2]....
        /*00c0*/ 	.word	0x00002590


	//   ....[3]....
        /*00c4*/ 	.word	0x000025b0


	//   ....[4]....
        /*00c8*/ 	.word	0x000025d0


	//   ....[5]....
        /*00cc*/ 	.word	0x000025f0


	//   ....[6]....
        /*00d0*/ 	.word	0x00002610


	//   ....[7]....
        /*00d4*/ 	.word	0x00002630


	//   ....[8]....
        /*00d8*/ 	.word	0x00002650


	//   ....[9]....
        /*00dc*/ 	.word	0x00002670


	//   ....[10]....
        /*00e0*/ 	.word	0x00002ad0


	//   ....[11]....
        /*00e4*/ 	.word	0x00002ae0


	//   ....[12]....
        /*00e8*/ 	.word	0x00002b10


	//   ....[13]....
        /*00ec*/ 	.word	0x00002b20


	//   ....[14]....
        /*00f0*/ 	.word	0x00002b50


	//   ....[15]....
        /*00f4*/ 	.word	0x00002b60


	//   ....[16]....
        /*00f8*/ 	.word	0x00002b90


	//   ....[17]....
        /*00fc*/ 	.word	0x00002ba0


	//   ....[18]....
        /*0100*/ 	.word	0x00002bd0


	//   ....[19]....
        /*0104*/ 	.word	0x00002be0


	//   ....[20]....
        /*0108*/ 	.word	0x00003ad0


	//   ....[21]....
        /*010c*/ 	.word	0x00003b50


	//   ....[22]....
        /*0110*/ 	.word	0x00003bd0


	//   ....[23]....
        /*0114*/ 	.word	0x00003c40


	//   ....[24]....
        /*0118*/ 	.word	0x00003cc0


	//   ....[25]....
        /*011c*/ 	.word	0x00003d30


	//   ....[26]....
        /*0120*/ 	.word	0x00003db0


	//   ....[27]....
        /*0124*/ 	.word	0x00003e20


	//   ....[28]....
        /*0128*/ 	.word	0x00003ea0


	//   ....[29]....
        /*012c*/ 	.word	0x00003f10


	//----- nvinfo : EIATTR_EXIT_INSTR_OFFSETS
	.align		4
.L_4625:
        /*0130*/ 	.byte	0x04, 0x1c
        /*0132*/ 	.short	(.L_4627 - .L_4626)


	//   ....[0]....
.L_4626:
        /*0134*/ 	.word	0x00003a70


	//----- nvinfo : EIATTR_MAX_THREADS
	.align		4
.L_4627:
        /*0138*/ 	.byte	0x04, 0x05
        /*013a*/ 	.short	(.L_4629 - .L_4628)
.L_4628:
        /*013c*/ 	.word	0x00000080
        /*0140*/ 	.word	0x00000001
        /*0144*/ 	.word	0x00000001


	//----- nvinfo : EIATTR_CRS_STACK_SIZE
	.align		4
.L_4629:
        /*0148*/ 	.byte	0x04, 0x1e
        /*014a*/ 	.short	(.L_4631 - .L_4630)
.L_4630:
        /*014c*/ 	.word	0x00000000
.L_4631:


//--------------------- .nv.info._ZN10layer_norm22ln_bwd_finalize_kernelINS_22Kernel_traits_finalizeILj8192EffffjLj1024ELj4ENS_18Kernel_traits_baseILj8192EffffjLj1024EEEEEEEvNS_9BwdParamsE --------------------------
	.section	.nv.info._ZN10layer_norm22ln_bwd_finalize_kernelINS_22Kernel_traits_finalizeILj8192EffffjLj1024ELj4ENS_18Kernel_traits_baseILj8192EffffjLj1024EEEEEEEvNS_9BwdParamsE,"",@"SHT_CUDA_INFO"
	.sectionflags	@""
	.align	4


	//----- nvinfo : EIATTR_CUDA_API_VERSION
	.align		4
        /*0000*/ 	.byte	0x04, 0x37
        /*0002*/ 	.short	(.L_4633 - .L_4632)
.L_4632:
        /*0004*/ 	.word	0x00000082


	//----- nvinfo : EIATTR_SW2861232_WAR
	.align		4
.L_4633:
        /*0008*/ 	.byte	0x01, 0x35
	.zero		2


	//----- nvinfo : EIATTR_PARAM_CBANK
	.align		4
        /*000c*/ 	.byte	0x04, 0x0a
        /*000e*/ 	.short	(.L_4635 - .L_4634)
	.align		4
.L_4634:
        /*0010*/ 	.word	index@(.nv.constant0._ZN10layer_norm22ln_bwd_finalize_kernelINS_22Kernel_traits_finalizeILj8192EffffjLj1024ELj4ENS_18Kernel_traits_baseILj8192EffffjLj1024EEEEEEEvNS_9BwdParamsE)
        /*0014*/ 	.short	0x0160
        /*0016*/ 	.short	0x0088


	//----- nvinfo : EIATTR_CBANK_PARAM_SIZE
	.align		4
.L_4635:
        /*0018*/ 	.byte	0x03, 0x19
        /*001a*/ 	.short	0x0088


	//----- nvinfo : EIATTR_KPARAM_INFO
	.align		4
        /*001c*/ 	.byte	0x04, 0x17
        /*001e*/ 	.short	(.L_4637 - .L_4636)
.L_4636:
        /*0020*/ 	.word	0x00000000
        /*0024*/ 	.short	0x0000
        /*0026*/ 	.short	0x0000
        /*0028*/ 	.byte	0x00, 0xf0, 0x21, 0x02


	//----- nvinfo : EIATTR_MAXREG_COUNT
	.align		4
.L_4637:
        /*002c*/ 	.byte	0x03, 0x1b
        /*002e*/ 	.short	0x0040


	//----- nvinfo : EIATTR_NUM_BARRIERS
	.align		4
        /*0030*/ 	.byte	0x02, 0x4c
        /*0032*/ 	.byte	0x01
	.zero		1


	//----- nvinfo : EIATTR_MERCURY_ISA_VERSION
	.align		4
        /*0034*/ 	.byte	0x03, 0x5f
        /*0036*/ 	.short	0x0000


	//----- nvinfo : EIATTR_COOP_GROUP_MASK_REGIDS
	.align		4
        /*0038*/ 	.byte	0x04, 0x29
        /*003a*/ 	.short	(.L_4639 - .L_4638)


	//   ....[0]....
.L_4638:
        /*003c*/ 	.word	0xffffffff


	//   ....[1]....
        /*0040*/ 	.word	0xffffffff


	//   ....[2]....
        /*0044*/ 	.word	0xffffffff


	//   ....[3]....
        /*0048*/ 	.word	0xffffffff


	//   ....[4]....
        /*004c*/ 	.word	0xffffffff


	//   ....[5]....
        /*0050*/ 	.word	0xffffffff


	//   ....[6]....
        /*0054*/ 	.word	0xffffffff


	//   ....[7]....
        /*0058*/ 	.word	0xffffffff


	//   ....[8]....
        /*005c*/ 	.word	0xffffffff


	//   ....[9]....
        /*0060*/ 	.word	0xffffffff


	//   ....[10]....
        /*0064*/ 	.word	0xffffffff


	//   ....[11]....
        /*0068*/ 	.word	0xffffffff


	//   ....[12]....
        /*006c*/ 	.word	0xffffffff


	//   ....[13]....
        /*0070*/ 	.word	0xffffffff


	//   ....[14]....
        /*0074*/ 	.word	0xffffffff


	//   ....[15]....
        /*0078*/ 	.word	0xffffffff


	//   ....[16]....
        /*007c*/ 	.word	0xffffffff


	//   ....[17]....
        /*0080*/ 	.word	0xffffffff


	//   ....[18]....
        /*0084*/ 	.word	0xffffffff


	//   ....[19]....
        /*0088*/ 	.word	0xffffffff


	//----- nvinfo : EIATTR_COOP_GROUP_INSTR_OFFSETS
	.align		4
.L_4639:
        /*008c*/ 	.byte	0x04, 0x28
        /*008e*/ 	.short	(.L_4641 - .L_4640)


	//   ....[0]....
.L_4640:
        /*0090*/ 	.word	0x000007b0


	//   ....[1]....
        /*0094*/ 	.word	0x000007e0


	//   ....[2]....
        /*0098*/ 	.word	0x00000800


	//   ....[3]....
        /*009c*/ 	.word	0x00000810


	//   ....[4]....
        /*00a0*/ 	.word	0x00000840


	//   ....[5]....
        /*00a4*/ 	.word	0x00000850


	//   ....[6]....
        /*00a8*/ 	.word	0x00000880


	//   ....[7]....
        /*00ac*/ 	.word	0x00000890


	//   ....[8]....
        /*00b0*/ 	.word	0x000008c0


	//   ....[9]....
        /*00b4*/ 	.word	0x000008d0


	//   ....[10]....
        /*00b8*/ 	.word	0x00000a70


	//   ....[11]....
        /*00bc*/ 	.word	0x00000af0


	//   ....[12]....
        /*00c0*/ 	.word	0x00000b50


	//   ....[13]....
        /*00c4*/ 	.word	0x00000bb0


	//   ....[14]....
        /*00c8*/ 	.word	0x00000c20


	//   ....[15]....
        /*00cc*/ 	.word	0x00000c90


	//   ....[16]....
        /*00d0*/ 	.word	0x00000cf0


	//   ....[17]....
        /*00d4*/ 	.word	0x00000d50


	//   ....[18]....
        /*00d8*/ 	.word	0x00000db0


	//   ....[19]....
        /*00dc*/ 	.word	0x00000e10


	//----- nvinfo : EIATTR_EXIT_INSTR_OFFSETS
	.align		4
.L_4641:
        /*00e0*/ 	.byte	0x04, 0x1c
        /*00e2*/ 	.short	(.L_4643 - .L_4642)


	//   ....[0]....
.L_4642:
        /*00e4*/ 	.word	0x00000070


	//   ....[1]....
        /*00e8*/ 	.word	0x00000a10


	//----- nvinfo : EIATTR_MAX_THREADS
	.align		4
.L_4643:
        /*00ec*/ 	.byte	0x04, 0x05
        /*00ee*/ 	.short	(.L_4645 - .L_4644)
.L_4644:
        /*00f0*/ 	.word	0x00000400
        /*00f4*/ 	.word	0x00000001
        /*00f8*/ 	.word	0x00000001


	//----- nvinfo : EIATTR_CRS_STACK_SIZE
	.align		4
.L_4645:
        /*00fc*/ 	.byte	0x04, 0x1e
        /*00fe*/ 	.short	(.L_4647 - .L_4646)
.L_4646:
        /*0100*/ 	.word	0x00000000
.L_4647:


//--------------------- .nv.info._ZN10layer_norm13ln_bwd_kernelINS_13Kernel_traitsIffffjLj8192ELj2ELj1ELj4ELj16ENS_18Kernel_traits_baseILj8192EffffjLj128EEEEEEEvNS_9BwdParamsE --------------------------
	.section	.nv.info._ZN10layer_norm13ln_bwd_kernelINS_13Kernel_traitsIffffjLj8192ELj2ELj1ELj4ELj16ENS_18Kernel_traits_baseILj8192EffffjLj128EEEEEEEvNS_9BwdParamsE,"",@"SHT_CUDA_INFO"
	.sectionflags	@""
	.align	4


	//----- nvinfo : EIATTR_CUDA_API_VERSION
	.align		4
        /*0000*/ 	.byte	0x04, 0x37
        /*0002*/ 	.short	(.L_4649 - .L_4648)
.L_4648:
        /*0004*/ 	.word	0x00000082


	//----- nvinfo : EIATTR_SW2861232_WAR
	.align		4
.L_4649:
        /*0008*/ 	.byte	0x01, 0x35
	.zero		2


	//----- nvinfo : EIATTR_PARAM_CBANK
	.align		4
        /*000c*/ 	.byte	0x04, 0x0a
        /*000e*/ 	.short	(.L_4651 - .L_4650)
	.align		4
.L_4650:
        /*0010*/ 	.word	index@(.nv.constant0._ZN10layer_norm13ln_bwd_kernelINS_13Kernel_traitsIffffjLj8192ELj2ELj1ELj4ELj16ENS_18Kernel_traits_baseILj8192EffffjLj128EEEEEEEvNS_9BwdParamsE)
        /*0014*/ 	.short	0x0160
        /*0016*/ 	.short	0x0088


	//----- nvinfo : EIATTR_CBANK_PARAM_SIZE
	.align		4
.L_4651:
        /*0018*/ 	.byte	0x03, 0x19
        /*001a*/ 	.short	0x0088


	//----- nvinfo : EIATTR_KPARAM_INFO
	.align		4
        /*001c*/ 	.byte	0x04, 0x17
        /*001e*/ 	.short	(.L_4653 - .L_4652)
.L_4652:
        /*0020*/ 	.word	0x00000000
        /*0024*/ 	.short	0x0000
        /*0026*/ 	.short	0x0000
        /*0028*/ 	.byte	0x00, 0xf0, 0x21, 0x02


	//----- nvinfo : EIATTR_MAXREG_COUNT
	.align		4
.L_4653:
        /*002c*/ 	.byte	0x03, 0x1b
        /*002e*/ 	.short	0x00ff


	//----- nvinfo : EIATTR_NUM_BARRIERS
	.align		4
        /*0030*/ 	.byte	0x02, 0x4c
        /*0032*/ 	.byte	0x01
	.zero		1


	//----- nvinfo : EIATTR_MERCURY_ISA_VERSION
	.align		4
        /*0034*/ 	.byte	0x03, 0x5f
        /*0036*/ 	.short	0x0000


	//----- nvinfo : EIATTR_COOP_GROUP_MASK_REGIDS
	.align		4
        /*0038*/ 	.byte	0x04, 0x29
        /*003a*/ 	.short	(.L_4655 - .L_4654)


	//   ....[0]....
.L_4654:
        /*003c*/ 	.word	0xffffffff


	//   ....[1]....
        /*0040*/ 	.word	0xffffffff


	//   ....[2]....
        /*0044*/ 	.word	0xffffffff


	//   ....[3]....
        /*0048*/ 	.word	0xffffffff


	//   ....[4]....
        /*004c*/ 	.word	0xffffffff


	//   ....[5]....
        /*0050*/ 	.word	0xffffffff


	//   ....[6]....
        /*0054*/ 	.word	0xffffffff


	//   ....[7]....
        /*0058*/ 	.word	0xffffffff


	//   ....[8]....
        /*005c*/ 	.word	0xffffffff


	//   ....[9]....
        /*0060*/ 	.word	0xffffffff


	//   ....[10]....
        /*0064*/ 	.word	0xffffffff


	//   ....[11]....
        /*0068*/ 	.word	0xffffffff


	//   ....[12]....
        /*006c*/ 	.word	0xffffffff


	//   ....[13]....
        /*0070*/ 	.word	0xffffffff


	//   ....[14]....
        /*0074*/ 	.word	0xffffffff


	//   ....[15]....
        /*0078*/ 	.word	0xffffffff


	//   ....[16]....
        /*007c*/ 	.word	0xffffffff


	//   ....[17]....
        /*0080*/ 	.word	0xffffffff


	//   ....[18]....
        /*0084*/ 	.word	0xffffffff


	//   ....[19]....
        /*0088*/ 	.word	0xffffffff


	//   ....[20]....
        /*008c*/ 	.word	0xffffffff


	//   ....[21]....
        /*0090*/ 	.word	0xffffffff


	//   ....[22]....
        /*0094*/ 	.word	0xffffffff


	//   ....[23]....
        /*0098*/ 	.word	0xffffffff


	//   ....[24]....
        /*009c*/ 	.word	0xffffffff


	//   ....[25]....
        /*00a0*/ 	.word	0xffffffff


	//   ....[26]....
        /*00a4*/ 	.word	0xffffffff


	//   ....[27]....
        /*00a8*/ 	.word	0xffffffff


	//   ....[28]....
        /*00ac*/ 	.word	0xffffffff


	//   ....[29]....
        /*00b0*/ 	.word	0xffffffff


	//----- nvinfo : EIATTR_COOP_GROUP_INSTR_OFFSETS
	.align		4
.L_4655:
        /*00b4*/ 	.byte	0x04, 0x28
        /*00b6*/ 	.short	(.L_4657 - .L_4656)


	//   ....[0]....
.L_4656:
        /*00b8*/ 	.word	0x00002000


	//   ....[1]....
        /*00bc*/ 	.word	0x00002020


	//   ....[2]....
        /*00c0*/ 	.word	0x00002040


	//   ....[3]....
        /*00c4*/ 	.word	0x00002060


	//   ....[4]....
        /*00c8*/ 	.word	0x00002080


	//   ....[5]....
        /*00cc*/ 	.word	0x000020a0


	//   ....[6]....
        /*00d0*/ 	.word	0x000020c0


	//   ....[7]....
        /*00d4*/ 	.word	0x000020e0


	//   ....[8]....
        /*00d8*/ 	.word	0x00002100


	//   ....[9]....
        /*00dc*/ 	.word	0x00002120


	//   ....[10]....
        /*00e0*/ 	.word	0x00002580


	//   ....[11]....
        /*00e4*/ 	.word	0x00002590


	//   ....[12]....
        /*00e8*/ 	.word	0x000025c0


	//   ....[13]....
        /*00ec*/ 	.word	0x000025d0


	//   ....[14]....
        /*00f0*/ 	.word	0x00002600


	//   ....[15]....
        /*00f4*/ 	.word	0x00002610


	//   ....[16]....
        /*00f8*/ 	.word	0x00002640


	//   ....[17]....
        /*00fc*/ 	.word	0x00002650


	//   ....[18]....
        /*0100*/ 	.word	0x00002680


	//   ....[19]....
        /*0104*/ 	.word	0x00002690


	//   ....[20]....
        /*0108*/ 	.word	0x000034a0


	//   ....[21]....
        /*010c*/ 	.word	0x00003520


	//   ....[22]....
        /*0110*/ 	.word	0x000035a0


	//   ....[23]....
        /*0114*/ 	.word	0x00003610


	//   ....[24]....
        /*0118*/ 	.word	0x00003690


	//   ....[25]....
        /*011c*/ 	.word	0x00003700


	//   ....[26]....
        /*0120*/ 	.word	0x00003780


	//   ....[27]....
        /*0124*/ 	.word	0x000037f0


	//   ....[28]....
        /*0128*/ 	.word	0x00003870


	//   ....[29]....
        /*012c*/ 	.word	0x000038e0


	//----- nvinfo : EIATTR_EXIT_INSTR_OFFSETS
	.align		4
.L_4657:
        /*0130*/ 	.byte	0x04, 0x1c
        /*0132*/ 	.short	(.L_4659 - .L_4658)


	//   ....[0]....
.L_4658:
        /*0134*/ 	.word	0x00003440


	//----- nvinfo : EIATTR_MAX_THREADS
	.align		4
.L_4659:
        /*0138*/ 	.byte	0x04, 0x05
        /*013a*/ 	.short	(.L_4661 - .L_4660)
.L_4660:
        /*013c*/ 	.word	0x00000080
        /*0140*/ 	.word	0x00000001
        /*0144*/ 	.word	0x00000001


	//----- nvinfo : EIATTR_CRS_STACK_SIZE
	.align		4
.L_4661:
        /*0148*/ 	.byte	0x04, 0x1e
        /*014a*/ 	.short	(.L_4663 - .L_4662)
.L_4662:
        /*014c*/ 	.word	0x00000000
.L_4663:


//--------------------- .nv.info._ZN10layer_norm22ln_bwd_finalize_kernelINS_22Kernel_traits_finalizeILj6144E13__nv_bfloat16fS2_fjLj1024ELj4ENS_18Kernel_traits_baseILj6144ES2_fS2_fjLj1024EEEEEEEvNS_9BwdParamsE --------------------------
	.section	.nv.info._ZN10layer_norm22ln_bwd_finalize_kernelINS_22Kernel_traits_finalizeILj6144E13__nv_bfloat16fS2_fjLj1024ELj4ENS_18Kernel_traits_baseILj6144ES2_fS2_fjLj1024EEEEEEEvNS_9BwdParamsE,"",@"SHT_CUDA_INFO"
	.sectionflags	@""
	.align	4


	//----- nvinfo : EIATTR_CUDA_API_VERSION
	.align		4
        /*0000*/ 	.byte	0x04, 0x37
        /*0002*/ 	.short	(.L_4665 - .L_4664)
.L_4664:
        /*0004*/ 	.word	0x00000082


	//----- nvinfo : EIATTR_SW2861232_WAR
	.align		4
.L_4665:
        /*0008*/ 	.byte	0x01, 0x35
	.zero		2


	//----- nvinfo : EIATTR_PARAM_CBANK
	.align		4
        /*000c*/ 	.byte	0x04, 0x0a
        /*000e*/ 	.short	(.L_4667 - .L_4666)
	.align		4
.L_4666:
        /*0010*/ 	.word	index@(.nv.constant0._ZN10layer_norm22ln_bwd_finalize_kernelINS_22Kernel_traits_finalizeILj6144E13__nv_bfloat16fS2_fjLj1024ELj4ENS_18Kernel_traits_baseILj6144ES2_fS2_fjLj1024EEEEEEEvNS_9BwdParamsE)
        /*0014*/ 	.short	0x0160
        /*0016*/ 	.short	0x0088


	//----- nvinfo : EIATTR_CBANK_PARAM_SIZE
	.align		4
.L_4667:
        /*0018*/ 	.byte	0x03, 0x19
        /*001a*/ 	.short	0x0088


	//----- nvinfo : EIATTR_KPARAM_INFO
	.align		4
        /*001c*/ 	.byte	0x04, 0x17
        /*001e*/ 	.short	(.L_4669 - .L_4668)
.L_4668:
        /*0020*/ 	.word	0x00000000
        /*0024*/ 	.short	0x0000
        /*0026*/ 	.short	0x0000
        /*0028*/ 	.byte	0x00, 0xf0, 0x21, 0x02


	//----- nvinfo : EIATTR_MAXREG_COUNT
	.align		4
.L_4669:
        /*002c*/ 	.byte	0x03, 0x1b
        /*002e*/ 	.short	0x0040


	//----- nvinfo : EIATTR_NUM_BARRIERS
	.align		4
        /*0030*/ 	.byte	0x02, 0x4c
        /*0032*/ 	.byte	0x01
	.zero		1


	//----- nvinfo : EIATTR_MERCURY_ISA_VERSION
	.align		4
        /*0034*/ 	.byte	0x03, 0x5f
        /*0036*/ 	.short	0x0000


	//----- nvinfo : EIATTR_COOP_GROUP_MASK_REGIDS
	.align		4
        /*0038*/ 	.byte	0x04, 0x29
        /*003a*/ 	.short	(.L_4671 - .L_4670)


	//   ....[0]....
.L_4670:
        /*003c*/ 	.word	0xffffffff


	//   ....[1]....
        /*0040*/ 	.word	0xffffffff


	//   ....[2]....
        /*0044*/ 	.word	0xffffffff


	//   ....[3]....
        /*0048*/ 	.word	0xffffffff


	//   ....[4]....
        /*004c*/ 	.word	0xffffffff


	//   ....[5]....
        /*0050*/ 	.word	0xffffffff


	//   ....[6]....
        /*0054*/ 	.word	0xffffffff


	//   ....[7]....
        /*0058*/ 	.word	0xffffffff


	//   ....[8]....
        /*005c*/ 	.word	0xffffffff


	//   ....[9]....
        /*0060*/ 	.word	0xffffffff


	//   ....[10]....
        /*0064*/ 	.word	0xffffffff


	//   ....[11]....
        /*0068*/ 	.word	0xffffffff


	//   ....[12]....
        /*006c*/ 	.word	0xffffffff


	//   ....[13]....
        /*0070*/ 	.word	0xffffffff


	//   ....[14]....
        /*0074*/ 	.word	0xffffffff


	//   ....[15]....
        /*0078*/ 	.word	0xffffffff


	//   ....[16]....
        /*007c*/ 	.word	0xffffffff


	//   ....[17]....
        /*0080*/ 	.word	0xffffffff


	//   ....[18]....
        /*0084*/ 	.word	0xffffffff


	//   ....[19]....
        /*0088*/ 	.word	0xffffffff


	//----- nvinfo : EIATTR_COOP_GROUP_INSTR_OFFSETS
	.align		4
.L_4671:
        /*008c*/ 	.byte	0x04, 0x28
        /*008e*/ 	.short	(.L_4673 - .L_4672)


	//   ....[0]....
.L_4672:
        /*0090*/ 	.word	0x000007b0


	//   ....[1]....
        /*0094*/ 	.word	0x000007e0


	//   ....[2]....
        /*0098*/ 	.word	0x00000800


	//   ....[3]....
        /*009c*/ 	.word	0x00000810


	//   ....[4]....
        /*00a0*/ 	.word	0x00000840


	//   ....[5]....
        /*00a4*/ 	.word	0x00000850


	//   ....[6]....
        /*00a8*/ 	.word	0x00000880


	//   ....[7]....
        /*00ac*/ 	.word	0x00000890


	//   ....[8]....
        /*00b0*/ 	.word	0x000008c0


	//   ....[9]....
        /*00b4*/ 	.word	0x000008d0


	//   ....[10]....
        /*00b8*/ 	.word	0x00000ac0


	//   ....[11]....
        /*00bc*/ 	.word	0x00000b40


	//   ....[12]....
        /*00c0*/ 	.word	0x00000ba0


	//   ....[13]....
        /*00c4*/ 	.word	0x00000c00


	//   ....[14]....
        /*00c8*/ 	.word	0x00000c70


	//   ....[15]....
        /*00cc*/ 	.word	0x00000ce0


	//   ....[16]....
        /*00d0*/ 	.word	0x00000d40


	//   ....[17]....
        /*00d4*/ 	.word	0x00000da0


	//   ....[18]....
        /*00d8*/ 	.word	0x00000e00


	//   ....[19]....
        /*00dc*/ 	.word	0x00000e60


	//----- nvinfo : EIATTR_EXIT_INSTR_OFFSETS
	.align		4
.L_4673:
        /*00e0*/ 	.byte	0x04, 0x1c
        /*00e2*/ 	.short	(.L_4675 - .L_4674)


	//   ....[0]....
.L_4674:
        /*00e4*/ 	.word	0x00000070


	//   ....[1]....
        /*00e8*/ 	.word	0x00000a60


	//----- nvinfo : EIATTR_MAX_THREADS
	.align		4
.L_4675:
        /*00ec*/ 	.byte	0x04, 0x05
        /*00ee*/ 	.short	(.L_4677 - .L_4676)
.L_4676:
        /*00f0*/ 	.word	0x00000400
        /*00f4*/ 	.word	0x00000001
        /*00f8*/ 	.word	0x00000001


	//----- nvinfo : EIATTR_CRS_STACK_SIZE
	.align		4
.L_4677:
        /*00fc*/ 	.byte	0x04, 0x1e
        /*00fe*/ 	.short	(.L_4679 - .L_4678)
.L_4678:
        /*0100*/ 	.word	0x00000000
.L_4679:


//--------------------- .nv.info._ZN10layer_norm13ln_bwd_kernelINS_13Kernel_traitsI13__nv_bfloat16fS2_fjLj6144ELj1ELj1ELj8ELj16ENS_18Kernel_traits_baseILj6144ES2_fS2_fjLj256EEEEEEEvNS_9BwdParamsE --------------------------
	.section	.nv.info._ZN10layer_norm13ln_bwd_kernelINS_13Kernel_traitsI13__nv_bfloat16fS2_fjLj6144ELj1ELj1ELj8ELj16ENS_18Kernel_traits_baseILj6144ES2_fS2_fjLj256EEEEEEEvNS_9BwdParamsE,"",@"SHT_CUDA_INFO"
	.sectionflags	@""
	.align	4


	//----- nvinfo : EIATTR_CUDA_API_VERSION
	.align		4
        /*0000*/ 	.byte	0x04, 0x37
        /*0002*/ 	.short	(.L_4681 - .L_4680)
.L_4680:
        /*0004*/ 	.word	0x00000082


	//----- nvinfo : EIATTR_SW2861232_WAR
	.align		4
.L_4681:
        /*0008*/ 	.byte	0x01, 0x35
	.zero		2


	//----- nvinfo : EIATTR_PARAM_CBANK
	.align		4
        /*000c*/ 	.byte	0x04, 0x0a
        /*000e*/ 	.short	(.L_4683 - .L_4682)
	.align		4
.L_4682:
        /*0010*/ 	.word	index@(.nv.constant0._ZN10layer_norm13ln_bwd_kernelINS_13Kernel_traitsI13__nv_bfloat16fS2_fjLj6144ELj1ELj1ELj8ELj16ENS_18Kernel_traits_baseILj6144ES2_fS2_fjLj256EEEEEEEvNS_9BwdParamsE)
        /*0014*/ 	.short	0x0160
        /*0016*/ 	.short	0x0088


	//----- nvinfo : EIATTR_CBANK_PARAM_SIZE
	.align		4
.L_4683:
        /*0018*/ 	.byte	0x03, 0x19
        /*001a*/ 	.short	0x0088


	//----- nvinfo : EIATTR_KPARAM_INFO
	.align		4
        /*001c*/ 	.byte	0x04, 0x17
        /*001e*/ 	.short	(.L_4685 - .L_4684)
.L_4684:
        /*0020*/ 	.word	0x00000000
        /*0024*/ 	.short	0x0000
        /*0026*/ 	.short	0x0000
        /*0028*/ 	.byte	0x00, 0xf0, 0x21, 0x02


	//----- nvinfo : EIATTR_MAXREG_COUNT
	.align		4
.L_4685:
        /*002c*/ 	.byte	0x03, 0x1b
        /*002e*/ 	.short	0x00ff


	//----- nvinfo : EIATTR_NUM_BARRIERS
	.align		4
        /*0030*/ 	.byte	0x02, 0x4c
        /*0032*/ 	.byte	0x01
	.zero		1


	//----- nvinfo : EIATTR_MERCURY_ISA_VERSION
	.align		4
        /*0034*/ 	.byte	0x03, 0x5f
        /*0036*/ 	.short	0x0000


	//----- nvinfo : EIATTR_COOP_GROUP_MASK_REGIDS
	.align		4
        /*0038*/ 	.byte	0x04, 0x29
        /*003a*/ 	.short	(.L_4687 - .L_4686)


	//   ....[0]....
.L_4686:
        /*003c*/ 	.word	0xffffffff


	//   ....[1]....
        /*0040*/ 	.word	0xffffffff


	//   ....[2]....
        /*0044*/ 	.word	0xffffffff


	//   ....[3]....
        /*0048*/ 	.word	0xffffffff


	//   ....[4]....
        /*004c*/ 	.word	0xffffffff


	//   ....[5]....
        /*0050*/ 	.word	0xffffffff


	//   ....[6]....
        /*0054*/ 	.word	0xffffffff


	//   ....[7]....
        /*0058*/ 	.word	0xffffffff


	//   ....[8]....
        /*005c*/ 	.word	0xffffffff


	//   ....[9]....
        /*0060*/ 	.word	0xffffffff


	//   ....[10]....
        /*0064*/ 	.word	0xffffffff


	//   ....[11]....
        /*0068*/ 	.word	0xffffffff


	//   ....[12]....
        /*006c*/ 	.word	0xffffffff


	//   ....[13]....
        /*0070*/ 	.word	0xffffffff


	//   ....[14]....
        /*0074*/ 	.word	0xffffffff


	//   ....[15]....
        /*0078*/ 	.word	0xffffffff


	//   ....[16]....
        /*007c*/ 	.word	0xffffffff


	//   ....[17]....
        /*0080*/ 	.word	0xffffffff


	//   ....[18]....
        /*0084*/ 	.word	0xffffffff


	//   ....[19]....
        /*0088*/ 	.word	0xffffffff


	//----- nvinfo : EIATTR_COOP_GROUP_INSTR_OFFSETS
	.align		4
.L_4687:
        /*008c*/ 	.byte	0x04, 0x28
        /*008e*/ 	.short	(.L_4689 - .L_4688)


	//   ....[0]....
.L_4688:
        /*0090*/ 	.word	0x00001fc0


	//   ....[1]....
        /*0094*/ 	.word	0x00001fe0


	//   ....[2]....
        /*0098*/ 	.word	0x00002000


	//   ....[3]....
        /*009c*/ 	.word	0x00002020


	//   ....[4]....
        /*00a0*/ 	.word	0x00002040


	//   ....[5]....
        /*00a4*/ 	.word	0x00002060


	//   ....[6]....
        /*00a8*/ 	.word	0x00002080


	//   ....[7]....
        /*00ac*/ 	.word	0x000020a0


	//   ....[8]....
        /*00b0*/ 	.word	0x000020c0


	//   ....[9]....
        /*00b4*/ 	.word	0x000020e0


	//   ....[10]....
        /*00b8*/ 	.word	0x00002d10


	//   ....[11]....
        /*00bc*/ 	.word	0x00002d90


	//   ....[12]....
        /*00c0*/ 	.word	0x00002e10


	//   ....[13]....
        /*00c4*/ 	.word	0x00002e80


	//   ....[14]....
        /*00c8*/ 	.word	0x00002f00


	//   ....[15]....
        /*00cc*/ 	.word	0x00002f70


	//   ....[16]....
        /*00d0*/ 	.word	0x00002ff0


	//   ....[17]....
        /*00d4*/ 	.word	0x00003060


	//   ....[18]....
        /*00d8*/ 	.word	0x000030e0


	//   ....[19]....
        /*00dc*/ 	.word	0x00003150


	//----- nvinfo : EIATTR_EXIT_INSTR_OFFSETS
	.align		4
.L_4689:
        /*00e0*/ 	.byte	0x04, 0x1c
        /*00e2*/ 	.short	(.L_4691 - .L_4690)


	//   ....[0]....
.L_4690:
        /*00e4*/ 	.word	0x00002cb0


	//----- nvinfo : EIATTR_MAX_THREADS
	.align		4
.L_4691:
        /*00e8*/ 	.byte	0x04, 0x05
        /*00ea*/ 	.short	(.L_4693 - .L_4692)
.L_4692:
        /*00ec*/ 	.word	0x00000100
        /*00f0*/ 	.word	0x00000001
        /*00f4*/ 	.word	0x00000001


	//----- nvinfo : EIATTR_CRS_STACK_SIZE
	.align		4
.L_4693:
        /*00f8*/ 	.byte	0x04, 0x1e
        /*00fa*/ 	.short	(.L_4695 - .L_4694)
.L_4694:
        /*00fc*/ 	.word	0x00000000
.L_4695:


//--------------------- .nv.info._ZN10layer_norm22ln_bwd_finalize_kernelINS_22Kernel_traits_finalizeILj6144E13__nv_bfloat16S2_S2_fjLj1024ELj4ENS_18Kernel_traits_baseILj6144ES2_S2_S2_fjLj1024EEEEEEEvNS_9BwdParamsE --------------------------
	.section	.nv.info._ZN10layer_norm22ln_bwd_finalize_kernelINS_22Kernel_traits_finalizeILj6144E13__nv_bfloat16S2_S2_fjLj1024ELj4ENS_18Kernel_traits_baseILj6144ES2_S2_S2_fjLj1024EEEEEEEvNS_9BwdParamsE,"",@"SHT_CUDA_INFO"
	.sectionflags	@""
	.align	4


	//----- nvinfo : EIATTR_CUDA_API_VERSION
	.align		4
        /*0000*/ 	.byte	0x04, 0x37
        /*0002*/ 	.short	(.L_4697 - .L_4696)
.L_4696:
        /*0004*/ 	.word	0x00000082


	//----- nvinfo : EIATTR_SW2861232_WAR
	.align		4
.L_4697:
        /*0008*/ 	.byte	0x01, 0x35
	.zero		2


	//----- nvinfo : EIATTR_PARAM_CBANK
	.align		4
        /*000c*/ 	.byte	0x04, 0x0a
        /*000e*/ 	.short	(.L_4699 - .L_4698)
	.align		4
.L_4698:
        /*0010*/ 	.word	index@(.nv.constant0._ZN10layer_norm22ln_bwd_finalize_kernelINS_22Kernel_traits_finalizeILj6144E13__nv_bfloat16S2_S2_fjLj1024ELj4ENS_18Kernel_traits_baseILj6144ES2_S2_S2_fjLj1024EEEEEEEvNS_9BwdParamsE)
        /*0014*/ 	.short	0x0160
        /*0016*/ 	.short	0x0088


	//----- nvinfo : EIATTR_CBANK_PARAM_SIZE
	.align		4
.L_4699:
        /*0018*/ 	.byte	0x03, 0x19
        /*001a*/ 	.short	0x0088


	//----- nvinfo : EIATTR_KPARAM_INFO
	.align		4
        /*001c*/ 	.byte	0x04, 0x17
        /*001e*/ 	.short	(.L_4701 - .L_4700)
.L_4700:
        /*0020*/ 	.word	0x00000000
        /*0024*/ 	.short	0x0000
        /*0026*/ 	.short	0x0000
        /*0028*/ 	.byte	0x00, 0xf0, 0x21, 0x02


	//----- nvinfo : EIATTR_MAXREG_COUNT
	.align		4
.L_4701:
        /*002c*/ 	.byte	0x03, 0x1b
        /*002e*/ 	.short	0x0040


	//----- nvinfo : EIATTR_NUM_BARRIERS
	.align		4
        /*0030*/ 	.byte	0x02, 0x4c
        /*0032*/ 	.byte	0x01
	.zero		1


	//----- nvinfo : EIATTR_MERCURY_ISA_VERSION
	.align		4
        /*0034*/ 	.byte	0x03, 0x5f
        /*0036*/ 	.short	0x0000


	//----- nvinfo : EIATTR_COOP_GROUP_MASK_REGIDS
	.align		4
        /*0038*/ 	.byte	0x04, 0x29
        /*003a*/ 	.short	(.L_4703 - .L_4702)


	//   ....[0]....
.L_4702:
        /*003c*/ 	.word	0xffffffff


	//   ....[1]....
        /*0040*/ 	.word	0xffffffff


	//   ....[2]....
        /*0044*/ 	.word	0xffffffff


	//   ....[3]....
        /*0048*/ 	.word	0xffffffff


	//   ....[4]....
        /*004c*/ 	.word	0xffffffff


	//   ....[5]....
        /*0050*/ 	.word	0xffffffff


	//   ....[6]....
        /*0054*/ 	.word	0xffffffff


	//   ....[7]....
        /*0058*/ 	.word	0xffffffff


	//   ....[8]....
        /*005c*/ 	.word	0xffffffff


	//   ....[9]....
        /*0060*/ 	.word	0xffffffff


	//   ....[10]....
        /*0064*/ 	.word	0xffffffff


	//   ....[11]....
        /*0068*/ 	.word	0xffffffff


	//   ....[12]....
        /*006c*/ 	.word	0xffffffff


	//   ....[13]....
        /*0070*/ 	.word	0xffffffff


	//   ....[14]....
        /*0074*/ 	.word	0xffffffff


	//   ....[15]....
        /*0078*/ 	.word	0xffffffff


	//   ....[16]....
        /*007c*/ 	.word	0xffffffff


	//   ....[17]....
        /*0080*/ 	.word	0xffffffff


	//   ....[18]....
        /*0084*/ 	.word	0xffffffff


	//   ....[19]....
        /*0088*/ 	.word	0xffffffff


	//----- nvinfo : EIATTR_COOP_GROUP_INSTR_OFFSETS
	.align		4
.L_4703:
        /*008c*/ 	.byte	0x04, 0x28
        /*008e*/ 	.short	(.L_4705 - .L_4704)


	//   ....[0]....
.L_4704:
        /*0090*/ 	.word	0x000007b0


	//   ....[1]....
        /*0094*/ 	.word	0x000007e0


	//   ....[2]....
        /*0098*/ 	.word	0x00000800


	//   ....[3]....
        /*009c*/ 	.word	0x00000810


	//   ....[4]....
        /*00a0*/ 	.word	0x00000840


	//   ....[5]....
        /*00a4*/ 	.word	0x00000850


	//   ....[6]....
        /*00a8*/ 	.word	0x00000880


	//   ....[7]....
        /*00ac*/ 	.word	0x00000890


	//   ....[8]....
        /*00b0*/ 	.word	0x000008c0


	//   ....[9]....
        /*00b4*/ 	.word	0x000008d0


	//   ....[10]....
        /*00b8*/ 	.word	0x00000ac0


	//   ....[11]....
        /*00bc*/ 	.word	0x00000b40


	//   ....[12]....
        /*00c0*/ 	.word	0x00000ba0


	//   ....[13]....
        /*00c4*/ 	.word	0x00000c00


	//   ....[14]....
        /*00c8*/ 	.word	0x00000c70


	//   ....[15]....
        /*00cc*/ 	.word	0x00000ce0


	//   ....[16]....
        /*00d0*/ 	.word	0x00000d40


	//   ....[17]....
        /*00d4*/ 	.word	0x00000da0


	//   ....[18]....
        /*00d8*/ 	.word	0x00000e00


	//   ....[19]....
        /*00dc*/ 	.word	0x00000e60


	//----- nvinfo : EIATTR_EXIT_INSTR_OFFSETS
	.align		4
.L_4705:
        /*00e0*/ 	.byte	0x04, 0x1c
        /*00e2*/ 	.short	(.L_4707 - .L_4706)


	//   ....[0]....
.L_4706:
        /*00e4*/ 	.word	0x00000070


	//   ....[1]....
        /*00e8*/ 	.word	0x00000a60


	//----- nvinfo : EIATTR_MAX_THREADS
	.align		4
.L_4707:
        /*00ec*/ 	.byte	0x04, 0x05
        /*00ee*/ 	.short	(.L_4709 - .L_4708)
.L_4708:
        /*00f0*/ 	.word	0x00000400
        /*00f4*/ 	.word	0x00000001
        /*00f8*/ 	.word	0x00000001


	//----- nvinfo : EIATTR_CRS_STACK_SIZE
	.align		4
.L_4709:
        /*00fc*/ 	.byte	0x04, 0x1e
        /*00fe*/ 	.short	(.L_4711 - .L_4710)
.L_4710:
        /*0100*/ 	.word	0x00000000
.L_4711:


//--------------------- .nv.info._ZN10layer_norm13ln_bwd_kernelINS_13Kernel_traitsI13__nv_bfloat16S2_S2_fjLj6144ELj1ELj1ELj8ELj16ENS_18Kernel_traits_baseILj6144ES2_S2_S2_fjLj256EEEEEEEvNS_9BwdParamsE --------------------------
	.section	.nv.info._ZN10layer_norm13ln_bwd_kernelINS_13Kernel_traitsI13__nv_bfloat16S2_S2_fjLj6144ELj1ELj1ELj8ELj16ENS_18Kernel_traits_baseILj6144ES2_S2_S2_fjLj256EEEEEEEvNS_9BwdParamsE,"",@"SHT_CUDA_INFO"
	.sectionflags	@""
	.align	4


	//----- nvinfo : EIATTR_CUDA_API_VERSION
	.align		4
        /*0000*/ 	.byte	0x04, 0x37
        /*0002*/ 	.short	(.L_4713 - .L_4712)
.L_4712:
        /*0004*/ 	.word	0x00000082


	//----- nvinfo : EIATTR_SW2861232_WAR
	.align		4
.L_4713:
        /*0008*/ 	.byte	0x01, 0x35
	.zero		2


	//----- nvinfo : EIATTR_PARAM_CBANK
	.align		4
        /*000c*/ 	.byte	0x04, 0x0a
        /*000e*/ 	.short	(.L_4715 - .L_4714)
	.align		4
.L_4714:
        /*0010*/ 	.word	index@(.nv.constant0._ZN10layer_norm13ln_bwd_kernelINS_13Kernel_traitsI13__nv_bfloat16S2_S2_fjLj6144ELj1ELj1ELj8ELj16ENS_18Kernel_traits_baseILj6144ES2_S2_S2_fjLj256EEEEEEEvNS_9BwdParamsE)
        /*0014*/ 	.short	0x0160
        /*0016*/ 	.short	0x0088


	//----- nvinfo : EIATTR_CBANK_PARAM_SIZE
	.align		4
.L_4715:
        /*0018*/ 	.byte	0x03, 0x19
        /*001a*/ 	.short	0x0088


	//----- nvinfo : EIATTR_KPARAM_INFO
	.align		4
        /*001c*/ 	.byte	0x04, 0x17
        /*001e*/ 	.short	(.L_4717 - .L_4716)
.L_4716:
        /*0020*/ 	.word	0x00000000
        /*0024*/ 	.short	0x0000
        /*0026*/ 	.short	0x0000
        /*0028*/ 	.byte	0x00, 0xf0, 0x21, 0x02


	//----- nvinfo : EIATTR_MAXREG_COUNT
	.align		4
.L_4717:
        /*002c*/ 	.byte	0x03, 0x1b
        /*002e*/ 	.short	0x00ff


	//----- nvinfo : EIATTR_NUM_BARRIERS
	.align		4
        /*0030*/ 	.byte	0x02, 0x4c
        /*0032*/ 	.byte	0x01
	.zero		1


	//----- nvinfo : EIATTR_MERCURY_ISA_VERSION
	.align		4
        /*0034*/ 	.byte	0x03, 0x5f
        /*0036*/ 	.short	0x0000


	//----- nvinfo : EIATTR_COOP_GROUP_MASK_REGIDS
	.align		4
        /*0038*/ 	.byte	0x04, 0x29
        /*003a*/ 	.short	(.L_4719 - .L_4718)


	//   ....[0]....
.L_4718:
        /*003c*/ 	.word	0xffffffff


	//   ....[1]....
        /*0040*/ 	.word	0xffffffff


	//   ....[2]....
        /*0044*/ 	.word	0xffffffff


	//   ....[3]....
        /*0048*/ 	.word	0xffffffff


	//   ....[4]....
        /*004c*/ 	.word	0xffffffff


	//   ....[5]....
        /*0050*/ 	.word	0xffffffff


	//   ....[6]....
        /*0054*/ 	.word	0xffffffff


	//   ....[7]....
        /*0058*/ 	.word	0xffffffff


	//   ....[8]....
        /*005c*/ 	.word	0xffffffff


	//   ....[9]....
        /*0060*/ 	.word	0xffffffff


	//   ....[10]....
        /*0064*/ 	.word	0xffffffff


	//   ....[11]....
        /*0068*/ 	.word	0xffffffff


	//   ....[12]....
        /*006c*/ 	.word	0xffffffff


	//   ....[13]....
        /*0070*/ 	.word	0xffffffff


	//   ....[14]....
        /*0074*/ 	.word	0xffffffff


	//   ....[15]....
        /*0078*/ 	.word	0xffffffff


	//   ....[16]....
        /*007c*/ 	.word	0xffffffff


	//   ....[17]....
        /*0080*/ 	.word	0xffffffff


	//   ....[18]....
        /*0084*/ 	.word	0xffffffff


	//   ....[19]....
        /*0088*/ 	.word	0xffffffff


	//----- nvinfo : EIATTR_COOP_GROUP_INSTR_OFFSETS
	.align		4
.L_4719:
        /*008c*/ 	.byte	0x04, 0x28
        /*008e*/ 	.short	(.L_4721 - .L_4720)


	//   ....[0]....
.L_4720:
        /*0090*/ 	.word	0x00001c70


	//   ....[1]....
        /*0094*/ 	.word	0x00001c90


	//   ....[2]....
        /*0098*/ 	.word	0x00001cb0


	//   ....[3]....
        /*009c*/ 	.word	0x00001cd0


	//   ....[4]....
        /*00a0*/ 	.word	0x00001cf0


	//   ....[5]....
        /*00a4*/ 	.word	0x00001d10


	//   ....[6]....
        /*00a8*/ 	.word	0x00001d30


	//   ....[7]....
        /*00ac*/ 	.word	0x00001d50


	//   ....[8]....
        /*00b0*/ 	.word	0x00001d70


	//   ....[9]....
        /*00b4*/ 	.word	0x00001d90


	//   ....[10]....
        /*00b8*/ 	.word	0x00002a90


	//   ....[11]....
        /*00bc*/ 	.word	0x00002b10


	//   ....[12]....
        /*00c0*/ 	.word	0x00002b90


	//   ....[13]....
        /*00c4*/ 	.word	0x00002c00


	//   ....[14]....
        /*00c8*/ 	.word	0x00002c80


	//   ....[15]....
        /*00cc*/ 	.word	0x00002cf0


	//   ....[16]....
        /*00d0*/ 	.word	0x00002d70


	//   ....[17]....
        /*00d4*/ 	.word	0x00002de0


	//   ....[18]....
        /*00d8*/ 	.word	0x00002e60


	//   ....[19]....
        /*00dc*/ 	.word	0x00002ed0


	//----- nvinfo : EIATTR_EXIT_INSTR_OFFSETS
	.align		4
.L_4721:
        /*00e0*/ 	.byte	0x04, 0x1c
        /*00e2*/ 	.short	(.L_4723 - .L_4722)


	//   ....[0]....
.L_4722:
        /*00e4*/ 	.word	0x00002a30


	//----- nvinfo : EIATTR_MAX_THREADS
	.align		4
.L_4723:
        /*00e8*/ 	.byte	0x04, 0x05
        /*00ea*/ 	.short	(.L_4725 - .L_4724)
.L_4724:
        /*00ec*/ 	.word	0x00000100
        /*00f0*/ 	.word	0x00000001
        /*00f4*/ 	.word	0x00000001


	//----- nvinfo : EIATTR_CRS_STACK_SIZE
	.align		4
.L_4725:
        /*00f8*/ 	.byte	0x04, 0x1e
        /*00fa*/ 	.short	(.L_4727 - .L_4726)
.L_4726:
        /*00fc*/ 	.word	0x00000000
.L_4727:


//--------------------- .nv.info._ZN10layer_norm22ln_bwd_finalize_kernelINS_22Kernel_traits_finalizeILj6144E6__halffS2_fjLj1024ELj4ENS_18Kernel_traits_baseILj6144ES2_fS2_fjLj1024EEEEEEEvNS_9BwdParamsE --------------------------
	.section	.nv.info._ZN10layer_norm22ln_bwd_finalize_kernelINS_22Kernel_traits_finalizeILj6144E6__halffS2_fjLj1024ELj4ENS_18Kernel_traits_baseILj6144ES2_fS2_fjLj1024EEEEEEEvNS_9BwdParamsE,"",@"SHT_CUDA_INFO"
	.sectionflags	@""
	.align	4


	//----- nvinfo : EIATTR_CUDA_API_VERSION
	.align		4
        /*0000*/ 	.byte	0x04, 0x37
        /*0002*/ 	.short	(.L_4729 - .L_4728)
.L_4728:
        /*0004*/ 	.word	0x00000082


	//----- nvinfo : EIATTR_SW2861232_WAR
	.align		4
.L_4729:
        /*0008*/ 	.byte	0x01, 0x35
	.zero		2


	//----- nvinfo : EIATTR_PARAM_CBANK
	.align		4
        /*000c*/ 	.byte	0x04, 0x0a
        /*000e*/ 	.short	(.L_4731 - .L_4730)
	.align		4
.L_4730:
        /*0010*/ 	.word	index@(.nv.constant0._ZN10layer_norm22ln_bwd_finalize_kernelINS_22Kernel_traits_finalizeILj6144E6__halffS2_fjLj1024ELj4ENS_18Kernel_traits_baseILj6144ES2_fS2_fjLj1024EEEEEEEvNS_9BwdParamsE)
        /*0014*/ 	.short	0x0160
        /*0016*/ 	.short	0x0088


	//----- nvinfo : EIATTR_CBANK_PARAM_SIZE
	.align		4
.L_4731:
        /*0018*/ 	.byte	0x03, 0x19
        /*001a*/ 	.short	0x0088


	//----- nvinfo : EIATTR_KPARAM_INFO
	.align		4
        /*001c*/ 	.byte	0x04, 0x17
        /*001e*/ 	.short	(.L_4733 - .L_4732)
.L_4732:
        /*0020*/ 	.word	0x00000000
        /*0024*/ 	.short	0x0000
        /*0026*/ 	.short	0x0000
        /*0028*/ 	.byte	0x00, 0xf0, 0x21, 0x02


	//----- nvinfo : EIATTR_MAXREG_COUNT
	.align		4
.L_4733:
        /*002c*/ 	.byte	0x03, 0x1b
        /*002e*/ 	.short	0x0040


	//----- nvinfo : EIATTR_NUM_BARRIERS
	.align		4
        /*0030*/ 	.byte	0x02, 0x4c
        /*0032*/ 	.byte	0x01
	.zero		1


	//----- nvinfo : EIATTR_MERCURY_ISA_VERSION
	.align		4
        /*0034*/ 	.byte	0x03, 0x5f
        /*0036*/ 	.short	0x0000


	//----- nvinfo : EIATTR_COOP_GROUP_MASK_REGIDS
	.align		4
        /*0038*/ 	.byte	0x04, 0x29
        /*003a*/ 	.short	(.L_4735 - .L_4734)


	//   ....[0]....
.L_4734:
        /*003c*/ 	.word	0xffffffff


	//   ....[1]....
        /*0040*/ 	.word	0xffffffff


	//   ....[2]....
        /*0044*/ 	.word	0xffffffff


	//   ....[3]....
        /*0048*/ 	.word	0xffffffff


	//   ....[4]....
        /*004c*/ 	.word	0xffffffff


	//   ....[5]....
        /*0050*/ 	.word	0xffffffff


	//   ....[6]....
        /*0054*/ 	.word	0xffffffff


	//   ....[7]....
        /*0058*/ 	.word	0xffffffff


	//   ....[8]....
        /*005c*/ 	.word	0xffffffff


	//   ....[9]....
        /*0060*/ 	.word	0xffffffff


	//   ....[10]....
        /*0064*/ 	.word	0xffffffff


	//   ....[11]....
        /*0068*/ 	.word	0xffffffff


	//   ....[12]....
        /*006c*/ 	.word	0xffffffff


	//   ....[13]....
        /*0070*/ 	.word	0xffffffff


	//   ....[14]....
        /*0074*/ 	.word	0xffffffff


	//   ....[15]....
        /*0078*/ 	.word	0xffffffff


	//   ....[16]....
        /*007c*/ 	.word	0xffffffff


	//   ....[17]....
        /*0080*/ 	.word	0xffffffff


	//   ....[18]....
        /*0084*/ 	.word	0xffffffff


	//   ....[19]....
        /*0088*/ 	.word	0xffffffff


	//----- nvinfo : EIATTR_COOP_GROUP_INSTR_OFFSETS
	.align		4
.L_4735:
        /*008c*/ 	.byte	0x04, 0x28
        /*008e*/ 	.short	(.L_4737 - .L_4736)


	//   ....[0]....
.L_4736:
        /*0090*/ 	.word	0x000007b0


	//   ....[1]....
        /*0094*/ 	.word	0x000007e0


	//   ....[2]....
        /*0098*/ 	.word	0x00000800


	//   ....[3]....
        /*009c*/ 	.word	0x00000810


	//   ....[4]....
        /*00a0*/ 	.word	0x00000840


	//   ....[5]....
        /*00a4*/ 	.word	0x00000850


	//   ....[6]....
        /*00a8*/ 	.word	0x00000880


	//   ....[7]....
        /*00ac*/ 	.word	0x00000890


	//   ....[8]....
        /*00b0*/ 	.word	0x000008c0


	//   ....[9]....
        /*00b4*/ 	.word	0x000008d0


	//   ....[10]....
        /*00b8*/ 	.word	0x00000ac0


	//   ....[11]....
        /*00bc*/ 	.word	0x00000b40


	//   ....[12]....
        /*00c0*/ 	.word	0x00000ba0


	//   ....[13]....
        /*00c4*/ 	.word	0x00000c00


	//   ....[14]....
        /*00c8*/ 	.word	0x00000c70


	//   ....[15]....
        /*00cc*/ 	.word	0x00000ce0


	//   ....[16]....
        /*00d0*/ 	.word	0x00000d40


	//   ....[17]....
        /*00d4*/ 	.word	0x00000da0


	//   ....[18]....
        /*00d8*/ 	.word	0x00000e00


	//   ....[19]....
        /*00dc*/ 	.word	0x00000e60


	//----- nvinfo : EIATTR_EXIT_INSTR_OFFSETS
	.align		4
.L_4737:
        /*00e0*/ 	.byte	0x04, 0x1c
        /*00e2*/ 	.short	(.L_4739 - .L_4738)


	//   ....[0]....
.L_4738:
        /*00e4*/ 	.word	0x00000070


	//   ....[1]....
        /*00e8*/ 	.word	0x00000a60


	//----- nvinfo : EIATTR_MAX_THREADS
	.align		4
.L_4739:
        /*00ec*/ 	.byte	0x04, 0x05
        /*00ee*/ 	.short	(.L_4741 - .L_4740)
.L_4740:
        /*00f0*/ 	.word	0x00000400
        /*00f4*/ 	.word	0x00000001
        /*00f8*/ 	.word	0x00000001


	//----- nvinfo : EIATTR_CRS_STACK_SIZE
	.align		4
.L_4741:
        /*00fc*/ 	.byte	0x04, 0x1e
        /*00fe*/ 	.short	(.L_4743 - .L_4742)
.L_4742:
        /*0100*/ 	.word	0x00000000
.L_4743:


//--------------------- .nv.info._ZN10layer_norm13ln_bwd_kernelINS_13Kernel_traitsI6__halffS2_fjLj6144ELj1ELj1ELj8ELj16ENS_18Kernel_traits_baseILj6144ES2_fS2_fjLj256EEEEEEEvNS_9BwdParamsE --------------------------
	.section	.nv.info._ZN10layer_norm13ln_bwd_kernelINS_13Kernel_traitsI6__halffS2_fjLj6144ELj1ELj1ELj8ELj16ENS_18Kernel_traits_baseILj6144ES2_fS2_fjLj256EEEEEEEvNS_9BwdParamsE,"",@"SHT_CUDA_INFO"
	.sectionflags	@""
	.align	4


	//----- nvinfo : EIATTR_CUDA_API_VERSION
	.align		4
        /*0000*/ 	.byte	0x04, 0x37
        /*0002*/ 	.short	(.L_4745 - .L_4744)
.L_4744:
        /*0004*/ 	.word	0x00000082


	//----- nvinfo : EIATTR_SW2861232_WAR
	.align		4
.L_4745:
        /*0008*/ 	.byte	0x01, 0x35
	.zero		2


	//----- nvinfo : EIATTR_PARAM_CBANK
	.align		4
        /*000c*/ 	.byte	0x04, 0x0a
        /*000e*/ 	.short	(.L_4747 - .L_4746)
	.align		4
.L_4746:
        /*0010*/ 	.word	index@(.nv.constant0._ZN10layer_norm13ln_bwd_kernelINS_13Kernel_traitsI6__halffS2_fjLj6144ELj1ELj1ELj8ELj16ENS_18Kernel_traits_baseILj6144ES2_fS2_fjLj256EEEEEEEvNS_9BwdParamsE)
        /*0014*/ 	.short	0x0160
        /*0016*/ 	.short	0x0088


	//----- nvinfo : EIATTR_CBANK_PARAM_SIZE
	.align		4
.L_4747:
        /*0018*/ 	.byte	0x03, 0x19
        /*001a*/ 	.short	0x0088


	//----- nvinfo : EIATTR_KPARAM_INFO
	.align		4
        /*001c*/ 	.byte	0x04, 0x17
        /*001e*/ 	.short	(.L_4749 - .L_4748)
.L_4748:
        /*0020*/ 	.word	0x00000000
        /*0024*/ 	.short	0x0000
        /*0026*/ 	.short	0x0000
        /*0028*/ 	.byte	0x00, 0xf0, 0x21, 0x02


	//----- nvinfo : EIATTR_MAXREG_COUNT
	.align		4
.L_4749:
        /*002c*/ 	.byte	0x03, 0x1b
        /*002e*/ 	.short	0x00ff


	//----- nvinfo : EIATTR_NUM_BARRIERS
	.align		4
        /*0030*/ 	.byte	0x02, 0x4c
        /*0032*/ 	.byte	0x01
	.zero		1


	//----- nvinfo : EIATTR_MERCURY_ISA_VERSION
	.align		4
        /*0034*/ 	.byte	0x03, 0x5f
        /*0036*/ 	.short	0x0000


	//----- nvinfo : EIATTR_COOP_GROUP_MASK_REGIDS
	.align		4
        /*0038*/ 	.byte	0x04, 0x29
        /*003a*/ 	.short	(.L_4751 - .L_4750)


	//   ....[0]....
.L_4750:
        /*003c*/ 	.word	0xffffffff


	//   ....[1]....
        /*0040*/ 	.word	0xffffffff


	//   ....[2]....
        /*0044*/ 	.word	0xffffffff


	//   ....[3]....
        /*0048*/ 	.word	0xffffffff


	//   ....[4]....
        /*004c*/ 	.word	0xffffffff


	//   ....[5]....
        /*0050*/ 	.word	0xffffffff


	//   ....[6]....
        /*0054*/ 	.word	0xffffffff


	//   ....[7]....
        /*0058*/ 	.word	0xffffffff


	//   ....[8]....
        /*005c*/ 	.word	0xffffffff


	//   ....[9]....
        /*0060*/ 	.word	0xffffffff


	//   ....[10]....
        /*0064*/ 	.word	0xffffffff


	//   ....[11]....
        /*0068*/ 	.word	0xffffffff


	//   ....[12]....
        /*006c*/ 	.word	0xffffffff


	//   ....[13]....
        /*0070*/ 	.word	0xffffffff


	//   ....[14]....
        /*0074*/ 	.word	0xffffffff


	//   ....[15]....
        /*0078*/ 	.word	0xffffffff


	//   ....[16]....
        /*007c*/ 	.word	0xffffffff


	//   ....[17]....
        /*0080*/ 	.word	0xffffffff


	//   ....[18]....
        /*0084*/ 	.word	0xffffffff


	//   ....[19]....
        /*0088*/ 	.word	0xffffffff


	//----- nvinfo : EIATTR_COOP_GROUP_INSTR_OFFSETS
	.align		4
.L_4751:
        /*008c*/ 	.byte	0x04, 0x28
        /*008e*/ 	.short	(.L_4753 - .L_4752)


	//   ....[0]....
.L_4752:
        /*0090*/ 	.word	0x00001fc0


	//   ....[1]....
        /*0094*/ 	.word	0x00001fe0


	//   ....[2]....
        /*0098*/ 	.word	0x00002000


	//   ....[3]....
        /*009c*/ 	.word	0x00002020


	//   ....[4]....
        /*00a0*/ 	.word	0x00002040


	//   ....[5]....
        /*00a4*/ 	.word	0x00002060


	//   ....[6]....
        /*00a8*/ 	.word	0x00002080


	//   ....[7]....
        /*00ac*/ 	.word	0x000020a0


	//   ....[8]....
        /*00b0*/ 	.word	0x000020c0


	//   ....[9]....
        /*00b4*/ 	.word	0x000020e0


	//   ....[10]....
        /*00b8*/ 	.word	0x00002d10


	//   ....[11]....
        /*00bc*/ 	.word	0x00002d90


	//   ....[12]....
        /*00c0*/ 	.word	0x00002e10


	//   ....[13]....
        /*00c4*/ 	.word	0x00002e80


	//   ....[14]....
        /*00c8*/ 	.word	0x00002f00


	//   ....[15]....
        /*00cc*/ 	.word	0x00002f70


	//   ....[16]....
        /*00d0*/ 	.word	0x00002ff0


	//   ....[17]....
        /*00d4*/ 	.word	0x00003060


	//   ....[18]....
        /*00d8*/ 	.word	0x000030e0


	//   ....[19]....
        /*00dc*/ 	.word	0x00003150


	//----- nvinfo : EIATTR_EXIT_INSTR_OFFSETS
	.align		4
.L_4753:
        /*00e0*/ 	.byte	0x04, 0x1c
        /*00e2*/ 	.short	(.L_4755 - .L_4754)


	//   ....[0]....
.L_4754:
        /*00e4*/ 	.word	0x00002cb0


	//----- nvinfo : EIATTR_MAX_THREADS
	.align		4
.L_4755:
        /*00e8*/ 	.byte	0x04, 0x05
        /*00ea*/ 	.short	(.L_4757 - .L_4756)
.L_4756:
        /*00ec*/ 	.word	0x00000100
        /*00f0*/ 	.word	0x00000001
        /*00f4*/ 	.word	0x00000001


	//----- nvinfo : EIATTR_CRS_STACK_SIZE
	.align		4
.L_4757:
        /*00f8*/ 	.byte	0x04, 0x1e
        /*00fa*/ 	.short	(.L_4759 - .L_4758)
.L_4758:
        /*00fc*/ 	.word	0x00000000
.L_4759:


//--------------------- .nv.info._ZN10layer_norm22ln_bwd_finalize_kernelINS_22Kernel_traits_finalizeILj6144E6__halfS2_S2_fjLj1024ELj4ENS_18Kernel_traits_baseILj6144ES2_S2_S2_fjLj1024EEEEEEEvNS_9BwdParamsE --------------------------
	.section	.nv.info._ZN10layer_norm22ln_bwd_finalize_kernelINS_22Kernel_traits_finalizeILj6144E6__halfS2_S2_fjLj1024ELj4ENS_18Kernel_traits_baseILj6144ES2_S2_S2_fjLj1024EEEEEEEvNS_9BwdParamsE,"",@"SHT_CUDA_INFO"
	.sectionflags	@""
	.align	4


	//----- nvinfo : EIATTR_CUDA_API_VERSION
	.align		4
        /*0000*/ 	.byte	0x04, 0x37
        /*0002*/ 	.short	(.L_4761 - .L_4760)
.L_4760:
        /*0004*/ 	.word	0x00000082


	//----- nvinfo : EIATTR_SW2861232_WAR
	.align		4
.L_4761:
        /*0008*/ 	.byte	0x01, 0x35
	.zero		2


	//----- nvinfo : EIATTR_PARAM_CBANK
	.align		4
        /*000c*/ 	.byte	0x04, 0x0a
        /*000e*/ 	.short	(.L_4763 - .L_4762)
	.align		4
.L_4762:
        /*0010*/ 	.word	index@(.nv.constant0._ZN10layer_norm22ln_bwd_finalize_kernelINS_22Kernel_traits_finalizeILj6144E6__halfS2_S2_fjLj1024ELj4ENS_18Kernel_traits_baseILj6144ES2_S2_S2_fjLj1024EEEEEEEvNS_9BwdParamsE)
        /*0014*/ 	.short	0x0160
        /*0016*/ 	.short	0x0088


	//----- nvinfo : EIATTR_CBANK_PARAM_SIZE
	.align		4
.L_4763:
        /*0018*/ 	.byte	0x03, 0x19
        /*001a*/ 	.short	0x0088


	//----- nvinfo : EIATTR_KPARAM_INFO
	.align		4
        /*001c*/ 	.byte	0x04, 0x17
        /*001e*/ 	.short	(.L_4765 - .L_4764)
.L_4764:
        /*0020*/ 	.word	0x00000000
        /*0024*/ 	.short	0x0000
        /*0026*/ 	.short	0x0000
        /*0028*/ 	.byte	0x00, 0xf0, 0x21, 0x02


	//----- nvinfo : EIATTR_MAXREG_COUNT
	.align		4
.L_4765:
        /*002c*/ 	.byte	0x03, 0x1b
        /*002e*/ 	.short	0x0040


	//----- nvinfo : EIATTR_NUM_BARRIERS
	.align		4
        /*0030*/ 	.byte	0x02, 0x4c
        /*0032*/ 	.byte	0x01
	.zero		1


	//----- nvinfo : EIATTR_MERCURY_ISA_VERSION
	.align		4
        /*0034*/ 	.byte	0x03, 0x5f
        /*0036*/ 	.short	0x0000


	//----- nvinfo : EIATTR_COOP_GROUP_MASK_REGIDS
	.align		4
        /*0038*/ 	.byte	0x04, 0x29
        /*003a*/ 	.short	(.L_4767 - .L_4766)


	//   ....[0]....
.L_4766:
        /*003c*/ 	.word	0xffffffff


	//   ....[1]....
        /*0040*/ 	.word	0xffffffff


	//   ....[2]....
        /*0044*/ 	.word	0xffffffff


	//   ....[3]....
        /*0048*/ 	.word	0xffffffff


	//   ....[4]....
        /*004c*/ 	.word	0xffffffff


	//   ....[5]....
        /*0050*/ 	.word	0xffffffff


	//   ....[6]....
        /*0054*/ 	.word	0xffffffff


	//   ....[7]....
        /*0058*/ 	.word	0xffffffff


	//   ....[8]....
        /*005c*/ 	.word	0xffffffff


	//   ....[9]....
        /*0060*/ 	.word	0xffffffff


	//   ....[10]....
        /*0064*/ 	.word	0xffffffff


	//   ....[11]....
        /*0068*/ 	.word	0xffffffff


	//   ....[12]....
        /*006c*/ 	.word	0xffffffff


	//   ....[13]....
        /*0070*/ 	.word	0xffffffff


	//   ....[14]....
        /*0074*/ 	.word	0xffffffff


	//   ....[15]....
        /*0078*/ 	.word	0xffffffff


	//   ....[16]....
        /*007c*/ 	.word	0xffffffff


	//   ....[17]....
        /*0080*/ 	.word	0xffffffff


	//   ....[18]....
        /*0084*/ 	.word	0xffffffff


	//   ....[19]....
        /*0088*/ 	.word	0xffffffff


	//----- nvinfo : EIATTR_COOP_GROUP_INSTR_OFFSETS
	.align		4
.L_4767:
        /*008c*/ 	.byte	0x04, 0x28
        /*008e*/ 	.short	(.L_4769 - .L_4768)


	//   ....[0]....
.L_4768:
        /*0090*/ 	.word	0x000007b0


	//   ....[1]....
        /*0094*/ 	.word	0x000007e0


	//   ....[2]....
        /*0098*/ 	.word	0x00000800


	//   ....[3]....
        /*009c*/ 	.word	0x00000810


	//   ....[4]....
        /*00a0*/ 	.word	0x00000840


	//   ....[5]....
        /*00a4*/ 	.word	0x00000850


	//   ....[6]....
        /*00a8*/ 	.word	0x00000880


	//   ....[7]....
        /*00ac*/ 	.word	0x00000890


	//   ....[8]....
        /*00b0*/ 	.word	0x000008c0


	//   ....[9]....
        /*00b4*/ 	.word	0x000008d0


	//   ....[10]....
        /*00b8*/ 	.word	0x00000ac0


	//   ....[11]....
        /*00bc*/ 	.word	0x00000b40


	//   ....[12]....
        /*00c0*/ 	.word	0x00000ba0


	//   ....[13]....
        /*00c4*/ 	.word	0x00000c00


	//   ....[14]....
        /*00c8*/ 	.word	0x00000c70


	//   ....[15]....
        /*00cc*/ 	.word	0x00000ce0


	//   ....[16]....
        /*00d0*/ 	.word	0x00000d40


	//   ....[17]....
        /*00d4*/ 	.word	0x00000da0


	//   ....[18]....
        /*00d8*/ 	.word	0x00000e00


	//   ....[19]....
        /*00dc*/ 	.word	0x00000e60


	//----- nvinfo : EIATTR_EXIT_INSTR_OFFSETS
	.align		4
.L_4769:
        /*00e0*/ 	.byte	0x04, 0x1c
        /*00e2*/ 	.short	(.L_4771 - .L_4770)


	//   ....[0]....
.L_4770:
        /*00e4*/ 	.word	0x00000070


	//   ....[1]....
        /*00e8*/ 	.word	0x00000a60


	//----- nvinfo : EIATTR_MAX_THREADS
	.align		4
.L_4771:
        /*00ec*/ 	.byte	0x04, 0x05
        /*00ee*/ 	.short	(.L_4773 - .L_4772)
.L_4772:
        /*00f0*/ 	.word	0x00000400
        /*00f4*/ 	.word	0x00000001
        /*00f8*/ 	.word	0x00000001


	//----- nvinfo : EIATTR_CRS_STACK_SIZE
	.align		4
.L_4773:
        /*00fc*/ 	.byte	0x04, 0x1e
        /*00fe*/ 	.short	(.L_4775 - .L_4774)
.L_4774:
        /*0100*/ 	.word	0x00000000
.L_4775:


//--------------------- .nv.info._ZN10layer_norm13ln_bwd_kernelINS_13Kernel_traitsI6__halfS2_S2_fjLj6144ELj1ELj1ELj8ELj16ENS_18Kernel_traits_baseILj6144ES2_S2_S2_fjLj256EEEEEEEvNS_9BwdParamsE --------------------------
	.section	.nv.info._ZN10layer_norm13ln_bwd_kernelINS_13Kernel_traitsI6__halfS2_S2_fjLj6144ELj1ELj1ELj8ELj16ENS_18Kernel_traits_baseILj6144ES2_S2_S2_fjLj256EEEEEEEvNS_9BwdParamsE,"",@"SHT_CUDA_INFO"
	.sectionflags	@""
	.align	4


	//----- nvinfo : EIATTR_CUDA_API_VERSION
	.align		4
        /*0000*/ 	.byte	0x04, 0x37
        /*0002*/ 	.short	(.L_4777 - .L_4776)
.L_4776:
        /*0004*/ 	.word	0x00000082


	//----- nvinfo : EIATTR_SW2861232_WAR
	.align		4
.L_4777:
        /*0008*/ 	.byte	0x01, 0x35
	.zero		2


	//----- nvinfo : EIATTR_PARAM_CBANK
	.align		4
        /*000c*/ 	.byte	0x04, 0x0a
        /*000e*/ 	.short	(.L_4779 - .L_4778)
	.align		4
.L_4778:
        /*0010*/ 	.word	index@(.nv.constant0._ZN10layer_norm13ln_bwd_kernelINS_13Kernel_traitsI6__halfS2_S2_fjLj6144ELj1ELj1ELj8ELj16ENS_18Kernel_traits_baseILj6144ES2_S2_S2_fjLj256EEEEEEEvNS_9BwdParamsE)
        /*0014*/ 	.short	0x0160
        /*0016*/ 	.short	0x0088


	//----- nvinfo : EIATTR_CBANK_PARAM_SIZE
	.align		4
.L_4779:
        /*0018*/ 	.byte	0x03, 0x19
        /*001a*/ 	.short	0x0088


	//----- nvinfo : EIATTR_KPARAM_INFO
	.align		4
        /*001c*/ 	.byte	0x04, 0x17
        /*001e*/ 	.short	(.L_4781 - .L_4780)
.L_4780:
        /*0020*/ 	.word	0x00000000
        /*0024*/ 	.short	0x0000
        /*0026*/ 	.short	0x0000
        /*0028*/ 	.byte	0x00, 0xf0, 0x21, 0x02


	//----- nvinfo : EIATTR_MAXREG_COUNT
	.align		4
.L_4781:
        /*002c*/ 	.byte	0x03, 0x1b
        /*002e*/ 	.short	0x00ff


	//----- nvinfo : EIATTR_NUM_BARRIERS
	.align		4
        /*0030*/ 	.byte	0x02, 0x4c
        /*0032*/ 	.byte	0x01
	.zero		1


	//----- nvinfo : EIATTR_MERCURY_ISA_VERSION
	.align		4
        /*0034*/ 	.byte	0x03, 0x5f
        /*0036*/ 	.short	0x0000


	//----- nvinfo : EIATTR_COOP_GROUP_MASK_REGIDS
	.align		4
        /*0038*/ 	.byte	0x04, 0x29
        /*003a*/ 	.short	(.L_4783 - .L_4782)


	//   ....[0]....
.L_4782:
        /*003c*/ 	.word	0xffffffff


	//   ....[1]....
        /*0040*/ 	.word	0xffffffff


	//   ....[2]....
        /*0044*/ 	.word	0xffffffff


	//   ....[3]....
        /*0048*/ 	.word	0xffffffff


	//   ....[4]....
        /*004c*/ 	.word	0xffffffff


	//   ....[5]....
        /*0050*/ 	.word	0xffffffff


	//   ....[6]....
        /*0054*/ 	.word	0xffffffff


	//   ....[7]....
        /*0058*/ 	.word	0xffffffff


	//   ....[8]....
        /*005c*/ 	.word	0xffffffff


	//   ....[9]....
        /*0060*/ 	.word	0xffffffff


	//   ....[10]....
        /*0064*/ 	.word	0xffffffff


	//   ....[11]....
        /*0068*/ 	.word	0xffffffff


	//   ....[12]....
        /*006c*/ 	.word	0xffffffff


	//   ....[13]....
        /*0070*/ 	.word	0xffffffff


	//   ....[14]....
        /*0074*/ 	.word	0xffffffff


	//   ....[15]....
        /*0078*/ 	.word	0xffffffff


	//   ....[16]....
        /*007c*/ 	.word	0xffffffff


	//   ....[17]....
        /*0080*/ 	.word	0xffffffff


	//   ....[18]....
        /*0084*/ 	.word	0xffffffff


	//   ....[19]....
        /*0088*/ 	.word	0xffffffff


	//----- nvinfo : EIATTR_COOP_GROUP_INSTR_OFFSETS
	.align		4
.L_4783:
        /*008c*/ 	.byte	0x04, 0x28
        /*008e*/ 	.short	(.L_4785 - .L_4784)


	//   ....[0]....
.L_4784:
        /*0090*/ 	.word	0x00001c90


	//   ....[1]....
        /*0094*/ 	.word	0x00001cb0


	//   ....[2]....
        /*0098*/ 	.word	0x00001cd0


	//   ....[3]....
        /*009c*/ 	.word	0x00001cf0


	//   ....[4]....
        /*00a0*/ 	.word	0x00001d10


	//   ....[5]....
        /*00a4*/ 	.word	0x00001d30


	//   ....[6]....
        /*00a8*/ 	.word	0x00001d50


	//   ....[7]....
        /*00ac*/ 	.word	0x00001d70


	//   ....[8]....
        /*00b0*/ 	.word	0x00001d90


	//   ....[9]....
        /*00b4*/ 	.word	0x00001db0


	//   ....[10]....
        /*00b8*/ 	.word	0x00002aa0


	//   ....[11]....
        /*00bc*/ 	.word	0x00002b20


	//   ....[12]....
        /*00c0*/ 	.word	0x00002ba0


	//   ....[13]....
        /*00c4*/ 	.word	0x00002c10


	//   ....[14]....
        /*00c8*/ 	.word	0x00002c90


	//   ....[15]....
        /*00cc*/ 	.word	0x00002d00


	//   ....[16]....
        /*00d0*/ 	.word	0x00002d80


	//   ....[17]....
        /*00d4*/ 	.word	0x00002df0


	//   ....[18]....
        /*00d8*/ 	.word	0x00002e70


	//   ....[19]....
        /*00dc*/ 	.word	0x00002ee0


	//----- nvinfo : EIATTR_EXIT_INSTR_OFFSETS
	.align		4
.L_4785:
        /*00e0*/ 	.byte	0x04, 0x1c
        /*00e2*/ 	.short	(.L_4787 - .L_4786)


	//   ....[0]....
.L_4786:
        /*00e4*/ 	.word	0x00002a40


	//----- nvinfo : EIATTR_MAX_THREADS
	.align		4
.L_4787:
        /*00e8*/ 	.byte	0x04, 0x05
        /*00ea*/ 	.short	(.L_4789 - .L_4788)
.L_4788:
        /*00ec*/ 	.word	0x00000100
        /*00f0*/ 	.word	0x00000001
        /*00f4*/ 	.word	0x00000001


	//----- nvinfo : EIATTR_CRS_STACK_SIZE
	.align		4
.L_4789:
        /*00f8*/ 	.byte	0x04, 0x1e
        /*00fa*/ 	.short	(.L_4791 - .L_4790)
.L_4790:
        /*00fc*/ 	.word	0x00000000
.L_4791:


//--------------------- .nv.info._ZN10layer_norm22ln_bwd_finalize_kernelINS_22Kernel_traits_finalizeILj6144EffffjLj1024ELj4ENS_18Kernel_traits_baseILj6144EffffjLj1024EEEEEEEvNS_9BwdParamsE --------------------------
	.section	.nv.info._ZN10layer_norm22ln_bwd_finalize_kernelINS_22Kernel_traits_finalizeILj6144EffffjLj1024ELj4ENS_18Kernel_traits_baseILj6144EffffjLj1024EEEEEEEvNS_9BwdParamsE,"",@"SHT_CUDA_INFO"
	.sectionflags	@""
	.align	4


	//----- nvinfo : EIATTR_CUDA_API_VERSION
	.align		4
        /*0000*/ 	.byte	0x04, 0x37
        /*0002*/ 	.short	(.L_4793 - .L_4792)
.L_4792:
        /*0004*/ 	.word	0x00000082


	//----- nvinfo : EIATTR_SW2861232_WAR
	.align		4
.L_4793:
        /*0008*/ 	.byte	0x01, 0x35
	.zero		2


	//----- nvinfo : EIATTR_PARAM_CBANK
	.align		4
        /*000c*/ 	.byte	0x04, 0x0a
        /*000e*/ 	.short	(.L_4795 - .L_4794)
	.align		4
.L_4794:
        /*0010*/ 	.word	index@(.nv.constant0._ZN10layer_norm22ln_bwd_finalize_kernelINS_22Kernel_traits_finalizeILj6144EffffjLj1024ELj4ENS_18Kernel_traits_baseILj6144EffffjLj1024EEEEEEEvNS_9BwdParamsE)
        /*0014*/ 	.short	0x0160
        /*0016*/ 	.short	0x0088


	//----- nvinfo : EIATTR_CBANK_PARAM_SIZE
	.align		4
.L_4795:
        /*0018*/ 	.byte	0x03, 0x19
        /*001a*/ 	.short	0x0088


	//----- nvinfo : EIATTR_KPARAM_INFO
	.align		4
        /*001c*/ 	.byte	0x04, 0x17
        /*001e*/ 	.short	(.L_4797 - .L_4796)
.L_4796:
        /*0020*/ 	.word	0x00000000
        /*0024*/ 	.short	0x0000
        /*0026*/ 	.short	0x0000
        /*0028*/ 	.byte	0x00, 0xf0, 0x21, 0x02


	//----- nvinfo : EIATTR_MAXREG_COUNT
	.align		4
.L_4797:
        /*002c*/ 	.byte	0x03, 0x1b
        /*002e*/ 	.short	0x0040


	//----- nvinfo : EIATTR_NUM_BARRIERS
	.align		4
        /*0030*/ 	.byte	0x02, 0x4c
        /*0032*/ 	.byte	0x01
	.zero		1


	//----- nvinfo : EIATTR_MERCURY_ISA_VERSION
	.align		4
        /*0034*/ 	.byte	0x03, 0x5f
        /*0036*/ 	.short	0x0000


	//----- nvinfo : EIATTR_COOP_GROUP_MASK_REGIDS
	.align		4
        /*0038*/ 	.byte	0x04, 0x29
        /*003a*/ 	.short	(.L_4799 - .L_4798)


	//   ....[0]....
.L_4798:
        /*003c*/ 	.word	0xffffffff


	//   ....[1]....
        /*0040*/ 	.word	0xffffffff


	//   ....[2]....
        /*0044*/ 	.word	0xffffffff


	//   ....[3]....
        /*0048*/ 	.word	0xffffffff


	//   ....[4]....
        /*004c*/ 	.word	0xffffffff


	//   ....[5]....
        /*0050*/ 	.word	0xffffffff


	//   ....[6]....
        /*0054*/ 	.word	0xffffffff


	//   ....[7]....
        /*0058*/ 	.word	0xffffffff


	//   ....[8]....
        /*005c*/ 	.word	0xffffffff


	//   ....[9]....
        /*0060*/ 	.word	0xffffffff


	//   ....[10]....
        /*0064*/ 	.word	0xffffffff


	//   ....[11]....
        /*0068*/ 	.word	0xffffffff


	//   ....[12]....
        /*006c*/ 	.word	0xffffffff


	//   ....[13]....
        /*0070*/ 	.word	0xffffffff


	//   ....[14]....
        /*0074*/ 	.word	0xffffffff


	//   ....[15]....
        /*0078*/ 	.word	0xffffffff


	//   ....[16]....
        /*007c*/ 	.word	0xffffffff


	//   ....[17]....
        /*0080*/ 	.word	0xffffffff


	//   ....[18]....
        /*0084*/ 	.word	0xffffffff


	//   ....[19]....
        /*0088*/ 	.word	0xffffffff


	//----- nvinfo : EIATTR_COOP_GROUP_INSTR_OFFSETS
	.align		4
.L_4799:
        /*008c*/ 	.byte	0x04, 0x28
        /*008e*/ 	.short	(.L_4801 - .L_4800)


	//   ....[0]....
.L_4800:
        /*0090*/ 	.word	0x000007b0


	//   ....[1]....
        /*0094*/ 	.word	0x000007e0


	//   ....[2]....
        /*0098*/ 	.word	0x00000800


	//   ....[3]....
        /*009c*/ 	.word	0x00000810


	//   ....[4]....
        /*00a0*/ 	.word	0x00000840


	//   ....[5]....
        /*00a4*/ 	.word	0x00000850


	//   ....[6]....
        /*00a8*/ 	.word	0x00000880


	//   ....[7]....
        /*00ac*/ 	.word	0x00000890


	//   ....[8]....
        /*00b0*/ 	.word	0x000008c0


	//   ....[9]....
        /*00b4*/ 	.word	0x000008d0


	//   ....[10]....
        /*00b8*/ 	.word	0x00000a70


	//   ....[11]....
        /*00bc*/ 	.word	0x00000af0


	//   ....[12]....
        /*00c0*/ 	.word	0x00000b50


	//   ....[13]....
        /*00c4*/ 	.word	0x00000bb0


	//   ....[14]....
        /*00c8*/ 	.word	0x00000c20


	//   ....[15]....
        /*00cc*/ 	.word	0x00000c90


	//   ....[16]....
        /*00d0*/ 	.word	0x00000cf0


	//   ....[17]....
        /*00d4*/ 	.word	0x00000d50


	//   ....[18]....
        /*00d8*/ 	.word	0x00000db0


	//   ....[19]....
        /*00dc*/ 	.word	0x00000e10


	//----- nvinfo : EIATTR_EXIT_INSTR_OFFSETS
	.align		4
.L_4801:
        /*00e0*/ 	.byte	0x04, 0x1c
        /*00e2*/ 	.short	(.L_4803 - .L_4802)


	//   ....[0]....
.L_4802:
        /*00e4*/ 	.word	0x00000070


	//   ....[1]....
        /*00e8*/ 	.word	0x00000a10


	//----- nvinfo : EIATTR_MAX_THREADS
	.align		4
.L_4803:
        /*00ec*/ 	.byte	0x04, 0x05
        /*00ee*/ 	.short	(.L_4805 - .L_4804)
.L_4804:
        /*00f0*/ 	.word	0x00000400
        /*00f4*/ 	.word	0x00000001
        /*00f8*/ 	.word	0x00000001


	//----- nvinfo : EIATTR_CRS_STACK_SIZE
	.align		4
.L_4805:
        /*00fc*/ 	.byte	0x04, 0x1e
        /*00fe*/ 	.short	(.L_4807 - .L_4806)
.L_4806:
        /*0100*/ 	.word	0x00000000
.L_4807:


//--------------------- .nv.info._ZN10layer_norm13ln_bwd_kernelINS_13Kernel_traitsIffffjLj6144ELj1ELj1ELj8ELj16ENS_18Kernel_traits_baseILj6144EffffjLj256EEEEEEEvNS_9BwdParamsE --------------------------
	.section	.nv.info._ZN10layer_norm13ln_bwd_kernelINS_13Kernel_traitsIffffjLj6144ELj1ELj1ELj8ELj16ENS_18Kernel_traits_baseILj6144EffffjLj256EEEEEEEvNS_9BwdParamsE,"",@"SHT_CUDA_INFO"
	.sectionflags	@""
	.align	4


	//----- nvinfo : EIATTR_CUDA_API_VERSION
	.align		4
        /*0000*/ 	.byte	0x04, 0x37
        /*0002*/ 	.short	(.L_4809 - .L_4808)
.L_4808:
        /*0004*/ 	.word	0x00000082


	//----- nvinfo : EIATTR_SW2861232_WAR
	.align		4
.L_4809:
        /*0008*/ 	.byte	0x01, 0x35
	.zero		2


	//----- nvinfo : EIATTR_PARAM_CBANK
	.align		4
        /*000c*/ 	.byte	0x04, 0x0a
        /*000e*/ 	.short	(.L_4811 - .L_4810)
	.align		4
.L_4810:
        /*0010*/ 	.word	index@(.nv.constant0._ZN10layer_norm13ln_bwd_kernelINS_13Kernel_traitsIffffjLj6144ELj1ELj1ELj8ELj16ENS_18Kernel_traits_baseILj6144EffffjLj256EEEEEEEvNS_9BwdParamsE)
        /*0014*/ 	.short	0x0160
        /*0016*/ 	.short	0x0088


	//----- nvinfo : EIATTR_CBANK_PARAM_SIZE
	.align		4
.L_4811:
        /*0018*/ 	.byte	0x03, 0x19
        /*001a*/ 	.short	0x0088


	//----- nvinfo : EIATTR_KPARAM_INFO
	.align		4
        /*001c*/ 	.byte	0x04, 0x17
        /*001e*/ 	.short	(.L_4813 - .L_4812)
.L_4812:
        /*0020*/ 	.word	0x00000000
        /*0024*/ 	.short	0x0000
        /*0026*/ 	.short	0x0000
        /*0028*/ 	.byte	0x00, 0xf0, 0x21, 0x02


	//----- nvinfo : EIATTR_MAXREG_COUNT
	.align		4
.L_4813:
        /*002c*/ 	.byte	0x03, 0x1b
        /*002e*/ 	.short	0x00ff


	//----- nvinfo : EIATTR_NUM_BARRIERS
	.align		4
        /*0030*/ 	.byte	0x02, 0x4c
        /*0032*/ 	.byte	0x01
	.zero		1


	//----- nvinfo : EIATTR_MERCURY_ISA_VERSION
	.align		4
        /*0034*/ 	.byte	0x03, 0x5f
        /*0036*/ 	.short	0x0000


	//----- nvinfo : EIATTR_COOP_GROUP_MASK_REGIDS
	.align		4
        /*0038*/ 	.byte	0x04, 0x29
        /*003a*/ 	.short	(.L_4815 - .L_4814)


	//   ....[0]....
.L_4814:
        /*003c*/ 	.word	0xffffffff


	//   ....[1]....
        /*0040*/ 	.word	0xffffffff


	//   ....[2]....
        /*0044*/ 	.word	0xffffffff


	//   ....[3]....
        /*0048*/ 	.word	0xffffffff


	//   ....[4]....
        /*004c*/ 	.word	0xffffffff


	//   ....[5]....
        /*0050*/ 	.word	0xffffffff


	//   ....[6]....
        /*0054*/ 	.word	0xffffffff


	//   ....[7]....
        /*0058*/ 	.word	0xffffffff


	//   ....[8]....
        /*005c*/ 	.word	0xffffffff


	//   ....[9]....
        /*0060*/ 	.word	0xffffffff


	//   ....[10]....
        /*0064*/ 	.word	0xffffffff


	//   ....[11]....
        /*0068*/ 	.word	0xffffffff


	//   ....[12]....
        /*006c*/ 	.word	0xffffffff


	//   ....[13]....
        /*0070*/ 	.word	0xffffffff


	//   ....[14]....
        /*0074*/ 	.word	0xffffffff


	//   ....[15]....
        /*0078*/ 	.word	0xffffffff


	//   ....[16]....
        /*007c*/ 	.word	0xffffffff


	//   ....[17]....
        /*0080*/ 	.word	0xffffffff


	//   ....[18]....
        /*0084*/ 	.word	0xffffffff


	//   ....[19]....
        /*0088*/ 	.word	0xffffffff


	//----- nvinfo : EIATTR_COOP_GROUP_INSTR_OFFSETS
	.align		4
.L_4815:
        /*008c*/ 	.byte	0x04, 0x28
        /*008e*/ 	.short	(.L_4817 - .L_4816)


	//   ....[0]....
.L_4816:
        /*0090*/ 	.word	0x00001860


	//   ....[1]....
        /*0094*/ 	.word	0x00001890


	//   ....[2]....
        /*0098*/ 	.word	0x000018a0


	//   ....[3]....
        /*009c*/ 	.word	0x000018d0


	//   ....[4]....
        /*00a0*/ 	.word	0x000018e0


	//   ....[5]....
        /*00a4*/ 	.word	0x00001910


	//   ....[6]....
        /*00a8*/ 	.word	0x00001920


	//   ....[7]....
        /*00ac*/ 	.word	0x00001950


	//   ....[8]....
        /*00b0*/ 	.word	0x00001960


	//   ....[9]....
        /*00b4*/ 	.word	0x00001980


	//   ....[10]....
        /*00b8*/ 	.word	0x00002710


	//   ....[11]....
        /*00bc*/ 	.word	0x00002790


	//   ....[12]....
        /*00c0*/ 	.word	0x00002810


	//   ....[13]....
        /*00c4*/ 	.word	0x00002880


	//   ....[14]....
        /*00c8*/ 	.word	0x00002900


	//   ....[15]....
        /*00cc*/ 	.word	0x00002970


	//   ....[16]....
        /*00d0*/ 	.word	0x000029f0


	//   ....[17]....
        /*00d4*/ 	.word	0x00002a60


	//   ....[18]....
        /*00d8*/ 	.word	0x00002ae0


	//   ....[19]....
        /*00dc*/ 	.word	0x00002b50


	//----- nvinfo : EIATTR_EXIT_INSTR_OFFSETS
	.align		4
.L_4817:
        /*00e0*/ 	.byte	0x04, 0x1c
        /*00e2*/ 	.short	(.L_4819 - .L_4818)


	//   ....[0]....
.L_4818:
        /*00e4*/ 	.word	0x000026b0


	//----- nvinfo : EIATTR_MAX_THREADS
	.align		4
.L_4819:
        /*00e8*/ 	.byte	0x04, 0x05
        /*00ea*/ 	.short	(.L_4821 - .L_4820)
.L_4820:
        /*00ec*/ 	.word	0x00000100
        /*00f0*/ 	.word	0x00000001
        /*00f4*/ 	.word	0x00000001


	//----- nvinfo : EIATTR_CRS_STACK_SIZE
	.align		4
.L_4821:
        /*00f8*/ 	.byte	0x04, 0x1e
        /*00fa*/ 	.short	(.L_4823 - .L_4822)
.L_4822:
        /*00fc*/ 	.word	0x00000000
.L_4823:


//--------------------- .nv.info._ZN10layer_norm22ln_bwd_finalize_kernelINS_22Kernel_traits_finalizeILj5120E13__nv_bfloat16fS2_fjLj1024ELj4ENS_18Kernel_traits_baseILj5120ES2_fS2_fjLj1024EEEEEEEvNS_9BwdParamsE --------------------------
	.section	.nv.info._ZN10layer_norm22ln_bwd_finalize_kernelINS_22Kernel_traits_finalizeILj5120E13__nv_bfloat16fS2_fjLj1024ELj4ENS_18Kernel_traits_baseILj5120ES2_fS2_fjLj1024EEEEEEEvNS_9BwdParamsE,"",@"SHT_CUDA_INFO"
	.sectionflags	@""
	.align	4


	//----- nvinfo : EIATTR_CUDA_API_VERSION
	.align		4
        /*0000*/ 	.byte	0x04, 0x37
        /*0002*/ 	.short	(.L_4825 - .L_4824)
.L_4824:
        /*0004*/ 	.word	0x00000082


	//----- nvinfo : EIATTR_SW2861232_WAR
	.align		4
.L_4825:
        /*0008*/ 	.byte	0x01, 0x35
	.zero		2


	//----- nvinfo : EIATTR_PARAM_CBANK
	.align		4
        /*000c*/ 	.byte	0x04, 0x0a
        /*000e*/ 	.short	(.L_4827 - .L_4826)
	.align		4
.L_4826:
        /*0010*/ 	.word	index@(.nv.constant0._ZN10layer_norm22ln_bwd_finalize_kernelINS_22Kernel_traits_finalizeILj5120E13__nv_bfloat16fS2_fjLj1024ELj4ENS_18Kernel_traits_baseILj5120ES2_fS2_fjLj1024EEEEEEEvNS_9BwdParamsE)
        /*0014*/ 	.short	0x0160
        /*0016*/ 	.short	0x0088


	//----- nvinfo : EIATTR_CBANK_PARAM_SIZE
	.align		4
.L_4827:
        /*0018*/ 	.byte	0x03, 0x19
        /*001a*/ 	.short	0x0088


	//----- nvinfo : EIATTR_KPARAM_INFO
	.align		4
        /*001c*/ 	.byte	0x04, 0x17
        /*001e*/ 	.short	(.L_4829 - .L_4828)
.L_4828:
        /*0020*/ 	.word	0x00000000
        /*0024*/ 	.short	0x0000
        /*0026*/ 	.short	0x0000
        /*0028*/ 	.byte	0x00, 0xf0, 0x21, 0x02


	//----- nvinfo : EIATTR_MAXREG_COUNT
	.align		4
.L_4829:
        /*002c*/ 	.byte	0x03, 0x1b
        /*002e*/ 	.short	0x0040


	//----- nvinfo : EIATTR_NUM_BARRIERS
	.align		4
        /*0030*/ 	.byte	0x02, 0x4c
        /*0032*/ 	.byte	0x01
	.zero		1


	//----- nvinfo : EIATTR_MERCURY_ISA_VERSION
	.align		4
        /*0034*/ 	.byte	0x03, 0x5f
        /*0036*/ 	.short	0x0000


	//----- nvinfo : EIATTR_COOP_GROUP_MASK_REGIDS
	.align		4
        /*0038*/ 	.byte	0x04, 0x29
        /*003a*/ 	.short	(.L_4831 - .L_4830)


	//   ....[0]....
.L_4830:
        /*003c*/ 	.word	0xffffffff


	//   ....[1]....
        /*0040*/ 	.word	0xffffffff


	//   ....[2]....
        /*0044*/ 	.word	0xffffffff


	//   ....[3]....
        /*0048*/ 	.word	0xffffffff


	//   ....[4]....
        /*004c*/ 	.word	0xffffffff


	//   ....[5]....
        /*0050*/ 	.word	0xffffffff


	//   ....[6]....
        /*0054*/ 	.word	0xffffffff


	//   ....[7]....
        /*0058*/ 	.word	0xffffffff


	//   ....[8]....
        /*005c*/ 	.word	0xffffffff


	//   ....[9]....
        /*0060*/ 	.word	0xffffffff


	//   ....[10]....
        /*0064*/ 	.word	0xffffffff


	//   ....[11]....
        /*0068*/ 	.word	0xffffffff


	//   ....[12]....
        /*006c*/ 	.word	0xffffffff


	//   ....[13]....
        /*0070*/ 	.word	0xffffffff


	//   ....[14]....
        /*0074*/ 	.word	0xffffffff


	//   ....[15]....
        /*0078*/ 	.word	0xffffffff


	//   ....[16]....
        /*007c*/ 	.word	0xffffffff


	//   ....[17]....
        /*0080*/ 	.word	0xffffffff


	//   ....[18]....
        /*0084*/ 	.word	0xffffffff


	//   ....[19]....
        /*0088*/ 	.word	0xffffffff


	//----- nvinfo : EIATTR_COOP_GROUP_INSTR_OFFSETS
	.align		4
.L_4831:
        /*008c*/ 	.byte	0x04, 0x28
        /*008e*/ 	.short	(.L_4833 - .L_4832)


	//   ....[0]....
.L_4832:
        /*0090*/ 	.word	0x000007b0


	//   ....[1]....
        /*0094*/ 	.word	0x000007e0


	//   ....[2]....
        /*0098*/ 	.word	0x00000800


	//   ....[3]....
        /*009c*/ 	.word	0x00000810


	//   ....[4]....
        /*00a0*/ 	.word	0x00000840


	//   ....[5]....
        /*00a4*/ 	.word	0x00000850


	//   ....[6]....
        /*00a8*/ 	.word	0x00000880


	//   ....[7]....
        /*00ac*/ 	.word	0x00000890


	//   ....[8]....
        /*00b0*/ 	.word	0x000008c0


	//   ....[9]....
        /*00b4*/ 	.word	0x000008d0


	//   ....[10]....
        /*00b8*/ 	.word	0x00000ac0


	//   ....[11]....
        /*00bc*/ 	.word	0x00000b40


	//   ....[12]....
        /*00c0*/ 	.word	0x00000ba0


	//   ....[13]....
        /*00c4*/ 	.word	0x00000c00


	//   ....[14]....
        /*00c8*/ 	.word	0x00000c70


	//   ....[15]....
        /*00cc*/ 	.word	0x00000ce0


	//   ....[16]....
        /*00d0*/ 	.word	0x00000d40


	//   ....[17]....
        /*00d4*/ 	.word	0x00000da0


	//   ....[18]....
        /*00d8*/ 	.word	0x00000e00


	//   ....[19]....
        /*00dc*/ 	.word	0x00000e60


	//----- nvinfo : EIATTR_EXIT_INSTR_OFFSETS
	.align		4
.L_4833:
        /*00e0*/ 	.byte	0x04, 0x1c
        /*00e2*/ 	.short	(.L_4835 - .L_4834)


	//   ....[0]....
.L_4834:
        /*00e4*/ 	.word	0x00000070


	//   ....[1]....
        /*00e8*/ 	.word	0x00000a60


	//----- nvinfo : EIATTR_MAX_THREADS
	.align		4
.L_4835:
        /*00ec*/ 	.byte	0x04, 0x05
        /*00ee*/ 	.short	(.L_4837 - .L_4836)
.L_4836:
        /*00f0*/ 	.word	0x00000400
        /*00f4*/ 	.word	0x00000001
        /*00f8*/ 	.word	0x00000001


	//----- nvinfo : EIATTR_CRS_STACK_SIZE
	.align		4
.L_4837:
        /*00fc*/ 	.byte	0x04, 0x1e
        /*00fe*/ 	.short	(.L_4839 - .L_4838)
.L_4838:
        /*0100*/ 	.word	0x00000000
.L_4839:


//--------------------- .nv.info._ZN10layer_norm13ln_bwd_kernelINS_13Kernel_traitsI13__nv_bfloat16fS2_fjLj5120ELj1ELj1ELj4ELj16ENS_18Kernel_traits_baseILj5120ES2_fS2_fjLj128EEEEEEEvNS_9BwdParamsE --------------------------
	.section	.nv.info._ZN10layer_norm13ln_bwd_kernelINS_13Kernel_traitsI13__nv_bfloat16fS2_fjLj5120ELj1ELj1ELj4ELj16ENS_18Kernel_traits_baseILj5120ES2_fS2_fjLj128EEEEEEEvNS_9BwdParamsE,"",@"SHT_CUDA_INFO"
	.sectionflags	@""
	.align	4


	//----- nvinfo : EIATTR_CUDA_API_VERSION
	.align		4
        /*0000*/ 	.byte	0x04, 0x37
        /*0002*/ 	.short	(.L_4841 - .L_4840)
.L_4840:
        /*0004*/ 	.word	0x00000082


	//----- nvinfo : EIATTR_SW2861232_WAR
	.align		4
.L_4841:
        /*0008*/ 	.byte	0x01, 0x35
	.zero		2


	//----- nvinfo : EIATTR_PARAM_CBANK
	.align		4
        /*000c*/ 	.byte	0x04, 0x0a
        /*000e*/ 	.short	(.L_4843 - .L_4842)
	.align		4
.L_4842:
        /*0010*/ 	.word	index@(.nv.constant0._ZN10layer_norm13ln_bwd_kernelINS_13Kernel_traitsI13__nv_bfloat16fS2_fjLj5120ELj1ELj1ELj4ELj16ENS_18Kernel_traits_baseILj5120ES2_fS2_fjLj128EEEEEEEvNS_9BwdParamsE)
        /*0014*/ 	.short	0x0160
        /*0016*/ 	.short	0x0088


	//----- nvinfo : EIATTR_CBANK_PARAM_SIZE
	.align		4
.L_4843:
        /*0018*/ 	.byte	0x03, 0x19
        /*001a*/ 	.short	0x0088


	//----- nvinfo : EIATTR_KPARAM_INFO
	.align		4
        /*001c*/ 	.byte	0x04, 0x17
        /*001e*/ 	.short	(.L_4845 - .L_4844)
.L_4844:
        /*0020*/ 	.word	0x00000000
        /*0024*/ 	.short	0x0000
        /*0026*/ 	.short	0x0000
        /*0028*/ 	.byte	0x00, 0xf0, 0x21, 0x02


	//----- nvinfo : EIATTR_MAXREG_COUNT
	.align		4
.L_4845:
        /*002c*/ 	.byte	0x03, 0x1b
        /*002e*/ 	.short	0x00ff


	//----- nvinfo : EIATTR_NUM_BARRIERS
	.align		4
        /*0030*/ 	.byte	0x02, 0x4c
        /*0032*/ 	.byte	0x01
	.zero		1


	//----- nvinfo : EIATTR_ANNOTATIONS
	.align		4
        /*0034*/ 	.byte	0x04, 0x55
        /*0036*/ 	.short	(.L_4847 - .L_4846)


	//   ....[0]....
.L_4846:
        /* <DEDUP_REMOVED lines=10> */


	//----- nvinfo : EIATTR_MERCURY_ISA_VERSION
	.align		4
.L_4847:
        /*00c8*/ 	.byte	0x03, 0x5f
        /*00ca*/ 	.short	0x0000


	//----- nvinfo : EIATTR_COOP_GROUP_MASK_REGIDS
	.align		4
        /*00cc*/ 	.byte	0x04, 0x29
        /*00ce*/ 	.short	(.L_4849 - .L_4848)


	//   ....[0]....
.L_4848:
        /*00d0*/ 	.word	0xffffffff


	//   ....[1]....
        /*00d4*/ 	.word	0xffffffff


	//   ....[2]....
        /*00d8*/ 	.word	0xffffffff


	//   ....[3]....
        /*00dc*/ 	.word	0xffffffff


	//   ....[4]....
        /*00e0*/ 	.word	0xffffffff


	//   ....[5]....
        /*00e4*/ 	.word	0xffffffff


	//   ....[6]....
        /*00e8*/ 	.word	0xffffffff


	//   ....[7]....
        /*00ec*/ 	.word	0xffffffff


	//   ....[8]....
        /*00f0*/ 	.word	0xffffffff


	//   ....[9]....
        /*00f4*/ 	.word	0xffffffff


	//   ....[10]....
        /*00f8*/ 	.word	0xffffffff


	//   ....[11]....
        /*00fc*/ 	.word	0xffffffff


	//   ....[12]....
        /*0100*/ 	.word	0xffffffff


	//   ....[13]....
        /*0104*/ 	.word	0xffffffff


	//   ....[14]....
        /*0108*/ 	.word	0xffffffff


	//   ....[15]....
        /*010c*/ 	.word	0xffffffff


	//   ....[16]....
        /*0110*/ 	.word	0xffffffff


	//   ....[17]....
        /*0114*/ 	.word	0xffffffff


	//   ....[18]....
        /*0118*/ 	.word	0xffffffff


	//   ....[19]....
        /*011c*/ 	.word	0xffffffff


	//----- nvinfo : EIATTR_COOP_GROUP_INSTR_OFFSETS
	.align		4
.L_4849:
        /*0120*/ 	.byte	0x04, 0x28
        /*0122*/ 	.short	(.L_4851 - .L_4850)


	//   ....[0]....
.L_4850:
        /*0124*/ 	.word	0x00003390


	//   ....[1]....
        /*0128*/ 	.word	0x000033b0


	//   ....[2]....
        /*012c*/ 	.word	0x000033e0


	//   ....[3]....
        /*0130*/ 	.word	0x00003400


	//   ....[4]....
        /*0134*/ 	.word	0x00003420


	//   ....[5]....
        /*0138*/ 	.word	0x00003440


	//   ....[6]....
        /*013c*/ 	.word	0x00003460


	//   ....[7]....
        /*0140*/ 	.word	0x00003480


	//   ....[8]....
        /*0144*/ 	.word	0x00003490


	//   ....[9]....
        /*0148*/ 	.word	0x000034b0


	//   ....[10]....
        /*014c*/ 	.word	0x00004770


	//   ....[11]....
        /*0150*/ 	.word	0x000047d0


	//   ....[12]....
        /*0154*/ 	.word	0x00004830


	//   ....[13]....
        /*0158*/ 	.word	0x00004880


	//   ....[14]....
        /*015c*/ 	.word	0x000048e0


	//   ....[15]....
        /*0160*/ 	.word	0x00004930


	//   ....[16]....
        /*0164*/ 	.word	0x00004990


	//   ....[17]....
        /*0168*/ 	.word	0x000049e0


	//   ....[18]....
        /*016c*/ 	.word	0x00004a40


	//   ....[19]....
        /*0170*/ 	.word	0x00004a90


	//----- nvinfo : EIATTR_EXIT_INSTR_OFFSETS
	.align		4
.L_4851:
        /*0174*/ 	.byte	0x04, 0x1c
        /*0176*/ 	.short	(.L_4853 - .L_4852)


	//   ....[0]....
.L_4852:
        /*0178*/ 	.word	0x00004730


	//----- nvinfo : EIATTR_MAX_THREADS
	.align		4
.L_4853:
        /*017c*/ 	.byte	0x04, 0x05
        /*017e*/ 	.short	(.L_4855 - .L_4854)
.L_4854:
        /*0180*/ 	.word	0x00000080
        /*0184*/ 	.word	0x00000001
        /*0188*/ 	.word	0x00000001


	//----- nvinfo : EIATTR_CRS_STACK_SIZE
	.align		4
.L_4855:
        /*018c*/ 	.byte	0x04, 0x1e
        /*018e*/ 	.short	(.L_4857 - .L_4856)
.L_4856:
        /*0190*/ 	.word	0x00000000
.L_4857:


//--------------------- .nv.info._ZN10layer_norm22ln_bwd_finalize_kernelINS_22Kernel_traits_finalizeILj5120E13__nv_bfloat16S2_S2_fjLj1024ELj4ENS_18Kernel_traits_baseILj5120ES2_S2_S2_fjLj1024EEEEEEEvNS_9BwdParamsE --------------------------
	.section	.nv.info._ZN10layer_norm22ln_bwd_finalize_kernelINS_22Kernel_traits_finalizeILj5120E13__nv_bfloat16S2_S2_fjLj1024ELj4ENS_18Kernel_traits_baseILj5120ES2_S2_S2_fjLj1024EEEEEEEvNS_9BwdParamsE,"",@"SHT_CUDA_INFO"
	.sectionflags	@""
	.align	4


	//----- nvinfo : EIATTR_CUDA_API_VERSION
	.align		4
        /*0000*/ 	.byte	0x04, 0x37
        /*0002*/ 	.short	(.L_4859 - .L_4858)
.L_4858:
        /*0004*/ 	.word	0x00000082


	//----- nvinfo : EIATTR_SW2861232_WAR
	.align		4
.L_4859:
        /*0008*/ 	.byte	0x01, 0x35
	.zero		2


	//----- nvinfo : EIATTR_PARAM_CBANK
	.align		4
        /*000c*/ 	.byte	0x04, 0x0a
        /*000e*/ 	.short	(.L_4861 - .L_4860)
	.align		4
.L_4860:
        /*0010*/ 	.word	index@(.nv.constant0._ZN10layer_norm22ln_bwd_finalize_kernelINS_22Kernel_traits_finalizeILj5120E13__nv_bfloat16S2_S2_fjLj1024ELj4ENS_18Kernel_traits_baseILj5120ES2_S2_S2_fjLj1024EEEEEEEvNS_9BwdParamsE)
        /*0014*/ 	.short	0x0160
        /*0016*/ 	.short	0x0088


	//----- nvinfo : EIATTR_CBANK_PARAM_SIZE
	.align		4
.L_4861:
        /*0018*/ 	.byte	0x03, 0x19
        /*001a*/ 	.short	0x0088


	//----- nvinfo : EIATTR_KPARAM_INFO
	.align		4
        /*001c*/ 	.byte	0x04, 0x17
        /*001e*/ 	.short	(.L_4863 - .L_4862)
.L_4862:
        /*0020*/ 	.word	0x00000000
        /*0024*/ 	.short	0x0000
        /*0026*/ 	.short	0x0000
        /*0028*/ 	.byte	0x00, 0xf0, 0x21, 0x02


	//----- nvinfo : EIATTR_MAXREG_COUNT
	.align		4
.L_4863:
        /*002c*/ 	.byte	0x03, 0x1b
        /*002e*/ 	.short	0x0040


	//----- nvinfo : EIATTR_NUM_BARRIERS
	.align		4
        /*0030*/ 	.byte	0x02, 0x4c
        /*0032*/ 	.byte	0x01
	.zero		1


	//----- nvinfo : EIATTR_MERCURY_ISA_VERSION
	.align		4
        /*0034*/ 	.byte	0x03, 0x5f
        /*0036*/ 	.short	0x0000


	//----- nvinfo : EIATTR_COOP_GROUP_MASK_REGIDS
	.align		4
        /*0038*/ 	.byte	0x04, 0x29
        /*003a*/ 	.short	(.L_4865 - .L_4864)


	//   ....[0]....
.L_4864:
        /*003c*/ 	.word	0xffffffff


	//   ....[1]....
        /*0040*/ 	.word	0xffffffff


	//   ....[2]....
        /*0044*/ 	.word	0xffffffff


	//   ....[3]....
        /*0048*/ 	.word	0xffffffff


	//   ....[4]....
        /*004c*/ 	.word	0xffffffff


	//   ....[5]....
        /*0050*/ 	.word	0xffffffff


	//   ....[6]....
        /*0054*/ 	.word	0xffffffff


	//   ....[7]....
        /*0058*/ 	.word	0xffffffff


	//   ....[8]....
        /*005c*/ 	.word	0xffffffff


	//   ....[9]....
        /*0060*/ 	.word	0xffffffff


	//   ....[10]....
        /*0064*/ 	.word	0xffffffff


	//   ....[11]....
        /*0068*/ 	.word	0xffffffff


	//   ....[12]....
        /*006c*/ 	.word	0xffffffff


	//   ....[13]....
        /*0070*/ 	.word	0xffffffff


	//   ....[14]....
        /*0074*/ 	.word	0xffffffff


	//   ....[15]....
        /*0078*/ 	.word	0xffffffff


	//   ....[16]....
        /*007c*/ 	.word	0xffffffff


	//   ....[17]....
        /*0080*/ 	.word	0xffffffff


	//   ....[18]....
        /*0084*/ 	.word	0xffffffff


	//   ....[19]....
        /*0088*/ 	.word	0xffffffff


	//----- nvinfo : EIATTR_COOP_GROUP_INSTR_OFFSETS
	.align		4
.L_4865:
        /*008c*/ 	.byte	0x04, 0x28
        /*008e*/ 	.short	(.L_4867 - .L_4866)


	//   ....[0]....
.L_4866:
        /*0090*/ 	.word	0x000007b0


	//   ....[1]....
        /*0094*/ 	.word	0x000007e0


	//   ....[2]....
        /*0098*/ 	.word	0x00000800


	//   ....[3]....
        /*009c*/ 	.word	0x00000810


	//   ....[4]....
        /*00a0*/ 	.word	0x00000840


	//   ....[5]....
        /*00a4*/ 	.word	0x00000850


	//   ....[6]....
        /*00a8*/ 	.word	0x00000880


	//   ....[7]....
        /*00ac*/ 	.word	0x00000890


	//   ....[8]....
        /*00b0*/ 	.word	0x000008c0


	//   ....[9]....
        /*00b4*/ 	.word	0x000008d0


	//   ....[10]....
        /*00b8*/ 	.word	0x00000ac0


	//   ....[11]....
        /*00bc*/ 	.word	0x00000b40


	//   ....[12]....
        /*00c0*/ 	.word	0x00000ba0


	//   ....[13]....
        /*00c4*/ 	.word	0x00000c00


	//   ....[14]....
        /*00c8*/ 	.word	0x00000c70


	//   ....[15]....
        /*00cc*/ 	.word	0x00000ce0


	//   ....[16]....
        /*00d0*/ 	.word	0x00000d40


	//   ....[17]....
        /*00d4*/ 	.word	0x00000da0


	//   ....[18]....
        /*00d8*/ 	.word	0x00000e00


	//   ....[19]....
        /*00dc*/ 	.word	0x00000e60


	//----- nvinfo : EIATTR_EXIT_INSTR_OFFSETS
	.align		4
.L_4867:
        /*00e0*/ 	.byte	0x04, 0x1c
        /*00e2*/ 	.short	(.L_4869 - .L_4868)


	//   ....[0]....
.L_4868:
        /*00e4*/ 	.word	0x00000070


	//   ....[1]....
        /*00e8*/ 	.word	0x00000a60


	//----- nvinfo : EIATTR_MAX_THREADS
	.align		4
.L_4869:
        /*00ec*/ 	.byte	0x04, 0x05
        /*00ee*/ 	.short	(.L_4871 - .L_4870)
.L_4870:
        /*00f0*/ 	.word	0x00000400
        /*00f4*/ 	.word	0x00000001
        /*00f8*/ 	.word	0x00000001


	//----- nvinfo : EIATTR_CRS_STACK_SIZE
	.align		4
.L_4871:
        /*00fc*/ 	.byte	0x04, 0x1e
        /*00fe*/ 	.short	(.L_4873 - .L_4872)
.L_4872:
        /*0100*/ 	.word	0x00000000
.L_4873:


//--------------------- .nv.info._ZN10layer_norm13ln_bwd_kernelINS_13Kernel_traitsI13__nv_bfloat16S2_S2_fjLj5120ELj1ELj1ELj4ELj16ENS_18Kernel_traits_baseILj5120ES2_S2_S2_fjLj128EEEEEEEvNS_9BwdParamsE --------------------------
	.section	.nv.info._ZN10layer_norm13ln_bwd_kernelINS_13Kernel_traitsI13__nv_bfloat16S2_S2_fjLj5120ELj1ELj1ELj4ELj16ENS_18Kernel_traits_baseILj5120ES2_S2_S2_fjLj128EEEEEEEvNS_9BwdParamsE,"",@"SHT_CUDA_INFO"
	.sectionflags	@""
	.align	4


	//----- nvinfo : EIATTR_CUDA_API_VERSION
	.align		4
        /*0000*/ 	.byte	0x04, 0x37
        /*0002*/ 	.short	(.L_4875 - .L_4874)
.L_4874:
        /*0004*/ 	.word	0x00000082


	//----- nvinfo : EIATTR_SW2861232_WAR
	.align		4
.L_4875:
        /*0008*/ 	.byte	0x01, 0x35
	.zero		2


	//----- nvinfo : EIATTR_PARAM_CBANK
	.align		4
        /*000c*/ 	.byte	0x04, 0x0a
        /*000e*/ 	.short	(.L_4877 - .L_4876)
	.align		4
.L_4876:
        /*0010*/ 	.word	index@(.nv.constant0._ZN10layer_norm13ln_bwd_kernelINS_13Kernel_traitsI13__nv_bfloat16S2_S2_fjLj5120ELj1ELj1ELj4ELj16ENS_18Kernel_traits_baseILj5120ES2_S2_S2_fjLj128EEEEEEEvNS_9BwdParamsE)
        /*0014*/ 	.short	0x0160
        /*0016*/ 	.short	0x0088


	//----- nvinfo : EIATTR_CBANK_PARAM_SIZE
	.align		4
.L_4877:
        /*0018*/ 	.byte	0x03, 0x19
        /*001a*/ 	.short	0x0088


	//----- nvinfo : EIATTR_KPARAM_INFO
	.align		4
        /*001c*/ 	.byte	0x04, 0x17
        /*001e*/ 	.short	(.L_4879 - .L_4878)
.L_4878:
        /*0020*/ 	.word	0x00000000
        /*0024*/ 	.short	0x0000
        /*0026*/ 	.short	0x0000
        /*0028*/ 	.byte	0x00, 0xf0, 0x21, 0x02


	//----- nvinfo : EIATTR_MAXREG_COUNT
	.align		4
.L_4879:
        /*002c*/ 	.byte	0x03, 0x1b
        /*002e*/ 	.short	0x00ff


	//----- nvinfo : EIATTR_NUM_BARRIERS
	.align		4
        /*0030*/ 	.byte	0x02, 0x4c
        /*0032*/ 	.byte	0x01
	.zero		1


	//----- nvinfo : EIATTR_MERCURY_ISA_VERSION
	.align		4
        /*0034*/ 	.byte	0x03, 0x5f
        /*0036*/ 	.short	0x0000


	//----- nvinfo : EIATTR_COOP_GROUP_MASK_REGIDS
	.align		4
        /*0038*/ 	.byte	0x04, 0x29
        /*003a*/ 	.short	(.L_4881 - .L_4880)


	//   ....[0]....
.L_4880:
        /*003c*/ 	.word	0xffffffff


	//   ....[1]....
        /*0040*/ 	.word	0xffffffff


	//   ....[2]....
        /*0044*/ 	.word	0xffffffff


	//   ....[3]....
        /*0048*/ 	.word	0xffffffff


	//   ....[4]....
        /*004c*/ 	.word	0xffffffff


	//   ....[5]....
        /*0050*/ 	.word	0xffffffff


	//   ....[6]....
        /*0054*/ 	.word	0xffffffff


	//   ....[7]....
        /*0058*/ 	.word	0xffffffff


	//   ....[8]....
        /*005c*/ 	.word	0xffffffff


	//   ....[9]....
        /*0060*/ 	.word	0xffffffff


	//   ....[10]....
        /*0064*/ 	.word	0xffffffff


	//   ....[11]....
        /*0068*/ 	.word	0xffffffff


	//   ....[12]....
        /*006c*/ 	.word	0xffffffff


	//   ....[13]....
        /*0070*/ 	.word	0xffffffff


	//   ....[14]....
        /*0074*/ 	.word	0xffffffff


	//   ....[15]....
        /*0078*/ 	.word	0xffffffff


	//   ....[16]....
        /*007c*/ 	.word	0xffffffff


	//   ....[17]....
        /*0080*/ 	.word	0xffffffff


	//   ....[18]....
        /*0084*/ 	.word	0xffffffff


	//   ....[19]....
        /*0088*/ 	.word	0xffffffff


	//----- nvinfo : EIATTR_COOP_GROUP_INSTR_OFFSETS
	.align		4
.L_4881:
        /*008c*/ 	.byte	0x04, 0x28
        /*008e*/ 	.short	(.L_4883 - .L_4882)


	//   ....[0]....
.L_4882:
        /*0090*/ 	.word	0x00002cd0


	//   ....[1]....
        /*0094*/ 	.word	0x00002cf0


	//   ....[2]....
        /*0098*/ 	.word	0x00002d10


	//   ....[3]....
        /*009c*/ 	.word	0x00002d30


	//   ....[4]....
        /*00a0*/ 	.word	0x00002d50


	//   ....[5]....
        /*00a4*/ 	.word	0x00002d70


	//   ....[6]....
        /*00a8*/ 	.word	0x00002d90


	//   ....[7]....
        /*00ac*/ 	.word	0x00002db0


	//   ....[8]....
        /*00b0*/ 	.word	0x00002dd0


	//   ....[9]....
        /*00b4*/ 	.word	0x00002df0


	//   ....[10]....
        /*00b8*/ 	.word	0x00004040


	//   ....[11]....
        /*00bc*/ 	.word	0x000040c0


	//   ....[12]....
        /*00c0*/ 	.word	0x00004140


	//   ....[13]....
        /*00c4*/ 	.word	0x000041b0


	//   ....[14]....
        /*00c8*/ 	.word	0x00004230


	//   ....[15]....
        /*00cc*/ 	.word	0x000042a0


	//   ....[16]....
        /*00d0*/ 	.word	0x00004320


	//   ....[17]....
        /*00d4*/ 	.word	0x00004390


	//   ....[18]....
        /*00d8*/ 	.word	0x00004410


	//   ....[19]....
        /*00dc*/ 	.word	0x00004480


	//----- nvinfo : EIATTR_EXIT_INSTR_OFFSETS
	.align		4
.L_4883:
        /*00e0*/ 	.byte	0x04, 0x1c
        /*00e2*/ 	.short	(.L_4885 - .L_4884)


	//   ....[0]....
.L_4884:
        /*00e4*/ 	.word	0x00003fe0


	//----- nvinfo : EIATTR_MAX_THREADS
	.align		4
.L_4885:
        /*00e8*/ 	.byte	0x04, 0x05
        /*00ea*/ 	.short	(.L_4887 - .L_4886)
.L_4886:
        /*00ec*/ 	.word	0x00000080
        /*00f0*/ 	.word	0x00000001
        /*00f4*/ 	.word	0x00000001


	//----- nvinfo : EIATTR_CRS_STACK_SIZE
	.align		4
.L_4887:
        /*00f8*/ 	.byte	0x04, 0x1e
        /*00fa*/ 	.short	(.L_4889 - .L_4888)
.L_4888:
        /*00fc*/ 	.word	0x00000000
.L_4889:


//--------------------- .nv.info._ZN10layer_norm22ln_bwd_finalize_kernelINS_22Kernel_traits_finalizeILj5120E6__halffS2_fjLj1024ELj4ENS_18Kernel_traits_baseILj5120ES2_fS2_fjLj1024EEEEEEEvNS_9BwdParamsE --------------------------
	.section	.nv.info._ZN10layer_norm22ln_bwd_finalize_kernelINS_22Kernel_traits_finalizeILj5120E6__halffS2_fjLj1024ELj4ENS_18Kernel_traits_baseILj5120ES2_fS2_fjLj1024EEEEEEEvNS_9BwdParamsE,"",@"SHT_CUDA_INFO"
	.sectionflags	@""
	.align	4


	//----- nvinfo : EIATTR_CUDA_API_VERSION
	.align		4
        /*0000*/ 	.byte	0x04, 0x37
        /*0002*/ 	.short	(.L_4891 - .L_4890)
.L_4890:
        /*0004*/ 	.word	0x00000082


	//----- nvinfo : EIATTR_SW2861232_WAR
	.align		4
.L_4891:
        /*0008*/ 	.byte	0x01, 0x35
	.zero		2


	//----- nvinfo : EIATTR_PARAM_CBANK
	.align		4
        /*000c*/ 	.byte	0x04, 0x0a
        /*000e*/ 	.short	(.L_4893 - .L_4892)
	.align		4
.L_4892:
        /*0010*/ 	.word	index@(.nv.constant0._ZN10layer_norm22ln_bwd_finalize_kernelINS_22Kernel_traits_finalizeILj5120E6__halffS2_fjLj1024ELj4ENS_18Kernel_traits_baseILj5120ES2_fS2_fjLj1024EEEEEEEvNS_9BwdParamsE)
        /*0014*/ 	.short	0x0160
        /*0016*/ 	.short	0x0088


	//----- nvinfo : EIATTR_CBANK_PARAM_SIZE
	.align		4
.L_4893:
        /*0018*/ 	.byte	0x03, 0x19
        /*001a*/ 	.short	0x0088


	//----- nvinfo : EIATTR_KPARAM_INFO
	.align		4
        /*001c*/ 	.byte	0x04, 0x17
        /*001e*/ 	.short	(.L_4895 - .L_4894)
.L_4894:
        /*0020*/ 	.word	0x00000000
        /*0024*/ 	.short	0x0000
        /*0026*/ 	.short	0x0000
        /*0028*/ 	.byte	0x00, 0xf0, 0x21, 0x02


	//----- nvinfo : EIATTR_MAXREG_COUNT
	.align		4
.L_4895:
        /*002c*/ 	.byte	0x03, 0x1b
        /*002e*/ 	.short	0x0040


	//----- nvinfo : EIATTR_NUM_BARRIERS
	.align		4
        /*0030*/ 	.byte	0x02, 0x4c
        /*0032*/ 	.byte	0x01
	.zero		1


	//----- nvinfo : EIATTR_MERCURY_ISA_VERSION
	.align		4
        /*0034*/ 	.byte	0x03, 0x5f
        /*0036*/ 	.short	0x0000


	//----- nvinfo : EIATTR_COOP_GROUP_MASK_REGIDS
	.align		4
        /*0038*/ 	.byte	0x04, 0x29
        /*003a*/ 	.short	(.L_4897 - .L_4896)


	//   ....[0]....
.L_4896:
        /*003c*/ 	.word	0xffffffff


	//   ....[1]....
        /*0040*/ 	.word	0xffffffff


	//   ....[2]....
        /*0044*/ 	.word	0xffffffff


	//   ....[3]....
        /*0048*/ 	.word	0xffffffff


	//   ....[4]....
        /*004c*/ 	.word	0xffffffff


	//   ....[5]....
        /*0050*/ 	.word	0xffffffff


	//   ....[6]....
        /*0054*/ 	.word	0xffffffff


	//   ....[7]....
        /*0058*/ 	.word	0xffffffff


	//   ....[8]....
        /*005c*/ 	.word	0xffffffff


	//   ....[9]....
        /*0060*/ 	.word	0xffffffff


	//   ....[10]....
        /*0064*/ 	.word	0xffffffff


	//   ....[11]....
        /*0068*/ 	.word	0xffffffff


	//   ....[12]....
        /*006c*/ 	.word	0xffffffff


	//   ....[13]....
        /*0070*/ 	.word	0xffffffff


	//   ....[14]....
        /*0074*/ 	.word	0xffffffff


	//   ....[15]....
        /*0078*/ 	.word	0xffffffff


	//   ....[16]....
        /*007c*/ 	.word	0xffffffff


	//   ....[17]....
        /*0080*/ 	.word	0xffffffff


	//   ....[18]....
        /*0084*/ 	.word	0xffffffff


	//   ....[19]....
        /*0088*/ 	.word	0xffffffff


	//----- nvinfo : EIATTR_COOP_GROUP_INSTR_OFFSETS
	.align		4
.L_4897:
        /*008c*/ 	.byte	0x04, 0x28
        /*008e*/ 	.short	(.L_4899 - .L_4898)


	//   ....[0]....
.L_4898:
        /*0090*/ 	.word	0x000007b0


	//   ....[1]....
        /*0094*/ 	.word	0x000007e0


	//   ....[2]....
        /*0098*/ 	.word	0x00000800


	//   ....[3]....
        /*009c*/ 	.word	0x00000810


	//   ....[4]....
        /*00a0*/ 	.word	0x00000840


	//   ....[5]....
        /*00a4*/ 	.word	0x00000850


	//   ....[6]....
        /*00a8*/ 	.word	0x00000880


	//   ....[7]....
        /*00ac*/ 	.word	0x00000890


	//   ....[8]....
        /*00b0*/ 	.word	0x000008c0


	//   ....[9]....
        /*00b4*/ 	.word	0x000008d0


	//   ....[10]....
        /*00b8*/ 	.word	0x00000ac0


	//   ....[11]....
        /*00bc*/ 	.word	0x00000b40


	//   ....[12]....
        /*00c0*/ 	.word	0x00000ba0


	//   ....[13]....
        /*00c4*/ 	.word	0x00000c00


	//   ....[14]....
        /*00c8*/ 	.word	0x00000c70


	//   ....[15]....
        /*00cc*/ 	.word	0x00000ce0


	//   ....[16]....
        /*00d0*/ 	.word	0x00000d40


	//   ....[17]....
        /*00d4*/ 	.word	0x00000da0


	//   ....[18]....
        /*00d8*/ 	.word	0x00000e00


	//   ....[19]....
        /*00dc*/ 	.word	0x00000e60


	//----- nvinfo : EIATTR_EXIT_INSTR_OFFSETS
	.align		4
.L_4899:
        /*00e0*/ 	.byte	0x04, 0x1c
        /*00e2*/ 	.short	(.L_4901 - .L_4900)


	//   ....[0]....
.L_4900:
        /*00e4*/ 	.word	0x00000070


	//   ....[1]....
        /*00e8*/ 	.word	0x00000a60


	//----- nvinfo : EIATTR_MAX_THREADS
	.align		4
.L_4901:
        /*00ec*/ 	.byte	0x04, 0x05
        /*00ee*/ 	.short	(.L_4903 - .L_4902)
.L_4902:
        /*00f0*/ 	.word	0x00000400
        /*00f4*/ 	.word	0x00000001
        /*00f8*/ 	.word	0x00000001


	//----- nvinfo : EIATTR_CRS_STACK_SIZE
	.align		4
.L_4903:
        /*00fc*/ 	.byte	0x04, 0x1e
        /*00fe*/ 	.short	(.L_4905 - .L_4904)
.L_4904:
        /*0100*/ 	.word	0x00000000
.L_4905:


//--------------------- .nv.info._ZN10layer_norm13ln_bwd_kernelINS_13Kernel_traitsI6__halffS2_fjLj5120ELj1ELj1ELj4ELj16ENS_18Kernel_traits_baseILj5120ES2_fS2_fjLj128EEEEEEEvNS_9BwdParamsE --------------------------
	.section	.nv.info._ZN10layer_norm13ln_bwd_kernelINS_13Kernel_traitsI6__halffS2_fjLj5120ELj1ELj1ELj4ELj16ENS_18Kernel_traits_baseILj5120ES2_fS2_fjLj128EEEEEEEvNS_9BwdParamsE,"",@"SHT_CUDA_INFO"
	.sectionflags	@""
	.align	4


	//----- nvinfo : EIATTR_CUDA_API_VERSION
	.align		4
        /*0000*/ 	.byte	0x04, 0x37
        /*0002*/ 	.short	(.L_4907 - .L_4906)
.L_4906:
        /*0004*/ 	.word	0x00000082


	//----- nvinfo : EIATTR_SW2861232_WAR
	.align		4
.L_4907:
        /*0008*/ 	.byte	0x01, 0x35
	.zero		2


	//----- nvinfo : EIATTR_PARAM_CBANK
	.align		4
        /*000c*/ 	.byte	0x04, 0x0a
        /*000e*/ 	.short	(.L_4909 - .L_4908)
	.align		4
.L_4908:
        /*0010*/ 	.word	index@(.nv.constant0._ZN10layer_norm13ln_bwd_kernelINS_13Kernel_traitsI6__halffS2_fjLj5120ELj1ELj1ELj4ELj16ENS_18Kernel_traits_baseILj5120ES2_fS2_fjLj128EEEEEEEvNS_9BwdParamsE)
        /*0014*/ 	.short	0x0160
        /*0016*/ 	.short	0x0088


	//----- nvinfo : EIATTR_CBANK_PARAM_SIZE
	.align		4
.L_4909:
        /*0018*/ 	.byte	0x03, 0x19
        /*001a*/ 	.short	0x0088


	//----- nvinfo : EIATTR_KPARAM_INFO
	.align		4
        /*001c*/ 	.byte	0x04, 0x17
        /*001e*/ 	.short	(.L_4911 - .L_4910)
.L_4910:
        /*0020*/ 	.word	0x00000000
        /*0024*/ 	.short	0x0000
        /*0026*/ 	.short	0x0000
        /*0028*/ 	.byte	0x00, 0xf0, 0x21, 0x02


	//----- nvinfo : EIATTR_MAXREG_COUNT
	.align		4
.L_4911:
        /*002c*/ 	.byte	0x03, 0x1b
        /*002e*/ 	.short	0x00ff


	//----- nvinfo : EIATTR_NUM_BARRIERS
	.align		4
        /*0030*/ 	.byte	0x02, 0x4c
        /*0032*/ 	.byte	0x01
	.zero		1


	//----- nvinfo : EIATTR_ANNOTATIONS
	.align		4
        /*0034*/ 	.byte	0x04, 0x55
        /*0036*/ 	.short	(.L_4913 - .L_4912)


	//   ....[0]....
.L_4912:
        /* <DEDUP_REMOVED lines=10> */


	//----- nvinfo : EIATTR_MERCURY_ISA_VERSION
	.align		4
.L_4913:
        /*00c8*/ 	.byte	0x03, 0x5f
        /*00ca*/ 	.short	0x0000


	//----- nvinfo : EIATTR_COOP_GROUP_MASK_REGIDS
	.align		4
        /*00cc*/ 	.byte	0x04, 0x29
        /*00ce*/ 	.short	(.L_4915 - .L_4914)


	//   ....[0]....
.L_4914:
        /*00d0*/ 	.word	0xffffffff


	//   ....[1]....
        /*00d4*/ 	.word	0xffffffff


	//   ....[2]....
        /*00d8*/ 	.word	0xffffffff


	//   ....[3]....
        /*00dc*/ 	.word	0xffffffff


	//   ....[4]....
        /*00e0*/ 	.word	0xffffffff


	//   ....[5]....
        /*00e4*/ 	.word	0xffffffff


	//   ....[6]....
        /*00e8*/ 	.word	0xffffffff


	//   ....[7]....
        /*00ec*/ 	.word	0xffffffff


	//   ....[8]....
        /*00f0*/ 	.word	0xffffffff


	//   ....[9]....
        /*00f4*/ 	.word	0xffffffff


	//   ....[10]....
        /*00f8*/ 	.word	0xffffffff


	//   ....[11]....
        /*00fc*/ 	.word	0xffffffff


	//   ....[12]....
        /*0100*/ 	.word	0xffffffff


	//   ....[13]....
        /*0104*/ 	.word	0xffffffff


	//   ....[14]....
        /*0108*/ 	.word	0xffffffff


	//   ....[15]....
        /*010c*/ 	.word	0xffffffff


	//   ....[16]....
        /*0110*/ 	.word	0xffffffff


	//   ....[17]....
        /*0114*/ 	.word	0xffffffff


	//   ....[18]....
        /*0118*/ 	.word	0xffffffff


	//   ....[19]....
        /*011c*/ 	.word	0xffffffff


	//----- nvinfo : EIATTR_COOP_GROUP_INSTR_OFFSETS
	.align		4
.L_4915:
        /*0120*/ 	.byte	0x04, 0x28
        /*0122*/ 	.short	(.L_4917 - .L_4916)


	//   ....[0]....
.L_4916:
        /*0124*/ 	.word	0x00003390


	//   ....[1]....
        /*0128*/ 	.word	0x000033b0


	//   ....[2]....
        /*012c*/ 	.word	0x000033e0


	//   ....[3]....
        /*0130*/ 	.word	0x00003400


	//   ....[4]....
        /*0134*/ 	.word	0x00003420


	//   ....[5]....
        /*0138*/ 	.word	0x00003440


	//   ....[6]....
        /*013c*/ 	.word	0x00003460


	//   ....[7]....
        /*0140*/ 	.word	0x00003480


	//   ....[8]....
        /*0144*/ 	.word	0x00003490


	//   ....[9]....
        /*0148*/ 	.word	0x000034b0


	//   ....[10]....
        /*014c*/ 	.word	0x00004770


	//   ....[11]....
        /*0150*/ 	.word	0x000047d0


	//   ....[12]....
        /*0154*/ 	.word	0x00004830


	//   ....[13]....
        /*0158*/ 	.word	0x00004880


	//   ....[14]....
        /*015c*/ 	.word	0x000048e0


	//   ....[15]....
        /*0160*/ 	.word	0x00004930


	//   ....[16]....
        /*0164*/ 	.word	0x00004990


	//   ....[17]....
        /*0168*/ 	.word	0x000049e0


	//   ....[18]....
        /*016c*/ 	.word	0x00004a40


	//   ....[19]....
        /*0170*/ 	.word	0x00004a90


	//----- nvinfo : EIATTR_EXIT_INSTR_OFFSETS
	.align		4
.L_4917:
        /*0174*/ 	.byte	0x04, 0x1c
        /*0176*/ 	.short	(.L_4919 - .L_4918)


	//   ....[0]....
.L_4918:
        /*0178*/ 	.word	0x00004730


	//----- nvinfo : EIATTR_MAX_THREADS
	.align		4
.L_4919:
        /*017c*/ 	.byte	0x04, 0x05
        /*017e*/ 	.short	(.L_4921 - .L_4920)
.L_4920:
        /*0180*/ 	.word	0x00000080
        /*0184*/ 	.word	0x00000001
        /*0188*/ 	.word	0x00000001


	//----- nvinfo : EIATTR_CRS_STACK_SIZE
	.align		4
.L_4921:
        /*018c*/ 	.byte	0x04, 0x1e
        /*018e*/ 	.short	(.L_4923 - .L_4922)
.L_4922:
        /*0190*/ 	.word	0x00000000
.L_4923:


//--------------------- .nv.info._ZN10layer_norm22ln_bwd_finalize_kernelINS_22Kernel_traits_finalizeILj5120E6__halfS2_S2_fjLj1024ELj4ENS_18Kernel_traits_baseILj5120ES2_S2_S2_fjLj1024EEEEEEEvNS_9BwdParamsE --------------------------
	.section	.nv.info._ZN10layer_norm22ln_bwd_finalize_kernelINS_22Kernel_traits_finalizeILj5120E6__halfS2_S2_fjLj1024ELj4ENS_18Kernel_traits_baseILj5120ES2_S2_S2_fjLj1024EEEEEEEvNS_9BwdParamsE,"",@"SHT_CUDA_INFO"
	.sectionflags	@""
	.align	4


	//----- nvinfo : EIATTR_CUDA_API_VERSION
	.align		4
        /*0000*/ 	.byte	0x04, 0x37
        /*0002*/ 	.short	(.L_4925 - .L_4924)
.L_4924:
        /*0004*/ 	.word	0x00000082


	//----- nvinfo : EIATTR_SW2861232_WAR
	.align		4
.L_4925:
        /*0008*/ 	.byte	0x01, 0x35
	.zero		2


	//----- nvinfo : EIATTR_PARAM_CBANK
	.align		4
        /*000c*/ 	.byte	0x04, 0x0a
        /*000e*/ 	.short	(.L_4927 - .L_4926)
	.align		4
.L_4926:
        /*0010*/ 	.word	index@(.nv.constant0._ZN10layer_norm22ln_bwd_finalize_kernelINS_22Kernel_traits_finalizeILj5120E6__halfS2_S2_fjLj1024ELj4ENS_18Kernel_traits_baseILj5120ES2_S2_S2_fjLj1024EEEEEEEvNS_9BwdParamsE)
        /*0014*/ 	.short	0x0160
        /*0016*/ 	.short	0x0088


	//----- nvinfo : EIATTR_CBANK_PARAM_SIZE
	.align		4
.L_4927:
        /*0018*/ 	.byte	0x03, 0x19
        /*001a*/ 	.short	0x0088


	//----- nvinfo : EIATTR_KPARAM_INFO
	.align		4
        /*001c*/ 	.byte	0x04, 0x17
        /*001e*/ 	.short	(.L_4929 - .L_4928)
.L_4928:
        /*0020*/ 	.word	0x00000000
        /*0024*/ 	.short	0x0000
        /*0026*/ 	.short	0x0000
        /*0028*/ 	.byte	0x00, 0xf0, 0x21, 0x02


	//----- nvinfo : EIATTR_MAXREG_COUNT
	.align		4
.L_4929:
        /*002c*/ 	.byte	0x03, 0x1b
        /*002e*/ 	.short	0x0040


	//----- nvinfo : EIATTR_NUM_BARRIERS
	.align		4
        /*0030*/ 	.byte	0x02, 0x4c
        /*0032*/ 	.byte	0x01
	.zero		1


	//----- nvinfo : EIATTR_MERCURY_ISA_VERSION
	.align		4
        /*0034*/ 	.byte	0x03, 0x5f
        /*0036*/ 	.short	0x0000


	//----- nvinfo : EIATTR_COOP_GROUP_MASK_REGIDS
	.align		4
        /*0038*/ 	.byte	0x04, 0x29
        /*003a*/ 	.short	(.L_4931 - .L_4930)


	//   ....[0]....
.L_4930:
        /*003c*/ 	.word	0xffffffff


	//   ....[1]....
        /*0040*/ 	.word	0xffffffff


	//   ....[2]....
        /*0044*/ 	.word	0xffffffff


	//   ....[3]....
        /*0048*/ 	.word	0xffffffff


	//   ....[4]....
        /*004c*/ 	.word	0xffffffff


	//   ....[5]....
        /*0050*/ 	.word	0xffffffff


	//   ....[6]....
        /*0054*/ 	.word	0xffffffff


	//   ....[7]....
        /*0058*/ 	.word	0xffffffff


	//   ....[8]....
        /*005c*/ 	.word	0xffffffff


	//   ....[9]....
        /*0060*/ 	.word	0xffffffff


	//   ....[10]....
        /*0064*/ 	.word	0xffffffff


	//   ....[11]....
        /*0068*/ 	.word	0xffffffff


	//   ....[12]....
        /*006c*/ 	.word	0xffffffff


	//   ....[13]....
        /*0070*/ 	.word	0xffffffff


	//   ....[14]....
        /*0074*/ 	.word	0xffffffff


	//   ....[15]....
        /*0078*/ 	.word	0xffffffff


	//   ....[16]....
        /*007c*/ 	.word	0xffffffff


	//   ....[17]....
        /*0080*/ 	.word	0xffffffff


	//   ....[18]....
        /*0084*/ 	.word	0xffffffff


	//   ....[19]....
        /*0088*/ 	.word	0xffffffff


	//----- nvinfo : EIATTR_COOP_GROUP_INSTR_OFFSETS
	.align		4
.L_4931:
        /*008c*/ 	.byte	0x04, 0x28
        /*008e*/ 	.short	(.L_4933 - .L_4932)


	//   ....[0]....
.L_4932:
        /*0090*/ 	.word	0x000007b0


	//   ....[1]....
        /*0094*/ 	.word	0x000007e0


	//   ....[2]....
        /*0098*/ 	.word	0x00000800


	//   ....[3]....
        /*009c*/ 	.word	0x00000810


	//   ....[4]....
        /*00a0*/ 	.word	0x00000840


	//   ....[5]....
        /*00a4*/ 	.word	0x00000850


	//   ....[6]....
        /*00a8*/ 	.word	0x00000880


	//   ....[7]....
        /*00ac*/ 	.word	0x00000890


	//   ....[8]....
        /*00b0*/ 	.word	0x000008c0


	//   ....[9]....
        /*00b4*/ 	.word	0x000008d0


	//   ....[10]....
        /*00b8*/ 	.word	0x00000ac0


	//   ....[11]....
        /*00bc*/ 	.word	0x00000b40


	//   ....[12]....
        /*00c0*/ 	.word	0x00000ba0


	//   ....[13]....
        /*00c4*/ 	.word	0x00000c00


	//   ....[14]....
        /*00c8*/ 	.word	0x00000c70


	//   ....[15]....
        /*00cc*/ 	.word	0x00000ce0


	//   ....[16]....
        /*00d0*/ 	.word	0x00000d40


	//   ....[17]....
        /*00d4*/ 	.word	0x00000da0


	//   ....[18]....
        /*00d8*/ 	.word	0x00000e00


	//   ....[19]....
        /*00dc*/ 	.word	0x00000e60


	//----- nvinfo : EIATTR_EXIT_INSTR_OFFSETS
	.align		4
.L_4933:
        /*00e0*/ 	.byte	0x04, 0x1c
        /*00e2*/ 	.short	(.L_4935 - .L_4934)


	//   ....[0]....
.L_4934:
        /*00e4*/ 	.word	0x00000070


	//   ....[1]....
        /*00e8*/ 	.word	0x00000a60


	//----- nvinfo : EIATTR_MAX_THREADS
	.align		4
.L_4935:
        /*00ec*/ 	.byte	0x04, 0x05
        /*00ee*/ 	.short	(.L_4937 - .L_4936)
.L_4936:
        /*00f0*/ 	.word	0x00000400
        /*00f4*/ 	.word	0x00000001
        /*00f8*/ 	.word	0x00000001


	//----- nvinfo : EIATTR_CRS_STACK_SIZE
	.align		4
.L_4937:
        /*00fc*/ 	.byte	0x04, 0x1e
        /*00fe*/ 	.short	(.L_4939 - .L_4938)
.L_4938:
        /*0100*/ 	.word	0x00000000
.L_4939:


//--------------------- .nv.info._ZN10layer_norm13ln_bwd_kernelINS_13Kernel_traitsI6__halfS2_S2_fjLj5120ELj1ELj1ELj4ELj16ENS_18Kernel_traits_baseILj5120ES2_S2_S2_fjLj128EEEEEEEvNS_9BwdParamsE --------------------------
	.section	.nv.info._ZN10layer_norm13ln_bwd_kernelINS_13Kernel_traitsI6__halfS2_S2_fjLj5120ELj1ELj1ELj4ELj16ENS_18Kernel_traits_baseILj5120ES2_S2_S2_fjLj128EEEEEEEvNS_9BwdParamsE,"",@"SHT_CUDA_INFO"
	.sectionflags	@""
	.align	4


	//----- nvinfo : EIATTR_CUDA_API_VERSION
	.align		4
        /*0000*/ 	.byte	0x04, 0x37
        /*0002*/ 	.short	(.L_4941 - .L_4940)
.L_4940:
        /*0004*/ 	.word	0x00000082


	//----- nvinfo : EIATTR_SW2861232_WAR
	.align		4
.L_4941:
        /*0008*/ 	.byte	0x01, 0x35
	.zero		2


	//----- nvinfo : EIATTR_PARAM_CBANK
	.align		4
        /*000c*/ 	.byte	0x04, 0x0a
        /*000e*/ 	.short	(.L_4943 - .L_4942)
	.align		4
.L_4942:
        /*0010*/ 	.word	index@(.nv.constant0._ZN10layer_norm13ln_bwd_kernelINS_13Kernel_traitsI6__halfS2_S2_fjLj5120ELj1ELj1ELj4ELj16ENS_18Kernel_traits_baseILj5120ES2_S2_S2_fjLj128EEEEEEEvNS_9BwdParamsE)
        /*0014*/ 	.short	0x0160
        /*0016*/ 	.short	0x0088


	//----- nvinfo : EIATTR_CBANK_PARAM_SIZE
	.align		4
.L_4943:
        /*0018*/ 	.byte	0x03, 0x19
        /*001a*/ 	.short	0x0088


	//----- nvinfo : EIATTR_KPARAM_INFO
	.align		4
        /*001c*/ 	.byte	0x04, 0x17
        /*001e*/ 	.short	(.L_4945 - .L_4944)
.L_4944:
        /*0020*/ 	.word	0x00000000
        /*0024*/ 	.short	0x0000
        /*0026*/ 	.short	0x0000
        /*0028*/ 	.byte	0x00, 0xf0, 0x21, 0x02


	//----- nvinfo : EIATTR_MAXREG_COUNT
	.align		4
.L_4945:
        /*002c*/ 	.byte	0x03, 0x1b
        /*002e*/ 	.short	0x00ff


	//----- nvinfo : EIATTR_NUM_BARRIERS
	.align		4
        /*0030*/ 	.byte	0x02, 0x4c
        /*0032*/ 	.byte	0x01
	.zero		1


	//----- nvinfo : EIATTR_MERCURY_ISA_VERSION
	.align		4
        /*0034*/ 	.byte	0x03, 0x5f
        /*0036*/ 	.short	0x0000


	//----- nvinfo : EIATTR_COOP_GROUP_MASK_REGIDS
	.align		4
        /*0038*/ 	.byte	0x04, 0x29
        /*003a*/ 	.short	(.L_4947 - .L_4946)


	//   ....[0]....
.L_4946:
        /*003c*/ 	.word	0xffffffff


	//   ....[1]....
        /*0040*/ 	.word	0xffffffff


	//   ....[2]....
        /*0044*/ 	.word	0xffffffff


	//   ....[3]....
        /*0048*/ 	.word	0xffffffff


	//   ....[4]....
        /*004c*/ 	.word	0xffffffff


	//   ....[5]....
        /*0050*/ 	.word	0xffffffff


	//   ....[6]....
        /*0054*/ 	.word	0xffffffff


	//   ....[7]....
        /*0058*/ 	.word	0xffffffff


	//   ....[8]....
        /*005c*/ 	.word	0xffffffff


	//   ....[9]....
        /*0060*/ 	.word	0xffffffff


	//   ....[10]....
        /*0064*/ 	.word	0xffffffff


	//   ....[11]....
        /*0068*/ 	.word	0xffffffff


	//   ....[12]....
        /*006c*/ 	.word	0xffffffff


	//   ....[13]....
        /*0070*/ 	.word	0xffffffff


	//   ....[14]....
        /*0074*/ 	.word	0xffffffff


	//   ....[15]....
        /*0078*/ 	.word	0xffffffff


	//   ....[16]....
        /*007c*/ 	.word	0xffffffff


	//   ....[17]....
        /*0080*/ 	.word	0xffffffff


	//   ....[18]....
        /*0084*/ 	.word	0xffffffff


	//   ....[19]....
        /*0088*/ 	.word	0xffffffff


	//----- nvinfo : EIATTR_COOP_GROUP_INSTR_OFFSETS
	.align		4
.L_4947:
        /*008c*/ 	.byte	0x04, 0x28
        /*008e*/ 	.short	(.L_4949 - .L_4948)


	//   ....[0]....
.L_4948:
        /*0090*/ 	.word	0x00002ce0


	//   ....[1]....
        /*0094*/ 	.word	0x00002d00


	//   ....[2]....
        /*0098*/ 	.word	0x00002d20


	//   ....[3]....
        /*009c*/ 	.word	0x00002d40


	//   ....[4]....
        /*00a0*/ 	.word	0x00002d60


	//   ....[5]....
        /*00a4*/ 	.word	0x00002d80


	//   ....[6]....
        /*00a8*/ 	.word	0x00002da0


	//   ....[7]....
        /*00ac*/ 	.word	0x00002dc0


	//   ....[8]....
        /*00b0*/ 	.word	0x00002de0


	//   ....[9]....
        /*00b4*/ 	.word	0x00002e00


	//   ....[10]....
        /*00b8*/ 	.word	0x00004050


	//   ....[11]....
        /*00bc*/ 	.word	0x000040d0


	//   ....[12]....
        /*00c0*/ 	.word	0x00004150


	//   ....[13]....
        /*00c4*/ 	.word	0x000041c0


	//   ....[14]....
        /*00c8*/ 	.word	0x00004240


	//   ....[15]....
        /*00cc*/ 	.word	0x000042b0


	//   ....[16]....
        /*00d0*/ 	.word	0x00004330


	//   ....[17]....
        /*00d4*/ 	.word	0x000043a0


	//   ....[18]....
        /*00d8*/ 	.word	0x00004420


	//   ....[19]....
        /*00dc*/ 	.word	0x00004490


	//----- nvinfo : EIATTR_EXIT_INSTR_OFFSETS
	.align		4
.L_4949:
        /*00e0*/ 	.byte	0x04, 0x1c
        /*00e2*/ 	.short	(.L_4951 - .L_4950)


	//   ....[0]....
.L_4950:
        /*00e4*/ 	.word	0x00003ff0


	//----- nvinfo : EIATTR_MAX_THREADS
	.align		4
.L_4951:
        /*00e8*/ 	.byte	0x04, 0x05
        /*00ea*/ 	.short	(.L_4953 - .L_4952)
.L_4952:
        /*00ec*/ 	.word	0x00000080
        /*00f0*/ 	.word	0x00000001
        /*00f4*/ 	.word	0x00000001


	//----- nvinfo : EIATTR_CRS_STACK_SIZE
	.align		4
.L_4953:
        /*00f8*/ 	.byte	0x04, 0x1e
        /*00fa*/ 	.short	(.L_4955 - .L_4954)
.L_4954:
        /*00fc*/ 	.word	0x00000000
.L_4955:


//--------------------- .nv.info._ZN10layer_norm22ln_bwd_finalize_kernelINS_22Kernel_traits_finalizeILj5120EffffjLj1024ELj4ENS_18Kernel_traits_baseILj5120EffffjLj1024EEEEEEEvNS_9BwdParamsE --------------------------
	.section	.nv.info._ZN10layer_norm22ln_bwd_finalize_kernelINS_22Kernel_traits_finalizeILj5120EffffjLj1024ELj4ENS_18Kernel_traits_baseILj5120EffffjLj1024EEEEEEEvNS_9BwdParamsE,"",@"SHT_CUDA_INFO"
	.sectionflags	@""
	.align	4


	//----- nvinfo : EIATTR_CUDA_API_VERSION
	.align		4
        /*0000*/ 	.byte	0x04, 0x37
        /*0002*/ 	.short	(.L_4957 - .L_4956)
.L_4956:
        /*0004*/ 	.word	0x00000082


	//----- nvinfo : EIATTR_SW2861232_WAR
	.align		4
.L_4957:
        /*0008*/ 	.byte	0x01, 0x35
	.zero		2


	//----- nvinfo : EIATTR_PARAM_CBANK
	.align		4
        /*000c*/ 	.byte	0x04, 0x0a
        /*000e*/ 	.short	(.L_4959 - .L_4958)
	.align		4
.L_4958:
        /*0010*/ 	.word	index@(.nv.constant0._ZN10layer_norm22ln_bwd_finalize_kernelINS_22Kernel_traits_finalizeILj5120EffffjLj1024ELj4ENS_18Kernel_traits_baseILj5120EffffjLj1024EEEEEEEvNS_9BwdParamsE)
        /*0014*/ 	.short	0x0160
        /*0016*/ 	.short	0x0088


	//----- nvinfo : EIATTR_CBANK_PARAM_SIZE
	.align		4
.L_4959:
        /*0018*/ 	.byte	0x03, 0x19
        /*001a*/ 	.short	0x0088


	//----- nvinfo : EIATTR_KPARAM_INFO
	.align		4
        /*001c*/ 	.byte	0x04, 0x17
        /*001e*/ 	.short	(.L_4961 - .L_4960)
.L_4960:
        /*0020*/ 	.word	0x00000000
        /*0024*/ 	.short	0x0000
        /*0026*/ 	.short	0x0000
        /*0028*/ 	.byte	0x00, 0xf0, 0x21, 0x02


	//----- nvinfo : EIATTR_MAXREG_COUNT
	.align		4
.L_4961:
        /*002c*/ 	.byte	0x03, 0x1b
        /*002e*/ 	.short	0x0040


	//----- nvinfo : EIATTR_NUM_BARRIERS
	.align		4
        /*0030*/ 	.byte	0x02, 0x4c
        /*0032*/ 	.byte	0x01
	.zero		1


	//----- nvinfo : EIATTR_MERCURY_ISA_VERSION
	.align		4
        /*0034*/ 	.byte	0x03, 0x5f
        /*0036*/ 	.short	0x0000


	//----- nvinfo : EIATTR_COOP_GROUP_MASK_REGIDS
	.align		4
        /*0038*/ 	.byte	0x04, 0x29
        /*003a*/ 	.short	(.L_4963 - .L_4962)


	//   ....[0]....
.L_4962:
        /*003c*/ 	.word	0xffffffff


	//   ....[1]....
        /*0040*/ 	.word	0xffffffff


	//   ....[2]....
        /*0044*/ 	.word	0xffffffff


	//   ....[3]....
        /*0048*/ 	.word	0xffffffff


	//   ....[4]....
        /*004c*/ 	.word	0xffffffff


	//   ....[5]....
        /*0050*/ 	.word	0xffffffff


	//   ....[6]....
        /*0054*/ 	.word	0xffffffff


	//   ....[7]....
        /*0058*/ 	.word	0xffffffff


	//   ....[8]....
        /*005c*/ 	.word	0xffffffff


	//   ....[9]....
        /*0060*/ 	.word	0xffffffff


	//   ....[10]....
        /*0064*/ 	.word	0xffffffff


	//   ....[11]....
        /*0068*/ 	.word	0xffffffff


	//   ....[12]....
        /*006c*/ 	.word	0xffffffff


	//   ....[13]....
        /*0070*/ 	.word	0xffffffff


	//   ....[14]....
        /*0074*/ 	.word	0xffffffff


	//   ....[15]....
        /*0078*/ 	.word	0xffffffff


	//   ....[16]....
        /*007c*/ 	.word	0xffffffff


	//   ....[17]....
        /*0080*/ 	.word	0xffffffff


	//   ....[18]....
        /*0084*/ 	.word	0xffffffff


	//   ....[19]....
        /*0088*/ 	.word	0xffffffff


	//----- nvinfo : EIATTR_COOP_GROUP_INSTR_OFFSETS
	.align		4
.L_4963:
        /*008c*/ 	.byte	0x04, 0x28
        /*008e*/ 	.short	(.L_4965 - .L_4964)


	//   ....[0]....
.L_4964:
        /*0090*/ 	.word	0x000007b0


	//   ....[1]....
        /*0094*/ 	.word	0x000007e0


	//   ....[2]....
        /*0098*/ 	.word	0x00000800


	//   ....[3]....
        /*009c*/ 	.word	0x00000810


	//   ....[4]....
        /*00a0*/ 	.word	0x00000840


	//   ....[5]....
        /*00a4*/ 	.word	0x00000850


	//   ....[6]....
        /*00a8*/ 	.word	0x00000880


	//   ....[7]....
        /*00ac*/ 	.word	0x00000890


	//   ....[8]....
        /*00b0*/ 	.word	0x000008c0


	//   ....[9]....
        /*00b4*/ 	.word	0x000008d0


	//   ....[10]....
        /*00b8*/ 	.word	0x00000a70


	//   ....[11]....
        /*00bc*/ 	.word	0x00000af0


	//   ....[12]....
        /*00c0*/ 	.word	0x00000b50


	//   ....[13]....
        /*00c4*/ 	.word	0x00000bb0


	//   ....[14]....
        /*00c8*/ 	.word	0x00000c20


	//   ....[15]....
        /*00cc*/ 	.word	0x00000c90


	//   ....[16]....
        /*00d0*/ 	.word	0x00000cf0


	//   ....[17]....
        /*00d4*/ 	.word	0x00000d50


	//   ....[18]....
        /*00d8*/ 	.word	0x00000db0


	//   ....[19]....
        /*00dc*/ 	.word	0x00000e10


	//----- nvinfo : EIATTR_EXIT_INSTR_OFFSETS
	.align		4
.L_4965:
        /*00e0*/ 	.byte	0x04, 0x1c
        /*00e2*/ 	.short	(.L_4967 - .L_4966)


	//   ....[0]....
.L_4966:
        /*00e4*/ 	.word	0x00000070


	//   ....[1]....
        /*00e8*/ 	.word	0x00000a10


	//----- nvinfo : EIATTR_MAX_THREADS
	.align		4
.L_4967:
        /*00ec*/ 	.byte	0x04, 0x05
        /*00ee*/ 	.short	(.L_4969 - .L_4968)
.L_4968:
        /*00f0*/ 	.word	0x00000400
        /*00f4*/ 	.word	0x00000001
        /*00f8*/ 	.word	0x00000001


	//----- nvinfo : EIATTR_CRS_STACK_SIZE
	.align		4
.L_4969:
        /*00fc*/ 	.byte	0x04, 0x1e
        /*00fe*/ 	.short	(.L_4971 - .L_4970)
.L_4970:
        /*0100*/ 	.word	0x00000000
.L_4971:


//--------------------- .nv.info._ZN10layer_norm13ln_bwd_kernelINS_13Kernel_traitsIffffjLj5120ELj1ELj1ELj4ELj16ENS_18Kernel_traits_baseILj5120EffffjLj128EEEEEEEvNS_9BwdParamsE --------------------------
	.section	.nv.info._ZN10layer_norm13ln_bwd_kernelINS_13Kernel_traitsIffffjLj5120ELj1ELj1ELj4ELj16ENS_18Kernel_traits_baseILj5120EffffjLj128EEEEEEEvNS_9BwdParamsE,"",@"SHT_CUDA_INFO"
	.sectionflags	@""
	.align	4


	//----- nvinfo : EIATTR_CUDA_API_VERSION
	.align		4
        /*0000*/ 	.byte	0x04, 0x37
        /*0002*/ 	.short	(.L_4973 - .L_4972)
.L_4972:
        /*0004*/ 	.word	0x00000082


	//----- nvinfo : EIATTR_SW2861232_WAR
	.align		4
.L_4973:
        /*0008*/ 	.byte	0x01, 0x35
	.zero		2


	//----- nvinfo : EIATTR_PARAM_CBANK
	.align		4
        /*000c*/ 	.byte	0x04, 0x0a
        /*000e*/ 	.short	(.L_4975 - .L_4974)
	.align		4
.L_4974:
        /*0010*/ 	.word	index@(.nv.constant0._ZN10layer_norm13ln_bwd_kernelINS_13Kernel_traitsIffffjLj5120ELj1ELj1ELj4ELj16ENS_18Kernel_traits_baseILj5120EffffjLj128EEEEEEEvNS_9BwdParamsE)
        /*0014*/ 	.short	0x0160
        /*0016*/ 	.short	0x0088


	//----- nvinfo : EIATTR_CBANK_PARAM_SIZE
	.align		4
.L_4975:
        /*0018*/ 	.byte	0x03, 0x19
        /*001a*/ 	.short	0x0088


	//----- nvinfo : EIATTR_KPARAM_INFO
	.align		4
        /*001c*/ 	.byte	0x04, 0x17
        /*001e*/ 	.short	(.L_4977 - .L_4976)
.L_4976:
        /*0020*/ 	.word	0x00000000
        /*0024*/ 	.short	0x0000
        /*0026*/ 	.short	0x0000
        /*0028*/ 	.byte	0x00, 0xf0, 0x21, 0x02


	//----- nvinfo : EIATTR_MAXREG_COUNT
	.align		4
.L_4977:
        /*002c*/ 	.byte	0x03, 0x1b
        /*002e*/ 	.short	0x00ff


	//----- nvinfo : EIATTR_NUM_BARRIERS
	.align		4
        /*0030*/ 	.byte	0x02, 0x4c
        /*0032*/ 	.byte	0x01
	.zero		1


	//----- nvinfo : EIATTR_ANNOTATIONS
	.align		4
        /*0034*/ 	.byte	0x04, 0x55
        /*0036*/ 	.short	(.L_4979 - .L_4978)


	//   ....[0]....
.L_4978:
        /* <DEDUP_REMOVED lines=18> */


	//----- nvinfo : EIATTR_MERCURY_ISA_VERSION
	.align		4
.L_4979:
        /*0148*/ 	.byte	0x03, 0x5f
        /*014a*/ 	.short	0x0000


	//----- nvinfo : EIATTR_COOP_GROUP_MASK_REGIDS
	.align		4
        /*014c*/ 	.byte	0x04, 0x29
        /*014e*/ 	.short	(.L_4981 - .L_4980)


	//   ....[0]....
.L_4980:
        /*0150*/ 	.word	0xffffffff


	//   ....[1]....
        /*0154*/ 	.word	0xffffffff


	//   ....[2]....
        /*0158*/ 	.word	0xffffffff


	//   ....[3]....
        /*015c*/ 	.word	0xffffffff


	//   ....[4]....
        /*0160*/ 	.word	0xffffffff


	//   ....[5]....
        /*0164*/ 	.word	0xffffffff


	//   ....[6]....
        /*0168*/ 	.word	0xffffffff


	//   ....[7]....
        /*016c*/ 	.word	0xffffffff


	//   ....[8]....
        /*0170*/ 	.word	0xffffffff


	//   ....[9]....
        /*0174*/ 	.word	0xffffffff


	//   ....[10]....
        /*0178*/ 	.word	0xffffffff


	//   ....[11]....
        /*017c*/ 	.word	0xffffffff


	//   ....[12]....
        /*0180*/ 	.word	0xffffffff


	//   ....[13]....
        /*0184*/ 	.word	0xffffffff


	//   ....[14]....
        /*0188*/ 	.word	0xffffffff


	//   ....[15]....
        /*018c*/ 	.word	0xffffffff


	//   ....[16]....
        /*0190*/ 	.word	0xffffffff


	//   ....[17]....
        /*0194*/ 	.word	0xffffffff


	//   ....[18]....
        /*0198*/ 	.word	0xffffffff


	//   ....[19]....
        /*019c*/ 	.word	0xffffffff


	//----- nvinfo : EIATTR_COOP_GROUP_INSTR_OFFSETS
	.align		4
.L_4981:
        /*01a0*/ 	.byte	0x04, 0x28
        /*01a2*/ 	.short	(.L_4983 - .L_4982)


	//   ....[0]....
.L_4982:
        /*01a4*/ 	.word	0x00002780


	//   ....[1]....
        /*01a8*/ 	.word	0x000027a0


	//   ....[2]....
        /*01ac*/ 	.word	0x000027d0


	//   ....[3]....
        /*01b0*/ 	.word	0x000027f0


	//   ....[4]....
        /*01b4*/ 	.word	0x00002810


	//   ....[5]....
        /*01b8*/ 	.word	0x00002830


	//   ....[6]....
        /*01bc*/ 	.word	0x00002850


	//   ....[7]....
        /*01c0*/ 	.word	0x00002870


	//   ....[8]....
        /*01c4*/ 	.word	0x00002880


	//   ....[9]....
        /*01c8*/ 	.word	0x000028a0


	//   ....[10]....
        /*01cc*/ 	.word	0x00003b90


	//   ....[11]....
        /*01d0*/ 	.word	0x00003bf0


	//   ....[12]....
        /*01d4*/ 	.word	0x00003c50


	//   ....[13]....
        /*01d8*/ 	.word	0x00003ca0


	//   ....[14]....
        /*01dc*/ 	.word	0x00003d00


	//   ....[15]....
        /*01e0*/ 	.word	0x00003d50


	//   ....[16]....
        /*01e4*/ 	.word	0x00003db0


	//   ....[17]....
        /*01e8*/ 	.word	0x00003e00


	//   ....[18]....
        /*01ec*/ 	.word	0x00003e60


	//   ....[19]....
        /*01f0*/ 	.word	0x00003eb0


	//----- nvinfo : EIATTR_EXIT_INSTR_OFFSETS
	.align		4
.L_4983:
        /*01f4*/ 	.byte	0x04, 0x1c
        /*01f6*/ 	.short	(.L_4985 - .L_4984)


	//   ....[0]....
.L_4984:
        /*01f8*/ 	.word	0x00003b50


	//----- nvinfo : EIATTR_MAX_THREADS
	.align		4
.L_4985:
        /*01fc*/ 	.byte	0x04, 0x05
        /*01fe*/ 	.short	(.L_4987 - .L_4986)
.L_4986:
        /*0200*/ 	.word	0x00000080
        /*0204*/ 	.word	0x00000001
        /*0208*/ 	.word	0x00000001


	//----- nvinfo : EIATTR_CRS_STACK_SIZE
	.align		4
.L_4987:
        /*020c*/ 	.byte	0x04, 0x1e
        /*020e*/ 	.short	(.L_4989 - .L_4988)
.L_4988:
        /*0210*/ 	.word	0x00000000
.L_4989:


//--------------------- .nv.info._ZN10layer_norm22ln_bwd_finalize_kernelINS_22Kernel_traits_finalizeILj4096E13__nv_bfloat16fS2_fjLj1024ELj4ENS_18Kernel_traits_baseILj4096ES2_fS2_fjLj1024EEEEEEEvNS_9BwdParamsE --------------------------
	.section	.nv.info._ZN10layer_norm22ln_bwd_finalize_kernelINS_22Kernel_traits_finalizeILj4096E13__nv_bfloat16fS2_fjLj1024ELj4ENS_18Kernel_traits_baseILj4096ES2_fS2_fjLj1024EEEEEEEvNS_9BwdParamsE,"",@"SHT_CUDA_INFO"
	.sectionflags	@""
	.align	4


	//----- nvinfo : EIATTR_CUDA_API_VERSION
	.align		4
        /*0000*/ 	.byte	0x04, 0x37
        /*0002*/ 	.short	(.L_4991 - .L_4990)
.L_4990:
        /*0004*/ 	.word	0x00000082


	//----- nvinfo : EIATTR_SW2861232_WAR
	.align		4
.L_4991:
        /*0008*/ 	.byte	0x01, 0x35
	.zero		2


	//----- nvinfo : EIATTR_PARAM_CBANK
	.align		4
        /*000c*/ 	.byte	0x04, 0x0a
        /*000e*/ 	.short	(.L_4993 - .L_4992)
	.align		4
.L_4992:
        /*0010*/ 	.word	index@(.nv.constant0._ZN10layer_norm22ln_bwd_finalize_kernelINS_22Kernel_traits_finalizeILj4096E13__nv_bfloat16fS2_fjLj1024ELj4ENS_18Kernel_traits_baseILj4096ES2_fS2_fjLj1024EEEEEEEvNS_9BwdParamsE)
        /*0014*/ 	.short	0x0160
        /*0016*/ 	.short	0x0088


	//----- nvinfo : EIATTR_CBANK_PARAM_SIZE
	.align		4
.L_4993:
        /*0018*/ 	.byte	0x03, 0x19
        /*001a*/ 	.short	0x0088


	//----- nvinfo : EIATTR_KPARAM_INFO
	.align		4
        /*001c*/ 	.byte	0x04, 0x17
        /*001e*/ 	.short	(.L_4995 - .L_4994)
.L_4994:
        /*0020*/ 	.word	0x00000000
        /*0024*/ 	.short	0x0000
        /*0026*/ 	.short	0x0000
        /*0028*/ 	.byte	0x00, 0xf0, 0x21, 0x02


	//----- nvinfo : EIATTR_MAXREG_COUNT
	.align		4
.L_4995:
        /*002c*/ 	.byte	0x03, 0x1b
        /*002e*/ 	.short	0x0040


	//----- nvinfo : EIATTR_NUM_BARRIERS
	.align		4
        /*0030*/ 	.byte	0x02, 0x4c
        /*0032*/ 	.byte	0x01
	.zero		1


	//----- nvinfo : EIATTR_MERCURY_ISA_VERSION
	.align		4
        /*0034*/ 	.byte	0x03, 0x5f
        /*0036*/ 	.short	0x0000


	//----- nvinfo : EIATTR_COOP_GROUP_MASK_REGIDS
	.align		4
        /*0038*/ 	.byte	0x04, 0x29
        /*003a*/ 	.short	(.L_4997 - .L_4996)


	//   ....[0]....
.L_4996:
        /*003c*/ 	.word	0xffffffff


	//   ....[1]....
        /*0040*/ 	.word	0xffffffff


	//   ....[2]....
        /*0044*/ 	.word	0xffffffff


	//   ....[3]....
        /*0048*/ 	.word	0xffffffff


	//   ....[4]....
        /*004c*/ 	.word	0xffffffff


	//   ....[5]....
        /*0050*/ 	.word	0xffffffff


	//   ....[6]....
        /*0054*/ 	.word	0xffffffff


	//   ....[7]....
        /*0058*/ 	.word	0xffffffff


	//   ....[8]....
        /*005c*/ 	.word	0xffffffff


	//   ....[9]....
        /*0060*/ 	.word	0xffffffff


	//   ....[10]....
        /*0064*/ 	.word	0xffffffff


	//   ....[11]....
        /*0068*/ 	.word	0xffffffff


	//   ....[12]....
        /*006c*/ 	.word	0xffffffff


	//   ....[13]....
        /*0070*/ 	.word	0xffffffff


	//   ....[14]....
        /*0074*/ 	.word	0xffffffff


	//   ....[15]....
        /*0078*/ 	.word	0xffffffff


	//   ....[16]....
        /*007c*/ 	.word	0xffffffff


	//   ....[17]....
        /*0080*/ 	.word	0xffffffff


	//   ....[18]....
        /*0084*/ 	.word	0xffffffff


	//   ....[19]....
        /*0088*/ 	.word	0xffffffff


	//----- nvinfo : EIATTR_COOP_GROUP_INSTR_OFFSETS
	.align		4
.L_4997:
        /*008c*/ 	.byte	0x04, 0x28
        /*008e*/ 	.short	(.L_4999 - .L_4998)


	//   ....[0]....
.L_4998:
        /*0090*/ 	.word	0x000007b0


	//   ....[1]....
        /*0094*/ 	.word	0x000007e0


	//   ....[2]....
        /*0098*/ 	.word	0x00000800


	//   ....[3]....
        /*009c*/ 	.word	0x00000810


	//   ....[4]....
        /*00a0*/ 	.word	0x00000840


	//   ....[5]....
        /*00a4*/ 	.word	0x00000850


	//   ....[6]....
        /*00a8*/ 	.word	0x00000880


	//   ....[7]....
        /*00ac*/ 	.word	0x00000890


	//   ....[8]....
        /*00b0*/ 	.word	0x000008c0


	//   ....[9]....
        /*00b4*/ 	.word	0x000008d0


	//   ....[10]....
        /*00b8*/ 	.word	0x00000ac0


	//   ....[11]....
        /*00bc*/ 	.word	0x00000b40


	//   ....[12]....
        /*00c0*/ 	.word	0x00000ba0


	//   ....[13]....
        /*00c4*/ 	.word	0x00000c00


	//   ....[14]....
        /*00c8*/ 	.word	0x00000c70


	//   ....[15]....
        /*00cc*/ 	.word	0x00000ce0


	//   ....[16]....
        /*00d0*/ 	.word	0x00000d40


	//   ....[17]....
        /*00d4*/ 	.word	0x00000da0


	//   ....[18]....
        /*00d8*/ 	.word	0x00000e00


	//   ....[19]....
        /*00dc*/ 	.word	0x00000e60


	//----- nvinfo : EIATTR_EXIT_INSTR_OFFSETS
	.align		4
.L_4999:
        /*00e0*/ 	.byte	0x04, 0x1c
        /*00e2*/ 	.short	(.L_5001 - .L_5000)


	//   ....[0]....
.L_5000:
        /*00e4*/ 	.word	0x00000070


	//   ....[1]....
        /*00e8*/ 	.word	0x00000a60


	//----- nvinfo : EIATTR_MAX_THREADS
	.align		4
.L_5001:
        /*00ec*/ 	.byte	0x04, 0x05
        /*00ee*/ 	.short	(.L_5003 - .L_5002)
.L_5002:
        /*00f0*/ 	.word	0x00000400
        /*00f4*/ 	.word	0x00000001
        /*00f8*/ 	.word	0x00000001


	//----- nvinfo : EIATTR_CRS_STACK_SIZE
	.align		4
.L_5003:
        /*00fc*/ 	.byte	0x04, 0x1e
        /*00fe*/ 	.short	(.L_5005 - .L_5004)
.L_5004:
        /*0100*/ 	.word	0x00000000
.L_5005:


//--------------------- .nv.info._ZN10layer_norm13ln_bwd_kernelINS_13Kernel_traitsI13__nv_bfloat16fS2_fjLj4096ELj1ELj1ELj4ELj16ENS_18Kernel_traits_baseILj4096ES2_fS2_fjLj128EEEEEEEvNS_9BwdParamsE --------------------------
	.section	.nv.info._ZN10layer_norm13ln_bwd_kernelINS_13Kernel_traitsI13__nv_bfloat16fS2_fjLj4096ELj1ELj1ELj4ELj16ENS_18Kernel_traits_baseILj4096ES2_fS2_fjLj128EEEEEEEvNS_9BwdParamsE,"",@"SHT_CUDA_INFO"
	.sectionflags	@""
	.align	4


	//----- nvinfo : EIATTR_CUDA_API_VERSION
	.align		4
        /*0000*/ 	.byte	0x04, 0x37
        /*0002*/ 	.short	(.L_5007 - .L_5006)
.L_5006:
        /*0004*/ 	.word	0x00000082


	//----- nvinfo : EIATTR_SW2861232_WAR
	.align		4
.L_5007:
        /*0008*/ 	.byte	0x01, 0x35
	.zero		2


	//----- nvinfo : EIATTR_PARAM_CBANK
	.align		4
        /*000c*/ 	.byte	0x04, 0x0a
        /*000e*/ 	.short	(.L_5009 - .L_5008)
	.align		4
.L_5008:
        /*0010*/ 	.word	index@(.nv.constant0._ZN10layer_norm13ln_bwd_kernelINS_13Kernel_traitsI13__nv_bfloat16fS2_fjLj4096ELj1ELj1ELj4ELj16ENS_18Kernel_traits_baseILj4096ES2_fS2_fjLj128EEEEEEEvNS_9BwdParamsE)
        /*0014*/ 	.short	0x0160
        /*0016*/ 	.short	0x0088


	//----- nvinfo : EIATTR_CBANK_PARAM_SIZE
	.align		4
.L_5009:
        /*0018*/ 	.byte	0x03, 0x19
        /*001a*/ 	.short	0x0088


	//----- nvinfo : EIATTR_KPARAM_INFO
	.align		4
        /*001c*/ 	.byte	0x04, 0x17
        /*001e*/ 	.short	(.L_5011 - .L_5010)
.L_5010:
        /*0020*/ 	.word	0x00000000
        /*0024*/ 	.short	0x0000
        /*0026*/ 	.short	0x0000
        /*0028*/ 	.byte	0x00, 0xf0, 0x21, 0x02


	//----- nvinfo : EIATTR_MAXREG_COUNT
	.align		4
.L_5011:
        /*002c*/ 	.byte	0x03, 0x1b
        /*002e*/ 	.short	0x00ff


	//----- nvinfo : EIATTR_NUM_BARRIERS
	.align		4
        /*0030*/ 	.byte	0x02, 0x4c
        /*0032*/ 	.byte	0x01
	.zero		1


	//----- nvinfo : EIATTR_MERCURY_ISA_VERSION
	.align		4
        /*0034*/ 	.byte	0x03, 0x5f
        /*0036*/ 	.short	0x0000


	//----- nvinfo : EIATTR_COOP_GROUP_MASK_REGIDS
	.align		4
        /*0038*/ 	.byte	0x04, 0x29
        /*003a*/ 	.short	(.L_5013 - .L_5012)


	//   ....[0]....
.L_5012:
        /*003c*/ 	.word	0xffffffff


	//   ....[1]....
        /*0040*/ 	.word	0xffffffff


	//   ....[2]....
        /*0044*/ 	.word	0xffffffff


	//   ....[3]....
        /*0048*/ 	.word	0xffffffff


	//   ....[4]....
        /*004c*/ 	.word	0xffffffff


	//   ....[5]....
        /*0050*/ 	.word	0xffffffff


	//   ....[6]....
        /*0054*/ 	.word	0xffffffff


	//   ....[7]....
        /*0058*/ 	.word	0xffffffff


	//   ....[8]....
        /*005c*/ 	.word	0xffffffff


	//   ....[9]....
        /*0060*/ 	.word	0xffffffff


	//   ....[10]....
        /*0064*/ 	.word	0xffffffff


	//   ....[11]....
        /*0068*/ 	.word	0xffffffff


	//   ....[12]....
        /*006c*/ 	.word	0xffffffff


	//   ....[13]....
        /*0070*/ 	.word	0xffffffff


	//   ....[14]....
        /*0074*/ 	.word	0xffffffff


	//   ....[15]....
        /*0078*/ 	.word	0xffffffff


	//   ....[16]....
        /*007c*/ 	.word	0xffffffff


	//   ....[17]....
        /*0080*/ 	.word	0xffffffff


	//   ....[18]....
        /*0084*/ 	.word	0xffffffff


	//   ....[19]....
        /*0088*/ 	.word	0xffffffff


	//----- nvinfo : EIATTR_COOP_GROUP_INSTR_OFFSETS
	.align		4
.L_5013:
        /*008c*/ 	.byte	0x04, 0x28
        /*008e*/ 	.short	(.L_5015 - .L_5014)


	//   ....[0]....
.L_5014:
        /*0090*/ 	.word	0x000028f0


	//   ....[1]....
        /*0094*/ 	.word	0x00002910


	//   ....[2]....
        /*0098*/ 	.word	0x00002930


	//   ....[3]....
        /*009c*/ 	.word	0x00002950


	//   ....[4]....
        /*00a0*/ 	.word	0x00002970


	//   ....[5]....
        /*00a4*/ 	.word	0x00002990


	//   ....[6]....
        /*00a8*/ 	.word	0x000029b0


	//   ....[7]....
        /*00ac*/ 	.word	0x000029d0


	//   ....[8]....
        /*00b0*/ 	.word	0x000029f0


	//   ....[9]....
        /*00b4*/ 	.word	0x00002a10


	//   ....[10]....
        /*00b8*/ 	.word	0x00003890


	//   ....[11]....
        /*00bc*/ 	.word	0x00003910


	//   ....[12]....
        /*00c0*/ 	.word	0x00003990


	//   ....[13]....
        /*00c4*/ 	.word	0x00003a00


	//   ....[14]....
        /*00c8*/ 	.word	0x00003a80


	//   ....[15]....
        /*00cc*/ 	.word	0x00003af0


	//   ....[16]....
        /*00d0*/ 	.word	0x00003b70


	//   ....[17]....
        /*00d4*/ 	.word	0x00003be0


	//   ....[18]....
        /*00d8*/ 	.word	0x00003c60


	//   ....[19]....
        /*00dc*/ 	.word	0x00003cd0


	//----- nvinfo : EIATTR_EXIT_INSTR_OFFSETS
	.align		4
.L_5015:
        /*00e0*/ 	.byte	0x04, 0x1c
        /*00e2*/ 	.short	(.L_5017 - .L_5016)


	//   ....[0]....
.L_5016:
        /*00e4*/ 	.word	0x00003830


	//----- nvinfo : EIATTR_MAX_THREADS
	.align		4
.L_5017:
        /*00e8*/ 	.byte	0x04, 0x05
        /*00ea*/ 	.short	(.L_5019 - .L_5018)
.L_5018:
        /*00ec*/ 	.word	0x00000080
        /*00f0*/ 	.word	0x00000001
        /*00f4*/ 	.word	0x00000001


	//----- nvinfo : EIATTR_CRS_STACK_SIZE
	.align		4
.L_5019:
        /*00f8*/ 	.byte	0x04, 0x1e
        /*00fa*/ 	.short	(.L_5021 - .L_5020)
.L_5020:
        /*00fc*/ 	.word	0x00000000
.L_5021:


//--------------------- .nv.info._ZN10layer_norm22ln_bwd_finalize_kernelINS_22Kernel_traits_finalizeILj4096E13__nv_bfloat16S2_S2_fjLj1024ELj4ENS_18Kernel_traits_baseILj4096ES2_S2_S2_fjLj1024EEEEEEEvNS_9BwdParamsE --------------------------
	.section	.nv.info._ZN10layer_norm22ln_bwd_finalize_kernelINS_22Kernel_traits_finalizeILj4096E13__nv_bfloat16S2_S2_fjLj1024ELj4ENS_18Kernel_traits_baseILj4096ES2_S2_S2_fjLj1024EEEEEEEvNS_9BwdParamsE,"",@"SHT_CUDA_INFO"
	.sectionflags	@""
	.align	4


	//----- nvinfo : EIATTR_CUDA_API_VERSION
	.align		4
        /*0000*/ 	.byte	0x04, 0x37
        /*0002*/ 	.short	(.L_5023 - .L_5022)
.L_5022:
        /*0004*/ 	.word	0x00000082


	//----- nvinfo : EIATTR_SW2861232_WAR
	.align		4
.L_5023:
        /*0008*/ 	.byte	0x01, 0x35
	.zero		2


	//----- nvinfo : EIATTR_PARAM_CBANK
	.align		4
        /*000c*/ 	.byte	0x04, 0x0a
        /*000e*/ 	.short	(.L_5025 - .L_5024)
	.align		4
.L_5024:
        /*0010*/ 	.word	index@(.nv.constant0._ZN10layer_norm22ln_bwd_finalize_kernelINS_22Kernel_traits_finalizeILj4096E13__nv_bfloat16S2_S2_fjLj1024ELj4ENS_18Kernel_traits_baseILj4096ES2_S2_S2_fjLj1024EEEEEEEvNS_9BwdParamsE)
        /*0014*/ 	.short	0x0160
        /*0016*/ 	.short	0x0088


	//----- nvinfo : EIATTR_CBANK_PARAM_SIZE
	.align		4
.L_5025:
        /*0018*/ 	.byte	0x03, 0x19
        /*001a*/ 	.short	0x0088


	//----- nvinfo : EIATTR_KPARAM_INFO
	.align		4
        /*001c*/ 	.byte	0x04, 0x17
        /*001e*/ 	.short	(.L_5027 - .L_5026)
.L_5026:
        /*0020*/ 	.word	0x00000000
        /*0024*/ 	.short	0x0000
        /*0026*/ 	.short	0x0000
        /*0028*/ 	.byte	0x00, 0xf0, 0x21, 0x02


	//----- nvinfo : EIATTR_MAXREG_COUNT
	.align		4
.L_5027:
        /*002c*/ 	.byte	0x03, 0x1b
        /*002e*/ 	.short	0x0040


	//----- nvinfo : EIATTR_NUM_BARRIERS
	.align		4
        /*0030*/ 	.byte	0x02, 0x4c
        /*0032*/ 	.byte	0x01
	.zero		1


	//----- nvinfo : EIATTR_MERCURY_ISA_VERSION
	.align		4
        /*0034*/ 	.byte	0x03, 0x5f
        /*0036*/ 	.short	0x0000


	//----- nvinfo : EIATTR_COOP_GROUP_MASK_REGIDS
	.align		4
        /*0038*/ 	.byte	0x04, 0x29
        /*003a*/ 	.short	(.L_5029 - .L_5028)


	//   ....[0]....
.L_5028:
        /*003c*/ 	.word	0xffffffff


	//   ....[1]....
        /*0040*/ 	.word	0xffffffff


	//   ....[2]....
        /*0044*/ 	.word	0xffffffff


	//   ....[3]....
        /*0048*/ 	.word	0xffffffff


	//   ....[4]....
        /*004c*/ 	.word	0xffffffff


	//   ....[5]....
        /*0050*/ 	.word	0xffffffff


	//   ....[6]....
        /*0054*/ 	.word	0xffffffff


	//   ....[7]....
        /*0058*/ 	.word	0xffffffff


	//   ....[8]....
        /*005c*/ 	.word	0xffffffff


	//   ....[9]....
        /*0060*/ 	.word	0xffffffff


	//   ....[10]....
        /*0064*/ 	.word	0xffffffff


	//   ....[11]....
        /*0068*/ 	.word	0xffffffff


	//   ....[12]....
        /*006c*/ 	.word	0xffffffff


	//   ....[13]....
        /*0070*/ 	.word	0xffffffff


	//   ....[14]....
        /*0074*/ 	.word	0xffffffff


	//   ....[15]....
        /*0078*/ 	.word	0xffffffff


	//   ....[16]....
        /*007c*/ 	.word	0xffffffff


	//   ....[17]....
        /*0080*/ 	.word	0xffffffff


	//   ....[18]....
        /*0084*/ 	.word	0xffffffff


	//   ....[19]....
        /*0088*/ 	.word	0xffffffff


	//----- nvinfo : EIATTR_COOP_GROUP_INSTR_OFFSETS
	.align		4
.L_5029:
        /*008c*/ 	.byte	0x04, 0x28
        /*008e*/ 	.short	(.L_5031 - .L_5030)


	//   ....[0]....
.L_5030:
        /*0090*/ 	.word	0x000007b0


	//   ....[1]....
        /*0094*/ 	.word	0x000007e0


	//   ....[2]....
        /*0098*/ 	.word	0x00000800


	//   ....[3]....
        /*009c*/ 	.word	0x00000810


	//   ....[4]....
        /*00a0*/ 	.word	0x00000840


	//   ....[5]....
        /*00a4*/ 	.word	0x00000850


	//   ....[6]....
        /*00a8*/ 	.word	0x00000880


	//   ....[7]....
        /*00ac*/ 	.word	0x00000890


	//   ....[8]....
        /*00b0*/ 	.word	0x000008c0


	//   ....[9]....
        /*00b4*/ 	.word	0x000008d0


	//   ....[10]....
        /*00b8*/ 	.word	0x00000ac0


	//   ....[11]....
        /*00bc*/ 	.word	0x00000b40


	//   ....[12]....
        /*00c0*/ 	.word	0x00000ba0


	//   ....[13]....
        /*00c4*/ 	.word	0x00000c00


	//   ....[14]....
        /*00c8*/ 	.word	0x00000c70


	//   ....[15]....
        /*00cc*/ 	.word	0x00000ce0


	//   ....[16]....
        /*00d0*/ 	.word	0x00000d40


	//   ....[17]....
        /*00d4*/ 	.word	0x00000da0


	//   ....[18]....
        /*00d8*/ 	.word	0x00000e00


	//   ....[19]....
        /*00dc*/ 	.word	0x00000e60


	//----- nvinfo : EIATTR_EXIT_INSTR_OFFSETS
	.align		4
.L_5031:
        /*00e0*/ 	.byte	0x04, 0x1c
        /*00e2*/ 	.short	(.L_5033 - .L_5032)


	//   ....[0]....
.L_5032:
        /*00e4*/ 	.word	0x00000070


	//   ....[1]....
        /*00e8*/ 	.word	0x00000a60


	//----- nvinfo : EIATTR_MAX_THREADS
	.align		4
.L_5033:
        /*00ec*/ 	.byte	0x04, 0x05
        /*00ee*/ 	.short	(.L_5035 - .L_5034)
.L_5034:
        /*00f0*/ 	.word	0x00000400
        /*00f4*/ 	.word	0x00000001
        /*00f8*/ 	.word	0x00000001


	//----- nvinfo : EIATTR_CRS_STACK_SIZE
	.align		4
.L_5035:
        /*00fc*/ 	.byte	0x04, 0x1e
        /*00fe*/ 	.short	(.L_5037 - .L_5036)
.L_5036:
        /*0100*/ 	.word	0x00000000
.L_5037:


//--------------------- .nv.info._ZN10layer_norm13ln_bwd_kernelINS_13Kernel_traitsI13__nv_bfloat16S2_S2_fjLj4096ELj1ELj1ELj4ELj16ENS_18Kernel_traits_baseILj4096ES2_S2_S2_fjLj128EEEEEEEvNS_9BwdParamsE --------------------------
	.section	.nv.info._ZN10layer_norm13ln_bwd_kernelINS_13Kernel_traitsI13__nv_bfloat16S2_S2_fjLj4096ELj1ELj1ELj4ELj16ENS_18Kernel_traits_baseILj4096ES2_S2_S2_fjLj128EEEEEEEvNS_9BwdParamsE,"",@"SHT_CUDA_INFO"
	.sectionflags	@""
	.align	4


	//----- nvinfo : EIATTR_CUDA_API_VERSION
	.align		4
        /*0000*/ 	.byte	0x04, 0x37
        /*0002*/ 	.short	(.L_5039 - .L_5038)
.L_5038:
        /*0004*/ 	.word	0x00000082


	//----- nvinfo : EIATTR_SW2861232_WAR
	.align		4
.L_5039:
        /*0008*/ 	.byte	0x01, 0x35
	.zero		2


	//----- nvinfo : EIATTR_PARAM_CBANK
	.align		4
        /*000c*/ 	.byte	0x04, 0x0a
        /*000e*/ 	.short	(.L_5041 - .L_5040)
	.align		4
.L_5040:
        /*0010*/ 	.word	index@(.nv.constant0._ZN10layer_norm13ln_bwd_kernelINS_13Kernel_traitsI13__nv_bfloat16S2_S2_fjLj4096ELj1ELj1ELj4ELj16ENS_18Kernel_traits_baseILj4096ES2_S2_S2_fjLj128EEEEEEEvNS_9BwdParamsE)
        /*0014*/ 	.short	0x0160
        /*0016*/ 	.short	0x0088


	//----- nvinfo : EIATTR_CBANK_PARAM_SIZE
	.align		4
.L_5041:
        /*0018*/ 	.byte	0x03, 0x19
        /*001a*/ 	.short	0x0088


	//----- nvinfo : EIATTR_KPARAM_INFO
	.align		4
        /*001c*/ 	.byte	0x04, 0x17
        /*001e*/ 	.short	(.L_5043 - .L_5042)
.L_5042:
        /*0020*/ 	.word	0x00000000
        /*0024*/ 	.short	0x0000
        /*0026*/ 	.short	0x0000
        /*0028*/ 	.byte	0x00, 0xf0, 0x21, 0x02


	//----- nvinfo : EIATTR_MAXREG_COUNT
	.align		4
.L_5043:
        /*002c*/ 	.byte	0x03, 0x1b
        /*002e*/ 	.short	0x00ff


	//----- nvinfo : EIATTR_NUM_BARRIERS
	.align		4
        /*0030*/ 	.byte	0x02, 0x4c
        /*0032*/ 	.byte	0x01
	.zero		1


	//----- nvinfo : EIATTR_MERCURY_ISA_VERSION
	.align		4
        /*0034*/ 	.byte	0x03, 0x5f
        /*0036*/ 	.short	0x0000


	//----- nvinfo : EIATTR_COOP_GROUP_MASK_REGIDS
	.align		4
        /*0038*/ 	.byte	0x04, 0x29
        /*003a*/ 	.short	(.L_5045 - .L_5044)


	//   ....[0]....
.L_5044:
        /*003c*/ 	.word	0xffffffff


	//   ....[1]....
        /*0040*/ 	.word	0xffffffff


	//   ....[2]....
        /*0044*/ 	.word	0xffffffff


	//   ....[3]....
        /*0048*/ 	.word	0xffffffff


	//   ....[4]....
        /*004c*/ 	.word	0xffffffff


	//   ....[5]....
        /*0050*/ 	.word	0xffffffff


	//   ....[6]....
        /*0054*/ 	.word	0xffffffff


	//   ....[7]....
        /*0058*/ 	.word	0xffffffff


	//   ....[8]....
        /*005c*/ 	.word	0xffffffff


	//   ....[9]....
        /*0060*/ 	.word	0xffffffff


	//   ....[10]....
        /*0064*/ 	.word	0xffffffff


	//   ....[11]....
        /*0068*/ 	.word	0xffffffff


	//   ....[12]....
        /*006c*/ 	.word	0xffffffff


	//   ....[13]....
        /*0070*/ 	.word	0xffffffff


	//   ....[14]....
        /*0074*/ 	.word	0xffffffff


	//   ....[15]....
        /*0078*/ 	.word	0xffffffff


	//   ....[16]....
        /*007c*/ 	.word	0xffffffff


	//   ....[17]....
        /*0080*/ 	.word	0xffffffff


	//   ....[18]....
        /*0084*/ 	.word	0xffffffff


	//   ....[19]....
        /*0088*/ 	.word	0xffffffff


	//----- nvinfo : EIATTR_COOP_GROUP_INSTR_OFFSETS
	.align		4
.L_5045:
        /*008c*/ 	.byte	0x04, 0x28
        /*008e*/ 	.short	(.L_5047 - .L_5046)


	//   ....[0]....
.L_5046:
        /*0090*/ 	.word	0x000024c0


	//   ....[1]....
        /*0094*/ 	.word	0x000024e0


	//   ....[2]....
        /*0098*/ 	.word	0x00002500


	//   ....[3]....
        /*009c*/ 	.word	0x00002520


	//   ....[4]....
        /*00a0*/ 	.word	0x00002540


	//   ....[5]....
        /*00a4*/ 	.word	0x00002560


	//   ....[6]....
        /*00a8*/ 	.word	0x00002580


	//   ....[7]....
        /*00ac*/ 	.word	0x000025a0


	//   ....[8]....
        /*00b0*/ 	.word	0x000025c0


	//   ....[9]....
        /*00b4*/ 	.word	0x000025e0


	//   ....[10]....
        /*00b8*/ 	.word	0x000035d0


	//   ....[11]....
        /*00bc*/ 	.word	0x00003650


	//   ....[12]....
        /*00c0*/ 	.word	0x000036d0


	//   ....[13]....
        /*00c4*/ 	.word	0x00003740


	//   ....[14]....
        /*00c8*/ 	.word	0x000037c0


	//   ....[15]....
        /*00cc*/ 	.word	0x00003830


	//   ....[16]....
        /*00d0*/ 	.word	0x000038b0


	//   ....[17]....
        /*00d4*/ 	.word	0x00003920


	//   ....[18]....
        /*00d8*/ 	.word	0x000039a0


	//   ....[19]....
        /*00dc*/ 	.word	0x00003a10


	//----- nvinfo : EIATTR_EXIT_INSTR_OFFSETS
	.align		4
.L_5047:
        /*00e0*/ 	.byte	0x04, 0x1c
        /*00e2*/ 	.short	(.L_5049 - .L_5048)


	//   ....[0]....
.L_5048:
        /*00e4*/ 	.word	0x00003570


	//----- nvinfo : EIATTR_MAX_THREADS
	.align		4
.L_5049:
        /*00e8*/ 	.byte	0x04, 0x05
        /*00ea*/ 	.short	(.L_5051 - .L_5050)
.L_5050:
        /*00ec*/ 	.word	0x00000080
        /*00f0*/ 	.word	0x00000001
        /*00f4*/ 	.word	0x00000001


	//----- nvinfo : EIATTR_CRS_STACK_SIZE
	.align		4
.L_5051:
        /*00f8*/ 	.byte	0x04, 0x1e
        /*00fa*/ 	.short	(.L_5053 - .L_5052)
.L_5052:
        /*00fc*/ 	.word	0x00000000
.L_5053:


//--------------------- .nv.info._ZN10layer_norm22ln_bwd_finalize_kernelINS_22Kernel_traits_finalizeILj4096E6__halffS2_fjLj1024ELj4ENS_18Kernel_traits_baseILj4096ES2_fS2_fjLj1024EEEEEEEvNS_9BwdParamsE --------------------------
	.section	.nv.info._ZN10layer_norm22ln_bwd_finalize_kernelINS_22Kernel_traits_finalizeILj4096E6__halffS2_fjLj1024ELj4ENS_18Kernel_traits_baseILj4096ES2_fS2_fjLj1024EEEEEEEvNS_9BwdParamsE,"",@"SHT_CUDA_INFO"
	.sectionflags	@""
	.align	4


	//----- nvinfo : EIATTR_CUDA_API_VERSION
	.align		4
        /*0000*/ 	.byte	0x04, 0x37
        /*0002*/ 	.short	(.L_5055 - .L_5054)
.L_5054:
        /*0004*/ 	.word	0x00000082


	//----- nvinfo : EIATTR_SW2861232_WAR
	.align		4
.L_5055:
        /*0008*/ 	.byte	0x01, 0x35
	.zero		2


	//----- nvinfo : EIATTR_PARAM_CBANK
	.align		4
        /*000c*/ 	.byte	0x04, 0x0a
        /*000e*/ 	.short	(.L_5057 - .L_5056)
	.align		4
.L_5056:
        /*0010*/ 	.word	index@(.nv.constant0._ZN10layer_norm22ln_bwd_finalize_kernelINS_22Kernel_traits_finalizeILj4096E6__halffS2_fjLj1024ELj4ENS_18Kernel_traits_baseILj4096ES2_fS2_fjLj1024EEEEEEEvNS_9BwdParamsE)
        /*0014*/ 	.short	0x0160
        /*0016*/ 	.short	0x0088


	//----- nvinfo : EIATTR_CBANK_PARAM_SIZE
	.align		4
.L_5057:
        /*0018*/ 	.byte	0x03, 0x19
        /*001a*/ 	.short	0x0088


	//----- nvinfo : EIATTR_KPARAM_INFO
	.align		4
        /*001c*/ 	.byte	0x04, 0x17
        /*001e*/ 	.short	(.L_5059 - .L_5058)
.L_5058:
        /*0020*/ 	.word	0x00000000
        /*0024*/ 	.short	0x0000
        /*0026*/ 	.short	0x0000
        /*0028*/ 	.byte	0x00, 0xf0, 0x21, 0x02


	//----- nvinfo : EIATTR_MAXREG_COUNT
	.align		4
.L_5059:
        /*002c*/ 	.byte	0x03, 0x1b
        /*002e*/ 	.short	0x0040


	//----- nvinfo : EIATTR_NUM_BARRIERS
	.align		4
        /*0030*/ 	.byte	0x02, 0x4c
        /*0032*/ 	.byte	0x01
	.zero		1


	//----- nvinfo : EIATTR_MERCURY_ISA_VERSION
	.align		4
        /*0034*/ 	.byte	0x03, 0x5f
        /*0036*/ 	.short	0x0000


	//----- nvinfo : EIATTR_COOP_GROUP_MASK_REGIDS
	.align		4
        /*0038*/ 	.byte	0x04, 0x29
        /*003a*/ 	.short	(.L_5061 - .L_5060)


	//   ....[0]....
.L_5060:
        /*003c*/ 	.word	0xffffffff


	//   ....[1]....
        /*0040*/ 	.word	0xffffffff


	//   ....[2]....
        /*0044*/ 	.word	0xffffffff


	//   ....[3]....
        /*0048*/ 	.word	0xffffffff


	//   ....[4]....
        /*004c*/ 	.word	0xffffffff


	//   ....[5]....
        /*0050*/ 	.word	0xffffffff


	//   ....[6]....
        /*0054*/ 	.word	0xffffffff


	//   ....[7]....
        /*0058*/ 	.word	0xffffffff


	//   ....[8]....
        /*005c*/ 	.word	0xffffffff


	//   ....[9]....
        /*0060*/ 	.word	0xffffffff


	//   ....[10]....
        /*0064*/ 	.word	0xffffffff


	//   ....[11]....
        /*0068*/ 	.word	0xffffffff


	//   ....[12]....
        /*006c*/ 	.word	0xffffffff


	//   ....[13]....
        /*0070*/ 	.word	0xffffffff


	//   ....[14]....
        /*0074*/ 	.word	0xffffffff


	//   ....[15]....
        /*0078*/ 	.word	0xffffffff


	//   ....[16]....
        /*007c*/ 	.word	0xffffffff


	//   ....[17]....
        /*0080*/ 	.word	0xffffffff


	//   ....[18]....
        /*0084*/ 	.word	0xffffffff


	//   ....[19]....
        /*0088*/ 	.word	0xffffffff


	//----- nvinfo : EIATTR_COOP_GROUP_INSTR_OFFSETS
	.align		4
.L_5061:
        /*008c*/ 	.byte	0x04, 0x28
        /*008e*/ 	.short	(.L_5063 - .L_5062)


	//   ....[0]....
.L_5062:
        /*0090*/ 	.word	0x000007b0


	//   ....[1]....
        /*0094*/ 	.word	0x000007e0


	//   ....[2]....
        /*0098*/ 	.word	0x00000800


	//   ....[3]....
        /*009c*/ 	.word	0x00000810


	//   ....[4]....
        /*00a0*/ 	.word	0x00000840


	//   ....[5]....
        /*00a4*/ 	.word	0x00000850


	//   ....[6]....
        /*00a8*/ 	.word	0x00000880


	//   ....[7]....
        /*00ac*/ 	.word	0x00000890


	//   ....[8]....
        /*00b0*/ 	.word	0x000008c0


	//   ....[9]....
        /*00b4*/ 	.word	0x000008d0


	//   ....[10]....
        /*00b8*/ 	.word	0x00000ac0


	//   ....[11]....
        /*00bc*/ 	.word	0x00000b40


	//   ....[12]....
        /*00c0*/ 	.word	0x00000ba0


	//   ....[13]....
        /*00c4*/ 	.word	0x00000c00


	//   ....[14]....
        /*00c8*/ 	.word	0x00000c70


	//   ....[15]....
        /*00cc*/ 	.word	0x00000ce0


	//   ....[16]....
        /*00d0*/ 	.word	0x00000d40


	//   ....[17]....
        /*00d4*/ 	.word	0x00000da0


	//   ....[18]....
        /*00d8*/ 	.word	0x00000e00


	//   ....[19]....
        /*00dc*/ 	.word	0x00000e60


	//----- nvinfo : EIATTR_EXIT_INSTR_OFFSETS
	.align		4
.L_5063:
        /*00e0*/ 	.byte	0x04, 0x1c
        /*00e2*/ 	.short	(.L_5065 - .L_5064)


	//   ....[0]....
.L_5064:
        /*00e4*/ 	.word	0x00000070


	//   ....[1]....
        /*00e8*/ 	.word	0x00000a60


	//----- nvinfo : EIATTR_MAX_THREADS
	.align		4
.L_5065:
        /*00ec*/ 	.byte	0x04, 0x05
        /*00ee*/ 	.short	(.L_5067 - .L_5066)
.L_5066:
        /*00f0*/ 	.word	0x00000400
        /*00f4*/ 	.word	0x00000001
        /*00f8*/ 	.word	0x00000001


	//----- nvinfo : EIATTR_CRS_STACK_SIZE
	.align		4
.L_5067:
        /*00fc*/ 	.byte	0x04, 0x1e
        /*00fe*/ 	.short	(.L_5069 - .L_5068)
.L_5068:
        /*0100*/ 	.word	0x00000000
.L_5069:


//--------------------- .nv.info._ZN10layer_norm13ln_bwd_kernelINS_13Kernel_traitsI6__halffS2_fjLj4096ELj1ELj1ELj4ELj16ENS_18Kernel_traits_baseILj4096ES2_fS2_fjLj128EEEEEEEvNS_9BwdParamsE --------------------------
	.section	.nv.info._ZN10layer_norm13ln_bwd_kernelINS_13Kernel_traitsI6__halffS2_fjLj4096ELj1ELj1ELj4ELj16ENS_18Kernel_traits_baseILj4096ES2_fS2_fjLj128EEEEEEEvNS_9BwdParamsE,"",@"SHT_CUDA_INFO"
	.sectionflags	@""
	.align	4


	//----- nvinfo : EIATTR_CUDA_API_VERSION
	.align		4
        /*0000*/ 	.byte	0x04, 0x37
        /*0002*/ 	.short	(.L_5071 - .L_5070)
.L_5070:
        /*0004*/ 	.word	0x00000082


	//----- nvinfo : EIATTR_SW2861232_WAR
	.align		4
.L_5071:
        /*0008*/ 	.byte	0x01, 0x35
	.zero		2


	//----- nvinfo : EIATTR_PARAM_CBANK
	.align		4
        /*000c*/ 	.byte	0x04, 0x0a
        /*000e*/ 	.short	(.L_5073 - .L_5072)
	.align		4
.L_5072:
        /*0010*/ 	.word	index@(.nv.constant0._ZN10layer_norm13ln_bwd_kernelINS_13Kernel_traitsI6__halffS2_fjLj4096ELj1ELj1ELj4ELj16ENS_18Kernel_traits_baseILj4096ES2_fS2_fjLj128EEEEEEEvNS_9BwdParamsE)
        /*0014*/ 	.short	0x0160
        /*0016*/ 	.short	0x0088


	//----- nvinfo : EIATTR_CBANK_PARAM_SIZE
	.align		4
.L_5073:
        /*0018*/ 	.byte	0x03, 0x19
        /*001a*/ 	.short	0x0088


	//----- nvinfo : EIATTR_KPARAM_INFO
	.align		4
        /*001c*/ 	.byte	0x04, 0x17
        /*001e*/ 	.short	(.L_5075 - .L_5074)
.L_5074:
        /*0020*/ 	.word	0x00000000
        /*0024*/ 	.short	0x0000
        /*0026*/ 	.short	0x0000
        /*0028*/ 	.byte	0x00, 0xf0, 0x21, 0x02


	//----- nvinfo : EIATTR_MAXREG_COUNT
	.align		4
.L_5075:
        /*002c*/ 	.byte	0x03, 0x1b
        /*002e*/ 	.short	0x00ff


	//----- nvinfo : EIATTR_NUM_BARRIERS
	.align		4
        /*0030*/ 	.byte	0x02, 0x4c
        /*0032*/ 	.byte	0x01
	.zero		1


	//----- nvinfo : EIATTR_MERCURY_ISA_VERSION
	.align		4
        /*0034*/ 	.byte	0x03, 0x5f
        /*0036*/ 	.short	0x0000


	//----- nvinfo : EIATTR_COOP_GROUP_MASK_REGIDS
	.align		4
        /*0038*/ 	.byte	0x04, 0x29
        /*003a*/ 	.short	(.L_5077 - .L_5076)


	//   ....[0]....
.L_5076:
        /*003c*/ 	.word	0xffffffff


	//   ....[1]....
        /*0040*/ 	.word	0xffffffff


	//   ....[2]....
        /*0044*/ 	.word	0xffffffff


	//   ....[3]....
        /*0048*/ 	.word	0xffffffff


	//   ....[4]....
        /*004c*/ 	.word	0xffffffff


	//   ....[5]....
        /*0050*/ 	.word	0xffffffff


	//   ....[6]....
        /*0054*/ 	.word	0xffffffff


	//   ....[7]....
        /*0058*/ 	.word	0xffffffff


	//   ....[8]....
        /*005c*/ 	.word	0xffffffff


	//   ....[9]....
        /*0060*/ 	.word	0xffffffff


	//   ....[10]....
        /*0064*/ 	.word	0xffffffff


	//   ....[11]....
        /*0068*/ 	.word	0xffffffff


	//   ....[12]....
        /*006c*/ 	.word	0xffffffff


	//   ....[13]....
        /*0070*/ 	.word	0xffffffff


	//   ....[14]....
        /*0074*/ 	.word	0xffffffff


	//   ....[15]....
        /*0078*/ 	.word	0xffffffff


	//   ....[16]....
        /*007c*/ 	.word	0xffffffff


	//   ....[17]....
        /*0080*/ 	.word	0xffffffff


	//   ....[18]....
        /*0084*/ 	.word	0xffffffff


	//   ....[19]....
        /*0088*/ 	.word	0xffffffff


	//----- nvinfo : EIATTR_COOP_GROUP_INSTR_OFFSETS
	.align		4
.L_5077:
        /*008c*/ 	.byte	0x04, 0x28
        /*008e*/ 	.short	(.L_5079 - .L_5078)


	//   ....[0]....
.L_5078:
        /*0090*/ 	.word	0x000028f0


	//   ....[1]....
        /*0094*/ 	.word	0x00002910


	//   ....[2]....
        /*0098*/ 	.word	0x00002930


	//   ....[3]....
        /*009c*/ 	.word	0x00002950


	//   ....[4]....
        /*00a0*/ 	.word	0x00002970


	//   ....[5]....
        /*00a4*/ 	.word	0x00002990


	//   ....[6]....
        /*00a8*/ 	.word	0x000029b0


	//   ....[7]....
        /*00ac*/ 	.word	0x000029d0


	//   ....[8]....
        /*00b0*/ 	.word	0x000029f0


	//   ....[9]....
        /*00b4*/ 	.word	0x00002a10


	//   ....[10]....
        /*00b8*/ 	.word	0x00003890


	//   ....[11]....
        /*00bc*/ 	.word	0x00003910


	//   ....[12]....
        /*00c0*/ 	.word	0x00003990


	//   ....[13]....
        /*00c4*/ 	.word	0x00003a00


	//   ....[14]....
        /*00c8*/ 	.word	0x00003a80


	//   ....[15]....
        /*00cc*/ 	.word	0x00003af0


	//   ....[16]....
        /*00d0*/ 	.word	0x00003b70


	//   ....[17]....
        /*00d4*/ 	.word	0x00003be0


	//   ....[18]....
        /*00d8*/ 	.word	0x00003c60


	//   ....[19]....
        /*00dc*/ 	.word	0x00003cd0


	//----- nvinfo : EIATTR_EXIT_INSTR_OFFSETS
	.align		4
.L_5079:
        /*00e0*/ 	.byte	0x04, 0x1c
        /*00e2*/ 	.short	(.L_5081 - .L_5080)


	//   ....[0]....
.L_5080:
        /*00e4*/ 	.word	0x00003830


	//----- nvinfo : EIATTR_MAX_THREADS
	.align		4
.L_5081:
        /*00e8*/ 	.byte	0x04, 0x05
        /*00ea*/ 	.short	(.L_5083 - .L_5082)
.L_5082:
        /*00ec*/ 	.word	0x00000080
        /*00f0*/ 	.word	0x00000001
        /*00f4*/ 	.word	0x00000001


	//----- nvinfo : EIATTR_CRS_STACK_SIZE
	.align		4
.L_5083:
        /*00f8*/ 	.byte	0x04, 0x1e
        /*00fa*/ 	.short	(.L_5085 - .L_5084)
.L_5084:
        /*00fc*/ 	.word	0x00000000
.L_5085:


//--------------------- .nv.info._ZN10layer_norm22ln_bwd_finalize_kernelINS_22Kernel_traits_finalizeILj4096E6__halfS2_S2_fjLj1024ELj4ENS_18Kernel_traits_baseILj4096ES2_S2_S2_fjLj1024EEEEEEEvNS_9BwdParamsE --------------------------
	.section	.nv.info._ZN10layer_norm22ln_bwd_finalize_kernelINS_22Kernel_traits_finalizeILj4096E6__halfS2_S2_fjLj1024ELj4ENS_18Kernel_traits_baseILj4096ES2_S2_S2_fjLj1024EEEEEEEvNS_9BwdParamsE,"",@"SHT_CUDA_INFO"
	.sectionflags	@""
	.align	4


	//----- nvinfo : EIATTR_CUDA_API_VERSION
	.align		4
        /*0000*/ 	.byte	0x04, 0x37
        /*0002*/ 	.short	(.L_5087 - .L_5086)
.L_5086:
        /*0004*/ 	.word	0x00000082


	//----- nvinfo : EIATTR_SW2861232_WAR
	.align		4
.L_5087:
        /*0008*/ 	.byte	0x01, 0x35
	.zero		2


	//----- nvinfo : EIATTR_PARAM_CBANK
	.align		4
        /*000c*/ 	.byte	0x04, 0x0a
        /*000e*/ 	.short	(.L_5089 - .L_5088)
	.align		4
.L_5088:
        /*0010*/ 	.word	index@(.nv.constant0._ZN10layer_norm22ln_bwd_finalize_kernelINS_22Kernel_traits_finalizeILj4096E6__halfS2_S2_fjLj1024ELj4ENS_18Kernel_traits_baseILj4096ES2_S2_S2_fjLj1024EEEEEEEvNS_9BwdParamsE)
        /*0014*/ 	.short	0x0160
        /*0016*/ 	.short	0x0088


	//----- nvinfo : EIATTR_CBANK_PARAM_SIZE
	.align		4
.L_5089:
        /*0018*/ 	.byte	0x03, 0x19
        /*001a*/ 	.short	0x0088


	//----- nvinfo : EIATTR_KPARAM_INFO
	.align		4
        /*001c*/ 	.byte	0x04, 0x17
        /*001e*/ 	.short	(.L_5091 - .L_5090)
.L_5090:
        /*0020*/ 	.word	0x00000000
        /*0024*/ 	.short	0x0000
        /*0026*/ 	.short	0x0000
        /*0028*/ 	.byte	0x00, 0xf0, 0x21, 0x02


	//----- nvinfo : EIATTR_MAXREG_COUNT
	.align		4
.L_5091:
        /*002c*/ 	.byte	0x03, 0x1b
        /*002e*/ 	.short	0x0040


	//----- nvinfo : EIATTR_NUM_BARRIERS
	.align		4
        /*0030*/ 	.byte	0x02, 0x4c
        /*0032*/ 	.byte	0x01
	.zero		1


	//----- nvinfo : EIATTR_MERCURY_ISA_VERSION
	.align		4
        /*0034*/ 	.byte	0x03, 0x5f
        /*0036*/ 	.short	0x0000


	//----- nvinfo : EIATTR_COOP_GROUP_MASK_REGIDS
	.align		4
        /*0038*/ 	.byte	0x04, 0x29
        /*003a*/ 	.short	(.L_5093 - .L_5092)


	//   ....[0]....
.L_5092:
        /*003c*/ 	.word	0xffffffff


	//   ....[1]....
        /*0040*/ 	.word	0xffffffff


	//   ....[2]....
        /*0044*/ 	.word	0xffffffff


	//   ....[3]....
        /*0048*/ 	.word	0xffffffff


	//   ....[4]....
        /*004c*/ 	.word	0xffffffff


	//   ....[5]....
        /*0050*/ 	.word	0xffffffff


	//   ....[6]....
        /*0054*/ 	.word	0xffffffff


	//   ....[7]....
        /*0058*/ 	.word	0xffffffff


	//   ....[8]....
        /*005c*/ 	.word	0xffffffff


	//   ....[9]....
        /*0060*/ 	.word	0xffffffff


	//   ....[10]....
        /*0064*/ 	.word	0xffffffff


	//   ....[11]....
        /*0068*/ 	.word	0xffffffff


	//   ....[12]....
        /*006c*/ 	.word	0xffffffff


	//   ....[13]....
        /*0070*/ 	.word	0xffffffff


	//   ....[14]....
        /*0074*/ 	.word	0xffffffff


	//   ....[15]....
        /*0078*/ 	.word	0xffffffff


	//   ....[16]....
        /*007c*/ 	.word	0xffffffff


	//   ....[17]....
        /*0080*/ 	.word	0xffffffff


	//   ....[18]....
        /*0084*/ 	.word	0xffffffff


	//   ....[19]....
        /*0088*/ 	.word	0xffffffff


	//----- nvinfo : EIATTR_COOP_GROUP_INSTR_OFFSETS
	.align		4
.L_5093:
        /*008c*/ 	.byte	0x04, 0x28
        /*008e*/ 	.short	(.L_5095 - .L_5094)


	//   ....[0]....
.L_5094:
        /*0090*/ 	.word	0x000007b0


	//   ....[1]....
        /*0094*/ 	.word	0x000007e0


	//   ....[2]....
        /*0098*/ 	.word	0x00000800


	//   ....[3]....
        /*009c*/ 	.word	0x00000810


	//   ....[4]....
        /*00a0*/ 	.word	0x00000840


	//   ....[5]....
        /*00a4*/ 	.word	0x00000850


	//   ....[6]....
        /*00a8*/ 	.word	0x00000880


	//   ....[7]....
        /*00ac*/ 	.word	0x00000890


	//   ....[8]....
        /*00b0*/ 	.word	0x000008c0


	//   ....[9]....
        /*00b4*/ 	.word	0x000008d0


	//   ....[10]....
        /*00b8*/ 	.word	0x00000ac0


	//   ....[11]....
        /*00bc*/ 	.word	0x00000b40


	//   ....[12]....
        /*00c0*/ 	.word	0x00000ba0


	//   ....[13]....
        /*00c4*/ 	.word	0x00000c00


	//   ....[14]....
        /*00c8*/ 	.word	0x00000c70


	//   ....[15]....
        /*00cc*/ 	.word	0x00000ce0


	//   ....[16]....
        /*00d0*/ 	.word	0x00000d40


	//   ....[17]....
        /*00d4*/ 	.word	0x00000da0


	//   ....[18]....
        /*00d8*/ 	.word	0x00000e00


	//   ....[19]....
        /*00dc*/ 	.word	0x00000e60


	//----- nvinfo : EIATTR_EXIT_INSTR_OFFSETS
	.align		4
.L_5095:
        /*00e0*/ 	.byte	0x04, 0x1c
        /*00e2*/ 	.short	(.L_5097 - .L_5096)


	//   ....[0]....
.L_5096:
        /*00e4*/ 	.word	0x00000070


	//   ....[1]....
        /*00e8*/ 	.word	0x00000a60


	//----- nvinfo : EIATTR_MAX_THREADS
	.align		4
.L_5097:
        /*00ec*/ 	.byte	0x04, 0x05
        /*00ee*/ 	.short	(.L_5099 - .L_5098)
.L_5098:
        /*00f0*/ 	.word	0x00000400
        /*00f4*/ 	.word	0x00000001
        /*00f8*/ 	.word	0x00000001


	//----- nvinfo : EIATTR_CRS_STACK_SIZE
	.align		4
.L_5099:
        /*00fc*/ 	.byte	0x04, 0x1e
        /*00fe*/ 	.short	(.L_5101 - .L_5100)
.L_5100:
        /*0100*/ 	.word	0x00000000
.L_5101:


//--------------------- .nv.info._ZN10layer_norm13ln_bwd_kernelINS_13Kernel_traitsI6__halfS2_S2_fjLj4096ELj1ELj1ELj4ELj16ENS_18Kernel_traits_baseILj4096ES2_S2_S2_fjLj128EEEEEEEvNS_9BwdParamsE --------------------------
	.section	.nv.info._ZN10layer_norm13ln_bwd_kernelINS_13Kernel_traitsI6__halfS2_S2_fjLj4096ELj1ELj1ELj4ELj16ENS_18Kernel_traits_baseILj4096ES2_S2_S2_fjLj128EEEEEEEvNS_9BwdParamsE,"",@"SHT_CUDA_INFO"
	.sectionflags	@""
	.align	4


	//----- nvinfo : EIATTR_CUDA_API_VERSION
	.align		4
        /*0000*/ 	.byte	0x04, 0x37
        /*0002*/ 	.short	(.L_5103 - .L_5102)
.L_5102:
        /*0004*/ 	.word	0x00000082


	//----- nvinfo : EIATTR_SW2861232_WAR
	.align		4
.L_5103:
        /*0008*/ 	.byte	0x01, 0x35
	.zero		2


	//----- nvinfo : EIATTR_PARAM_CBANK
	.align		4
        /*000c*/ 	.byte	0x04, 0x0a
        /*000e*/ 	.short	(.L_5105 - .L_5104)
	.align		4
.L_5104:
        /*0010*/ 	.word	index@(.nv.constant0._ZN10layer_norm13ln_bwd_kernelINS_13Kernel_traitsI6__halfS2_S2_fjLj4096ELj1ELj1ELj4ELj16ENS_18Kernel_traits_baseILj4096ES2_S2_S2_fjLj128EEEEEEEvNS_9BwdParamsE)
        /*0014*/ 	.short	0x0160
        /*0016*/ 	.short	0x0088


	//----- nvinfo : EIATTR_CBANK_PARAM_SIZE
	.align		4
.L_5105:
        /*0018*/ 	.byte	0x03, 0x19
        /*001a*/ 	.short	0x0088


	//----- nvinfo : EIATTR_KPARAM_INFO
	.align		4
        /*001c*/ 	.byte	0x04, 0x17
        /*001e*/ 	.short	(.L_5107 - .L_5106)
.L_5106:
        /*0020*/ 	.word	0x00000000
        /*0024*/ 	.short	0x0000
        /*0026*/ 	.short	0x0000
        /*0028*/ 	.byte	0x00, 0xf0, 0x21, 0x02


	//----- nvinfo : EIATTR_MAXREG_COUNT
	.align		4
.L_5107:
        /*002c*/ 	.byte	0x03, 0x1b
        /*002e*/ 	.short	0x00ff


	//----- nvinfo : EIATTR_NUM_BARRIERS
	.align		4
        /*0030*/ 	.byte	0x02, 0x4c
        /*0032*/ 	.byte	0x01
	.zero		1


	//----- nvinfo : EIATTR_MERCURY_ISA_VERSION
	.align		4
        /*0034*/ 	.byte	0x03, 0x5f
        /*0036*/ 	.short	0x0000


	//----- nvinfo : EIATTR_COOP_GROUP_MASK_REGIDS
	.align		4
        /*0038*/ 	.byte	0x04, 0x29
        /*003a*/ 	.short	(.L_5109 - .L_5108)


	//   ....[0]....
.L_5108:
        /*003c*/ 	.word	0xffffffff


	//   ....[1]....
        /*0040*/ 	.word	0xffffffff


	//   ....[2]....
        /*0044*/ 	.word	0xffffffff


	//   ....[3]....
        /*0048*/ 	.word	0xffffffff


	//   ....[4]....
        /*004c*/ 	.word	0xffffffff


	//   ....[5]....
        /*0050*/ 	.word	0xffffffff


	//   ....[6]....
        /*0054*/ 	.word	0xffffffff


	//   ....[7]....
        /*0058*/ 	.word	0xffffffff


	//   ....[8]....
        /*005c*/ 	.word	0xffffffff


	//   ....[9]....
        /*0060*/ 	.word	0xffffffff


	//   ....[10]....
        /*0064*/ 	.word	0xffffffff


	//   ....[11]....
        /*0068*/ 	.word	0xffffffff


	//   ....[12]....
        /*006c*/ 	.word	0xffffffff


	//   ....[13]....
        /*0070*/ 	.word	0xffffffff


	//   ....[14]....
        /*0074*/ 	.word	0xffffffff


	//   ....[15]....
        /*0078*/ 	.word	0xffffffff


	//   ....[16]....
        /*007c*/ 	.word	0xffffffff


	//   ....[17]....
        /*0080*/ 	.word	0xffffffff


	//   ....[18]....
        /*0084*/ 	.word	0xffffffff


	//   ....[19]....
        /*0088*/ 	.word	0xffffffff


	//----- nvinfo : EIATTR_COOP_GROUP_INSTR_OFFSETS
	.align		4
.L_5109:
        /*008c*/ 	.byte	0x04, 0x28
        /*008e*/ 	.short	(.L_5111 - .L_5110)


	//   ....[0]....
.L_5110:
        /*0090*/ 	.word	0x000024c0


	//   ....[1]....
        /*0094*/ 	.word	0x000024e0


	//   ....[2]....
        /*0098*/ 	.word	0x00002500


	//   ....[3]....
        /*009c*/ 	.word	0x00002520


	//   ....[4]....
        /*00a0*/ 	.word	0x00002540


	//   ....[5]....
        /*00a4*/ 	.word	0x00002560


	//   ....[6]....
        /*00a8*/ 	.word	0x00002580


	//   ....[7]....
        /*00ac*/ 	.word	0x000025a0


	//   ....[8]....
        /*00b0*/ 	.word	0x000025c0


	//   ....[9]....
        /*00b4*/ 	.word	0x000025e0


	//   ....[10]....
        /*00b8*/ 	.word	0x000035d0


	//   ....[11]....
        /*00bc*/ 	.word	0x00003650


	//   ....[12]....
        /*00c0*/ 	.word	0x000036d0


	//   ....[13]....
        /*00c4*/ 	.word	0x00003740


	//   ....[14]....
        /*00c8*/ 	.word	0x000037c0


	//   ....[15]....
        /*00cc*/ 	.word	0x00003830


	//   ....[16]....
        /*00d0*/ 	.word	0x000038b0


	//   ....[17]....
        /*00d4*/ 	.word	0x00003920


	//   ....[18]....
        /*00d8*/ 	.word	0x000039a0


	//   ....[19]....
        /*00dc*/ 	.word	0x00003a10


	//----- nvinfo : EIATTR_EXIT_INSTR_OFFSETS
	.align		4
.L_5111:
        /*00e0*/ 	.byte	0x04, 0x1c
        /*00e2*/ 	.short	(.L_5113 - .L_5112)


	//   ....[0]....
.L_5112:
        /*00e4*/ 	.word	0x00003570


	//----- nvinfo : EIATTR_MAX_THREADS
	.align		4
.L_5113:
        /*00e8*/ 	.byte	0x04, 0x05
        /*00ea*/ 	.short	(.L_5115 - .L_5114)
.L_5114:
        /*00ec*/ 	.word	0x00000080
        /*00f0*/ 	.word	0x00000001
        /*00f4*/ 	.word	0x00000001


	//----- nvinfo : EIATTR_CRS_STACK_SIZE
	.align		4
.L_5115:
        /*00f8*/ 	.byte	0x04, 0x1e
        /*00fa*/ 	.short	(.L_5117 - .L_5116)
.L_5116:
        /*00fc*/ 	.word	0x00000000
.L_5117:


//--------------------- .nv.info._ZN10layer_norm22ln_bwd_finalize_kernelINS_22Kernel_traits_finalizeILj4096EffffjLj1024ELj4ENS_18Kernel_traits_baseILj4096EffffjLj1024EEEEEEEvNS_9BwdParamsE --------------------------
	.section	.nv.info._ZN10layer_norm22ln_bwd_finalize_kernelINS_22Kernel_traits_finalizeILj4096EffffjLj1024ELj4ENS_18Kernel_traits_baseILj4096EffffjLj1024EEEEEEEvNS_9BwdParamsE,"",@"SHT_CUDA_INFO"
	.sectionflags	@""
	.align	4


	//----- nvinfo : EIATTR_CUDA_API_VERSION
	.align		4
        /*0000*/ 	.byte	0x04, 0x37
        /*0002*/ 	.short	(.L_5119 - .L_5118)
.L_5118:
        /*0004*/ 	.word	0x00000082


	//----- nvinfo : EIATTR_SW2861232_WAR
	.align		4
.L_5119:
        /*0008*/ 	.byte	0x01, 0x35
	.zero		2


	//----- nvinfo : EIATTR_PARAM_CBANK
	.align		4
        /*000c*/ 	.byte	0x04, 0x0a
        /*000e*/ 	.short	(.L_5121 - .L_5120)
	.align		4
.L_5120:
        /*0010*/ 	.word	index@(.nv.constant0._ZN10layer_norm22ln_bwd_finalize_kernelINS_22Kernel_traits_finalizeILj4096EffffjLj1024ELj4ENS_18Kernel_traits_baseILj4096EffffjLj1024EEEEEEEvNS_9BwdParamsE)
        /*0014*/ 	.short	0x0160
        /*0016*/ 	.short	0x0088


	//----- nvinfo : EIATTR_CBANK_PARAM_SIZE
	.align		4
.L_5121:
        /*0018*/ 	.byte	0x03, 0x19
        /*001a*/ 	.short	0x0088


	//----- nvinfo : EIATTR_KPARAM_INFO
	.align		4
        /*001c*/ 	.byte	0x04, 0x17
        /*001e*/ 	.short	(.L_5123 - .L_5122)
.L_5122:
        /*0020*/ 	.word	0x00000000
        /*0024*/ 	.short	0x0000
        /*0026*/ 	.short	0x0000
        /*0028*/ 	.byte	0x00, 0xf0, 0x21, 0x02


	//----- nvinfo : EIATTR_MAXREG_COUNT
	.align		4
.L_5123:
        /*002c*/ 	.byte	0x03, 0x1b
        /*002e*/ 	.short	0x0040


	//----- nvinfo : EIATTR_NUM_BARRIERS
	.align		4
        /*0030*/ 	.byte	0x02, 0x4c
        /*0032*/ 	.byte	0x01
	.zero		1


	//----- nvinfo : EIATTR_MERCURY_ISA_VERSION
	.align		4
        /*0034*/ 	.byte	0x03, 0x5f
        /*0036*/ 	.short	0x0000


	//----- nvinfo : EIATTR_COOP_GROUP_MASK_REGIDS
	.align		4
        /*0038*/ 	.byte	0x04, 0x29
        /*003a*/ 	.short	(.L_5125 - .L_5124)


	//   ....[0]....
.L_5124:
        /*003c*/ 	.word	0xffffffff


	//   ....[1]....
        /*0040*/ 	.word	0xffffffff


	//   ....[2]....
        /*0044*/ 	.word	0xffffffff


	//   ....[3]....
        /*0048*/ 	.word	0xffffffff


	//   ....[4]....
        /*004c*/ 	.word	0xffffffff


	//   ....[5]....
        /*0050*/ 	.word	0xffffffff


	//   ....[6]....
        /*0054*/ 	.word	0xffffffff


	//   ....[7]....
        /*0058*/ 	.word	0xffffffff


	//   ....[8]....
        /*005c*/ 	.word	0xffffffff


	//   ....[9]....
        /*0060*/ 	.word	0xffffffff


	//   ....[10]....
        /*0064*/ 	.word	0xffffffff


	//   ....[11]....
        /*0068*/ 	.word	0xffffffff


	//   ....[12]....
        /*006c*/ 	.word	0xffffffff


	//   ....[13]....
        /*0070*/ 	.word	0xffffffff


	//   ....[14]....
        /*0074*/ 	.word	0xffffffff


	//   ....[15]....
        /*0078*/ 	.word	0xffffffff


	//   ....[16]....
        /*007c*/ 	.word	0xffffffff


	//   ....[17]....
        /*0080*/ 	.word	0xffffffff


	//   ....[18]....
        /*0084*/ 	.word	0xffffffff


	//   ....[19]....
        /*0088*/ 	.word	0xffffffff


	//----- nvinfo : EIATTR_COOP_GROUP_INSTR_OFFSETS
	.align		4
.L_5125:
        /*008c*/ 	.byte	0x04, 0x28
        /*008e*/ 	.short	(.L_5127 - .L_5126)


	//   ....[0]....
.L_5126:
        /*0090*/ 	.word	0x000007b0


	//   ....[1]....
        /*0094*/ 	.word	0x000007e0


	//   ....[2]....
        /*0098*/ 	.word	0x00000800


	//   ....[3]....
        /*009c*/ 	.word	0x00000810


	//   ....[4]....
        /*00a0*/ 	.word	0x00000840


	//   ....[5]....
        /*00a4*/ 	.word	0x00000850


	//   ....[6]....
        /*00a8*/ 	.word	0x00000880


	//   ....[7]....
        /*00ac*/ 	.word	0x00000890


	//   ....[8]....
        /*00b0*/ 	.word	0x000008c0


	//   ....[9]....
        /*00b4*/ 	.word	0x000008d0


	//   ....[10]....
        /*00b8*/ 	.word	0x00000a70


	//   ....[11]....
        /*00bc*/ 	.word	0x00000af0


	//   ....[12]....
        /*00c0*/ 	.word	0x00000b50


	//   ....[13]....
        /*00c4*/ 	.word	0x00000bb0


	//   ....[14]....
        /*00c8*/ 	.word	0x00000c20


	//   ....[15]....
        /*00cc*/ 	.word	0x00000c90


	//   ....[16]....
        /*00d0*/ 	.word	0x00000cf0


	//   ....[17]....
        /*00d4*/ 	.word	0x00000d50


	//   ....[18]....
        /*00d8*/ 	.word	0x00000db0


	//   ....[19]....
        /*00dc*/ 	.word	0x00000e10


	//----- nvinfo : EIATTR_EXIT_INSTR_OFFSETS
	.align		4
.L_5127:
        /*00e0*/ 	.byte	0x04, 0x1c
        /*00e2*/ 	.short	(.L_5129 - .L_5128)


	//   ....[0]....
.L_5128:
        /*00e4*/ 	.word	0x00000070


	//   ....[1]....
        /*00e8*/ 	.word	0x00000a10


	//----- nvinfo : EIATTR_MAX_THREADS
	.align		4
.L_5129:
        /*00ec*/ 	.byte	0x04, 0x05
        /*00ee*/ 	.short	(.L_5131 - .L_5130)
.L_5130:
        /*00f0*/ 	.word	0x00000400
        /*00f4*/ 	.word	0x00000001
        /*00f8*/ 	.word	0x00000001


	//----- nvinfo : EIATTR_CRS_STACK_SIZE
	.align		4
.L_5131:
        /*00fc*/ 	.byte	0x04, 0x1e
        /*00fe*/ 	.short	(.L_5133 - .L_5132)
.L_5132:
        /*0100*/ 	.word	0x00000000
.L_5133:


//--------------------- .nv.info._ZN10layer_norm13ln_bwd_kernelINS_13Kernel_traitsIffffjLj4096ELj1ELj1ELj4ELj16ENS_18Kernel_traits_baseILj4096EffffjLj128EEEEEEEvNS_9BwdParamsE --------------------------
	.section	.nv.info._ZN10layer_norm13ln_bwd_kernelINS_13Kernel_traitsIffffjLj4096ELj1ELj1ELj4ELj16ENS_18Kernel_traits_baseILj4096EffffjLj128EEEEEEEvNS_9BwdParamsE,"",@"SHT_CUDA_INFO"
	.sectionflags	@""
	.align	4


	//----- nvinfo : EIATTR_CUDA_API_VERSION
	.align		4
        /*0000*/ 	.byte	0x04, 0x37
        /*0002*/ 	.short	(.L_5135 - .L_5134)
.L_5134:
        /*0004*/ 	.word	0x00000082


	//----- nvinfo : EIATTR_SW2861232_WAR
	.align		4
.L_5135:
        /*0008*/ 	.byte	0x01, 0x35
	.zero		2


	//----- nvinfo : EIATTR_PARAM_CBANK
	.align		4
        /*000c*/ 	.byte	0x04, 0x0a
        /*000e*/ 	.short	(.L_5137 - .L_5136)
	.align		4
.L_5136:
        /*0010*/ 	.word	index@(.nv.constant0._ZN10layer_norm13ln_bwd_kernelINS_13Kernel_traitsIffffjLj4096ELj1ELj1ELj4ELj16ENS_18Kernel_traits_baseILj4096EffffjLj128EEEEEEEvNS_9BwdParamsE)
        /*0014*/ 	.short	0x0160
        /*0016*/ 	.short	0x0088


	//----- nvinfo : EIATTR_CBANK_PARAM_SIZE
	.align		4
.L_5137:
        /*0018*/ 	.byte	0x03, 0x19
        /*001a*/ 	.short	0x0088


	//----- nvinfo : EIATTR_KPARAM_INFO
	.align		4
        /*001c*/ 	.byte	0x04, 0x17
        /*001e*/ 	.short	(.L_5139 - .L_5138)
.L_5138:
        /*0020*/ 	.word	0x00000000
        /*0024*/ 	.short	0x0000
        /*0026*/ 	.short	0x0000
        /*0028*/ 	.byte	0x00, 0xf0, 0x21, 0x02


	//----- nvinfo : EIATTR_MAXREG_COUNT
	.align		4
.L_5139:
        /*002c*/ 	.byte	0x03, 0x1b
        /*002e*/ 	.short	0x00ff


	//----- nvinfo : EIATTR_NUM_BARRIERS
	.align		4
        /*0030*/ 	.byte	0x02, 0x4c
        /*0032*/ 	.byte	0x01
	.zero		1


	//----- nvinfo : EIATTR_MERCURY_ISA_VERSION
	.align		4
        /*0034*/ 	.byte	0x03, 0x5f
        /*0036*/ 	.short	0x0000


	//----- nvinfo : EIATTR_COOP_GROUP_MASK_REGIDS
	.align		4
        /*0038*/ 	.byte	0x04, 0x29
        /*003a*/ 	.short	(.L_5141 - .L_5140)


	//   ....[0]....
.L_5140:
        /*003c*/ 	.word	0xffffffff


	//   ....[1]....
        /*0040*/ 	.word	0xffffffff


	//   ....[2]....
        /*0044*/ 	.word	0xffffffff


	//   ....[3]....
        /*0048*/ 	.word	0xffffffff


	//   ....[4]....
        /*004c*/ 	.word	0xffffffff


	//   ....[5]....
        /*0050*/ 	.word	0xffffffff


	//   ....[6]....
        /*0054*/ 	.word	0xffffffff


	//   ....[7]....
        /*0058*/ 	.word	0xffffffff


	//   ....[8]....
        /*005c*/ 	.word	0xffffffff


	//   ....[9]....
        /*0060*/ 	.word	0xffffffff


	//   ....[10]....
        /*0064*/ 	.word	0xffffffff


	//   ....[11]....
        /*0068*/ 	.word	0xffffffff


	//   ....[12]....
        /*006c*/ 	.word	0xffffffff


	//   ....[13]....
        /*0070*/ 	.word	0xffffffff


	//   ....[14]....
        /*0074*/ 	.word	0xffffffff


	//   ....[15]....
        /*0078*/ 	.word	0xffffffff


	//   ....[16]....
        /*007c*/ 	.word	0xffffffff


	//   ....[17]....
        /*0080*/ 	.word	0xffffffff


	//   ....[18]....
        /*0084*/ 	.word	0xffffffff


	//   ....[19]....
        /*0088*/ 	.word	0xffffffff


	//----- nvinfo : EIATTR_COOP_GROUP_INSTR_OFFSETS
	.align		4
.L_5141:
        /*008c*/ 	.byte	0x04, 0x28
        /*008e*/ 	.short	(.L_5143 - .L_5142)


	//   ....[0]....
.L_5142:
        /*0090*/ 	.word	0x00001ed0


	//   ....[1]....
        /*0094*/ 	.word	0x00001ef0


	//   ....[2]....
        /*0098*/ 	.word	0x00001f10


	//   ....[3]....
        /*009c*/ 	.word	0x00001f30


	//   ....[4]....
        /*00a0*/ 	.word	0x00001f50


	//   ....[5]....
        /*00a4*/ 	.word	0x00001f70


	//   ....[6]....
        /*00a8*/ 	.word	0x00001f90


	//   ....[7]....
        /*00ac*/ 	.word	0x00001fb0


	//   ....[8]....
        /*00b0*/ 	.word	0x00001fd0


	//   ....[9]....
        /*00b4*/ 	.word	0x00001ff0


	//   ....[10]....
        /*00b8*/ 	.word	0x00002fd0


	//   ....[11]....
        /*00bc*/ 	.word	0x00003050


	//   ....[12]....
        /*00c0*/ 	.word	0x000030d0


	//   ....[13]....
        /*00c4*/ 	.word	0x00003140


	//   ....[14]....
        /*00c8*/ 	.word	0x000031c0


	//   ....[15]....
        /*00cc*/ 	.word	0x00003230


	//   ....[16]....
        /*00d0*/ 	.word	0x000032b0


	//   ....[17]....
        /*00d4*/ 	.word	0x00003320


	//   ....[18]....
        /*00d8*/ 	.word	0x000033a0


	//   ....[19]....
        /*00dc*/ 	.word	0x00003410


	//----- nvinfo : EIATTR_EXIT_INSTR_OFFSETS
	.align		4
.L_5143:
        /*00e0*/ 	.byte	0x04, 0x1c
        /*00e2*/ 	.short	(.L_5145 - .L_5144)


	//   ....[0]....
.L_5144:
        /*00e4*/ 	.word	0x00002f70


	//----- nvinfo : EIATTR_MAX_THREADS
	.align		4
.L_5145:
        /*00e8*/ 	.byte	0x04, 0x05
        /*00ea*/ 	.short	(.L_5147 - .L_5146)
.L_5146:
        /*00ec*/ 	.word	0x00000080
        /*00f0*/ 	.word	0x00000001
        /*00f4*/ 	.word	0x00000001


	//----- nvinfo : EIATTR_CRS_STACK_SIZE
	.align		4
.L_5147:
        /*00f8*/ 	.byte	0x04, 0x1e
        /*00fa*/ 	.short	(.L_5149 - .L_5148)
.L_5148:
        /*00fc*/ 	.word	0x00000000
.L_5149:


//--------------------- .nv.info._ZN10layer_norm22ln_bwd_finalize_kernelINS_22Kernel_traits_finalizeILj3840E13__nv_bfloat16fS2_fjLj1024ELj4ENS_18Kernel_traits_baseILj3840ES2_fS2_fjLj1024EEEEEEEvNS_9BwdParamsE --------------------------
	.section	.nv.info._ZN10layer_norm22ln_bwd_finalize_kernelINS_22Kernel_traits_finalizeILj3840E13__nv_bfloat16fS2_fjLj1024ELj4ENS_18Kernel_traits_baseILj3840ES2_fS2_fjLj1024EEEEEEEvNS_9BwdParamsE,"",@"SHT_CUDA_INFO"
	.sectionflags	@""
	.align	4


	//----- nvinfo : EIATTR_CUDA_API_VERSION
	.align		4
        /*0000*/ 	.byte	0x04, 0x37
        /*0002*/ 	.short	(.L_5151 - .L_5150)
.L_5150:
        /*0004*/ 	.word	0x00000082


	//----- nvinfo : EIATTR_SW2861232_WAR
	.align		4
.L_5151:
        /*0008*/ 	.byte	0x01, 0x35
	.zero		2


	//----- nvinfo : EIATTR_PARAM_CBANK
	.align		4
        /*000c*/ 	.byte	0x04, 0x0a
        /*000e*/ 	.short	(.L_5153 - .L_5152)
	.align		4
.L_5152:
        /*0010*/ 	.word	index@(.nv.constant0._ZN10layer_norm22ln_bwd_finalize_kernelINS_22Kernel_traits_finalizeILj3840E13__nv_bfloat16fS2_fjLj1024ELj4ENS_18Kernel_traits_baseILj3840ES2_fS2_fjLj1024EEEEEEEvNS_9BwdParamsE)
        /*0014*/ 	.short	0x0160
        /*0016*/ 	.short	0x0088


	//----- nvinfo : EIATTR_CBANK_PARAM_SIZE
	.align		4
.L_5153:
        /*0018*/ 	.byte	0x03, 0x19
        /*001a*/ 	.short	0x0088


	//----- nvinfo : EIATTR_KPARAM_INFO
	.align		4
        /*001c*/ 	.byte	0x04, 0x17
        /*001e*/ 	.short	(.L_5155 - .L_5154)
.L_5154:
        /*0020*/ 	.word	0x00000000
        /*0024*/ 	.short	0x0000
        /*0026*/ 	.short	0x0000
        /*0028*/ 	.byte	0x00, 0xf0, 0x21, 0x02


	//----- nvinfo : EIATTR_MAXREG_COUNT
	.align		4
.L_5155:
        /*002c*/ 	.byte	0x03, 0x1b
        /*002e*/ 	.short	0x0040


	//----- nvinfo : EIATTR_NUM_BARRIERS
	.align		4
        /*0030*/ 	.byte	0x02, 0x4c
        /*0032*/ 	.byte	0x01
	.zero		1


	//----- nvinfo : EIATTR_MERCURY_ISA_VERSION
	.align		4
        /*0034*/ 	.byte	0x03, 0x5f
        /*0036*/ 	.short	0x0000


	//----- nvinfo : EIATTR_COOP_GROUP_MASK_REGIDS
	.align		4
        /*0038*/ 	.byte	0x04, 0x29
        /*003a*/ 	.short	(.L_5157 - .L_5156)


	//   ....[0]....
.L_5156:
        /*003c*/ 	.word	0xffffffff


	//   ....[1]....
        /*0040*/ 	.word	0xffffffff


	//   ....[2]....
        /*0044*/ 	.word	0xffffffff


	//   ....[3]....
        /*0048*/ 	.word	0xffffffff


	//   ....[4]....
        /*004c*/ 	.word	0xffffffff


	//   ....[5]....
        /*0050*/ 	.word	0xffffffff


	//   ....[6]....
        /*0054*/ 	.word	0xffffffff


	//   ....[7]....
        /*0058*/ 	.word	0xffffffff


	//   ....[8]....
        /*005c*/ 	.word	0xffffffff


	//   ....[9]....
        /*0060*/ 	.word	0xffffffff


	//   ....[10]....
        /*0064*/ 	.word	0xffffffff


	//   ....[11]....
        /*0068*/ 	.word	0xffffffff


	//   ....[12]....
        /*006c*/ 	.word	0xffffffff


	//   ....[13]....
        /*0070*/ 	.word	0xffffffff


	//   ....[14]....
        /*0074*/ 	.word	0xffffffff


	//   ....[15]....
        /*0078*/ 	.word	0xffffffff


	//   ....[16]....
        /*007c*/ 	.word	0xffffffff


	//   ....[17]....
        /*0080*/ 	.word	0xffffffff


	//   ....[18]....
        /*0084*/ 	.word	0xffffffff


	//   ....[19]....
        /*0088*/ 	.word	0xffffffff


	//----- nvinfo : EIATTR_COOP_GROUP_INSTR_OFFSETS
	.align		4
.L_5157:
        /*008c*/ 	.byte	0x04, 0x28
        /*008e*/ 	.short	(.L_5159 - .L_5158)


	//   ....[0]....
.L_5158:
        /*0090*/ 	.word	0x000007b0


	//   ....[1]....
        /*0094*/ 	.word	0x000007e0


	//   ....[2]....
        /*0098*/ 	.word	0x00000800


	//   ....[3]....
        /*009c*/ 	.word	0x00000810


	//   ....[4]....
        /*00a0*/ 	.word	0x00000840


	//   ....[5]....
        /*00a4*/ 	.word	0x00000850


	//   ....[6]....
        /*00a8*/ 	.word	0x00000880


	//   ....[7]....
        /*00ac*/ 	.word	0x00000890


	//   ....[8]....
        /*00b0*/ 	.word	0x000008c0


	//   ....[9]....
        /*00b4*/ 	.word	0x000008d0


	//   ....[10]....
        /*00b8*/ 	.word	0x00000ac0


	//   ....[11]....
        /*00bc*/ 	.word	0x00000b40


	//   ....[12]....
        /*00c0*/ 	.word	0x00000ba0


	//   ....[13]....
        /*00c4*/ 	.word	0x00000c00


	//   ....[14]....
        /*00c8*/ 	.word	0x00000c70


	//   ....[15]....
        /*00cc*/ 	.word	0x00000ce0


	//   ....[16]....
        /*00d0*/ 	.word	0x00000d40


	//   ....[17]....
        /*00d4*/ 	.word	0x00000da0


	//   ....[18]....
        /*00d8*/ 	.word	0x00000e00


	//   ....[19]....
        /*00dc*/ 	.word	0x00000e60


	//----- nvinfo : EIATTR_EXIT_INSTR_OFFSETS
	.align		4
.L_5159:
        /*00e0*/ 	.byte	0x04, 0x1c
        /*00e2*/ 	.short	(.L_5161 - .L_5160)


	//   ....[0]....
.L_5160:
        /*00e4*/ 	.word	0x00000070


	//   ....[1]....
        /*00e8*/ 	.word	0x00000a60


	//----- nvinfo : EIATTR_MAX_THREADS
	.align		4
.L_5161:
        /*00ec*/ 	.byte	0x04, 0x05
        /*00ee*/ 	.short	(.L_5163 - .L_5162)
.L_5162:
        /*00f0*/ 	.word	0x00000400
        /*00f4*/ 	.word	0x00000001
        /*00f8*/ 	.word	0x00000001


	//----- nvinfo : EIATTR_CRS_STACK_SIZE
	.align		4
.L_5163:
        /*00fc*/ 	.byte	0x04, 0x1e
        /*00fe*/ 	.short	(.L_5165 - .L_5164)
.L_5164:
        /*0100*/ 	.word	0x00000000
.L_5165:


//--------------------- .nv.info._ZN10layer_norm13ln_bwd_kernelINS_13Kernel_traitsI13__nv_bfloat16fS2_fjLj3840ELj1ELj1ELj4ELj8ENS_18Kernel_traits_baseILj3840ES2_fS2_fjLj128EEEEEEEvNS_9BwdParamsE --------------------------
	.section	.nv.info._ZN10layer_norm13ln_bwd_kernelINS_13Kernel_traitsI13__nv_bfloat16fS2_fjLj3840ELj1ELj1ELj4ELj8ENS_18Kernel_traits_baseILj3840ES2_fS2_fjLj128EEEEEEEvNS_9BwdParamsE,"",@"SHT_CUDA_INFO"
	.sectionflags	@""
	.align	4


	//----- nvinfo : EIATTR_CUDA_API_VERSION
	.align		4
        /*0000*/ 	.byte	0x04, 0x37
        /*0002*/ 	.short	(.L_5167 - .L_5166)
.L_5166:
        /*0004*/ 	.word	0x00000082


	//----- nvinfo : EIATTR_SW2861232_WAR
	.align		4
.L_5167:
        /*0008*/ 	.byte	0x01, 0x35
	.zero		2


	//----- nvinfo : EIATTR_PARAM_CBANK
	.align		4
        /*000c*/ 	.byte	0x04, 0x0a
        /*000e*/ 	.short	(.L_5169 - .L_5168)
	.align		4
.L_5168:
        /*0010*/ 	.word	index@(.nv.constant0._ZN10layer_norm13ln_bwd_kernelINS_13Kernel_traitsI13__nv_bfloat16fS2_fjLj3840ELj1ELj1ELj4ELj8ENS_18Kernel_traits_baseILj3840ES2_fS2_fjLj128EEEEEEEvNS_9BwdParamsE)
        /*0014*/ 	.short	0x0160
        /*0016*/ 	.short	0x0088


	//----- nvinfo : EIATTR_CBANK_PARAM_SIZE
	.align		4
.L_5169:
        /*0018*/ 	.byte	0x03, 0x19
        /*001a*/ 	.short	0x0088


	//----- nvinfo : EIATTR_KPARAM_INFO
	.align		4
        /*001c*/ 	.byte	0x04, 0x17
        /*001e*/ 	.short	(.L_5171 - .L_5170)
.L_5170:
        /*0020*/ 	.word	0x00000000
        /*0024*/ 	.short	0x0000
        /*0026*/ 	.short	0x0000
        /*0028*/ 	.byte	0x00, 0xf0, 0x21, 0x02


	//----- nvinfo : EIATTR_MAXREG_COUNT
	.align		4
.L_5171:
        /*002c*/ 	.byte	0x03, 0x1b
        /*002e*/ 	.short	0x00ff


	//----- nvinfo : EIATTR_NUM_BARRIERS
	.align		4
        /*0030*/ 	.byte	0x02, 0x4c
        /*0032*/ 	.byte	0x01
	.zero		1


	//----- nvinfo : EIATTR_MERCURY_ISA_VERSION
	.align		4
        /*0034*/ 	.byte	0x03, 0x5f
        /*0036*/ 	.short	0x0000


	//----- nvinfo : EIATTR_COOP_GROUP_MASK_REGIDS
	.align		4
        /*0038*/ 	.byte	0x04, 0x29
        /*003a*/ 	.short	(.L_5173 - .L_5172)


	//   ....[0]....
.L_5172:
        /*003c*/ 	.word	0xffffffff


	//   ....[1]....
        /*0040*/ 	.word	0xffffffff


	//   ....[2]....
        /*0044*/ 	.word	0xffffffff


	//   ....[3]....
        /*0048*/ 	.word	0xffffffff


	//   ....[4]....
        /*004c*/ 	.word	0xffffffff


	//   ....[5]....
        /*0050*/ 	.word	0xffffffff


	//   ....[6]....
        /*0054*/ 	.word	0xffffffff


	//   ....[7]....
        /*0058*/ 	.word	0xffffffff


	//   ....[8]....
        /*005c*/ 	.word	0xffffffff


	//   ....[9]....
        /*0060*/ 	.word	0xffffffff


	//   ....[10]....
        /*0064*/ 	.word	0xffffffff


	//   ....[11]....
        /*0068*/ 	.word	0xffffffff


	//   ....[12]....
        /*006c*/ 	.word	0xffffffff


	//   ....[13]....
        /*0070*/ 	.word	0xffffffff


	//   ....[14]....
        /*0074*/ 	.word	0xffffffff


	//   ....[15]....
        /*0078*/ 	.word	0xffffffff


	//   ....[16]....
        /*007c*/ 	.word	0xffffffff


	//   ....[17]....
        /*0080*/ 	.word	0xffffffff


	//   ....[18]....
        /*0084*/ 	.word	0xffffffff


	//   ....[19]....
        /*0088*/ 	.word	0xffffffff


	//----- nvinfo : EIATTR_COOP_GROUP_INSTR_OFFSETS
	.align		4
.L_5173:
        /*008c*/ 	.byte	0x04, 0x28
        /*008e*/ 	.short	(.L_5175 - .L_5174)


	//   ....[0]....
.L_5174:
        /*0090*/ 	.word	0x000026d0


	//   ....[1]....
        /*0094*/ 	.word	0x000026f0


	//   ....[2]....
        /*0098*/ 	.word	0x00002710


	//   ....[3]....
        /*009c*/ 	.word	0x00002730


	//   ....[4]....
        /*00a0*/ 	.word	0x00002750


	//   ....[5]....
        /*00a4*/ 	.word	0x00002770


	//   ....[6]....
        /*00a8*/ 	.word	0x00002790


	//   ....[7]....
        /*00ac*/ 	.word	0x000027b0


	//   ....[8]....
        /*00b0*/ 	.word	0x000027d0


	//   ....[9]....
        /*00b4*/ 	.word	0x000027f0


	//   ....[10]....
        /*00b8*/ 	.word	0x00003860


	//   ....[11]....
        /*00bc*/ 	.word	0x000038e0


	//   ....[12]....
        /*00c0*/ 	.word	0x00003960


	//   ....[13]....
        /*00c4*/ 	.word	0x000039d0


	//   ....[14]....
        /*00c8*/ 	.word	0x00003a50


	//   ....[15]....
        /*00cc*/ 	.word	0x00003ac0


	//   ....[16]....
        /*00d0*/ 	.word	0x00003b40


	//   ....[17]....
        /*00d4*/ 	.word	0x00003bb0


	//   ....[18]....
        /*00d8*/ 	.word	0x00003c30


	//   ....[19]....
        /*00dc*/ 	.word	0x00003ca0


	//----- nvinfo : EIATTR_EXIT_INSTR_OFFSETS
	.align		4
.L_5175:
        /*00e0*/ 	.byte	0x04, 0x1c
        /*00e2*/ 	.short	(.L_5177 - .L_5176)


	//   ....[0]....
.L_5176:
        /*00e4*/ 	.word	0x00003800


	//----- nvinfo : EIATTR_MAX_THREADS
	.align		4
.L_5177:
        /*00e8*/ 	.byte	0x04, 0x05
        /*00ea*/ 	.short	(.L_5179 - .L_5178)
.L_5178:
        /*00ec*/ 	.word	0x00000080
        /*00f0*/ 	.word	0x00000001
        /*00f4*/ 	.word	0x00000001


	//----- nvinfo : EIATTR_CRS_STACK_SIZE
	.align		4
.L_5179:
        /*00f8*/ 	.byte	0x04, 0x1e
        /*00fa*/ 	.short	(.L_5181 - .L_5180)
.L_5180:
        /*00fc*/ 	.word	0x00000000
.L_5181:


//--------------------- .nv.info._ZN10layer_norm22ln_bwd_finalize_kernelINS_22Kernel_traits_finalizeILj3840E13__nv_bfloat16S2_S2_fjLj1024ELj4ENS_18Kernel_traits_baseILj3840ES2_S2_S2_fjLj1024EEEEEEEvNS_9BwdParamsE --------------------------
	.section	.nv.info._ZN10layer_norm22ln_bwd_finalize_kernelINS_22Kernel_traits_finalizeILj3840E13__nv_bfloat16S2_S2_fjLj1024ELj4ENS_18Kernel_traits_baseILj3840ES2_S2_S2_fjLj1024EEEEEEEvNS_9BwdParamsE,"",@"SHT_CUDA_INFO"
	.sectionflags	@""
	.align	4


	//----- nvinfo : EIATTR_CUDA_API_VERSION
	.align		4
        /*0000*/ 	.byte	0x04, 0x37
        /*0002*/ 	.short	(.L_5183 - .L_5182)
.L_5182:
        /*0004*/ 	.word	0x00000082


	//----- nvinfo : EIATTR_SW2861232_WAR
	.align		4
.L_5183:
        /*0008*/ 	.byte	0x01, 0x35
	.zero		2


	//----- nvinfo : EIATTR_PARAM_CBANK
	.align		4
        /*000c*/ 	.byte	0x04, 0x0a
        /*000e*/ 	.short	(.L_5185 - .L_5184)
	.align		4
.L_5184:
        /*0010*/ 	.word	index@(.nv.constant0._ZN10layer_norm22ln_bwd_finalize_kernelINS_22Kernel_traits_finalizeILj3840E13__nv_bfloat16S2_S2_fjLj1024ELj4ENS_18Kernel_traits_baseILj3840ES2_S2_S2_fjLj1024EEEEEEEvNS_9BwdParamsE)
        /*0014*/ 	.short	0x0160
        /*0016*/ 	.short	0x0088


	//----- nvinfo : EIATTR_CBANK_PARAM_SIZE
	.align		4
.L_5185:
        /*0018*/ 	.byte	0x03, 0x19
        /*001a*/ 	.short	0x0088


	//----- nvinfo : EIATTR_KPARAM_INFO
	.align		4
        /*001c*/ 	.byte	0x04, 0x17
        /*001e*/ 	.short	(.L_5187 - .L_5186)
.L_5186:
        /*0020*/ 	.word	0x00000000
        /*0024*/ 	.short	0x0000
        /*0026*/ 	.short	0x0000
        /*0028*/ 	.byte	0x00, 0xf0, 0x21, 0x02


	//----- nvinfo : EIATTR_MAXREG_COUNT
	.align		4
.L_5187:
        /*002c*/ 	.byte	0x03, 0x1b
        /*002e*/ 	.short	0x0040


	//----- nvinfo : EIATTR_NUM_BARRIERS
	.align		4
        /*0030*/ 	.byte	0x02, 0x4c
        /*0032*/ 	.byte	0x01
	.zero		1


	//----- nvinfo : EIATTR_MERCURY_ISA_VERSION
	.align		4
        /*0034*/ 	.byte	0x03, 0x5f
        /*0036*/ 	.short	0x0000


	//----- nvinfo : EIATTR_COOP_GROUP_MASK_REGIDS
	.align		4
        /*0038*/ 	.byte	0x04, 0x29
        /*003a*/ 	.short	(.L_5189 - .L_5188)


	//   ....[0]....
.L_5188:
        /*003c*/ 	.word	0xffffffff


	//   ....[1]....
        /*0040*/ 	.word	0xffffffff


	//   ....[2]....
        /*0044*/ 	.word	0xffffffff


	//   ....[3]....
        /*0048*/ 	.word	0xffffffff


	//   ....[4]....
        /*004c*/ 	.word	0xffffffff


	//   ....[5]....
        /*0050*/ 	.word	0xffffffff


	//   ....[6]....
        /*0054*/ 	.word	0xffffffff


	//   ....[7]....
        /*0058*/ 	.word	0xffffffff


	//   ....[8]....
        /*005c*/ 	.word	0xffffffff


	//   ....[9]....
        /*0060*/ 	.word	0xffffffff


	//   ....[10]....
        /*0064*/ 	.word	0xffffffff


	//   ....[11]....
        /*0068*/ 	.word	0xffffffff


	//   ....[12]....
        /*006c*/ 	.word	0xffffffff


	//   ....[13]....
        /*0070*/ 	.word	0xffffffff


	//   ....[14]....
        /*0074*/ 	.word	0xffffffff


	//   ....[15]....
        /*0078*/ 	.word	0xffffffff


	//   ....[16]....
        /*007c*/ 	.word	0xffffffff


	//   ....[17]....
        /*0080*/ 	.word	0xffffffff


	//   ....[18]....
        /*0084*/ 	.word	0xffffffff


	//   ....[19]....
        /*0088*/ 	.word	0xffffffff


	//----- nvinfo : EIATTR_COOP_GROUP_INSTR_OFFSETS
	.align		4
.L_5189:
        /*008c*/ 	.byte	0x04, 0x28
        /*008e*/ 	.short	(.L_5191 - .L_5190)


	//   ....[0]....
.L_5190:
        /*0090*/ 	.word	0x000007b0


	//   ....[1]....
        /*0094*/ 	.word	0x000007e0


	//   ....[2]....
        /*0098*/ 	.word	0x00000800


	//   ....[3]....
        /*009c*/ 	.word	0x00000810


	//   ....[4]....
        /*00a0*/ 	.word	0x00000840


	//   ....[5]....
        /*00a4*/ 	.word	0x00000850


	//   ....[6]....
        /*00a8*/ 	.word	0x00000880


	//   ....[7]....
        /*00ac*/ 	.word	0x00000890


	//   ....[8]....
        /*00b0*/ 	.word	0x000008c0


	//   ....[9]....
        /*00b4*/ 	.word	0x000008d0


	//   ....[10]....
        /*00b8*/ 	.word	0x00000ac0


	//   ....[11]....
        /*00bc*/ 	.word	0x00000b40


	//   ....[12]....
        /*00c0*/ 	.word	0x00000ba0


	//   ....[13]....
        /*00c4*/ 	.word	0x00000c00


	//   ....[14]....
        /*00c8*/ 	.word	0x00000c70


	//   ....[15]....
        /*00cc*/ 	.word	0x00000ce0


	//   ....[16]....
        /*00d0*/ 	.word	0x00000d40


	//   ....[17]....
        /*00d4*/ 	.word	0x00000da0


	//   ....[18]....
        /*00d8*/ 	.word	0x00000e00


	//   ....[19]....
        /*00dc*/ 	.word	0x00000e60


	//----- nvinfo : EIATTR_EXIT_INSTR_OFFSETS
	.align		4
.L_5191:
        /*00e0*/ 	.byte	0x04, 0x1c
        /*00e2*/ 	.short	(.L_5193 - .L_5192)


	//   ....[0]....
.L_5192:
        /*00e4*/ 	.word	0x00000070


	//   ....[1]....
        /*00e8*/ 	.word	0x00000a60


	//----- nvinfo : EIATTR_MAX_THREADS
	.align		4
.L_5193:
        /*00ec*/ 	.byte	0x04, 0x05
        /*00ee*/ 	.short	(.L_5195 - .L_5194)
.L_5194:
        /*00f0*/ 	.word	0x00000400
        /*00f4*/ 	.word	0x00000001
        /*00f8*/ 	.word	0x00000001


	//----- nvinfo : EIATTR_CRS_STACK_SIZE
	.align		4
.L_5195:
        /*00fc*/ 	.byte	0x04, 0x1e
        /*00fe*/ 	.short	(.L_5197 - .L_5196)
.L_5196:
        /*0100*/ 	.word	0x00000000
.L_5197:


//--------------------- .nv.info._ZN10layer_norm13ln_bwd_kernelINS_13Kernel_traitsI13__nv_bfloat16S2_S2_fjLj3840ELj1ELj1ELj4ELj4ENS_18Kernel_traits_baseILj3840ES2_S2_S2_fjLj128EEEEEEEvNS_9BwdParamsE --------------------------
	.section	.nv.info._ZN10layer_norm13ln_bwd_kernelINS_13Kernel_traitsI13__nv_bfloat16S2_S2_fjLj3840ELj1ELj1ELj4ELj4ENS_18Kernel_traits_baseILj3840ES2_S2_S2_fjLj128EEEEEEEvNS_9BwdParamsE,"",@"SHT_CUDA_INFO"
	.sectionflags	@""
	.align	4


	//----- nvinfo : EIATTR_CUDA_API_VERSION
	.align		4
        /*0000*/ 	.byte	0x04, 0x37
        /*0002*/ 	.short	(.L_5199 - .L_5198)
.L_5198:
        /*0004*/ 	.word	0x00000082


	//----- nvinfo : EIATTR_SW2861232_WAR
	.align		4
.L_5199:
        /*0008*/ 	.byte	0x01, 0x35
	.zero		2


	//----- nvinfo : EIATTR_PARAM_CBANK
	.align		4
        /*000c*/ 	.byte	0x04, 0x0a
        /*000e*/ 	.short	(.L_5201 - .L_5200)
	.align		4
.L_5200:
        /*0010*/ 	.word	index@(.nv.constant0._ZN10layer_norm13ln_bwd_kernelINS_13Kernel_traitsI13__nv_bfloat16S2_S2_fjLj3840ELj1ELj1ELj4ELj4ENS_18Kernel_traits_baseILj3840ES2_S2_S2_fjLj128EEEEEEEvNS_9BwdParamsE)
        /*0014*/ 	.short	0x0160
        /*0016*/ 	.short	0x0088


	//----- nvinfo : EIATTR_CBANK_PARAM_SIZE
	.align		4
.L_5201:
        /*0018*/ 	.byte	0x03, 0x19
        /*001a*/ 	.short	0x0088


	//----- nvinfo : EIATTR_KPARAM_INFO
	.align		4
        /*001c*/ 	.byte	0x04, 0x17
        /*001e*/ 	.short	(.L_5203 - .L_5202)
.L_5202:
        /*0020*/ 	.word	0x00000000
        /*0024*/ 	.short	0x0000
        /*0026*/ 	.short	0x0000
        /*0028*/ 	.byte	0x00, 0xf0, 0x21, 0x02


	//----- nvinfo : EIATTR_MAXREG_COUNT
	.align		4
.L_5203:
        /*002c*/ 	.byte	0x03, 0x1b
        /*002e*/ 	.short	0x00ff


	//----- nvinfo : EIATTR_NUM_BARRIERS
	.align		4
        /*0030*/ 	.byte	0x02, 0x4c
        /*0032*/ 	.byte	0x01
	.zero		1


	//----- nvinfo : EIATTR_MERCURY_ISA_VERSION
	.align		4
        /*0034*/ 	.byte	0x03, 0x5f
        /*0036*/ 	.short	0x0000


	//----- nvinfo : EIATTR_COOP_GROUP_MASK_REGIDS
	.align		4
        /*0038*/ 	.byte	0x04, 0x29
        /*003a*/ 	.short	(.L_5205 - .L_5204)


	//   ....[0]....
.L_5204:
        /*003c*/ 	.word	0xffffffff


	//   ....[1]....
        /*0040*/ 	.word	0xffffffff


	//   ....[2]....
        /*0044*/ 	.word	0xffffffff


	//   ....[3]....
        /*0048*/ 	.word	0xffffffff


	//   ....[4]....
        /*004c*/ 	.word	0xffffffff


	//   ....[5]....
        /*0050*/ 	.word	0xffffffff


	//   ....[6]....
        /*0054*/ 	.word	0xffffffff


	//   ....[7]....
        /*0058*/ 	.word	0xffffffff


	//   ....[8]....
        /*005c*/ 	.word	0xffffffff


	//   ....[9]....
        /*0060*/ 	.word	0xffffffff


	//   ....[10]....
        /*0064*/ 	.word	0xffffffff


	//   ....[11]....
        /*0068*/ 	.word	0xffffffff


	//   ....[12]....
        /*006c*/ 	.word	0xffffffff


	//   ....[13]....
        /*0070*/ 	.word	0xffffffff


	//   ....[14]....
        /*0074*/ 	.word	0xffffffff


	//   ....[15]....
        /*0078*/ 	.word	0xffffffff


	//   ....[16]....
        /*007c*/ 	.word	0xffffffff


	//   ....[17]....
        /*0080*/ 	.word	0xffffffff


	//   ....[18]....
        /*0084*/ 	.word	0xffffffff


	//   ....[19]....
        /*0088*/ 	.word	0xffffffff


	//----- nvinfo : EIATTR_COOP_GROUP_INSTR_OFFSETS
	.align		4
.L_5205:
        /*008c*/ 	.byte	0x04, 0x28
        /*008e*/ 	.short	(.L_5207 - .L_5206)


	//   ....[0]....
.L_5206:
        /*0090*/ 	.word	0x00002b40


	//   ....[1]....
        /*0094*/ 	.word	0x00002b60


	//   ....[2]....
        /*0098*/ 	.word	0x00002b80


	//   ....[3]....
        /*009c*/ 	.word	0x00002ba0


	//   ....[4]....
        /*00a0*/ 	.word	0x00002bc0


	//   ....[5]....
        /*00a4*/ 	.word	0x00002be0


	//   ....[6]....
        /*00a8*/ 	.word	0x00002c00


	//   ....[7]....
        /*00ac*/ 	.word	0x00002c20


	//   ....[8]....
        /*00b0*/ 	.word	0x00002c40


	//   ....[9]....
        /*00b4*/ 	.word	0x00002c60


	//   ....[10]....
        /*00b8*/ 	.word	0x00003fb0


	//   ....[11]....
        /*00bc*/ 	.word	0x00004030


	//   ....[12]....
        /*00c0*/ 	.word	0x000040b0


	//   ....[13]....
        /*00c4*/ 	.word	0x00004120


	//   ....[14]....
        /*00c8*/ 	.word	0x000041a0


	//   ....[15]....
        /*00cc*/ 	.word	0x00004210


	//   ....[16]....
        /*00d0*/ 	.word	0x00004290


	//   ....[17]....
        /*00d4*/ 	.word	0x00004300


	//   ....[18]....
        /*00d8*/ 	.word	0x00004380


	//   ....[19]....
        /*00dc*/ 	.word	0x000043f0


	//----- nvinfo : EIATTR_EXIT_INSTR_OFFSETS
	.align		4
.L_5207:
        /*00e0*/ 	.byte	0x04, 0x1c
        /*00e2*/ 	.short	(.L_5209 - .L_5208)


	//   ....[0]....
.L_5208:
        /*00e4*/ 	.word	0x00003f50


	//----- nvinfo : EIATTR_MAX_THREADS
	.align		4
.L_5209:
        /*00e8*/ 	.byte	0x04, 0x05
        /*00ea*/ 	.short	(.L_5211 - .L_5210)
.L_5210:
        /*00ec*/ 	.word	0x00000080
        /*00f0*/ 	.word	0x00000001
        /*00f4*/ 	.word	0x00000001


	//----- nvinfo : EIATTR_CRS_STACK_SIZE
	.align		4
.L_5211:
        /*00f8*/ 	.byte	0x04, 0x1e
        /*00fa*/ 	.short	(.L_5213 - .L_5212)
.L_5212:
        /*00fc*/ 	.word	0x00000000
.L_5213:


//--------------------- .nv.info._ZN10layer_norm22ln_bwd_finalize_kernelINS_22Kernel_traits_finalizeILj3840E6__halffS2_fjLj1024ELj4ENS_18Kernel_traits_baseILj3840ES2_fS2_fjLj1024EEEEEEEvNS_9BwdParamsE --------------------------
	.section	.nv.info._ZN10layer_norm22ln_bwd_finalize_kernelINS_22Kernel_traits_finalizeILj3840E6__halffS2_fjLj1024ELj4ENS_18Kernel_traits_baseILj3840ES2_fS2_fjLj1024EEEEEEEvNS_9BwdParamsE,"",@"SHT_CUDA_INFO"
	.sectionflags	@""
	.align	4


	//----- nvinfo : EIATTR_CUDA_API_VERSION
	.align		4
        /*0000*/ 	.byte	0x04, 0x37
        /*0002*/ 	.short	(.L_5215 - .L_5214)
.L_5214:
        /*0004*/ 	.word	0x00000082


	//----- nvinfo : EIATTR_SW2861232_WAR
	.align		4
.L_5215:
        /*0008*/ 	.byte	0x01, 0x35
	.zero		2


	//----- nvinfo : EIATTR_PARAM_CBANK
	.align		4
        /*000c*/ 	.byte	0x04, 0x0a
        /*000e*/ 	.short	(.L_5217 - .L_5216)
	.align		4
.L_5216:
        /*0010*/ 	.word	index@(.nv.constant0._ZN10layer_norm22ln_bwd_finalize_kernelINS_22Kernel_traits_finalizeILj3840E6__halffS2_fjLj1024ELj4ENS_18Kernel_traits_baseILj3840ES2_fS2_fjLj1024EEEEEEEvNS_9BwdParamsE)
        /*0014*/ 	.short	0x0160
        /*0016*/ 	.short	0x0088


	//----- nvinfo : EIATTR_CBANK_PARAM_SIZE
	.align		4
.L_5217:
        /*0018*/ 	.byte	0x03, 0x19
        /*001a*/ 	.short	0x0088


	//----- nvinfo : EIATTR_KPARAM_INFO
	.align		4
        /*001c*/ 	.byte	0x04, 0x17
        /*001e*/ 	.short	(.L_5219 - .L_5218)
.L_5218:
        /*0020*/ 	.word	0x00000000
        /*0024*/ 	.short	0x0000
        /*0026*/ 	.short	0x0000
        /*0028*/ 	.byte	0x00, 0xf0, 0x21, 0x02


	//----- nvinfo : EIATTR_MAXREG_COUNT
	.align		4
.L_5219:
        /*002c*/ 	.byte	0x03, 0x1b
        /*002e*/ 	.short	0x0040


	//----- nvinfo : EIATTR_NUM_BARRIERS
	.align		4
        /*0030*/ 	.byte	0x02, 0x4c
        /*0032*/ 	.byte	0x01
	.zero		1


	//----- nvinfo : EIATTR_MERCURY_ISA_VERSION
	.align		4
        /*0034*/ 	.byte	0x03, 0x5f
        /*0036*/ 	.short	0x0000


	//----- nvinfo : EIATTR_COOP_GROUP_MASK_REGIDS
	.align		4
        /*0038*/ 	.byte	0x04, 0x29
        /*003a*/ 	.short	(.L_5221 - .L_5220)


	//   ....[0]....
.L_5220:
        /*003c*/ 	.word	0xffffffff


	//   ....[1]....
        /*0040*/ 	.word	0xffffffff


	//   ....[2]....
        /*0044*/ 	.word	0xffffffff


	//   ....[3]....
        /*0048*/ 	.word	0xffffffff


	//   ....[4]....
        /*004c*/ 	.word	0xffffffff


	//   ....[5]....
        /*0050*/ 	.word	0xffffffff


	//   ....[6]....
        /*0054*/ 	.word	0xffffffff


	//   ....[7]....
        /*0058*/ 	.word	0xffffffff


	//   ....[8]....
        /*005c*/ 	.word	0xffffffff


	//   ....[9]....
        /*0060*/ 	.word	0xffffffff


	//   ....[10]....
        /*0064*/ 	.word	0xffffffff


	//   ....[11]....
        /*0068*/ 	.word	0xffffffff


	//   ....[12]....
        /*006c*/ 	.word	0xffffffff


	//   ....[13]....
        /*0070*/ 	.word	0xffffffff


	//   ....[14]....
        /*0074*/ 	.word	0xffffffff


	//   ....[15]....
        /*0078*/ 	.word	0xffffffff


	//   ....[16]....
        /*007c*/ 	.word	0xffffffff


	//   ....[17]....
        /*0080*/ 	.word	0xffffffff


	//   ....[18]....
        /*0084*/ 	.word	0xffffffff


	//   ....[19]....
        /*0088*/ 	.word	0xffffffff


	//----- nvinfo : EIATTR_COOP_GROUP_INSTR_OFFSETS
	.align		4
.L_5221:
        /*008c*/ 	.byte	0x04, 0x28
        /*008e*/ 	.short	(.L_5223 - .L_5222)


	//   ....[0]....
.L_5222:
        /*0090*/ 	.word	0x000007b0


	//   ....[1]....
        /*0094*/ 	.word	0x000007e0


	//   ....[2]....
        /*0098*/ 	.word	0x00000800


	//   ....[3]....
        /*009c*/ 	.word	0x00000810


	//   ....[4]....
        /*00a0*/ 	.word	0x00000840


	//   ....[5]....
        /*00a4*/ 	.word	0x00000850


	//   ....[6]....
        /*00a8*/ 	.word	0x00000880


	//   ....[7]....
        /*00ac*/ 	.word	0x00000890


	//   ....[8]....
        /*00b0*/ 	.word	0x000008c0


	//   ....[9]....
        /*00b4*/ 	.word	0x000008d0


	//   ....[10]....
        /*00b8*/ 	.word	0x00000ac0


	//   ....[11]....
        /*00bc*/ 	.word	0x00000b40


	//   ....[12]....
        /*00c0*/ 	.word	0x00000ba0


	//   ....[13]....
        /*00c4*/ 	.word	0x00000c00


	//   ....[14]....
        /*00c8*/ 	.word	0x00000c70


	//   ....[15]....
        /*00cc*/ 	.word	0x00000ce0


	//   ....[16]....
        /*00d0*/ 	.word	0x00000d40


	//   ....[17]....
        /*00d4*/ 	.word	0x00000da0


	//   ....[18]....
        /*00d8*/ 	.word	0x00000e00


	//   ....[19]....
        /*00dc*/ 	.word	0x00000e60


	//----- nvinfo : EIATTR_EXIT_INSTR_OFFSETS
	.align		4
.L_5223:
        /*00e0*/ 	.byte	0x04, 0x1c
        /*00e2*/ 	.short	(.L_5225 - .L_5224)


	//   ....[0]....
.L_5224:
        /*00e4*/ 	.word	0x00000070


	//   ....[1]....
        /*00e8*/ 	.word	0x00000a60


	//----- nvinfo : EIATTR_MAX_THREADS
	.align		4
.L_5225:
        /*00ec*/ 	.byte	0x04, 0x05
        /*00ee*/ 	.short	(.L_5227 - .L_5226)
.L_5226:
        /*00f0*/ 	.word	0x00000400
        /*00f4*/ 	.word	0x00000001
        /*00f8*/ 	.word	0x00000001


	//----- nvinfo : EIATTR_CRS_STACK_SIZE
	.align		4
.L_5227:
        /*00fc*/ 	.byte	0x04, 0x1e
        /*00fe*/ 	.short	(.L_5229 - .L_5228)
.L_5228:
        /*0100*/ 	.word	0x00000000
.L_5229:


//--------------------- .nv.info._ZN10layer_norm13ln_bwd_kernelINS_13Kernel_traitsI6__halffS2_fjLj3840ELj1ELj1ELj4ELj8ENS_18Kernel_traits_baseILj3840ES2_fS2_fjLj128EEEEEEEvNS_9BwdParamsE --------------------------
	.section	.nv.info._ZN10layer_norm13ln_bwd_kernelINS_13Kernel_traitsI6__halffS2_fjLj3840ELj1ELj1ELj4ELj8ENS_18Kernel_traits_baseILj3840ES2_fS2_fjLj128EEEEEEEvNS_9BwdParamsE,"",@"SHT_CUDA_INFO"
	.sectionflags	@""
	.align	4


	//----- nvinfo : EIATTR_CUDA_API_VERSION
	.align		4
        /*0000*/ 	.byte	0x04, 0x37
        /*0002*/ 	.short	(.L_5231 - .L_5230)
.L_5230:
        /*0004*/ 	.word	0x00000082


	//----- nvinfo : EIATTR_SW2861232_WAR
	.align		4
.L_5231:
        /*0008*/ 	.byte	0x01, 0x35
	.zero		2


	//----- nvinfo : EIATTR_PARAM_CBANK
	.align		4
        /*000c*/ 	.byte	0x04, 0x0a
        /*000e*/ 	.short	(.L_5233 - .L_5232)
	.align		4
.L_5232:
        /*0010*/ 	.word	index@(.nv.constant0._ZN10layer_norm13ln_bwd_kernelINS_13Kernel_traitsI6__halffS2_fjLj3840ELj1ELj1ELj4ELj8ENS_18Kernel_traits_baseILj3840ES2_fS2_fjLj128EEEEEEEvNS_9BwdParamsE)
        /*0014*/ 	.short	0x0160
        /*0016*/ 	.short	0x0088


	//----- nvinfo : EIATTR_CBANK_PARAM_SIZE
	.align		4
.L_5233:
        /*0018*/ 	.byte	0x03, 0x19
        /*001a*/ 	.short	0x0088


	//----- nvinfo : EIATTR_KPARAM_INFO
	.align		4
        /*001c*/ 	.byte	0x04, 0x17
        /*001e*/ 	.short	(.L_5235 - .L_5234)
.L_5234:
        /*0020*/ 	.word	0x00000000
        /*0024*/ 	.short	0x0000
        /*0026*/ 	.short	0x0000
        /*0028*/ 	.byte	0x00, 0xf0, 0x21, 0x02


	//----- nvinfo : EIATTR_MAXREG_COUNT
	.align		4
.L_5235:
        /*002c*/ 	.byte	0x03, 0x1b
        /*002e*/ 	.short	0x00ff


	//----- nvinfo : EIATTR_NUM_BARRIERS
	.align		4
        /*0030*/ 	.byte	0x02, 0x4c
        /*0032*/ 	.byte	0x01
	.zero		1


	//----- nvinfo : EIATTR_MERCURY_ISA_VERSION
	.align		4
        /*0034*/ 	.byte	0x03, 0x5f
        /*0036*/ 	.short	0x0000


	//----- nvinfo : EIATTR_COOP_GROUP_MASK_REGIDS
	.align		4
        /*0038*/ 	.byte	0x04, 0x29
        /*003a*/ 	.short	(.L_5237 - .L_5236)


	//   ....[0]....
.L_5236:
        /*003c*/ 	.word	0xffffffff


	//   ....[1]....
        /*0040*/ 	.word	0xffffffff


	//   ....[2]....
        /*0044*/ 	.word	0xffffffff


	//   ....[3]....
        /*0048*/ 	.word	0xffffffff


	//   ....[4]....
        /*004c*/ 	.word	0xffffffff


	//   ....[5]....
        /*0050*/ 	.word	0xffffffff


	//   ....[6]....
        /*0054*/ 	.word	0xffffffff


	//   ....[7]....
        /*0058*/ 	.word	0xffffffff


	//   ....[8]....
        /*005c*/ 	.word	0xffffffff


	//   ....[9]....
        /*0060*/ 	.word	0xffffffff


	//   ....[10]....
        /*0064*/ 	.word	0xffffffff


	//   ....[11]....
        /*0068*/ 	.word	0xffffffff


	//   ....[12]....
        /*006c*/ 	.word	0xffffffff


	//   ....[13]....
        /*0070*/ 	.word	0xffffffff


	//   ....[14]....
        /*0074*/ 	.word	0xffffffff


	//   ....[15]....
        /*0078*/ 	.word	0xffffffff


	//   ....[16]....
        /*007c*/ 	.word	0xffffffff


	//   ....[17]....
        /*0080*/ 	.word	0xffffffff


	//   ....[18]....
        /*0084*/ 	.word	0xffffffff


	//   ....[19]....
        /*0088*/ 	.word	0xffffffff


	//----- nvinfo : EIATTR_COOP_GROUP_INSTR_OFFSETS
	.align		4
.L_5237:
        /*008c*/ 	.byte	0x04, 0x28
        /*008e*/ 	.short	(.L_5239 - .L_5238)


	//   ....[0]....
.L_5238:
        /*0090*/ 	.word	0x000026d0


	//   ....[1]....
        /*0094*/ 	.word	0x000026f0


	//   ....[2]....
        /*0098*/ 	.word	0x00002710


	//   ....[3]....
        /*009c*/ 	.word	0x00002730


	//   ....[4]....
        /*00a0*/ 	.word	0x00002750


	//   ....[5]....
        /*00a4*/ 	.word	0x00002770


	//   ....[6]....
        /*00a8*/ 	.word	0x00002790


	//   ....[7]....
        /*00ac*/ 	.word	0x000027b0


	//   ....[8]....
        /*00b0*/ 	.word	0x000027d0


	//   ....[9]....
        /*00b4*/ 	.word	0x000027f0


	//   ....[10]....
        /*00b8*/ 	.word	0x00003a30


	//   ....[11]....
        /*00bc*/ 	.word	0x00003ab0


	//   ....[12]....
        /*00c0*/ 	.word	0x00003b30


	//   ....[13]....
        /*00c4*/ 	.word	0x00003ba0


	//   ....[14]....
        /*00c8*/ 	.word	0x00003c20


	//   ....[15]....
        /*00cc*/ 	.word	0x00003c90


	//   ....[16]....
        /*00d0*/ 	.word	0x00003d10


	//   ....[17]....
        /*00d4*/ 	.word	0x00003d80


	//   ....[18]....
        /*00d8*/ 	.word	0x00003e00


	//   ....[19]....
        /*00dc*/ 	.word	0x00003e70


	//----- nvinfo : EIATTR_EXIT_INSTR_OFFSETS
	.align		4
.L_5239:
        /*00e0*/ 	.byte	0x04, 0x1c
        /*00e2*/ 	.short	(.L_5241 - .L_5240)


	//   ....[0]....
.L_5240:
        /*00e4*/ 	.word	0x000039d0


	//----- nvinfo : EIATTR_MAX_THREADS
	.align		4
.L_5241:
        /*00e8*/ 	.byte	0x04, 0x05
        /*00ea*/ 	.short	(.L_5243 - .L_5242)
.L_5242:
        /*00ec*/ 	.word	0x00000080
        /*00f0*/ 	.word	0x00000001
        /*00f4*/ 	.word	0x00000001


	//----- nvinfo : EIATTR_CRS_STACK_SIZE
	.align		4
.L_5243:
        /*00f8*/ 	.byte	0x04, 0x1e
        /*00fa*/ 	.short	(.L_5245 - .L_5244)
.L_5244:
        /*00fc*/ 	.word	0x00000000
.L_5245:


//--------------------- .nv.info._ZN10layer_norm22ln_bwd_finalize_kernelINS_22Kernel_traits_finalizeILj3840E6__halfS2_S2_fjLj1024ELj4ENS_18Kernel_traits_baseILj3840ES2_S2_S2_fjLj1024EEEEEEEvNS_9BwdParamsE --------------------------
	.section	.nv.info._ZN10layer_norm22ln_bwd_finalize_kernelINS_22Kernel_traits_finalizeILj3840E6__halfS2_S2_fjLj1024ELj4ENS_18Kernel_traits_baseILj3840ES2_S2_S2_fjLj1024EEEEEEEvNS_9BwdParamsE,"",@"SHT_CUDA_INFO"
	.sectionflags	@""
	.align	4


	//----- nvinfo : EIATTR_CUDA_API_VERSION
	.align		4
        /*0000*/ 	.byte	0x04, 0x37
        /*0002*/ 	.short	(.L_5247 - .L_5246)
.L_5246:
        /*0004*/ 	.word	0x00000082


	//----- nvinfo : EIATTR_SW2861232_WAR
	.align		4
.L_5247:
        /*0008*/ 	.byte	0x01, 0x35
	.zero		2


	//----- nvinfo : EIATTR_PARAM_CBANK
	.align		4
        /*000c*/ 	.byte	0x04, 0x0a
        /*000e*/ 	.short	(.L_5249 - .L_5248)
	.align		4
.L_5248:
        /*0010*/ 	.word	index@(.nv.constant0._ZN10layer_norm22ln_bwd_finalize_kernelINS_22Kernel_traits_finalizeILj3840E6__halfS2_S2_fjLj1024ELj4ENS_18Kernel_traits_baseILj3840ES2_S2_S2_fjLj1024EEEEEEEvNS_9BwdParamsE)
        /*0014*/ 	.short	0x0160
        /*0016*/ 	.short	0x0088


	//----- nvinfo : EIATTR_CBANK_PARAM_SIZE
	.align		4
.L_5249:
        /*0018*/ 	.byte	0x03, 0x19
        /*001a*/ 	.short	0x0088


	//----- nvinfo : EIATTR_KPARAM_INFO
	.align		4
        /*001c*/ 	.byte	0x04, 0x17
        /*001e*/ 	.short	(.L_5251 - .L_5250)
.L_5250:
        /*0020*/ 	.word	0x00000000
        /*0024*/ 	.short	0x0000
        /*0026*/ 	.short	0x0000
        /*0028*/ 	.byte	0x00, 0xf0, 0x21, 0x02


	//----- nvinfo : EIATTR_MAXREG_COUNT
	.align		4
.L_5251:
        /*002c*/ 	.byte	0x03, 0x1b
        /*002e*/ 	.short	0x0040


	//----- nvinfo : EIATTR_NUM_BARRIERS
	.align		4
        /*0030*/ 	.byte	0x02, 0x4c
        /*0032*/ 	.byte	0x01
	.zero		1


	//----- nvinfo : EIATTR_MERCURY_ISA_VERSION
	.align		4
        /*0034*/ 	.byte	0x03, 0x5f
        /*0036*/ 	.short	0x0000


	//----- nvinfo : EIATTR_COOP_GROUP_MASK_REGIDS
	.align		4
        /*0038*/ 	.byte	0x04, 0x29
        /*003a*/ 	.short	(.L_5253 - .L_5252)


	//   ....[0]....
.L_5252:
        /*003c*/ 	.word	0xffffffff


	//   ....[1]....
        /*0040*/ 	.word	0xffffffff


	//   ....[2]....
        /*0044*/ 	.word	0xffffffff


	//   ....[3]....
        /*0048*/ 	.word	0xffffffff


	//   ....[4]....
        /*004c*/ 	.word	0xffffffff


	//   ....[5]....
        /*0050*/ 	.word	0xffffffff


	//   ....[6]....
        /*0054*/ 	.word	0xffffffff


	//   ....[7]....
        /*0058*/ 	.word	0xffffffff


	//   ....[8]....
        /*005c*/ 	.word	0xffffffff


	//   ....[9]....
        /*0060*/ 	.word	0xffffffff


	//   ....[10]....
        /*0064*/ 	.word	0xffffffff


	//   ....[11]....
        /*0068*/ 	.word	0xffffffff


	//   ....[12]....
        /*006c*/ 	.word	0xffffffff


	//   ....[13]....
        /*0070*/ 	.word	0xffffffff


	//   ....[14]....
        /*0074*/ 	.word	0xffffffff


	//   ....[15]....
        /*0078*/ 	.word	0xffffffff


	//   ....[16]....
        /*007c*/ 	.word	0xffffffff


	//   ....[17]....
        /*0080*/ 	.word	0xffffffff


	//   ....[18]....
        /*0084*/ 	.word	0xffffffff


	//   ....[19]....
        /*0088*/ 	.word	0xffffffff


	//----- nvinfo : EIATTR_COOP_GROUP_INSTR_OFFSETS
	.align		4
.L_5253:
        /*008c*/ 	.byte	0x04, 0x28
        /*008e*/ 	.short	(.L_5255 - .L_5254)


	//   ....[0]....
.L_5254:
        /*0090*/ 	.word	0x000007b0


	//   ....[1]....
        /*0094*/ 	.word	0x000007e0


	//   ....[2]....
        /*0098*/ 	.word	0x00000800


	//   ....[3]....
        /*009c*/ 	.word	0x00000810


	//   ....[4]....
        /*00a0*/ 	.word	0x00000840


	//   ....[5]....
        /*00a4*/ 	.word	0x00000850


	//   ....[6]....
        /*00a8*/ 	.word	0x00000880


	//   ....[7]....
        /*00ac*/ 	.word	0x00000890


	//   ....[8]....
        /*00b0*/ 	.word	0x000008c0


	//   ....[9]....
        /*00b4*/ 	.word	0x000008d0


	//   ....[10]....
        /*00b8*/ 	.word	0x00000ac0


	//   ....[11]....
        /*00bc*/ 	.word	0x00000b40


	//   ....[12]....
        /*00c0*/ 	.word	0x00000ba0


	//   ....[13]....
        /*00c4*/ 	.word	0x00000c00


	//   ....[14]....
        /*00c8*/ 	.word	0x00000c70


	//   ....[15]....
        /*00cc*/ 	.word	0x00000ce0


	//   ....[16]....
        /*00d0*/ 	.word	0x00000d40


	//   ....[17]....
        /*00d4*/ 	.word	0x00000da0


	//   ....[18]....
        /*00d8*/ 	.word	0x00000e00


	//   ....[19]....
        /*00dc*/ 	.word	0x00000e60


	//----- nvinfo : EIATTR_EXIT_INSTR_OFFSETS
	.align		4
.L_5255:
        /*00e0*/ 	.byte	0x04, 0x1c
        /*00e2*/ 	.short	(.L_5257 - .L_5256)


	//   ....[0]....
.L_5256:
        /*00e4*/ 	.word	0x00000070


	//   ....[1]....
        /*00e8*/ 	.word	0x00000a60


	//----- nvinfo : EIATTR_MAX_THREADS
	.align		4
.L_5257:
        /*00ec*/ 	.byte	0x04, 0x05
        /*00ee*/ 	.short	(.L_5259 - .L_5258)
.L_5258:
        /*00f0*/ 	.word	0x00000400
        /*00f4*/ 	.word	0x00000001
        /*00f8*/ 	.word	0x00000001


	//----- nvinfo : EIATTR_CRS_STACK_SIZE
	.align		4
.L_5259:
        /*00fc*/ 	.byte	0x04, 0x1e
        /*00fe*/ 	.short	(.L_5261 - .L_5260)
.L_5260:
        /*0100*/ 	.word	0x00000000
.L_5261:


//--------------------- .nv.info._ZN10layer_norm13ln_bwd_kernelINS_13Kernel_traitsI6__halfS2_S2_fjLj3840ELj1ELj1ELj4ELj4ENS_18Kernel_traits_baseILj3840ES2_S2_S2_fjLj128EEEEEEEvNS_9BwdParamsE --------------------------
	.section	.nv.info._ZN10layer_norm13ln_bwd_kernelINS_13Kernel_traitsI6__halfS2_S2_fjLj3840ELj1ELj1ELj4ELj4ENS_18Kernel_traits_baseILj3840ES2_S2_S2_fjLj128EEEEEEEvNS_9BwdParamsE,"",@"SHT_CUDA_INFO"
	.sectionflags	@""
	.align	4


	//----- nvinfo : EIATTR_CUDA_API_VERSION
	.align		4
        /*0000*/ 	.byte	0x04, 0x37
        /*0002*/ 	.short	(.L_5263 - .L_5262)
.L_5262:
        /*0004*/ 	.word	0x00000082


	//----- nvinfo : EIATTR_SW2861232_WAR
	.align		4
.L_5263:
        /*0008*/ 	.byte	0x01, 0x35
	.zero		2


	//----- nvinfo : EIATTR_PARAM_CBANK
	.align		4
        /*000c*/ 	.byte	0x04, 0x0a
        /*000e*/ 	.short	(.L_5265 - .L_5264)
	.align		4
.L_5264:
        /*0010*/ 	.word	index@(.nv.constant0._ZN10layer_norm13ln_bwd_kernelINS_13Kernel_traitsI6__halfS2_S2_fjLj3840ELj1ELj1ELj4ELj4ENS_18Kernel_traits_baseILj3840ES2_S2_S2_fjLj128EEEEEEEvNS_9BwdParamsE)
        /*0014*/ 	.short	0x0160
        /*0016*/ 	.short	0x0088


	//----- nvinfo : EIATTR_CBANK_PARAM_SIZE
	.align		4
.L_5265:
        /*0018*/ 	.byte	0x03, 0x19
        /*001a*/ 	.short	0x0088


	//----- nvinfo : EIATTR_KPARAM_INFO
	.align		4
        /*001c*/ 	.byte	0x04, 0x17
        /*001e*/ 	.short	(.L_5267 - .L_5266)
.L_5266:
        /*0020*/ 	.word	0x00000000
        /*0024*/ 	.short	0x0000
        /*0026*/ 	.short	0x0000
        /*0028*/ 	.byte	0x00, 0xf0, 0x21, 0x02


	//----- nvinfo : EIATTR_MAXREG_COUNT
	.align		4
.L_5267:
        /*002c*/ 	.byte	0x03, 0x1b
        /*002e*/ 	.short	0x00ff


	//----- nvinfo : EIATTR_NUM_BARRIERS
	.align		4
        /*0030*/ 	.byte	0x02, 0x4c
        /*0032*/ 	.byte	0x01
	.zero		1


	//----- nvinfo : EIATTR_MERCURY_ISA_VERSION
	.align		4
        /*0034*/ 	.byte	0x03, 0x5f
        /*0036*/ 	.short	0x0000


	//----- nvinfo : EIATTR_COOP_GROUP_MASK_REGIDS
	.align		4
        /*0038*/ 	.byte	0x04, 0x29
        /*003a*/ 	.short	(.L_5269 - .L_5268)


	//   ....[0]....
.L_5268:
        /*003c*/ 	.word	0xffffffff


	//   ....[1]....
        /*0040*/ 	.word	0xffffffff


	//   ....[2]....
        /*0044*/ 	.word	0xffffffff


	//   ....[3]....
        /*0048*/ 	.word	0xffffffff


	//   ....[4]....
        /*004c*/ 	.word	0xffffffff


	//   ....[5]....
        /*0050*/ 	.word	0xffffffff


	//   ....[6]....
        /*0054*/ 	.word	0xffffffff


	//   ....[7]....
        /*0058*/ 	.word	0xffffffff


	//   ....[8]....
        /*005c*/ 	.word	0xffffffff


	//   ....[9]....
        /*0060*/ 	.word	0xffffffff


	//   ....[10]....
        /*0064*/ 	.word	0xffffffff


	//   ....[11]....
        /*0068*/ 	.word	0xffffffff


	//   ....[12]....
        /*006c*/ 	.word	0xffffffff


	//   ....[13]....
        /*0070*/ 	.word	0xffffffff


	//   ....[14]....
        /*0074*/ 	.word	0xffffffff


	//   ....[15]....
        /*0078*/ 	.word	0xffffffff


	//   ....[16]....
        /*007c*/ 	.word	0xffffffff


	//   ....[17]....
        /*0080*/ 	.word	0xffffffff


	//   ....[18]....
        /*0084*/ 	.word	0xffffffff


	//   ....[19]....
        /*0088*/ 	.word	0xffffffff


	//----- nvinfo : EIATTR_COOP_GROUP_INSTR_OFFSETS
	.align		4
.L_5269:
        /*008c*/ 	.byte	0x04, 0x28
        /*008e*/ 	.short	(.L_5271 - .L_5270)


	//   ....[0]....
.L_5270:
        /*0090*/ 	.word	0x00002b50


	//   ....[1]....
        /*0094*/ 	.word	0x00002b70


	//   ....[2]....
        /*0098*/ 	.word	0x00002b90


	//   ....[3]....
        /*009c*/ 	.word	0x00002bb0


	//   ....[4]....
        /*00a0*/ 	.word	0x00002bd0


	//   ....[5]....
        /*00a4*/ 	.word	0x00002bf0


	//   ....[6]....
        /*00a8*/ 	.word	0x00002c10


	//   ....[7]....
        /*00ac*/ 	.word	0x00002c30


	//   ....[8]....
        /*00b0*/ 	.word	0x00002c50


	//   ....[9]....
        /*00b4*/ 	.word	0x00002c70


	//   ....[10]....
        /*00b8*/ 	.word	0x00003ef0


	//   ....[11]....
        /*00bc*/ 	.word	0x00003f70


	//   ....[12]....
        /*00c0*/ 	.word	0x00003ff0


	//   ....[13]....
        /*00c4*/ 	.word	0x00004060


	//   ....[14]....
        /*00c8*/ 	.word	0x000040e0


	//   ....[15]....
        /*00cc*/ 	.word	0x00004150


	//   ....[16]....
        /*00d0*/ 	.word	0x000041d0


	//   ....[17]....
        /*00d4*/ 	.word	0x00004240


	//   ....[18]....
        /*00d8*/ 	.word	0x000042c0


	//   ....[19]....
        /*00dc*/ 	.word	0x00004330


	//----- nvinfo : EIATTR_EXIT_INSTR_OFFSETS
	.align		4
.L_5271:
        /*00e0*/ 	.byte	0x04, 0x1c
        /*00e2*/ 	.short	(.L_5273 - .L_5272)


	//   ....[0]....
.L_5272:
        /*00e4*/ 	.word	0x00003e90


	//----- nvinfo : EIATTR_MAX_THREADS
	.align		4
.L_5273:
        /*00e8*/ 	.byte	0x04, 0x05
        /*00ea*/ 	.short	(.L_5275 - .L_5274)
.L_5274:
        /*00ec*/ 	.word	0x00000080
        /*00f0*/ 	.word	0x00000001
        /*00f4*/ 	.word	0x00000001


	//----- nvinfo : EIATTR_CRS_STACK_SIZE
	.align		4
.L_5275:
        /*00f8*/ 	.byte	0x04, 0x1e
        /*00fa*/ 	.short	(.L_5277 - .L_5276)
.L_5276:
        /*00fc*/ 	.word	0x00000000
.L_5277:


//--------------------- .nv.info._ZN10layer_norm22ln_bwd_finalize_kernelINS_22Kernel_traits_finalizeILj3840EffffjLj1024ELj4ENS_18Kernel_traits_baseILj3840EffffjLj1024EEEEEEEvNS_9BwdParamsE --------------------------
	.section	.nv.info._ZN10layer_norm22ln_bwd_finalize_kernelINS_22Kernel_traits_finalizeILj3840EffffjLj1024ELj4ENS_18Kernel_traits_baseILj3840EffffjLj1024EEEEEEEvNS_9BwdParamsE,"",@"SHT_CUDA_INFO"
	.sectionflags	@""
	.align	4


	//----- nvinfo : EIATTR_CUDA_API_VERSION
	.align		4
        /*0000*/ 	.byte	0x04, 0x37
        /*0002*/ 	.short	(.L_5279 - .L_5278)
.L_5278:
        /*0004*/ 	.word	0x00000082


	//----- nvinfo : EIATTR_SW2861232_WAR
	.align		4
.L_5279:
        /*0008*/ 	.byte	0x01, 0x35
	.zero		2


	//----- nvinfo : EIATTR_PARAM_CBANK
	.align		4
        /*000c*/ 	.byte	0x04, 0x0a
        /*000e*/ 	.short	(.L_5281 - .L_5280)
	.align		4
.L_5280:
        /*0010*/ 	.word	index@(.nv.constant0._ZN10layer_norm22ln_bwd_finalize_kernelINS_22Kernel_traits_finalizeILj3840EffffjLj1024ELj4ENS_18Kernel_traits_baseILj3840EffffjLj1024EEEEEEEvNS_9BwdParamsE)
        /*0014*/ 	.short	0x0160
        /*0016*/ 	.short	0x0088


	//----- nvinfo : EIATTR_CBANK_PARAM_SIZE
	.align		4
.L_5281:
        /*0018*/ 	.byte	0x03, 0x19
        /*001a*/ 	.short	0x0088


	//----- nvinfo : EIATTR_KPARAM_INFO
	.align		4
        /*001c*/ 	.byte	0x04, 0x17
        /*001e*/ 	.short	(.L_5283 - .L_5282)
.L_5282:
        /*0020*/ 	.word	0x00000000
        /*0024*/ 	.short	0x0000
        /*0026*/ 	.short	0x0000
        /*0028*/ 	.byte	0x00, 0xf0, 0x21, 0x02


	//----- nvinfo : EIATTR_MAXREG_COUNT
	.align		4
.L_5283:
        /*002c*/ 	.byte	0x03, 0x1b
        /*002e*/ 	.short	0x0040


	//----- nvinfo : EIATTR_NUM_BARRIERS
	.align		4
        /*0030*/ 	.byte	0x02, 0x4c
        /*0032*/ 	.byte	0x01
	.zero		1


	//----- nvinfo : EIATTR_MERCURY_ISA_VERSION
	.align		4
        /*0034*/ 	.byte	0x03, 0x5f
        /*0036*/ 	.short	0x0000


	//----- nvinfo : EIATTR_COOP_GROUP_MASK_REGIDS
	.align		4
        /*0038*/ 	.byte	0x04, 0x29
        /*003a*/ 	.short	(.L_5285 - .L_5284)


	//   ....[0]....
.L_5284:
        /*003c*/ 	.word	0xffffffff


	//   ....[1]....
        /*0040*/ 	.word	0xffffffff


	//   ....[2]....
        /*0044*/ 	.word	0xffffffff


	//   ....[3]....
        /*0048*/ 	.word	0xffffffff


	//   ....[4]....
        /*004c*/ 	.word	0xffffffff


	//   ....[5]....
        /*0050*/ 	.word	0xffffffff


	//   ....[6]....
        /*0054*/ 	.word	0xffffffff


	//   ....[7]....
        /*0058*/ 	.word	0xffffffff


	//   ....[8]....
        /*005c*/ 	.word	0xffffffff


	//   ....[9]....
        /*0060*/ 	.word	0xffffffff


	//   ....[10]....
        /*0064*/ 	.word	0xffffffff


	//   ....[11]....
        /*0068*/ 	.word	0xffffffff


	//   ....[12]....
        /*006c*/ 	.word	0xffffffff


	//   ....[13]....
        /*0070*/ 	.word	0xffffffff


	//   ....[14]....
        /*0074*/ 	.word	0xffffffff


	//   ....[15]....
        /*0078*/ 	.word	0xffffffff


	//   ....[16]....
        /*007c*/ 	.word	0xffffffff


	//   ....[17]....
        /*0080*/ 	.word	0xffffffff


	//   ....[18]....
        /*0084*/ 	.word	0xffffffff


	//   ....[19]....
        /*0088*/ 	.word	0xffffffff


	//----- nvinfo : EIATTR_COOP_GROUP_INSTR_OFFSETS
	.align		4
.L_5285:
        /*008c*/ 	.byte	0x04, 0x28
        /*008e*/ 	.short	(.L_5287 - .L_5286)


	//   ....[0]....
.L_5286:
        /*0090*/ 	.word	0x000007b0


	//   ....[1]....
        /*0094*/ 	.word	0x000007e0


	//   ....[2]....
        /*0098*/ 	.word	0x00000800


	//   ....[3]....
        /*009c*/ 	.word	0x00000810


	//   ....[4]....
        /*00a0*/ 	.word	0x00000840


	//   ....[5]....
        /*00a4*/ 	.word	0x00000850


	//   ....[6]....
        /*00a8*/ 	.word	0x00000880


	//   ....[7]....
        /*00ac*/ 	.word	0x00000890


	//   ....[8]....
        /*00b0*/ 	.word	0x000008c0


	//   ....[9]....
        /*00b4*/ 	.word	0x000008d0


	//   ....[10]....
        /*00b8*/ 	.word	0x00000a70


	//   ....[11]....
        /*00bc*/ 	.word	0x00000af0


	//   ....[12]....
        /*00c0*/ 	.word	0x00000b50


	//   ....[13]....
        /*00c4*/ 	.word	0x00000bb0


	//   ....[14]....
        /*00c8*/ 	.word	0x00000c20


	//   ....[15]....
        /*00cc*/ 	.word	0x00000c90


	//   ....[16]....
        /*00d0*/ 	.word	0x00000cf0


	//   ....[17]....
        /*00d4*/ 	.word	0x00000d50


	//   ....[18]....
        /*00d8*/ 	.word	0x00000db0


	//   ....[19]....
        /*00dc*/ 	.word	0x00000e10


	//----- nvinfo : EIATTR_EXIT_INSTR_OFFSETS
	.align		4
.L_5287:
        /*00e0*/ 	.byte	0x04, 0x1c
        /*00e2*/ 	.short	(.L_5289 - .L_5288)


	//   ....[0]....
.L_5288:
        /*00e4*/ 	.word	0x00000070


	//   ....[1]....
        /*00e8*/ 	.word	0x00000a10


	//----- nvinfo : EIATTR_MAX_THREADS
	.align		4
.L_5289:
        /*00ec*/ 	.byte	0x04, 0x05
        /*00ee*/ 	.short	(.L_5291 - .L_5290)
.L_5290:
        /*00f0*/ 	.word	0x00000400
        /*00f4*/ 	.word	0x00000001
        /*00f8*/ 	.word	0x00000001


	//----- nvinfo : EIATTR_CRS_STACK_SIZE
	.align		4
.L_5291:
        /*00fc*/ 	.byte	0x04, 0x1e
        /*00fe*/ 	.short	(.L_5293 - .L_5292)
.L_5292:
        /*0100*/ 	.word	0x00000000
.L_5293:


//--------------------- .nv.info._ZN10layer_norm13ln_bwd_kernelINS_13Kernel_traitsIffffjLj3840ELj1ELj1ELj4ELj8ENS_18Kernel_traits_baseILj3840EffffjLj128EEEEEEEvNS_9BwdParamsE --------------------------
	.section	.nv.info._ZN10layer_norm13ln_bwd_kernelINS_13Kernel_traitsIffffjLj3840ELj1ELj1ELj4ELj8ENS_18Kernel_traits_baseILj3840EffffjLj128EEEEEEEvNS_9BwdParamsE,"",@"SHT_CUDA_INFO"
	.sectionflags	@""
	.align	4


	//----- nvinfo : EIATTR_CUDA_API_VERSION
	.align		4
        /*0000*/ 	.byte	0x04, 0x37
        /*0002*/ 	.short	(.L_5295 - .L_5294)
.L_5294:
        /*0004*/ 	.word	0x00000082


	//----- nvinfo : EIATTR_SW2861232_WAR
	.align		4
.L_5295:
        /*0008*/ 	.byte	0x01, 0x35
	.zero		2


	//----- nvinfo : EIATTR_PARAM_CBANK
	.align		4
        /*000c*/ 	.byte	0x04, 0x0a
        /*000e*/ 	.short	(.L_5297 - .L_5296)
	.align		4
.L_5296:
        /*0010*/ 	.word	index@(.nv.constant0._ZN10layer_norm13ln_bwd_kernelINS_13Kernel_traitsIffffjLj3840ELj1ELj1ELj4ELj8ENS_18Kernel_traits_baseILj3840EffffjLj128EEEEEEEvNS_9BwdParamsE)
        /*0014*/ 	.short	0x0160
        /*0016*/ 	.short	0x0088


	//----- nvinfo : EIATTR_CBANK_PARAM_SIZE
	.align		4
.L_5297:
        /*0018*/ 	.byte	0x03, 0x19
        /*001a*/ 	.short	0x0088


	//----- nvinfo : EIATTR_KPARAM_INFO
	.align		4
        /*001c*/ 	.byte	0x04, 0x17
        /*001e*/ 	.short	(.L_5299 - .L_5298)
.L_5298:
        /*0020*/ 	.word	0x00000000
        /*0024*/ 	.short	0x0000
        /*0026*/ 	.short	0x0000
        /*0028*/ 	.byte	0x00, 0xf0, 0x21, 0x02


	//----- nvinfo : EIATTR_MAXREG_COUNT
	.align		4
.L_5299:
        /*002c*/ 	.byte	0x03, 0x1b
        /*002e*/ 	.short	0x00ff


	//----- nvinfo : EIATTR_NUM_BARRIERS
	.align		4
        /*0030*/ 	.byte	0x02, 0x4c
        /*0032*/ 	.byte	0x01
	.zero		1


	//----- nvinfo : EIATTR_MERCURY_ISA_VERSION
	.align		4
        /*0034*/ 	.byte	0x03, 0x5f
        /*0036*/ 	.short	0x0000


	//----- nvinfo : EIATTR_COOP_GROUP_MASK_REGIDS
	.align		4
        /*0038*/ 	.byte	0x04, 0x29
        /*003a*/ 	.short	(.L_5301 - .L_5300)


	//   ....[0]....
.L_5300:
        /*003c*/ 	.word	0xffffffff


	//   ....[1]....
        /*0040*/ 	.word	0xffffffff


	//   ....[2]....
        /*0044*/ 	.word	0xffffffff


	//   ....[3]....
        /*0048*/ 	.word	0xffffffff


	//   ....[4]....
        /*004c*/ 	.word	0xffffffff


	//   ....[5]....
        /*0050*/ 	.word	0xffffffff


	//   ....[6]....
        /*0054*/ 	.word	0xffffffff


	//   ....[7]....
        /*0058*/ 	.word	0xffffffff


	//   ....[8]....
        /*005c*/ 	.word	0xffffffff


	//   ....[9]....
        /*0060*/ 	.word	0xffffffff


	//   ....[10]....
        /*0064*/ 	.word	0xffffffff


	//   ....[11]....
        /*0068*/ 	.word	0xffffffff


	//   ....[12]....
        /*006c*/ 	.word	0xffffffff


	//   ....[13]....
        /*0070*/ 	.word	0xffffffff


	//   ....[14]....
        /*0074*/ 	.word	0xffffffff


	//   ....[15]....
        /*0078*/ 	.word	0xffffffff


	//   ....[16]....
        /*007c*/ 	.word	0xffffffff


	//   ....[17]....
        /*0080*/ 	.word	0xffffffff


	//   ....[18]....
        /*0084*/ 	.word	0xffffffff


	//   ....[19]....
        /*0088*/ 	.word	0xffffffff


	//----- nvinfo : EIATTR_COOP_GROUP_INSTR_OFFSETS
	.align		4
.L_5301:
        /*008c*/ 	.byte	0x04, 0x28
        /*008e*/ 	.short	(.L_5303 - .L_5302)


	//   ....[0]....
.L_5302:
        /*0090*/ 	.word	0x00001f50


	//   ....[1]....
        /*0094*/ 	.word	0x00001f70


	//   ....[2]....
        /*0098*/ 	.word	0x00001f90


	//   ....[3]....
        /*009c*/ 	.word	0x00001fb0


	//   ....[4]....
        /*00a0*/ 	.word	0x00001fd0


	//   ....[5]....
        /*00a4*/ 	.word	0x00001ff0


	//   ....[6]....
        /*00a8*/ 	.word	0x00002010


	//   ....[7]....
        /*00ac*/ 	.word	0x00002030


	//   ....[8]....
        /*00b0*/ 	.word	0x00002050


	//   ....[9]....
        /*00b4*/ 	.word	0x00002070


	//   ....[10]....
        /*00b8*/ 	.word	0x000033a0


	//   ....[11]....
        /*00bc*/ 	.word	0x00003420


	//   ....[12]....
        /*00c0*/ 	.word	0x000034a0


	//   ....[13]....
        /*00c4*/ 	.word	0x00003510


	//   ....[14]....
        /*00c8*/ 	.word	0x00003590


	//   ....[15]....
        /*00cc*/ 	.word	0x00003600


	//   ....[16]....
        /*00d0*/ 	.word	0x00003680


	//   ....[17]....
        /*00d4*/ 	.word	0x000036f0


	//   ....[18]....
        /*00d8*/ 	.word	0x00003770


	//   ....[19]....
        /*00dc*/ 	.word	0x000037e0


	//----- nvinfo : EIATTR_EXIT_INSTR_OFFSETS
	.align		4
.L_5303:
        /*00e0*/ 	.byte	0x04, 0x1c
        /*00e2*/ 	.short	(.L_5305 - .L_5304)


	//   ....[0]....
.L_5304:
        /*00e4*/ 	.word	0x00003340


	//----- nvinfo : EIATTR_MAX_THREADS
	.align		4
.L_5305:
        /*00e8*/ 	.byte	0x04, 0x05
        /*00ea*/ 	.short	(.L_5307 - .L_5306)
.L_5306:
        /*00ec*/ 	.word	0x00000080
        /*00f0*/ 	.word	0x00000001
        /*00f4*/ 	.word	0x00000001


	//----- nvinfo : EIATTR_CRS_STACK_SIZE
	.align		4
.L_5307:
        /*00f8*/ 	.byte	0x04, 0x1e
        /*00fa*/ 	.short	(.L_5309 - .L_5308)
.L_5308:
        /*00fc*/ 	.word	0x00000000
.L_5309:


//--------------------- .nv.info._ZN10layer_norm22ln_bwd_finalize_kernelINS_22Kernel_traits_finalizeILj3072E13__nv_bfloat16fS2_fjLj1024ELj4ENS_18Kernel_traits_baseILj3072ES2_fS2_fjLj1024EEEEEEEvNS_9BwdParamsE --------------------------
	.section	.nv.info._ZN10layer_norm22ln_bwd_finalize_kernelINS_22Kernel_traits_finalizeILj3072E13__nv_bfloat16fS2_fjLj1024ELj4ENS_18Kernel_traits_baseILj3072ES2_fS2_fjLj1024EEEEEEEvNS_9BwdParamsE,"",@"SHT_CUDA_INFO"
	.sectionflags	@""
	.align	4


	//----- nvinfo : EIATTR_CUDA_API_VERSION
	.align		4
        /*0000*/ 	.byte	0x04, 0x37
        /*0002*/ 	.short	(.L_5311 - .L_5310)
.L_5310:
        /*0004*/ 	.word	0x00000082


	//----- nvinfo : EIATTR_SW2861232_WAR
	.align		4
.L_5311:
        /*0008*/ 	.byte	0x01, 0x35
	.zero		2


	//----- nvinfo : EIATTR_PARAM_CBANK
	.align		4
        /*000c*/ 	.byte	0x04, 0x0a
        /*000e*/ 	.short	(.L_5313 - .L_5312)
	.align		4
.L_5312:
        /*0010*/ 	.word	index@(.nv.constant0._ZN10layer_norm22ln_bwd_finalize_kernelINS_22Kernel_traits_finalizeILj3072E13__nv_bfloat16fS2_fjLj1024ELj4ENS_18Kernel_traits_baseILj3072ES2_fS2_fjLj1024EEEEEEEvNS_9BwdParamsE)
        /*0014*/ 	.short	0x0160
        /*0016*/ 	.short	0x0088


	//----- nvinfo : EIATTR_CBANK_PARAM_SIZE
	.align		4
.L_5313:
        /*0018*/ 	.byte	0x03, 0x19
        /*001a*/ 	.short	0x0088


	//----- nvinfo : EIATTR_KPARAM_INFO
	.align		4
        /*001c*/ 	.byte	0x04, 0x17
        /*001e*/ 	.short	(.L_5315 - .L_5314)
.L_5314:
        /*0020*/ 	.word	0x00000000
        /*0024*/ 	.short	0x0000
        /*0026*/ 	.short	0x0000
        /*0028*/ 	.byte	0x00, 0xf0, 0x21, 0x02


	//----- nvinfo : EIATTR_MAXREG_COUNT
	.align		4
.L_5315:
        /*002c*/ 	.byte	0x03, 0x1b
        /*002e*/ 	.short	0x0040


	//----- nvinfo : EIATTR_NUM_BARRIERS
	.align		4
        /*0030*/ 	.byte	0x02, 0x4c
        /*0032*/ 	.byte	0x01
	.zero		1


	//----- nvinfo : EIATTR_MERCURY_ISA_VERSION
	.align		4
        /*0034*/ 	.byte	0x03, 0x5f
        /*0036*/ 	.short	0x0000


	//----- nvinfo : EIATTR_COOP_GROUP_MASK_REGIDS
	.align		4
        /*0038*/ 	.byte	0x04, 0x29
        /*003a*/ 	.short	(.L_5317 - .L_5316)


	//   ....[0]....
.L_5316:
        /*003c*/ 	.word	0xffffffff


	//   ....[1]....
        /*0040*/ 	.word	0xffffffff


	//   ....[2]....
        /*0044*/ 	.word	0xffffffff


	//   ....[3]....
        /*0048*/ 	.word	0xffffffff


	//   ....[4]....
        /*004c*/ 	.word	0xffffffff


	//   ....[5]....
        /*0050*/ 	.word	0xffffffff


	//   ....[6]....
        /*0054*/ 	.word	0xffffffff


	//   ....[7]....
        /*0058*/ 	.word	0xffffffff


	//   ....[8]....
        /*005c*/ 	.word	0xffffffff


	//   ....[9]....
        /*0060*/ 	.word	0xffffffff


	//   ....[10]....
        /*0064*/ 	.word	0xffffffff


	//   ....[11]....
        /*0068*/ 	.word	0xffffffff


	//   ....[12]....
        /*006c*/ 	.word	0xffffffff


	//   ....[13]....
        /*0070*/ 	.word	0xffffffff


	//   ....[14]....
        /*0074*/ 	.word	0xffffffff


	//   ....[15]....
        /*0078*/ 	.word	0xffffffff


	//   ....[16]....
        /*007c*/ 	.word	0xffffffff


	//   ....[17]....
        /*0080*/ 	.word	0xffffffff


	//   ....[18]....
        /*0084*/ 	.word	0xffffffff


	//   ....[19]....
        /*0088*/ 	.word	0xffffffff


	//----- nvinfo : EIATTR_COOP_GROUP_INSTR_OFFSETS
	.align		4
.L_5317:
        /*008c*/ 	.byte	0x04, 0x28
        /*008e*/ 	.short	(.L_5319 - .L_5318)


	//   ....[0]....
.L_5318:
        /*0090*/ 	.word	0x000007b0


	//   ....[1]....
        /*0094*/ 	.word	0x000007e0


	//   ....[2]....
        /*0098*/ 	.word	0x00000800


	//   ....[3]....
        /*009c*/ 	.word	0x00000810


	//   ....[4]....
        /*00a0*/ 	.word	0x00000840


	//   ....[5]....
        /*00a4*/ 	.word	0x00000850


	//   ....[6]....
        /*00a8*/ 	.word	0x00000880


	//   ....[7]....
        /*00ac*/ 	.word	0x00000890


	//   ....[8]....
        /*00b0*/ 	.word	0x000008c0


	//   ....[9]....
        /*00b4*/ 	.word	0x000008d0


	//   ....[10]....
        /*00b8*/ 	.word	0x00000ac0


	//   ....[11]....
        /*00bc*/ 	.word	0x00000b40


	//   ....[12]....
        /*00c0*/ 	.word	0x00000ba0


	//   ....[13]....
        /*00c4*/ 	.word	0x00000c00


	//   ....[14]....
        /*00c8*/ 	.word	0x00000c70


	//   ....[15]....
        /*00cc*/ 	.word	0x00000ce0


	//   ....[16]....
        /*00d0*/ 	.word	0x00000d40


	//   ....[17]....
        /*00d4*/ 	.word	0x00000da0


	//   ....[18]....
        /*00d8*/ 	.word	0x00000e00


	//   ....[19]....
        /*00dc*/ 	.word	0x00000e60


	//----- nvinfo : EIATTR_EXIT_INSTR_OFFSETS
	.align		4
.L_5319:
        /*00e0*/ 	.byte	0x04, 0x1c
        /*00e2*/ 	.short	(.L_5321 - .L_5320)


	//   ....[0]....
.L_5320:
        /*00e4*/ 	.word	0x00000070


	//   ....[1]....
        /*00e8*/ 	.word	0x00000a60


	//----- nvinfo : EIATTR_MAX_THREADS
	.align		4
.L_5321:
        /*00ec*/ 	.byte	0x04, 0x05
        /*00ee*/ 	.short	(.L_5323 - .L_5322)
.L_5322:
        /*00f0*/ 	.word	0x00000400
        /*00f4*/ 	.word	0x00000001
        /*00f8*/ 	.word	0x00000001


	//----- nvinfo : EIATTR_CRS_STACK_SIZE
	.align		4
.L_5323:
        /*00fc*/ 	.byte	0x04, 0x1e
        /*00fe*/ 	.short	(.L_5325 - .L_5324)
.L_5324:
        /*0100*/ 	.word	0x00000000
.L_5325:


//--------------------- .nv.info._ZN10layer_norm13ln_bwd_kernelINS_13Kernel_traitsI13__nv_bfloat16fS2_fjLj3072ELj1ELj1ELj4ELj16ENS_18Kernel_traits_baseILj3072ES2_fS2_fjLj128EEEEEEEvNS_9BwdParamsE --------------------------
	.section	.nv.info._ZN10layer_norm13ln_bwd_kernelINS_13Kernel_traitsI13__nv_bfloat16fS2_fjLj3072ELj1ELj1ELj4ELj16ENS_18Kernel_traits_baseILj3072ES2_fS2_fjLj128EEEEEEEvNS_9BwdParamsE,"",@"SHT_CUDA_INFO"
	.sectionflags	@""
	.align	4


	//----- nvinfo : EIATTR_CUDA_API_VERSION
	.align		4
        /*0000*/ 	.byte	0x04, 0x37
        /*0002*/ 	.short	(.L_5327 - .L_5326)
.L_5326:
        /*0004*/ 	.word	0x00000082


	//----- nvinfo : EIATTR_SW2861232_WAR
	.align		4
.L_5327:
        /*0008*/ 	.byte	0x01, 0x35
	.zero		2


	//----- nvinfo : EIATTR_PARAM_CBANK
	.align		4
        /*000c*/ 	.byte	0x04, 0x0a
        /*000e*/ 	.short	(.L_5329 - .L_5328)
	.align		4
.L_5328:
        /*0010*/ 	.word	index@(.nv.constant0._ZN10layer_norm13ln_bwd_kernelINS_13Kernel_traitsI13__nv_bfloat16fS2_fjLj3072ELj1ELj1ELj4ELj16ENS_18Kernel_traits_baseILj3072ES2_fS2_fjLj128EEEEEEEvNS_9BwdParamsE)
        /*0014*/ 	.short	0x0160
        /*0016*/ 	.short	0x0088


	//----- nvinfo : EIATTR_CBANK_PARAM_SIZE
	.align		4
.L_5329:
        /*0018*/ 	.byte	0x03, 0x19
        /*001a*/ 	.short	0x0088


	//----- nvinfo : EIATTR_KPARAM_INFO
	.align		4
        /*001c*/ 	.byte	0x04, 0x17
        /*001e*/ 	.short	(.L_5331 - .L_5330)
.L_5330:
        /*0020*/ 	.word	0x00000000
        /*0024*/ 	.short	0x0000
        /*0026*/ 	.short	0x0000
        /*0028*/ 	.byte	0x00, 0xf0, 0x21, 0x02


	//----- nvinfo : EIATTR_MAXREG_COUNT
	.align		4
.L_5331:
        /*002c*/ 	.byte	0x03, 0x1b
        /*002e*/ 	.short	0x00ff


	//----- nvinfo : EIATTR_NUM_BARRIERS
	.align		4
        /*0030*/ 	.byte	0x02, 0x4c
        /*0032*/ 	.byte	0x01
	.zero		1


	//----- nvinfo : EIATTR_MERCURY_ISA_VERSION
	.align		4
        /*0034*/ 	.byte	0x03, 0x5f
        /*0036*/ 	.short	0x0000


	//----- nvinfo : EIATTR_COOP_GROUP_MASK_REGIDS
	.align		4
        /*0038*/ 	.byte	0x04, 0x29
        /*003a*/ 	.short	(.L_5333 - .L_5332)


	//   ....[0]....
.L_5332:
        /*003c*/ 	.word	0xffffffff


	//   ....[1]....
        /*0040*/ 	.word	0xffffffff


	//   ....[2]....
        /*0044*/ 	.word	0xffffffff


	//   ....[3]....
        /*0048*/ 	.word	0xffffffff


	//   ....[4]....
        /*004c*/ 	.word	0xffffffff


	//   ....[5]....
        /*0050*/ 	.word	0xffffffff


	//   ....[6]....
        /*0054*/ 	.word	0xffffffff


	//   ....[7]....
        /*0058*/ 	.word	0xffffffff


	//   ....[8]....
        /*005c*/ 	.word	0xffffffff


	//   ....[9]....
        /*0060*/ 	.word	0xffffffff


	//   ....[10]....
        /*0064*/ 	.word	0xffffffff


	//   ....[11]....
        /*0068*/ 	.word	0xffffffff


	//   ....[12]....
        /*006c*/ 	.word	0xffffffff


	//   ....[13]....
        /*0070*/ 	.word	0xffffffff


	//   ....[14]....
        /*0074*/ 	.word	0xffffffff


	//   ....[15]....
        /*0078*/ 	.word	0xffffffff


	//   ....[16]....
        /*007c*/ 	.word	0xffffffff


	//   ....[17]....
        /*0080*/ 	.word	0xffffffff


	//   ....[18]....
        /*0084*/ 	.word	0xffffffff


	//   ....[19]....
        /*0088*/ 	.word	0xffffffff


	//----- nvinfo : EIATTR_COOP_GROUP_INSTR_OFFSETS
	.align		4
.L_5333:
        /*008c*/ 	.byte	0x04, 0x28
        /*008e*/ 	.short	(.L_5335 - .L_5334)


	//   ....[0]....
.L_5334:
        /*0090*/ 	.word	0x00001fb0


	//   ....[1]....
        /*0094*/ 	.word	0x00001fd0


	//   ....[2]....
        /*0098*/ 	.word	0x00001ff0


	//   ....[3]....
        /*009c*/ 	.word	0x00002010


	//   ....[4]....
        /*00a0*/ 	.word	0x00002030


	//   ....[5]....
        /*00a4*/ 	.word	0x00002050


	//   ....[6]....
        /*00a8*/ 	.word	0x00002070


	//   ....[7]....
        /*00ac*/ 	.word	0x00002090


	//   ....[8]....
        /*00b0*/ 	.word	0x000020b0


	//   ....[9]....
        /*00b4*/ 	.word	0x000020d0


	//   ....[10]....
        /*00b8*/ 	.word	0x00002ca0


	//   ....[11]....
        /*00bc*/ 	.word	0x00002d20


	//   ....[12]....
        /*00c0*/ 	.word	0x00002da0


	//   ....[13]....
        /*00c4*/ 	.word	0x00002e10


	//   ....[14]....
        /*00c8*/ 	.word	0x00002e90


	//   ....[15]....
        /*00cc*/ 	.word	0x00002f00


	//   ....[16]....
        /*00d0*/ 	.word	0x00002f80


	//   ....[17]....
        /*00d4*/ 	.word	0x00002ff0


	//   ....[18]....
        /*00d8*/ 	.word	0x00003070


	//   ....[19]....
        /*00dc*/ 	.word	0x000030e0


	//----- nvinfo : EIATTR_EXIT_INSTR_OFFSETS
	.align		4
.L_5335:
        /*00e0*/ 	.byte	0x04, 0x1c
        /*00e2*/ 	.short	(.L_5337 - .L_5336)


	//   ....[0]....
.L_5336:
        /*00e4*/ 	.word	0x00002c40


	//----- nvinfo : EIATTR_MAX_THREADS
	.align		4
.L_5337:
        /*00e8*/ 	.byte	0x04, 0x05
        /*00ea*/ 	.short	(.L_5339 - .L_5338)
.L_5338:
        /*00ec*/ 	.word	0x00000080
        /*00f0*/ 	.word	0x00000001
        /*00f4*/ 	.word	0x00000001


	//----- nvinfo : EIATTR_CRS_STACK_SIZE
	.align		4
.L_5339:
        /*00f8*/ 	.byte	0x04, 0x1e
        /*00fa*/ 	.short	(.L_5341 - .L_5340)
.L_5340:
        /*00fc*/ 	.word	0x00000000
.L_5341:


//--------------------- .nv.info._ZN10layer_norm22ln_bwd_finalize_kernelINS_22Kernel_traits_finalizeILj3072E13__nv_bfloat16S2_S2_fjLj1024ELj4ENS_18Kernel_traits_baseILj3072ES2_S2_S2_fjLj1024EEEEEEEvNS_9BwdParamsE --------------------------
	.section	.nv.info._ZN10layer_norm22ln_bwd_finalize_kernelINS_22Kernel_traits_finalizeILj3072E13__nv_bfloat16S2_S2_fjLj1024ELj4ENS_18Kernel_traits_baseILj3072ES2_S2_S2_fjLj1024EEEEEEEvNS_9BwdParamsE,"",@"SHT_CUDA_INFO"
	.sectionflags	@""
	.align	4


	//----- nvinfo : EIATTR_CUDA_API_VERSION
	.align		4
        /*0000*/ 	.byte	0x04, 0x37
        /*0002*/ 	.short	(.L_5343 - .L_5342)
.L_5342:
        /*0004*/ 	.word	0x00000082


	//----- nvinfo : EIATTR_SW2861232_WAR
	.align		4
.L_5343:
        /*0008*/ 	.byte	0x01, 0x35
	.zero		2


	//----- nvinfo : EIATTR_PARAM_CBANK
	.align		4
        /*000c*/ 	.byte	0x04, 0x0a
        /*000e*/ 	.short	(.L_5345 - .L_5344)
	.align		4
.L_5344:
        /*0010*/ 	.word	index@(.nv.constant0._ZN10layer_norm22ln_bwd_finalize_kernelINS_22Kernel_traits_finalizeILj3072E13__nv_bfloat16S2_S2_fjLj1024ELj4ENS_18Kernel_traits_baseILj3072ES2_S2_S2_fjLj1024EEEEEEEvNS_9BwdParamsE)
        /*0014*/ 	.short	0x0160
        /*0016*/ 	.short	0x0088


	//----- nvinfo : EIATTR_CBANK_PARAM_SIZE
	.align		4
.L_5345:
        /*0018*/ 	.byte	0x03, 0x19
        /*001a*/ 	.short	0x0088


	//----- nvinfo : EIATTR_KPARAM_INFO
	.align		4
        /*001c*/ 	.byte	0x04, 0x17
        /*001e*/ 	.short	(.L_5347 - .L_5346)
.L_5346:
        /*0020*/ 	.word	0x00000000
        /*0024*/ 	.short	0x0000
        /*0026*/ 	.short	0x0000
        /*0028*/ 	.byte	0x00, 0xf0, 0x21, 0x02


	//----- nvinfo : EIATTR_MAXREG_COUNT
	.align		4
.L_5347:
        /*002c*/ 	.byte	0x03, 0x1b
        /*002e*/ 	.short	0x0040


	//----- nvinfo : EIATTR_NUM_BARRIERS
	.align		4
        /*0030*/ 	.byte	0x02, 0x4c
        /*0032*/ 	.byte	0x01
	.zero		1


	//----- nvinfo : EIATTR_MERCURY_ISA_VERSION
	.align		4
        /*0034*/ 	.byte	0x03, 0x5f
        /*0036*/ 	.short	0x0000


	//----- nvinfo : EIATTR_COOP_GROUP_MASK_REGIDS
	.align		4
        /*0038*/ 	.byte	0x04, 0x29
        /*003a*/ 	.short	(.L_5349 - .L_5348)


	//   ....[0]....
.L_5348:
        /*003c*/ 	.word	0xffffffff


	//   ....[1]....
        /*0040*/ 	.word	0xffffffff


	//   ....[2]....
        /*0044*/ 	.word	0xffffffff


	//   ....[3]....
        /*0048*/ 	.word	0xffffffff


	//   ....[4]....
        /*004c*/ 	.word	0xffffffff


	//   ....[5]....
        /*0050*/ 	.word	0xffffffff


	//   ....[6]....
        /*0054*/ 	.word	0xffffffff


	//   ....[7]....
        /*0058*/ 	.word	0xffffffff


	//   ....[8]....
        /*005c*/ 	.word	0xffffffff


	//   ....[9]....
        /*0060*/ 	.word	0xffffffff


	//   ....[10]....
        /*0064*/ 	.word	0xffffffff


	//   ....[11]....
        /*0068*/ 	.word	0xffffffff


	//   ....[12]....
        /*006c*/ 	.word	0xffffffff


	//   ....[13]....
        /*0070*/ 	.word	0xffffffff


	//   ....[14]....
        /*0074*/ 	.word	0xffffffff


	//   ....[15]....
        /*0078*/ 	.word	0xffffffff


	//   ....[16]....
        /*007c*/ 	.word	0xffffffff


	//   ....[17]....
        /*0080*/ 	.word	0xffffffff


	//   ....[18]....
        /*0084*/ 	.word	0xffffffff


	//   ....[19]....
        /*0088*/ 	.word	0xffffffff


	//----- nvinfo : EIATTR_COOP_GROUP_INSTR_OFFSETS
	.align		4
.L_5349:
        /*008c*/ 	.byte	0x04, 0x28
        /*008e*/ 	.short	(.L_5351 - .L_5350)


	//   ....[0]....
.L_5350:
        /*0090*/ 	.word	0x000007b0


	//   ....[1]....
        /*0094*/ 	.word	0x000007e0


	//   ....[2]....
        /*0098*/ 	.word	0x00000800


	//   ....[3]....
        /*009c*/ 	.word	0x00000810


	//   ....[4]....
        /*00a0*/ 	.word	0x00000840


	//   ....[5]....
        /*00a4*/ 	.word	0x00000850


	//   ....[6]....
        /*00a8*/ 	.word	0x00000880


	//   ....[7]....
        /*00ac*/ 	.word	0x00000890


	//   ....[8]....
        /*00b0*/ 	.word	0x000008c0


	//   ....[9]....
        /*00b4*/ 	.word	0x000008d0


	//   ....[10]....
        /*00b8*/ 	.word	0x00000ac0


	//   ....[11]....
        /*00bc*/ 	.word	0x00000b40


	//   ....[12]....
        /*00c0*/ 	.word	0x00000ba0


	//   ....[13]....
        /*00c4*/ 	.word	0x00000c00


	//   ....[14]....
        /*00c8*/ 	.word	0x00000c70


	//   ....[15]....
        /*00cc*/ 	.word	0x00000ce0


	//   ....[16]....
        /*00d0*/ 	.word	0x00000d40


	//   ....[17]....
        /*00d4*/ 	.word	0x00000da0


	//   ....[18]....
        /*00d8*/ 	.word	0x00000e00


	//   ....[19]....
        /*00dc*/ 	.word	0x00000e60


	//----- nvinfo : EIATTR_EXIT_INSTR_OFFSETS
	.align		4
.L_5351:
        /*00e0*/ 	.byte	0x04, 0x1c
        /*00e2*/ 	.short	(.L_5353 - .L_5352)


	//   ....[0]....
.L_5352:
        /*00e4*/ 	.word	0x00000070


	//   ....[1]....
        /*00e8*/ 	.word	0x00000a60


	//----- nvinfo : EIATTR_MAX_THREADS
	.align		4
.L_5353:
        /*00ec*/ 	.byte	0x04, 0x05
        /*00ee*/ 	.short	(.L_5355 - .L_5354)
.L_5354:
        /*00f0*/ 	.word	0x00000400
        /*00f4*/ 	.word	0x00000001
        /*00f8*/ 	.word	0x00000001


	//----- nvinfo : EIATTR_CRS_STACK_SIZE
	.align		4
.L_5355:
        /*00fc*/ 	.byte	0x04, 0x1e
        /*00fe*/ 	.short	(.L_5357 - .L_5356)
.L_5356:
        /*0100*/ 	.word	0x00000000
.L_5357:


//--------------------- .nv.info._ZN10layer_norm13ln_bwd_kernelINS_13Kernel_traitsI13__nv_bfloat16S2_S2_fjLj3072ELj1ELj1ELj4ELj16ENS_18Kernel_traits_baseILj3072ES2_S2_S2_fjLj128EEEEEEEvNS_9BwdParamsE --------------------------
	.section	.nv.info._ZN10layer_norm13ln_bwd_kernelINS_13Kernel_traitsI13__nv_bfloat16S2_S2_fjLj3072ELj1ELj1ELj4ELj16ENS_18Kernel_traits_baseILj3072ES2_S2_S2_fjLj128EEEEEEEvNS_9BwdParamsE,"",@"SHT_CUDA_INFO"
	.sectionflags	@""
	.align	4


	//----- nvinfo : EIATTR_CUDA_API_VERSION
	.align		4
        /*0000*/ 	.byte	0x04, 0x37
        /*0002*/ 	.short	(.L_5359 - .L_5358)
.L_5358:
        /*0004*/ 	.word	0x00000082


	//----- nvinfo : EIATTR_SW2861232_WAR
	.align		4
.L_5359:
        /*0008*/ 	.byte	0x01, 0x35
	.zero		2


	//----- nvinfo : EIATTR_PARAM_CBANK
	.align		4
        /*000c*/ 	.byte	0x04, 0x0a
        /*000e*/ 	.short	(.L_5361 - .L_5360)
	.align		4
.L_5360:
        /*0010*/ 	.word	index@(.nv.constant0._ZN10layer_norm13ln_bwd_kernelINS_13Kernel_traitsI13__nv_bfloat16S2_S2_fjLj3072ELj1ELj1ELj4ELj16ENS_18Kernel_traits_baseILj3072ES2_S2_S2_fjLj128EEEEEEEvNS_9BwdParamsE)
        /*0014*/ 	.short	0x0160
        /*0016*/ 	.short	0x0088


	//----- nvinfo : EIATTR_CBANK_PARAM_SIZE
	.align		4
.L_5361:
        /*0018*/ 	.byte	0x03, 0x19
        /*001a*/ 	.short	0x0088


	//----- nvinfo : EIATTR_KPARAM_INFO
	.align		4
        /*001c*/ 	.byte	0x04, 0x17
        /*001e*/ 	.short	(.L_5363 - .L_5362)
.L_5362:
        /*0020*/ 	.word	0x00000000
        /*0024*/ 	.short	0x0000
        /*0026*/ 	.short	0x0000
        /*0028*/ 	.byte	0x00, 0xf0, 0x21, 0x02


	//----- nvinfo : EIATTR_MAXREG_COUNT
	.align		4
.L_5363:
        /*002c*/ 	.byte	0x03, 0x1b
        /*002e*/ 	.short	0x00ff


	//----- nvinfo : EIATTR_NUM_BARRIERS
	.align		4
        /*0030*/ 	.byte	0x02, 0x4c
        /*0032*/ 	.byte	0x01
	.zero		1


	//----- nvinfo : EIATTR_MERCURY_ISA_VERSION
	.align		4
        /*0034*/ 	.byte	0x03, 0x5f
        /*0036*/ 	.short	0x0000


	//----- nvinfo : EIATTR_COOP_GROUP_MASK_REGIDS
	.align		4
        /*0038*/ 	.byte	0x04, 0x29
        /*003a*/ 	.short	(.L_5365 - .L_5364)


	//   ....[0]....
.L_5364:
        /*003c*/ 	.word	0xffffffff


	//   ....[1]....
        /*0040*/ 	.word	0xffffffff


	//   ....[2]....
        /*0044*/ 	.word	0xffffffff


	//   ....[3]....
        /*0048*/ 	.word	0xffffffff


	//   ....[4]....
        /*004c*/ 	.word	0xffffffff


	//   ....[5]....
        /*0050*/ 	.word	0xffffffff


	//   ....[6]....
        /*0054*/ 	.word	0xffffffff


	//   ....[7]....
        /*0058*/ 	.word	0xffffffff


	//   ....[8]....
        /*005c*/ 	.word	0xffffffff


	//   ....[9]....
        /*0060*/ 	.word	0xffffffff


	//   ....[10]....
        /*0064*/ 	.word	0xffffffff


	//   ....[11]....
        /*0068*/ 	.word	0xffffffff


	//   ....[12]....
        /*006c*/ 	.word	0xffffffff


	//   ....[13]....
        /*0070*/ 	.word	0xffffffff


	//   ....[14]....
        /*0074*/ 	.word	0xffffffff


	//   ....[15]....
        /*0078*/ 	.word	0xffffffff


	//   ....[16]....
        /*007c*/ 	.word	0xffffffff


	//   ....[17]....
        /*0080*/ 	.word	0xffffffff


	//   ....[18]....
        /*0084*/ 	.word	0xffffffff


	//   ....[19]....
        /*0088*/ 	.word	0xffffffff


	//----- nvinfo : EIATTR_COOP_GROUP_INSTR_OFFSETS
	.align		4
.L_5365:
        /*008c*/ 	.byte	0x04, 0x28
        /*008e*/ 	.short	(.L_5367 - .L_5366)


	//   ....[0]....
.L_5366:
        /*0090*/ 	.word	0x00001c40


	//   ....[1]....
        /*0094*/ 	.word	0x00001c60


	//   ....[2]....
        /*0098*/ 	.word	0x00001c80


	//   ....[3]....
        /*009c*/ 	.word	0x00001ca0


	//   ....[4]....
        /*00a0*/ 	.word	0x00001cc0


	//   ....[5]....
        /*00a4*/ 	.word	0x00001ce0


	//   ....[6]....
        /*00a8*/ 	.word	0x00001d00


	//   ....[7]....
        /*00ac*/ 	.word	0x00001d20


	//   ....[8]....
        /*00b0*/ 	.word	0x00001d40


	//   ....[9]....
        /*00b4*/ 	.word	0x00001d60


	//   ....[10]....
        /*00b8*/ 	.word	0x000029f0


	//   ....[11]....
        /*00bc*/ 	.word	0x00002a70


	//   ....[12]....
        /*00c0*/ 	.word	0x00002af0


	//   ....[13]....
        /*00c4*/ 	.word	0x00002b60


	//   ....[14]....
        /*00c8*/ 	.word	0x00002be0


	//   ....[15]....
        /*00cc*/ 	.word	0x00002c50


	//   ....[16]....
        /*00d0*/ 	.word	0x00002cd0


	//   ....[17]....
        /*00d4*/ 	.word	0x00002d40


	//   ....[18]....
        /*00d8*/ 	.word	0x00002dc0


	//   ....[19]....
        /*00dc*/ 	.word	0x00002e30


	//----- nvinfo : EIATTR_EXIT_INSTR_OFFSETS
	.align		4
.L_5367:
        /*00e0*/ 	.byte	0x04, 0x1c
        /*00e2*/ 	.short	(.L_5369 - .L_5368)


	//   ....[0]....
.L_5368:
        /*00e4*/ 	.word	0x00002990


	//----- nvinfo : EIATTR_MAX_THREADS
	.align		4
.L_5369:
        /*00e8*/ 	.byte	0x04, 0x05
        /*00ea*/ 	.short	(.L_5371 - .L_5370)
.L_5370:
        /*00ec*/ 	.word	0x00000080
        /*00f0*/ 	.word	0x00000001
        /*00f4*/ 	.word	0x00000001


	//----- nvinfo : EIATTR_CRS_STACK_SIZE
	.align		4
.L_5371:
        /*00f8*/ 	.byte	0x04, 0x1e
        /*00fa*/ 	.short	(.L_5373 - .L_5372)
.L_5372:
        /*00fc*/ 	.word	0x00000000
.L_5373:


//--------------------- .nv.info._ZN10layer_norm22ln_bwd_finalize_kernelINS_22Kernel_traits_finalizeILj3072E6__halffS2_fjLj1024ELj4ENS_18Kernel_traits_baseILj3072ES2_fS2_fjLj1024EEEEEEEvNS_9BwdParamsE --------------------------
	.section	.nv.info._ZN10layer_norm22ln_bwd_finalize_kernelINS_22Kernel_traits_finalizeILj3072E6__halffS2_fjLj1024ELj4ENS_18Kernel_traits_baseILj3072ES2_fS2_fjLj1024EEEEEEEvNS_9BwdParamsE,"",@"SHT_CUDA_INFO"
	.sectionflags	@""
	.align	4


	//----- nvinfo : EIATTR_CUDA_API_VERSION
	.align		4
        /*0000*/ 	.byte	0x04, 0x37
        /*0002*/ 	.short	(.L_5375 - .L_5374)
.L_5374:
        /*0004*/ 	.word	0x00000082


	//----- nvinfo : EIATTR_SW2861232_WAR
	.align		4
.L_5375:
        /*0008*/ 	.byte	0x01, 0x35
	.zero		2


	//----- nvinfo : EIATTR_PARAM_CBANK
	.align		4
        /*000c*/ 	.byte	0x04, 0x0a
        /*000e*/ 	.short	(.L_5377 - .L_5376)
	.align		4
.L_5376:
        /*0010*/ 	.word	index@(.nv.constant0._ZN10layer_norm22ln_bwd_finalize_kernelINS_22Kernel_traits_finalizeILj3072E6__halffS2_fjLj1024ELj4ENS_18Kernel_traits_baseILj3072ES2_fS2_fjLj1024EEEEEEEvNS_9BwdParamsE)
        /*0014*/ 	.short	0x0160
        /*0016*/ 	.short	0x0088


	//----- nvinfo : EIATTR_CBANK_PARAM_SIZE
	.align		4
.L_5377:
        /*0018*/ 	.byte	0x03, 0x19
        /*001a*/ 	.short	0x0088


	//----- nvinfo : EIATTR_KPARAM_INFO
	.align		4
        /*001c*/ 	.byte	0x04, 0x17
        /*001e*/ 	.short	(.L_5379 - .L_5378)
.L_5378:
        /*0020*/ 	.word	0x00000000
        /*0024*/ 	.short	0x0000
        /*0026*/ 	.short	0x0000
        /*0028*/ 	.byte	0x00, 0xf0, 0x21, 0x02


	//----- nvinfo : EIATTR_MAXREG_COUNT
	.align		4
.L_5379:
        /*002c*/ 	.byte	0x03, 0x1b
        /*002e*/ 	.short	0x0040


	//----- nvinfo : EIATTR_NUM_BARRIERS
	.align		4
        /*0030*/ 	.byte	0x02, 0x4c
        /*0032*/ 	.byte	0x01
	.zero		1


	//----- nvinfo : EIATTR_MERCURY_ISA_VERSION
	.align		4
        /*0034*/ 	.byte	0x03, 0x5f
        /*0036*/ 	.short	0x0000


	//----- nvinfo : EIATTR_COOP_GROUP_MASK_REGIDS
	.align		4
        /*0038*/ 	.byte	0x04, 0x29
        /*003a*/ 	.short	(.L_5381 - .L_5380)


	//   ....[0]....
.L_5380:
        /*003c*/ 	.word	0xffffffff


	//   ....[1]....
        /*0040*/ 	.word	0xffffffff


	//   ....[2]....
        /*0044*/ 	.word	0xffffffff


	//   ....[3]....
        /*0048*/ 	.word	0xffffffff


	//   ....[4]....
        /*004c*/ 	.word	0xffffffff


	//   ....[5]....
        /*0050*/ 	.word	0xffffffff


	//   ....[6]....
        /*0054*/ 	.word	0xffffffff


	//   ....[7]....
        /*0058*/ 	.word	0xffffffff


	//   ....[8]....
        /*005c*/ 	.word	0xffffffff


	//   ....[9]....
        /*0060*/ 	.word	0xffffffff


	//   ....[10]....
        /*0064*/ 	.word	0xffffffff


	//   ....[11]....
        /*0068*/ 	.word	0xffffffff


	//   ....[12]....
        /*006c*/ 	.word	0xffffffff


	//   ....[13]....
        /*0070*/ 	.word	0xffffffff


	//   ....[14]....
        /*0074*/ 	.word	0xffffffff


	//   ....[15]....
        /*0078*/ 	.word	0xffffffff


	//   ....[16]....
        /*007c*/ 	.word	0xffffffff


	//   ....[17]....
        /*0080*/ 	.word	0xffffffff


	//   ....[18]....
        /*0084*/ 	.word	0xffffffff


	//   ....[19]....
        /*0088*/ 	.word	0xffffffff


	//----- nvinfo : EIATTR_COOP_GROUP_INSTR_OFFSETS
	.align		4
.L_5381:
        /*008c*/ 	.byte	0x04, 0x28
        /*008e*/ 	.short	(.L_5383 - .L_5382)


	//   ....[0]....
.L_5382:
        /*0090*/ 	.word	0x000007b0


	//   ....[1]....
        /*0094*/ 	.word	0x000007e0


	//   ....[2]....
        /*0098*/ 	.word	0x00000800


	//   ....[3]....
        /*009c*/ 	.word	0x00000810


	//   ....[4]....
        /*00a0*/ 	.word	0x00000840


	//   ....[5]....
        /*00a4*/ 	.word	0x00000850


	//   ....[6]....
        /*00a8*/ 	.word	0x00000880


	//   ....[7]....
        /*00ac*/ 	.word	0x00000890


	//   ....[8]....
        /*00b0*/ 	.word	0x000008c0


	//   ....[9]....
        /*00b4*/ 	.word	0x000008d0


	//   ....[10]....
        /*00b8*/ 	.word	0x00000ac0


	//   ....[11]....
        /*00bc*/ 	.word	0x00000b40


	//   ....[12]....
        /*00c0*/ 	.word	0x00000ba0


	//   ....[13]....
        /*00c4*/ 	.word	0x00000c00


	//   ....[14]....
        /*00c8*/ 	.word	0x00000c70


	//   ....[15]....
        /*00cc*/ 	.word	0x00000ce0


	//   ....[16]....
        /*00d0*/ 	.word	0x00000d40


	//   ....[17]....
        /*00d4*/ 	.word	0x00000da0


	//   ....[18]....
        /*00d8*/ 	.word	0x00000e00


	//   ....[19]....
        /*00dc*/ 	.word	0x00000e60


	//----- nvinfo : EIATTR_EXIT_INSTR_OFFSETS
	.align		4
.L_5383:
        /*00e0*/ 	.byte	0x04, 0x1c
        /*00e2*/ 	.short	(.L_5385 - .L_5384)


	//   ....[0]....
.L_5384:
        /*00e4*/ 	.word	0x00000070


	//   ....[1]....
        /*00e8*/ 	.word	0x00000a60


	//----- nvinfo : EIATTR_MAX_THREADS
	.align		4
.L_5385:
        /*00ec*/ 	.byte	0x04, 0x05
        /*00ee*/ 	.short	(.L_5387 - .L_5386)
.L_5386:
        /*00f0*/ 	.word	0x00000400
        /*00f4*/ 	.word	0x00000001
        /*00f8*/ 	.word	0x00000001


	//----- nvinfo : EIATTR_CRS_STACK_SIZE
	.align		4
.L_5387:
        /*00fc*/ 	.byte	0x04, 0x1e
        /*00fe*/ 	.short	(.L_5389 - .L_5388)
.L_5388:
        /*0100*/ 	.word	0x00000000
.L_5389:


//--------------------- .nv.info._ZN10layer_norm13ln_bwd_kernelINS_13Kernel_traitsI6__halffS2_fjLj3072ELj1ELj1ELj4ELj16ENS_18Kernel_traits_baseILj3072ES2_fS2_fjLj128EEEEEEEvNS_9BwdParamsE --------------------------
	.section	.nv.info._ZN10layer_norm13ln_bwd_kernelINS_13Kernel_traitsI6__halffS2_fjLj3072ELj1ELj1ELj4ELj16ENS_18Kernel_traits_baseILj3072ES2_fS2_fjLj128EEEEEEEvNS_9BwdParamsE,"",@"SHT_CUDA_INFO"
	.sectionflags	@""
	.align	4


	//----- nvinfo : EIATTR_CUDA_API_VERSION
	.align		4
        /*0000*/ 	.byte	0x04, 0x37
        /*0002*/ 	.short	(.L_5391 - .L_5390)
.L_5390:
        /*0004*/ 	.word	0x00000082


	//----- nvinfo : EIATTR_SW2861232_WAR
	.align		4
.L_5391:
        /*0008*/ 	.byte	0x01, 0x35
	.zero		2


	//----- nvinfo : EIATTR_PARAM_CBANK
	.align		4
        /*000c*/ 	.byte	0x04, 0x0a
        /*000e*/ 	.short	(.L_5393 - .L_5392)
	.align		4
.L_5392:
        /*0010*/ 	.word	index@(.nv.constant0._ZN10layer_norm13ln_bwd_kernelINS_13Kernel_traitsI6__halffS2_fjLj3072ELj1ELj1ELj4ELj16ENS_18Kernel_traits_baseILj3072ES2_fS2_fjLj128EEEEEEEvNS_9BwdParamsE)
        /*0014*/ 	.short	0x0160
        /*0016*/ 	.short	0x0088


	//----- nvinfo : EIATTR_CBANK_PARAM_SIZE
	.align		4
.L_5393:
        /*0018*/ 	.byte	0x03, 0x19
        /*001a*/ 	.short	0x0088


	//----- nvinfo : EIATTR_KPARAM_INFO
	.align		4
        /*001c*/ 	.byte	0x04, 0x17
        /*001e*/ 	.short	(.L_5395 - .L_5394)
.L_5394:
        /*0020*/ 	.word	0x00000000
        /*0024*/ 	.short	0x0000
        /*0026*/ 	.short	0x0000
        /*0028*/ 	.byte	0x00, 0xf0, 0x21, 0x02


	//----- nvinfo : EIATTR_MAXREG_COUNT
	.align		4
.L_5395:
        /*002c*/ 	.byte	0x03, 0x1b
        /*002e*/ 	.short	0x00ff


	//----- nvinfo : EIATTR_NUM_BARRIERS
	.align		4
        /*0030*/ 	.byte	0x02, 0x4c
        /*0032*/ 	.byte	0x01
	.zero		1


	//----- nvinfo : EIATTR_MERCURY_ISA_VERSION
	.align		4
        /*0034*/ 	.byte	0x03, 0x5f
        /*0036*/ 	.short	0x0000


	//----- nvinfo : EIATTR_COOP_GROUP_MASK_REGIDS
	.align		4
        /*0038*/ 	.byte	0x04, 0x29
        /*003a*/ 	.short	(.L_5397 - .L_5396)


	//   ....[0]....
.L_5396:
        /*003c*/ 	.word	0xffffffff


	//   ....[1]....
        /*0040*/ 	.word	0xffffffff


	//   ....[2]....
        /*0044*/ 	.word	0xffffffff


	//   ....[3]....
        /*0048*/ 	.word	0xffffffff


	//   ....[4]....
        /*004c*/ 	.word	0xffffffff


	//   ....[5]....
        /*0050*/ 	.word	0xffffffff


	//   ....[6]....
        /*0054*/ 	.word	0xffffffff


	//   ....[7]....
        /*0058*/ 	.word	0xffffffff


	//   ....[8]....
        /*005c*/ 	.word	0xffffffff


	//   ....[9]....
        /*0060*/ 	.word	0xffffffff


	//   ....[10]....
        /*0064*/ 	.word	0xffffffff


	//   ....[11]....
        /*0068*/ 	.word	0xffffffff


	//   ....[12]....
        /*006c*/ 	.word	0xffffffff


	//   ....[13]....
        /*0070*/ 	.word	0xffffffff


	//   ....[14]....
        /*0074*/ 	.word	0xffffffff


	//   ....[15]....
        /*0078*/ 	.word	0xffffffff


	//   ....[16]....
        /*007c*/ 	.word	0xffffffff


	//   ....[17]....
        /*0080*/ 	.word	0xffffffff


	//   ....[18]....
        /*0084*/ 	.word	0xffffffff


	//   ....[19]....
        /*0088*/ 	.word	0xffffffff


	//----- nvinfo : EIATTR_COOP_GROUP_INSTR_OFFSETS
	.align		4
.L_5397:
        /*008c*/ 	.byte	0x04, 0x28
        /*008e*/ 	.short	(.L_5399 - .L_5398)


	//   ....[0]....
.L_5398:
        /*0090*/ 	.word	0x00001fb0


	//   ....[1]....
        /*0094*/ 	.word	0x00001fd0


	//   ....[2]....
        /*0098*/ 	.word	0x00001ff0


	//   ....[3]....
        /*009c*/ 	.word	0x00002010


	//   ....[4]....
        /*00a0*/ 	.word	0x00002030


	//   ....[5]....
        /*00a4*/ 	.word	0x00002050


	//   ....[6]....
        /*00a8*/ 	.word	0x00002070


	//   ....[7]....
        /*00ac*/ 	.word	0x00002090


	//   ....[8]....
        /*00b0*/ 	.word	0x000020b0


	//   ....[9]....
        /*00b4*/ 	.word	0x000020d0


	//   ....[10]....
        /*00b8*/ 	.word	0x00002ca0


	//   ....[11]....
        /*00bc*/ 	.word	0x00002d20


	//   ....[12]....
        /*00c0*/ 	.word	0x00002da0


	//   ....[13]....
        /*00c4*/ 	.word	0x00002e10


	//   ....[14]....
        /*00c8*/ 	.word	0x00002e90


	//   ....[15]....
        /*00cc*/ 	.word	0x00002f00


	//   ....[16]....
        /*00d0*/ 	.word	0x00002f80


	//   ....[17]....
        /*00d4*/ 	.word	0x00002ff0


	//   ....[18]....
        /*00d8*/ 	.word	0x00003070


	//   ....[19]....
        /*00dc*/ 	.word	0x000030e0


	//----- nvinfo : EIATTR_EXIT_INSTR_OFFSETS
	.align		4
.L_5399:
        /*00e0*/ 	.byte	0x04, 0x1c
        /*00e2*/ 	.short	(.L_5401 - .L_5400)


	//   ....[0]....
.L_5400:
        /*00e4*/ 	.word	0x00002c40


	//----- nvinfo : EIATTR_MAX_THREADS
	.align		4
.L_5401:
        /*00e8*/ 	.byte	0x04, 0x05
        /*00ea*/ 	.short	(.L_5403 - .L_5402)
.L_5402:
        /*00ec*/ 	.word	0x00000080
        /*00f0*/ 	.word	0x00000001
        /*00f4*/ 	.word	0x00000001


	//----- nvinfo : EIATTR_CRS_STACK_SIZE
	.align		4
.L_5403:
        /*00f8*/ 	.byte	0x04, 0x1e
        /*00fa*/ 	.short	(.L_5405 - .L_5404)
.L_5404:
        /*00fc*/ 	.word	0x00000000
.L_5405:


//--------------------- .nv.info._ZN10layer_norm22ln_bwd_finalize_kernelINS_22Kernel_traits_finalizeILj3072E6__halfS2_S2_fjLj1024ELj4ENS_18Kernel_traits_baseILj3072ES2_S2_S2_fjLj1024EEEEEEEvNS_9BwdParamsE --------------------------
	.section	.nv.info._ZN10layer_norm22ln_bwd_finalize_kernelINS_22Kernel_traits_finalizeILj3072E6__halfS2_S2_fjLj1024ELj4ENS_18Kernel_traits_baseILj3072ES2_S2_S2_fjLj1024EEEEEEEvNS_9BwdParamsE,"",@"SHT_CUDA_INFO"
	.sectionflags	@""
	.align	4


	//----- nvinfo : EIATTR_CUDA_API_VERSION
	.align		4
        /*0000*/ 	.byte	0x04, 0x37
        /*0002*/ 	.short	(.L_5407 - .L_5406)
.L_5406:
        /*0004*/ 	.word	0x00000082


	//----- nvinfo : EIATTR_SW2861232_WAR
	.align		4
.L_5407:
        /*0008*/ 	.byte	0x01, 0x35
	.zero		2


	//----- nvinfo : EIATTR_PARAM_CBANK
	.align		4
        /*000c*/ 	.byte	0x04, 0x0a
        /*000e*/ 	.short	(.L_5409 - .L_5408)
	.align		4
.L_5408:
        /*0010*/ 	.word	index@(.nv.constant0._ZN10layer_norm22ln_bwd_finalize_kernelINS_22Kernel_traits_finalizeILj3072E6__halfS2_S2_fjLj1024ELj4ENS_18Kernel_traits_baseILj3072ES2_S2_S2_fjLj1024EEEEEEEvNS_9BwdParamsE)
        /*0014*/ 	.short	0x0160
        /*0016*/ 	.short	0x0088


	//----- nvinfo : EIATTR_CBANK_PARAM_SIZE
	.align		4
.L_5409:
        /*0018*/ 	.byte	0x03, 0x19
        /*001a*/ 	.short	0x0088


	//----- nvinfo : EIATTR_KPARAM_INFO
	.align		4
        /*001c*/ 	.byte	0x04, 0x17
        /*001e*/ 	.short	(.L_5411 - .L_5410)
.L_5410:
        /*0020*/ 	.word	0x00000000
        /*0024*/ 	.short	0x0000
        /*0026*/ 	.short	0x0000
        /*0028*/ 	.byte	0x00, 0xf0, 0x21, 0x02


	//----- nvinfo : EIATTR_MAXREG_COUNT
	.align		4
.L_5411:
        /*002c*/ 	.byte	0x03, 0x1b
        /*002e*/ 	.short	0x0040


	//----- nvinfo : EIATTR_NUM_BARRIERS
	.align		4
        /*0030*/ 	.byte	0x02, 0x4c
        /*0032*/ 	.byte	0x01
	.zero		1


	//----- nvinfo : EIATTR_MERCURY_ISA_VERSION
	.align		4
        /*0034*/ 	.byte	0x03, 0x5f
        /*0036*/ 	.short	0x0000


	//----- nvinfo : EIATTR_COOP_GROUP_MASK_REGIDS
	.align		4
        /*0038*/ 	.byte	0x04, 0x29
        /*003a*/ 	.short	(.L_5413 - .L_5412)


	//   ....[0]....
.L_5412:
        /*003c*/ 	.word	0xffffffff


	//   ....[1]....
        /*0040*/ 	.word	0xffffffff


	//   ....[2]....
        /*0044*/ 	.word	0xffffffff


	//   ....[3]....
        /*0048*/ 	.word	0xffffffff


	//   ....[4]....
        /*004c*/ 	.word	0xffffffff


	//   ....[5]....
        /*0050*/ 	.word	0xffffffff


	//   ....[6]....
        /*0054*/ 	.word	0xffffffff


	//   ....[7]....
        /*0058*/ 	.word	0xffffffff


	//   ....[8]....
        /*005c*/ 	.word	0xffffffff


	//   ....[9]....
        /*0060*/ 	.word	0xffffffff


	//   ....[10]....
        /*0064*/ 	.word	0xffffffff


	//   ....[11]....
        /*0068*/ 	.word	0xffffffff


	//   ....[12]....
        /*006c*/ 	.word	0xffffffff


	//   ....[13]....
        /*0070*/ 	.word	0xffffffff


	//   ....[14]....
        /*0074*/ 	.word	0xffffffff


	//   ....[15]....
        /*0078*/ 	.word	0xffffffff


	//   ....[16]....
        /*007c*/ 	.word	0xffffffff


	//   ....[17]....
        /*0080*/ 	.word	0xffffffff


	//   ....[18]....
        /*0084*/ 	.word	0xffffffff


	//   ....[19]....
        /*0088*/ 	.word	0xffffffff


	//----- nvinfo : EIATTR_COOP_GROUP_INSTR_OFFSETS
	.align		4
.L_5413:
        /*008c*/ 	.byte	0x04, 0x28
        /*008e*/ 	.short	(.L_5415 - .L_5414)


	//   ....[0]....
.L_5414:
        /*0090*/ 	.word	0x000007b0


	//   ....[1]....
        /*0094*/ 	.word	0x000007e0


	//   ....[2]....
        /*0098*/ 	.word	0x00000800


	//   ....[3]....
        /*009c*/ 	.word	0x00000810


	//   ....[4]....
        /*00a0*/ 	.word	0x00000840


	//   ....[5]....
        /*00a4*/ 	.word	0x00000850


	//   ....[6]....
        /*00a8*/ 	.word	0x00000880


	//   ....[7]....
        /*00ac*/ 	.word	0x00000890


	//   ....[8]....
        /*00b0*/ 	.word	0x000008c0


	//   ....[9]....
        /*00b4*/ 	.word	0x000008d0


	//   ....[10]....
        /*00b8*/ 	.word	0x00000ac0


	//   ....[11]....
        /*00bc*/ 	.word	0x00000b40


	//   ....[12]....
        /*00c0*/ 	.word	0x00000ba0


	//   ....[13]....
        /*00c4*/ 	.word	0x00000c00


	//   ....[14]....
        /*00c8*/ 	.word	0x00000c70


	//   ....[15]....
        /*00cc*/ 	.word	0x00000ce0


	//   ....[16]....
        /*00d0*/ 	.word	0x00000d40


	//   ....[17]....
        /*00d4*/ 	.word	0x00000da0


	//   ....[18]....
        /*00d8*/ 	.word	0x00000e00


	//   ....[19]....
        /*00dc*/ 	.word	0x00000e60


	//----- nvinfo : EIATTR_EXIT_INSTR_OFFSETS
	.align		4
.L_5415:
        /*00e0*/ 	.byte	0x04, 0x1c
        /*00e2*/ 	.short	(.L_5417 - .L_5416)


	//   ....[0]....
.L_5416:
        /*00e4*/ 	.word	0x00000070


	//   ....[1]....
        /*00e8*/ 	.word	0x00000a60


	//----- nvinfo : EIATTR_MAX_THREADS
	.align		4
.L_5417:
        /*00ec*/ 	.byte	0x04, 0x05
        /*00ee*/ 	.short	(.L_5419 - .L_5418)
.L_5418:
        /*00f0*/ 	.word	0x00000400
        /*00f4*/ 	.word	0x00000001
        /*00f8*/ 	.word	0x00000001


	//----- nvinfo : EIATTR_CRS_STACK_SIZE
	.align		4
.L_5419:
        /*00fc*/ 	.byte	0x04, 0x1e
        /*00fe*/ 	.short	(.L_5421 - .L_5420)
.L_5420:
        /*0100*/ 	.word	0x00000000
.L_5421:


//--------------------- .nv.info._ZN10layer_norm13ln_bwd_kernelINS_13Kernel_traitsI6__halfS2_S2_fjLj3072ELj1ELj1ELj4ELj16ENS_18Kernel_traits_baseILj3072ES2_S2_S2_fjLj128EEEEEEEvNS_9BwdParamsE --------------------------
	.section	.nv.info._ZN10layer_norm13ln_bwd_kernelINS_13Kernel_traitsI6__halfS2_S2_fjLj3072ELj1ELj1ELj4ELj16ENS_18Kernel_traits_baseILj3072ES2_S2_S2_fjLj128EEEEEEEvNS_9BwdParamsE,"",@"SHT_CUDA_INFO"
	.sectionflags	@""
	.align	4


	//----- nvinfo : EIATTR_CUDA_API_VERSION
	.align		4
        /*0000*/ 	.byte	0x04, 0x37
        /*0002*/ 	.short	(.L_5423 - .L_5422)
.L_5422:
        /*0004*/ 	.word	0x00000082


	//----- nvinfo : EIATTR_SW2861232_WAR
	.align		4
.L_5423:
        /*0008*/ 	.byte	0x01, 0x35
	.zero		2


	//----- nvinfo : EIATTR_PARAM_CBANK
	.align		4
        /*000c*/ 	.byte	0x04, 0x0a
        /*000e*/ 	.short	(.L_5425 - .L_5424)
	.align		4
.L_5424:
        /*0010*/ 	.word	index@(.nv.constant0._ZN10layer_norm13ln_bwd_kernelINS_13Kernel_traitsI6__halfS2_S2_fjLj3072ELj1ELj1ELj4ELj16ENS_18Kernel_traits_baseILj3072ES2_S2_S2_fjLj128EEEEEEEvNS_9BwdParamsE)
        /*0014*/ 	.short	0x0160
        /*0016*/ 	.short	0x0088


	//----- nvinfo : EIATTR_CBANK_PARAM_SIZE
	.align		4
.L_5425:
        /*0018*/ 	.byte	0x03, 0x19
        /*001a*/ 	.short	0x0088


	//----- nvinfo : EIATTR_KPARAM_INFO
	.align		4
        /*001c*/ 	.byte	0x04, 0x17
        /*001e*/ 	.short	(.L_5427 - .L_5426)
.L_5426:
        /*0020*/ 	.word	0x00000000
        /*0024*/ 	.short	0x0000
        /*0026*/ 	.short	0x0000
        /*0028*/ 	.byte	0x00, 0xf0, 0x21, 0x02


	//----- nvinfo : EIATTR_MAXREG_COUNT
	.align		4
.L_5427:
        /*002c*/ 	.byte	0x03, 0x1b
        /*002e*/ 	.short	0x00ff


	//----- nvinfo : EIATTR_NUM_BARRIERS
	.align		4
        /*0030*/ 	.byte	0x02, 0x4c
        /*0032*/ 	.byte	0x01
	.zero		1


	//----- nvinfo : EIATTR_MERCURY_ISA_VERSION
	.align		4
        /*0034*/ 	.byte	0x03, 0x5f
        /*0036*/ 	.short	0x0000


	//----- nvinfo : EIATTR_COOP_GROUP_MASK_REGIDS
	.align		4
        /*0038*/ 	.byte	0x04, 0x29
        /*003a*/ 	.short	(.L_5429 - .L_5428)


	//   ....[0]....
.L_5428:
        /*003c*/ 	.word	0xffffffff


	//   ....[1]....
        /*0040*/ 	.word	0xffffffff


	//   ....[2]....
        /*0044*/ 	.word	0xffffffff


	//   ....[3]....
        /*0048*/ 	.word	0xffffffff


	//   ....[4]....
        /*004c*/ 	.word	0xffffffff


	//   ....[5]....
        /*0050*/ 	.word	0xffffffff


	//   ....[6]....
        /*0054*/ 	.word	0xffffffff


	//   ....[7]....
        /*0058*/ 	.word	0xffffffff


	//   ....[8]....
        /*005c*/ 	.word	0xffffffff


	//   ....[9]....
        /*0060*/ 	.word	0xffffffff


	//   ....[10]....
        /*0064*/ 	.word	0xffffffff


	//   ....[11]....
        /*0068*/ 	.word	0xffffffff


	//   ....[12]....
        /*006c*/ 	.word	0xffffffff


	//   ....[13]....
        /*0070*/ 	.word	0xffffffff


	//   ....[14]....
        /*0074*/ 	.word	0xffffffff


	//   ....[15]....
        /*0078*/ 	.word	0xffffffff


	//   ....[16]....
        /*007c*/ 	.word	0xffffffff


	//   ....[17]....
        /*0080*/ 	.word	0xffffffff


	//   ....[18]....
        /*0084*/ 	.word	0xffffffff


	//   ....[19]....
        /*0088*/ 	.word	0xffffffff


	//----- nvinfo : EIATTR_COOP_GROUP_INSTR_OFFSETS
	.align		4
.L_5429:
        /*008c*/ 	.byte	0x04, 0x28
        /*008e*/ 	.short	(.L_5431 - .L_5430)


	//   ....[0]....
.L_5430:
        /*0090*/ 	.word	0x00001c60


	//   ....[1]....
        /*0094*/ 	.word	0x00001c80


	//   ....[2]....
        /*0098*/ 	.word	0x00001ca0


	//   ....[3]....
        /*009c*/ 	.word	0x00001cc0


	//   ....[4]....
        /*00a0*/ 	.word	0x00001ce0


	//   ....[5]....
        /*00a4*/ 	.word	0x00001d00


	//   ....[6]....
        /*00a8*/ 	.word	0x00001d20


	//   ....[7]....
        /*00ac*/ 	.word	0x00001d40


	//   ....[8]....
        /*00b0*/ 	.word	0x00001d60


	//   ....[9]....
        /*00b4*/ 	.word	0x00001d80


	//   ....[10]....
        /*00b8*/ 	.word	0x00002a10


	//   ....[11]....
        /*00bc*/ 	.word	0x00002a90


	//   ....[12]....
        /*00c0*/ 	.word	0x00002b10


	//   ....[13]....
        /*00c4*/ 	.word	0x00002b80


	//   ....[14]....
        /*00c8*/ 	.word	0x00002c00


	//   ....[15]....
        /*00cc*/ 	.word	0x00002c70


	//   ....[16]....
        /*00d0*/ 	.word	0x00002cf0


	//   ....[17]....
        /*00d4*/ 	.word	0x00002d60


	//   ....[18]....
        /*00d8*/ 	.word	0x00002de0


	//   ....[19]....
        /*00dc*/ 	.word	0x00002e50


	//----- nvinfo : EIATTR_EXIT_INSTR_OFFSETS
	.align		4
.L_5431:
        /*00e0*/ 	.byte	0x04, 0x1c
        /*00e2*/ 	.short	(.L_5433 - .L_5432)


	//   ....[0]....
.L_5432:
        /*00e4*/ 	.word	0x000029b0


	//----- nvinfo : EIATTR_MAX_THREADS
	.align		4
.L_5433:
        /*00e8*/ 	.byte	0x04, 0x05
        /*00ea*/ 	.short	(.L_5435 - .L_5434)
.L_5434:
        /*00ec*/ 	.word	0x00000080
        /*00f0*/ 	.word	0x00000001
        /*00f4*/ 	.word	0x00000001


	//----- nvinfo : EIATTR_CRS_STACK_SIZE
	.align		4
.L_5435:
        /*00f8*/ 	.byte	0x04, 0x1e
        /*00fa*/ 	.short	(.L_5437 - .L_5436)
.L_5436:
        /*00fc*/ 	.word	0x00000000
.L_5437:


//--------------------- .nv.info._ZN10layer_norm22ln_bwd_finalize_kernelINS_22Kernel_traits_finalizeILj3072EffffjLj1024ELj4ENS_18Kernel_traits_baseILj3072EffffjLj1024EEEEEEEvNS_9BwdParamsE --------------------------
	.section	.nv.info._ZN10layer_norm22ln_bwd_finalize_kernelINS_22Kernel_traits_finalizeILj3072EffffjLj1024ELj4ENS_18Kernel_traits_baseILj3072EffffjLj1024EEEEEEEvNS_9BwdParamsE,"",@"SHT_CUDA_INFO"
	.sectionflags	@""
	.align	4


	//----- nvinfo : EIATTR_CUDA_API_VERSION
	.align		4
        /*0000*/ 	.byte	0x04, 0x37
        /*0002*/ 	.short	(.L_5439 - .L_5438)
.L_5438:
        /*0004*/ 	.word	0x00000082


	//----- nvinfo : EIATTR_SW2861232_WAR
	.align		4
.L_5439:
        /*0008*/ 	.byte	0x01, 0x35
	.zero		2


	//----- nvinfo : EIATTR_PARAM_CBANK
	.align		4
        /*000c*/ 	.byte	0x04, 0x0a
        /*000e*/ 	.short	(.L_5441 - .L_5440)
	.align		4
.L_5440:
        /*0010*/ 	.word	index@(.nv.constant0._ZN10layer_norm22ln_bwd_finalize_kernelINS_22Kernel_traits_finalizeILj3072EffffjLj1024ELj4ENS_18Kernel_traits_baseILj3072EffffjLj1024EEEEEEEvNS_9BwdParamsE)
        /*0014*/ 	.short	0x0160
        /*0016*/ 	.short	0x0088


	//----- nvinfo : EIATTR_CBANK_PARAM_SIZE
	.align		4
.L_5441:
        /*0018*/ 	.byte	0x03, 0x19
        /*001a*/ 	.short	0x0088


	//----- nvinfo : EIATTR_KPARAM_INFO
	.align		4
        /*001c*/ 	.byte	0x04, 0x17
        /*001e*/ 	.short	(.L_5443 - .L_5442)
.L_5442:
        /*0020*/ 	.word	0x00000000
        /*0024*/ 	.short	0x0000
        /*0026*/ 	.short	0x0000
        /*0028*/ 	.byte	0x00, 0xf0, 0x21, 0x02


	//----- nvinfo : EIATTR_MAXREG_COUNT
	.align		4
.L_5443:
        /*002c*/ 	.byte	0x03, 0x1b
        /*002e*/ 	.short	0x0040


	//----- nvinfo : EIATTR_NUM_BARRIERS
	.align		4
        /*0030*/ 	.byte	0x02, 0x4c
        /*0032*/ 	.byte	0x01
	.zero		1


	//----- nvinfo : EIATTR_MERCURY_ISA_VERSION
	.align		4
        /*0034*/ 	.byte	0x03, 0x5f
        /*0036*/ 	.short	0x0000


	//----- nvinfo : EIATTR_COOP_GROUP_MASK_REGIDS
	.align		4
        /*0038*/ 	.byte	0x04, 0x29
        /*003a*/ 	.short	(.L_5445 - .L_5444)


	//   ....[0]....
.L_5444:
        /*003c*/ 	.word	0xffffffff


	//   ....[1]....
        /*0040*/ 	.word	0xffffffff


	//   ....[2]....
        /*0044*/ 	.word	0xffffffff


	//   ....[3]....
        /*0048*/ 	.word	0xffffffff


	//   ....[4]....
        /*004c*/ 	.word	0xffffffff


	//   ....[5]....
        /*0050*/ 	.word	0xffffffff


	//   ....[6]....
        /*0054*/ 	.word	0xffffffff


	//   ....[7]....
        /*0058*/ 	.word	0xffffffff


	//   ....[8]....
        /*005c*/ 	.word	0xffffffff


	//   ....[9]....
        /*0060*/ 	.word	0xffffffff


	//   ....[10]....
        /*0064*/ 	.word	0xffffffff


	//   ....[11]....
        /*0068*/ 	.word	0xffffffff


	//   ....[12]....
        /*006c*/ 	.word	0xffffffff


	//   ....[13]....
        /*0070*/ 	.word	0xffffffff


	//   ....[14]....
        /*0074*/ 	.word	0xffffffff


	//   ....[15]....
        /*0078*/ 	.word	0xffffffff


	//   ....[16]....
        /*007c*/ 	.word	0xffffffff


	//   ....[17]....
        /*0080*/ 	.word	0xffffffff


	//   ....[18]....
        /*0084*/ 	.word	0xffffffff


	//   ....[19]....
        /*0088*/ 	.word	0xffffffff


	//----- nvinfo : EIATTR_COOP_GROUP_INSTR_OFFSETS
	.align		4
.L_5445:
        /*008c*/ 	.byte	0x04, 0x28
        /*008e*/ 	.short	(.L_5447 - .L_5446)


	//   ....[0]....
.L_5446:
        /*0090*/ 	.word	0x000007b0


	//   ....[1]....
        /*0094*/ 	.word	0x000007e0


	//   ....[2]....
        /*0098*/ 	.word	0x00000800


	//   ....[3]....
        /*009c*/ 	.word	0x00000810


	//   ....[4]....
        /*00a0*/ 	.word	0x00000840


	//   ....[5]....
        /*00a4*/ 	.word	0x00000850


	//   ....[6]....
        /*00a8*/ 	.word	0x00000880


	//   ....[7]....
        /*00ac*/ 	.word	0x00000890


	//   ....[8]....
        /*00b0*/ 	.word	0x000008c0


	//   ....[9]....
        /*00b4*/ 	.word	0x000008d0


	//   ....[10]....
        /*00b8*/ 	.word	0x00000a70


	//   ....[11]....
        /*00bc*/ 	.word	0x00000af0


	//   ....[12]....
        /*00c0*/ 	.word	0x00000b50


	//   ....[13]....
        /*00c4*/ 	.word	0x00000bb0


	//   ....[14]....
        /*00c8*/ 	.word	0x00000c20


	//   ....[15]....
        /*00cc*/ 	.word	0x00000c90


	//   ....[16]....
        /*00d0*/ 	.word	0x00000cf0


	//   ....[17]....
        /*00d4*/ 	.word	0x00000d50


	//   ....[18]....
        /*00d8*/ 	.word	0x00000db0


	//   ....[19]....
        /*00dc*/ 	.word	0x00000e10


	//----- nvinfo : EIATTR_EXIT_INSTR_OFFSETS
	.align		4
.L_5447:
        /*00e0*/ 	.byte	0x04, 0x1c
        /*00e2*/ 	.short	(.L_5449 - .L_5448)


	//   ....[0]....
.L_5448:
        /*00e4*/ 	.word	0x00000070


	//   ....[1]....
        /*00e8*/ 	.word	0x00000a10


	//----- nvinfo : EIATTR_MAX_THREADS
	.align		4
.L_5449:
        /*00ec*/ 	.byte	0x04, 0x05
        /*00ee*/ 	.short	(.L_5451 - .L_5450)
.L_5450:
        /*00f0*/ 	.word	0x00000400
        /*00f4*/ 	.word	0x00000001
        /*00f8*/ 	.word	0x00000001


	//----- nvinfo : EIATTR_CRS_STACK_SIZE
	.align		4
.L_5451:
        /*00fc*/ 	.byte	0x04, 0x1e
        /*00fe*/ 	.short	(.L_5453 - .L_5452)
.L_5452:
        /*0100*/ 	.word	0x00000000
.L_5453:


//--------------------- .nv.info._ZN10layer_norm13ln_bwd_kernelINS_13Kernel_traitsIffffjLj3072ELj1ELj1ELj4ELj16ENS_18Kernel_traits_baseILj3072EffffjLj128EEEEEEEvNS_9BwdParamsE --------------------------
	.section	.nv.info._ZN10layer_norm13ln_bwd_kernelINS_13Kernel_traitsIffffjLj3072ELj1ELj1ELj4ELj16ENS_18Kernel_traits_baseILj3072EffffjLj128EEEEEEEvNS_9BwdParamsE,"",@"SHT_CUDA_INFO"
	.sectionflags	@""
	.align	4


	//----- nvinfo : EIATTR_CUDA_API_VERSION
	.align		4
        /*0000*/ 	.byte	0x04, 0x37
        /*0002*/ 	.short	(.L_5455 - .L_5454)
.L_5454:
        /*0004*/ 	.word	0x00000082


	//----- nvinfo : EIATTR_SW2861232_WAR
	.align		4
.L_5455:
        /*0008*/ 	.byte	0x01, 0x35
	.zero		2


	//----- nvinfo : EIATTR_PARAM_CBANK
	.align		4
        /*000c*/ 	.byte	0x04, 0x0a
        /*000e*/ 	.short	(.L_5457 - .L_5456)
	.align		4
.L_5456:
        /*0010*/ 	.word	index@(.nv.constant0._ZN10layer_norm13ln_bwd_kernelINS_13Kernel_traitsIffffjLj3072ELj1ELj1ELj4ELj16ENS_18Kernel_traits_baseILj3072EffffjLj128EEEEEEEvNS_9BwdParamsE)
        /*0014*/ 	.short	0x0160
        /*0016*/ 	.short	0x0088


	//----- nvinfo : EIATTR_CBANK_PARAM_SIZE
	.align		4
.L_5457:
        /*0018*/ 	.byte	0x03, 0x19
        /*001a*/ 	.short	0x0088


	//----- nvinfo : EIATTR_KPARAM_INFO
	.align		4
        /*001c*/ 	.byte	0x04, 0x17
        /*001e*/ 	.short	(.L_5459 - .L_5458)
.L_5458:
        /*0020*/ 	.word	0x00000000
        /*0024*/ 	.short	0x0000
        /*0026*/ 	.short	0x0000
        /*0028*/ 	.byte	0x00, 0xf0, 0x21, 0x02


	//----- nvinfo : EIATTR_MAXREG_COUNT
	.align		4
.L_5459:
        /*002c*/ 	.byte	0x03, 0x1b
        /*002e*/ 	.short	0x00ff


	//----- nvinfo : EIATTR_NUM_BARRIERS
	.align		4
        /*0030*/ 	.byte	0x02, 0x4c
        /*0032*/ 	.byte	0x01
	.zero		1


	//----- nvinfo : EIATTR_MERCURY_ISA_VERSION
	.align		4
        /*0034*/ 	.byte	0x03, 0x5f
        /*0036*/ 	.short	0x0000


	//----- nvinfo : EIATTR_COOP_GROUP_MASK_REGIDS
	.align		4
        /*0038*/ 	.byte	0x04, 0x29
        /*003a*/ 	.short	(.L_5461 - .L_5460)


	//   ....[0]....
.L_5460:
        /*003c*/ 	.word	0xffffffff


	//   ....[1]....
        /*0040*/ 	.word	0xffffffff


	//   ....[2]....
        /*0044*/ 	.word	0xffffffff


	//   ....[3]....
        /*0048*/ 	.word	0xffffffff


	//   ....[4]....
        /*004c*/ 	.word	0xffffffff


	//   ....[5]....
        /*0050*/ 	.word	0xffffffff


	//   ....[6]....
        /*0054*/ 	.word	0xffffffff


	//   ....[7]....
        /*0058*/ 	.word	0xffffffff


	//   ....[8]....
        /*005c*/ 	.word	0xffffffff


	//   ....[9]....
        /*0060*/ 	.word	0xffffffff


	//   ....[10]....
        /*0064*/ 	.word	0xffffffff


	//   ....[11]....
        /*0068*/ 	.word	0xffffffff


	//   ....[12]....
        /*006c*/ 	.word	0xffffffff


	//   ....[13]....
        /*0070*/ 	.word	0xffffffff


	//   ....[14]....
        /*0074*/ 	.word	0xffffffff


	//   ....[15]....
        /*0078*/ 	.word	0xffffffff


	//   ....[16]....
        /*007c*/ 	.word	0xffffffff


	//   ....[17]....
        /*0080*/ 	.word	0xffffffff


	//   ....[18]....
        /*0084*/ 	.word	0xffffffff


	//   ....[19]....
        /*0088*/ 	.word	0xffffffff


	//----- nvinfo : EIATTR_COOP_GROUP_INSTR_OFFSETS
	.align		4
.L_5461:
        /*008c*/ 	.byte	0x04, 0x28
        /*008e*/ 	.short	(.L_5463 - .L_5462)


	//   ....[0]....
.L_5462:
        /*0090*/ 	.word	0x00001840


	//   ....[1]....
        /*0094*/ 	.word	0x00001870


	//   ....[2]....
        /*0098*/ 	.word	0x00001880


	//   ....[3]....
        /*009c*/ 	.word	0x000018b0


	//   ....[4]....
        /*00a0*/ 	.word	0x000018c0


	//   ....[5]....
        /*00a4*/ 	.word	0x000018f0


	//   ....[6]....
        /*00a8*/ 	.word	0x00001900


	//   ....[7]....
        /*00ac*/ 	.word	0x00001930


	//   ....[8]....
        /*00b0*/ 	.word	0x00001940


	//   ....[9]....
        /*00b4*/ 	.word	0x00001960


	//   ....[10]....
        /*00b8*/ 	.word	0x00002650


	//   ....[11]....
        /*00bc*/ 	.word	0x000026d0


	//   ....[12]....
        /*00c0*/ 	.word	0x00002750


	//   ....[13]....
        /*00c4*/ 	.word	0x000027c0


	//   ....[14]....
        /*00c8*/ 	.word	0x00002840


	//   ....[15]....
        /*00cc*/ 	.word	0x000028b0


	//   ....[16]....
        /*00d0*/ 	.word	0x00002930


	//   ....[17]....
        /*00d4*/ 	.word	0x000029a0


	//   ....[18]....
        /*00d8*/ 	.word	0x00002a20


	//   ....[19]....
        /*00dc*/ 	.word	0x00002a90


	//----- nvinfo : EIATTR_EXIT_INSTR_OFFSETS
	.align		4
.L_5463:
        /*00e0*/ 	.byte	0x04, 0x1c
        /*00e2*/ 	.short	(.L_5465 - .L_5464)


	//   ....[0]....
.L_5464:
        /*00e4*/ 	.word	0x000025f0


	//----- nvinfo : EIATTR_MAX_THREADS
	.align		4
.L_5465:
        /*00e8*/ 	.byte	0x04, 0x05
        /*00ea*/ 	.short	(.L_5467 - .L_5466)
.L_5466:
        /*00ec*/ 	.word	0x00000080
        /*00f0*/ 	.word	0x00000001
        /*00f4*/ 	.word	0x00000001


	//----- nvinfo : EIATTR_CRS_STACK_SIZE
	.align		4
.L_5467:
        /*00f8*/ 	.byte	0x04, 0x1e
        /*00fa*/ 	.short	(.L_5469 - .L_5468)
.L_5468:
        /*00fc*/ 	.word	0x00000000
.L_5469:


//--------------------- .nv.info._ZN10layer_norm22ln_bwd_finalize_kernelINS_22Kernel_traits_finalizeILj2304E13__nv_bfloat16fS2_fjLj1024ELj4ENS_18Kernel_traits_baseILj2304ES2_fS2_fjLj1024EEEEEEEvNS_9BwdParamsE --------------------------
	.section	.nv.info._ZN10layer_norm22ln_bwd_finalize_kernelINS_22Kernel_traits_finalizeILj2304E13__nv_bfloat16fS2_fjLj1024ELj4ENS_18Kernel_traits_baseILj2304ES2_fS2_fjLj1024EEEEEEEvNS_9BwdParamsE,"",@"SHT_CUDA_INFO"
	.sectionflags	@""
	.align	4


	//----- nvinfo : EIATTR_CUDA_API_VERSION
	.align		4
        /*0000*/ 	.byte	0x04, 0x37
        /*0002*/ 	.short	(.L_5471 - .L_5470)
.L_5470:
        /*0004*/ 	.word	0x00000082


	//----- nvinfo : EIATTR_SW2861232_WAR
	.align		4
.L_5471:
        /*0008*/ 	.byte	0x01, 0x35
	.zero		2


	//----- nvinfo : EIATTR_PARAM_CBANK
	.align		4
        /*000c*/ 	.byte	0x04, 0x0a
        /*000e*/ 	.short	(.L_5473 - .L_5472)
	.align		4
.L_5472:
        /*0010*/ 	.word	index@(.nv.constant0._ZN10layer_norm22ln_bwd_finalize_kernelINS_22Kernel_traits_finalizeILj2304E13__nv_bfloat16fS2_fjLj1024ELj4ENS_18Kernel_traits_baseILj2304ES2_fS2_fjLj1024EEEEEEEvNS_9BwdParamsE)
        /*0014*/ 	.short	0x0160
        /*0016*/ 	.short	0x0088


	//----- nvinfo : EIATTR_CBANK_PARAM_SIZE
	.align		4
.L_5473:
        /*0018*/ 	.byte	0x03, 0x19
        /*001a*/ 	.short	0x0088


	//----- nvinfo : EIATTR_KPARAM_INFO
	.align		4
        /*001c*/ 	.byte	0x04, 0x17
        /*001e*/ 	.short	(.L_5475 - .L_5474)
.L_5474:
        /*0020*/ 	.word	0x00000000
        /*0024*/ 	.short	0x0000
        /*0026*/ 	.short	0x0000
        /*0028*/ 	.byte	0x00, 0xf0, 0x21, 0x02


	//----- nvinfo : EIATTR_MAXREG_COUNT
	.align		4
.L_5475:
        /*002c*/ 	.byte	0x03, 0x1b
        /*002e*/ 	.short	0x0040


	//----- nvinfo : EIATTR_NUM_BARRIERS
	.align		4
        /*0030*/ 	.byte	0x02, 0x4c
        /*0032*/ 	.byte	0x01
	.zero		1


	//----- nvinfo : EIATTR_MERCURY_ISA_VERSION
	.align		4
        /*0034*/ 	.byte	0x03, 0x5f
        /*0036*/ 	.short	0x0000


	//----- nvinfo : EIATTR_COOP_GROUP_MASK_REGIDS
	.align		4
        /*0038*/ 	.byte	0x04, 0x29
        /*003a*/ 	.short	(.L_5477 - .L_5476)


	//   ....[0]....
.L_5476:
        /*003c*/ 	.word	0xffffffff


	//   ....[1]....
        /*0040*/ 	.word	0xffffffff


	//   ....[2]....
        /*0044*/ 	.word	0xffffffff


	//   ....[3]....
        /*0048*/ 	.word	0xffffffff


	//   ....[4]....
        /*004c*/ 	.word	0xffffffff


	//   ....[5]....
        /*0050*/ 	.word	0xffffffff


	//   ....[6]....
        /*0054*/ 	.word	0xffffffff


	//   ....[7]....
        /*0058*/ 	.word	0xffffffff


	//   ....[8]....
        /*005c*/ 	.word	0xffffffff


	//   ....[9]....
        /*0060*/ 	.word	0xffffffff


	//   ....[10]....
        /*0064*/ 	.word	0xffffffff


	//   ....[11]....
        /*0068*/ 	.word	0xffffffff


	//   ....[12]....
        /*006c*/ 	.word	0xffffffff


	//   ....[13]....
        /*0070*/ 	.word	0xffffffff


	//   ....[14]....
        /*0074*/ 	.word	0xffffffff


	//   ....[15]....
        /*0078*/ 	.word	0xffffffff


	//   ....[16]....
        /*007c*/ 	.word	0xffffffff


	//   ....[17]....
        /*0080*/ 	.word	0xffffffff


	//   ....[18]....
        /*0084*/ 	.word	0xffffffff


	//   ....[19]....
        /*0088*/ 	.word	0xffffffff


	//----- nvinfo : EIATTR_COOP_GROUP_INSTR_OFFSETS
	.align		4
.L_5477:
        /*008c*/ 	.byte	0x04, 0x28
        /*008e*/ 	.short	(.L_5479 - .L_5478)


	//   ....[0]....
.L_5478:
        /*0090*/ 	.word	0x000007b0


	//   ....[1]....
        /*0094*/ 	.word	0x000007e0


	//   ....[2]....
        /*0098*/ 	.word	0x00000800


	//   ....[3]....
        /*009c*/ 	.word	0x00000810


	//   ....[4]....
        /*00a0*/ 	.word	0x00000840


	//   ....[5]....
        /*00a4*/ 	.word	0x00000850


	//   ....[6]....
        /*00a8*/ 	.word	0x00000880


	//   ....[7]....
        /*00ac*/ 	.word	0x00000890


	//   ....[8]....
        /*00b0*/ 	.word	0x000008c0


	//   ....[9]....
        /*00b4*/ 	.word	0x000008d0


	//   ....[10]....
        /*00b8*/ 	.word	0x00000ac0


	//   ....[11]....
        /*00bc*/ 	.word	0x00000b40


	//   ....[12]....
        /*00c0*/ 	.word	0x00000ba0


	//   ....[13]....
        /*00c4*/ 	.word	0x00000c00


	//   ....[14]....
        /*00c8*/ 	.word	0x00000c70


	//   ....[15]....
        /*00cc*/ 	.word	0x00000ce0


	//   ....[16]....
        /*00d0*/ 	.word	0x00000d40


	//   ....[17]....
        /*00d4*/ 	.word	0x00000da0


	//   ....[18]....
        /*00d8*/ 	.word	0x00000e00


	//   ....[19]....
        /*00dc*/ 	.word	0x00000e60


	//----- nvinfo : EIATTR_EXIT_INSTR_OFFSETS
	.align		4
.L_5479:
        /*00e0*/ 	.byte	0x04, 0x1c
        /*00e2*/ 	.short	(.L_5481 - .L_5480)


	//   ....[0]....
.L_5480:
        /*00e4*/ 	.word	0x00000070


	//   ....[1]....
        /*00e8*/ 	.word	0x00000a60


	//----- nvinfo : EIATTR_MAX_THREADS
	.align		4
.L_5481:
        /*00ec*/ 	.byte	0x04, 0x05
        /*00ee*/ 	.short	(.L_5483 - .L_5482)
.L_5482:
        /*00f0*/ 	.word	0x00000400
        /*00f4*/ 	.word	0x00000001
        /*00f8*/ 	.word	0x00000001


	//----- nvinfo : EIATTR_CRS_STACK_SIZE
	.align		4
.L_5483:
        /*00fc*/ 	.byte	0x04, 0x1e
        /*00fe*/ 	.short	(.L_5485 - .L_5484)
.L_5484:
        /*0100*/ 	.word	0x00000000
.L_5485:


//--------------------- .nv.info._ZN10layer_norm13ln_bwd_kernelINS_13Kernel_traitsI13__nv_bfloat16fS2_fjLj2304ELj1ELj1ELj4ELj8ENS_18Kernel_traits_baseILj2304ES2_fS2_fjLj128EEEEEEEvNS_9BwdParamsE --------------------------
	.section	.nv.info._ZN10layer_norm13ln_bwd_kernelINS_13Kernel_traitsI13__nv_bfloat16fS2_fjLj2304ELj1ELj1ELj4ELj8ENS_18Kernel_traits_baseILj2304ES2_fS2_fjLj128EEEEEEEvNS_9BwdParamsE,"",@"SHT_CUDA_INFO"
	.sectionflags	@""
	.align	4


	//----- nvinfo : EIATTR_CUDA_API_VERSION
	.align		4
        /*0000*/ 	.byte	0x04, 0x37
        /*0002*/ 	.short	(.L_5487 - .L_5486)
.L_5486:
        /*0004*/ 	.word	0x00000082


	//----- nvinfo : EIATTR_SW2861232_WAR
	.align		4
.L_5487:
        /*0008*/ 	.byte	0x01, 0x35
	.zero		2


	//----- nvinfo : EIATTR_PARAM_CBANK
	.align		4
        /*000c*/ 	.byte	0x04, 0x0a
        /*000e*/ 	.short	(.L_5489 - .L_5488)
	.align		4
.L_5488:
        /*0010*/ 	.word	index@(.nv.constant0._ZN10layer_norm13ln_bwd_kernelINS_13Kernel_traitsI13__nv_bfloat16fS2_fjLj2304ELj1ELj1ELj4ELj8ENS_18Kernel_traits_baseILj2304ES2_fS2_fjLj128EEEEEEEvNS_9BwdParamsE)
        /*0014*/ 	.short	0x0160
        /*0016*/ 	.short	0x0088


	//----- nvinfo : EIATTR_CBANK_PARAM_SIZE
	.align		4
.L_5489:
        /*0018*/ 	.byte	0x03, 0x19
        /*001a*/ 	.short	0x0088


	//----- nvinfo : EIATTR_KPARAM_INFO
	.align		4
        /*001c*/ 	.byte	0x04, 0x17
        /*001e*/ 	.short	(.L_5491 - .L_5490)
.L_5490:
        /*0020*/ 	.word	0x00000000
        /*0024*/ 	.short	0x0000
        /*0026*/ 	.short	0x0000
        /*0028*/ 	.byte	0x00, 0xf0, 0x21, 0x02


	//----- nvinfo : EIATTR_MAXREG_COUNT
	.align		4
.L_5491:
        /*002c*/ 	.byte	0x03, 0x1b
        /*002e*/ 	.short	0x00ff


	//----- nvinfo : EIATTR_NUM_BARRIERS
	.align		4
        /*0030*/ 	.byte	0x02, 0x4c
        /*0032*/ 	.byte	0x01
	.zero		1


	//----- nvinfo : EIATTR_MERCURY_ISA_VERSION
	.align		4
        /*0034*/ 	.byte	0x03, 0x5f
        /*0036*/ 	.short	0x0000


	//----- nvinfo : EIATTR_COOP_GROUP_MASK_REGIDS
	.align		4
        /*0038*/ 	.byte	0x04, 0x29
        /*003a*/ 	.short	(.L_5493 - .L_5492)


	//   ....[0]....
.L_5492:
        /*003c*/ 	.word	0xffffffff


	//   ....[1]....
        /*0040*/ 	.word	0xffffffff


	//   ....[2]....
        /*0044*/ 	.word	0xffffffff


	//   ....[3]....
        /*0048*/ 	.word	0xffffffff


	//   ....[4]....
        /*004c*/ 	.word	0xffffffff


	//   ....[5]....
        /*0050*/ 	.word	0xffffffff


	//   ....[6]....
        /*0054*/ 	.word	0xffffffff


	//   ....[7]....
        /*0058*/ 	.word	0xffffffff


	//   ....[8]....
        /*005c*/ 	.word	0xffffffff


	//   ....[9]....
        /*0060*/ 	.word	0xffffffff


	//   ....[10]....
        /*0064*/ 	.word	0xffffffff


	//   ....[11]....
        /*0068*/ 	.word	0xffffffff


	//   ....[12]....
        /*006c*/ 	.word	0xffffffff


	//   ....[13]....
        /*0070*/ 	.word	0xffffffff


	//   ....[14]....
        /*0074*/ 	.word	0xffffffff


	//   ....[15]....
        /*0078*/ 	.word	0xffffffff


	//   ....[16]....
        /*007c*/ 	.word	0xffffffff


	//   ....[17]....
        /*0080*/ 	.word	0xffffffff


	//   ....[18]....
        /*0084*/ 	.word	0xffffffff


	//   ....[19]....
        /*0088*/ 	.word	0xffffffff


	//----- nvinfo : EIATTR_COOP_GROUP_INSTR_OFFSETS
	.align		4
.L_5493:
        /*008c*/ 	.byte	0x04, 0x28
        /*008e*/ 	.short	(.L_5495 - .L_5494)


	//   ....[0]....
.L_5494:
        /*0090*/ 	.word	0x00001830


	//   ....[1]....
        /*0094*/ 	.word	0x00001850


	//   ....[2]....
        /*0098*/ 	.word	0x00001870


	//   ....[3]....
        /*009c*/ 	.word	0x00001890


	//   ....[4]....
        /*00a0*/ 	.word	0x000018b0


	//   ....[5]....
        /*00a4*/ 	.word	0x000018d0


	//   ....[6]....
        /*00a8*/ 	.word	0x000018f0


	//   ....[7]....
        /*00ac*/ 	.word	0x00001910


	//   ....[8]....
        /*00b0*/ 	.word	0x00001930


	//   ....[9]....
        /*00b4*/ 	.word	0x00001950


	//   ....[10]....
        /*00b8*/ 	.word	0x00002420


	//   ....[11]....
        /*00bc*/ 	.word	0x000024a0


	//   ....[12]....
        /*00c0*/ 	.word	0x00002520


	//   ....[13]....
        /*00c4*/ 	.word	0x00002590


	//   ....[14]....
        /*00c8*/ 	.word	0x00002610


	//   ....[15]....
        /*00cc*/ 	.word	0x00002680


	//   ....[16]....
        /*00d0*/ 	.word	0x00002700


	//   ....[17]....
        /*00d4*/ 	.word	0x00002770


	//   ....[18]....
        /*00d8*/ 	.word	0x000027f0


	//   ....[19]....
        /*00dc*/ 	.word	0x00002860


	//----- nvinfo : EIATTR_EXIT_INSTR_OFFSETS
	.align		4
.L_5495:
        /*00e0*/ 	.byte	0x04, 0x1c
        /*00e2*/ 	.short	(.L_5497 - .L_5496)


	//   ....[0]....
.L_5496:
        /*00e4*/ 	.word	0x000023c0


	//----- nvinfo : EIATTR_MAX_THREADS
	.align		4
.L_5497:
        /*00e8*/ 	.byte	0x04, 0x05
        /*00ea*/ 	.short	(.L_5499 - .L_5498)
.L_5498:
        /*00ec*/ 	.word	0x00000080
        /*00f0*/ 	.word	0x00000001
        /*00f4*/ 	.word	0x00000001


	//----- nvinfo : EIATTR_CRS_STACK_SIZE
	.align		4
.L_5499:
        /*00f8*/ 	.byte	0x04, 0x1e
        /*00fa*/ 	.short	(.L_5501 - .L_5500)
.L_5500:
        /*00fc*/ 	.word	0x00000000
.L_5501:


//--------------------- .nv.info._ZN10layer_norm22ln_bwd_finalize_kernelINS_22Kernel_traits_finalizeILj2304E13__nv_bfloat16S2_S2_fjLj1024ELj4ENS_18Kernel_traits_baseILj2304ES2_S2_S2_fjLj1024EEEEEEEvNS_9BwdParamsE --------------------------
	.section	.nv.info._ZN10layer_norm22ln_bwd_finalize_kernelINS_22Kernel_traits_finalizeILj2304E13__nv_bfloat16S2_S2_fjLj1024ELj4ENS_18Kernel_traits_baseILj2304ES2_S2_S2_fjLj1024EEEEEEEvNS_9BwdParamsE,"",@"SHT_CUDA_INFO"
	.sectionflags	@""
	.align	4


	//----- nvinfo : EIATTR_CUDA_API_VERSION
	.align		4
        /*0000*/ 	.byte	0x04, 0x37
        /*0002*/ 	.short	(.L_5503 - .L_5502)
.L_5502:
        /*0004*/ 	.word	0x00000082


	//----- nvinfo : EIATTR_SW2861232_WAR
	.align		4
.L_5503:
        /*0008*/ 	.byte	0x01, 0x35
	.zero		2


	//----- nvinfo : EIATTR_PARAM_CBANK
	.align		4
        /*000c*/ 	.byte	0x04, 0x0a
        /*000e*/ 	.short	(.L_5505 - .L_5504)
	.align		4
.L_5504:
        /*0010*/ 	.word	index@(.nv.constant0._ZN10layer_norm22ln_bwd_finalize_kernelINS_22Kernel_traits_finalizeILj2304E13__nv_bfloat16S2_S2_fjLj1024ELj4ENS_18Kernel_traits_baseILj2304ES2_S2_S2_fjLj1024EEEEEEEvNS_9BwdParamsE)
        /*0014*/ 	.short	0x0160
        /*0016*/ 	.short	0x0088


	//----- nvinfo : EIATTR_CBANK_PARAM_SIZE
	.align		4
.L_5505:
        /*0018*/ 	.byte	0x03, 0x19
        /*001a*/ 	.short	0x0088


	//----- nvinfo : EIATTR_KPARAM_INFO
	.align		4
        /*001c*/ 	.byte	0x04, 0x17
        /*001e*/ 	.short	(.L_5507 - .L_5506)
.L_5506:
        /*0020*/ 	.word	0x00000000
        /*0024*/ 	.short	0x0000
        /*0026*/ 	.short	0x0000
        /*0028*/ 	.byte	0x00, 0xf0, 0x21, 0x02


	//----- nvinfo : EIATTR_MAXREG_COUNT
	.align		4
.L_5507:
        /*002c*/ 	.byte	0x03, 0x1b
        /*002e*/ 	.short	0x0040


	//----- nvinfo : EIATTR_NUM_BARRIERS
	.align		4
        /*0030*/ 	.byte	0x02, 0x4c
        /*0032*/ 	.byte	0x01
	.zero		1


	//----- nvinfo : EIATTR_MERCURY_ISA_VERSION
	.align		4
        /*0034*/ 	.byte	0x03, 0x5f
        /*0036*/ 	.short	0x0000


	//----- nvinfo : EIATTR_COOP_GROUP_MASK_REGIDS
	.align		4
        /*0038*/ 	.byte	0x04, 0x29
        /*003a*/ 	.short	(.L_5509 - .L_5508)


	//   ....[0]....
.L_5508:
        /*003c*/ 	.word	0xffffffff


	//   ....[1]....
        /*0040*/ 	.word	0xffffffff


	//   ....[2]....
        /*0044*/ 	.word	0xffffffff


	//   ....[3]....
        /*0048*/ 	.word	0xffffffff


	//   ....[4]....
        /*004c*/ 	.word	0xffffffff


	//   ....[5]....
        /*0050*/ 	.word	0xffffffff


	//   ....[6]....
        /*0054*/ 	.word	0xffffffff


	//   ....[7]....
        /*0058*/ 	.word	0xffffffff


	//   ....[8]....
        /*005c*/ 	.word	0xffffffff


	//   ....[9]....
        /*0060*/ 	.word	0xffffffff


	//   ....[10]....
        /*0064*/ 	.word	0xffffffff


	//   ....[11]....
        /*0068*/ 	.word	0xffffffff


	//   ....[12]....
        /*006c*/ 	.word	0xffffffff


	//   ....[13]....
        /*0070*/ 	.word	0xffffffff


	//   ....[14]....
        /*0074*/ 	.word	0xffffffff


	//   ....[15]....
        /*0078*/ 	.word	0xffffffff


	//   ....[16]....
        /*007c*/ 	.word	0xffffffff


	//   ....[17]....
        /*0080*/ 	.word	0xffffffff


	//   ....[18]....
        /*0084*/ 	.word	0xffffffff


	//   ....[19]....
        /*0088*/ 	.word	0xffffffff


	//----- nvinfo : EIATTR_COOP_GROUP_INSTR_OFFSETS
	.align		4
.L_5509:
        /*008c*/ 	.byte	0x04, 0x28
        /*008e*/ 	.short	(.L_5511 - .L_5510)


	//   ....[0]....
.L_5510:
        /*0090*/ 	.word	0x000007b0


	//   ....[1]....
        /*0094*/ 	.word	0x000007e0


	//   ....[2]....
        /*0098*/ 	.word	0x00000800


	//   ....[3]....
        /*009c*/ 	.word	0x00000810


	//   ....[4]....
        /*00a0*/ 	.word	0x00000840


	//   ....[5]....
        /*00a4*/ 	.word	0x00000850


	//   ....[6]....
        /*00a8*/ 	.word	0x00000880


	//   ....[7]....
        /*00ac*/ 	.word	0x00000890


	//   ....[8]....
        /*00b0*/ 	.word	0x000008c0


	//   ....[9]....
        /*00b4*/ 	.word	0x000008d0


	//   ....[10]....
        /*00b8*/ 	.word	0x00000ac0


	//   ....[11]....
        /*00bc*/ 	.word	0x00000b40


	//   ....[12]....
        /*00c0*/ 	.word	0x00000ba0


	//   ....[13]....
        /*00c4*/ 	.word	0x00000c00


	//   ....[14]....
        /*00c8*/ 	.word	0x00000c70


	//   ....[15]....
        /*00cc*/ 	.word	0x00000ce0


	//   ....[16]....
        /*00d0*/ 	.word	0x00000d40


	//   ....[17]....
        /*00d4*/ 	.word	0x00000da0


	//   ....[18]....
        /*00d8*/ 	.word	0x00000e00


	//   ....[19]....
        /*00dc*/ 	.word	0x00000e60


	//----- nvinfo : EIATTR_EXIT_INSTR_OFFSETS
	.align		4
.L_5511:
        /*00e0*/ 	.byte	0x04, 0x1c
        /*00e2*/ 	.short	(.L_5513 - .L_5512)


	//   ....[0]....
.L_5512:
        /*00e4*/ 	.word	0x00000070


	//   ....[1]....
        /*00e8*/ 	.word	0x00000a60


	//----- nvinfo : EIATTR_MAX_THREADS
	.align		4
.L_5513:
        /*00ec*/ 	.byte	0x04, 0x05
        /*00ee*/ 	.short	(.L_5515 - .L_5514)
.L_5514:
        /*00f0*/ 	.word	0x00000400
        /*00f4*/ 	.word	0x00000001
        /*00f8*/ 	.word	0x00000001


	//----- nvinfo : EIATTR_CRS_STACK_SIZE
	.align		4
.L_5515:
        /*00fc*/ 	.byte	0x04, 0x1e
        /*00fe*/ 	.short	(.L_5517 - .L_5516)
.L_5516:
        /*0100*/ 	.word	0x00000000
.L_5517:


//--------------------- .nv.info._ZN10layer_norm13ln_bwd_kernelINS_13Kernel_traitsI13__nv_bfloat16S2_S2_fjLj2304ELj1ELj1ELj4ELj4ENS_18Kernel_traits_baseILj2304ES2_S2_S2_fjLj128EEEEEEEvNS_9BwdParamsE --------------------------
	.section	.nv.info._ZN10layer_norm13ln_bwd_kernelINS_13Kernel_traitsI13__nv_bfloat16S2_S2_fjLj2304ELj1ELj1ELj4ELj4ENS_18Kernel_traits_baseILj2304ES2_S2_S2_fjLj128EEEEEEEvNS_9BwdParamsE,"",@"SHT_CUDA_INFO"
	.sectionflags	@""
	.align	4


	//----- nvinfo : EIATTR_CUDA_API_VERSION
	.align		4
        /*0000*/ 	.byte	0x04, 0x37
        /*0002*/ 	.short	(.L_5519 - .L_5518)
.L_5518:
        /*0004*/ 	.word	0x00000082


	//----- nvinfo : EIATTR_SW2861232_WAR
	.align		4
.L_5519:
        /*0008*/ 	.byte	0x01, 0x35
	.zero		2


	//----- nvinfo : EIATTR_PARAM_CBANK
	.align		4
        /*000c*/ 	.byte	0x04, 0x0a
        /*000e*/ 	.short	(.L_5521 - .L_5520)
	.align		4
.L_5520:
        /*0010*/ 	.word	index@(.nv.constant0._ZN10layer_norm13ln_bwd_kernelINS_13Kernel_traitsI13__nv_bfloat16S2_S2_fjLj2304ELj1ELj1ELj4ELj4ENS_18Kernel_traits_baseILj2304ES2_S2_S2_fjLj128EEEEEEEvNS_9BwdParamsE)
        /*0014*/ 	.short	0x0160
        /*0016*/ 	.short	0x0088


	//----- nvinfo : EIATTR_CBANK_PARAM_SIZE
	.align		4
.L_5521:
        /*0018*/ 	.byte	0x03, 0x19
        /*001a*/ 	.short	0x0088


	//----- nvinfo : EIATTR_KPARAM_INFO
	.align		4
        /*001c*/ 	.byte	0x04, 0x17
        /*001e*/ 	.short	(.L_5523 - .L_5522)
.L_5522:
        /*0020*/ 	.word	0x00000000
        /*0024*/ 	.short	0x0000
        /*0026*/ 	.short	0x0000
        /*0028*/ 	.byte	0x00, 0xf0, 0x21, 0x02


	//----- nvinfo : EIATTR_MAXREG_COUNT
	.align		4
.L_5523:
        /*002c*/ 	.byte	0x03, 0x1b
        /*002e*/ 	.short	0x00ff


	//----- nvinfo : EIATTR_NUM_BARRIERS
	.align		4
        /*0030*/ 	.byte	0x02, 0x4c
        /*0032*/ 	.byte	0x01
	.zero		1


	//----- nvinfo : EIATTR_MERCURY_ISA_VERSION
	.align		4
        /*0034*/ 	.byte	0x03, 0x5f
        /*0036*/ 	.short	0x0000


	//----- nvinfo : EIATTR_COOP_GROUP_MASK_REGIDS
	.align		4
        /*0038*/ 	.byte	0x04, 0x29
        /*003a*/ 	.short	(.L_5525 - .L_5524)


	//   ....[0]....
.L_5524:
        /*003c*/ 	.word	0xffffffff


	//   ....[1]....
        /*0040*/ 	.word	0xffffffff


	//   ....[2]....
        /*0044*/ 	.word	0xffffffff


	//   ....[3]....
        /*0048*/ 	.word	0xffffffff


	//   ....[4]....
        /*004c*/ 	.word	0xffffffff


	//   ....[5]....
        /*0050*/ 	.word	0xffffffff


	//   ....[6]....
        /*0054*/ 	.word	0xffffffff


	//   ....[7]....
        /*0058*/ 	.word	0xffffffff


	//   ....[8]....
        /*005c*/ 	.word	0xffffffff


	//   ....[9]....
        /*0060*/ 	.word	0xffffffff


	//   ....[10]....
        /*0064*/ 	.word	0xffffffff


	//   ....[11]....
        /*0068*/ 	.word	0xffffffff


	//   ....[12]....
        /*006c*/ 	.word	0xffffffff


	//   ....[13]....
        /*0070*/ 	.word	0xffffffff


	//   ....[14]....
        /*0074*/ 	.word	0xffffffff


	//   ....[15]....
        /*0078*/ 	.word	0xffffffff


	//   ....[16]....
        /*007c*/ 	.word	0xffffffff


	//   ....[17]....
        /*0080*/ 	.word	0xffffffff


	//   ....[18]....
        /*0084*/ 	.word	0xffffffff


	//   ....[19]....
        /*0088*/ 	.word	0xffffffff


	//----- nvinfo : EIATTR_COOP_GROUP_INSTR_OFFSETS
	.align		4
.L_5525:
        /*008c*/ 	.byte	0x04, 0x28
        /*008e*/ 	.short	(.L_5527 - .L_5526)


	//   ....[0]....
.L_5526:
        /*0090*/ 	.word	0x00001ad0


	//   ....[1]....
        /*0094*/ 	.word	0x00001af0


	//   ....[2]....
        /*0098*/ 	.word	0x00001b10


	//   ....[3]....
        /*009c*/ 	.word	0x00001b30


	//   ....[4]....
        /*00a0*/ 	.word	0x00001b50


	//   ....[5]....
        /*00a4*/ 	.word	0x00001b70


	//   ....[6]....
        /*00a8*/ 	.word	0x00001b90


	//   ....[7]....
        /*00ac*/ 	.word	0x00001bb0


	//   ....[8]....
        /*00b0*/ 	.word	0x00001bd0


	//   ....[9]....
        /*00b4*/ 	.word	0x00001bf0


	//   ....[10]....
        /*00b8*/ 	.word	0x000028a0


	//   ....[11]....
        /*00bc*/ 	.word	0x00002920


	//   ....[12]....
        /*00c0*/ 	.word	0x000029a0


	//   ....[13]....
        /*00c4*/ 	.word	0x00002a10


	//   ....[14]....
        /*00c8*/ 	.word	0x00002a90


	//   ....[15]....
        /*00cc*/ 	.word	0x00002b00


	//   ....[16]....
        /*00d0*/ 	.word	0x00002b80


	//   ....[17]....
        /*00d4*/ 	.word	0x00002bf0


	//   ....[18]....
        /*00d8*/ 	.word	0x00002c70


	//   ....[19]....
        /*00dc*/ 	.word	0x00002ce0


	//----- nvinfo : EIATTR_EXIT_INSTR_OFFSETS
	.align		4
.L_5527:
        /*00e0*/ 	.byte	0x04, 0x1c
        /*00e2*/ 	.short	(.L_5529 - .L_5528)


	//   ....[0]....
.L_5528:
        /*00e4*/ 	.word	0x00002840


	//----- nvinfo : EIATTR_MAX_THREADS
	.align		4
.L_5529:
        /*00e8*/ 	.byte	0x04, 0x05
        /*00ea*/ 	.short	(.L_5531 - .L_5530)
.L_5530:
        /*00ec*/ 	.word	0x00000080
        /*00f0*/ 	.word	0x00000001
        /*00f4*/ 	.word	0x00000001


	//----- nvinfo : EIATTR_CRS_STACK_SIZE
	.align		4
.L_5531:
        /*00f8*/ 	.byte	0x04, 0x1e
        /*00fa*/ 	.short	(.L_5533 - .L_5532)
.L_5532:
        /*00fc*/ 	.word	0x00000000
.L_5533:


//--------------------- .nv.info._ZN10layer_norm22ln_bwd_finalize_kernelINS_22Kernel_traits_finalizeILj2304E6__halffS2_fjLj1024ELj4ENS_18Kernel_traits_baseILj2304ES2_fS2_fjLj1024EEEEEEEvNS_9BwdParamsE --------------------------
	.section	.nv.info._ZN10layer_norm22ln_bwd_finalize_kernelINS_22Kernel_traits_finalizeILj2304E6__halffS2_fjLj1024ELj4ENS_18Kernel_traits_baseILj2304ES2_fS2_fjLj1024EEEEEEEvNS_9BwdParamsE,"",@"SHT_CUDA_INFO"
	.sectionflags	@""
	.align	4


	//----- nvinfo : EIATTR_CUDA_API_VERSION
	.align		4
        /*0000*/ 	.byte	0x04, 0x37
        /*0002*/ 	.short	(.L_5535 - .L_5534)
.L_5534:
        /*0004*/ 	.word	0x00000082


	//----- nvinfo : EIATTR_SW2861232_WAR
	.align		4
.L_5535:
        /*0008*/ 	.byte	0x01, 0x35
	.zero		2


	//----- nvinfo : EIATTR_PARAM_CBANK
	.align		4
        /*000c*/ 	.byte	0x04, 0x0a
        /*000e*/ 	.short	(.L_5537 - .L_5536)
	.align		4
.L_5536:
        /*0010*/ 	.word	index@(.nv.constant0._ZN10layer_norm22ln_bwd_finalize_kernelINS_22Kernel_traits_finalizeILj2304E6__halffS2_fjLj1024ELj4ENS_18Kernel_traits_baseILj2304ES2_fS2_fjLj1024EEEEEEEvNS_9BwdParamsE)
        /*0014*/ 	.short	0x0160
        /*0016*/ 	.short	0x0088


	//----- nvinfo : EIATTR_CBANK_PARAM_SIZE
	.align		4
.L_5537:
        /*0018*/ 	.byte	0x03, 0x19
        /*001a*/ 	.short	0x0088


	//----- nvinfo : EIATTR_KPARAM_INFO
	.align		4
        /*001c*/ 	.byte	0x04, 0x17
        /*001e*/ 	.short	(.L_5539 - .L_5538)
.L_5538:
        /*0020*/ 	.word	0x00000000
        /*0024*/ 	.short	0x0000
        /*0026*/ 	.short	0x0000
        /*0028*/ 	.byte	0x00, 0xf0, 0x21, 0x02


	//----- nvinfo : EIATTR_MAXREG_COUNT
	.align		4
.L_5539:
        /*002c*/ 	.byte	0x03, 0x1b
        /*002e*/ 	.short	0x0040


	//----- nvinfo : EIATTR_NUM_BARRIERS
	.align		4
        /*0030*/ 	.byte	0x02, 0x4c
        /*0032*/ 	.byte	0x01
	.zero		1


	//----- nvinfo : EIATTR_MERCURY_ISA_VERSION
	.align		4
        /*0034*/ 	.byte	0x03, 0x5f
        /*0036*/ 	.short	0x0000


	//----- nvinfo : EIATTR_COOP_GROUP_MASK_REGIDS
	.align		4
        /*0038*/ 	.byte	0x04, 0x29
        /*003a*/ 	.short	(.L_5541 - .L_5540)


	//   ....[0]....
.L_5540:
        /*003c*/ 	.word	0xffffffff


	//   ....[1]....
        /*0040*/ 	.word	0xffffffff


	//   ....[2]....
        /*0044*/ 	.word	0xffffffff


	//   ....[3]....
        /*0048*/ 	.word	0xffffffff


	//   ....[4]....
        /*004c*/ 	.word	0xffffffff


	//   ....[5]....
        /*0050*/ 	.word	0xffffffff


	//   ....[6]....
        /*0054*/ 	.word	0xffffffff


	//   ....[7]....
        /*0058*/ 	.word	0xffffffff


	//   ....[8]....
        /*005c*/ 	.word	0xffffffff


	//   ....[9]....
        /*0060*/ 	.word	0xffffffff


	//   ....[10]....
        /*0064*/ 	.word	0xffffffff


	//   ....[11]....
        /*0068*/ 	.word	0xffffffff


	//   ....[12]....
        /*006c*/ 	.word	0xffffffff


	//   ....[13]....
        /*0070*/ 	.word	0xffffffff


	//   ....[14]....
        /*0074*/ 	.word	0xffffffff


	//   ....[15]....
        /*0078*/ 	.word	0xffffffff


	//   ....[16]....
        /*007c*/ 	.word	0xffffffff


	//   ....[17]....
        /*0080*/ 	.word	0xffffffff


	//   ....[18]....
        /*0084*/ 	.word	0xffffffff


	//   ....[19]....
        /*0088*/ 	.word	0xffffffff


	//----- nvinfo : EIATTR_COOP_GROUP_INSTR_OFFSETS
	.align		4
.L_5541:
        /*008c*/ 	.byte	0x04, 0x28
        /*008e*/ 	.short	(.L_5543 - .L_5542)


	//   ....[0]....
.L_5542:
        /*0090*/ 	.word	0x000007b0


	//   ....[1]....
        /*0094*/ 	.word	0x000007e0


	//   ....[2]....
        /*0098*/ 	.word	0x00000800


	//   ....[3]....
        /*009c*/ 	.word	0x00000810


	//   ....[4]....
        /*00a0*/ 	.word	0x00000840


	//   ....[5]....
        /*00a4*/ 	.word	0x00000850


	//   ....[6]....
        /*00a8*/ 	.word	0x00000880


	//   ....[7]....
        /*00ac*/ 	.word	0x00000890


	//   ....[8]....
        /*00b0*/ 	.word	0x000008c0


	//   ....[9]....
        /*00b4*/ 	.word	0x000008d0


	//   ....[10]....
        /*00b8*/ 	.word	0x00000ac0


	//   ....[11]....
        /*00bc*/ 	.word	0x00000b40


	//   ....[12]....
        /*00c0*/ 	.word	0x00000ba0


	//   ....[13]....
        /*00c4*/ 	.word	0x00000c00


	//   ....[14]....
        /*00c8*/ 	.word	0x00000c70


	//   ....[15]....
        /*00cc*/ 	.word	0x00000ce0


	//   ....[16]....
        /*00d0*/ 	.word	0x00000d40


	//   ....[17]....
        /*00d4*/ 	.word	0x00000da0


	//   ....[18]....
        /*00d8*/ 	.word	0x00000e00


	//   ....[19]....
        /*00dc*/ 	.word	0x00000e60


	//----- nvinfo : EIATTR_EXIT_INSTR_OFFSETS
	.align		4
.L_5543:
        /*00e0*/ 	.byte	0x04, 0x1c
        /*00e2*/ 	.short	(.L_5545 - .L_5544)


	//   ....[0]....
.L_5544:
        /*00e4*/ 	.word	0x00000070


	//   ....[1]....
        /*00e8*/ 	.word	0x00000a60


	//----- nvinfo : EIATTR_MAX_THREADS
	.align		4
.L_5545:
        /*00ec*/ 	.byte	0x04, 0x05
        /*00ee*/ 	.short	(.L_5547 - .L_5546)
.L_5546:
        /*00f0*/ 	.word	0x00000400
        /*00f4*/ 	.word	0x00000001
        /*00f8*/ 	.word	0x00000001


	//----- nvinfo : EIATTR_CRS_STACK_SIZE
	.align		4
.L_5547:
        /*00fc*/ 	.byte	0x04, 0x1e
        /*00fe*/ 	.short	(.L_5549 - .L_5548)
.L_5548:
        /*0100*/ 	.word	0x00000000
.L_5549:


//--------------------- .nv.info._ZN10layer_norm13ln_bwd_kernelINS_13Kernel_traitsI6__halffS2_fjLj2304ELj1ELj1ELj4ELj8ENS_18Kernel_traits_baseILj2304ES2_fS2_fjLj128EEEEEEEvNS_9BwdParamsE --------------------------
	.section	.nv.info._ZN10layer_norm13ln_bwd_kernelINS_13Kernel_traitsI6__halffS2_fjLj2304ELj1ELj1ELj4ELj8ENS_18Kernel_traits_baseILj2304ES2_fS2_fjLj128EEEEEEEvNS_9BwdParamsE,"",@"SHT_CUDA_INFO"
	.sectionflags	@""
	.align	4


	//----- nvinfo : EIATTR_CUDA_API_VERSION
	.align		4
        /*0000*/ 	.byte	0x04, 0x37
        /*0002*/ 	.short	(.L_5551 - .L_5550)
.L_5550:
        /*0004*/ 	.word	0x00000082


	//----- nvinfo : EIATTR_SW2861232_WAR
	.align		4
.L_5551:
        /*0008*/ 	.byte	0x01, 0x35
	.zero		2


	//----- nvinfo : EIATTR_PARAM_CBANK
	.align		4
        /*000c*/ 	.byte	0x04, 0x0a
        /*000e*/ 	.short	(.L_5553 - .L_5552)
	.align		4
.L_5552:
        /*0010*/ 	.word	index@(.nv.constant0._ZN10layer_norm13ln_bwd_kernelINS_13Kernel_traitsI6__halffS2_fjLj2304ELj1ELj1ELj4ELj8ENS_18Kernel_traits_baseILj2304ES2_fS2_fjLj128EEEEEEEvNS_9BwdParamsE)
        /*0014*/ 	.short	0x0160
        /*0016*/ 	.short	0x0088


	//----- nvinfo : EIATTR_CBANK_PARAM_SIZE
	.align		4
.L_5553:
        /*0018*/ 	.byte	0x03, 0x19
        /*001a*/ 	.short	0x0088


	//----- nvinfo : EIATTR_KPARAM_INFO
	.align		4
        /*001c*/ 	.byte	0x04, 0x17
        /*001e*/ 	.short	(.L_5555 - .L_5554)
.L_5554:
        /*0020*/ 	.word	0x00000000
        /*0024*/ 	.short	0x0000
        /*0026*/ 	.short	0x0000
        /*0028*/ 	.byte	0x00, 0xf0, 0x21, 0x02


	//----- nvinfo : EIATTR_MAXREG_COUNT
	.align		4
.L_5555:
        /*002c*/ 	.byte	0x03, 0x1b
        /*002e*/ 	.short	0x00ff


	//----- nvinfo : EIATTR_NUM_BARRIERS
	.align		4
        /*0030*/ 	.byte	0x02, 0x4c
        /*0032*/ 	.byte	0x01
	.zero		1


	//----- nvinfo : EIATTR_MERCURY_ISA_VERSION
	.align		4
        /*0034*/ 	.byte	0x03, 0x5f
        /*0036*/ 	.short	0x0000


	//----- nvinfo : EIATTR_COOP_GROUP_MASK_REGIDS
	.align		4
        /*0038*/ 	.byte	0x04, 0x29
        /*003a*/ 	.short	(.L_5557 - .L_5556)


	//   ....[0]....
.L_5556:
        /*003c*/ 	.word	0xffffffff


	//   ....[1]....
        /*0040*/ 	.word	0xffffffff


	//   ....[2]....
        /*0044*/ 	.word	0xffffffff


	//   ....[3]....
        /*0048*/ 	.word	0xffffffff


	//   ....[4]....
        /*004c*/ 	.word	0xffffffff


	//   ....[5]....
        /*0050*/ 	.word	0xffffffff


	//   ....[6]....
        /*0054*/ 	.word	0xffffffff


	//   ....[7]....
        /*0058*/ 	.word	0xffffffff


	//   ....[8]....
        /*005c*/ 	.word	0xffffffff


	//   ....[9]....
        /*0060*/ 	.word	0xffffffff


	//   ....[10]....
        /*0064*/ 	.word	0xffffffff


	//   ....[11]....
        /*0068*/ 	.word	0xffffffff


	//   ....[12]....
        /*006c*/ 	.word	0xffffffff


	//   ....[13]....
        /*0070*/ 	.word	0xffffffff


	//   ....[14]....
        /*0074*/ 	.word	0xffffffff


	//   ....[15]....
        /*0078*/ 	.word	0xffffffff


	//   ....[16]....
        /*007c*/ 	.word	0xffffffff


	//   ....[17]....
        /*0080*/ 	.word	0xffffffff


	//   ....[18]....
        /*0084*/ 	.word	0xffffffff


	//   ....[19]....
        /*0088*/ 	.word	0xffffffff


	//----- nvinfo : EIATTR_COOP_GROUP_INSTR_OFFSETS
	.align		4
.L_5557:
        /*008c*/ 	.byte	0x04, 0x28
        /*008e*/ 	.short	(.L_5559 - .L_5558)


	//   ....[0]....
.L_5558:
        /*0090*/ 	.word	0x00001830


	//   ....[1]....
        /*0094*/ 	.word	0x00001850


	//   ....[2]....
        /*0098*/ 	.word	0x00001870


	//   ....[3]....
        /*009c*/ 	.word	0x00001890


	//   ....[4]....
        /*00a0*/ 	.word	0x000018b0


	//   ....[5]....
        /*00a4*/ 	.word	0x000018d0


	//   ....[6]....
        /*00a8*/ 	.word	0x000018f0


	//   ....[7]....
        /*00ac*/ 	.word	0x00001910


	//   ....[8]....
        /*00b0*/ 	.word	0x00001930


	//   ....[9]....
        /*00b4*/ 	.word	0x00001950


	//   ....[10]....
        /*00b8*/ 	.word	0x00002420


	//   ....[11]....
        /*00bc*/ 	.word	0x000024a0


	//   ....[12]....
        /*00c0*/ 	.word	0x00002520


	//   ....[13]....
        /*00c4*/ 	.word	0x00002590


	//   ....[14]....
        /*00c8*/ 	.word	0x00002610


	//   ....[15]....
        /*00cc*/ 	.word	0x00002680


	//   ....[16]....
        /*00d0*/ 	.word	0x00002700


	//   ....[17]....
        /*00d4*/ 	.word	0x00002770


	//   ....[18]....
        /*00d8*/ 	.word	0x000027f0


	//   ....[19]....
        /*00dc*/ 	.word	0x00002860


	//----- nvinfo : EIATTR_EXIT_INSTR_OFFSETS
	.align		4
.L_5559:
        /*00e0*/ 	.byte	0x04, 0x1c
        /*00e2*/ 	.short	(.L_5561 - .L_5560)


	//   ....[0]....
.L_5560:
        /*00e4*/ 	.word	0x000023c0


	//----- nvinfo : EIATTR_MAX_THREADS
	.align		4
.L_5561:
        /*00e8*/ 	.byte	0x04, 0x05
        /*00ea*/ 	.short	(.L_5563 - .L_5562)
.L_5562:
        /*00ec*/ 	.word	0x00000080
        /*00f0*/ 	.word	0x00000001
        /*00f4*/ 	.word	0x00000001


	//----- nvinfo : EIATTR_CRS_STACK_SIZE
	.align		4
.L_5563:
        /*00f8*/ 	.byte	0x04, 0x1e
        /*00fa*/ 	.short	(.L_5565 - .L_5564)
.L_5564:
        /*00fc*/ 	.word	0x00000000
.L_5565:


//--------------------- .nv.info._ZN10layer_norm22ln_bwd_finalize_kernelINS_22Kernel_traits_finalizeILj2304E6__halfS2_S2_fjLj1024ELj4ENS_18Kernel_traits_baseILj2304ES2_S2_S2_fjLj1024EEEEEEEvNS_9BwdParamsE --------------------------
	.section	.nv.info._ZN10layer_norm22ln_bwd_finalize_kernelINS_22Kernel_traits_finalizeILj2304E6__halfS2_S2_fjLj1024ELj4ENS_18Kernel_traits_baseILj2304ES2_S2_S2_fjLj1024EEEEEEEvNS_9BwdParamsE,"",@"SHT_CUDA_INFO"
	.sectionflags	@""
	.align	4


	//----- nvinfo : EIATTR_CUDA_API_VERSION
	.align		4
        /*0000*/ 	.byte	0x04, 0x37
        /*0002*/ 	.short	(.L_5567 - .L_5566)
.L_5566:
        /*0004*/ 	.word	0x00000082


	//----- nvinfo : EIATTR_SW2861232_WAR
	.align		4
.L_5567:
        /*0008*/ 	.byte	0x01, 0x35
	.zero		2


	//----- nvinfo : EIATTR_PARAM_CBANK
	.align		4
        /*000c*/ 	.byte	0x04, 0x0a
        /*000e*/ 	.short	(.L_5569 - .L_5568)
	.align		4
.L_5568:
        /*0010*/ 	.word	index@(.nv.constant0._ZN10layer_norm22ln_bwd_finalize_kernelINS_22Kernel_traits_finalizeILj2304E6__halfS2_S2_fjLj1024ELj4ENS_18Kernel_traits_baseILj2304ES2_S2_S2_fjLj1024EEEEEEEvNS_9BwdParamsE)
        /*0014*/ 	.short	0x0160
        /*0016*/ 	.short	0x0088


	//----- nvinfo : EIATTR_CBANK_PARAM_SIZE
	.align		4
.L_5569:
        /*0018*/ 	.byte	0x03, 0x19
        /*001a*/ 	.short	0x0088


	//----- nvinfo : EIATTR_KPARAM_INFO
	.align		4
        /*001c*/ 	.byte	0x04, 0x17
        /*001e*/ 	.short	(.L_5571 - .L_5570)
.L_5570:
        /*0020*/ 	.word	0x00000000
        /*0024*/ 	.short	0x0000
        /*0026*/ 	.short	0x0000
        /*0028*/ 	.byte	0x00, 0xf0, 0x21, 0x02


	//----- nvinfo : EIATTR_MAXREG_COUNT
	.align		4
.L_5571:
        /*002c*/ 	.byte	0x03, 0x1b
        /*002e*/ 	.short	0x0040


	//----- nvinfo : EIATTR_NUM_BARRIERS
	.align		4
        /*0030*/ 	.byte	0x02, 0x4c
        /*0032*/ 	.byte	0x01
	.zero		1


	//----- nvinfo : EIATTR_MERCURY_ISA_VERSION
	.align		4
        /*0034*/ 	.byte	0x03, 0x5f
        /*0036*/ 	.short	0x0000


	//----- nvinfo : EIATTR_COOP_GROUP_MASK_REGIDS
	.align		4
        /*0038*/ 	.byte	0x04, 0x29
        /*003a*/ 	.short	(.L_5573 - .L_5572)


	//   ....[0]....
.L_5572:
        /*003c*/ 	.word	0xffffffff


	//   ....[1]....
        /*0040*/ 	.word	0xffffffff


	//   ....[2]....
        /*0044*/ 	.word	0xffffffff


	//   ....[3]....
        /*0048*/ 	.word	0xffffffff


	//   ....[4]....
        /*004c*/ 	.word	0xffffffff


	//   ....[5]....
        /*0050*/ 	.word	0xffffffff


	//   ....[6]....
        /*0054*/ 	.word	0xffffffff


	//   ....[7]....
        /*0058*/ 	.word	0xffffffff


	//   ....[8]....
        /*005c*/ 	.word	0xffffffff


	//   ....[9]....
        /*0060*/ 	.word	0xffffffff


	//   ....[10]....
        /*0064*/ 	.word	0xffffffff


	//   ....[11]....
        /*0068*/ 	.word	0xffffffff


	//   ....[12]....
        /*006c*/ 	.word	0xffffffff


	//   ....[13]....
        /*0070*/ 	.word	0xffffffff


	//   ....[14]....
        /*0074*/ 	.word	0xffffffff


	//   ....[15]....
        /*0078*/ 	.word	0xffffffff


	//   ....[16]....
        /*007c*/ 	.word	0xffffffff


	//   ....[17]....
        /*0080*/ 	.word	0xffffffff


	//   ....[18]....
        /*0084*/ 	.word	0xffffffff


	//   ....[19]....
        /*0088*/ 	.word	0xffffffff


	//----- nvinfo : EIATTR_COOP_GROUP_INSTR_OFFSETS
	.align		4
.L_5573:
        /*008c*/ 	.byte	0x04, 0x28
        /*008e*/ 	.short	(.L_5575 - .L_5574)


	//   ....[0]....
.L_5574:
        /*0090*/ 	.word	0x000007b0


	//   ....[1]....
        /*0094*/ 	.word	0x000007e0


	//   ....[2]....
        /*0098*/ 	.word	0x00000800


	//   ....[3]....
        /*009c*/ 	.word	0x00000810


	//   ....[4]....
        /*00a0*/ 	.word	0x00000840


	//   ....[5]....
        /*00a4*/ 	.word	0x00000850


	//   ....[6]....
        /*00a8*/ 	.word	0x00000880


	//   ....[7]....
        /*00ac*/ 	.word	0x00000890


	//   ....[8]....
        /*00b0*/ 	.word	0x000008c0


	//   ....[9]....
        /*00b4*/ 	.word	0x000008d0


	//   ....[10]....
        /*00b8*/ 	.word	0x00000ac0


	//   ....[11]....
        /*00bc*/ 	.word	0x00000b40


	//   ....[12]....
        /*00c0*/ 	.word	0x00000ba0


	//   ....[13]....
        /*00c4*/ 	.word	0x00000c00


	//   ....[14]....
        /*00c8*/ 	.word	0x00000c70


	//   ....[15]....
        /*00cc*/ 	.word	0x00000ce0


	//   ....[16]....
        /*00d0*/ 	.word	0x00000d40


	//   ....[17]....
        /*00d4*/ 	.word	0x00000da0


	//   ....[18]....
        /*00d8*/ 	.word	0x00000e00


	//   ....[19]....
        /*00dc*/ 	.word	0x00000e60


	//----- nvinfo : EIATTR_EXIT_INSTR_OFFSETS
	.align		4
.L_5575:
        /*00e0*/ 	.byte	0x04, 0x1c
        /*00e2*/ 	.short	(.L_5577 - .L_5576)


	//   ....[0]....
.L_5576:
        /*00e4*/ 	.word	0x00000070


	//   ....[1]....
        /*00e8*/ 	.word	0x00000a60


	//----- nvinfo : EIATTR_MAX_THREADS
	.align		4
.L_5577:
        /*00ec*/ 	.byte	0x04, 0x05
        /*00ee*/ 	.short	(.L_5579 - .L_5578)
.L_5578:
        /*00f0*/ 	.word	0x00000400
        /*00f4*/ 	.word	0x00000001
        /*00f8*/ 	.word	0x00000001


	//----- nvinfo : EIATTR_CRS_STACK_SIZE
	.align		4
.L_5579:
        /*00fc*/ 	.byte	0x04, 0x1e
        /*00fe*/ 	.short	(.L_5581 - .L_5580)
.L_5580:
        /*0100*/ 	.word	0x00000000
.L_5581:


//--------------------- .nv.info._ZN10layer_norm13ln_bwd_kernelINS_13Kernel_traitsI6__halfS2_S2_fjLj2304ELj1ELj1ELj4ELj4ENS_18Kernel_traits_baseILj2304ES2_S2_S2_fjLj128EEEEEEEvNS_9BwdParamsE --------------------------
	.section	.nv.info._ZN10layer_norm13ln_bwd_kernelINS_13Kernel_traitsI6__halfS2_S2_fjLj2304ELj1ELj1ELj4ELj4ENS_18Kernel_traits_baseILj2304ES2_S2_S2_fjLj128EEEEEEEvNS_9BwdParamsE,"",@"SHT_CUDA_INFO"
	.sectionflags	@""
	.align	4


	//----- nvinfo : EIATTR_CUDA_API_VERSION
	.align		4
        /*0000*/ 	.byte	0x04, 0x37
        /*0002*/ 	.short	(.L_5583 - .L_5582)
.L_5582:
        /*0004*/ 	.word	0x00000082


	//----- nvinfo : EIATTR_SW2861232_WAR
	.align		4
.L_5583:
        /*0008*/ 	.byte	0x01, 0x35
	.zero		2


	//----- nvinfo : EIATTR_PARAM_CBANK
	.align		4
        /*000c*/ 	.byte	0x04, 0x0a
        /*000e*/ 	.short	(.L_5585 - .L_5584)
	.align		4
.L_5584:
        /*0010*/ 	.word	index@(.nv.constant0._ZN10layer_norm13ln_bwd_kernelINS_13Kernel_traitsI6__halfS2_S2_fjLj2304ELj1ELj1ELj4ELj4ENS_18Kernel_traits_baseILj2304ES2_S2_S2_fjLj128EEEEEEEvNS_9BwdParamsE)
        /*0014*/ 	.short	0x0160
        /*0016*/ 	.short	0x0088


	//----- nvinfo : EIATTR_CBANK_PARAM_SIZE
	.align		4
.L_5585:
        /*0018*/ 	.byte	0x03, 0x19
        /*001a*/ 	.short	0x0088


	//----- nvinfo : EIATTR_KPARAM_INFO
	.align		4
        /*001c*/ 	.byte	0x04, 0x17
        /*001e*/ 	.short	(.L_5587 - .L_5586)
.L_5586:
        /*0020*/ 	.word	0x00000000
        /*0024*/ 	.short	0x0000
        /*0026*/ 	.short	0x0000
        /*0028*/ 	.byte	0x00, 0xf0, 0x21, 0x02


	//----- nvinfo : EIATTR_MAXREG_COUNT
	.align		4
.L_5587:
        /*002c*/ 	.byte	0x03, 0x1b
        /*002e*/ 	.short	0x00ff


	//----- nvinfo : EIATTR_NUM_BARRIERS
	.align		4
        /*0030*/ 	.byte	0x02, 0x4c
        /*0032*/ 	.byte	0x01
	.zero		1


	//----- nvinfo : EIATTR_MERCURY_ISA_VERSION
	.align		4
        /*0034*/ 	.byte	0x03, 0x5f
        /*0036*/ 	.short	0x0000


	//----- nvinfo : EIATTR_COOP_GROUP_MASK_REGIDS
	.align		4
        /*0038*/ 	.byte	0x04, 0x29
        /*003a*/ 	.short	(.L_5589 - .L_5588)


	//   ....[0]....
.L_5588:
        /*003c*/ 	.word	0xffffffff


	//   ....[1]....
        /*0040*/ 	.word	0xffffffff


	//   ....[2]....
        /*0044*/ 	.word	0xffffffff


	//   ....[3]....
        /*0048*/ 	.word	0xffffffff


	//   ....[4]....
        /*004c*/ 	.word	0xffffffff


	//   ....[5]....
        /*0050*/ 	.word	0xffffffff


	//   ....[6]....
        /*0054*/ 	.word	0xffffffff


	//   ....[7]....
        /*0058*/ 	.word	0xffffffff


	//   ....[8]....
        /*005c*/ 	.word	0xffffffff


	//   ....[9]....
        /*0060*/ 	.word	0xffffffff


	//   ....[10]....
        /*0064*/ 	.word	0xffffffff


	//   ....[11]....
        /*0068*/ 	.word	0xffffffff


	//   ....[12]....
        /*006c*/ 	.word	0xffffffff


	//   ....[13]....
        /*0070*/ 	.word	0xffffffff


	//   ....[14]....
        /*0074*/ 	.word	0xffffffff


	//   ....[15]....
        /*0078*/ 	.word	0xffffffff


	//   ....[16]....
        /*007c*/ 	.word	0xffffffff


	//   ....[17]....
        /*0080*/ 	.word	0xffffffff


	//   ....[18]....
        /*0084*/ 	.word	0xffffffff


	//   ....[19]....
        /*0088*/ 	.word	0xffffffff


	//----- nvinfo : EIATTR_COOP_GROUP_INSTR_OFFSETS
	.align		4
.L_5589:
        /*008c*/ 	.byte	0x04, 0x28
        /*008e*/ 	.short	(.L_5591 - .L_5590)


	//   ....[0]....
.L_5590:
        /*0090*/ 	.word	0x00001ad0


	//   ....[1]....
        /*0094*/ 	.word	0x00001af0


	//   ....[2]....
        /*0098*/ 	.word	0x00001b10


	//   ....[3]....
        /*009c*/ 	.word	0x00001b30


	//   ....[4]....
        /*00a0*/ 	.word	0x00001b50


	//   ....[5]....
        /*00a4*/ 	.word	0x00001b70


	//   ....[6]....
        /*00a8*/ 	.word	0x00001b90


	//   ....[7]....
        /*00ac*/ 	.word	0x00001bb0


	//   ....[8]....
        /*00b0*/ 	.word	0x00001bd0


	//   ....[9]....
        /*00b4*/ 	.word	0x00001bf0


	//   ....[10]....
        /*00b8*/ 	.word	0x000028a0


	//   ....[11]....
        /*00bc*/ 	.word	0x00002920


	//   ....[12]....
        /*00c0*/ 	.word	0x000029a0


	//   ....[13]....
        /*00c4*/ 	.word	0x00002a10


	//   ....[14]....
        /*00c8*/ 	.word	0x00002a90


	//   ....[15]....
        /*00cc*/ 	.word	0x00002b00


	//   ....[16]....
        /*00d0*/ 	.word	0x00002b80


	//   ....[17]....
        /*00d4*/ 	.word	0x00002bf0


	//   ....[18]....
        /*00d8*/ 	.word	0x00002c70


	//   ....[19]....
        /*00dc*/ 	.word	0x00002ce0


	//----- nvinfo : EIATTR_EXIT_INSTR_OFFSETS
	.align		4
.L_5591:
        /*00e0*/ 	.byte	0x04, 0x1c
        /*00e2*/ 	.short	(.L_5593 - .L_5592)


	//   ....[0]....
.L_5592:
        /*00e4*/ 	.word	0x00002840


	//----- nvinfo : EIATTR_MAX_THREADS
	.align		4
.L_5593:
        /*00e8*/ 	.byte	0x04, 0x05
        /*00ea*/ 	.short	(.L_5595 - .L_5594)
.L_5594:
        /*00ec*/ 	.word	0x00000080
        /*00f0*/ 	.word	0x00000001
        /*00f4*/ 	.word	0x00000001


	//----- nvinfo : EIATTR_CRS_STACK_SIZE
	.align		4
.L_5595:
        /*00f8*/ 	.byte	0x04, 0x1e
        /*00fa*/ 	.short	(.L_5597 - .L_5596)
.L_5596:
        /*00fc*/ 	.word	0x00000000
.L_5597:


//--------------------- .nv.info._ZN10layer_norm22ln_bwd_finalize_kernelINS_22Kernel_traits_finalizeILj2304EffffjLj1024ELj4ENS_18Kernel_traits_baseILj2304EffffjLj1024EEEEEEEvNS_9BwdParamsE --------------------------
	.section	.nv.info._ZN10layer_norm22ln_bwd_finalize_kernelINS_22Kernel_traits_finalizeILj2304EffffjLj1024ELj4ENS_18Kernel_traits_baseILj2304EffffjLj1024EEEEEEEvNS_9BwdParamsE,"",@"SHT_CUDA_INFO"
	.sectionflags	@""
	.align	4


	//----- nvinfo : EIATTR_CUDA_API_VERSION
	.align		4
        /*0000*/ 	.byte	0x04, 0x37
        /*0002*/ 	.short	(.L_5599 - .L_5598)
.L_5598:
        /*0004*/ 	.word	0x00000082


	//----- nvinfo : EIATTR_SW2861232_WAR
	.align		4
.L_5599:
        /*0008*/ 	.byte	0x01, 0x35
	.zero		2


	//----- nvinfo : EIATTR_PARAM_CBANK
	.align		4
        /*000c*/ 	.byte	0x04, 0x0a
        /*000e*/ 	.short	(.L_5601 - .L_5600)
	.align		4
.L_5600:
        /*0010*/ 	.word	index@(.nv.constant0._ZN10layer_norm22ln_bwd_finalize_kernelINS_22Kernel_traits_finalizeILj2304EffffjLj1024ELj4ENS_18Kernel_traits_baseILj2304EffffjLj1024EEEEEEEvNS_9BwdParamsE)
        /*0014*/ 	.short	0x0160
        /*0016*/ 	.short	0x0088


	//----- nvinfo : EIATTR_CBANK_PARAM_SIZE
	.align		4
.L_5601:
        /*0018*/ 	.byte	0x03, 0x19
        /*001a*/ 	.short	0x0088


	//----- nvinfo : EIATTR_KPARAM_INFO
	.align		4
        /*001c*/ 	.byte	0x04, 0x17
        /*001e*/ 	.short	(.L_5603 - .L_5602)
.L_5602:
        /*0020*/ 	.word	0x00000000
        /*0024*/ 	.short	0x0000
        /*0026*/ 	.short	0x0000
        /*0028*/ 	.byte	0x00, 0xf0, 0x21, 0x02


	//----- nvinfo : EIATTR_MAXREG_COUNT
	.align		4
.L_5603:
        /*002c*/ 	.byte	0x03, 0x1b
        /*002e*/ 	.short	0x0040


	//----- nvinfo : EIATTR_NUM_BARRIERS
	.align		4
        /*0030*/ 	.byte	0x02, 0x4c
        /*0032*/ 	.byte	0x01
	.zero		1


	//----- nvinfo : EIATTR_MERCURY_ISA_VERSION
	.align		4
        /*0034*/ 	.byte	0x03, 0x5f
        /*0036*/ 	.short	0x0000


	//----- nvinfo : EIATTR_COOP_GROUP_MASK_REGIDS
	.align		4
        /*0038*/ 	.byte	0x04, 0x29
        /*003a*/ 	.short	(.L_5605 - .L_5604)


	//   ....[0]....
.L_5604:
        /*003c*/ 	.word	0xffffffff


	//   ....[1]....
        /*0040*/ 	.word	0xffffffff


	//   ....[2]....
        /*0044*/ 	.word	0xffffffff


	//   ....[3]....
        /*0048*/ 	.word	0xffffffff


	//   ....[4]....
        /*004c*/ 	.word	0xffffffff


	//   ....[5]....
        /*0050*/ 	.word	0xffffffff


	//   ....[6]....
        /*0054*/ 	.word	0xffffffff


	//   ....[7]....
        /*0058*/ 	.word	0xffffffff


	//   ....[8]....
        /*005c*/ 	.word	0xffffffff


	//   ....[9]....
        /*0060*/ 	.word	0xffffffff


	//   ....[10]....
        /*0064*/ 	.word	0xffffffff


	//   ....[11]....
        /*0068*/ 	.word	0xffffffff


	//   ....[12]....
        /*006c*/ 	.word	0xffffffff


	//   ....[13]....
        /*0070*/ 	.word	0xffffffff


	//   ....[14]....
        /*0074*/ 	.word	0xffffffff


	//   ....[15]....
        /*0078*/ 	.word	0xffffffff


	//   ....[16]....
        /*007c*/ 	.word	0xffffffff


	//   ....[17]....
        /*0080*/ 	.word	0xffffffff


	//   ....[18]....
        /*0084*/ 	.word	0xffffffff


	//   ....[19]....
        /*0088*/ 	.word	0xffffffff


	//----- nvinfo : EIATTR_COOP_GROUP_INSTR_OFFSETS
	.align		4
.L_5605:
        /*008c*/ 	.byte	0x04, 0x28
        /*008e*/ 	.short	(.L_5607 - .L_5606)


	//   ....[0]....
.L_5606:
        /*0090*/ 	.word	0x000007b0


	//   ....[1]....
        /*0094*/ 	.word	0x000007e0


	//   ....[2]....
        /*0098*/ 	.word	0x00000800


	//   ....[3]....
        /*009c*/ 	.word	0x00000810


	//   ....[4]....
        /*00a0*/ 	.word	0x00000840


	//   ....[5]....
        /*00a4*/ 	.word	0x00000850


	//   ....[6]....
        /*00a8*/ 	.word	0x00000880


	//   ....[7]....
        /*00ac*/ 	.word	0x00000890


	//   ....[8]....
        /*00b0*/ 	.word	0x000008c0


	//   ....[9]....
        /*00b4*/ 	.word	0x000008d0


	//   ....[10]....
        /*00b8*/ 	.word	0x00000a70


	//   ....[11]....
        /*00bc*/ 	.word	0x00000af0


	//   ....[12]....
        /*00c0*/ 	.word	0x00000b50


	//   ....[13]....
        /*00c4*/ 	.word	0x00000bb0


	//   ....[14]....
        /*00c8*/ 	.word	0x00000c20


	//   ....[15]....
        /*00cc*/ 	.word	0x00000c90


	//   ....[16]....
        /*00d0*/ 	.word	0x00000cf0


	//   ....[17]....
        /*00d4*/ 	.word	0x00000d50


	//   ....[18]....
        /*00d8*/ 	.word	0x00000db0


	//   ....[19]....
        /*00dc*/ 	.word	0x00000e10


	//----- nvinfo : EIATTR_EXIT_INSTR_OFFSETS
	.align		4
.L_5607:
        /*00e0*/ 	.byte	0x04, 0x1c
        /*00e2*/ 	.short	(.L_5609 - .L_5608)


	//   ....[0]....
.L_5608:
        /*00e4*/ 	.word	0x00000070


	//   ....[1]....
        /*00e8*/ 	.word	0x00000a10


	//----- nvinfo : EIATTR_MAX_THREADS
	.align		4
.L_5609:
        /*00ec*/ 	.byte	0x04, 0x05
        /*00ee*/ 	.short	(.L_5611 - .L_5610)
.L_5610:
        /*00f0*/ 	.word	0x00000400
        /*00f4*/ 	.word	0x00000001
        /*00f8*/ 	.word	0x00000001


	//----- nvinfo : EIATTR_CRS_STACK_SIZE
	.align		4
.L_5611:
        /*00fc*/ 	.byte	0x04, 0x1e
        /*00fe*/ 	.short	(.L_5613 - .L_5612)
.L_5612:
        /*0100*/ 	.word	0x00000000
.L_5613:


//--------------------- .nv.info._ZN10layer_norm13ln_bwd_kernelINS_13Kernel_traitsIffffjLj2304ELj1ELj1ELj4ELj8ENS_18Kernel_traits_baseILj2304EffffjLj128EEEEEEEvNS_9BwdParamsE --------------------------
	.section	.nv.info._ZN10layer_norm13ln_bwd_kernelINS_13Kernel_traitsIffffjLj2304ELj1ELj1ELj4ELj8ENS_18Kernel_traits_baseILj2304EffffjLj128EEEEEEEvNS_9BwdParamsE,"",@"SHT_CUDA_INFO"
	.sectionflags	@""
	.align	4


	//----- nvinfo : EIATTR_CUDA_API_VERSION
	.align		4
        /*0000*/ 	.byte	0x04, 0x37
        /*0002*/ 	.short	(.L_5615 - .L_5614)
.L_5614:
        /*0004*/ 	.word	0x00000082


	//----- nvinfo : EIATTR_SW2861232_WAR
	.align		4
.L_5615:
        /*0008*/ 	.byte	0x01, 0x35
	.zero		2


	//----- nvinfo : EIATTR_PARAM_CBANK
	.align		4
        /*000c*/ 	.byte	0x04, 0x0a
        /*000e*/ 	.short	(.L_5617 - .L_5616)
	.align		4
.L_5616:
        /*0010*/ 	.word	index@(.nv.constant0._ZN10layer_norm13ln_bwd_kernelINS_13Kernel_traitsIffffjLj2304ELj1ELj1ELj4ELj8ENS_18Kernel_traits_baseILj2304EffffjLj128EEEEEEEvNS_9BwdParamsE)
        /*0014*/ 	.short	0x0160
        /*0016*/ 	.short	0x0088


	//----- nvinfo : EIATTR_CBANK_PARAM_SIZE
	.align		4
.L_5617:
        /*0018*/ 	.byte	0x03, 0x19
        /*001a*/ 	.short	0x0088


	//----- nvinfo : EIATTR_KPARAM_INFO
	.align		4
        /*001c*/ 	.byte	0x04, 0x17
        /*001e*/ 	.short	(.L_5619 - .L_5618)
.L_5618:
        /*0020*/ 	.word	0x00000000
        /*0024*/ 	.short	0x0000
        /*0026*/ 	.short	0x0000
        /*0028*/ 	.byte	0x00, 0xf0, 0x21, 0x02


	//----- nvinfo : EIATTR_MAXREG_COUNT
	.align		4
.L_5619:
        /*002c*/ 	.byte	0x03, 0x1b
        /*002e*/ 	.short	0x00ff


	//----- nvinfo : EIATTR_NUM_BARRIERS
	.align		4
        /*0030*/ 	.byte	0x02, 0x4c
        /*0032*/ 	.byte	0x01
	.zero		1


	//----- nvinfo : EIATTR_MERCURY_ISA_VERSION
	.align		4
        /*0034*/ 	.byte	0x03, 0x5f
        /*0036*/ 	.short	0x0000


	//----- nvinfo : EIATTR_COOP_GROUP_MASK_REGIDS
	.align		4
        /*0038*/ 	.byte	0x04, 0x29
        /*003a*/ 	.short	(.L_5621 - .L_5620)


	//   ....[0]....
.L_5620:
        /*003c*/ 	.word	0xffffffff


	//   ....[1]....
        /*0040*/ 	.word	0xffffffff


	//   ....[2]....
        /*0044*/ 	.word	0xffffffff


	//   ....[3]....
        /*0048*/ 	.word	0xffffffff


	//   ....[4]....
        /*004c*/ 	.word	0xffffffff


	//   ....[5]....
        /*0050*/ 	.word	0xffffffff


	//   ....[6]....
        /*0054*/ 	.word	0xffffffff


	//   ....[7]....
        /*0058*/ 	.word	0xffffffff


	//   ....[8]....
        /*005c*/ 	.word	0xffffffff


	//   ....[9]....
        /*0060*/ 	.word	0xffffffff


	//   ....[10]....
        /*0064*/ 	.word	0xffffffff


	//   ....[11]....
        /*0068*/ 	.word	0xffffffff


	//   ....[12]....
        /*006c*/ 	.word	0xffffffff


	//   ....[13]....
        /*0070*/ 	.word	0xffffffff


	//   ....[14]....
        /*0074*/ 	.word	0xffffffff


	//   ....[15]....
        /*0078*/ 	.word	0xffffffff


	//   ....[16]....
        /*007c*/ 	.word	0xffffffff


	//   ....[17]....
        /*0080*/ 	.word	0xffffffff


	//   ....[18]....
        /*0084*/ 	.word	0xffffffff


	//   ....[19]....
        /*0088*/ 	.word	0xffffffff


	//----- nvinfo : EIATTR_COOP_GROUP_INSTR_OFFSETS
	.align		4
.L_5621:
        /*008c*/ 	.byte	0x04, 0x28
        /*008e*/ 	.short	(.L_5623 - .L_5622)


	//   ....[0]....
.L_5622:
        /*0090*/ 	.word	0x000013c0


	//   ....[1]....
        /*0094*/ 	.word	0x000013e0


	//   ....[2]....
        /*0098*/ 	.word	0x00001400


	//   ....[3]....
        /*009c*/ 	.word	0x00001420


	//   ....[4]....
        /*00a0*/ 	.word	0x00001440


	//   ....[5]....
        /*00a4*/ 	.word	0x00001460


	//   ....[6]....
        /*00a8*/ 	.word	0x00001480


	//   ....[7]....
        /*00ac*/ 	.word	0x000014a0


	//   ....[8]....
        /*00b0*/ 	.word	0x000014c0


	//   ....[9]....
        /*00b4*/ 	.word	0x000014e0


	//   ....[10]....
        /*00b8*/ 	.word	0x000020b0


	//   ....[11]....
        /*00bc*/ 	.word	0x00002130


	//   ....[12]....
        /*00c0*/ 	.word	0x000021b0


	//   ....[13]....
        /*00c4*/ 	.word	0x00002220


	//   ....[14]....
        /*00c8*/ 	.word	0x000022a0


	//   ....[15]....
        /*00cc*/ 	.word	0x00002310


	//   ....[16]....
        /*00d0*/ 	.word	0x00002390


	//   ....[17]....
        /*00d4*/ 	.word	0x00002400


	//   ....[18]....
        /*00d8*/ 	.word	0x00002480


	//   ....[19]....
        /*00dc*/ 	.word	0x000024f0


	//----- nvinfo : EIATTR_EXIT_INSTR_OFFSETS
	.align		4
.L_5623:
        /*00e0*/ 	.byte	0x04, 0x1c
        /*00e2*/ 	.short	(.L_5625 - .L_5624)


	//   ....[0]....
.L_5624:
        /*00e4*/ 	.word	0x00002050


	//----- nvinfo : EIATTR_MAX_THREADS
	.align		4
.L_5625:
        /*00e8*/ 	.byte	0x04, 0x05
        /*00ea*/ 	.short	(.L_5627 - .L_5626)
.L_5626:
        /*00ec*/ 	.word	0x00000080
        /*00f0*/ 	.word	0x00000001
        /*00f4*/ 	.word	0x00000001


	//----- nvinfo : EIATTR_CRS_STACK_SIZE
	.align		4
.L_5627:
        /*00f8*/ 	.byte	0x04, 0x1e
        /*00fa*/ 	.short	(.L_5629 - .L_5628)
.L_5628:
        /*00fc*/ 	.word	0x00000000
.L_5629:


//--------------------- .nv.info._ZN10layer_norm22ln_bwd_finalize_kernelINS_22Kernel_traits_finalizeILj2048E13__nv_bfloat16fS2_fjLj1024ELj4ENS_18Kernel_traits_baseILj2048ES2_fS2_fjLj1024EEEEEEEvNS_9BwdParamsE --------------------------
	.section	.nv.info._ZN10layer_norm22ln_bwd_finalize_kernelINS_22Kernel_traits_finalizeILj2048E13__nv_bfloat16fS2_fjLj1024ELj4ENS_18Kernel_traits_baseILj2048ES2_fS2_fjLj1024EEEEEEEvNS_9BwdParamsE,"",@"SHT_CUDA_INFO"
	.sectionflags	@""
	.align	4


	//----- nvinfo : EIATTR_CUDA_API_VERSION
	.align		4
        /*0000*/ 	.byte	0x04, 0x37
        /*0002*/ 	.short	(.L_5631 - .L_5630)
.L_5630:
        /*0004*/ 	.word	0x00000082


	//----- nvinfo : EIATTR_SW2861232_WAR
	.align		4
.L_5631:
        /*0008*/ 	.byte	0x01, 0x35
	.zero		2


	//----- nvinfo : EIATTR_PARAM_CBANK
	.align		4
        /*000c*/ 	.byte	0x04, 0x0a
        /*000e*/ 	.short	(.L_5633 - .L_5632)
	.align		4
.L_5632:
        /*0010*/ 	.word	index@(.nv.constant0._ZN10layer_norm22ln_bwd_finalize_kernelINS_22Kernel_traits_finalizeILj2048E13__nv_bfloat16fS2_fjLj1024ELj4ENS_18Kernel_traits_baseILj2048ES2_fS2_fjLj1024EEEEEEEvNS_9BwdParamsE)
        /*0014*/ 	.short	0x0160
        /*0016*/ 	.short	0x0088


	//----- nvinfo : EIATTR_CBANK_PARAM_SIZE
	.align		4
.L_5633:
        /*0018*/ 	.byte	0x03, 0x19
        /*001a*/ 	.short	0x0088


	//----- nvinfo : EIATTR_KPARAM_INFO
	.align		4
        /*001c*/ 	.byte	0x04, 0x17
        /*001e*/ 	.short	(.L_5635 - .L_5634)
.L_5634:
        /*0020*/ 	.word	0x00000000
        /*0024*/ 	.short	0x0000
        /*0026*/ 	.short	0x0000
        /*0028*/ 	.byte	0x00, 0xf0, 0x21, 0x02


	//----- nvinfo : EIATTR_MAXREG_COUNT
	.align		4
.L_5635:
        /*002c*/ 	.byte	0x03, 0x1b
        /*002e*/ 	.short	0x0040


	//----- nvinfo : EIATTR_NUM_BARRIERS
	.align		4
        /*0030*/ 	.byte	0x02, 0x4c
        /*0032*/ 	.byte	0x01
	.zero		1


	//----- nvinfo : EIATTR_MERCURY_ISA_VERSION
	.align		4
        /*0034*/ 	.byte	0x03, 0x5f
        /*0036*/ 	.short	0x0000


	//----- nvinfo : EIATTR_COOP_GROUP_MASK_REGIDS
	.align		4
        /*0038*/ 	.byte	0x04, 0x29
        /*003a*/ 	.short	(.L_5637 - .L_5636)


	//   ....[0]....
.L_5636:
        /*003c*/ 	.word	0xffffffff


	//   ....[1]....
        /*0040*/ 	.word	0xffffffff


	//   ....[2]....
        /*0044*/ 	.word	0xffffffff


	//   ....[3]....
        /*0048*/ 	.word	0xffffffff


	//   ....[4]....
        /*004c*/ 	.word	0xffffffff


	//   ....[5]....
        /*0050*/ 	.word	0xffffffff


	//   ....[6]....
        /*0054*/ 	.word	0xffffffff


	//   ....[7]....
        /*0058*/ 	.word	0xffffffff


	//   ....[8]....
        /*005c*/ 	.word	0xffffffff


	//   ....[9]....
        /*0060*/ 	.word	0xffffffff


	//   ....[10]....
        /*0064*/ 	.word	0xffffffff


	//   ....[11]....
        /*0068*/ 	.word	0xffffffff


	//   ....[12]....
        /*006c*/ 	.word	0xffffffff


	//   ....[13]....
        /*0070*/ 	.word	0xffffffff


	//   ....[14]....
        /*0074*/ 	.word	0xffffffff


	//   ....[15]....
        /*0078*/ 	.word	0xffffffff


	//   ....[16]....
        /*007c*/ 	.word	0xffffffff


	//   ....[17]....
        /*0080*/ 	.word	0xffffffff


	//   ....[18]....
        /*0084*/ 	.word	0xffffffff


	//   ....[19]....
        /*0088*/ 	.word	0xffffffff


	//----- nvinfo : EIATTR_COOP_GROUP_INSTR_OFFSETS
	.align		4
.L_5637:
        /*008c*/ 	.byte	0x04, 0x28
        /*008e*/ 	.short	(.L_5639 - .L_5638)


	//   ....[0]....
.L_5638:
        /*0090*/ 	.word	0x000007b0


	//   ....[1]....
        /*0094*/ 	.word	0x000007e0


	//   ....[2]....
        /*0098*/ 	.word	0x00000800


	//   ....[3]....
        /*009c*/ 	.word	0x00000810


	//   ....[4]....
        /*00a0*/ 	.word	0x00000840


	//   ....[5]....
        /*00a4*/ 	.word	0x00000850


	//   ....[6]....
        /*00a8*/ 	.word	0x00000880


	//   ....[7]....
        /*00ac*/ 	.word	0x00000890


	//   ....[8]....
        /*00b0*/ 	.word	0x000008c0


	//   ....[9]....
        /*00b4*/ 	.word	0x000008d0


	//   ....[10]....
        /*00b8*/ 	.word	0x00000ac0


	//   ....[11]....
        /*00bc*/ 	.word	0x00000b40


	//   ....[12]....
        /*00c0*/ 	.word	0x00000ba0


	//   ....[13]....
        /*00c4*/ 	.word	0x00000c00


	//   ....[14]....
        /*00c8*/ 	.word	0x00000c70


	//   ....[15]....
        /*00cc*/ 	.word	0x00000ce0


	//   ....[16]....
        /*00d0*/ 	.word	0x00000d40


	//   ....[17]....
        /*00d4*/ 	.word	0x00000da0


	//   ....[18]....
        /*00d8*/ 	.word	0x00000e00


	//   ....[19]....
        /*00dc*/ 	.word	0x00000e60


	//----- nvinfo : EIATTR_EXIT_INSTR_OFFSETS
	.align		4
.L_5639:
        /*00e0*/ 	.byte	0x04, 0x1c
        /*00e2*/ 	.short	(.L_5641 - .L_5640)


	//   ....[0]....
.L_5640:
        /*00e4*/ 	.word	0x00000070


	//   ....[1]....
        /*00e8*/ 	.word	0x00000a60


	//----- nvinfo : EIATTR_MAX_THREADS
	.align		4
.L_5641:
        /*00ec*/ 	.byte	0x04, 0x05
        /*00ee*/ 	.short	(.L_5643 - .L_5642)
.L_5642:
        /*00f0*/ 	.word	0x00000400
        /*00f4*/ 	.word	0x00000001
        /*00f8*/ 	.word	0x00000001


	//----- nvinfo : EIATTR_CRS_STACK_SIZE
	.align		4
.L_5643:
        /*00fc*/ 	.byte	0x04, 0x1e
        /*00fe*/ 	.short	(.L_5645 - .L_5644)
.L_5644:
        /*0100*/ 	.word	0x00000000
.L_5645:


//--------------------- .nv.info._ZN10layer_norm13ln_bwd_kernelINS_13Kernel_traitsI13__nv_bfloat16fS2_fjLj2048ELj1ELj1ELj4ELj16ENS_18Kernel_traits_baseILj2048ES2_fS2_fjLj128EEEEEEEvNS_9BwdParamsE --------------------------
	.section	.nv.info._ZN10layer_norm13ln_bwd_kernelINS_13Kernel_traitsI13__nv_bfloat16fS2_fjLj2048ELj1ELj1ELj4ELj16ENS_18Kernel_traits_baseILj2048ES2_fS2_fjLj128EEEEEEEvNS_9BwdParamsE,"",@"SHT_CUDA_INFO"
	.sectionflags	@""
	.align	4


	//----- nvinfo : EIATTR_CUDA_API_VERSION
	.align		4
        /*0000*/ 	.byte	0x04, 0x37
        /*0002*/ 	.short	(.L_5647 - .L_5646)
.L_5646:
        /*0004*/ 	.word	0x00000082


	//----- nvinfo : EIATTR_SW2861232_WAR
	.align		4
.L_5647:
        /*0008*/ 	.byte	0x01, 0x35
	.zero		2


	//----- nvinfo : EIATTR_PARAM_CBANK
	.align		4
        /*000c*/ 	.byte	0x04, 0x0a
        /*000e*/ 	.short	(.L_5649 - .L_5648)
	.align		4
.L_5648:
        /*0010*/ 	.word	index@(.nv.constant0._ZN10layer_norm13ln_bwd_kernelINS_13Kernel_traitsI13__nv_bfloat16fS2_fjLj2048ELj1ELj1ELj4ELj16ENS_18Kernel_traits_baseILj2048ES2_fS2_fjLj128EEEEEEEvNS_9BwdParamsE)
        /*0014*/ 	.short	0x0160
        /*0016*/ 	.short	0x0088


	//----- nvinfo : EIATTR_CBANK_PARAM_SIZE
	.align		4
.L_5649:
        /*0018*/ 	.byte	0x03, 0x19
        /*001a*/ 	.short	0x0088


	//----- nvinfo : EIATTR_KPARAM_INFO
	.align		4
        /*001c*/ 	.byte	0x04, 0x17
        /*001e*/ 	.short	(.L_5651 - .L_5650)
.L_5650:
        /*0020*/ 	.word	0x00000000
        /*0024*/ 	.short	0x0000
        /*0026*/ 	.short	0x0000
        /*0028*/ 	.byte	0x00, 0xf0, 0x21, 0x02


	//----- nvinfo : EIATTR_MAXREG_COUNT
	.align		4
.L_5651:
        /*002c*/ 	.byte	0x03, 0x1b
        /*002e*/ 	.short	0x00ff


	//----- nvinfo : EIATTR_NUM_BARRIERS
	.align		4
        /*0030*/ 	.byte	0x02, 0x4c
        /*0032*/ 	.byte	0x01
	.zero		1


	//----- nvinfo : EIATTR_MERCURY_ISA_VERSION
	.align		4
        /*0034*/ 	.byte	0x03, 0x5f
        /*0036*/ 	.short	0x0000


	//----- nvinfo : EIATTR_COOP_GROUP_MASK_REGIDS
	.align		4
        /*0038*/ 	.byte	0x04, 0x29
        /*003a*/ 	.short	(.L_5653 - .L_5652)


	//   ....[0]....
.L_5652:
        /*003c*/ 	.word	0xffffffff


	//   ....[1]....
        /*0040*/ 	.word	0xffffffff


	//   ....[2]....
        /*0044*/ 	.word	0xffffffff


	//   ....[3]....
        /*0048*/ 	.word	0xffffffff


	//   ....[4]....
        /*004c*/ 	.word	0xffffffff


	//   ....[5]....
        /*0050*/ 	.word	0xffffffff


	//   ....[6]....
        /*0054*/ 	.word	0xffffffff


	//   ....[7]....
        /*0058*/ 	.word	0xffffffff


	//   ....[8]....
        /*005c*/ 	.word	0xffffffff


	//   ....[9]....
        /*0060*/ 	.word	0xffffffff


	//   ....[10]....
        /*0064*/ 	.word	0xffffffff


	//   ....[11]....
        /*0068*/ 	.word	0xffffffff


	//   ....[12]....
        /*006c*/ 	.word	0xffffffff


	//   ....[13]....
        /*0070*/ 	.word	0xffffffff


	//   ....[14]....
        /*0074*/ 	.word	0xffffffff


	//   ....[15]....
        /*0078*/ 	.word	0xffffffff


	//   ....[16]....
        /*007c*/ 	.word	0xffffffff


	//   ....[17]....
        /*0080*/ 	.word	0xffffffff


	//   ....[18]....
        /*0084*/ 	.word	0xffffffff


	//   ....[19]....
        /*0088*/ 	.word	0xffffffff


	//----- nvinfo : EIATTR_COOP_GROUP_INSTR_OFFSETS
	.align		4
.L_5653:
        /*008c*/ 	.byte	0x04, 0x28
        /*008e*/ 	.short	(.L_5655 - .L_5654)


	//   ....[0]....
.L_5654:
        /*0090*/ 	.word	0x000015d0


	//   ....[1]....
        /*0094*/ 	.word	0x000015f0


	//   ....[2]....
        /*0098*/ 	.word	0x00001610


	//   ....[3]....
        /*009c*/ 	.word	0x00001630


	//   ....[4]....
        /*00a0*/ 	.word	0x00001650


	//   ....[5]....
        /*00a4*/ 	.word	0x00001670


	//   ....[6]....
        /*00a8*/ 	.word	0x00001690


	//   ....[7]....
        /*00ac*/ 	.word	0x000016b0


	//   ....[8]....
        /*00b0*/ 	.word	0x000016d0


	//   ....[9]....
        /*00b4*/ 	.word	0x000016f0


	//   ....[10]....
        /*00b8*/ 	.word	0x00001fc0


	//   ....[11]....
        /*00bc*/ 	.word	0x00002040


	//   ....[12]....
        /*00c0*/ 	.word	0x000020c0


	//   ....[13]....
        /*00c4*/ 	.word	0x00002130


	//   ....[14]....
        /*00c8*/ 	.word	0x000021b0


	//   ....[15]....
        /*00cc*/ 	.word	0x00002220


	//   ....[16]....
        /*00d0*/ 	.word	0x000022a0


	//   ....[17]....
        /*00d4*/ 	.word	0x00002310


	//   ....[18]....
        /*00d8*/ 	.word	0x00002390


	//   ....[19]....
        /*00dc*/ 	.word	0x00002400


	//----- nvinfo : EIATTR_EXIT_INSTR_OFFSETS
	.align		4
.L_5655:
        /*00e0*/ 	.byte	0x04, 0x1c
        /*00e2*/ 	.short	(.L_5657 - .L_5656)


	//   ....[0]....
.L_5656:
        /*00e4*/ 	.word	0x00001f60


	//----- nvinfo : EIATTR_MAX_THREADS
	.align		4
.L_5657:
        /*00e8*/ 	.byte	0x04, 0x05
        /*00ea*/ 	.short	(.L_5659 - .L_5658)
.L_5658:
        /*00ec*/ 	.word	0x00000080
        /*00f0*/ 	.word	0x00000001
        /*00f4*/ 	.word	0x00000001


	//----- nvinfo : EIATTR_CRS_STACK_SIZE
	.align		4
.L_5659:
        /*00f8*/ 	.byte	0x04, 0x1e
        /*00fa*/ 	.short	(.L_5661 - .L_5660)
.L_5660:
        /*00fc*/ 	.word	0x00000000
.L_5661:


//--------------------- .nv.info._ZN10layer_norm22ln_bwd_finalize_kernelINS_22Kernel_traits_finalizeILj2048E13__nv_bfloat16S2_S2_fjLj1024ELj4ENS_18Kernel_traits_baseILj2048ES2_S2_S2_fjLj1024EEEEEEEvNS_9BwdParamsE --------------------------
	.section	.nv.info._ZN10layer_norm22ln_bwd_finalize_kernelINS_22Kernel_traits_finalizeILj2048E13__nv_bfloat16S2_S2_fjLj1024ELj4ENS_18Kernel_traits_baseILj2048ES2_S2_S2_fjLj1024EEEEEEEvNS_9BwdParamsE,"",@"SHT_CUDA_INFO"
	.sectionflags	@""
	.align	4


	//----- nvinfo : EIATTR_CUDA_API_VERSION
	.align		4
        /*0000*/ 	.byte	0x04, 0x37
        /*0002*/ 	.short	(.L_5663 - .L_5662)
.L_5662:
        /*0004*/ 	.word	0x00000082


	//----- nvinfo : EIATTR_SW2861232_WAR
	.align		4
.L_5663:
        /*0008*/ 	.byte	0x01, 0x35
	.zero		2


	//----- nvinfo : EIATTR_PARAM_CBANK
	.align		4
        /*000c*/ 	.byte	0x04, 0x0a
        /*000e*/ 	.short	(.L_5665 - .L_5664)
	.align		4
.L_5664:
        /*0010*/ 	.word	index@(.nv.constant0._ZN10layer_norm22ln_bwd_finalize_kernelINS_22Kernel_traits_finalizeILj2048E13__nv_bfloat16S2_S2_fjLj1024ELj4ENS_18Kernel_traits_baseILj2048ES2_S2_S2_fjLj1024EEEEEEEvNS_9BwdParamsE)
        /*0014*/ 	.short	0x0160
        /*0016*/ 	.short	0x0088


	//----- nvinfo : EIATTR_CBANK_PARAM_SIZE
	.align		4
.L_5665:
        /*0018*/ 	.byte	0x03, 0x19
        /*001a*/ 	.short	0x0088


	//----- nvinfo : EIATTR_KPARAM_INFO
	.align		4
        /*001c*/ 	.byte	0x04, 0x17
        /*001e*/ 	.short	(.L_5667 - .L_5666)
.L_5666:
        /*0020*/ 	.word	0x00000000
        /*0024*/ 	.short	0x0000
        /*0026*/ 	.short	0x0000
        /*0028*/ 	.byte	0x00, 0xf0, 0x21, 0x02


	//----- nvinfo : EIATTR_MAXREG_COUNT
	.align		4
.L_5667:
        /*002c*/ 	.byte	0x03, 0x1b
        /*002e*/ 	.short	0x0040


	//----- nvinfo : EIATTR_NUM_BARRIERS
	.align		4
        /*0030*/ 	.byte	0x02, 0x4c
        /*0032*/ 	.byte	0x01
	.zero		1


	//----- nvinfo : EIATTR_MERCURY_ISA_VERSION
	.align		4
        /*0034*/ 	.byte	0x03, 0x5f
        /*0036*/ 	.short	0x0000


	//----- nvinfo : EIATTR_COOP_GROUP_MASK_REGIDS
	.align		4
        /*0038*/ 	.byte	0x04, 0x29
        /*003a*/ 	.short	(.L_5669 - .L_5668)


	//   ....[0]....
.L_5668:
        /*003c*/ 	.word	0xffffffff


	//   ....[1]....
        /*0040*/ 	.word	0xffffffff


	//   ....[2]....
        /*0044*/ 	.word	0xffffffff


	//   ....[3]....
        /*0048*/ 	.word	0xffffffff


	//   ....[4]....
        /*004c*/ 	.word	0xffffffff


	//   ....[5]....
        /*0050*/ 	.word	0xffffffff


	//   ....[6]....
        /*0054*/ 	.word	0xffffffff


	//   ....[7]....
        /*0058*/ 	.word	0xffffffff


	//   ....[8]....
        /*005c*/ 	.word	0xffffffff


	//   ....[9]....
        /*0060*/ 	.word	0xffffffff


	//   ....[10]....
        /*0064*/ 	.word	0xffffffff


	//   ....[11]....
        /*0068*/ 	.word	0xffffffff


	//   ....[12]....
        /*006c*/ 	.word	0xffffffff


	//   ....[13]....
        /*0070*/ 	.word	0xffffffff


	//   ....[14]....
        /*0074*/ 	.word	0xffffffff


	//   ....[15]....
        /*0078*/ 	.word	0xffffffff


	//   ....[16]....
        /*007c*/ 	.word	0xffffffff


	//   ....[17]....
        /*0080*/ 	.word	0xffffffff


	//   ....[18]....
        /*0084*/ 	.word	0xffffffff


	//   ....[19]....
        /*0088*/ 	.word	0xffffffff


	//----- nvinfo : EIATTR_COOP_GROUP_INSTR_OFFSETS
	.align		4
.L_5669:
        /*008c*/ 	.byte	0x04, 0x28
        /*008e*/ 	.short	(.L_5671 - .L_5670)


	//   ....[0]....
.L_5670:
        /*0090*/ 	.word	0x000007b0


	//   ....[1]....
        /*0094*/ 	.word	0x000007e0


	//   ....[2]....
        /*0098*/ 	.word	0x00000800


	//   ....[3]....
        /*009c*/ 	.word	0x00000810


	//   ....[4]....
        /*00a0*/ 	.word	0x00000840


	//   ....[5]....
        /*00a4*/ 	.word	0x00000850


	//   ....[6]....
        /*00a8*/ 	.word	0x00000880


	//   ....[7]....
        /*00ac*/ 	.word	0x00000890


	//   ....[8]....
        /*00b0*/ 	.word	0x000008c0


	//   ....[9]....
        /*00b4*/ 	.word	0x000008d0


	//   ....[10]....
        /*00b8*/ 	.word	0x00000ac0


	//   ....[11]....
        /*00bc*/ 	.word	0x00000b40


	//   ....[12]....
        /*00c0*/ 	.word	0x00000ba0


	//   ....[13]....
        /*00c4*/ 	.word	0x00000c00


	//   ....[14]....
        /*00c8*/ 	.word	0x00000c70


	//   ....[15]....
        /*00cc*/ 	.word	0x00000ce0


	//   ....[16]....
        /*00d0*/ 	.word	0x00000d40


	//   ....[17]....
        /*00d4*/ 	.word	0x00000da0


	//   ....[18]....
        /*00d8*/ 	.word	0x00000e00


	//   ....[19]....
        /*00dc*/ 	.word	0x00000e60


	//----- nvinfo : EIATTR_EXIT_INSTR_OFFSETS
	.align		4
.L_5671:
        /*00e0*/ 	.byte	0x04, 0x1c
        /*00e2*/ 	.short	(.L_5673 - .L_5672)


	//   ....[0]....
.L_5672:
        /*00e4*/ 	.word	0x00000070


	//   ....[1]....
        /*00e8*/ 	.word	0x00000a60


	//----- nvinfo : EIATTR_MAX_THREADS
	.align		4
.L_5673:
        /*00ec*/ 	.byte	0x04, 0x05
        /*00ee*/ 	.short	(.L_5675 - .L_5674)
.L_5674:
        /*00f0*/ 	.word	0x00000400
        /*00f4*/ 	.word	0x00000001
        /*00f8*/ 	.word	0x00000001


	//----- nvinfo : EIATTR_CRS_STACK_SIZE
	.align		4
.L_5675:
        /*00fc*/ 	.byte	0x04, 0x1e
        /*00fe*/ 	.short	(.L_5677 - .L_5676)
.L_5676:
        /*0100*/ 	.word	0x00000000
.L_5677:


//--------------------- .nv.info._ZN10layer_norm13ln_bwd_kernelINS_13Kernel_traitsI13__nv_bfloat16S2_S2_fjLj2048ELj1ELj1ELj4ELj16ENS_18Kernel_traits_baseILj2048ES2_S2_S2_fjLj128EEEEEEEvNS_9BwdParamsE --------------------------
	.section	.nv.info._ZN10layer_norm13ln_bwd_kernelINS_13Kernel_traitsI13__nv_bfloat16S2_S2_fjLj2048ELj1ELj1ELj4ELj16ENS_18Kernel_traits_baseILj2048ES2_S2_S2_fjLj128EEEEEEEvNS_9BwdParamsE,"",@"SHT_CUDA_INFO"
	.sectionflags	@""
	.align	4


	//----- nvinfo : EIATTR_CUDA_API_VERSION
	.align		4
        /*0000*/ 	.byte	0x04, 0x37
        /*0002*/ 	.short	(.L_5679 - .L_5678)
.L_5678:
        /*0004*/ 	.word	0x00000082


	//----- nvinfo : EIATTR_SW2861232_WAR
	.align		4
.L_5679:
        /*0008*/ 	.byte	0x01, 0x35
	.zero		2


	//----- nvinfo : EIATTR_PARAM_CBANK
	.align		4
        /*000c*/ 	.byte	0x04, 0x0a
        /*000e*/ 	.short	(.L_5681 - .L_5680)
	.align		4
.L_5680:
        /*0010*/ 	.word	index@(.nv.constant0._ZN10layer_norm13ln_bwd_kernelINS_13Kernel_traitsI13__nv_bfloat16S2_S2_fjLj2048ELj1ELj1ELj4ELj16ENS_18Kernel_traits_baseILj2048ES2_S2_S2_fjLj128EEEEEEEvNS_9BwdParamsE)
        /*0014*/ 	.short	0x0160
        /*0016*/ 	.short	0x0088


	//----- nvinfo : EIATTR_CBANK_PARAM_SIZE
	.align		4
.L_5681:
        /*0018*/ 	.byte	0x03, 0x19
        /*001a*/ 	.short	0x0088


	//----- nvinfo : EIATTR_KPARAM_INFO
	.align		4
        /*001c*/ 	.byte	0x04, 0x17
        /*001e*/ 	.short	(.L_5683 - .L_5682)
.L_5682:
        /*0020*/ 	.word	0x00000000
        /*0024*/ 	.short	0x0000
        /*0026*/ 	.short	0x0000
        /*0028*/ 	.byte	0x00, 0xf0, 0x21, 0x02


	//----- nvinfo : EIATTR_MAXREG_COUNT
	.align		4
.L_5683:
        /*002c*/ 	.byte	0x03, 0x1b
        /*002e*/ 	.short	0x00ff


	//----- nvinfo : EIATTR_NUM_BARRIERS
	.align		4
        /*0030*/ 	.byte	0x02, 0x4c
        /*0032*/ 	.byte	0x01
	.zero		1


	//----- nvinfo : EIATTR_MERCURY_ISA_VERSION
	.align		4
        /*0034*/ 	.byte	0x03, 0x5f
        /*0036*/ 	.short	0x0000


	//----- nvinfo : EIATTR_COOP_GROUP_MASK_REGIDS
	.align		4
        /*0038*/ 	.byte	0x04, 0x29
        /*003a*/ 	.short	(.L_5685 - .L_5684)


	//   ....[0]....
.L_5684:
        /*003c*/ 	.word	0xffffffff


	//   ....[1]....
        /*0040*/ 	.word	0xffffffff


	//   ....[2]....
        /*0044*/ 	.word	0xffffffff


	//   ....[3]....
        /*0048*/ 	.word	0xffffffff


	//   ....[4]....
        /*004c*/ 	.word	0xffffffff


	//   ....[5]....
        /*0050*/ 	.word	0xffffffff


	//   ....[6]....
        /*0054*/ 	.word	0xffffffff


	//   ....[7]....
        /*0058*/ 	.word	0xffffffff


	//   ....[8]....
        /*005c*/ 	.word	0xffffffff


	//   ....[9]....
        /*0060*/ 	.word	0xffffffff


	//   ....[10]....
        /*0064*/ 	.word	0xffffffff


	//   ....[11]....
        /*0068*/ 	.word	0xffffffff


	//   ....[12]....
        /*006c*/ 	.word	0xffffffff


	//   ....[13]....
        /*0070*/ 	.word	0xffffffff


	//   ....[14]....
        /*0074*/ 	.word	0xffffffff


	//   ....[15]....
        /*0078*/ 	.word	0xffffffff


	//   ....[16]....
        /*007c*/ 	.word	0xffffffff


	//   ....[17]....
        /*0080*/ 	.word	0xffffffff


	//   ....[18]....
        /*0084*/ 	.word	0xffffffff


	//   ....[19]....
        /*0088*/ 	.word	0xffffffff


	//----- nvinfo : EIATTR_COOP_GROUP_INSTR_OFFSETS
	.align		4
.L_5685:
        /*008c*/ 	.byte	0x04, 0x28
        /*008e*/ 	.short	(.L_5687 - .L_5686)


	//   ....[0]....
.L_5686:
        /*0090*/ 	.word	0x000013b0


	//   ....[1]....
        /*0094*/ 	.word	0x000013d0


	//   ....[2]....
        /*0098*/ 	.word	0x000013f0


	//   ....[3]....
        /*009c*/ 	.word	0x00001410


	//   ....[4]....
        /*00a0*/ 	.word	0x00001430


	//   ....[5]....
        /*00a4*/ 	.word	0x00001450


	//   ....[6]....
        /*00a8*/ 	.word	0x00001470


	//   ....[7]....
        /*00ac*/ 	.word	0x00001490


	//   ....[8]....
        /*00b0*/ 	.word	0x000014b0


	//   ....[9]....
        /*00b4*/ 	.word	0x000014d0


	//   ....[10]....
        /*00b8*/ 	.word	0x00001d40


	//   ....[11]....
        /*00bc*/ 	.word	0x00001dc0


	//   ....[12]....
        /*00c0*/ 	.word	0x00001e40


	//   ....[13]....
        /*00c4*/ 	.word	0x00001eb0


	//   ....[14]....
        /*00c8*/ 	.word	0x00001f30


	//   ....[15]....
        /*00cc*/ 	.word	0x00001fa0


	//   ....[16]....
        /*00d0*/ 	.word	0x00002020


	//   ....[17]....
        /*00d4*/ 	.word	0x00002090


	//   ....[18]....
        /*00d8*/ 	.word	0x00002110


	//   ....[19]....
        /*00dc*/ 	.word	0x00002180


	//----- nvinfo : EIATTR_EXIT_INSTR_OFFSETS
	.align		4
.L_5687:
        /*00e0*/ 	.byte	0x04, 0x1c
        /*00e2*/ 	.short	(.L_5689 - .L_5688)


	//   ....[0]....
.L_5688:
        /*00e4*/ 	.word	0x00001ce0


	//----- nvinfo : EIATTR_MAX_THREADS
	.align		4
.L_5689:
        /*00e8*/ 	.byte	0x04, 0x05
        /*00ea*/ 	.short	(.L_5691 - .L_5690)
.L_5690:
        /*00ec*/ 	.word	0x00000080
        /*00f0*/ 	.word	0x00000001
        /*00f4*/ 	.word	0x00000001


	//----- nvinfo : EIATTR_CRS_STACK_SIZE
	.align		4
.L_5691:
        /*00f8*/ 	.byte	0x04, 0x1e
        /*00fa*/ 	.short	(.L_5693 - .L_5692)
.L_5692:
        /*00fc*/ 	.word	0x00000000
.L_5693:


//--------------------- .nv.info._ZN10layer_norm22ln_bwd_finalize_kernelINS_22Kernel_traits_finalizeILj2048E6__halffS2_fjLj1024ELj4ENS_18Kernel_traits_baseILj2048ES2_fS2_fjLj1024EEEEEEEvNS_9BwdParamsE --------------------------
	.section	.nv.info._ZN10layer_norm22ln_bwd_finalize_kernelINS_22Kernel_traits_finalizeILj2048E6__halffS2_fjLj1024ELj4ENS_18Kernel_traits_baseILj2048ES2_fS2_fjLj1024EEEEEEEvNS_9BwdParamsE,"",@"SHT_CUDA_INFO"
	.sectionflags	@""
	.align	4


	//----- nvinfo : EIATTR_CUDA_API_VERSION
	.align		4
        /*0000*/ 	.byte	0x04, 0x37
        /*0002*/ 	.short	(.L_5695 - .L_5694)
.L_5694:
        /*0004*/ 	.word	0x00000082


	//----- nvinfo : EIATTR_SW2861232_WAR
	.align		4
.L_5695:
        /*0008*/ 	.byte	0x01, 0x35
	.zero		2


	//----- nvinfo : EIATTR_PARAM_CBANK
	.align		4
        /*000c*/ 	.byte	0x04, 0x0a
        /*000e*/ 	.short	(.L_5697 - .L_5696)
	.align		4
.L_5696:
        /*0010*/ 	.word	index@(.nv.constant0._ZN10layer_norm22ln_bwd_finalize_kernelINS_22Kernel_traits_finalizeILj2048E6__halffS2_fjLj1024ELj4ENS_18Kernel_traits_baseILj2048ES2_fS2_fjLj1024EEEEEEEvNS_9BwdParamsE)
        /*0014*/ 	.short	0x0160
        /*0016*/ 	.short	0x0088


	//----- nvinfo : EIATTR_CBANK_PARAM_SIZE
	.align		4
.L_5697:
        /*0018*/ 	.byte	0x03, 0x19
        /*001a*/ 	.short	0x0088


	//----- nvinfo : EIATTR_KPARAM_INFO
	.align		4
        /*001c*/ 	.byte	0x04, 0x17
        /*001e*/ 	.short	(.L_5699 - .L_5698)
.L_5698:
        /*0020*/ 	.word	0x00000000
        /*0024*/ 	.short	0x0000
        /*0026*/ 	.short	0x0000
        /*0028*/ 	.byte	0x00, 0xf0, 0x21, 0x02


	//----- nvinfo : EIATTR_MAXREG_COUNT
	.align		4
.L_5699:
        /*002c*/ 	.byte	0x03, 0x1b
        /*002e*/ 	.short	0x0040


	//----- nvinfo : EIATTR_NUM_BARRIERS
	.align		4
        /*0030*/ 	.byte	0x02, 0x4c
        /*0032*/ 	.byte	0x01
	.zero		1


	//----- nvinfo : EIATTR_MERCURY_ISA_VERSION
	.align		4
        /*0034*/ 	.byte	0x03, 0x5f
        /*0036*/ 	.short	0x0000


	//----- nvinfo : EIATTR_COOP_GROUP_MASK_REGIDS
	.align		4
        /*0038*/ 	.byte	0x04, 0x29
        /*003a*/ 	.short	(.L_5701 - .L_5700)


	//   ....[0]....
.L_5700:
        /*003c*/ 	.word	0xffffffff


	//   ....[1]....
        /*0040*/ 	.word	0xffffffff


	//   ....[2]....
        /*0044*/ 	.word	0xffffffff


	//   ....[3]....
        /*0048*/ 	.word	0xffffffff


	//   ....[4]....
        /*004c*/ 	.word	0xffffffff


	//   ....[5]....
        /*0050*/ 	.word	0xffffffff


	//   ....[6]....
        /*0054*/ 	.word	0xffffffff


	//   ....[7]....
        /*0058*/ 	.word	0xffffffff


	//   ....[8]....
        /*005c*/ 	.word	0xffffffff


	//   ....[9]....
        /*0060*/ 	.word	0xffffffff


	//   ....[10]....
        /*0064*/ 	.word	0xffffffff


	//   ....[11]....
        /*0068*/ 	.word	0xffffffff


	//   ....[12]....
        /*006c*/ 	.word	0xffffffff


	//   ....[13]....
        /*0070*/ 	.word	0xffffffff


	//   ....[14]....
        /*0074*/ 	.word	0xffffffff


	//   ....[15]....
        /*0078*/ 	.word	0xffffffff


	//   ....[16]....
        /*007c*/ 	.word	0xffffffff


	//   ....[17]....
        /*0080*/ 	.word	0xffffffff


	//   ....[18]....
        /*0084*/ 	.word	0xffffffff


	//   ....[19]....
        /*0088*/ 	.word	0xffffffff


	//----- nvinfo : EIATTR_COOP_GROUP_INSTR_OFFSETS
	.align		4
.L_5701:
        /*008c*/ 	.byte	0x04, 0x28
        /*008e*/ 	.short	(.L_5703 - .L_5702)


	//   ....[0]....
.L_5702:
        /*0090*/ 	.word	0x000007b0


	//   ....[1]....
        /*0094*/ 	.word	0x000007e0


	//   ....[2]....
        /*0098*/ 	.word	0x00000800


	//   ....[3]....
        /*009c*/ 	.word	0x00000810


	//   ....[4]....
        /*00a0*/ 	.word	0x00000840


	//   ....[5]....
        /*00a4*/ 	.word	0x00000850


	//   ....[6]....
        /*00a8*/ 	.word	0x00000880


	//   ....[7]....
        /*00ac*/ 	.word	0x00000890


	//   ....[8]....
        /*00b0*/ 	.word	0x000008c0


	//   ....[9]....
        /*00b4*/ 	.word	0x000008d0


	//   ....[10]....
        /*00b8*/ 	.word	0x00000ac0


	//   ....[11]....
        /*00bc*/ 	.word	0x00000b40


	//   ....[12]....
        /*00c0*/ 	.word	0x00000ba0


	//   ....[13]....
        /*00c4*/ 	.word	0x00000c00


	//   ....[14]....
        /*00c8*/ 	.word	0x00000c70


	//   ....[15]....
        /*00cc*/ 	.word	0x00000ce0


	//   ....[16]....
        /*00d0*/ 	.word	0x00000d40


	//   ....[17]....
        /*00d4*/ 	.word	0x00000da0


	//   ....[18]....
        /*00d8*/ 	.word	0x00000e00


	//   ....[19]....
        /*00dc*/ 	.word	0x00000e60


	//----- nvinfo : EIATTR_EXIT_INSTR_OFFSETS
	.align		4
.L_5703:
        /*00e0*/ 	.byte	0x04, 0x1c
        /*00e2*/ 	.short	(.L_5705 - .L_5704)


	//   ....[0]....
.L_5704:
        /*00e4*/ 	.word	0x00000070


	//   ....[1]....
        /*00e8*/ 	.word	0x00000a60


	//----- nvinfo : EIATTR_MAX_THREADS
	.align		4
.L_5705:
        /*00ec*/ 	.byte	0x04, 0x05
        /*00ee*/ 	.short	(.L_5707 - .L_5706)
.L_5706:
        /*00f0*/ 	.word	0x00000400
        /*00f4*/ 	.word	0x00000001
        /*00f8*/ 	.word	0x00000001


	//----- nvinfo : EIATTR_CRS_STACK_SIZE
	.align		4
.L_5707:
        /*00fc*/ 	.byte	0x04, 0x1e
        /*00fe*/ 	.short	(.L_5709 - .L_5708)
.L_5708:
        /*0100*/ 	.word	0x00000000
.L_5709:


//--------------------- .nv.info._ZN10layer_norm13ln_bwd_kernelINS_13Kernel_traitsI6__halffS2_fjLj2048ELj1ELj1ELj4ELj16ENS_18Kernel_traits_baseILj2048ES2_fS2_fjLj128EEEEEEEvNS_9BwdParamsE --------------------------
	.section	.nv.info._ZN10layer_norm13ln_bwd_kernelINS_13Kernel_traitsI6__halffS2_fjLj2048ELj1ELj1ELj4ELj16ENS_18Kernel_traits_baseILj2048ES2_fS2_fjLj128EEEEEEEvNS_9BwdParamsE,"",@"SHT_CUDA_INFO"
	.sectionflags	@""
	.align	4


	//----- nvinfo : EIATTR_CUDA_API_VERSION
	.align		4
        /*0000*/ 	.byte	0x04, 0x37
        /*0002*/ 	.short	(.L_5711 - .L_5710)
.L_5710:
        /*0004*/ 	.word	0x00000082


	//----- nvinfo : EIATTR_SW2861232_WAR
	.align		4
.L_5711:
        /*0008*/ 	.byte	0x01, 0x35
	.zero		2


	//----- nvinfo : EIATTR_PARAM_CBANK
	.align		4
        /*000c*/ 	.byte	0x04, 0x0a
        /*000e*/ 	.short	(.L_5713 - .L_5712)
	.align		4
.L_5712:
        /*0010*/ 	.word	index@(.nv.constant0._ZN10layer_norm13ln_bwd_kernelINS_13Kernel_traitsI6__halffS2_fjLj2048ELj1ELj1ELj4ELj16ENS_18Kernel_traits_baseILj2048ES2_fS2_fjLj128EEEEEEEvNS_9BwdParamsE)
        /*0014*/ 	.short	0x0160
        /*0016*/ 	.short	0x0088


	//----- nvinfo : EIATTR_CBANK_PARAM_SIZE
	.align		4
.L_5713:
        /*0018*/ 	.byte	0x03, 0x19
        /*001a*/ 	.short	0x0088


	//----- nvinfo : EIATTR_KPARAM_INFO
	.align		4
        /*001c*/ 	.byte	0x04, 0x17
        /*001e*/ 	.short	(.L_5715 - .L_5714)
.L_5714:
        /*0020*/ 	.word	0x00000000
        /*0024*/ 	.short	0x0000
        /*0026*/ 	.short	0x0000
        /*0028*/ 	.byte	0x00, 0xf0, 0x21, 0x02


	//----- nvinfo : EIATTR_MAXREG_COUNT
	.align		4
.L_5715:
        /*002c*/ 	.byte	0x03, 0x1b
        /*002e*/ 	.short	0x00ff


	//----- nvinfo : EIATTR_NUM_BARRIERS
	.align		4
        /*0030*/ 	.byte	0x02, 0x4c
        /*0032*/ 	.byte	0x01
	.zero		1


	//----- nvinfo : EIATTR_MERCURY_ISA_VERSION
	.align		4
        /*0034*/ 	.byte	0x03, 0x5f
        /*0036*/ 	.short	0x0000


	//----- nvinfo : EIATTR_COOP_GROUP_MASK_REGIDS
	.align		4
        /*0038*/ 	.byte	0x04, 0x29
        /*003a*/ 	.short	(.L_5717 - .L_5716)


	//   ....[0]....
.L_5716:
        /*003c*/ 	.word	0xffffffff


	//   ....[1]....
        /*0040*/ 	.word	0xffffffff


	//   ....[2]....
        /*0044*/ 	.word	0xffffffff


	//   ....[3]....
        /*0048*/ 	.word	0xffffffff


	//   ....[4]....
        /*004c*/ 	.word	0xffffffff


	//   ....[5]....
        /*0050*/ 	.word	0xffffffff


	//   ....[6]....
        /*0054*/ 	.word	0xffffffff


	//   ....[7]....
        /*0058*/ 	.word	0xffffffff


	//   ....[8]....
        /*005c*/ 	.word	0xffffffff


	//   ....[9]....
        /*0060*/ 	.word	0xffffffff


	//   ....[10]....
        /*0064*/ 	.word	0xffffffff


	//   ....[11]....
        /*0068*/ 	.word	0xffffffff


	//   ....[12]....
        /*006c*/ 	.word	0xffffffff


	//   ....[13]....
        /*0070*/ 	.word	0xffffffff


	//   ....[14]....
        /*0074*/ 	.word	0xffffffff


	//   ....[15]....
        /*0078*/ 	.word	0xffffffff


	//   ....[16]....
        /*007c*/ 	.word	0xffffffff


	//   ....[17]....
        /*0080*/ 	.word	0xffffffff


	//   ....[18]....
        /*0084*/ 	.word	0xffffffff


	//   ....[19]....
        /*0088*/ 	.word	0xffffffff


	//----- nvinfo : EIATTR_COOP_GROUP_INSTR_OFFSETS
	.align		4
.L_5717:
        /*008c*/ 	.byte	0x04, 0x28
        /*008e*/ 	.short	(.L_5719 - .L_5718)


	//   ....[0]....
.L_5718:
        /*0090*/ 	.word	0x000015d0


	//   ....[1]....
        /*0094*/ 	.word	0x000015f0


	//   ....[2]....
        /*0098*/ 	.word	0x00001610


	//   ....[3]....
        /*009c*/ 	.word	0x00001630


	//   ....[4]....
        /*00a0*/ 	.word	0x00001650


	//   ....[5]....
        /*00a4*/ 	.word	0x00001670


	//   ....[6]....
        /*00a8*/ 	.word	0x00001690


	//   ....[7]....
        /*00ac*/ 	.word	0x000016b0


	//   ....[8]....
        /*00b0*/ 	.word	0x000016d0


	//   ....[9]....
        /*00b4*/ 	.word	0x000016f0


	//   ....[10]....
        /*00b8*/ 	.word	0x00001fc0


	//   ....[11]....
        /*00bc*/ 	.word	0x00002040


	//   ....[12]....
        /*00c0*/ 	.word	0x000020c0


	//   ....[13]....
        /*00c4*/ 	.word	0x00002130


	//   ....[14]....
        /*00c8*/ 	.word	0x000021b0


	//   ....[15]....
        /*00cc*/ 	.word	0x00002220


	//   ....[16]....
        /*00d0*/ 	.word	0x000022a0


	//   ....[17]....
        /*00d4*/ 	.word	0x00002310


	//   ....[18]....
        /*00d8*/ 	.word	0x00002390


	//   ....[19]....
        /*00dc*/ 	.word	0x00002400


	//----- nvinfo : EIATTR_EXIT_INSTR_OFFSETS
	.align		4
.L_5719:
        /*00e0*/ 	.byte	0x04, 0x1c
        /*00e2*/ 	.short	(.L_5721 - .L_5720)


	//   ....[0]....
.L_5720:
        /*00e4*/ 	.word	0x00001f60


	//----- nvinfo : EIATTR_MAX_THREADS
	.align		4
.L_5721:
        /*00e8*/ 	.byte	0x04, 0x05
        /*00ea*/ 	.short	(.L_5723 - .L_5722)
.L_5722:
        /*00ec*/ 	.word	0x00000080
        /*00f0*/ 	.word	0x00000001
        /*00f4*/ 	.word	0x00000001


	//----- nvinfo : EIATTR_CRS_STACK_SIZE
	.align		4
.L_5723:
        /*00f8*/ 	.byte	0x04, 0x1e
        /*00fa*/ 	.short	(.L_5725 - .L_5724)
.L_5724:
        /*00fc*/ 	.word	0x00000000
.L_5725:


//--------------------- .nv.info._ZN10layer_norm22ln_bwd_finalize_kernelINS_22Kernel_traits_finalizeILj2048E6__halfS2_S2_fjLj1024ELj4ENS_18Kernel_traits_baseILj2048ES2_S2_S2_fjLj1024EEEEEEEvNS_9BwdParamsE --------------------------
	.section	.nv.info._ZN10layer_norm22ln_bwd_finalize_kernelINS_22Kernel_traits_finalizeILj2048E6__halfS2_S2_fjLj1024ELj4ENS_18Kernel_traits_baseILj2048ES2_S2_S2_fjLj1024EEEEEEEvNS_9BwdParamsE,"",@"SHT_CUDA_INFO"
	.sectionflags	@""
	.align	4


	//----- nvinfo : EIATTR_CUDA_API_VERSION
	.align		4
        /*0000*/ 	.byte	0x04, 0x37
        /*0002*/ 	.short	(.L_5727 - .L_5726)
.L_5726:
        /*0004*/ 	.word	0x00000082


	//----- nvinfo : EIATTR_SW2861232_WAR
	.align		4
.L_5727:
        /*0008*/ 	.byte	0x01, 0x35
	.zero		2


	//----- nvinfo : EIATTR_PARAM_CBANK
	.align		4
        /*000c*/ 	.byte	0x04, 0x0a
        /*000e*/ 	.short	(.L_5729 - .L_5728)
	.align		4
.L_5728:
        /*0010*/ 	.word	index@(.nv.constant0._ZN10layer_norm22ln_bwd_finalize_kernelINS_22Kernel_traits_finalizeILj2048E6__halfS2_S2_fjLj1024ELj4ENS_18Kernel_traits_baseILj2048ES2_S2_S2_fjLj1024EEEEEEEvNS_9BwdParamsE)
        /*0014*/ 	.short	0x0160
        /*0016*/ 	.short	0x0088


	//----- nvinfo : EIATTR_CBANK_PARAM_SIZE
	.align		4
.L_5729:
        /*0018*/ 	.byte	0x03, 0x19
        /*001a*/ 	.short	0x0088


	//----- nvinfo : EIATTR_KPARAM_INFO
	.align		4
        /*001c*/ 	.byte	0x04, 0x17
        /*001e*/ 	.short	(.L_5731 - .L_5730)
.L_5730:
        /*0020*/ 	.word	0x00000000
        /*0024*/ 	.short	0x0000
        /*0026*/ 	.short	0x0000
        /*0028*/ 	.byte	0x00, 0xf0, 0x21, 0x02


	//----- nvinfo : EIATTR_MAXREG_COUNT
	.align		4
.L_5731:
        /*002c*/ 	.byte	0x03, 0x1b
        /*002e*/ 	.short	0x0040


	//----- nvinfo : EIATTR_NUM_BARRIERS
	.align		4
        /*0030*/ 	.byte	0x02, 0x4c
        /*0032*/ 	.byte	0x01
	.zero		1


	//----- nvinfo : EIATTR_MERCURY_ISA_VERSION
	.align		4
        /*0034*/ 	.byte	0x03, 0x5f
        /*0036*/ 	.short	0x0000


	//----- nvinfo : EIATTR_COOP_GROUP_MASK_REGIDS
	.align		4
        /*0038*/ 	.byte	0x04, 0x29
        /*003a*/ 	.short	(.L_5733 - .L_5732)


	//   ....[0]....
.L_5732:
        /*003c*/ 	.word	0xffffffff


	//   ....[1]....
        /*0040*/ 	.word	0xffffffff


	//   ....[2]....
        /*0044*/ 	.word	0xffffffff


	//   ....[3]....
        /*0048*/ 	.word	0xffffffff


	//   ....[4]....
        /*004c*/ 	.word	0xffffffff


	//   ....[5]....
        /*0050*/ 	.word	0xffffffff


	//   ....[6]....
        /*0054*/ 	.word	0xffffffff


	//   ....[7]....
        /*0058*/ 	.word	0xffffffff


	//   ....[8]....
        /*005c*/ 	.word	0xffffffff


	//   ....[9]....
        /*0060*/ 	.word	0xffffffff


	//   ....[10]....
        /*0064*/ 	.word	0xffffffff


	//   ....[11]....
        /*0068*/ 	.word	0xffffffff


	//   ....[12]....
        /*006c*/ 	.word	0xffffffff


	//   ....[13]....
        /*0070*/ 	.word	0xffffffff


	//   ....[14]....
        /*0074*/ 	.word	0xffffffff


	//   ....[15]....
        /*0078*/ 	.word	0xffffffff


	//   ....[16]....
        /*007c*/ 	.word	0xffffffff


	//   ....[17]....
        /*0080*/ 	.word	0xffffffff


	//   ....[18]....
        /*0084*/ 	.word	0xffffffff


	//   ....[19]....
        /*0088*/ 	.word	0xffffffff


	//----- nvinfo : EIATTR_COOP_GROUP_INSTR_OFFSETS
	.align		4
.L_5733:
        /*008c*/ 	.byte	0x04, 0x28
        /*008e*/ 	.short	(.L_5735 - .L_5734)


	//   ....[0]....
.L_5734:
        /*0090*/ 	.word	0x000007b0


	//   ....[1]....
        /*0094*/ 	.word	0x000007e0


	//   ....[2]....
        /*0098*/ 	.word	0x00000800


	//   ....[3]....
        /*009c*/ 	.word	0x00000810


	//   ....[4]....
        /*00a0*/ 	.word	0x00000840


	//   ....[5]....
        /*00a4*/ 	.word	0x00000850


	//   ....[6]....
        /*00a8*/ 	.word	0x00000880


	//   ....[7]....
        /*00ac*/ 	.word	0x00000890


	//   ....[8]....
        /*00b0*/ 	.word	0x000008c0


	//   ....[9]....
        /*00b4*/ 	.word	0x000008d0


	//   ....[10]....
        /*00b8*/ 	.word	0x00000ac0


	//   ....[11]....
        /*00bc*/ 	.word	0x00000b40


	//   ....[12]....
        /*00c0*/ 	.word	0x00000ba0


	//   ....[13]....
        /*00c4*/ 	.word	0x00000c00


	//   ....[14]....
        /*00c8*/ 	.word	0x00000c70


	//   ....[15]....
        /*00cc*/ 	.word	0x00000ce0


	//   ....[16]....
        /*00d0*/ 	.word	0x00000d40


	//   ....[17]....
        /*00d4*/ 	.word	0x00000da0


	//   ....[18]....
        /*00d8*/ 	.word	0x00000e00


	//   ....[19]....
        /*00dc*/ 	.word	0x00000e60


	//----- nvinfo : EIATTR_EXIT_INSTR_OFFSETS
	.align		4
.L_5735:
        /*00e0*/ 	.byte	0x04, 0x1c
        /*00e2*/ 	.short	(.L_5737 - .L_5736)


	//   ....[0]....
.L_5736:
        /*00e4*/ 	.word	0x00000070


	//   ....[1]....
        /*00e8*/ 	.word	0x00000a60


	//----- nvinfo : EIATTR_MAX_THREADS
	.align		4
.L_5737:
        /*00ec*/ 	.byte	0x04, 0x05
        /*00ee*/ 	.short	(.L_5739 - .L_5738)
.L_5738:
        /*00f0*/ 	.word	0x00000400
        /*00f4*/ 	.word	0x00000001
        /*00f8*/ 	.word	0x00000001


	//----- nvinfo : EIATTR_CRS_STACK_SIZE
	.align		4
.L_5739:
        /*00fc*/ 	.byte	0x04, 0x1e
        /*00fe*/ 	.short	(.L_5741 - .L_5740)
.L_5740:
        /*0100*/ 	.word	0x00000000
.L_5741:


//--------------------- .nv.info._ZN10layer_norm13ln_bwd_kernelINS_13Kernel_traitsI6__halfS2_S2_fjLj2048ELj1ELj1ELj4ELj16ENS_18Kernel_traits_baseILj2048ES2_S2_S2_fjLj128EEEEEEEvNS_9BwdParamsE --------------------------
	.section	.nv.info._ZN10layer_norm13ln_bwd_kernelINS_13Kernel_traitsI6__halfS2_S2_fjLj2048ELj1ELj1ELj4ELj16ENS_18Kernel_traits_baseILj2048ES2_S2_S2_fjLj128EEEEEEEvNS_9BwdParamsE,"",@"SHT_CUDA_INFO"
	.sectionflags	@""
	.align	4


	//----- nvinfo : EIATTR_CUDA_API_VERSION
	.align		4
        /*0000*/ 	.byte	0x04, 0x37
        /*0002*/ 	.short	(.L_5743 - .L_5742)
.L_5742:
        /*0004*/ 	.word	0x00000082


	//----- nvinfo : EIATTR_SW2861232_WAR
	.align		4
.L_5743:
        /*0008*/ 	.byte	0x01, 0x35
	.zero		2


	//----- nvinfo : EIATTR_PARAM_CBANK
	.align		4
        /*000c*/ 	.byte	0x04, 0x0a
        /*000e*/ 	.short	(.L_5745 - .L_5744)
	.align		4
.L_5744:
        /*0010*/ 	.word	index@(.nv.constant0._ZN10layer_norm13ln_bwd_kernelINS_13Kernel_traitsI6__halfS2_S2_fjLj2048ELj1ELj1ELj4ELj16ENS_18Kernel_traits_baseILj2048ES2_S2_S2_fjLj128EEEEEEEvNS_9BwdParamsE)
        /*0014*/ 	.short	0x0160
        /*0016*/ 	.short	0x0088


	//----- nvinfo : EIATTR_CBANK_PARAM_SIZE
	.align		4
.L_5745:
        /*0018*/ 	.byte	0x03, 0x19
        /*001a*/ 	.short	0x0088


	//----- nvinfo : EIATTR_KPARAM_INFO
	.align		4
        /*001c*/ 	.byte	0x04, 0x17
        /*001e*/ 	.short	(.L_5747 - .L_5746)
.L_5746:
        /*0020*/ 	.word	0x00000000
        /*0024*/ 	.short	0x0000
        /*0026*/ 	.short	0x0000
        /*0028*/ 	.byte	0x00, 0xf0, 0x21, 0x02


	//----- nvinfo : EIATTR_MAXREG_COUNT
	.align		4
.L_5747:
        /*002c*/ 	.byte	0x03, 0x1b
        /*002e*/ 	.short	0x00ff


	//----- nvinfo : EIATTR_NUM_BARRIERS
	.align		4
        /*0030*/ 	.byte	0x02, 0x4c
        /*0032*/ 	.byte	0x01
	.zero		1


	//----- nvinfo : EIATTR_MERCURY_ISA_VERSION
	.align		4
        /*0034*/ 	.byte	0x03, 0x5f
        /*0036*/ 	.short	0x0000


	//----- nvinfo : EIATTR_COOP_GROUP_MASK_REGIDS
	.align		4
        /*0038*/ 	.byte	0x04, 0x29
        /*003a*/ 	.short	(.L_5749 - .L_5748)


	//   ....[0]....
.L_5748:
        /*003c*/ 	.word	0xffffffff


	//   ....[1]....
        /*0040*/ 	.word	0xffffffff


	//   ....[2]....
        /*0044*/ 	.word	0xffffffff


	//   ....[3]....
        /*0048*/ 	.word	0xffffffff


	//   ....[4]....
        /*004c*/ 	.word	0xffffffff


	//   ....[5]....
        /*0050*/ 	.word	0xffffffff


	//   ....[6]....
        /*0054*/ 	.word	0xffffffff


	//   ....[7]....
        /*0058*/ 	.word	0xffffffff


	//   ....[8]....
        /*005c*/ 	.word	0xffffffff


	//   ....[9]....
        /*0060*/ 	.word	0xffffffff


	//   ....[10]....
        /*0064*/ 	.word	0xffffffff


	//   ....[11]....
        /*0068*/ 	.word	0xffffffff


	//   ....[12]....
        /*006c*/ 	.word	0xffffffff


	//   ....[13]....
        /*0070*/ 	.word	0xffffffff


	//   ....[14]....
        /*0074*/ 	.word	0xffffffff


	//   ....[15]....
        /*0078*/ 	.word	0xffffffff


	//   ....[16]....
        /*007c*/ 	.word	0xffffffff


	//   ....[17]....
        /*0080*/ 	.word	0xffffffff


	//   ....[18]....
        /*0084*/ 	.word	0xffffffff


	//   ....[19]....
        /*0088*/ 	.word	0xffffffff


	//----- nvinfo : EIATTR_COOP_GROUP_INSTR_OFFSETS
	.align		4
.L_5749:
        /*008c*/ 	.byte	0x04, 0x28
        /*008e*/ 	.short	(.L_5751 - .L_5750)


	//   ....[0]....
.L_5750:
        /*0090*/ 	.word	0x000013a0


	//   ....[1]....
        /*0094*/ 	.word	0x000013c0


	//   ....[2]....
        /*0098*/ 	.word	0x000013e0


	//   ....[3]....
        /*009c*/ 	.word	0x00001400


	//   ....[4]....
        /*00a0*/ 	.word	0x00001420


	//   ....[5]....
        /*00a4*/ 	.word	0x00001440


	//   ....[6]....
        /*00a8*/ 	.word	0x00001460


	//   ....[7]....
        /*00ac*/ 	.word	0x00001480


	//   ....[8]....
        /*00b0*/ 	.word	0x000014a0


	//   ....[9]....
        /*00b4*/ 	.word	0x000014c0


	//   ....[10]....
        /*00b8*/ 	.word	0x00001db0


	//   ....[11]....
        /*00bc*/ 	.word	0x00001e30


	//   ....[12]....
        /*00c0*/ 	.word	0x00001eb0


	//   ....[13]....
        /*00c4*/ 	.word	0x00001f20


	//   ....[14]....
        /*00c8*/ 	.word	0x00001fa0


	//   ....[15]....
        /*00cc*/ 	.word	0x00002010


	//   ....[16]....
        /*00d0*/ 	.word	0x00002090


	//   ....[17]....
        /*00d4*/ 	.word	0x00002100


	//   ....[18]....
        /*00d8*/ 	.word	0x00002180


	//   ....[19]....
        /*00dc*/ 	.word	0x000021f0


	//----- nvinfo : EIATTR_EXIT_INSTR_OFFSETS
	.align		4
.L_5751:
        /*00e0*/ 	.byte	0x04, 0x1c
        /*00e2*/ 	.short	(.L_5753 - .L_5752)


	//   ....[0]....
.L_5752:
        /*00e4*/ 	.word	0x00001d50


	//----- nvinfo : EIATTR_MAX_THREADS
	.align		4
.L_5753:
        /*00e8*/ 	.byte	0x04, 0x05
        /*00ea*/ 	.short	(.L_5755 - .L_5754)
.L_5754:
        /*00ec*/ 	.word	0x00000080
        /*00f0*/ 	.word	0x00000001
        /*00f4*/ 	.word	0x00000001


	//----- nvinfo : EIATTR_CRS_STACK_SIZE
	.align		4
.L_5755:
        /*00f8*/ 	.byte	0x04, 0x1e
        /*00fa*/ 	.short	(.L_5757 - .L_5756)
.L_5756:
        /*00fc*/ 	.word	0x00000000
.L_5757:


//--------------------- .nv.info._ZN10layer_norm22ln_bwd_finalize_kernelINS_22Kernel_traits_finalizeILj2048EffffjLj1024ELj4ENS_18Kernel_traits_baseILj2048EffffjLj1024EEEEEEEvNS_9BwdParamsE --------------------------
	.section	.nv.info._ZN10layer_norm22ln_bwd_finalize_kernelINS_22Kernel_traits_finalizeILj2048EffffjLj1024ELj4ENS_18Kernel_traits_baseILj2048EffffjLj1024EEEEEEEvNS_9BwdParamsE,"",@"SHT_CUDA_INFO"
	.sectionflags	@""
	.align	4


	//----- nvinfo : EIATTR_CUDA_API_VERSION
	.align		4
        /*0000*/ 	.byte	0x04, 0x37
        /*0002*/ 	.short	(.L_5759 - .L_5758)
.L_5758:
        /*0004*/ 	.word	0x00000082


	//----- nvinfo : EIATTR_SW2861232_WAR
	.align		4
.L_5759:
        /*0008*/ 	.byte	0x01, 0x35
	.zero		2


	//----- nvinfo : EIATTR_PARAM_CBANK
	.align		4
        /*000c*/ 	.byte	0x04, 0x0a
        /*000e*/ 	.short	(.L_5761 - .L_5760)
	.align		4
.L_5760:
        /*0010*/ 	.word	index@(.nv.constant0._ZN10layer_norm22ln_bwd_finalize_kernelINS_22Kernel_traits_finalizeILj2048EffffjLj1024ELj4ENS_18Kernel_traits_baseILj2048EffffjLj1024EEEEEEEvNS_9BwdParamsE)
        /*0014*/ 	.short	0x0160
        /*0016*/ 	.short	0x0088


	//----- nvinfo : EIATTR_CBANK_PARAM_SIZE
	.align		4
.L_5761:
        /*0018*/ 	.byte	0x03, 0x19
        /*001a*/ 	.short	0x0088


	//----- nvinfo : EIATTR_KPARAM_INFO
	.align		4
        /*001c*/ 	.byte	0x04, 0x17
        /*001e*/ 	.short	(.L_5763 - .L_5762)
.L_5762:
        /*0020*/ 	.word	0x00000000
        /*0024*/ 	.short	0x0000
        /*0026*/ 	.short	0x0000
        /*0028*/ 	.byte	0x00, 0xf0, 0x21, 0x02


	//----- nvinfo : EIATTR_MAXREG_COUNT
	.align		4
.L_5763:
        /*002c*/ 	.byte	0x03, 0x1b
        /*002e*/ 	.short	0x0040


	//----- nvinfo : EIATTR_NUM_BARRIERS
	.align		4
        /*0030*/ 	.byte	0x02, 0x4c
        /*0032*/ 	.byte	0x01
	.zero		1


	//----- nvinfo : EIATTR_MERCURY_ISA_VERSION
	.align		4
        /*0034*/ 	.byte	0x03, 0x5f
        /*0036*/ 	.short	0x0000


	//----- nvinfo : EIATTR_COOP_GROUP_MASK_REGIDS
	.align		4
        /*0038*/ 	.byte	0x04, 0x29
        /*003a*/ 	.short	(.L_5765 - .L_5764)


	//   ....[0]....
.L_5764:
        /*003c*/ 	.word	0xffffffff


	//   ....[1]....
        /*0040*/ 	.word	0xffffffff


	//   ....[2]....
        /*0044*/ 	.word	0xffffffff


	//   ....[3]....
        /*0048*/ 	.word	0xffffffff


	//   ....[4]....
        /*004c*/ 	.word	0xffffffff


	//   ....[5]....
        /*0050*/ 	.word	0xffffffff


	//   ....[6]....
        /*0054*/ 	.word	0xffffffff


	//   ....[7]....
        /*0058*/ 	.word	0xffffffff


	//   ....[8]....
        /*005c*/ 	.word	0xffffffff


	//   ....[9]....
        /*0060*/ 	.word	0xffffffff


	//   ....[10]....
        /*0064*/ 	.word	0xffffffff


	//   ....[11]....
        /*0068*/ 	.word	0xffffffff


	//   ....[12]....
        /*006c*/ 	.word	0xffffffff


	//   ....[13]....
        /*0070*/ 	.word	0xffffffff


	//   ....[14]....
        /*0074*/ 	.word	0xffffffff


	//   ....[15]....
        /*0078*/ 	.word	0xffffffff


	//   ....[16]....
        /*007c*/ 	.word	0xffffffff


	//   ....[17]....
        /*0080*/ 	.word	0xffffffff


	//   ....[18]....
        /*0084*/ 	.word	0xffffffff


	//   ....[19]....
        /*0088*/ 	.word	0xffffffff


	//----- nvinfo : EIATTR_COOP_GROUP_INSTR_OFFSETS
	.align		4
.L_5765:
        /*008c*/ 	.byte	0x04, 0x28
        /*008e*/ 	.short	(.L_5767 - .L_5766)


	//   ....[0]....
.L_5766:
        /*0090*/ 	.word	0x000007b0


	//   ....[1]....
        /*0094*/ 	.word	0x000007e0


	//   ....[2]....
        /*0098*/ 	.word	0x00000800


	//   ....[3]....
        /*009c*/ 	.word	0x00000810


	//   ....[4]....
        /*00a0*/ 	.word	0x00000840


	//   ....[5]....
        /*00a4*/ 	.word	0x00000850


	//   ....[6]....
        /*00a8*/ 	.word	0x00000880


	//   ....[7]....
        /*00ac*/ 	.word	0x00000890


	//   ....[8]....
        /*00b0*/ 	.word	0x000008c0


	//   ....[9]....
        /*00b4*/ 	.word	0x000008d0


	//   ....[10]....
        /*00b8*/ 	.word	0x00000a70


	//   ....[11]....
        /*00bc*/ 	.word	0x00000af0


	//   ....[12]....
        /*00c0*/ 	.word	0x00000b50


	//   ....[13]....
        /*00c4*/ 	.word	0x00000bb0


	//   ....[14]....
        /*00c8*/ 	.word	0x00000c20


	//   ....[15]....
        /*00cc*/ 	.word	0x00000c90


	//   ....[16]....
        /*00d0*/ 	.word	0x00000cf0


	//   ....[17]....
        /*00d4*/ 	.word	0x00000d50


	//   ....[18]....
        /*00d8*/ 	.word	0x00000db0


	//   ....[19]....
        /*00dc*/ 	.word	0x00000e10


	//----- nvinfo : EIATTR_EXIT_INSTR_OFFSETS
	.align		4
.L_5767:
        /*00e0*/ 	.byte	0x04, 0x1c
        /*00e2*/ 	.short	(.L_5769 - .L_5768)


	//   ....[0]....
.L_5768:
        /*00e4*/ 	.word	0x00000070


	//   ....[1]....
        /*00e8*/ 	.word	0x00000a10


	//----- nvinfo : EIATTR_MAX_THREADS
	.align		4
.L_5769:
        /*00ec*/ 	.byte	0x04, 0x05
        /*00ee*/ 	.short	(.L_5771 - .L_5770)
.L_5770:
        /*00f0*/ 	.word	0x00000400
        /*00f4*/ 	.word	0x00000001
        /*00f8*/ 	.word	0x00000001


	//----- nvinfo : EIATTR_CRS_STACK_SIZE
	.align		4
.L_5771:
        /*00fc*/ 	.byte	0x04, 0x1e
        /*00fe*/ 	.short	(.L_5773 - .L_5772)
.L_5772:
        /*0100*/ 	.word	0x00000000
.L_5773:


//--------------------- .nv.info._ZN10layer_norm13ln_bwd_kernelINS_13Kernel_traitsIffffjLj2048ELj1ELj1ELj4ELj16ENS_18Kernel_traits_baseILj2048EffffjLj128EEEEEEEvNS_9BwdParamsE --------------------------
	.section	.nv.info._ZN10layer_norm13ln_bwd_kernelINS_13Kernel_traitsIffffjLj2048ELj1ELj1ELj4ELj16ENS_18Kernel_traits_baseILj2048EffffjLj128EEEEEEEvNS_9BwdParamsE,"",@"SHT_CUDA_INFO"
	.sectionflags	@""
	.align	4


	//----- nvinfo : EIATTR_CUDA_API_VERSION
	.align		4
        /*0000*/ 	.byte	0x04, 0x37
        /*0002*/ 	.short	(.L_5775 - .L_5774)
.L_5774:
        /*0004*/ 	.word	0x00000082


	//----- nvinfo : EIATTR_SW2861232_WAR
	.align		4
.L_5775:
        /*0008*/ 	.byte	0x01, 0x35
	.zero		2


	//----- nvinfo : EIATTR_PARAM_CBANK
	.align		4
        /*000c*/ 	.byte	0x04, 0x0a
        /*000e*/ 	.short	(.L_5777 - .L_5776)
	.align		4
.L_5776:
        /*0010*/ 	.word	index@(.nv.constant0._ZN10layer_norm13ln_bwd_kernelINS_13Kernel_traitsIffffjLj2048ELj1ELj1ELj4ELj16ENS_18Kernel_traits_baseILj2048EffffjLj128EEEEEEEvNS_9BwdParamsE)
        /*0014*/ 	.short	0x0160
        /*0016*/ 	.short	0x0088


	//----- nvinfo : EIATTR_CBANK_PARAM_SIZE
	.align		4
.L_5777:
        /*0018*/ 	.byte	0x03, 0x19
        /*001a*/ 	.short	0x0088


	//----- nvinfo : EIATTR_KPARAM_INFO
	.align		4
        /*001c*/ 	.byte	0x04, 0x17
        /*001e*/ 	.short	(.L_5779 - .L_5778)
.L_5778:
        /*0020*/ 	.word	0x00000000
        /*0024*/ 	.short	0x0000
        /*0026*/ 	.short	0x0000
        /*0028*/ 	.byte	0x00, 0xf0, 0x21, 0x02


	//----- nvinfo : EIATTR_MAXREG_COUNT
	.align		4
.L_5779:
        /*002c*/ 	.byte	0x03, 0x1b
        /*002e*/ 	.short	0x00ff


	//----- nvinfo : EIATTR_NUM_BARRIERS
	.align		4
        /*0030*/ 	.byte	0x02, 0x4c
        /*0032*/ 	.byte	0x01
	.zero		1


	//----- nvinfo : EIATTR_MERCURY_ISA_VERSION
	.align		4
        /*0034*/ 	.byte	0x03, 0x5f
        /*0036*/ 	.short	0x0000


	//----- nvinfo : EIATTR_COOP_GROUP_MASK_REGIDS
	.align		4
        /*0038*/ 	.byte	0x04, 0x29
        /*003a*/ 	.short	(.L_5781 - .L_5780)


	//   ....[0]....
.L_5780:
        /*003c*/ 	.word	0xffffffff


	//   ....[1]....
        /*0040*/ 	.word	0xffffffff


	//   ....[2]....
        /*0044*/ 	.word	0xffffffff


	//   ....[3]....
        /*0048*/ 	.word	0xffffffff


	//   ....[4]....
        /*004c*/ 	.word	0xffffffff


	//   ....[5]....
        /*0050*/ 	.word	0xffffffff


	//   ....[6]....
        /*0054*/ 	.word	0xffffffff


	//   ....[7]....
        /*0058*/ 	.word	0xffffffff


	//   ....[8]....
        /*005c*/ 	.word	0xffffffff


	//   ....[9]....
        /*0060*/ 	.word	0xffffffff


	//   ....[10]....
        /*0064*/ 	.word	0xffffffff


	//   ....[11]....
        /*0068*/ 	.word	0xffffffff


	//   ....[12]....
        /*006c*/ 	.word	0xffffffff


	//   ....[13]....
        /*0070*/ 	.word	0xffffffff


	//   ....[14]....
        /*0074*/ 	.word	0xffffffff


	//   ....[15]....
        /*0078*/ 	.word	0xffffffff


	//   ....[16]....
        /*007c*/ 	.word	0xffffffff


	//   ....[17]....
        /*0080*/ 	.word	0xffffffff


	//   ....[18]....
        /*0084*/ 	.word	0xffffffff


	//   ....[19]....
        /*0088*/ 	.word	0xffffffff


	//----- nvinfo : EIATTR_COOP_GROUP_INSTR_OFFSETS
	.align		4
.L_5781:
        /*008c*/ 	.byte	0x04, 0x28
        /*008e*/ 	.short	(.L_5783 - .L_5782)


	//   ....[0]....
.L_5782:
        /*0090*/ 	.word	0x000010e0


	//   ....[1]....
        /*0094*/ 	.word	0x00001100


	//   ....[2]....
        /*0098*/ 	.word	0x00001120


	//   ....[3]....
        /*009c*/ 	.word	0x00001140


	//   ....[4]....
        /*00a0*/ 	.word	0x00001160


	//   ....[5]....
        /*00a4*/ 	.word	0x00001180


	//   ....[6]....
        /*00a8*/ 	.word	0x000011a0


	//   ....[7]....
        /*00ac*/ 	.word	0x000011c0


	//   ....[8]....
        /*00b0*/ 	.word	0x000011e0


	//   ....[9]....
        /*00b4*/ 	.word	0x00001200


	//   ....[10]....
        /*00b8*/ 	.word	0x00001b10


	//   ....[11]....
        /*00bc*/ 	.word	0x00001b90


	//   ....[12]....
        /*00c0*/ 	.word	0x00001c10


	//   ....[13]....
        /*00c4*/ 	.word	0x00001c80


	//   ....[14]....
        /*00c8*/ 	.word	0x00001d00


	//   ....[15]....
        /*00cc*/ 	.word	0x00001d70


	//   ....[16]....
        /*00d0*/ 	.word	0x00001df0


	//   ....[17]....
        /*00d4*/ 	.word	0x00001e60


	//   ....[18]....
        /*00d8*/ 	.word	0x00001ee0


	//   ....[19]....
        /*00dc*/ 	.word	0x00001f50


	//----- nvinfo : EIATTR_EXIT_INSTR_OFFSETS
	.align		4
.L_5783:
        /*00e0*/ 	.byte	0x04, 0x1c
        /*00e2*/ 	.short	(.L_5785 - .L_5784)


	//   ....[0]....
.L_5784:
        /*00e4*/ 	.word	0x00001ab0


	//----- nvinfo : EIATTR_MAX_THREADS
	.align		4
.L_5785:
        /*00e8*/ 	.byte	0x04, 0x05
        /*00ea*/ 	.short	(.L_5787 - .L_5786)
.L_5786:
        /*00ec*/ 	.word	0x00000080
        /*00f0*/ 	.word	0x00000001
        /*00f4*/ 	.word	0x00000001


	//----- nvinfo : EIATTR_CRS_STACK_SIZE
	.align		4
.L_5787:
        /*00f8*/ 	.byte	0x04, 0x1e
        /*00fa*/ 	.short	(.L_5789 - .L_5788)
.L_5788:
        /*00fc*/ 	.word	0x00000000
.L_5789:


//--------------------- .nv.info._ZN10layer_norm22ln_bwd_finalize_kernelINS_22Kernel_traits_finalizeILj1536E13__nv_bfloat16fS2_fjLj1024ELj4ENS_18Kernel_traits_baseILj1536ES2_fS2_fjLj1024EEEEEEEvNS_9BwdParamsE --------------------------
	.section	.nv.info._ZN10layer_norm22ln_bwd_finalize_kernelINS_22Kernel_traits_finalizeILj1536E13__nv_bfloat16fS2_fjLj1024ELj4ENS_18Kernel_traits_baseILj1536ES2_fS2_fjLj1024EEEEEEEvNS_9BwdParamsE,"",@"SHT_CUDA_INFO"
	.sectionflags	@""
	.align	4


	//----- nvinfo : EIATTR_CUDA_API_VERSION
	.align		4
        /*0000*/ 	.byte	0x04, 0x37
        /*0002*/ 	.short	(.L_5791 - .L_5790)
.L_5790:
        /*0004*/ 	.word	0x00000082


	//----- nvinfo : EIATTR_SW2861232_WAR
	.align		4
.L_5791:
        /*0008*/ 	.byte	0x01, 0x35
	.zero		2


	//----- nvinfo : EIATTR_PARAM_CBANK
	.align		4
        /*000c*/ 	.byte	0x04, 0x0a
        /*000e*/ 	.short	(.L_5793 - .L_5792)
	.align		4
.L_5792:
        /*0010*/ 	.word	index@(.nv.constant0._ZN10layer_norm22ln_bwd_finalize_kernelINS_22Kernel_traits_finalizeILj1536E13__nv_bfloat16fS2_fjLj1024ELj4ENS_18Kernel_traits_baseILj1536ES2_fS2_fjLj1024EEEEEEEvNS_9BwdParamsE)
        /*0014*/ 	.short	0x0160
        /*0016*/ 	.short	0x0088


	//----- nvinfo : EIATTR_CBANK_PARAM_SIZE
	.align		4
.L_5793:
        /*0018*/ 	.byte	0x03, 0x19
        /*001a*/ 	.short	0x0088


	//----- nvinfo : EIATTR_KPARAM_INFO
	.align		4
        /*001c*/ 	.byte	0x04, 0x17
        /*001e*/ 	.short	(.L_5795 - .L_5794)
.L_5794:
        /*0020*/ 	.word	0x00000000
        /*0024*/ 	.short	0x0000
        /*0026*/ 	.short	0x0000
        /*0028*/ 	.byte	0x00, 0xf0, 0x21, 0x02


	//----- nvinfo : EIATTR_MAXREG_COUNT
	.align		4
.L_5795:
        /*002c*/ 	.byte	0x03, 0x1b
        /*002e*/ 	.short	0x0040


	//----- nvinfo : EIATTR_NUM_BARRIERS
	.align		4
        /*0030*/ 	.byte	0x02, 0x4c
        /*0032*/ 	.byte	0x01
	.zero		1


	//----- nvinfo : EIATTR_MERCURY_ISA_VERSION
	.align		4
        /*0034*/ 	.byte	0x03, 0x5f
        /*0036*/ 	.short	0x0000


	//----- nvinfo : EIATTR_COOP_GROUP_MASK_REGIDS
	.align		4
        /*0038*/ 	.byte	0x04, 0x29
        /*003a*/ 	.short	(.L_5797 - .L_5796)


	//   ....[0]....
.L_5796:
        /*003c*/ 	.word	0xffffffff


	//   ....[1]....
        /*0040*/ 	.word	0xffffffff


	//   ....[2]....
        /*0044*/ 	.word	0xffffffff


	//   ....[3]....
        /*0048*/ 	.word	0xffffffff


	//   ....[4]....
        /*004c*/ 	.word	0xffffffff


	//   ....[5]....
        /*0050*/ 	.word	0xffffffff


	//   ....[6]....
        /*0054*/ 	.word	0xffffffff


	//   ....[7]....
        /*0058*/ 	.word	0xffffffff


	//   ....[8]....
        /*005c*/ 	.word	0xffffffff


	//   ....[9]....
        /*0060*/ 	.word	0xffffffff


	//   ....[10]....
        /*0064*/ 	.word	0xffffffff


	//   ....[11]....
        /*0068*/ 	.word	0xffffffff


	//   ....[12]....
        /*006c*/ 	.word	0xffffffff


	//   ....[13]....
        /*0070*/ 	.word	0xffffffff


	//   ....[14]....
        /*0074*/ 	.word	0xffffffff


	//   ....[15]....
        /*0078*/ 	.word	0xffffffff


	//   ....[16]....
        /*007c*/ 	.word	0xffffffff


	//   ....[17]....
        /*0080*/ 	.word	0xffffffff


	//   ....[18]....
        /*0084*/ 	.word	0xffffffff


	//   ....[19]....
        /*0088*/ 	.word	0xffffffff


	//----- nvinfo : EIATTR_COOP_GROUP_INSTR_OFFSETS
	.align		4
.L_5797:
        /*008c*/ 	.byte	0x04, 0x28
        /*008e*/ 	.short	(.L_5799 - .L_5798)


	//   ....[0]....
.L_5798:
        /*0090*/ 	.word	0x000007b0


	//   ....[1]....
        /*0094*/ 	.word	0x000007e0


	//   ....[2]....
        /*0098*/ 	.word	0x00000800


	//   ....[3]....
        /*009c*/ 	.word	0x00000810


	//   ....[4]....
        /*00a0*/ 	.word	0x00000840


	//   ....[5]....
        /*00a4*/ 	.word	0x00000850


	//   ....[6]....
        /*00a8*/ 	.word	0x00000880


	//   ....[7]....
        /*00ac*/ 	.word	0x00000890


	//   ....[8]....
        /*00b0*/ 	.word	0x000008c0


	//   ....[9]....
        /*00b4*/ 	.word	0x000008d0


	//   ....[10]....
        /*00b8*/ 	.word	0x00000ac0


	//   ....[11]....
        /*00bc*/ 	.word	0x00000b40


	//   ....[12]....
        /*00c0*/ 	.word	0x00000ba0


	//   ....[13]....
        /*00c4*/ 	.word	0x00000c00


	//   ....[14]....
        /*00c8*/ 	.word	0x00000c70


	//   ....[15]....
        /*00cc*/ 	.word	0x00000ce0


	//   ....[16]....
        /*00d0*/ 	.word	0x00000d40


	//   ....[17]....
        /*00d4*/ 	.word	0x00000da0


	//   ....[18]....
        /*00d8*/ 	.word	0x00000e00


	//   ....[19]....
        /*00dc*/ 	.word	0x00000e60


	//----- nvinfo : EIATTR_EXIT_INSTR_OFFSETS
	.align		4
.L_5799:
        /*00e0*/ 	.byte	0x04, 0x1c
        /*00e2*/ 	.short	(.L_5801 - .L_5800)


	//   ....[0]....
.L_5800:
        /*00e4*/ 	.word	0x00000070


	//   ....[1]....
        /*00e8*/ 	.word	0x00000a60


	//----- nvinfo : EIATTR_MAX_THREADS
	.align		4
.L_5801:
        /*00ec*/ 	.byte	0x04, 0x05
        /*00ee*/ 	.short	(.L_5803 - .L_5802)
.L_5802:
        /*00f0*/ 	.word	0x00000400
        /*00f4*/ 	.word	0x00000001
        /*00f8*/ 	.word	0x00000001


	//----- nvinfo : EIATTR_CRS_STACK_SIZE
	.align		4
.L_5803:
        /*00fc*/ 	.byte	0x04, 0x1e
        /*00fe*/ 	.short	(.L_5805 - .L_5804)
.L_5804:
        /*0100*/ 	.word	0x00000000
.L_5805:


//--------------------- .nv.info._ZN10layer_norm13ln_bwd_kernelINS_13Kernel_traitsI13__nv_bfloat16fS2_fjLj1536ELj1ELj1ELj4ELj16ENS_18Kernel_traits_baseILj1536ES2_fS2_fjLj128EEEEEEEvNS_9BwdParamsE --------------------------
	.section	.nv.info._ZN10layer_norm13ln_bwd_kernelINS_13Kernel_traitsI13__nv_bfloat16fS2_fjLj1536ELj1ELj1ELj4ELj16ENS_18Kernel_traits_baseILj1536ES2_fS2_fjLj128EEEEEEEvNS_9BwdParamsE,"",@"SHT_CUDA_INFO"
	.sectionflags	@""
	.align	4


	//----- nvinfo : EIATTR_CUDA_API_VERSION
	.align		4
        /*0000*/ 	.byte	0x04, 0x37
        /*0002*/ 	.short	(.L_5807 - .L_5806)
.L_5806:
        /*0004*/ 	.word	0x00000082


	//----- nvinfo : EIATTR_SW2861232_WAR
	.align		4
.L_5807:
        /*0008*/ 	.byte	0x01, 0x35
	.zero		2


	//----- nvinfo : EIATTR_PARAM_CBANK
	.align		4
        /*000c*/ 	.byte	0x04, 0x0a
        /*000e*/ 	.short	(.L_5809 - .L_5808)
	.align		4
.L_5808:
        /*0010*/ 	.word	index@(.nv.constant0._ZN10layer_norm13ln_bwd_kernelINS_13Kernel_traitsI13__nv_bfloat16fS2_fjLj1536ELj1ELj1ELj4ELj16ENS_18Kernel_traits_baseILj1536ES2_fS2_fjLj128EEEEEEEvNS_9BwdParamsE)
        /*0014*/ 	.short	0x0160
        /*0016*/ 	.short	0x0088


	//----- nvinfo : EIATTR_CBANK_PARAM_SIZE
	.align		4
.L_5809:
        /*0018*/ 	.byte	0x03, 0x19
        /*001a*/ 	.short	0x0088


	//----- nvinfo : EIATTR_KPARAM_INFO
	.align		4
        /*001c*/ 	.byte	0x04, 0x17
        /*001e*/ 	.short	(.L_5811 - .L_5810)
.L_5810:
        /*0020*/ 	.word	0x00000000
        /*0024*/ 	.short	0x0000
        /*0026*/ 	.short	0x0000
        /*0028*/ 	.byte	0x00, 0xf0, 0x21, 0x02


	//----- nvinfo : EIATTR_MAXREG_COUNT
	.align		4
.L_5811:
        /*002c*/ 	.byte	0x03, 0x1b
        /*002e*/ 	.short	0x00ff


	//----- nvinfo : EIATTR_NUM_BARRIERS
	.align		4
        /*0030*/ 	.byte	0x02, 0x4c
        /*0032*/ 	.byte	0x01
	.zero		1


	//----- nvinfo : EIATTR_MERCURY_ISA_VERSION
	.align		4
        /*0034*/ 	.byte	0x03, 0x5f
        /*0036*/ 	.short	0x0000


	//----- nvinfo : EIATTR_COOP_GROUP_MASK_REGIDS
	.align		4
        /*0038*/ 	.byte	0x04, 0x29
        /*003a*/ 	.short	(.L_5813 - .L_5812)


	//   ....[0]....
.L_5812:
        /*003c*/ 	.word	0xffffffff


	//   ....[1]....
        /*0040*/ 	.word	0xffffffff


	//   ....[2]....
        /*0044*/ 	.word	0xffffffff


	//   ....[3]....
        /*0048*/ 	.word	0xffffffff


	//   ....[4]....
        /*004c*/ 	.word	0xffffffff


	//   ....[5]....
        /*0050*/ 	.word	0xffffffff


	//   ....[6]....
        /*0054*/ 	.word	0xffffffff


	//   ....[7]....
        /*0058*/ 	.word	0xffffffff


	//   ....[8]....
        /*005c*/ 	.word	0xffffffff


	//   ....[9]....
        /*0060*/ 	.word	0xffffffff


	//   ....[10]....
        /*0064*/ 	.word	0xffffffff


	//   ....[11]....
        /*0068*/ 	.word	0xffffffff


	//   ....[12]....
        /*006c*/ 	.word	0xffffffff


	//   ....[13]....
        /*0070*/ 	.word	0xffffffff


	//   ....[14]....
        /*0074*/ 	.word	0xffffffff


	//   ....[15]....
        /*0078*/ 	.word	0xffffffff


	//   ....[16]....
        /*007c*/ 	.word	0xffffffff


	//   ....[17]....
        /*0080*/ 	.word	0xffffffff


	//   ....[18]....
        /*0084*/ 	.word	0xffffffff


	//   ....[19]....
        /*0088*/ 	.word	0xffffffff


	//----- nvinfo : EIATTR_COOP_GROUP_INSTR_OFFSETS
	.align		4
.L_5813:
        /*008c*/ 	.byte	0x04, 0x28
        /*008e*/ 	.short	(.L_5815 - .L_5814)


	//   ....[0]....
.L_5814:
        /*0090*/ 	.word	0x000010a0


	//   ....[1]....
        /*0094*/ 	.word	0x000010c0


	//   ....[2]....
        /*0098*/ 	.word	0x000010e0


	//   ....[3]....
        /*009c*/ 	.word	0x00001100


	//   ....[4]....
        /*00a0*/ 	.word	0x00001120


	//   ....[5]....
        /*00a4*/ 	.word	0x00001140


	//   ....[6]....
        /*00a8*/ 	.word	0x00001160


	//   ....[7]....
        /*00ac*/ 	.word	0x00001180


	//   ....[8]....
        /*00b0*/ 	.word	0x000011a0


	//   ....[9]....
        /*00b4*/ 	.word	0x000011c0


	//   ....[10]....
        /*00b8*/ 	.word	0x000018f0


	//   ....[11]....
        /*00bc*/ 	.word	0x00001970


	//   ....[12]....
        /*00c0*/ 	.word	0x000019f0


	//   ....[13]....
        /*00c4*/ 	.word	0x00001a60


	//   ....[14]....
        /*00c8*/ 	.word	0x00001ae0


	//   ....[15]....
        /*00cc*/ 	.word	0x00001b50


	//   ....[16]....
        /*00d0*/ 	.word	0x00001bd0


	//   ....[17]....
        /*00d4*/ 	.word	0x00001c40


	//   ....[18]....
        /*00d8*/ 	.word	0x00001cc0


	//   ....[19]....
        /*00dc*/ 	.word	0x00001d30


	//----- nvinfo : EIATTR_EXIT_INSTR_OFFSETS
	.align		4
.L_5815:
        /*00e0*/ 	.byte	0x04, 0x1c
        /*00e2*/ 	.short	(.L_5817 - .L_5816)


	//   ....[0]....
.L_5816:
        /*00e4*/ 	.word	0x00001890


	//----- nvinfo : EIATTR_MAX_THREADS
	.align		4
.L_5817:
        /*00e8*/ 	.byte	0x04, 0x05
        /*00ea*/ 	.short	(.L_5819 - .L_5818)
.L_5818:
        /*00ec*/ 	.word	0x00000080
        /*00f0*/ 	.word	0x00000001
        /*00f4*/ 	.word	0x00000001


	//----- nvinfo : EIATTR_CRS_STACK_SIZE
	.align		4
.L_5819:
        /*00f8*/ 	.byte	0x04, 0x1e
        /*00fa*/ 	.short	(.L_5821 - .L_5820)
.L_5820:
        /*00fc*/ 	.word	0x00000000
.L_5821:


//--------------------- .nv.info._ZN10layer_norm22ln_bwd_finalize_kernelINS_22Kernel_traits_finalizeILj1536E13__nv_bfloat16S2_S2_fjLj1024ELj4ENS_18Kernel_traits_baseILj1536ES2_S2_S2_fjLj1024EEEEEEEvNS_9BwdParamsE --------------------------
	.section	.nv.info._ZN10layer_norm22ln_bwd_finalize_kernelINS_22Kernel_traits_finalizeILj1536E13__nv_bfloat16S2_S2_fjLj1024ELj4ENS_18Kernel_traits_baseILj1536ES2_S2_S2_fjLj1024EEEEEEEvNS_9BwdParamsE,"",@"SHT_CUDA_INFO"
	.sectionflags	@""
	.align	4


	//----- nvinfo : EIATTR_CUDA_API_VERSION
	.align		4
        /*0000*/ 	.byte	0x04, 0x37
        /*0002*/ 	.short	(.L_5823 - .L_5822)
.L_5822:
        /*0004*/ 	.word	0x00000082


	//----- nvinfo : EIATTR_SW2861232_WAR
	.align		4
.L_5823:
        /*0008*/ 	.byte	0x01, 0x35
	.zero		2


	//----- nvinfo : EIATTR_PARAM_CBANK
	.align		4
        /*000c*/ 	.byte	0x04, 0x0a
        /*000e*/ 	.short	(.L_5825 - .L_5824)
	.align		4
.L_5824:
        /*0010*/ 	.word	index@(.nv.constant0._ZN10layer_norm22ln_bwd_finalize_kernelINS_22Kernel_traits_finalizeILj1536E13__nv_bfloat16S2_S2_fjLj1024ELj4ENS_18Kernel_traits_baseILj1536ES2_S2_S2_fjLj1024EEEEEEEvNS_9BwdParamsE)
        /*0014*/ 	.short	0x0160
        /*0016*/ 	.short	0x0088


	//----- nvinfo : EIATTR_CBANK_PARAM_SIZE
	.align		4
.L_5825:
        /*0018*/ 	.byte	0x03, 0x19
        /*001a*/ 	.short	0x0088


	//----- nvinfo : EIATTR_KPARAM_INFO
	.align		4
        /*001c*/ 	.byte	0x04, 0x17
        /*001e*/ 	.short	(.L_5827 - .L_5826)
.L_5826:
        /*0020*/ 	.word	0x00000000
        /*0024*/ 	.short	0x0000
        /*0026*/ 	.short	0x0000
        /*0028*/ 	.byte	0x00, 0xf0, 0x21, 0x02


	//----- nvinfo : EIATTR_MAXREG_COUNT
	.align		4
.L_5827:
        /*002c*/ 	.byte	0x03, 0x1b
        /*002e*/ 	.short	0x0040


	//----- nvinfo : EIATTR_NUM_BARRIERS
	.align		4
        /*0030*/ 	.byte	0x02, 0x4c
        /*0032*/ 	.byte	0x01
	.zero		1


	//----- nvinfo : EIATTR_MERCURY_ISA_VERSION
	.align		4
        /*0034*/ 	.byte	0x03, 0x5f
        /*0036*/ 	.short	0x0000


	//----- nvinfo : EIATTR_COOP_GROUP_MASK_REGIDS
	.align		4
        /*0038*/ 	.byte	0x04, 0x29
        /*003a*/ 	.short	(.L_5829 - .L_5828)


	//   ....[0]....
.L_5828:
        /*003c*/ 	.word	0xffffffff


	//   ....[1]....
        /*0040*/ 	.word	0xffffffff


	//   ....[2]....
        /*0044*/ 	.word	0xffffffff


	//   ....[3]....
        /*0048*/ 	.word	0xffffffff


	//   ....[4]....
        /*004c*/ 	.word	0xffffffff


	//   ....[5]....
        /*0050*/ 	.word	0xffffffff


	//   ....[6]....
        /*0054*/ 	.word	0xffffffff


	//   ....[7]....
        /*0058*/ 	.word	0xffffffff


	//   ....[8]....
        /*005c*/ 	.word	0xffffffff


	//   ....[9]....
        /*0060*/ 	.word	0xffffffff


	//   ....[10]....
        /*0064*/ 	.word	0xffffffff


	//   ....[11]....
        /*0068*/ 	.word	0xffffffff


	//   ....[12]....
        /*006c*/ 	.word	0xffffffff


	//   ....[13]....
        /*0070*/ 	.word	0xffffffff


	//   ....[14]....
        /*0074*/ 	.word	0xffffffff


	//   ....[15]....
        /*0078*/ 	.word	0xffffffff


	//   ....[16]....
        /*007c*/ 	.word	0xffffffff


	//   ....[17]....
        /*0080*/ 	.word	0xffffffff


	//   ....[18]....
        /*0084*/ 	.word	0xffffffff


	//   ....[19]....
        /*0088*/ 	.word	0xffffffff


	//----- nvinfo : EIATTR_COOP_GROUP_INSTR_OFFSETS
	.align		4
.L_5829:
        /*008c*/ 	.byte	0x04, 0x28
        /*008e*/ 	.short	(.L_5831 - .L_5830)


	//   ....[0]....
.L_5830:
        /*0090*/ 	.word	0x000007b0


	//   ....[1]....
        /*0094*/ 	.word	0x000007e0


	//   ....[2]....
        /*0098*/ 	.word	0x00000800


	//   ....[3]....
        /*009c*/ 	.word	0x00000810


	//   ....[4]....
        /*00a0*/ 	.word	0x00000840


	//   ....[5]....
        /*00a4*/ 	.word	0x00000850


	//   ....[6]....
        /*00a8*/ 	.word	0x00000880


	//   ....[7]....
        /*00ac*/ 	.word	0x00000890


	//   ....[8]....
        /*00b0*/ 	.word	0x000008c0


	//   ....[9]....
        /*00b4*/ 	.word	0x000008d0


	//   ....[10]....
        /*00b8*/ 	.word	0x00000ac0


	//   ....[11]....
        /*00bc*/ 	.word	0x00000b40


	//   ....[12]....
        /*00c0*/ 	.word	0x00000ba0


	//   ....[13]....
        /*00c4*/ 	.word	0x00000c00


	//   ....[14]....
        /*00c8*/ 	.word	0x00000c70


	//   ....[15]....
        /*00cc*/ 	.word	0x00000ce0


	//   ....[16]....
        /*00d0*/ 	.word	0x00000d40


	//   ....[17]....
        /*00d4*/ 	.word	0x00000da0


	//   ....[18]....
        /*00d8*/ 	.word	0x00000e00


	//   ....[19]....
        /*00dc*/ 	.word	0x00000e60


	//----- nvinfo : EIATTR_EXIT_INSTR_OFFSETS
	.align		4
.L_5831:
        /*00e0*/ 	.byte	0x04, 0x1c
        /*00e2*/ 	.short	(.L_5833 - .L_5832)


	//   ....[0]....
.L_5832:
        /*00e4*/ 	.word	0x00000070


	//   ....[1]....
        /*00e8*/ 	.word	0x00000a60


	//----- nvinfo : EIATTR_MAX_THREADS
	.align		4
.L_5833:
        /*00ec*/ 	.byte	0x04, 0x05
        /*00ee*/ 	.short	(.L_5835 - .L_5834)
.L_5834:
        /*00f0*/ 	.word	0x00000400
        /*00f4*/ 	.word	0x00000001
        /*00f8*/ 	.word	0x00000001


	//----- nvinfo : EIATTR_CRS_STACK_SIZE
	.align		4
.L_5835:
        /*00fc*/ 	.byte	0x04, 0x1e
        /*00fe*/ 	.short	(.L_5837 - .L_5836)
.L_5836:
        /*0100*/ 	.word	0x00000000
.L_5837:


//--------------------- .nv.info._ZN10layer_norm13ln_bwd_kernelINS_13Kernel_traitsI13__nv_bfloat16S2_S2_fjLj1536ELj1ELj1ELj4ELj8ENS_18Kernel_traits_baseILj1536ES2_S2_S2_fjLj128EEEEEEEvNS_9BwdParamsE --------------------------
	.section	.nv.info._ZN10layer_norm13ln_bwd_kernelINS_13Kernel_traitsI13__nv_bfloat16S2_S2_fjLj1536ELj1ELj1ELj4ELj8ENS_18Kernel_traits_baseILj1536ES2_S2_S2_fjLj128EEEEEEEvNS_9BwdParamsE,"",@"SHT_CUDA_INFO"
	.sectionflags	@""
	.align	4


	//----- nvinfo : EIATTR_CUDA_API_VERSION
	.align		4
        /*0000*/ 	.byte	0x04, 0x37
        /*0002*/ 	.short	(.L_5839 - .L_5838)
.L_5838:
        /*0004*/ 	.word	0x00000082


	//----- nvinfo : EIATTR_SW2861232_WAR
	.align		4
.L_5839:
        /*0008*/ 	.byte	0x01, 0x35
	.zero		2


	//----- nvinfo : EIATTR_PARAM_CBANK
	.align		4
        /*000c*/ 	.byte	0x04, 0x0a
        /*000e*/ 	.short	(.L_5841 - .L_5840)
	.align		4
.L_5840:
        /*0010*/ 	.word	index@(.nv.constant0._ZN10layer_norm13ln_bwd_kernelINS_13Kernel_traitsI13__nv_bfloat16S2_S2_fjLj1536ELj1ELj1ELj4ELj8ENS_18Kernel_traits_baseILj1536ES2_S2_S2_fjLj128EEEEEEEvNS_9BwdParamsE)
        /*0014*/ 	.short	0x0160
        /*0016*/ 	.short	0x0088


	//----- nvinfo : EIATTR_CBANK_PARAM_SIZE
	.align		4
.L_5841:
        /*0018*/ 	.byte	0x03, 0x19
        /*001a*/ 	.short	0x0088


	//----- nvinfo : EIATTR_KPARAM_INFO
	.align		4
        /*001c*/ 	.byte	0x04, 0x17
        /*001e*/ 	.short	(.L_5843 - .L_5842)
.L_5842:
        /*0020*/ 	.word	0x00000000
        /*0024*/ 	.short	0x0000
        /*0026*/ 	.short	0x0000
        /*0028*/ 	.byte	0x00, 0xf0, 0x21, 0x02


	//----- nvinfo : EIATTR_MAXREG_COUNT
	.align		4
.L_5843:
        /*002c*/ 	.byte	0x03, 0x1b
        /*002e*/ 	.short	0x00ff


	//----- nvinfo : EIATTR_NUM_BARRIERS
	.align		4
        /*0030*/ 	.byte	0x02, 0x4c
        /*0032*/ 	.byte	0x01
	.zero		1


	//----- nvinfo : EIATTR_MERCURY_ISA_VERSION
	.align		4
        /*0034*/ 	.byte	0x03, 0x5f
        /*0036*/ 	.short	0x0000


	//----- nvinfo : EIATTR_COOP_GROUP_MASK_REGIDS
	.align		4
        /*0038*/ 	.byte	0x04, 0x29
        /*003a*/ 	.short	(.L_5845 - .L_5844)


	//   ....[0]....
.L_5844:
        /*003c*/ 	.word	0xffffffff


	//   ....[1]....
        /*0040*/ 	.word	0xffffffff


	//   ....[2]....
        /*0044*/ 	.word	0xffffffff


	//   ....[3]....
        /*0048*/ 	.word	0xffffffff


	//   ....[4]....
        /*004c*/ 	.word	0xffffffff


	//   ....[5]....
        /*0050*/ 	.word	0xffffffff


	//   ....[6]....
        /*0054*/ 	.word	0xffffffff


	//   ....[7]....
        /*0058*/ 	.word	0xffffffff


	//   ....[8]....
        /*005c*/ 	.word	0xffffffff


	//   ....[9]....
        /*0060*/ 	.word	0xffffffff


	//   ....[10]....
        /*0064*/ 	.word	0xffffffff


	//   ....[11]....
        /*0068*/ 	.word	0xffffffff


	//   ....[12]....
        /*006c*/ 	.word	0xffffffff


	//   ....[13]....
        /*0070*/ 	.word	0xffffffff


	//   ....[14]....
        /*0074*/ 	.word	0xffffffff


	//   ....[15]....
        /*0078*/ 	.word	0xffffffff


	//   ....[16]....
        /*007c*/ 	.word	0xffffffff


	//   ....[17]....
        /*0080*/ 	.word	0xffffffff


	//   ....[18]....
        /*0084*/ 	.word	0xffffffff


	//   ....[19]....
        /*0088*/ 	.word	0xffffffff


	//----- nvinfo : EIATTR_COOP_GROUP_INSTR_OFFSETS
	.align		4
.L_5845:
        /*008c*/ 	.byte	0x04, 0x28
        /*008e*/ 	.short	(.L_5847 - .L_5846)


	//   ....[0]....
.L_5846:
        /*0090*/ 	.word	0x000012b0


	//   ....[1]....
        /*0094*/ 	.word	0x000012d0


	//   ....[2]....
        /*0098*/ 	.word	0x000012f0


	//   ....[3]....
        /*009c*/ 	.word	0x00001310


	//   ....[4]....
        /*00a0*/ 	.word	0x00001330


	//   ....[5]....
        /*00a4*/ 	.word	0x00001350


	//   ....[6]....
        /*00a8*/ 	.word	0x00001370


	//   ....[7]....
        /*00ac*/ 	.word	0x00001390


	//   ....[8]....
        /*00b0*/ 	.word	0x000013b0


	//   ....[9]....
        /*00b4*/ 	.word	0x000013d0


	//   ....[10]....
        /*00b8*/ 	.word	0x00001d10


	//   ....[11]....
        /*00bc*/ 	.word	0x00001d90


	//   ....[12]....
        /*00c0*/ 	.word	0x00001e10


	//   ....[13]....
        /*00c4*/ 	.word	0x00001e80


	//   ....[14]....
        /*00c8*/ 	.word	0x00001f00


	//   ....[15]....
        /*00cc*/ 	.word	0x00001f70


	//   ....[16]....
        /*00d0*/ 	.word	0x00001ff0


	//   ....[17]....
        /*00d4*/ 	.word	0x00002060


	//   ....[18]....
        /*00d8*/ 	.word	0x000020e0


	//   ....[19]....
        /*00dc*/ 	.word	0x00002150


	//----- nvinfo : EIATTR_EXIT_INSTR_OFFSETS
	.align		4
.L_5847:
        /*00e0*/ 	.byte	0x04, 0x1c
        /*00e2*/ 	.short	(.L_5849 - .L_5848)


	//   ....[0]....
.L_5848:
        /*00e4*/ 	.word	0x00001cb0


	//----- nvinfo : EIATTR_MAX_THREADS
	.align		4
.L_5849:
        /*00e8*/ 	.byte	0x04, 0x05
        /*00ea*/ 	.short	(.L_5851 - .L_5850)
.L_5850:
        /*00ec*/ 	.word	0x00000080
        /*00f0*/ 	.word	0x00000001
        /*00f4*/ 	.word	0x00000001


	//----- nvinfo : EIATTR_CRS_STACK_SIZE
	.align		4
.L_5851:
        /*00f8*/ 	.byte	0x04, 0x1e
        /*00fa*/ 	.short	(.L_5853 - .L_5852)
.L_5852:
        /*00fc*/ 	.word	0x00000000
.L_5853:


//--------------------- .nv.info._ZN10layer_norm22ln_bwd_finalize_kernelINS_22Kernel_traits_finalizeILj1536E6__halffS2_fjLj1024ELj4ENS_18Kernel_traits_baseILj1536ES2_fS2_fjLj1024EEEEEEEvNS_9BwdParamsE --------------------------
	.section	.nv.info._ZN10layer_norm22ln_bwd_finalize_kernelINS_22Kernel_traits_finalizeILj1536E6__halffS2_fjLj1024ELj4ENS_18Kernel_traits_baseILj1536ES2_fS2_fjLj1024EEEEEEEvNS_9BwdParamsE,"",@"SHT_CUDA_INFO"
	.sectionflags	@""
	.align	4


	//----- nvinfo : EIATTR_CUDA_API_VERSION
	.align		4
        /*0000*/ 	.byte	0x04, 0x37
        /*0002*/ 	.short	(.L_5855 - .L_5854)
.L_5854:
        /*0004*/ 	.word	0x00000082


	//----- nvinfo : EIATTR_SW2861232_WAR
	.align		4
.L_5855:
        /*0008*/ 	.byte	0x01, 0x35
	.zero		2


	//----- nvinfo : EIATTR_PARAM_CBANK
	.align		4
        /*000c*/ 	.byte	0x04, 0x0a
        /*000e*/ 	.short	(.L_5857 - .L_5856)
	.align		4
.L_5856:
        /*0010*/ 	.word	index@(.nv.constant0._ZN10layer_norm22ln_bwd_finalize_kernelINS_22Kernel_traits_finalizeILj1536E6__halffS2_fjLj1024ELj4ENS_18Kernel_traits_baseILj1536ES2_fS2_fjLj1024EEEEEEEvNS_9BwdParamsE)
        /*0014*/ 	.short	0x0160
        /*0016*/ 	.short	0x0088


	//----- nvinfo : EIATTR_CBANK_PARAM_SIZE
	.align		4
.L_5857:
        /*0018*/ 	.byte	0x03, 0x19
        /*001a*/ 	.short	0x0088


	//----- nvinfo : EIATTR_KPARAM_INFO
	.align		4
        /*001c*/ 	.byte	0x04, 0x17
        /*001e*/ 	.short	(.L_5859 - .L_5858)
.L_5858:
        /*0020*/ 	.word	0x00000000
        /*0024*/ 	.short	0x0000
        /*0026*/ 	.short	0x0000
        /*0028*/ 	.byte	0x00, 0xf0, 0x21, 0x02


	//----- nvinfo : EIATTR_MAXREG_COUNT
	.align		4
.L_5859:
        /*002c*/ 	.byte	0x03, 0x1b
        /*002e*/ 	.short	0x0040


	//----- nvinfo : EIATTR_NUM_BARRIERS
	.align		4
        /*0030*/ 	.byte	0x02, 0x4c
        /*0032*/ 	.byte	0x01
	.zero		1


	//----- nvinfo : EIATTR_MERCURY_ISA_VERSION
	.align		4
        /*0034*/ 	.byte	0x03, 0x5f
        /*0036*/ 	.short	0x0000


	//----- nvinfo : EIATTR_COOP_GROUP_MASK_REGIDS
	.align		4
        /*0038*/ 	.byte	0x04, 0x29
        /*003a*/ 	.short	(.L_5861 - .L_5860)


	//   ....[0]....
.L_5860:
        /*003c*/ 	.word	0xffffffff


	//   ....[1]....
        /*0040*/ 	.word	0xffffffff


	//   ....[2]....
        /*0044*/ 	.word	0xffffffff


	//   ....[3]....
        /*0048*/ 	.word	0xffffffff


	//   ....[4]....
        /*004c*/ 	.word	0xffffffff


	//   ....[5]....
        /*0050*/ 	.word	0xffffffff


	//   ....[6]....
        /*0054*/ 	.word	0xffffffff


	//   ....[7]....
        /*0058*/ 	.word	0xffffffff


	//   ....[8]....
        /*005c*/ 	.word	0xffffffff


	//   ....[9]....
        /*0060*/ 	.word	0xffffffff


	//   ....[10]....
        /*0064*/ 	.word	0xffffffff


	//   ....[11]....
        /*0068*/ 	.word	0xffffffff


	//   ....[12]....
        /*006c*/ 	.word	0xffffffff


	//   ....[13]....
        /*0070*/ 	.word	0xffffffff


	//   ....[14]....
        /*0074*/ 	.word	0xffffffff


	//   ....[15]....
        /*0078*/ 	.word	0xffffffff


	//   ....[16]....
        /*007c*/ 	.word	0xffffffff


	//   ....[17]....
        /*0080*/ 	.word	0xffffffff


	//   ....[18]....
        /*0084*/ 	.word	0xffffffff


	//   ....[19]....
        /*0088*/ 	.word	0xffffffff


	//----- nvinfo : EIATTR_COOP_GROUP_INSTR_OFFSETS
	.align		4
.L_5861:
        /*008c*/ 	.byte	0x04, 0x28
        /*008e*/ 	.short	(.L_5863 - .L_5862)


	//   ....[0]....
.L_5862:
        /*0090*/ 	.word	0x000007b0


	//   ....[1]....
        /*0094*/ 	.word	0x000007e0


	//   ....[2]....
        /*0098*/ 	.word	0x00000800


	//   ....[3]....
        /*009c*/ 	.word	0x00000810


	//   ....[4]....
        /*00a0*/ 	.word	0x00000840


	//   ....[5]....
        /*00a4*/ 	.word	0x00000850


	//   ....[6]....
        /*00a8*/ 	.word	0x00000880


	//   ....[7]....
        /*00ac*/ 	.word	0x00000890


	//   ....[8]....
        /*00b0*/ 	.word	0x000008c0


	//   ....[9]....
        /*00b4*/ 	.word	0x000008d0


	//   ....[10]....
        /*00b8*/ 	.word	0x00000ac0


	//   ....[11]....
        /*00bc*/ 	.word	0x00000b40


	//   ....[12]....
        /*00c0*/ 	.word	0x00000ba0


	//   ....[13]....
        /*00c4*/ 	.word	0x00000c00


	//   ....[14]....
        /*00c8*/ 	.word	0x00000c70


	//   ....[15]....
        /*00cc*/ 	.word	0x00000ce0


	//   ....[16]....
        /*00d0*/ 	.word	0x00000d40


	//   ....[17]....
        /*00d4*/ 	.word	0x00000da0


	//   ....[18]....
        /*00d8*/ 	.word	0x00000e00


	//   ....[19]....
        /*00dc*/ 	.word	0x00000e60


	//----- nvinfo : EIATTR_EXIT_INSTR_OFFSETS
	.align		4
.L_5863:
        /*00e0*/ 	.byte	0x04, 0x1c
        /*00e2*/ 	.short	(.L_5865 - .L_5864)


	//   ....[0]....
.L_5864:
        /*00e4*/ 	.word	0x00000070


	//   ....[1]....
        /*00e8*/ 	.word	0x00000a60


	//----- nvinfo : EIATTR_MAX_THREADS
	.align		4
.L_5865:
        /*00ec*/ 	.byte	0x04, 0x05
        /*00ee*/ 	.short	(.L_5867 - .L_5866)
.L_5866:
        /*00f0*/ 	.word	0x00000400
        /*00f4*/ 	.word	0x00000001
        /*00f8*/ 	.word	0x00000001


	//----- nvinfo : EIATTR_CRS_STACK_SIZE
	.align		4
.L_5867:
        /*00fc*/ 	.byte	0x04, 0x1e
        /*00fe*/ 	.short	(.L_5869 - .L_5868)
.L_5868:
        /*0100*/ 	.word	0x00000000
.L_5869:


//--------------------- .nv.info._ZN10layer_norm13ln_bwd_kernelINS_13Kernel_traitsI6__halffS2_fjLj1536ELj1ELj1ELj4ELj16ENS_18Kernel_traits_baseILj1536ES2_fS2_fjLj128EEEEEEEvNS_9BwdParamsE --------------------------
	.section	.nv.info._ZN10layer_norm13ln_bwd_kernelINS_13Kernel_traitsI6__halffS2_fjLj1536ELj1ELj1ELj4ELj16ENS_18Kernel_traits_baseILj1536ES2_fS2_fjLj128EEEEEEEvNS_9BwdParamsE,"",@"SHT_CUDA_INFO"
	.sectionflags	@""
	.align	4


	//----- nvinfo : EIATTR_CUDA_API_VERSION
	.align		4
        /*0000*/ 	.byte	0x04, 0x37
        /*0002*/ 	.short	(.L_5871 - .L_5870)
.L_5870:
        /*0004*/ 	.word	0x00000082


	//----- nvinfo : EIATTR_SW2861232_WAR
	.align		4
.L_5871:
        /*0008*/ 	.byte	0x01, 0x35
	.zero		2


	//----- nvinfo : EIATTR_PARAM_CBANK
	.align		4
        /*000c*/ 	.byte	0x04, 0x0a
        /*000e*/ 	.short	(.L_5873 - .L_5872)
	.align		4
.L_5872:
        /*0010*/ 	.word	index@(.nv.constant0._ZN10layer_norm13ln_bwd_kernelINS_13Kernel_traitsI6__halffS2_fjLj1536ELj1ELj1ELj4ELj16ENS_18Kernel_traits_baseILj1536ES2_fS2_fjLj128EEEEEEEvNS_9BwdParamsE)
        /*0014*/ 	.short	0x0160
        /*0016*/ 	.short	0x0088


	//----- nvinfo : EIATTR_CBANK_PARAM_SIZE
	.align		4
.L_5873:
        /*0018*/ 	.byte	0x03, 0x19
        /*001a*/ 	.short	0x0088


	//----- nvinfo : EIATTR_KPARAM_INFO
	.align		4
        /*001c*/ 	.byte	0x04, 0x17
        /*001e*/ 	.short	(.L_5875 - .L_5874)
.L_5874:
        /*0020*/ 	.word	0x00000000
        /*0024*/ 	.short	0x0000
        /*0026*/ 	.short	0x0000
        /*0028*/ 	.byte	0x00, 0xf0, 0x21, 0x02


	//----- nvinfo : EIATTR_MAXREG_COUNT
	.align		4
.L_5875:
        /*002c*/ 	.byte	0x03, 0x1b
        /*002e*/ 	.short	0x00ff


	//----- nvinfo : EIATTR_NUM_BARRIERS
	.align		4
        /*0030*/ 	.byte	0x02, 0x4c
        /*0032*/ 	.byte	0x01
	.zero		1


	//----- nvinfo : EIATTR_MERCURY_ISA_VERSION
	.align		4
        /*0034*/ 	.byte	0x03, 0x5f
        /*0036*/ 	.short	0x0000


	//----- nvinfo : EIATTR_COOP_GROUP_MASK_REGIDS
	.align		4
        /*0038*/ 	.byte	0x04, 0x29
        /*003a*/ 	.short	(.L_5877 - .L_5876)


	//   ....[0]....
.L_5876:
        /*003c*/ 	.word	0xffffffff


	//   ....[1]....
        /*0040*/ 	.word	0xffffffff


	//   ....[2]....
        /*0044*/ 	.word	0xffffffff


	//   ....[3]....
        /*0048*/ 	.word	0xffffffff


	//   ....[4]....
        /*004c*/ 	.word	0xffffffff


	//   ....[5]....
        /*0050*/ 	.word	0xffffffff


	//   ....[6]....
        /*0054*/ 	.word	0xffffffff


	//   ....[7]....
        /*0058*/ 	.word	0xffffffff


	//   ....[8]....
        /*005c*/ 	.word	0xffffffff


	//   ....[9]....
        /*0060*/ 	.word	0xffffffff


	//   ....[10]....
        /*0064*/ 	.word	0xffffffff


	//   ....[11]....
        /*0068*/ 	.word	0xffffffff


	//   ....[12]....
        /*006c*/ 	.word	0xffffffff


	//   ....[13]....
        /*0070*/ 	.word	0xffffffff


	//   ....[14]....
        /*0074*/ 	.word	0xffffffff


	//   ....[15]....
        /*0078*/ 	.word	0xffffffff


	//   ....[16]....
        /*007c*/ 	.word	0xffffffff


	//   ....[17]....
        /*0080*/ 	.word	0xffffffff


	//   ....[18]....
        /*0084*/ 	.word	0xffffffff


	//   ....[19]....
        /*0088*/ 	.word	0xffffffff


	//----- nvinfo : EIATTR_COOP_GROUP_INSTR_OFFSETS
	.align		4
.L_5877:
        /*008c*/ 	.byte	0x04, 0x28
        /*008e*/ 	.short	(.L_5879 - .L_5878)


	//   ....[0]....
.L_5878:
        /*0090*/ 	.word	0x000010a0


	//   ....[1]....
        /*0094*/ 	.word	0x000010c0


	//   ....[2]....
        /*0098*/ 	.word	0x000010e0


	//   ....[3]....
        /*009c*/ 	.word	0x00001100


	//   ....[4]....
        /*00a0*/ 	.word	0x00001120


	//   ....[5]....
        /*00a4*/ 	.word	0x00001140


	//   ....[6]....
        /*00a8*/ 	.word	0x00001160


	//   ....[7]....
        /*00ac*/ 	.word	0x00001180


	//   ....[8]....
        /*00b0*/ 	.word	0x000011a0


	//   ....[9]....
        /*00b4*/ 	.word	0x000011c0


	//   ....[10]....
        /*00b8*/ 	.word	0x000018f0


	//   ....[11]....
        /*00bc*/ 	.word	0x00001970


	//   ....[12]....
        /*00c0*/ 	.word	0x000019f0


	//   ....[13]....
        /*00c4*/ 	.word	0x00001a60


	//   ....[14]....
        /*00c8*/ 	.word	0x00001ae0


	//   ....[15]....
        /*00cc*/ 	.word	0x00001b50


	//   ....[16]....
        /*00d0*/ 	.word	0x00001bd0


	//   ....[17]....
        /*00d4*/ 	.word	0x00001c40


	//   ....[18]....
        /*00d8*/ 	.word	0x00001cc0


	//   ....[19]....
        /*00dc*/ 	.word	0x00001d30


	//----- nvinfo : EIATTR_EXIT_INSTR_OFFSETS
	.align		4
.L_5879:
        /*00e0*/ 	.byte	0x04, 0x1c
        /*00e2*/ 	.short	(.L_5881 - .L_5880)


	//   ....[0]....
.L_5880:
        /*00e4*/ 	.word	0x00001890


	//----- nvinfo : EIATTR_MAX_THREADS
	.align		4
.L_5881:
        /*00e8*/ 	.byte	0x04, 0x05
        /*00ea*/ 	.short	(.L_5883 - .L_5882)
.L_5882:
        /*00ec*/ 	.word	0x00000080
        /*00f0*/ 	.word	0x00000001
        /*00f4*/ 	.word	0x00000001


	//----- nvinfo : EIATTR_CRS_STACK_SIZE
	.align		4
.L_5883:
        /*00f8*/ 	.byte	0x04, 0x1e
        /*00fa*/ 	.short	(.L_5885 - .L_5884)
.L_5884:
        /*00fc*/ 	.word	0x00000000
.L_5885:


//--------------------- .nv.info._ZN10layer_norm22ln_bwd_finalize_kernelINS_22Kernel_traits_finalizeILj1536E6__halfS2_S2_fjLj1024ELj4ENS_18Kernel_traits_baseILj1536ES2_S2_S2_fjLj1024EEEEEEEvNS_9BwdParamsE --------------------------
	.section	.nv.info._ZN10layer_norm22ln_bwd_finalize_kernelINS_22Kernel_traits_finalizeILj1536E6__halfS2_S2_fjLj1024ELj4ENS_18Kernel_traits_baseILj1536ES2_S2_S2_fjLj1024EEEEEEEvNS_9BwdParamsE,"",@"SHT_CUDA_INFO"
	.sectionflags	@""
	.align	4


	//----- nvinfo : EIATTR_CUDA_API_VERSION
	.align		4
        /*0000*/ 	.byte	0x04, 0x37
        /*0002*/ 	.short	(.L_5887 - .L_5886)
.L_5886:
        /*0004*/ 	.word	0x00000082


	//----- nvinfo : EIATTR_SW2861232_WAR
	.align		4
.L_5887:
        /*0008*/ 	.byte	0x01, 0x35
	.zero		2


	//----- nvinfo : EIATTR_PARAM_CBANK
	.align		4
        /*000c*/ 	.byte	0x04, 0x0a
        /*000e*/ 	.short	(.L_5889 - .L_5888)
	.align		4
.L_5888:
        /*0010*/ 	.word	index@(.nv.constant0._ZN10layer_norm22ln_bwd_finalize_kernelINS_22Kernel_traits_finalizeILj1536E6__halfS2_S2_fjLj1024ELj4ENS_18Kernel_traits_baseILj1536ES2_S2_S2_fjLj1024EEEEEEEvNS_9BwdParamsE)
        /*0014*/ 	.short	0x0160
        /*0016*/ 	.short	0x0088


	//----- nvinfo : EIATTR_CBANK_PARAM_SIZE
	.align		4
.L_5889:
        /*0018*/ 	.byte	0x03, 0x19
        /*001a*/ 	.short	0x0088


	//----- nvinfo : EIATTR_KPARAM_INFO
	.align		4
        /*001c*/ 	.byte	0x04, 0x17
        /*001e*/ 	.short	(.L_5891 - .L_5890)
.L_5890:
        /*0020*/ 	.word	0x00000000
        /*0024*/ 	.short	0x0000
        /*0026*/ 	.short	0x0000
        /*0028*/ 	.byte	0x00, 0xf0, 0x21, 0x02


	//----- nvinfo : EIATTR_MAXREG_COUNT
	.align		4
.L_5891:
        /*002c*/ 	.byte	0x03, 0x1b
        /*002e*/ 	.short	0x0040


	//----- nvinfo : EIATTR_NUM_BARRIERS
	.align		4
        /*0030*/ 	.byte	0x02, 0x4c
        /*0032*/ 	.byte	0x01
	.zero		1


	//----- nvinfo : EIATTR_MERCURY_ISA_VERSION
	.align		4
        /*0034*/ 	.byte	0x03, 0x5f
        /*0036*/ 	.short	0x0000


	//----- nvinfo : EIATTR_COOP_GROUP_MASK_REGIDS
	.align		4
        /*0038*/ 	.byte	0x04, 0x29
        /*003a*/ 	.short	(.L_5893 - .L_5892)


	//   ....[0]....
.L_5892:
        /*003c*/ 	.word	0xffffffff


	//   ....[1]....
        /*0040*/ 	.word	0xffffffff


	//   ....[2]....
        /*0044*/ 	.word	0xffffffff


	//   ....[3]....
        /*0048*/ 	.word	0xffffffff


	//   ....[4]....
        /*004c*/ 	.word	0xffffffff


	//   ....[5]....
        /*0050*/ 	.word	0xffffffff


	//   ....[6]....
        /*0054*/ 	.word	0xffffffff


	//   ....[7]....
        /*0058*/ 	.word	0xffffffff


	//   ....[8]....
        /*005c*/ 	.word	0xffffffff


	//   ....[9]....
        /*0060*/ 	.word	0xffffffff


	//   ....[10]....
        /*0064*/ 	.word	0xffffffff


	//   ....[11]....
        /*0068*/ 	.word	0xffffffff


	//   ....[12]....
        /*006c*/ 	.word	0xffffffff


	//   ....[13]....
        /*0070*/ 	.word	0xffffffff


	//   ....[14]....
        /*0074*/ 	.word	0xffffffff


	//   ....[15]....
        /*0078*/ 	.word	0xffffffff


	//   ....[16]....
        /*007c*/ 	.word	0xffffffff


	//   ....[17]....
        /*0080*/ 	.word	0xffffffff


	//   ....[18]....
        /*0084*/ 	.word	0xffffffff


	//   ....[19]....
        /*0088*/ 	.word	0xffffffff


	//----- nvinfo : EIATTR_COOP_GROUP_INSTR_OFFSETS
	.align		4
.L_5893:
        /*008c*/ 	.byte	0x04, 0x28
        /*008e*/ 	.short	(.L_5895 - .L_5894)


	//   ....[0]....
.L_5894:
        /*0090*/ 	.word	0x000007b0


	//   ....[1]....
        /*0094*/ 	.word	0x000007e0


	//   ....[2]....
        /*0098*/ 	.word	0x00000800


	//   ....[3]....
        /*009c*/ 	.word	0x00000810


	//   ....[4]....
        /*00a0*/ 	.word	0x00000840


	//   ....[5]....
        /*00a4*/ 	.word	0x00000850


	//   ....[6]....
        /*00a8*/ 	.word	0x00000880


	//   ....[7]....
        /*00ac*/ 	.word	0x00000890


	//   ....[8]....
        /*00b0*/ 	.word	0x000008c0


	//   ....[9]....
        /*00b4*/ 	.word	0x000008d0


	//   ....[10]....
        /*00b8*/ 	.word	0x00000ac0


	//   ....[11]....
        /*00bc*/ 	.word	0x00000b40


	//   ....[12]....
        /*00c0*/ 	.word	0x00000ba0


	//   ....[13]....
        /*00c4*/ 	.word	0x00000c00


	//   ....[14]....
        /*00c8*/ 	.word	0x00000c70


	//   ....[15]....
        /*00cc*/ 	.word	0x00000ce0


	//   ....[16]....
        /*00d0*/ 	.word	0x00000d40


	//   ....[17]....
        /*00d4*/ 	.word	0x00000da0


	//   ....[18]....
        /*00d8*/ 	.word	0x00000e00


	//   ....[19]....
        /*00dc*/ 	.word	0x00000e60


	//----- nvinfo : EIATTR_EXIT_INSTR_OFFSETS
	.align		4
.L_5895:
        /*00e0*/ 	.byte	0x04, 0x1c
        /*00e2*/ 	.short	(.L_5897 - .L_5896)


	//   ....[0]....
.L_5896:
        /*00e4*/ 	.word	0x00000070


	//   ....[1]....
        /*00e8*/ 	.word	0x00000a60


	//----- nvinfo : EIATTR_MAX_THREADS
	.align		4
.L_5897:
        /*00ec*/ 	.byte	0x04, 0x05
        /*00ee*/ 	.short	(.L_5899 - .L_5898)
.L_5898:
        /*00f0*/ 	.word	0x00000400
        /*00f4*/ 	.word	0x00000001
        /*00f8*/ 	.word	0x00000001


	//----- nvinfo : EIATTR_CRS_STACK_SIZE
	.align		4
.L_5899:
        /*00fc*/ 	.byte	0x04, 0x1e
        /*00fe*/ 	.short	(.L_5901 - .L_5900)
.L_5900:
        /*0100*/ 	.word	0x00000000
.L_5901:


//--------------------- .nv.info._ZN10layer_norm13ln_bwd_kernelINS_13Kernel_traitsI6__halfS2_S2_fjLj1536ELj1ELj1ELj4ELj8ENS_18Kernel_traits_baseILj1536ES2_S2_S2_fjLj128EEEEEEEvNS_9BwdParamsE --------------------------
	.section	.nv.info._ZN10layer_norm13ln_bwd_kernelINS_13Kernel_traitsI6__halfS2_S2_fjLj1536ELj1ELj1ELj4ELj8ENS_18Kernel_traits_baseILj1536ES2_S2_S2_fjLj128EEEEEEEvNS_9BwdParamsE,"",@"SHT_CUDA_INFO"
	.sectionflags	@""
	.align	4


	//----- nvinfo : EIATTR_CUDA_API_VERSION
	.align		4
        /*0000*/ 	.byte	0x04, 0x37
        /*0002*/ 	.short	(.L_5903 - .L_5902)
.L_5902:
        /*0004*/ 	.word	0x00000082


	//----- nvinfo : EIATTR_SW2861232_WAR
	.align		4
.L_5903:
        /*0008*/ 	.byte	0x01, 0x35
	.zero		2


	//----- nvinfo : EIATTR_PARAM_CBANK
	.align		4
        /*000c*/ 	.byte	0x04, 0x0a
        /*000e*/ 	.short	(.L_5905 - .L_5904)
	.align		4
.L_5904:
        /*0010*/ 	.word	index@(.nv.constant0._ZN10layer_norm13ln_bwd_kernelINS_13Kernel_traitsI6__halfS2_S2_fjLj1536ELj1ELj1ELj4ELj8ENS_18Kernel_traits_baseILj1536ES2_S2_S2_fjLj128EEEEEEEvNS_9BwdParamsE)
        /*0014*/ 	.short	0x0160
        /*0016*/ 	.short	0x0088


	//----- nvinfo : EIATTR_CBANK_PARAM_SIZE
	.align		4
.L_5905:
        /*0018*/ 	.byte	0x03, 0x19
        /*001a*/ 	.short	0x0088


	//----- nvinfo : EIATTR_KPARAM_INFO
	.align		4
        /*001c*/ 	.byte	0x04, 0x17
        /*001e*/ 	.short	(.L_5907 - .L_5906)
.L_5906:
        /*0020*/ 	.word	0x00000000
        /*0024*/ 	.short	0x0000
        /*0026*/ 	.short	0x0000
        /*0028*/ 	.byte	0x00, 0xf0, 0x21, 0x02


	//----- nvinfo : EIATTR_MAXREG_COUNT
	.align		4
.L_5907:
        /*002c*/ 	.byte	0x03, 0x1b
        /*002e*/ 	.short	0x00ff


	//----- nvinfo : EIATTR_NUM_BARRIERS
	.align		4
        /*0030*/ 	.byte	0x02, 0x4c
        /*0032*/ 	.byte	0x01
	.zero		1


	//----- nvinfo : EIATTR_MERCURY_ISA_VERSION
	.align		4
        /*0034*/ 	.byte	0x03, 0x5f
        /*0036*/ 	.short	0x0000


	//----- nvinfo : EIATTR_COOP_GROUP_MASK_REGIDS
	.align		4
        /*0038*/ 	.byte	0x04, 0x29
        /*003a*/ 	.short	(.L_5909 - .L_5908)


	//   ....[0]....
.L_5908:
        /*003c*/ 	.word	0xffffffff


	//   ....[1]....
        /*0040*/ 	.word	0xffffffff


	//   ....[2]....
        /*0044*/ 	.word	0xffffffff


	//   ....[3]....
        /*0048*/ 	.word	0xffffffff


	//   ....[4]....
        /*004c*/ 	.word	0xffffffff


	//   ....[5]....
        /*0050*/ 	.word	0xffffffff


	//   ....[6]....
        /*0054*/ 	.word	0xffffffff


	//   ....[7]....
        /*0058*/ 	.word	0xffffffff


	//   ....[8]....
        /*005c*/ 	.word	0xffffffff


	//   ....[9]....
        /*0060*/ 	.word	0xffffffff


	//   ....[10]....
        /*0064*/ 	.word	0xffffffff


	//   ....[11]....
        /*0068*/ 	.word	0xffffffff


	//   ....[12]....
        /*006c*/ 	.word	0xffffffff


	//   ....[13]....
        /*0070*/ 	.word	0xffffffff


	//   ....[14]....
        /*0074*/ 	.word	0xffffffff


	//   ....[15]....
        /*0078*/ 	.word	0xffffffff


	//   ....[16]....
        /*007c*/ 	.word	0xffffffff


	//   ....[17]....
        /*0080*/ 	.word	0xffffffff


	//   ....[18]....
        /*0084*/ 	.word	0xffffffff


	//   ....[19]....
        /*0088*/ 	.word	0xffffffff


	//----- nvinfo : EIATTR_COOP_GROUP_INSTR_OFFSETS
	.align		4
.L_5909:
        /*008c*/ 	.byte	0x04, 0x28
        /*008e*/ 	.short	(.L_5911 - .L_5910)


	//   ....[0]....
.L_5910:
        /*0090*/ 	.word	0x000012b0


	//   ....[1]....
        /*0094*/ 	.word	0x000012d0


	//   ....[2]....
        /*0098*/ 	.word	0x000012f0


	//   ....[3]....
        /*009c*/ 	.word	0x00001310


	//   ....[4]....
        /*00a0*/ 	.word	0x00001330


	//   ....[5]....
        /*00a4*/ 	.word	0x00001350


	//   ....[6]....
        /*00a8*/ 	.word	0x00001370


	//   ....[7]....
        /*00ac*/ 	.word	0x00001390


	//   ....[8]....
        /*00b0*/ 	.word	0x000013b0


	//   ....[9]....
        /*00b4*/ 	.word	0x000013d0


	//   ....[10]....
        /*00b8*/ 	.word	0x00001d10


	//   ....[11]....
        /*00bc*/ 	.word	0x00001d90


	//   ....[12]....
        /*00c0*/ 	.word	0x00001e10


	//   ....[13]....
        /*00c4*/ 	.word	0x00001e80


	//   ....[14]....
        /*00c8*/ 	.word	0x00001f00


	//   ....[15]....
        /*00cc*/ 	.word	0x00001f70


	//   ....[16]....
        /*00d0*/ 	.word	0x00001ff0


	//   ....[17]....
        /*00d4*/ 	.word	0x00002060


	//   ....[18]....
        /*00d8*/ 	.word	0x000020e0


	//   ....[19]....
        /*00dc*/ 	.word	0x00002150


	//----- nvinfo : EIATTR_EXIT_INSTR_OFFSETS
	.align		4
.L_5911:
        /*00e0*/ 	.byte	0x04, 0x1c
        /*00e2*/ 	.short	(.L_5913 - .L_5912)


	//   ....[0]....
.L_5912:
        /*00e4*/ 	.word	0x00001cb0


	//----- nvinfo : EIATTR_MAX_THREADS
	.align		4
.L_5913:
        /*00e8*/ 	.byte	0x04, 0x05
        /*00ea*/ 	.short	(.L_5915 - .L_5914)
.L_5914:
        /*00ec*/ 	.word	0x00000080
        /*00f0*/ 	.word	0x00000001
        /*00f4*/ 	.word	0x00000001


	//----- nvinfo : EIATTR_CRS_STACK_SIZE
	.align		4
.L_5915:
        /*00f8*/ 	.byte	0x04, 0x1e
        /*00fa*/ 	.short	(.L_5917 - .L_5916)
.L_5916:
        /*00fc*/ 	.word	0x00000000
.L_5917:


//--------------------- .nv.info._ZN10layer_norm22ln_bwd_finalize_kernelINS_22Kernel_traits_finalizeILj1536EffffjLj1024ELj4ENS_18Kernel_traits_baseILj1536EffffjLj1024EEEEEEEvNS_9BwdParamsE --------------------------
	.section	.nv.info._ZN10layer_norm22ln_bwd_finalize_kernelINS_22Kernel_traits_finalizeILj1536EffffjLj1024ELj4ENS_18Kernel_traits_baseILj1536EffffjLj1024EEEEEEEvNS_9BwdParamsE,"",@"SHT_CUDA_INFO"
	.sectionflags	@""
	.align	4


	//----- nvinfo : EIATTR_CUDA_API_VERSION
	.align		4
        /*0000*/ 	.byte	0x04, 0x37
        /*0002*/ 	.short	(.L_5919 - .L_5918)
.L_5918:
        /*0004*/ 	.word	0x00000082


	//----- nvinfo : EIATTR_SW2861232_WAR
	.align		4
.L_5919:
        /*0008*/ 	.byte	0x01, 0x35
	.zero		2


	//----- nvinfo : EIATTR_PARAM_CBANK
	.align		4
        /*000c*/ 	.byte	0x04, 0x0a
        /*000e*/ 	.short	(.L_5921 - .L_5920)
	.align		4
.L_5920:
        /*0010*/ 	.word	index@(.nv.constant0._ZN10layer_norm22ln_bwd_finalize_kernelINS_22Kernel_traits_finalizeILj1536EffffjLj1024ELj4ENS_18Kernel_traits_baseILj1536EffffjLj1024EEEEEEEvNS_9BwdParamsE)
        /*0014*/ 	.short	0x0160
        /*0016*/ 	.short	0x0088


	//----- nvinfo : EIATTR_CBANK_PARAM_SIZE
	.align		4
.L_5921:
        /*0018*/ 	.byte	0x03, 0x19
        /*001a*/ 	.short	0x0088


	//----- nvinfo : EIATTR_KPARAM_INFO
	.align		4
        /*001c*/ 	.byte	0x04, 0x17
        /*001e*/ 	.short	(.L_5923 - .L_5922)
.L_5922:
        /*0020*/ 	.word	0x00000000
        /*0024*/ 	.short	0x0000
        /*0026*/ 	.short	0x0000
        /*0028*/ 	.byte	0x00, 0xf0, 0x21, 0x02


	//----- nvinfo : EIATTR_MAXREG_COUNT
	.align		4
.L_5923:
        /*002c*/ 	.byte	0x03, 0x1b
        /*002e*/ 	.short	0x0040


	//----- nvinfo : EIATTR_NUM_BARRIERS
	.align		4
        /*0030*/ 	.byte	0x02, 0x4c
        /*0032*/ 	.byte	0x01
	.zero		1


	//----- nvinfo : EIATTR_MERCURY_ISA_VERSION
	.align		4
        /*0034*/ 	.byte	0x03, 0x5f
        /*0036*/ 	.short	0x0000


	//----- nvinfo : EIATTR_COOP_GROUP_MASK_REGIDS
	.align		4
        /*0038*/ 	.byte	0x04, 0x29
        /*003a*/ 	.short	(.L_5925 - .L_5924)


	//   ....[0]....
.L_5924:
        /*003c*/ 	.word	0xffffffff


	//   ....[1]....
        /*0040*/ 	.word	0xffffffff


	//   ....[2]....
        /*0044*/ 	.word	0xffffffff


	//   ....[3]....
        /*0048*/ 	.word	0xffffffff


	//   ....[4]....
        /*004c*/ 	.word	0xffffffff


	//   ....[5]....
        /*0050*/ 	.word	0xffffffff


	//   ....[6]....
        /*0054*/ 	.word	0xffffffff


	//   ....[7]....
        /*0058*/ 	.word	0xffffffff


	//   ....[8]....
        /*005c*/ 	.word	0xffffffff


	//   ....[9]....
        /*0060*/ 	.word	0xffffffff


	//   ....[10]....
        /*0064*/ 	.word	0xffffffff


	//   ....[11]....
        /*0068*/ 	.word	0xffffffff


	//   ....[12]....
        /*006c*/ 	.word	0xffffffff


	//   ....[13]....
        /*0070*/ 	.word	0xffffffff


	//   ....[14]....
        /*0074*/ 	.word	0xffffffff


	//   ....[15]....
        /*0078*/ 	.word	0xffffffff


	//   ....[16]....
        /*007c*/ 	.word	0xffffffff


	//   ....[17]....
        /*0080*/ 	.word	0xffffffff


	//   ....[18]....
        /*0084*/ 	.word	0xffffffff


	//   ....[19]....
        /*0088*/ 	.word	0xffffffff


	//----- nvinfo : EIATTR_COOP_GROUP_INSTR_OFFSETS
	.align		4
.L_5925:
        /*008c*/ 	.byte	0x04, 0x28
        /*008e*/ 	.short	(.L_5927 - .L_5926)


	//   ....[0]....
.L_5926:
        /*0090*/ 	.word	0x000007b0


	//   ....[1]....
        /*0094*/ 	.word	0x000007e0


	//   ....[2]....
        /*0098*/ 	.word	0x00000800


	//   ....[3]....
        /*009c*/ 	.word	0x00000810


	//   ....[4]....
        /*00a0*/ 	.word	0x00000840


	//   ....[5]....
        /*00a4*/ 	.word	0x00000850


	//   ....[6]....
        /*00a8*/ 	.word	0x00000880


	//   ....[7]....
        /*00ac*/ 	.word	0x00000890


	//   ....[8]....
        /*00b0*/ 	.word	0x000008c0


	//   ....[9]....
        /*00b4*/ 	.word	0x000008d0


	//   ....[10]....
        /*00b8*/ 	.word	0x00000a70


	//   ....[11]....
        /*00bc*/ 	.word	0x00000af0


	//   ....[12]....
        /*00c0*/ 	.word	0x00000b50


	//   ....[13]....
        /*00c4*/ 	.word	0x00000bb0


	//   ....[14]....
        /*00c8*/ 	.word	0x00000c20


	//   ....[15]....
        /*00cc*/ 	.word	0x00000c90


	//   ....[16]....
        /*00d0*/ 	.word	0x00000cf0


	//   ....[17]....
        /*00d4*/ 	.word	0x00000d50


	//   ....[18]....
        /*00d8*/ 	.word	0x00000db0


	//   ....[19]....
        /*00dc*/ 	.word	0x00000e10


	//----- nvinfo : EIATTR_EXIT_INSTR_OFFSETS
	.align		4
.L_5927:
        /*00e0*/ 	.byte	0x04, 0x1c
        /*00e2*/ 	.short	(.L_5929 - .L_5928)


	//   ....[0]....
.L_5928:
        /*00e4*/ 	.word	0x00000070


	//   ....[1]....
        /*00e8*/ 	.word	0x00000a10


	//----- nvinfo : EIATTR_MAX_THREADS
	.align		4
.L_5929:
        /*00ec*/ 	.byte	0x04, 0x05
        /*00ee*/ 	.short	(.L_5931 - .L_5930)
.L_5930:
        /*00f0*/ 	.word	0x00000400
        /*00f4*/ 	.word	0x00000001
        /*00f8*/ 	.word	0x00000001


	//----- nvinfo : EIATTR_CRS_STACK_SIZE
	.align		4
.L_5931:
        /*00fc*/ 	.byte	0x04, 0x1e
        /*00fe*/ 	.short	(.L_5933 - .L_5932)
.L_5932:
        /*0100*/ 	.word	0x00000000
.L_5933:


//--------------------- .nv.info._ZN10layer_norm13ln_bwd_kernelINS_13Kernel_traitsIffffjLj1536ELj1ELj1ELj4ELj16ENS_18Kernel_traits_baseILj1536EffffjLj128EEEEEEEvNS_9BwdParamsE --------------------------
	.section	.nv.info._ZN10layer_norm13ln_bwd_kernelINS_13Kernel_traitsIffffjLj1536ELj1ELj1ELj4ELj16ENS_18Kernel_traits_baseILj1536EffffjLj128EEEEEEEvNS_9BwdParamsE,"",@"SHT_CUDA_INFO"
	.sectionflags	@""
	.align	4


	//----- nvinfo : EIATTR_CUDA_API_VERSION
	.align		4
        /*0000*/ 	.byte	0x04, 0x37
        /*0002*/ 	.short	(.L_5935 - .L_5934)
.L_5934:
        /*0004*/ 	.word	0x00000082


	//----- nvinfo : EIATTR_SW2861232_WAR
	.align		4
.L_5935:
        /*0008*/ 	.byte	0x01, 0x35
	.zero		2


	//----- nvinfo : EIATTR_PARAM_CBANK
	.align		4
        /*000c*/ 	.byte	0x04, 0x0a
        /*000e*/ 	.short	(.L_5937 - .L_5936)
	.align		4
.L_5936:
        /*0010*/ 	.word	index@(.nv.constant0._ZN10layer_norm13ln_bwd_kernelINS_13Kernel_traitsIffffjLj1536ELj1ELj1ELj4ELj16ENS_18Kernel_traits_baseILj1536EffffjLj128EEEEEEEvNS_9BwdParamsE)
        /*0014*/ 	.short	0x0160
        /*0016*/ 	.short	0x0088


	//----- nvinfo : EIATTR_CBANK_PARAM_SIZE
	.align		4
.L_5937:
        /*0018*/ 	.byte	0x03, 0x19
        /*001a*/ 	.short	0x0088


	//----- nvinfo : EIATTR_KPARAM_INFO
	.align		4
        /*001c*/ 	.byte	0x04, 0x17
        /*001e*/ 	.short	(.L_5939 - .L_5938)
.L_5938:
        /*0020*/ 	.word	0x00000000
        /*0024*/ 	.short	0x0000
        /*0026*/ 	.short	0x0000
        /*0028*/ 	.byte	0x00, 0xf0, 0x21, 0x02


	//----- nvinfo : EIATTR_MAXREG_COUNT
	.align		4
.L_5939:
        /*002c*/ 	.byte	0x03, 0x1b
        /*002e*/ 	.short	0x00ff


	//----- nvinfo : EIATTR_NUM_BARRIERS
	.align		4
        /*0030*/ 	.byte	0x02, 0x4c
        /*0032*/ 	.byte	0x01
	.zero		1


	//----- nvinfo : EIATTR_MERCURY_ISA_VERSION
	.align		4
        /*0034*/ 	.byte	0x03, 0x5f
        /*0036*/ 	.short	0x0000


	//----- nvinfo : EIATTR_COOP_GROUP_MASK_REGIDS
	.align		4
        /*0038*/ 	.byte	0x04, 0x29
        /*003a*/ 	.short	(.L_5941 - .L_5940)


	//   ....[0]....
.L_5940:
        /*003c*/ 	.word	0xffffffff


	//   ....[1]....
        /*0040*/ 	.word	0xffffffff


	//   ....[2]....
        /*0044*/ 	.word	0xffffffff


	//   ....[3]....
        /*0048*/ 	.word	0xffffffff


	//   ....[4]....
        /*004c*/ 	.word	0xffffffff


	//   ....[5]....
        /*0050*/ 	.word	0xffffffff


	//   ....[6]....
        /*0054*/ 	.word	0xffffffff


	//   ....[7]....
        /*0058*/ 	.word	0xffffffff


	//   ....[8]....
        /*005c*/ 	.word	0xffffffff


	//   ....[9]....
        /*0060*/ 	.word	0xffffffff


	//   ....[10]....
        /*0064*/ 	.word	0xffffffff


	//   ....[11]....
        /*0068*/ 	.word	0xffffffff


	//   ....[12]....
        /*006c*/ 	.word	0xffffffff


	//   ....[13]....
        /*0070*/ 	.word	0xffffffff


	//   ....[14]....
        /*0074*/ 	.word	0xffffffff


	//   ....[15]....
        /*0078*/ 	.word	0xffffffff


	//   ....[16]....
        /*007c*/ 	.word	0xffffffff


	//   ....[17]....
        /*0080*/ 	.word	0xffffffff


	//   ....[18]....
        /*0084*/ 	.word	0xffffffff


	//   ....[19]....
        /*0088*/ 	.word	0xffffffff


	//----- nvinfo : EIATTR_COOP_GROUP_INSTR_OFFSETS
	.align		4
.L_5941:
        /*008c*/ 	.byte	0x04, 0x28
        /*008e*/ 	.short	(.L_5943 - .L_5942)


	//   ....[0]....
.L_5942:
        /*0090*/ 	.word	0x00000cf0


	//   ....[1]....
        /*0094*/ 	.word	0x00000d10


	//   ....[2]....
        /*0098*/ 	.word	0x00000d30


	//   ....[3]....
        /*009c*/ 	.word	0x00000d50


	//   ....[4]....
        /*00a0*/ 	.word	0x00000d70


	//   ....[5]....
        /*00a4*/ 	.word	0x00000d90


	//   ....[6]....
        /*00a8*/ 	.word	0x00000db0


	//   ....[7]....
        /*00ac*/ 	.word	0x00000dd0


	//   ....[8]....
        /*00b0*/ 	.word	0x00000df0


	//   ....[9]....
        /*00b4*/ 	.word	0x00000e10


	//   ....[10]....
        /*00b8*/ 	.word	0x00001540


	//   ....[11]....
        /*00bc*/ 	.word	0x000015c0


	//   ....[12]....
        /*00c0*/ 	.word	0x00001640


	//   ....[13]....
        /*00c4*/ 	.word	0x000016b0


	//   ....[14]....
        /*00c8*/ 	.word	0x00001730


	//   ....[15]....
        /*00cc*/ 	.word	0x000017a0


	//   ....[16]....
        /*00d0*/ 	.word	0x00001820


	//   ....[17]....
        /*00d4*/ 	.word	0x00001890


	//   ....[18]....
        /*00d8*/ 	.word	0x00001910


	//   ....[19]....
        /*00dc*/ 	.word	0x00001980


	//----- nvinfo : EIATTR_EXIT_INSTR_OFFSETS
	.align		4
.L_5943:
        /*00e0*/ 	.byte	0x04, 0x1c
        /*00e2*/ 	.short	(.L_5945 - .L_5944)


	//   ....[0]....
.L_5944:
        /*00e4*/ 	.word	0x000014e0


	//----- nvinfo : EIATTR_MAX_THREADS
	.align		4
.L_5945:
        /*00e8*/ 	.byte	0x04, 0x05
        /*00ea*/ 	.short	(.L_5947 - .L_5946)
.L_5946:
        /*00ec*/ 	.word	0x00000080
        /*00f0*/ 	.word	0x00000001
        /*00f4*/ 	.word	0x00000001


	//----- nvinfo : EIATTR_CRS_STACK_SIZE
	.align		4
.L_5947:
        /*00f8*/ 	.byte	0x04, 0x1e
        /*00fa*/ 	.short	(.L_5949 - .L_5948)
.L_5948:
        /*00fc*/ 	.word	0x00000000
.L_5949:


//--------------------- .nv.info._ZN10layer_norm22ln_bwd_finalize_kernelINS_22Kernel_traits_finalizeILj1024E13__nv_bfloat16fS2_fjLj1024ELj4ENS_18Kernel_traits_baseILj1024ES2_fS2_fjLj1024EEEEEEEvNS_9BwdParamsE --------------------------
	.section	.nv.info._ZN10layer_norm22ln_bwd_finalize_kernelINS_22Kernel_traits_finalizeILj1024E13__nv_bfloat16fS2_fjLj1024ELj4ENS_18Kernel_traits_baseILj1024ES2_fS2_fjLj1024EEEEEEEvNS_9BwdParamsE,"",@"SHT_CUDA_INFO"
	.sectionflags	@""
	.align	4


	//----- nvinfo : EIATTR_CUDA_API_VERSION
	.align		4
        /*0000*/ 	.byte	0x04, 0x37
        /*0002*/ 	.short	(.L_5951 - .L_5950)
.L_5950:
        /*0004*/ 	.word	0x00000082


	//----- nvinfo : EIATTR_SW2861232_WAR
	.align		4
.L_5951:
        /*0008*/ 	.byte	0x01, 0x35
	.zero		2


	//----- nvinfo : EIATTR_PARAM_CBANK
	.align		4
        /*000c*/ 	.byte	0x04, 0x0a
        /*000e*/ 	.short	(.L_5953 - .L_5952)
	.align		4
.L_5952:
        /*0010*/ 	.word	index@(.nv.constant0._ZN10layer_norm22ln_bwd_finalize_kernelINS_22Kernel_traits_finalizeILj1024E13__nv_bfloat16fS2_fjLj1024ELj4ENS_18Kernel_traits_baseILj1024ES2_fS2_fjLj1024EEEEEEEvNS_9BwdParamsE)
        /*0014*/ 	.short	0x0160
        /*0016*/ 	.short	0x0088


	//----- nvinfo : EIATTR_CBANK_PARAM_SIZE
	.align		4
.L_5953:
        /*0018*/ 	.byte	0x03, 0x19
        /*001a*/ 	.short	0x0088


	//----- nvinfo : EIATTR_KPARAM_INFO
	.align		4
        /*001c*/ 	.byte	0x04, 0x17
        /*001e*/ 	.short	(.L_5955 - .L_5954)
.L_5954:
        /*0020*/ 	.word	0x00000000
        /*0024*/ 	.short	0x0000
        /*0026*/ 	.short	0x0000
        /*0028*/ 	.byte	0x00, 0xf0, 0x21, 0x02


	//----- nvinfo : EIATTR_MAXREG_COUNT
	.align		4
.L_5955:
        /*002c*/ 	.byte	0x03, 0x1b
        /*002e*/ 	.short	0x0040


	//----- nvinfo : EIATTR_NUM_BARRIERS
	.align		4
        /*0030*/ 	.byte	0x02, 0x4c
        /*0032*/ 	.byte	0x01
	.zero		1


	//----- nvinfo : EIATTR_MERCURY_ISA_VERSION
	.align		4
        /*0034*/ 	.byte	0x03, 0x5f
        /*0036*/ 	.short	0x0000


	//----- nvinfo : EIATTR_COOP_GROUP_MASK_REGIDS
	.align		4
        /*0038*/ 	.byte	0x04, 0x29
        /*003a*/ 	.short	(.L_5957 - .L_5956)


	//   ....[0]....
.L_5956:
        /*003c*/ 	.word	0xffffffff


	//   ....[1]....
        /*0040*/ 	.word	0xffffffff


	//   ....[2]....
        /*0044*/ 	.word	0xffffffff


	//   ....[3]....
        /*0048*/ 	.word	0xffffffff


	//   ....[4]....
        /*004c*/ 	.word	0xffffffff


	//   ....[5]....
        /*0050*/ 	.word	0xffffffff


	//   ....[6]....
        /*0054*/ 	.word	0xffffffff


	//   ....[7]....
        /*0058*/ 	.word	0xffffffff


	//   ....[8]....
        /*005c*/ 	.word	0xffffffff


	//   ....[9]....
        /*0060*/ 	.word	0xffffffff


	//   ....[10]....
        /*0064*/ 	.word	0xffffffff


	//   ....[11]....
        /*0068*/ 	.word	0xffffffff


	//   ....[12]....
        /*006c*/ 	.word	0xffffffff


	//   ....[13]....
        /*0070*/ 	.word	0xffffffff


	//   ....[14]....
        /*0074*/ 	.word	0xffffffff


	//   ....[15]....
        /*0078*/ 	.word	0xffffffff


	//   ....[16]....
        /*007c*/ 	.word	0xffffffff


	//   ....[17]....
        /*0080*/ 	.word	0xffffffff


	//   ....[18]....
        /*0084*/ 	.word	0xffffffff


	//   ....[19]....
        /*0088*/ 	.word	0xffffffff


	//----- nvinfo : EIATTR_COOP_GROUP_INSTR_OFFSETS
	.align		4
.L_5957:
        /*008c*/ 	.byte	0x04, 0x28
        /*008e*/ 	.short	(.L_5959 - .L_5958)


	//   ....[0]....
.L_5958:
        /*0090*/ 	.word	0x000007b0


	//   ....[1]....
        /*0094*/ 	.word	0x000007e0


	//   ....[2]....
        /*0098*/ 	.word	0x00000800


	//   ....[3]....
        /*009c*/ 	.word	0x00000810


	//   ....[4]....
        /*00a0*/ 	.word	0x00000840


	//   ....[5]....
        /*00a4*/ 	.word	0x00000850


	//   ....[6]....
        /*00a8*/ 	.word	0x00000880


	//   ....[7]....
        /*00ac*/ 	.word	0x00000890


	//   ....[8]....
        /*00b0*/ 	.word	0x000008c0


	//   ....[9]....
        /*00b4*/ 	.word	0x000008d0


	//   ....[10]....
        /*00b8*/ 	.word	0x00000ac0


	//   ....[11]....
        /*00bc*/ 	.word	0x00000b40


	//   ....[12]....
        /*00c0*/ 	.word	0x00000ba0


	//   ....[13]....
        /*00c4*/ 	.word	0x00000c00


	//   ....[14]....
        /*00c8*/ 	.word	0x00000c70


	//   ....[15]....
        /*00cc*/ 	.word	0x00000ce0


	//   ....[16]....
        /*00d0*/ 	.word	0x00000d40


	//   ....[17]....
        /*00d4*/ 	.word	0x00000da0


	//   ....[18]....
        /*00d8*/ 	.word	0x00000e00


	//   ....[19]....
        /*00dc*/ 	.word	0x00000e60


	//----- nvinfo : EIATTR_EXIT_INSTR_OFFSETS
	.align		4
.L_5959:
        /*00e0*/ 	.byte	0x04, 0x1c
        /*00e2*/ 	.short	(.L_5961 - .L_5960)


	//   ....[0]....
.L_5960:
        /*00e4*/ 	.word	0x00000070


	//   ....[1]....
        /*00e8*/ 	.word	0x00000a60


	//----- nvinfo : EIATTR_MAX_THREADS
	.align		4
.L_5961:
        /*00ec*/ 	.byte	0x04, 0x05
        /*00ee*/ 	.short	(.L_5963 - .L_5962)
.L_5962:
        /*00f0*/ 	.word	0x00000400
        /*00f4*/ 	.word	0x00000001
        /*00f8*/ 	.word	0x00000001


	//----- nvinfo : EIATTR_CRS_STACK_SIZE
	.align		4
.L_5963:
        /*00fc*/ 	.byte	0x04, 0x1e
        /*00fe*/ 	.short	(.L_5965 - .L_5964)
.L_5964:
        /*0100*/ 	.word	0x00000000
.L_5965:


//--------------------- .nv.info._ZN10layer_norm13ln_bwd_kernelINS_13Kernel_traitsI13__nv_bfloat16fS2_fjLj1024ELj1ELj4ELj1ELj16ENS_18Kernel_traits_baseILj1024ES2_fS2_fjLj128EEEEEEEvNS_9BwdParamsE --------------------------
	.section	.nv.info._ZN10layer_norm13ln_bwd_kernelINS_13Kernel_traitsI13__nv_bfloat16fS2_fjLj1024ELj1ELj4ELj1ELj16ENS_18Kernel_traits_baseILj1024ES2_fS2_fjLj128EEEEEEEvNS_9BwdParamsE,"",@"SHT_CUDA_INFO"
	.sectionflags	@""
	.align	4


	//----- nvinfo : EIATTR_CUDA_API_VERSION
	.align		4
        /*0000*/ 	.byte	0x04, 0x37
        /*0002*/ 	.short	(.L_5967 - .L_5966)
.L_5966:
        /*0004*/ 	.word	0x00000082


	//----- nvinfo : EIATTR_SW2861232_WAR
	.align		4
.L_5967:
        /*0008*/ 	.byte	0x01, 0x35
	.zero		2


	//----- nvinfo : EIATTR_PARAM_CBANK
	.align		4
        /*000c*/ 	.byte	0x04, 0x0a
        /*000e*/ 	.short	(.L_5969 - .L_5968)
	.align		4
.L_5968:
        /*0010*/ 	.word	index@(.nv.constant0._ZN10layer_norm13ln_bwd_kernelINS_13Kernel_traitsI13__nv_bfloat16fS2_fjLj1024ELj1ELj4ELj1ELj16ENS_18Kernel_traits_baseILj1024ES2_fS2_fjLj128EEEEEEEvNS_9BwdParamsE)
        /*0014*/ 	.short	0x0160
        /*0016*/ 	.short	0x0088


	//----- nvinfo : EIATTR_CBANK_PARAM_SIZE
	.align		4
.L_5969:
        /*0018*/ 	.byte	0x03, 0x19
        /*001a*/ 	.short	0x0088


	//----- nvinfo : EIATTR_KPARAM_INFO
	.align		4
        /*001c*/ 	.byte	0x04, 0x17
        /*001e*/ 	.short	(.L_5971 - .L_5970)
.L_5970:
        /*0020*/ 	.word	0x00000000
        /*0024*/ 	.short	0x0000
        /*0026*/ 	.short	0x0000
        /*0028*/ 	.byte	0x00, 0xf0, 0x21, 0x02


	//----- nvinfo : EIATTR_MAXREG_COUNT
	.align		4
.L_5971:
        /*002c*/ 	.byte	0x03, 0x1b
        /*002e*/ 	.short	0x00ff


	//----- nvinfo : EIATTR_NUM_BARRIERS
	.align		4
        /*0030*/ 	.byte	0x02, 0x4c
        /*0032*/ 	.byte	0x01
	.zero		1


	//----- nvinfo : EIATTR_MERCURY_ISA_VERSION
	.align		4
        /*0034*/ 	.byte	0x03, 0x5f
        /*0036*/ 	.short	0x0000


	//----- nvinfo : EIATTR_COOP_GROUP_MASK_REGIDS
	.align		4
        /*0038*/ 	.byte	0x04, 0x29
        /*003a*/ 	.short	(.L_5973 - .L_5972)


	//   ....[0]....
.L_5972:
        /*003c*/ 	.word	0xffffffff


	//   ....[1]....
        /*0040*/ 	.word	0xffffffff


	//   ....[2]....
        /*0044*/ 	.word	0xffffffff


	//   ....[3]....
        /*0048*/ 	.word	0xffffffff


	//   ....[4]....
        /*004c*/ 	.word	0xffffffff


	//   ....[5]....
        /*0050*/ 	.word	0xffffffff


	//   ....[6]....
        /*0054*/ 	.word	0xffffffff


	//   ....[7]....
        /*0058*/ 	.word	0xffffffff


	//   ....[8]....
        /*005c*/ 	.word	0xffffffff


	//   ....[9]....
        /*0060*/ 	.word	0xffffffff


	//   ....[10]....
        /*0064*/ 	.word	0xffffffff


	//   ....[11]....
        /*0068*/ 	.word	0xffffffff


	//   ....[12]....
        /*006c*/ 	.word	0xffffffff


	//   ....[13]....
        /*0070*/ 	.word	0xffffffff


	//   ....[14]....
        /*0074*/ 	.word	0xffffffff


	//   ....[15]....
        /*0078*/ 	.word	0xffffffff


	//   ....[16]....
        /*007c*/ 	.word	0xffffffff


	//   ....[17]....
        /*0080*/ 	.word	0xffffffff


	//   ....[18]....
        /*0084*/ 	.word	0xffffffff


	//   ....[19]....
        /*0088*/ 	.word	0xffffffff


	//----- nvinfo : EIATTR_COOP_GROUP_INSTR_OFFSETS
	.align		4
.L_5973:
        /*008c*/ 	.byte	0x04, 0x28
        /*008e*/ 	.short	(.L_5975 - .L_5974)


	//   ....[0]....
.L_5974:
        /*0090*/ 	.word	0x000028b0


	//   ....[1]....
        /*0094*/ 	.word	0x000028d0


	//   ....[2]....
        /*0098*/ 	.word	0x000028f0


	//   ....[3]....
        /*009c*/ 	.word	0x00002910


	//   ....[4]....
        /*00a0*/ 	.word	0x00002930


	//   ....[5]....
        /*00a4*/ 	.word	0x00002950


	//   ....[6]....
        /*00a8*/ 	.word	0x00002970


	//   ....[7]....
        /*00ac*/ 	.word	0x00002990


	//   ....[8]....
        /*00b0*/ 	.word	0x000029b0


	//   ....[9]....
        /*00b4*/ 	.word	0x000029d0


	//   ....[10]....
        /*00b8*/ 	.word	0x00003f70


	//   ....[11]....
        /*00bc*/ 	.word	0x00003ff0


	//   ....[12]....
        /*00c0*/ 	.word	0x00004070


	//   ....[13]....
        /*00c4*/ 	.word	0x000040e0


	//   ....[14]....
        /*00c8*/ 	.word	0x00004160


	//   ....[15]....
        /*00cc*/ 	.word	0x000041d0


	//   ....[16]....
        /*00d0*/ 	.word	0x00004250


	//   ....[17]....
        /*00d4*/ 	.word	0x000042c0


	//   ....[18]....
        /*00d8*/ 	.word	0x00004340


	//   ....[19]....
        /*00dc*/ 	.word	0x000043b0


	//----- nvinfo : EIATTR_EXIT_INSTR_OFFSETS
	.align		4
.L_5975:
        /*00e0*/ 	.byte	0x04, 0x1c
        /*00e2*/ 	.short	(.L_5977 - .L_5976)


	//   ....[0]....
.L_5976:
        /*00e4*/ 	.word	0x00003f10


	//----- nvinfo : EIATTR_MAX_THREADS
	.align		4
.L_5977:
        /*00e8*/ 	.byte	0x04, 0x05
        /*00ea*/ 	.short	(.L_5979 - .L_5978)
.L_5978:
        /*00ec*/ 	.word	0x00000080
        /*00f0*/ 	.word	0x00000001
        /*00f4*/ 	.word	0x00000001


	//----- nvinfo : EIATTR_CRS_STACK_SIZE
	.align		4
.L_5979:
        /*00f8*/ 	.byte	0x04, 0x1e
        /*00fa*/ 	.short	(.L_5981 - .L_5980)
.L_5980:
        /*00fc*/ 	.word	0x00000000
.L_5981:


//--------------------- .nv.info._ZN10layer_norm22ln_bwd_finalize_kernelINS_22Kernel_traits_finalizeILj1024E13__nv_bfloat16S2_S2_fjLj1024ELj4ENS_18Kernel_traits_baseILj1024ES2_S2_S2_fjLj1024EEEEEEEvNS_9BwdParamsE --------------------------
	.section	.nv.info._ZN10layer_norm22ln_bwd_finalize_kernelINS_22Kernel_traits_finalizeILj1024E13__nv_bfloat16S2_S2_fjLj1024ELj4ENS_18Kernel_traits_baseILj1024ES2_S2_S2_fjLj1024EEEEEEEvNS_9BwdParamsE,"",@"SHT_CUDA_INFO"
	.sectionflags	@""
	.align	4


	//----- nvinfo : EIATTR_CUDA_API_VERSION
	.align		4
        /*0000*/ 	.byte	0x04, 0x37
        /*0002*/ 	.short	(.L_5983 - .L_5982)
.L_5982:
        /*0004*/ 	.word	0x00000082


	//----- nvinfo : EIATTR_SW2861232_WAR
	.align		4
.L_5983:
        /*0008*/ 	.byte	0x01, 0x35
	.zero		2


	//----- nvinfo : EIATTR_PARAM_CBANK
	.align		4
        /*000c*/ 	.byte	0x04, 0x0a
        /*000e*/ 	.short	(.L_5985 - .L_5984)
	.align		4
.L_5984:
        /*0010*/ 	.word	index@(.nv.constant0._ZN10layer_norm22ln_bwd_finalize_kernelINS_22Kernel_traits_finalizeILj1024E13__nv_bfloat16S2_S2_fjLj1024ELj4ENS_18Kernel_traits_baseILj1024ES2_S2_S2_fjLj1024EEEEEEEvNS_9BwdParamsE)
        /*0014*/ 	.short	0x0160
        /*0016*/ 	.short	0x0088


	//----- nvinfo : EIATTR_CBANK_PARAM_SIZE
	.align		4
.L_5985:
        /*0018*/ 	.byte	0x03, 0x19
        /*001a*/ 	.short	0x0088


	//----- nvinfo : EIATTR_KPARAM_INFO
	.align		4
        /*001c*/ 	.byte	0x04, 0x17
        /*001e*/ 	.short	(.L_5987 - .L_5986)
.L_5986:
        /*0020*/ 	.word	0x00000000
        /*0024*/ 	.short	0x0000
        /*0026*/ 	.short	0x0000
        /*0028*/ 	.byte	0x00, 0xf0, 0x21, 0x02


	//----- nvinfo : EIATTR_MAXREG_COUNT
	.align		4
.L_5987:
        /*002c*/ 	.byte	0x03, 0x1b
        /*002e*/ 	.short	0x0040


	//----- nvinfo : EIATTR_NUM_BARRIERS
	.align		4
        /*0030*/ 	.byte	0x02, 0x4c
        /*0032*/ 	.byte	0x01
	.zero		1


	//----- nvinfo : EIATTR_MERCURY_ISA_VERSION
	.align		4
        /*0034*/ 	.byte	0x03, 0x5f
        /*0036*/ 	.short	0x0000


	//----- nvinfo : EIATTR_COOP_GROUP_MASK_REGIDS
	.align		4
        /*0038*/ 	.byte	0x04, 0x29
        /*003a*/ 	.short	(.L_5989 - .L_5988)


	//   ....[0]....
.L_5988:
        /*003c*/ 	.word	0xffffffff


	//   ....[1]....
        /*0040*/ 	.word	0xffffffff


	//   ....[2]....
        /*0044*/ 	.word	0xffffffff


	//   ....[3]....
        /*0048*/ 	.word	0xffffffff


	//   ....[4]....
        /*004c*/ 	.word	0xffffffff


	//   ....[5]....
        /*0050*/ 	.word	0xffffffff


	//   ....[6]....
        /*0054*/ 	.word	0xffffffff


	//   ....[7]....
        /*0058*/ 	.word	0xffffffff


	//   ....[8]....
        /*005c*/ 	.word	0xffffffff


	//   ....[9]....
        /*0060*/ 	.word	0xffffffff


	//   ....[10]....
        /*0064*/ 	.word	0xffffffff


	//   ....[11]....
        /*0068*/ 	.word	0xffffffff


	//   ....[12]....
        /*006c*/ 	.word	0xffffffff


	//   ....[13]....
        /*0070*/ 	.word	0xffffffff


	//   ....[14]....
        /*0074*/ 	.word	0xffffffff


	//   ....[15]....
        /*0078*/ 	.word	0xffffffff


	//   ....[16]....
        /*007c*/ 	.word	0xffffffff


	//   ....[17]....
        /*0080*/ 	.word	0xffffffff


	//   ....[18]....
        /*0084*/ 	.word	0xffffffff


	//   ....[19]....
        /*0088*/ 	.word	0xffffffff


	//----- nvinfo : EIATTR_COOP_GROUP_INSTR_OFFSETS
	.align		4
.L_5989:
        /*008c*/ 	.byte	0x04, 0x28
        /*008e*/ 	.short	(.L_5991 - .L_5990)


	//   ....[0]....
.L_5990:
        /*0090*/ 	.word	0x000007b0


	//   ....[1]....
        /*0094*/ 	.word	0x000007e0


	//   ....[2]....
        /*0098*/ 	.word	0x00000800


	//   ....[3]....
        /*009c*/ 	.word	0x00000810


	//   ....[4]....
        /*00a0*/ 	.word	0x00000840


	//   ....[5]....
        /*00a4*/ 	.word	0x00000850


	//   ....[6]....
        /*00a8*/ 	.word	0x00000880


	//   ....[7]....
        /*00ac*/ 	.word	0x00000890


	//   ....[8]....
        /*00b0*/ 	.word	0x000008c0


	//   ....[9]....
        /*00b4*/ 	.word	0x000008d0


	//   ....[10]....
        /*00b8*/ 	.word	0x00000ac0


	//   ....[11]....
        /*00bc*/ 	.word	0x00000b40


	//   ....[12]....
        /*00c0*/ 	.word	0x00000ba0


	//   ....[13]....
        /*00c4*/ 	.word	0x00000c00


	//   ....[14]....
        /*00c8*/ 	.word	0x00000c70


	//   ....[15]....
        /*00cc*/ 	.word	0x00000ce0


	//   ....[16]....
        /*00d0*/ 	.word	0x00000d40


	//   ....[17]....
        /*00d4*/ 	.word	0x00000da0


	//   ....[18]....
        /*00d8*/ 	.word	0x00000e00


	//   ....[19]....
        /*00dc*/ 	.word	0x00000e60


	//----- nvinfo : EIATTR_EXIT_INSTR_OFFSETS
	.align		4
.L_5991:
        /*00e0*/ 	.byte	0x04, 0x1c
        /*00e2*/ 	.short	(.L_5993 - .L_5992)


	//   ....[0]....
.L_5992:
        /*00e4*/ 	.word	0x00000070


	//   ....[1]....
        /*00e8*/ 	.word	0x00000a60


	//----- nvinfo : EIATTR_MAX_THREADS
	.align		4
.L_5993:
        /*00ec*/ 	.byte	0x04, 0x05
        /*00ee*/ 	.short	(.L_5995 - .L_5994)
.L_5994:
        /*00f0*/ 	.word	0x00000400
        /*00f4*/ 	.word	0x00000001
        /*00f8*/ 	.word	0x00000001


	//----- nvinfo : EIATTR_CRS_STACK_SIZE
	.align		4
.L_5995:
        /*00fc*/ 	.byte	0x04, 0x1e
        /*00fe*/ 	.short	(.L_5997 - .L_5996)
.L_5996:
        /*0100*/ 	.word	0x00000000
.L_5997:


//--------------------- .nv.info._ZN10layer_norm13ln_bwd_kernelINS_13Kernel_traitsI13__nv_bfloat16S2_S2_fjLj1024ELj1ELj4ELj1ELj16ENS_18Kernel_traits_baseILj1024ES2_S2_S2_fjLj128EEEEEEEvNS_9BwdParamsE --------------------------
	.section	.nv.info._ZN10layer_norm13ln_bwd_kernelINS_13Kernel_traitsI13__nv_bfloat16S2_S2_fjLj1024ELj1ELj4ELj1ELj16ENS_18Kernel_traits_baseILj1024ES2_S2_S2_fjLj128EEEEEEEvNS_9BwdParamsE,"",@"SHT_CUDA_INFO"
	.sectionflags	@""
	.align	4


	//----- nvinfo : EIATTR_CUDA_API_VERSION
	.align		4
        /*0000*/ 	.byte	0x04, 0x37
        /*0002*/ 	.short	(.L_5999 - .L_5998)
.L_5998:
        /*0004*/ 	.word	0x00000082


	//----- nvinfo : EIATTR_SW2861232_WAR
	.align		4
.L_5999:
        /*0008*/ 	.byte	0x01, 0x35
	.zero		2


	//----- nvinfo : EIATTR_PARAM_CBANK
	.align		4
        /*000c*/ 	.byte	0x04, 0x0a
        /*000e*/ 	.short	(.L_6001 - .L_6000)
	.align		4
.L_6000:
        /*0010*/ 	.word	index@(.nv.constant0._ZN10layer_norm13ln_bwd_kernelINS_13Kernel_traitsI13__nv_bfloat16S2_S2_fjLj1024ELj1ELj4ELj1ELj16ENS_18Kernel_traits_baseILj1024ES2_S2_S2_fjLj128EEEEEEEvNS_9BwdParamsE)
        /*0014*/ 	.short	0x0160
        /*0016*/ 	.short	0x0088


	//----- nvinfo : EIATTR_CBANK_PARAM_SIZE
	.align		4
.L_6001:
        /*0018*/ 	.byte	0x03, 0x19
        /*001a*/ 	.short	0x0088


	//----- nvinfo : EIATTR_KPARAM_INFO
	.align		4
        /*001c*/ 	.byte	0x04, 0x17
        /*001e*/ 	.short	(.L_6003 - .L_6002)
.L_6002:
        /*0020*/ 	.word	0x00000000
        /*0024*/ 	.short	0x0000
        /*0026*/ 	.short	0x0000
        /*0028*/ 	.byte	0x00, 0xf0, 0x21, 0x02


	//----- nvinfo : EIATTR_MAXREG_COUNT
	.align		4
.L_6003:
        /*002c*/ 	.byte	0x03, 0x1b
        /*002e*/ 	.short	0x00ff


	//----- nvinfo : EIATTR_NUM_BARRIERS
	.align		4
        /*0030*/ 	.byte	0x02, 0x4c
        /*0032*/ 	.byte	0x01
	.zero		1


	//----- nvinfo : EIATTR_MERCURY_ISA_VERSION
	.align		4
        /*0034*/ 	.byte	0x03, 0x5f
        /*0036*/ 	.short	0x0000


	//----- nvinfo : EIATTR_COOP_GROUP_MASK_REGIDS
	.align		4
        /*0038*/ 	.byte	0x04, 0x29
        /*003a*/ 	.short	(.L_6005 - .L_6004)


	//   ....[0]....
.L_6004:
        /*003c*/ 	.word	0xffffffff


	//   ....[1]....
        /*0040*/ 	.word	0xffffffff


	//   ....[2]....
        /*0044*/ 	.word	0xffffffff


	//   ....[3]....
        /*0048*/ 	.word	0xffffffff


	//   ....[4]....
        /*004c*/ 	.word	0xffffffff


	//   ....[5]....
        /*0050*/ 	.word	0xffffffff


	//   ....[6]....
        /*0054*/ 	.word	0xffffffff


	//   ....[7]....
        /*0058*/ 	.word	0xffffffff


	//   ....[8]....
        /*005c*/ 	.word	0xffffffff


	//   ....[9]....
        /*0060*/ 	.word	0xffffffff


	//   ....[10]....
        /*0064*/ 	.word	0xffffffff


	//   ....[11]....
        /*0068*/ 	.word	0xffffffff


	//   ....[12]....
        /*006c*/ 	.word	0xffffffff


	//   ....[13]....
        /*0070*/ 	.word	0xffffffff


	//   ....[14]....
        /*0074*/ 	.word	0xffffffff


	//   ....[15]....
        /*0078*/ 	.word	0xffffffff


	//   ....[16]....
        /*007c*/ 	.word	0xffffffff


	//   ....[17]....
        /*0080*/ 	.word	0xffffffff


	//   ....[18]....
        /*0084*/ 	.word	0xffffffff


	//   ....[19]....
        /*0088*/ 	.word	0xffffffff


	//----- nvinfo : EIATTR_COOP_GROUP_INSTR_OFFSETS
	.align		4
.L_6005:
        /*008c*/ 	.byte	0x04, 0x28
        /*008e*/ 	.short	(.L_6007 - .L_6006)


	//   ....[0]....
.L_6006:
        /*0090*/ 	.word	0x00002480


	//   ....[1]....
        /*0094*/ 	.word	0x000024a0


	//   ....[2]....
        /*0098*/ 	.word	0x000024c0


	//   ....[3]....
        /*009c*/ 	.word	0x000024e0


	//   ....[4]....
        /*00a0*/ 	.word	0x00002500


	//   ....[5]....
        /*00a4*/ 	.word	0x00002520


	//   ....[6]....
        /*00a8*/ 	.word	0x00002540


	//   ....[7]....
        /*00ac*/ 	.word	0x00002560


	//   ....[8]....
        /*00b0*/ 	.word	0x00002580


	//   ....[9]....
        /*00b4*/ 	.word	0x000025a0


	//   ....[10]....
        /*00b8*/ 	.word	0x00003da0


	//   ....[11]....
        /*00bc*/ 	.word	0x00003e20


	//   ....[12]....
        /*00c0*/ 	.word	0x00003ea0


	//   ....[13]....
        /*00c4*/ 	.word	0x00003f10


	//   ....[14]....
        /*00c8*/ 	.word	0x00003f90


	//   ....[15]....
        /*00cc*/ 	.word	0x00004000


	//   ....[16]....
        /*00d0*/ 	.word	0x00004080


	//   ....[17]....
        /*00d4*/ 	.word	0x000040f0


	//   ....[18]....
        /*00d8*/ 	.word	0x00004170


	//   ....[19]....
        /*00dc*/ 	.word	0x000041e0


	//----- nvinfo : EIATTR_EXIT_INSTR_OFFSETS
	.align		4
.L_6007:
        /*00e0*/ 	.byte	0x04, 0x1c
        /*00e2*/ 	.short	(.L_6009 - .L_6008)


	//   ....[0]....
.L_6008:
        /*00e4*/ 	.word	0x00003d40


	//----- nvinfo : EIATTR_MAX_THREADS
	.align		4
.L_6009:
        /*00e8*/ 	.byte	0x04, 0x05
        /*00ea*/ 	.short	(.L_6011 - .L_6010)
.L_6010:
        /*00ec*/ 	.word	0x00000080
        /*00f0*/ 	.word	0x00000001
        /*00f4*/ 	.word	0x00000001


	//----- nvinfo : EIATTR_CRS_STACK_SIZE
	.align		4
.L_6011:
        /*00f8*/ 	.byte	0x04, 0x1e
        /*00fa*/ 	.short	(.L_6013 - .L_6012)
.L_6012:
        /*00fc*/ 	.word	0x00000000
.L_6013:


//--------------------- .nv.info._ZN10layer_norm22ln_bwd_finalize_kernelINS_22Kernel_traits_finalizeILj1024E6__halffS2_fjLj1024ELj4ENS_18Kernel_traits_baseILj1024ES2_fS2_fjLj1024EEEEEEEvNS_9BwdParamsE --------------------------
	.section	.nv.info._ZN10layer_norm22ln_bwd_finalize_kernelINS_22Kernel_traits_finalizeILj1024E6__halffS2_fjLj1024ELj4ENS_18Kernel_traits_baseILj1024ES2_fS2_fjLj1024EEEEEEEvNS_9BwdParamsE,"",@"SHT_CUDA_INFO"
	.sectionflags	@""
	.align	4


	//----- nvinfo : EIATTR_CUDA_API_VERSION
	.align		4
        /*0000*/ 	.byte	0x04, 0x37
        /*0002*/ 	.short	(.L_6015 - .L_6014)
.L_6014:
        /*0004*/ 	.word	0x00000082


	//----- nvinfo : EIATTR_SW2861232_WAR
	.align		4
.L_6015:
        /*0008*/ 	.byte	0x01, 0x35
	.zero		2


	//----- nvinfo : EIATTR_PARAM_CBANK
	.align		4
        /*000c*/ 	.byte	0x04, 0x0a
        /*000e*/ 	.short	(.L_6017 - .L_6016)
	.align		4
.L_6016:
        /*0010*/ 	.word	index@(.nv.constant0._ZN10layer_norm22ln_bwd_finalize_kernelINS_22Kernel_traits_finalizeILj1024E6__halffS2_fjLj1024ELj4ENS_18Kernel_traits_baseILj1024ES2_fS2_fjLj1024EEEEEEEvNS_9BwdParamsE)
        /*0014*/ 	.short	0x0160
        /*0016*/ 	.short	0x0088


	//----- nvinfo : EIATTR_CBANK_PARAM_SIZE
	.align		4
.L_6017:
        /*0018*/ 	.byte	0x03, 0x19
        /*001a*/ 	.short	0x0088


	//----- nvinfo : EIATTR_KPARAM_INFO
	.align		4
        /*001c*/ 	.byte	0x04, 0x17
        /*001e*/ 	.short	(.L_6019 - .L_6018)
.L_6018:
        /*0020*/ 	.word	0x00000000
        /*0024*/ 	.short	0x0000
        /*0026*/ 	.short	0x0000
        /*0028*/ 	.byte	0x00, 0xf0, 0x21, 0x02


	//----- nvinfo : EIATTR_MAXREG_COUNT
	.align		4
.L_6019:
        /*002c*/ 	.byte	0x03, 0x1b
        /*002e*/ 	.short	0x0040


	//----- nvinfo : EIATTR_NUM_BARRIERS
	.align		4
        /*0030*/ 	.byte	0x02, 0x4c
        /*0032*/ 	.byte	0x01
	.zero		1


	//----- nvinfo : EIATTR_MERCURY_ISA_VERSION
	.align		4
        /*0034*/ 	.byte	0x03, 0x5f
        /*0036*/ 	.short	0x0000


	//----- nvinfo : EIATTR_COOP_GROUP_MASK_REGIDS
	.align		4
        /*0038*/ 	.byte	0x04, 0x29
        /*003a*/ 	.short	(.L_6021 - .L_6020)


	//   ....[0]....
.L_6020:
        /*003c*/ 	.word	0xffffffff


	//   ....[1]....
        /*0040*/ 	.word	0xffffffff


	//   ....[2]....
        /*0044*/ 	.word	0xffffffff


	//   ....[3]....
        /*0048*/ 	.word	0xffffffff


	//   ....[4]....
        /*004c*/ 	.word	0xffffffff


	//   ....[5]....
        /*0050*/ 	.word	0xffffffff


	//   ....[6]....
        /*0054*/ 	.word	0xffffffff


	//   ....[7]....
        /*0058*/ 	.word	0xffffffff


	//   ....[8]....
        /*005c*/ 	.word	0xffffffff


	//   ....[9]....
        /*0060*/ 	.word	0xffffffff


	//   ....[10]....
        /*0064*/ 	.word	0xffffffff


	//   ....[11]....
        /*0068*/ 	.word	0xffffffff


	//   ....[12]....
        /*006c*/ 	.word	0xffffffff


	//   ....[13]....
        /*0070*/ 	.word	0xffffffff


	//   ....[14]....
        /*0074*/ 	.word	0xffffffff


	//   ....[15]....
        /*0078*/ 	.word	0xffffffff


	//   ....[16]....
        /*007c*/ 	.word	0xffffffff


	//   ....[17]....
        /*0080*/ 	.word	0xffffffff


	//   ....[18]....
        /*0084*/ 	.word	0xffffffff


	//   ....[19]....
        /*0088*/ 	.word	0xffffffff


	//----- nvinfo : EIATTR_COOP_GROUP_INSTR_OFFSETS
	.align		4
.L_6021:
        /*008c*/ 	.byte	0x04, 0x28
        /*008e*/ 	.short	(.L_6023 - .L_6022)


	//   ....[0]....
.L_6022:
        /*0090*/ 	.word	0x000007b0


	//   ....[1]....
        /*0094*/ 	.word	0x000007e0


	//   ....[2]....
        /*0098*/ 	.word	0x00000800


	//   ....[3]....
        /*009c*/ 	.word	0x00000810


	//   ....[4]....
        /*00a0*/ 	.word	0x00000840


	//   ....[5]....
        /*00a4*/ 	.word	0x00000850


	//   ....[6]....
        /*00a8*/ 	.word	0x00000880


	//   ....[7]....
        /*00ac*/ 	.word	0x00000890


	//   ....[8]....
        /*00b0*/ 	.word	0x000008c0


	//   ....[9]....
        /*00b4*/ 	.word	0x000008d0


	//   ....[10]....
        /*00b8*/ 	.word	0x00000ac0


	//   ....[11]....
        /*00bc*/ 	.word	0x00000b40


	//   ....[12]....
        /*00c0*/ 	.word	0x00000ba0


	//   ....[13]....
        /*00c4*/ 	.word	0x00000c00


	//   ....[14]....
        /*00c8*/ 	.word	0x00000c70


	//   ....[15]....
        /*00cc*/ 	.word	0x00000ce0


	//   ....[16]....
        /*00d0*/ 	.word	0x00000d40


	//   ....[17]....
        /*00d4*/ 	.word	0x00000da0


	//   ....[18]....
        /*00d8*/ 	.word	0x00000e00


	//   ....[19]....
        /*00dc*/ 	.word	0x00000e60


	//----- nvinfo : EIATTR_EXIT_INSTR_OFFSETS
	.align		4
.L_6023:
        /*00e0*/ 	.byte	0x04, 0x1c
        /*00e2*/ 	.short	(.L_6025 - .L_6024)


	//   ....[0]....
.L_6024:
        /*00e4*/ 	.word	0x00000070


	//   ....[1]....
        /*00e8*/ 	.word	0x00000a60


	//----- nvinfo : EIATTR_MAX_THREADS
	.align		4
.L_6025:
        /*00ec*/ 	.byte	0x04, 0x05
        /*00ee*/ 	.short	(.L_6027 - .L_6026)
.L_6026:
        /*00f0*/ 	.word	0x00000400
        /*00f4*/ 	.word	0x00000001
        /*00f8*/ 	.word	0x00000001


	//----- nvinfo : EIATTR_CRS_STACK_SIZE
	.align		4
.L_6027:
        /*00fc*/ 	.byte	0x04, 0x1e
        /*00fe*/ 	.short	(.L_6029 - .L_6028)
.L_6028:
        /*0100*/ 	.word	0x00000000
.L_6029:


//--------------------- .nv.info._ZN10layer_norm13ln_bwd_kernelINS_13Kernel_traitsI6__halffS2_fjLj1024ELj1ELj4ELj1ELj16ENS_18Kernel_traits_baseILj1024ES2_fS2_fjLj128EEEEEEEvNS_9BwdParamsE --------------------------
	.section	.nv.info._ZN10layer_norm13ln_bwd_kernelINS_13Kernel_traitsI6__halffS2_fjLj1024ELj1ELj4ELj1ELj16ENS_18Kernel_traits_baseILj1024ES2_fS2_fjLj128EEEEEEEvNS_9BwdParamsE,"",@"SHT_CUDA_INFO"
	.sectionflags	@""
	.align	4


	//----- nvinfo : EIATTR_CUDA_API_VERSION
	.align		4
        /*0000*/ 	.byte	0x04, 0x37
        /*0002*/ 	.short	(.L_6031 - .L_6030)
.L_6030:
        /*0004*/ 	.word	0x00000082


	//----- nvinfo : EIATTR_SW2861232_WAR
	.align		4
.L_6031:
        /*0008*/ 	.byte	0x01, 0x35
	.zero		2


	//----- nvinfo : EIATTR_PARAM_CBANK
	.align		4
        /*000c*/ 	.byte	0x04, 0x0a
        /*000e*/ 	.short	(.L_6033 - .L_6032)
	.align		4
.L_6032:
        /*0010*/ 	.word	index@(.nv.constant0._ZN10layer_norm13ln_bwd_kernelINS_13Kernel_traitsI6__halffS2_fjLj1024ELj1ELj4ELj1ELj16ENS_18Kernel_traits_baseILj1024ES2_fS2_fjLj128EEEEEEEvNS_9BwdParamsE)
        /*0014*/ 	.short	0x0160
        /*0016*/ 	.short	0x0088


	//----- nvinfo : EIATTR_CBANK_PARAM_SIZE
	.align		4
.L_6033:
        /*0018*/ 	.byte	0x03, 0x19
        /*001a*/ 	.short	0x0088


	//----- nvinfo : EIATTR_KPARAM_INFO
	.align		4
        /*001c*/ 	.byte	0x04, 0x17
        /*001e*/ 	.short	(.L_6035 - .L_6034)
.L_6034:
        /*0020*/ 	.word	0x00000000
        /*0024*/ 	.short	0x0000
        /*0026*/ 	.short	0x0000
        /*0028*/ 	.byte	0x00, 0xf0, 0x21, 0x02


	//----- nvinfo : EIATTR_MAXREG_COUNT
	.align		4
.L_6035:
        /*002c*/ 	.byte	0x03, 0x1b
        /*002e*/ 	.short	0x00ff


	//----- nvinfo : EIATTR_NUM_BARRIERS
	.align		4
        /*0030*/ 	.byte	0x02, 0x4c
        /*0032*/ 	.byte	0x01
	.zero		1


	//----- nvinfo : EIATTR_MERCURY_ISA_VERSION
	.align		4
        /*0034*/ 	.byte	0x03, 0x5f
        /*0036*/ 	.short	0x0000


	//----- nvinfo : EIATTR_COOP_GROUP_MASK_REGIDS
	.align		4
        /*0038*/ 	.byte	0x04, 0x29
        /*003a*/ 	.short	(.L_6037 - .L_6036)


	//   ....[0]....
.L_6036:
        /*003c*/ 	.word	0xffffffff


	//   ....[1]....
        /*0040*/ 	.word	0xffffffff


	//   ....[2]....
        /*0044*/ 	.word	0xffffffff


	//   ....[3]....
        /*0048*/ 	.word	0xffffffff


	//   ....[4]....
        /*004c*/ 	.word	0xffffffff


	//   ....[5]....
        /*0050*/ 	.word	0xffffffff


	//   ....[6]....
        /*0054*/ 	.word	0xffffffff


	//   ....[7]....
        /*0058*/ 	.word	0xffffffff


	//   ....[8]....
        /*005c*/ 	.word	0xffffffff


	//   ....[9]....
        /*0060*/ 	.word	0xffffffff


	//   ....[10]....
        /*0064*/ 	.word	0xffffffff


	//   ....[11]....
        /*0068*/ 	.word	0xffffffff


	//   ....[12]....
        /*006c*/ 	.word	0xffffffff


	//   ....[13]....
        /*0070*/ 	.word	0xffffffff


	//   ....[14]....
        /*0074*/ 	.word	0xffffffff


	//   ....[15]....
        /*0078*/ 	.word	0xffffffff


	//   ....[16]....
        /*007c*/ 	.word	0xffffffff


	//   ....[17]....
        /*0080*/ 	.word	0xffffffff


	//   ....[18]....
        /*0084*/ 	.word	0xffffffff


	//   ....[19]....
        /*0088*/ 	.word	0xffffffff


	//----- nvinfo : EIATTR_COOP_GROUP_INSTR_OFFSETS
	.align		4
.L_6037:
        /*008c*/ 	.byte	0x04, 0x28
        /*008e*/ 	.short	(.L_6039 - .L_6038)


	//   ....[0]....
.L_6038:
        /*0090*/ 	.word	0x000028b0


	//   ....[1]....
        /*0094*/ 	.word	0x000028d0


	//   ....[2]....
        /*0098*/ 	.word	0x000028f0


	//   ....[3]....
        /*009c*/ 	.word	0x00002910


	//   ....[4]....
        /*00a0*/ 	.word	0x00002930


	//   ....[5]....
        /*00a4*/ 	.word	0x00002950


	//   ....[6]....
        /*00a8*/ 	.word	0x00002970


	//   ....[7]....
        /*00ac*/ 	.word	0x00002990


	//   ....[8]....
        /*00b0*/ 	.word	0x000029b0


	//   ....[9]....
        /*00b4*/ 	.word	0x000029d0


	//   ....[10]....
        /*00b8*/ 	.word	0x00003f70


	//   ....[11]....
        /*00bc*/ 	.word	0x00003ff0


	//   ....[12]....
        /*00c0*/ 	.word	0x00004070


	//   ....[13]....
        /*00c4*/ 	.word	0x000040e0


	//   ....[14]....
        /*00c8*/ 	.word	0x00004160


	//   ....[15]....
        /*00cc*/ 	.word	0x000041d0


	//   ....[16]....
        /*00d0*/ 	.word	0x00004250


	//   ....[17]....
        /*00d4*/ 	.word	0x000042c0


	//   ....[18]....
        /*00d8*/ 	.word	0x00004340


	//   ....[19]....
        /*00dc*/ 	.word	0x000043b0


	//----- nvinfo : EIATTR_EXIT_INSTR_OFFSETS
	.align		4
.L_6039:
        /*00e0*/ 	.byte	0x04, 0x1c
        /*00e2*/ 	.short	(.L_6041 - .L_6040)


	//   ....[0]....
.L_6040:
        /*00e4*/ 	.word	0x00003f10


	//----- nvinfo : EIATTR_MAX_THREADS
	.align		4
.L_6041:
        /*00e8*/ 	.byte	0x04, 0x05
        /*00ea*/ 	.short	(.L_6043 - .L_6042)
.L_6042:
        /*00ec*/ 	.word	0x00000080
        /*00f0*/ 	.word	0x00000001
        /*00f4*/ 	.word	0x00000001


	//----- nvinfo : EIATTR_CRS_STACK_SIZE
	.align		4
.L_6043:
        /*00f8*/ 	.byte	0x04, 0x1e
        /*00fa*/ 	.short	(.L_6045 - .L_6044)
.L_6044:
        /*00fc*/ 	.word	0x00000000
.L_6045:


//--------------------- .nv.info._ZN10layer_norm22ln_bwd_finalize_kernelINS_22Kernel_traits_finalizeILj1024E6__halfS2_S2_fjLj1024ELj4ENS_18Kernel_traits_baseILj1024ES2_S2_S2_fjLj1024EEEEEEEvNS_9BwdParamsE --------------------------
	.section	.nv.info._ZN10layer_norm22ln_bwd_finalize_kernelINS_22Kernel_traits_finalizeILj1024E6__halfS2_S2_fjLj1024ELj4ENS_18Kernel_traits_baseILj1024ES2_S2_S2_fjLj1024EEEEEEEvNS_9BwdParamsE,"",@"SHT_CUDA_INFO"
	.sectionflags	@""
	.align	4


	//----- nvinfo : EIATTR_CUDA_API_VERSION
	.align		4
        /*0000*/ 	.byte	0x04, 0x37
        /*0002*/ 	.short	(.L_6047 - .L_6046)
.L_6046:
        /*0004*/ 	.word	0x00000082


	//----- nvinfo : EIATTR_SW2861232_WAR
	.align		4
.L_6047:
        /*0008*/ 	.byte	0x01, 0x35
	.zero		2


	//----- nvinfo : EIATTR_PARAM_CBANK
	.align		4
        /*000c*/ 	.byte	0x04, 0x0a
        /*000e*/ 	.short	(.L_6049 - .L_6048)
	.align		4
.L_6048:
        /*0010*/ 	.word	index@(.nv.constant0._ZN10layer_norm22ln_bwd_finalize_kernelINS_22Kernel_traits_finalizeILj1024E6__halfS2_S2_fjLj1024ELj4ENS_18Kernel_traits_baseILj1024ES2_S2_S2_fjLj1024EEEEEEEvNS_9BwdParamsE)
        /*0014*/ 	.short	0x0160
        /*0016*/ 	.short	0x0088


	//----- nvinfo : EIATTR_CBANK_PARAM_SIZE
	.align		4
.L_6049:
        /*0018*/ 	.byte	0x03, 0x19
        /*001a*/ 	.short	0x0088


	//----- nvinfo : EIATTR_KPARAM_INFO
	.align		4
        /*001c*/ 	.byte	0x04, 0x17
        /*001e*/ 	.short	(.L_6051 - .L_6050)
.L_6050:
        /*0020*/ 	.word	0x00000000
        /*0024*/ 	.short	0x0000
        /*0026*/ 	.short	0x0000
        /*0028*/ 	.byte	0x00, 0xf0, 0x21, 0x02


	//----- nvinfo : EIATTR_MAXREG_COUNT
	.align		4
.L_6051:
        /*002c*/ 	.byte	0x03, 0x1b
        /*002e*/ 	.short	0x0040


	//----- nvinfo : EIATTR_NUM_BARRIERS
	.align		4
        /*0030*/ 	.byte	0x02, 0x4c
        /*0032*/ 	.byte	0x01
	.zero		1


	//----- nvinfo : EIATTR_MERCURY_ISA_VERSION
	.align		4
        /*0034*/ 	.byte	0x03, 0x5f
        /*0036*/ 	.short	0x0000


	//----- nvinfo : EIATTR_COOP_GROUP_MASK_REGIDS
	.align		4
        /*0038*/ 	.byte	0x04, 0x29
        /*003a*/ 	.short	(.L_6053 - .L_6052)


	//   ....[0]....
.L_6052:
        /*003c*/ 	.word	0xffffffff


	//   ....[1]....
        /*0040*/ 	.word	0xffffffff


	//   ....[2]....
        /*0044*/ 	.word	0xffffffff


	//   ....[3]....
        /*0048*/ 	.word	0xffffffff


	//   ....[4]....
        /*004c*/ 	.word	0xffffffff


	//   ....[5]....
        /*0050*/ 	.word	0xffffffff


	//   ....[6]....
        /*0054*/ 	.word	0xffffffff


	//   ....[7]....
        /*0058*/ 	.word	0xffffffff


	//   ....[8]....
        /*005c*/ 	.word	0xffffffff


	//   ....[9]....
        /*0060*/ 	.word	0xffffffff


	//   ....[10]....
        /*0064*/ 	.word	0xffffffff


	//   ....[11]....
        /*0068*/ 	.word	0xffffffff


	//   ....[12]....
        /*006c*/ 	.word	0xffffffff


	//   ....[13]....
        /*0070*/ 	.word	0xffffffff


	//   ....[14]....
        /*0074*/ 	.word	0xffffffff


	//   ....[15]....
        /*0078*/ 	.word	0xffffffff


	//   ....[16]....
        /*007c*/ 	.word	0xffffffff


	//   ....[17]....
        /*0080*/ 	.word	0xffffffff


	//   ....[18]....
        /*0084*/ 	.word	0xffffffff


	//   ....[19]....
        /*0088*/ 	.word	0xffffffff


	//----- nvinfo : EIATTR_COOP_GROUP_INSTR_OFFSETS
	.align		4
.L_6053:
        /*008c*/ 	.byte	0x04, 0x28
        /*008e*/ 	.short	(.L_6055 - .L_6054)


	//   ....[0]....
.L_6054:
        /*0090*/ 	.word	0x000007b0


	//   ....[1]....
        /*0094*/ 	.word	0x000007e0


	//   ....[2]....
        /*0098*/ 	.word	0x00000800


	//   ....[3]....
        /*009c*/ 	.word	0x00000810


	//   ....[4]....
        /*00a0*/ 	.word	0x00000840


	//   ....[5]....
        /*00a4*/ 	.word	0x00000850


	//   ....[6]....
        /*00a8*/ 	.word	0x00000880


	//   ....[7]....
        /*00ac*/ 	.word	0x00000890


	//   ....[8]....
        /*00b0*/ 	.word	0x000008c0


	//   ....[9]....
        /*00b4*/ 	.word	0x000008d0


	//   ....[10]....
        /*00b8*/ 	.word	0x00000ac0


	//   ....[11]....
        /*00bc*/ 	.word	0x00000b40


	//   ....[12]....
        /*00c0*/ 	.word	0x00000ba0


	//   ....[13]....
        /*00c4*/ 	.word	0x00000c00


	//   ....[14]....
        /*00c8*/ 	.word	0x00000c70


	//   ....[15]....
        /*00cc*/ 	.word	0x00000ce0


	//   ....[16]....
        /*00d0*/ 	.word	0x00000d40


	//   ....[17]....
        /*00d4*/ 	.word	0x00000da0


	//   ....[18]....
        /*00d8*/ 	.word	0x00000e00


	//   ....[19]....
        /*00dc*/ 	.word	0x00000e60


	//----- nvinfo : EIATTR_EXIT_INSTR_OFFSETS
	.align		4
.L_6055:
        /*00e0*/ 	.byte	0x04, 0x1c
        /*00e2*/ 	.short	(.L_6057 - .L_6056)


	//   ....[0]....
.L_6056:
        /*00e4*/ 	.word	0x00000070


	//   ....[1]....
        /*00e8*/ 	.word	0x00000a60


	//----- nvinfo : EIATTR_MAX_THREADS
	.align		4
.L_6057:
        /*00ec*/ 	.byte	0x04, 0x05
        /*00ee*/ 	.short	(.L_6059 - .L_6058)
.L_6058:
        /*00f0*/ 	.word	0x00000400
        /*00f4*/ 	.word	0x00000001
        /*00f8*/ 	.word	0x00000001


	//----- nvinfo : EIATTR_CRS_STACK_SIZE
	.align		4
.L_6059:
        /*00fc*/ 	.byte	0x04, 0x1e
        /*00fe*/ 	.short	(.L_6061 - .L_6060)
.L_6060:
        /*0100*/ 	.word	0x00000000
.L_6061:


//--------------------- .nv.info._ZN10layer_norm13ln_bwd_kernelINS_13Kernel_traitsI6__halfS2_S2_fjLj1024ELj1ELj4ELj1ELj16ENS_18Kernel_traits_baseILj1024ES2_S2_S2_fjLj128EEEEEEEvNS_9BwdParamsE --------------------------
	.section	.nv.info._ZN10layer_norm13ln_bwd_kernelINS_13Kernel_traitsI6__halfS2_S2_fjLj1024ELj1ELj4ELj1ELj16ENS_18Kernel_traits_baseILj1024ES2_S2_S2_fjLj128EEEEEEEvNS_9BwdParamsE,"",@"SHT_CUDA_INFO"
	.sectionflags	@""
	.align	4


	//----- nvinfo : EIATTR_CUDA_API_VERSION
	.align		4
        /*0000*/ 	.byte	0x04, 0x37
        /*0002*/ 	.short	(.L_6063 - .L_6062)
.L_6062:
        /*0004*/ 	.word	0x00000082


	//----- nvinfo : EIATTR_SW2861232_WAR
	.align		4
.L_6063:
        /*0008*/ 	.byte	0x01, 0x35
	.zero		2


	//----- nvinfo : EIATTR_PARAM_CBANK
	.align		4
        /*000c*/ 	.byte	0x04, 0x0a
        /*000e*/ 	.short	(.L_6065 - .L_6064)
	.align		4
.L_6064:
        /*0010*/ 	.word	index@(.nv.constant0._ZN10layer_norm13ln_bwd_kernelINS_13Kernel_traitsI6__halfS2_S2_fjLj1024ELj1ELj4ELj1ELj16ENS_18Kernel_traits_baseILj1024ES2_S2_S2_fjLj128EEEEEEEvNS_9BwdParamsE)
        /*0014*/ 	.short	0x0160
        /*0016*/ 	.short	0x0088


	//----- nvinfo : EIATTR_CBANK_PARAM_SIZE
	.align		4
.L_6065:
        /*0018*/ 	.byte	0x03, 0x19
        /*001a*/ 	.short	0x0088


	//----- nvinfo : EIATTR_KPARAM_INFO
	.align		4
        /*001c*/ 	.byte	0x04, 0x17
        /*001e*/ 	.short	(.L_6067 - .L_6066)
.L_6066:
        /*0020*/ 	.word	0x00000000
        /*0024*/ 	.short	0x0000
        /*0026*/ 	.short	0x0000
        /*0028*/ 	.byte	0x00, 0xf0, 0x21, 0x02


	//----- nvinfo : EIATTR_MAXREG_COUNT
	.align		4
.L_6067:
        /*002c*/ 	.byte	0x03, 0x1b
        /*002e*/ 	.short	0x00ff


	//----- nvinfo : EIATTR_NUM_BARRIERS
	.align		4
        /*0030*/ 	.byte	0x02, 0x4c
        /*0032*/ 	.byte	0x01
	.zero		1


	//----- nvinfo : EIATTR_MERCURY_ISA_VERSION
	.align		4
        /*0034*/ 	.byte	0x03, 0x5f
        /*0036*/ 	.short	0x0000


	//----- nvinfo : EIATTR_COOP_GROUP_MASK_REGIDS
	.align		4
        /*0038*/ 	.byte	0x04, 0x29
        /*003a*/ 	.short	(.L_6069 - .L_6068)


	//   ....[0]....
.L_6068:
        /*003c*/ 	.word	0xffffffff


	//   ....[1]....
        /*0040*/ 	.word	0xffffffff


	//   ....[2]....
        /*0044*/ 	.word	0xffffffff


	//   ....[3]....
        /*0048*/ 	.word	0xffffffff


	//   ....[4]....
        /*004c*/ 	.word	0xffffffff


	//   ....[5]....
        /*0050*/ 	.word	0xffffffff


	//   ....[6]....
        /*0054*/ 	.word	0xffffffff


	//   ....[7]....
        /*0058*/ 	.word	0xffffffff


	//   ....[8]....
        /*005c*/ 	.word	0xffffffff


	//   ....[9]....
        /*0060*/ 	.word	0xffffffff


	//   ....[10]....
        /*0064*/ 	.word	0xffffffff


	//   ....[11]....
        /*0068*/ 	.word	0xffffffff


	//   ....[12]....
        /*006c*/ 	.word	0xffffffff


	//   ....[13]....
        /*0070*/ 	.word	0xffffffff


	//   ....[14]....
        /*0074*/ 	.word	0xffffffff


	//   ....[15]....
        /*0078*/ 	.word	0xffffffff


	//   ....[16]....
        /*007c*/ 	.word	0xffffffff


	//   ....[17]....
        /*0080*/ 	.word	0xffffffff


	//   ....[18]....
        /*0084*/ 	.word	0xffffffff


	//   ....[19]....
        /*0088*/ 	.word	0xffffffff


	//----- nvinfo : EIATTR_COOP_GROUP_INSTR_OFFSETS
	.align		4
.L_6069:
        /*008c*/ 	.byte	0x04, 0x28
        /*008e*/ 	.short	(.L_6071 - .L_6070)


	//   ....[0]....
.L_6070:
        /*0090*/ 	.word	0x000024b0


	//   ....[1]....
        /*0094*/ 	.word	0x000024d0


	//   ....[2]....
        /*0098*/ 	.word	0x000024f0


	//   ....[3]....
        /*009c*/ 	.word	0x00002510


	//   ....[4]....
        /*00a0*/ 	.word	0x00002530


	//   ....[5]....
        /*00a4*/ 	.word	0x00002550


	//   ....[6]....
        /*00a8*/ 	.word	0x00002570


	//   ....[7]....
        /*00ac*/ 	.word	0x00002590


	//   ....[8]....
        /*00b0*/ 	.word	0x000025b0


	//   ....[9]....
        /*00b4*/ 	.word	0x000025d0


	//   ....[10]....
        /*00b8*/ 	.word	0x00003dd0


	//   ....[11]....
        /*00bc*/ 	.word	0x00003e50


	//   ....[12]....
        /*00c0*/ 	.word	0x00003ed0


	//   ....[13]....
        /*00c4*/ 	.word	0x00003f40


	//   ....[14]....
        /*00c8*/ 	.word	0x00003fc0


	//   ....[15]....
        /*00cc*/ 	.word	0x00004030


	//   ....[16]....
        /*00d0*/ 	.word	0x000040b0


	//   ....[17]....
        /*00d4*/ 	.word	0x00004120


	//   ....[18]....
        /*00d8*/ 	.word	0x000041a0


	//   ....[19]....
        /*00dc*/ 	.word	0x00004210


	//----- nvinfo : EIATTR_EXIT_INSTR_OFFSETS
	.align		4
.L_6071:
        /*00e0*/ 	.byte	0x04, 0x1c
        /*00e2*/ 	.short	(.L_6073 - .L_6072)


	//   ....[0]....
.L_6072:
        /*00e4*/ 	.word	0x00003d70


	//----- nvinfo : EIATTR_MAX_THREADS
	.align		4
.L_6073:
        /*00e8*/ 	.byte	0x04, 0x05
        /*00ea*/ 	.short	(.L_6075 - .L_6074)
.L_6074:
        /*00ec*/ 	.word	0x00000080
        /*00f0*/ 	.word	0x00000001
        /*00f4*/ 	.word	0x00000001


	//----- nvinfo : EIATTR_CRS_STACK_SIZE
	.align		4
.L_6075:
        /*00f8*/ 	.byte	0x04, 0x1e
        /*00fa*/ 	.short	(.L_6077 - .L_6076)
.L_6076:
        /*00fc*/ 	.word	0x00000000
.L_6077:


//--------------------- .nv.info._ZN10layer_norm22ln_bwd_finalize_kernelINS_22Kernel_traits_finalizeILj1024EffffjLj1024ELj4ENS_18Kernel_traits_baseILj1024EffffjLj1024EEEEEEEvNS_9BwdParamsE --------------------------
	.section	.nv.info._ZN10layer_norm22ln_bwd_finalize_kernelINS_22Kernel_traits_finalizeILj1024EffffjLj1024ELj4ENS_18Kernel_traits_baseILj1024EffffjLj1024EEEEEEEvNS_9BwdParamsE,"",@"SHT_CUDA_INFO"
	.sectionflags	@""
	.align	4


	//----- nvinfo : EIATTR_CUDA_API_VERSION
	.align		4
        /*0000*/ 	.byte	0x04, 0x37
        /*0002*/ 	.short	(.L_6079 - .L_6078)
.L_6078:
        /*0004*/ 	.word	0x00000082


	//----- nvinfo : EIATTR_SW2861232_WAR
	.align		4
.L_6079:
        /*0008*/ 	.byte	0x01, 0x35
	.zero		2


	//----- nvinfo : EIATTR_PARAM_CBANK
	.align		4
        /*000c*/ 	.byte	0x04, 0x0a
        /*000e*/ 	.short	(.L_6081 - .L_6080)
	.align		4
.L_6080:
        /*0010*/ 	.word	index@(.nv.constant0._ZN10layer_norm22ln_bwd_finalize_kernelINS_22Kernel_traits_finalizeILj1024EffffjLj1024ELj4ENS_18Kernel_traits_baseILj1024EffffjLj1024EEEEEEEvNS_9BwdParamsE)
        /*0014*/ 	.short	0x0160
        /*0016*/ 	.short	0x0088


	//----- nvinfo : EIATTR_CBANK_PARAM_SIZE
	.align		4
.L_6081:
        /*0018*/ 	.byte	0x03, 0x19
        /*001a*/ 	.short	0x0088


	//----- nvinfo : EIATTR_KPARAM_INFO
	.align		4
        /*001c*/ 	.byte	0x04, 0x17
        /*001e*/ 	.short	(.L_6083 - .L_6082)
.L_6082:
        /*0020*/ 	.word	0x00000000
        /*0024*/ 	.short	0x0000
        /*0026*/ 	.short	0x0000
        /*0028*/ 	.byte	0x00, 0xf0, 0x21, 0x02


	//----- nvinfo : EIATTR_MAXREG_COUNT
	.align		4
.L_6083:
        /*002c*/ 	.byte	0x03, 0x1b
        /*002e*/ 	.short	0x0040


	//----- nvinfo : EIATTR_NUM_BARRIERS
	.align		4
        /*0030*/ 	.byte	0x02, 0x4c
        /*0032*/ 	.byte	0x01
	.zero		1


	//----- nvinfo : EIATTR_MERCURY_ISA_VERSION
	.align		4
        /*0034*/ 	.byte	0x03, 0x5f
        /*0036*/ 	.short	0x0000


	//----- nvinfo : EIATTR_COOP_GROUP_MASK_REGIDS
	.align		4
        /*0038*/ 	.byte	0x04, 0x29
        /*003a*/ 	.short	(.L_6085 - .L_6084)


	//   ....[0]....
.L_6084:
        /*003c*/ 	.word	0xffffffff


	//   ....[1]....
        /*0040*/ 	.word	0xffffffff


	//   ....[2]....
        /*0044*/ 	.word	0xffffffff


	//   ....[3]....
        /*0048*/ 	.word	0xffffffff


	//   ....[4]....
        /*004c*/ 	.word	0xffffffff


	//   ....[5]....
        /*0050*/ 	.word	0xffffffff


	//   ....[6]....
        /*0054*/ 	.word	0xffffffff


	//   ....[7]....
        /*0058*/ 	.word	0xffffffff


	//   ....[8]....
        /*005c*/ 	.word	0xffffffff


	//   ....[9]....
        /*0060*/ 	.word	0xffffffff


	//   ....[10]....
        /*0064*/ 	.word	0xffffffff


	//   ....[11]....
        /*0068*/ 	.word	0xffffffff


	//   ....[12]....
        /*006c*/ 	.word	0xffffffff


	//   ....[13]....
        /*0070*/ 	.word	0xffffffff


	//   ....[14]....
        /*0074*/ 	.word	0xffffffff


	//   ....[15]....
        /*0078*/ 	.word	0xffffffff


	//   ....[16]....
        /*007c*/ 	.word	0xffffffff


	//   ....[17]....
        /*0080*/ 	.word	0xffffffff


	//   ....[18]....
        /*0084*/ 	.word	0xffffffff


	//   ....[19]....
        /*0088*/ 	.word	0xffffffff


	//----- nvinfo : EIATTR_COOP_GROUP_INSTR_OFFSETS
	.align		4
.L_6085:
        /*008c*/ 	.byte	0x04, 0x28
        /*008e*/ 	.short	(.L_6087 - .L_6086)


	//   ....[0]....
.L_6086:
        /*0090*/ 	.word	0x000007b0


	//   ....[1]....
        /*0094*/ 	.word	0x000007e0


	//   ....[2]....
        /*0098*/ 	.word	0x00000800


	//   ....[3]....
        /*009c*/ 	.word	0x00000810


	//   ....[4]....
        /*00a0*/ 	.word	0x00000840


	//   ....[5]....
        /*00a4*/ 	.word	0x00000850


	//   ....[6]....
        /*00a8*/ 	.word	0x00000880


	//   ....[7]....
        /*00ac*/ 	.word	0x00000890


	//   ....[8]....
        /*00b0*/ 	.word	0x000008c0


	//   ....[9]....
        /*00b4*/ 	.word	0x000008d0


	//   ....[10]....
        /*00b8*/ 	.word	0x00000a70


	//   ....[11]....
        /*00bc*/ 	.word	0x00000af0


	//   ....[12]....
        /*00c0*/ 	.word	0x00000b50


	//   ....[13]....
        /*00c4*/ 	.word	0x00000bb0


	//   ....[14]....
        /*00c8*/ 	.word	0x00000c20


	//   ....[15]....
        /*00cc*/ 	.word	0x00000c90


	//   ....[16]....
        /*00d0*/ 	.word	0x00000cf0


	//   ....[17]....
        /*00d4*/ 	.word	0x00000d50


	//   ....[18]....
        /*00d8*/ 	.word	0x00000db0


	//   ....[19]....
        /*00dc*/ 	.word	0x00000e10


	//----- nvinfo : EIATTR_EXIT_INSTR_OFFSETS
	.align		4
.L_6087:
        /*00e0*/ 	.byte	0x04, 0x1c
        /*00e2*/ 	.short	(.L_6089 - .L_6088)


	//   ....[0]....
.L_6088:
        /*00e4*/ 	.word	0x00000070


	//   ....[1]....
        /*00e8*/ 	.word	0x00000a10


	//----- nvinfo : EIATTR_MAX_THREADS
	.align		4
.L_6089:
        /*00ec*/ 	.byte	0x04, 0x05
        /*00ee*/ 	.short	(.L_6091 - .L_6090)
.L_6090:
        /*00f0*/ 	.word	0x00000400
        /*00f4*/ 	.word	0x00000001
        /*00f8*/ 	.word	0x00000001


	//----- nvinfo : EIATTR_CRS_STACK_SIZE
	.align		4
.L_6091:
        /*00fc*/ 	.byte	0x04, 0x1e
        /*00fe*/ 	.short	(.L_6093 - .L_6092)
.L_6092:
        /*0100*/ 	.word	0x00000000
.L_6093:


//--------------------- .nv.info._ZN10layer_norm13ln_bwd_kernelINS_13Kernel_traitsIffffjLj1024ELj1ELj4ELj1ELj16ENS_18Kernel_traits_baseILj1024EffffjLj128EEEEEEEvNS_9BwdParamsE --------------------------
	.section	.nv.info._ZN10layer_norm13ln_bwd_kernelINS_13Kernel_traitsIffffjLj1024ELj1ELj4ELj1ELj16ENS_18Kernel_traits_baseILj1024EffffjLj128EEEEEEEvNS_9BwdParamsE,"",@"SHT_CUDA_INFO"
	.sectionflags	@""
	.align	4


	//----- nvinfo : EIATTR_CUDA_API_VERSION
	.align		4
        /*0000*/ 	.byte	0x04, 0x37
        /*0002*/ 	.short	(.L_6095 - .L_6094)
.L_6094:
        /*0004*/ 	.word	0x00000082


	//----- nvinfo : EIATTR_SW2861232_WAR
	.align		4
.L_6095:
        /*0008*/ 	.byte	0x01, 0x35
	.zero		2


	//----- nvinfo : EIATTR_PARAM_CBANK
	.align		4
        /*000c*/ 	.byte	0x04, 0x0a
        /*000e*/ 	.short	(.L_6097 - .L_6096)
	.align		4
.L_6096:
        /*0010*/ 	.word	index@(.nv.constant0._ZN10layer_norm13ln_bwd_kernelINS_13Kernel_traitsIffffjLj1024ELj1ELj4ELj1ELj16ENS_18Kernel_traits_baseILj1024EffffjLj128EEEEEEEvNS_9BwdParamsE)
        /*0014*/ 	.short	0x0160
        /*0016*/ 	.short	0x0088


	//----- nvinfo : EIATTR_CBANK_PARAM_SIZE
	.align		4
.L_6097:
        /*0018*/ 	.byte	0x03, 0x19
        /*001a*/ 	.short	0x0088


	//----- nvinfo : EIATTR_KPARAM_INFO
	.align		4
        /*001c*/ 	.byte	0x04, 0x17
        /*001e*/ 	.short	(.L_6099 - .L_6098)
.L_6098:
        /*0020*/ 	.word	0x00000000
        /*0024*/ 	.short	0x0000
        /*0026*/ 	.short	0x0000
        /*0028*/ 	.byte	0x00, 0xf0, 0x21, 0x02


	//----- nvinfo : EIATTR_MAXREG_COUNT
	.align		4
.L_6099:
        /*002c*/ 	.byte	0x03, 0x1b
        /*002e*/ 	.short	0x00ff


	//----- nvinfo : EIATTR_NUM_BARRIERS
	.align		4
        /*0030*/ 	.byte	0x02, 0x4c
        /*0032*/ 	.byte	0x01
	.zero		1


	//----- nvinfo : EIATTR_MERCURY_ISA_VERSION
	.align		4
        /*0034*/ 	.byte	0x03, 0x5f
        /*0036*/ 	.short	0x0000


	//----- nvinfo : EIATTR_COOP_GROUP_MASK_REGIDS
	.align		4
        /*0038*/ 	.byte	0x04, 0x29
        /*003a*/ 	.short	(.L_6101 - .L_6100)


	//   ....[0]....
.L_6100:
        /*003c*/ 	.word	0xffffffff


	//   ....[1]....
        /*0040*/ 	.word	0xffffffff


	//   ....[2]....
        /*0044*/ 	.word	0xffffffff


	//   ....[3]....
        /*0048*/ 	.word	0xffffffff


	//   ....[4]....
        /*004c*/ 	.word	0xffffffff


	//   ....[5]....
        /*0050*/ 	.word	0xffffffff


	//   ....[6]....
        /*0054*/ 	.word	0xffffffff


	//   ....[7]....
        /*0058*/ 	.word	0xffffffff


	//   ....[8]....
        /*005c*/ 	.word	0xffffffff


	//   ....[9]....
        /*0060*/ 	.word	0xffffffff


	//   ....[10]....
        /*0064*/ 	.word	0xffffffff


	//   ....[11]....
        /*0068*/ 	.word	0xffffffff


	//   ....[12]....
        /*006c*/ 	.word	0xffffffff


	//   ....[13]....
        /*0070*/ 	.word	0xffffffff


	//   ....[14]....
        /*0074*/ 	.word	0xffffffff


	//   ....[15]....
        /*0078*/ 	.word	0xffffffff


	//   ....[16]....
        /*007c*/ 	.word	0xffffffff


	//   ....[17]....
        /*0080*/ 	.word	0xffffffff


	//   ....[18]....
        /*0084*/ 	.word	0xffffffff


	//   ....[19]....
        /*0088*/ 	.word	0xffffffff


	//----- nvinfo : EIATTR_COOP_GROUP_INSTR_OFFSETS
	.align		4
.L_6101:
        /*008c*/ 	.byte	0x04, 0x28
        /*008e*/ 	.short	(.L_6103 - .L_6102)


	//   ....[0]....
.L_6102:
        /*0090*/ 	.word	0x00001e90


	//   ....[1]....
        /*0094*/ 	.word	0x00001eb0


	//   ....[2]....
        /*0098*/ 	.word	0x00001ed0


	//   ....[3]....
        /*009c*/ 	.word	0x00001ef0


	//   ....[4]....
        /*00a0*/ 	.word	0x00001f10


	//   ....[5]....
        /*00a4*/ 	.word	0x00001f30


	//   ....[6]....
        /*00a8*/ 	.word	0x00001f50


	//   ....[7]....
        /*00ac*/ 	.word	0x00001f70


	//   ....[8]....
        /*00b0*/ 	.word	0x00001f90


	//   ....[9]....
        /*00b4*/ 	.word	0x00001fb0


	//   ....[10]....
        /*00b8*/ 	.word	0x000036d0


	//   ....[11]....
        /*00bc*/ 	.word	0x00003750


	//   ....[12]....
        /*00c0*/ 	.word	0x000037d0


	//   ....[13]....
        /*00c4*/ 	.word	0x00003840


	//   ....[14]....
        /*00c8*/ 	.word	0x000038c0


	//   ....[15]....
        /*00cc*/ 	.word	0x00003930


	//   ....[16]....
        /*00d0*/ 	.word	0x000039b0


	//   ....[17]....
        /*00d4*/ 	.word	0x00003a20


	//   ....[18]....
        /*00d8*/ 	.word	0x00003aa0


	//   ....[19]....
        /*00dc*/ 	.word	0x00003b10


	//----- nvinfo : EIATTR_EXIT_INSTR_OFFSETS
	.align		4
.L_6103:
        /*00e0*/ 	.byte	0x04, 0x1c
        /*00e2*/ 	.short	(.L_6105 - .L_6104)


	//   ....[0]....
.L_6104:
        /*00e4*/ 	.word	0x00003670


	//----- nvinfo : EIATTR_MAX_THREADS
	.align		4
.L_6105:
        /*00e8*/ 	.byte	0x04, 0x05
        /*00ea*/ 	.short	(.L_6107 - .L_6106)
.L_6106:
        /*00ec*/ 	.word	0x00000080
        /*00f0*/ 	.word	0x00000001
        /*00f4*/ 	.word	0x00000001


	//----- nvinfo : EIATTR_CRS_STACK_SIZE
	.align		4
.L_6107:
        /*00f8*/ 	.byte	0x04, 0x1e
        /*00fa*/ 	.short	(.L_6109 - .L_6108)
.L_6108:
        /*00fc*/ 	.word	0x00000000
.L_6109:


//--------------------- .nv.info._ZN10layer_norm22ln_bwd_finalize_kernelINS_22Kernel_traits_finalizeILj768E13__nv_bfloat16fS2_fjLj1024ELj4ENS_18Kernel_traits_baseILj768ES2_fS2_fjLj1024EEEEEEEvNS_9BwdParamsE --------------------------
	.section	.nv.info._ZN10layer_norm22ln_bwd_finalize_kernelINS_22Kernel_traits_finalizeILj768E13__nv_bfloat16fS2_fjLj1024ELj4ENS_18Kernel_traits_baseILj768ES2_fS2_fjLj1024EEEEEEEvNS_9BwdParamsE,"",@"SHT_CUDA_INFO"
	.sectionflags	@""
	.align	4


	//----- nvinfo : EIATTR_CUDA_API_VERSION
	.align		4
        /*0000*/ 	.byte	0x04, 0x37
        /*0002*/ 	.short	(.L_6111 - .L_6110)
.L_6110:
        /*0004*/ 	.word	0x00000082


	//----- nvinfo : EIATTR_SW2861232_WAR
	.align		4
.L_6111:
        /*0008*/ 	.byte	0x01, 0x35
	.zero		2


	//----- nvinfo : EIATTR_PARAM_CBANK
	.align		4
        /*000c*/ 	.byte	0x04, 0x0a
        /*000e*/ 	.short	(.L_6113 - .L_6112)
	.align		4
.L_6112:
        /*0010*/ 	.word	index@(.nv.constant0._ZN10layer_norm22ln_bwd_finalize_kernelINS_22Kernel_traits_finalizeILj768E13__nv_bfloat16fS2_fjLj1024ELj4ENS_18Kernel_traits_baseILj768ES2_fS2_fjLj1024EEEEEEEvNS_9BwdParamsE)
        /*0014*/ 	.short	0x0160
        /*0016*/ 	.short	0x0088


	//----- nvinfo : EIATTR_CBANK_PARAM_SIZE
	.align		4
.L_6113:
        /*0018*/ 	.byte	0x03, 0x19
        /*001a*/ 	.short	0x0088


	//----- nvinfo : EIATTR_KPARAM_INFO
	.align		4
        /*001c*/ 	.byte	0x04, 0x17
        /*001e*/ 	.short	(.L_6115 - .L_6114)
.L_6114:
        /*0020*/ 	.word	0x00000000
        /*0024*/ 	.short	0x0000
        /*0026*/ 	.short	0x0000
        /*0028*/ 	.byte	0x00, 0xf0, 0x21, 0x02


	//----- nvinfo : EIATTR_MAXREG_COUNT
	.align		4
.L_6115:
        /*002c*/ 	.byte	0x03, 0x1b
        /*002e*/ 	.short	0x0040


	//----- nvinfo : EIATTR_NUM_BARRIERS
	.align		4
        /*0030*/ 	.byte	0x02, 0x4c
        /*0032*/ 	.byte	0x01
	.zero		1


	//----- nvinfo : EIATTR_MERCURY_ISA_VERSION
	.align		4
        /*0034*/ 	.byte	0x03, 0x5f
        /*0036*/ 	.short	0x0000


	//----- nvinfo : EIATTR_COOP_GROUP_MASK_REGIDS
	.align		4
        /*0038*/ 	.byte	0x04, 0x29
        /*003a*/ 	.short	(.L_6117 - .L_6116)


	//   ....[0]....
.L_6116:
        /*003c*/ 	.word	0xffffffff


	//   ....[1]....
        /*0040*/ 	.word	0xffffffff


	//   ....[2]....
        /*0044*/ 	.word	0xffffffff


	//   ....[3]....
        /*0048*/ 	.word	0xffffffff


	//   ....[4]....
        /*004c*/ 	.word	0xffffffff


	//   ....[5]....
        /*0050*/ 	.word	0xffffffff


	//   ....[6]....
        /*0054*/ 	.word	0xffffffff


	//   ....[7]....
        /*0058*/ 	.word	0xffffffff


	//   ....[8]....
        /*005c*/ 	.word	0xffffffff


	//   ....[9]....
        /*0060*/ 	.word	0xffffffff


	//   ....[10]....
        /*0064*/ 	.word	0xffffffff


	//   ....[11]....
        /*0068*/ 	.word	0xffffffff


	//   ....[12]....
        /*006c*/ 	.word	0xffffffff


	//   ....[13]....
        /*0070*/ 	.word	0xffffffff


	//   ....[14]....
        /*0074*/ 	.word	0xffffffff


	//   ....[15]....
        /*0078*/ 	.word	0xffffffff


	//   ....[16]....
        /*007c*/ 	.word	0xffffffff


	//   ....[17]....
        /*0080*/ 	.word	0xffffffff


	//   ....[18]....
        /*0084*/ 	.word	0xffffffff


	//   ....[19]....
        /*0088*/ 	.word	0xffffffff


	//----- nvinfo : EIATTR_COOP_GROUP_INSTR_OFFSETS
	.align		4
.L_6117:
        /*008c*/ 	.byte	0x04, 0x28
        /*008e*/ 	.short	(.L_6119 - .L_6118)


	//   ....[0]....
.L_6118:
        /*0090*/ 	.word	0x000007b0


	//   ....[1]....
        /*0094*/ 	.word	0x000007e0


	//   ....[2]....
        /*0098*/ 	.word	0x00000800


	//   ....[3]....
        /*009c*/ 	.word	0x00000810


	//   ....[4]....
        /*00a0*/ 	.word	0x00000840


	//   ....[5]....
        /*00a4*/ 	.word	0x00000850


	//   ....[6]....
        /*00a8*/ 	.word	0x00000880


	//   ....[7]....
        /*00ac*/ 	.word	0x00000890


	//   ....[8]....
        /*00b0*/ 	.word	0x000008c0


	//   ....[9]....
        /*00b4*/ 	.word	0x000008d0


	//   ....[10]....
        /*00b8*/ 	.word	0x00000ac0


	//   ....[11]....
        /*00bc*/ 	.word	0x00000b40


	//   ....[12]....
        /*00c0*/ 	.word	0x00000ba0


	//   ....[13]....
        /*00c4*/ 	.word	0x00000c00


	//   ....[14]....
        /*00c8*/ 	.word	0x00000c70


	//   ....[15]....
        /*00cc*/ 	.word	0x00000ce0


	//   ....[16]....
        /*00d0*/ 	.word	0x00000d40


	//   ....[17]....
        /*00d4*/ 	.word	0x00000da0


	//   ....[18]....
        /*00d8*/ 	.word	0x00000e00


	//   ....[19]....
        /*00dc*/ 	.word	0x00000e60


	//----- nvinfo : EIATTR_EXIT_INSTR_OFFSETS
	.align		4
.L_6119:
        /*00e0*/ 	.byte	0x04, 0x1c
        /*00e2*/ 	.short	(.L_6121 - .L_6120)


	//   ....[0]....
.L_6120:
        /*00e4*/ 	.word	0x00000070


	//   ....[1]....
        /*00e8*/ 	.word	0x00000a60


	//----- nvinfo : EIATTR_MAX_THREADS
	.align		4
.L_6121:
        /*00ec*/ 	.byte	0x04, 0x05
        /*00ee*/ 	.short	(.L_6123 - .L_6122)
.L_6122:
        /*00f0*/ 	.word	0x00000400
        /*00f4*/ 	.word	0x00000001
        /*00f8*/ 	.word	0x00000001


	//----- nvinfo : EIATTR_CRS_STACK_SIZE
	.align		4
.L_6123:
        /*00fc*/ 	.byte	0x04, 0x1e
        /*00fe*/ 	.short	(.L_6125 - .L_6124)
.L_6124:
        /*0100*/ 	.word	0x00000000
.L_6125:


//--------------------- .nv.info._ZN10layer_norm13ln_bwd_kernelINS_13Kernel_traitsI13__nv_bfloat16fS2_fjLj768ELj1ELj4ELj1ELj16ENS_18Kernel_traits_baseILj768ES2_fS2_fjLj128EEEEEEEvNS_9BwdParamsE --------------------------
	.section	.nv.info._ZN10layer_norm13ln_bwd_kernelINS_13Kernel_traitsI13__nv_bfloat16fS2_fjLj768ELj1ELj4ELj1ELj16ENS_18Kernel_traits_baseILj768ES2_fS2_fjLj128EEEEEEEvNS_9BwdParamsE,"",@"SHT_CUDA_INFO"
	.sectionflags	@""
	.align	4


	//----- nvinfo : EIATTR_CUDA_API_VERSION
	.align		4
        /*0000*/ 	.byte	0x04, 0x37
        /*0002*/ 	.short	(.L_6127 - .L_6126)
.L_6126:
        /*0004*/ 	.word	0x00000082


	//----- nvinfo : EIATTR_SW2861232_WAR
	.align		4
.L_6127:
        /*0008*/ 	.byte	0x01, 0x35
	.zero		2


	//----- nvinfo : EIATTR_PARAM_CBANK
	.align		4
        /*000c*/ 	.byte	0x04, 0x0a
        /*000e*/ 	.short	(.L_6129 - .L_6128)
	.align		4
.L_6128:
        /*0010*/ 	.word	index@(.nv.constant0._ZN10layer_norm13ln_bwd_kernelINS_13Kernel_traitsI13__nv_bfloat16fS2_fjLj768ELj1ELj4ELj1ELj16ENS_18Kernel_traits_baseILj768ES2_fS2_fjLj128EEEEEEEvNS_9BwdParamsE)
        /*0014*/ 	.short	0x0160
        /*0016*/ 	.short	0x0088


	//----- nvinfo : EIATTR_CBANK_PARAM_SIZE
	.align		4
.L_6129:
        /*0018*/ 	.byte	0x03, 0x19
        /*001a*/ 	.short	0x0088


	//----- nvinfo : EIATTR_KPARAM_INFO
	.align		4
        /*001c*/ 	.byte	0x04, 0x17
        /*001e*/ 	.short	(.L_6131 - .L_6130)
.L_6130:
        /*0020*/ 	.word	0x00000000
        /*0024*/ 	.short	0x0000
        /*0026*/ 	.short	0x0000
        /*0028*/ 	.byte	0x00, 0xf0, 0x21, 0x02


	//----- nvinfo : EIATTR_MAXREG_COUNT
	.align		4
.L_6131:
        /*002c*/ 	.byte	0x03, 0x1b
        /*002e*/ 	.short	0x00ff


	//----- nvinfo : EIATTR_NUM_BARRIERS
	.align		4
        /*0030*/ 	.byte	0x02, 0x4c
        /*0032*/ 	.byte	0x01
	.zero		1


	//----- nvinfo : EIATTR_MERCURY_ISA_VERSION
	.align		4
        /*0034*/ 	.byte	0x03, 0x5f
        /*0036*/ 	.short	0x0000


	//----- nvinfo : EIATTR_COOP_GROUP_MASK_REGIDS
	.align		4
        /*0038*/ 	.byte	0x04, 0x29
        /*003a*/ 	.short	(.L_6133 - .L_6132)


	//   ....[0]....
.L_6132:
        /*003c*/ 	.word	0xffffffff


	//   ....[1]....
        /*0040*/ 	.word	0xffffffff


	//   ....[2]....
        /*0044*/ 	.word	0xffffffff


	//   ....[3]....
        /*0048*/ 	.word	0xffffffff


	//   ....[4]....
        /*004c*/ 	.word	0xffffffff


	//   ....[5]....
        /*0050*/ 	.word	0xffffffff


	//   ....[6]....
        /*0054*/ 	.word	0xffffffff


	//   ....[7]....
        /*0058*/ 	.word	0xffffffff


	//   ....[8]....
        /*005c*/ 	.word	0xffffffff


	//   ....[9]....
        /*0060*/ 	.word	0xffffffff


	//   ....[10]....
        /*0064*/ 	.word	0xffffffff


	//   ....[11]....
        /*0068*/ 	.word	0xffffffff


	//   ....[12]....
        /*006c*/ 	.word	0xffffffff


	//   ....[13]....
        /*0070*/ 	.word	0xffffffff


	//   ....[14]....
        /*0074*/ 	.word	0xffffffff


	//   ....[15]....
        /*0078*/ 	.word	0xffffffff


	//   ....[16]....
        /*007c*/ 	.word	0xffffffff


	//   ....[17]....
        /*0080*/ 	.word	0xffffffff


	//   ....[18]....
        /*0084*/ 	.word	0xffffffff


	//   ....[19]....
        /*0088*/ 	.word	0xffffffff


	//----- nvinfo : EIATTR_COOP_GROUP_INSTR_OFFSETS
	.align		4
.L_6133:
        /*008c*/ 	.byte	0x04, 0x28
        /*008e*/ 	.short	(.L_6135 - .L_6134)


	//   ....[0]....
.L_6134:
        /*0090*/ 	.word	0x00001f70


	//   ....[1]....
        /*0094*/ 	.word	0x00001f90


	//   ....[2]....
        /*0098*/ 	.word	0x00001fb0


	//   ....[3]....
        /*009c*/ 	.word	0x00001fd0


	//   ....[4]....
        /*00a0*/ 	.word	0x00002000


	//   ....[5]....
        /*00a4*/ 	.word	0x00002010


	//   ....[6]....
        /*00a8*/ 	.word	0x00002040


	//   ....[7]....
        /*00ac*/ 	.word	0x00002050


	//   ....[8]....
        /*00b0*/ 	.word	0x00002080


	//   ....[9]....
        /*00b4*/ 	.word	0x00002090


	//   ....[10]....
        /*00b8*/ 	.word	0x000032d0


	//   ....[11]....
        /*00bc*/ 	.word	0x00003350


	//   ....[12]....
        /*00c0*/ 	.word	0x000033d0


	//   ....[13]....
        /*00c4*/ 	.word	0x00003440


	//   ....[14]....
        /*00c8*/ 	.word	0x000034c0


	//   ....[15]....
        /*00cc*/ 	.word	0x00003530


	//   ....[16]....
        /*00d0*/ 	.word	0x000035b0


	//   ....[17]....
        /*00d4*/ 	.word	0x00003620


	//   ....[18]....
        /*00d8*/ 	.word	0x000036a0


	//   ....[19]....
        /*00dc*/ 	.word	0x00003710


	//----- nvinfo : EIATTR_EXIT_INSTR_OFFSETS
	.align		4
.L_6135:
        /*00e0*/ 	.byte	0x04, 0x1c
        /*00e2*/ 	.short	(.L_6137 - .L_6136)


	//   ....[0]....
.L_6136:
        /*00e4*/ 	.word	0x00003270


	//----- nvinfo : EIATTR_MAX_THREADS
	.align		4
.L_6137:
        /*00e8*/ 	.byte	0x04, 0x05
        /*00ea*/ 	.short	(.L_6139 - .L_6138)
.L_6138:
        /*00ec*/ 	.word	0x00000080
        /*00f0*/ 	.word	0x00000001
        /*00f4*/ 	.word	0x00000001


	//----- nvinfo : EIATTR_CRS_STACK_SIZE
	.align		4
.L_6139:
        /*00f8*/ 	.byte	0x04, 0x1e
        /*00fa*/ 	.short	(.L_6141 - .L_6140)
.L_6140:
        /*00fc*/ 	.word	0x00000000
.L_6141:


//--------------------- .nv.info._ZN10layer_norm22ln_bwd_finalize_kernelINS_22Kernel_traits_finalizeILj768E13__nv_bfloat16S2_S2_fjLj1024ELj4ENS_18Kernel_traits_baseILj768ES2_S2_S2_fjLj1024EEEEEEEvNS_9BwdParamsE --------------------------
	.section	.nv.info._ZN10layer_norm22ln_bwd_finalize_kernelINS_22Kernel_traits_finalizeILj768E13__nv_bfloat16S2_S2_fjLj1024ELj4ENS_18Kernel_traits_baseILj768ES2_S2_S2_fjLj1024EEEEEEEvNS_9BwdParamsE,"",@"SHT_CUDA_INFO"
	.sectionflags	@""
	.align	4


	//----- nvinfo : EIATTR_CUDA_API_VERSION
	.align		4
        /*0000*/ 	.byte	0x04, 0x37
        /*0002*/ 	.short	(.L_6143 - .L_6142)
.L_6142:
        /*0004*/ 	.word	0x00000082


	//----- nvinfo : EIATTR_SW2861232_WAR
	.align		4
.L_6143:
        /*0008*/ 	.byte	0x01, 0x35
	.zero		2


	//----- nvinfo : EIATTR_PARAM_CBANK
	.align		4
        /*000c*/ 	.byte	0x04, 0x0a
        /*000e*/ 	.short	(.L_6145 - .L_6144)
	.align		4
.L_6144:
        /*0010*/ 	.word	index@(.nv.constant0._ZN10layer_norm22ln_bwd_finalize_kernelINS_22Kernel_traits_finalizeILj768E13__nv_bfloat16S2_S2_fjLj1024ELj4ENS_18Kernel_traits_baseILj768ES2_S2_S2_fjLj1024EEEEEEEvNS_9BwdParamsE)
        /*0014*/ 	.short	0x0160
        /*0016*/ 	.short	0x0088


	//----- nvinfo : EIATTR_CBANK_PARAM_SIZE
	.align		4
.L_6145:
        /*0018*/ 	.byte	0x03, 0x19
        /*001a*/ 	.short	0x0088


	//----- nvinfo : EIATTR_KPARAM_INFO
	.align		4
        /*001c*/ 	.byte	0x04, 0x17
        /*001e*/ 	.short	(.L_6147 - .L_6146)
.L_6146:
        /*0020*/ 	.word	0x00000000
        /*0024*/ 	.short	0x0000
        /*0026*/ 	.short	0x0000
        /*0028*/ 	.byte	0x00, 0xf0, 0x21, 0x02


	//----- nvinfo : EIATTR_MAXREG_COUNT
	.align		4
.L_6147:
        /*002c*/ 	.byte	0x03, 0x1b
        /*002e*/ 	.short	0x0040


	//----- nvinfo : EIATTR_NUM_BARRIERS
	.align		4
        /*0030*/ 	.byte	0x02, 0x4c
        /*0032*/ 	.byte	0x01
	.zero		1


	//----- nvinfo : EIATTR_MERCURY_ISA_VERSION
	.align		4
        /*0034*/ 	.byte	0x03, 0x5f
        /*0036*/ 	.short	0x0000


	//----- nvinfo : EIATTR_COOP_GROUP_MASK_REGIDS
	.align		4
        /*0038*/ 	.byte	0x04, 0x29
        /*003a*/ 	.short	(.L_6149 - .L_6148)


	//   ....[0]....
.L_6148:
        /*003c*/ 	.word	0xffffffff


	//   ....[1]....
        /*0040*/ 	.word	0xffffffff


	//   ....[2]....
        /*0044*/ 	.word	0xffffffff


	//   ....[3]....
        /*0048*/ 	.word	0xffffffff


	//   ....[4]....
        /*004c*/ 	.word	0xffffffff


	//   ....[5]....
        /*0050*/ 	.word	0xffffffff


	//   ....[6]....
        /*0054*/ 	.word	0xffffffff


	//   ....[7]....
        /*0058*/ 	.word	0xffffffff


	//   ....[8]....
        /*005c*/ 	.word	0xffffffff


	//   ....[9]....
        /*0060*/ 	.word	0xffffffff


	//   ....[10]....
        /*0064*/ 	.word	0xffffffff


	//   ....[11]....
        /*0068*/ 	.word	0xffffffff


	//   ....[12]....
        /*006c*/ 	.word	0xffffffff


	//   ....[13]....
        /*0070*/ 	.word	0xffffffff


	//   ....[14]....
        /*0074*/ 	.word	0xffffffff


	//   ....[15]....
        /*0078*/ 	.word	0xffffffff


	//   ....[16]....
        /*007c*/ 	.word	0xffffffff


	//   ....[17]....
        /*0080*/ 	.word	0xffffffff


	//   ....[18]....
        /*0084*/ 	.word	0xffffffff


	//   ....[19]....
        /*0088*/ 	.word	0xffffffff


	//----- nvinfo : EIATTR_COOP_GROUP_INSTR_OFFSETS
	.align		4
.L_6149:
        /*008c*/ 	.byte	0x04, 0x28
        /*008e*/ 	.short	(.L_6151 - .L_6150)


	//   ....[0]....
.L_6150:
        /*0090*/ 	.word	0x000007b0


	//   ....[1]....
        /*0094*/ 	.word	0x000007e0


	//   ....[2]....
        /*0098*/ 	.word	0x00000800


	//   ....[3]....
        /*009c*/ 	.word	0x00000810


	//   ....[4]....
        /*00a0*/ 	.word	0x00000840


	//   ....[5]....
        /*00a4*/ 	.word	0x00000850


	//   ....[6]....
        /*00a8*/ 	.word	0x00000880


	//   ....[7]....
        /*00ac*/ 	.word	0x00000890


	//   ....[8]....
        /*00b0*/ 	.word	0x000008c0


	//   ....[9]....
        /*00b4*/ 	.word	0x000008d0


	//   ....[10]....
        /*00b8*/ 	.word	0x00000ac0


	//   ....[11]....
        /*00bc*/ 	.word	0x00000b40


	//   ....[12]....
        /*00c0*/ 	.word	0x00000ba0


	//   ....[13]....
        /*00c4*/ 	.word	0x00000c00


	//   ....[14]....
        /*00c8*/ 	.word	0x00000c70


	//   ....[15]....
        /*00cc*/ 	.word	0x00000ce0


	//   ....[16]....
        /*00d0*/ 	.word	0x00000d40


	//   ....[17]....
        /*00d4*/ 	.word	0x00000da0


	//   ....[18]....
        /*00d8*/ 	.word	0x00000e00


	//   ....[19]....
        /*00dc*/ 	.word	0x00000e60


	//----- nvinfo : EIATTR_EXIT_INSTR_OFFSETS
	.align		4
.L_6151:
        /*00e0*/ 	.byte	0x04, 0x1c
        /*00e2*/ 	.short	(.L_6153 - .L_6152)


	//   ....[0]....
.L_6152:
        /*00e4*/ 	.word	0x00000070


	//   ....[1]....
        /*00e8*/ 	.word	0x00000a60


	//----- nvinfo : EIATTR_MAX_THREADS
	.align		4
.L_6153:
        /*00ec*/ 	.byte	0x04, 0x05
        /*00ee*/ 	.short	(.L_6155 - .L_6154)
.L_6154:
        /*00f0*/ 	.word	0x00000400
        /*00f4*/ 	.word	0x00000001
        /*00f8*/ 	.word	0x00000001


	//----- nvinfo : EIATTR_CRS_STACK_SIZE
	.align		4
.L_6155:
        /*00fc*/ 	.byte	0x04, 0x1e
        /*00fe*/ 	.short	(.L_6157 - .L_6156)
.L_6156:
        /*0100*/ 	.word	0x00000000
.L_6157:


//--------------------- .nv.info._ZN10layer_norm13ln_bwd_kernelINS_13Kernel_traitsI13__nv_bfloat16S2_S2_fjLj768ELj1ELj4ELj1ELj16ENS_18Kernel_traits_baseILj768ES2_S2_S2_fjLj128EEEEEEEvNS_9BwdParamsE --------------------------
	.section	.nv.info._ZN10layer_norm13ln_bwd_kernelINS_13Kernel_traitsI13__nv_bfloat16S2_S2_fjLj768ELj1ELj4ELj1ELj16ENS_18Kernel_traits_baseILj768ES2_S2_S2_fjLj128EEEEEEEvNS_9BwdParamsE,"",@"SHT_CUDA_INFO"
	.sectionflags	@""
	.align	4


	//----- nvinfo : EIATTR_CUDA_API_VERSION
	.align		4
        /*0000*/ 	.byte	0x04, 0x37
        /*0002*/ 	.short	(.L_6159 - .L_6158)
.L_6158:
        /*0004*/ 	.word	0x00000082


	//----- nvinfo : EIATTR_SW2861232_WAR
	.align		4
.L_6159:
        /*0008*/ 	.byte	0x01, 0x35
	.zero		2


	//----- nvinfo : EIATTR_PARAM_CBANK
	.align		4
        /*000c*/ 	.byte	0x04, 0x0a
        /*000e*/ 	.short	(.L_6161 - .L_6160)
	.align		4
.L_6160:
        /*0010*/ 	.word	index@(.nv.constant0._ZN10layer_norm13ln_bwd_kernelINS_13Kernel_traitsI13__nv_bfloat16S2_S2_fjLj768ELj1ELj4ELj1ELj16ENS_18Kernel_traits_baseILj768ES2_S2_S2_fjLj128EEEEEEEvNS_9BwdParamsE)
        /*0014*/ 	.short	0x0160
        /*0016*/ 	.short	0x0088


	//----- nvinfo : EIATTR_CBANK_PARAM_SIZE
	.align		4
.L_6161:
        /*0018*/ 	.byte	0x03, 0x19
        /*001a*/ 	.short	0x0088


	//----- nvinfo : EIATTR_KPARAM_INFO
	.align		4
        /*001c*/ 	.byte	0x04, 0x17
        /*001e*/ 	.short	(.L_6163 - .L_6162)
.L_6162:
        /*0020*/ 	.word	0x00000000
        /*0024*/ 	.short	0x0000
        /*0026*/ 	.short	0x0000
        /*0028*/ 	.byte	0x00, 0xf0, 0x21, 0x02


	//----- nvinfo : EIATTR_MAXREG_COUNT
	.align		4
.L_6163:
        /*002c*/ 	.byte	0x03, 0x1b
        /*002e*/ 	.short	0x00ff


	//----- nvinfo : EIATTR_NUM_BARRIERS
	.align		4
        /*0030*/ 	.byte	0x02, 0x4c
        /*0032*/ 	.byte	0x01
	.zero		1


	//----- nvinfo : EIATTR_MERCURY_ISA_VERSION
	.align		4
        /*0034*/ 	.byte	0x03, 0x5f
        /*0036*/ 	.short	0x0000


	//----- nvinfo : EIATTR_COOP_GROUP_MASK_REGIDS
	.align		4
        /*0038*/ 	.byte	0x04, 0x29
        /*003a*/ 	.short	(.L_6165 - .L_6164)


	//   ....[0]....
.L_6164:
        /*003c*/ 	.word	0xffffffff


	//   ....[1]....
        /*0040*/ 	.word	0xffffffff


	//   ....[2]....
        /*0044*/ 	.word	0xffffffff


	//   ....[3]....
        /*0048*/ 	.word	0xffffffff


	//   ....[4]....
        /*004c*/ 	.word	0xffffffff


	//   ....[5]....
        /*0050*/ 	.word	0xffffffff


	//   ....[6]....
        /*0054*/ 	.word	0xffffffff


	//   ....[7]....
        /*0058*/ 	.word	0xffffffff


	//   ....[8]....
        /*005c*/ 	.word	0xffffffff


	//   ....[9]....
        /*0060*/ 	.word	0xffffffff


	//   ....[10]....
        /*0064*/ 	.word	0xffffffff


	//   ....[11]....
        /*0068*/ 	.word	0xffffffff


	//   ....[12]....
        /*006c*/ 	.word	0xffffffff


	//   ....[13]....
        /*0070*/ 	.word	0xffffffff


	//   ....[14]....
        /*0074*/ 	.word	0xffffffff


	//   ....[15]....
        /*0078*/ 	.word	0xffffffff


	//   ....[16]....
        /*007c*/ 	.word	0xffffffff


	//   ....[17]....
        /*0080*/ 	.word	0xffffffff


	//   ....[18]....
        /*0084*/ 	.word	0xffffffff


	//   ....[19]....
        /*0088*/ 	.word	0xffffffff


	//----- nvinfo : EIATTR_COOP_GROUP_INSTR_OFFSETS
	.align		4
.L_6165:
        /*008c*/ 	.byte	0x04, 0x28
        /*008e*/ 	.short	(.L_6167 - .L_6166)


	//   ....[0]....
.L_6166:
        /*0090*/ 	.word	0x00001bb0


	//   ....[1]....
        /*0094*/ 	.word	0x00001bd0


	//   ....[2]....
        /*0098*/ 	.word	0x00001bf0


	//   ....[3]....
        /*009c*/ 	.word	0x00001c10


	//   ....[4]....
        /*00a0*/ 	.word	0x00001c30


	//   ....[5]....
        /*00a4*/ 	.word	0x00001c50


	//   ....[6]....
        /*00a8*/ 	.word	0x00001c70


	//   ....[7]....
        /*00ac*/ 	.word	0x00001c90


	//   ....[8]....
        /*00b0*/ 	.word	0x00001cb0


	//   ....[9]....
        /*00b4*/ 	.word	0x00001cd0


	//   ....[10]....
        /*00b8*/ 	.word	0x00002f60


	//   ....[11]....
        /*00bc*/ 	.word	0x00002fe0


	//   ....[12]....
        /*00c0*/ 	.word	0x00003060


	//   ....[13]....
        /*00c4*/ 	.word	0x000030d0


	//   ....[14]....
        /*00c8*/ 	.word	0x00003150


	//   ....[15]....
        /*00cc*/ 	.word	0x000031c0


	//   ....[16]....
        /*00d0*/ 	.word	0x00003240


	//   ....[17]....
        /*00d4*/ 	.word	0x000032b0


	//   ....[18]....
        /*00d8*/ 	.word	0x00003330


	//   ....[19]....
        /*00dc*/ 	.word	0x000033a0


	//----- nvinfo : EIATTR_EXIT_INSTR_OFFSETS
	.align		4
.L_6167:
        /*00e0*/ 	.byte	0x04, 0x1c
        /*00e2*/ 	.short	(.L_6169 - .L_6168)


	//   ....[0]....
.L_6168:
        /*00e4*/ 	.word	0x00002f00


	//----- nvinfo : EIATTR_MAX_THREADS
	.align		4
.L_6169:
        /*00e8*/ 	.byte	0x04, 0x05
        /*00ea*/ 	.short	(.L_6171 - .L_6170)
.L_6170:
        /*00ec*/ 	.word	0x00000080
        /*00f0*/ 	.word	0x00000001
        /*00f4*/ 	.word	0x00000001


	//----- nvinfo : EIATTR_CRS_STACK_SIZE
	.align		4
.L_6171:
        /*00f8*/ 	.byte	0x04, 0x1e
        /*00fa*/ 	.short	(.L_6173 - .L_6172)
.L_6172:
        /*00fc*/ 	.word	0x00000000
.L_6173:


//--------------------- .nv.info._ZN10layer_norm22ln_bwd_finalize_kernelINS_22Kernel_traits_finalizeILj768E6__halffS2_fjLj1024ELj4ENS_18Kernel_traits_baseILj768ES2_fS2_fjLj1024EEEEEEEvNS_9BwdParamsE --------------------------
	.section	.nv.info._ZN10layer_norm22ln_bwd_finalize_kernelINS_22Kernel_traits_finalizeILj768E6__halffS2_fjLj1024ELj4ENS_18Kernel_traits_baseILj768ES2_fS2_fjLj1024EEEEEEEvNS_9BwdParamsE,"",@"SHT_CUDA_INFO"
	.sectionflags	@""
	.align	4


	//----- nvinfo : EIATTR_CUDA_API_VERSION
	.align		4
        /*0000*/ 	.byte	0x04, 0x37
        /*0002*/ 	.short	(.L_6175 - .L_6174)
.L_6174:
        /*0004*/ 	.word	0x00000082


	//----- nvinfo : EIATTR_SW2861232_WAR
	.align		4
.L_6175:
        /*0008*/ 	.byte	0x01, 0x35
	.zero		2


	//----- nvinfo : EIATTR_PARAM_CBANK
	.align		4
        /*000c*/ 	.byte	0x04, 0x0a
        /*000e*/ 	.short	(.L_6177 - .L_6176)
	.align		4
.L_6176:
        /*0010*/ 	.word	index@(.nv.constant0._ZN10layer_norm22ln_bwd_finalize_kernelINS_22Kernel_traits_finalizeILj768E6__halffS2_fjLj1024ELj4ENS_18Kernel_traits_baseILj768ES2_fS2_fjLj1024EEEEEEEvNS_9BwdParamsE)
        /*0014*/ 	.short	0x0160
        /*0016*/ 	.short	0x0088


	//----- nvinfo : EIATTR_CBANK_PARAM_SIZE
	.align		4
.L_6177:
        /*0018*/ 	.byte	0x03, 0x19
        /*001a*/ 	.short	0x0088


	//----- nvinfo : EIATTR_KPARAM_INFO
	.align		4
        /*001c*/ 	.byte	0x04, 0x17
        /*001e*/ 	.short	(.L_6179 - .L_6178)
.L_6178:
        /*0020*/ 	.word	0x00000000
        /*0024*/ 	.short	0x0000
        /*0026*/ 	.short	0x0000
        /*0028*/ 	.byte	0x00, 0xf0, 0x21, 0x02


	//----- nvinfo : EIATTR_MAXREG_COUNT
	.align		4
.L_6179:
        /*002c*/ 	.byte	0x03, 0x1b
        /*002e*/ 	.short	0x0040


	//----- nvinfo : EIATTR_NUM_BARRIERS
	.align		4
        /*0030*/ 	.byte	0x02, 0x4c
        /*0032*/ 	.byte	0x01
	.zero		1


	//----- nvinfo : EIATTR_MERCURY_ISA_VERSION
	.align		4
        /*0034*/ 	.byte	0x03, 0x5f
        /*0036*/ 	.short	0x0000


	//----- nvinfo : EIATTR_COOP_GROUP_MASK_REGIDS
	.align		4
        /*0038*/ 	.byte	0x04, 0x29
        /*003a*/ 	.short	(.L_6181 - .L_6180)


	//   ....[0]....
.L_6180:
        /*003c*/ 	.word	0xffffffff


	//   ....[1]....
        /*0040*/ 	.word	0xffffffff


	//   ....[2]....
        /*0044*/ 	.word	0xffffffff


	//   ....[3]....
        /*0048*/ 	.word	0xffffffff


	//   ....[4]....
        /*004c*/ 	.word	0xffffffff


	//   ....[5]....
        /*0050*/ 	.word	0xffffffff


	//   ....[6]....
        /*0054*/ 	.word	0xffffffff


	//   ....[7]....
        /*0058*/ 	.word	0xffffffff


	//   ....[8]....
        /*005c*/ 	.word	0xffffffff


	//   ....[9]....
        /*0060*/ 	.word	0xffffffff


	//   ....[10]....
        /*0064*/ 	.word	0xffffffff


	//   ....[11]....
        /*0068*/ 	.word	0xffffffff


	//   ....[12]....
        /*006c*/ 	.word	0xffffffff


	//   ....[13]....
        /*0070*/ 	.word	0xffffffff


	//   ....[14]....
        /*0074*/ 	.word	0xffffffff


	//   ....[15]....
        /*0078*/ 	.word	0xffffffff


	//   ....[16]....
        /*007c*/ 	.word	0xffffffff


	//   ....[17]....
        /*0080*/ 	.word	0xffffffff


	//   ....[18]....
        /*0084*/ 	.word	0xffffffff


	//   ....[19]....
        /*0088*/ 	.word	0xffffffff


	//----- nvinfo : EIATTR_COOP_GROUP_INSTR_OFFSETS
	.align		4
.L_6181:
        /*008c*/ 	.byte	0x04, 0x28
        /*008e*/ 	.short	(.L_6183 - .L_6182)


	//   ....[0]....
.L_6182:
        /*0090*/ 	.word	0x000007b0


	//   ....[1]....
        /*0094*/ 	.word	0x000007e0


	//   ....[2]....
        /*0098*/ 	.word	0x00000800


	//   ....[3]....
        /*009c*/ 	.word	0x00000810


	//   ....[4]....
        /*00a0*/ 	.word	0x00000840


	//   ....[5]....
        /*00a4*/ 	.word	0x00000850


	//   ....[6]....
        /*00a8*/ 	.word	0x00000880


	//   ....[7]....
        /*00ac*/ 	.word	0x00000890


	//   ....[8]....
        /*00b0*/ 	.word	0x000008c0


	//   ....[9]....
        /*00b4*/ 	.word	0x000008d0


	//   ....[10]....
        /*00b8*/ 	.word	0x00000ac0


	//   ....[11]....
        /*00bc*/ 	.word	0x00000b40


	//   ....[12]....
        /*00c0*/ 	.word	0x00000ba0


	//   ....[13]....
        /*00c4*/ 	.word	0x00000c00


	//   ....[14]....
        /*00c8*/ 	.word	0x00000c70


	//   ....[15]....
        /*00cc*/ 	.word	0x00000ce0


	//   ....[16]....
        /*00d0*/ 	.word	0x00000d40


	//   ....[17]....
        /*00d4*/ 	.word	0x00000da0


	//   ....[18]....
        /*00d8*/ 	.word	0x00000e00


	//   ....[19]....
        /*00dc*/ 	.word	0x00000e60


	//----- nvinfo : EIATTR_EXIT_INSTR_OFFSETS
	.align		4
.L_6183:
        /*00e0*/ 	.byte	0x04, 0x1c
        /*00e2*/ 	.short	(.L_6185 - .L_6184)


	//   ....[0]....
.L_6184:
        /*00e4*/ 	.word	0x00000070


	//   ....[1]....
        /*00e8*/ 	.word	0x00000a60


	//----- nvinfo : EIATTR_MAX_THREADS
	.align		4
.L_6185:
        /*00ec*/ 	.byte	0x04, 0x05
        /*00ee*/ 	.short	(.L_6187 - .L_6186)
.L_6186:
        /*00f0*/ 	.word	0x00000400
        /*00f4*/ 	.word	0x00000001
        /*00f8*/ 	.word	0x00000001


	//----- nvinfo : EIATTR_CRS_STACK_SIZE
	.align		4
.L_6187:
        /*00fc*/ 	.byte	0x04, 0x1e
        /*00fe*/ 	.short	(.L_6189 - .L_6188)
.L_6188:
        /*0100*/ 	.word	0x00000000
.L_6189:


//--------------------- .nv.info._ZN10layer_norm13ln_bwd_kernelINS_13Kernel_traitsI6__halffS2_fjLj768ELj1ELj4ELj1ELj16ENS_18Kernel_traits_baseILj768ES2_fS2_fjLj128EEEEEEEvNS_9BwdParamsE --------------------------
	.section	.nv.info._ZN10layer_norm13ln_bwd_kernelINS_13Kernel_traitsI6__halffS2_fjLj768ELj1ELj4ELj1ELj16ENS_18Kernel_traits_baseILj768ES2_fS2_fjLj128EEEEEEEvNS_9BwdParamsE,"",@"SHT_CUDA_INFO"
	.sectionflags	@""
	.align	4


	//----- nvinfo : EIATTR_CUDA_API_VERSION
	.align		4
        /*0000*/ 	.byte	0x04, 0x37
        /*0002*/ 	.short	(.L_6191 - .L_6190)
.L_6190:
        /*0004*/ 	.word	0x00000082


	//----- nvinfo : EIATTR_SW2861232_WAR
	.align		4
.L_6191:
        /*0008*/ 	.byte	0x01, 0x35
	.zero		2


	//----- nvinfo : EIATTR_PARAM_CBANK
	.align		4
        /*000c*/ 	.byte	0x04, 0x0a
        /*000e*/ 	.short	(.L_6193 - .L_6192)
	.align		4
.L_6192:
        /*0010*/ 	.word	index@(.nv.constant0._ZN10layer_norm13ln_bwd_kernelINS_13Kernel_traitsI6__halffS2_fjLj768ELj1ELj4ELj1ELj16ENS_18Kernel_traits_baseILj768ES2_fS2_fjLj128EEEEEEEvNS_9BwdParamsE)
        /*0014*/ 	.short	0x0160
        /*0016*/ 	.short	0x0088


	//----- nvinfo : EIATTR_CBANK_PARAM_SIZE
	.align		4
.L_6193:
        /*0018*/ 	.byte	0x03, 0x19
        /*001a*/ 	.short	0x0088


	//----- nvinfo : EIATTR_KPARAM_INFO
	.align		4
        /*001c*/ 	.byte	0x04, 0x17
        /*001e*/ 	.short	(.L_6195 - .L_6194)
.L_6194:
        /*0020*/ 	.word	0x00000000
        /*0024*/ 	.short	0x0000
        /*0026*/ 	.short	0x0000
        /*0028*/ 	.byte	0x00, 0xf0, 0x21, 0x02


	//----- nvinfo : EIATTR_MAXREG_COUNT
	.align		4
.L_6195:
        /*002c*/ 	.byte	0x03, 0x1b
        /*002e*/ 	.short	0x00ff


	//----- nvinfo : EIATTR_NUM_BARRIERS
	.align		4
        /*0030*/ 	.byte	0x02, 0x4c
        /*0032*/ 	.byte	0x01
	.zero		1


	//----- nvinfo : EIATTR_MERCURY_ISA_VERSION
	.align		4
        /*0034*/ 	.byte	0x03, 0x5f
        /*0036*/ 	.short	0x0000


	//----- nvinfo : EIATTR_COOP_GROUP_MASK_REGIDS
	.align		4
        /*0038*/ 	.byte	0x04, 0x29
        /*003a*/ 	.short	(.L_6197 - .L_6196)


	//   ....[0]....
.L_6196:
        /*003c*/ 	.word	0xffffffff


	//   ....[1]....
        /*0040*/ 	.word	0xffffffff


	//   ....[2]....
        /*0044*/ 	.word	0xffffffff


	//   ....[3]....
        /*0048*/ 	.word	0xffffffff


	//   ....[4]....
        /*004c*/ 	.word	0xffffffff


	//   ....[5]....
        /*0050*/ 	.word	0xffffffff


	//   ....[6]....
        /*0054*/ 	.word	0xffffffff


	//   ....[7]....
        /*0058*/ 	.word	0xffffffff


	//   ....[8]....
        /*005c*/ 	.word	0xffffffff


	//   ....[9]....
        /*0060*/ 	.word	0xffffffff


	//   ....[10]....
        /*0064*/ 	.word	0xffffffff


	//   ....[11]....
        /*0068*/ 	.word	0xffffffff


	//   ....[12]....
        /*006c*/ 	.word	0xffffffff


	//   ....[13]....
        /*0070*/ 	.word	0xffffffff


	//   ....[14]....
        /*0074*/ 	.word	0xffffffff


	//   ....[15]....
        /*0078*/ 	.word	0xffffffff


	//   ....[16]....
        /*007c*/ 	.word	0xffffffff


	//   ....[17]....
        /*0080*/ 	.word	0xffffffff


	//   ....[18]....
        /*0084*/ 	.word	0xffffffff


	//   ....[19]....
        /*0088*/ 	.word	0xffffffff


	//----- nvinfo : EIATTR_COOP_GROUP_INSTR_OFFSETS
	.align		4
.L_6197:
        /*008c*/ 	.byte	0x04, 0x28
        /*008e*/ 	.short	(.L_6199 - .L_6198)


	//   ....[0]....
.L_6198:
        /*0090*/ 	.word	0x00001f70


	//   ....[1]....
        /*0094*/ 	.word	0x00001f90


	//   ....[2]....
        /*0098*/ 	.word	0x00001fb0


	//   ....[3]....
        /*009c*/ 	.word	0x00001fd0


	//   ....[4]....
        /*00a0*/ 	.word	0x00002000


	//   ....[5]....
        /*00a4*/ 	.word	0x00002010


	//   ....[6]....
        /*00a8*/ 	.word	0x00002040


	//   ....[7]....
        /*00ac*/ 	.word	0x00002050


	//   ....[8]....
        /*00b0*/ 	.word	0x00002080


	//   ....[9]....
        /*00b4*/ 	.word	0x00002090


	//   ....[10]....
        /*00b8*/ 	.word	0x000032d0


	//   ....[11]....
        /*00bc*/ 	.word	0x00003350


	//   ....[12]....
        /*00c0*/ 	.word	0x000033d0


	//   ....[13]....
        /*00c4*/ 	.word	0x00003440


	//   ....[14]....
        /*00c8*/ 	.word	0x000034c0


	//   ....[15]....
        /*00cc*/ 	.word	0x00003530


	//   ....[16]....
        /*00d0*/ 	.word	0x000035b0


	//   ....[17]....
        /*00d4*/ 	.word	0x00003620


	//   ....[18]....
        /*00d8*/ 	.word	0x000036a0


	//   ....[19]....
        /*00dc*/ 	.word	0x00003710


	//----- nvinfo : EIATTR_EXIT_INSTR_OFFSETS
	.align		4
.L_6199:
        /*00e0*/ 	.byte	0x04, 0x1c
        /*00e2*/ 	.short	(.L_6201 - .L_6200)


	//   ....[0]....
.L_6200:
        /*00e4*/ 	.word	0x00003270


	//----- nvinfo : EIATTR_MAX_THREADS
	.align		4
.L_6201:
        /*00e8*/ 	.byte	0x04, 0x05
        /*00ea*/ 	.short	(.L_6203 - .L_6202)
.L_6202:
        /*00ec*/ 	.word	0x00000080
        /*00f0*/ 	.word	0x00000001
        /*00f4*/ 	.word	0x00000001


	//----- nvinfo : EIATTR_CRS_STACK_SIZE
	.align		4
.L_6203:
        /*00f8*/ 	.byte	0x04, 0x1e
        /*00fa*/ 	.short	(.L_6205 - .L_6204)
.L_6204:
        /*00fc*/ 	.word	0x00000000
.L_6205:


//--------------------- .nv.info._ZN10layer_norm22ln_bwd_finalize_kernelINS_22Kernel_traits_finalizeILj768E6__halfS2_S2_fjLj1024ELj4ENS_18Kernel_traits_baseILj768ES2_S2_S2_fjLj1024EEEEEEEvNS_9BwdParamsE --------------------------
	.section	.nv.info._ZN10layer_norm22ln_bwd_finalize_kernelINS_22Kernel_traits_finalizeILj768E6__halfS2_S2_fjLj1024ELj4ENS_18Kernel_traits_baseILj768ES2_S2_S2_fjLj1024EEEEEEEvNS_9BwdParamsE,"",@"SHT_CUDA_INFO"
	.sectionflags	@""
	.align	4


	//----- nvinfo : EIATTR_CUDA_API_VERSION
	.align		4
        /*0000*/ 	.byte	0x04, 0x37
        /*0002*/ 	.short	(.L_6207 - .L_6206)
.L_6206:
        /*0004*/ 	.word	0x00000082


	//----- nvinfo : EIATTR_SW2861232_WAR
	.align		4
.L_6207:
        /*0008*/ 	.byte	0x01, 0x35
	.zero		2


	//----- nvinfo : EIATTR_PARAM_CBANK
	.align		4
        /*000c*/ 	.byte	0x04, 0x0a
        /*000e*/ 	.short	(.L_6209 - .L_6208)
	.align		4
.L_6208:
        /*0010*/ 	.word	index@(.nv.constant0._ZN10layer_norm22ln_bwd_finalize_kernelINS_22Kernel_traits_finalizeILj768E6__halfS2_S2_fjLj1024ELj4ENS_18Kernel_traits_baseILj768ES2_S2_S2_fjLj1024EEEEEEEvNS_9BwdParamsE)
        /*0014*/ 	.short	0x0160
        /*0016*/ 	.short	0x0088


	//----- nvinfo : EIATTR_CBANK_PARAM_SIZE
	.align		4
.L_6209:
        /*0018*/ 	.byte	0x03, 0x19
        /*001a*/ 	.short	0x0088


	//----- nvinfo : EIATTR_KPARAM_INFO
	.align		4
        /*001c*/ 	.byte	0x04, 0x17
        /*001e*/ 	.short	(.L_6211 - .L_6210)
.L_6210:
        /*0020*/ 	.word	0x00000000
        /*0024*/ 	.short	0x0000
        /*0026*/ 	.short	0x0000
        /*0028*/ 	.byte	0x00, 0xf0, 0x21, 0x02


	//----- nvinfo : EIATTR_MAXREG_COUNT
	.align		4
.L_6211:
        /*002c*/ 	.byte	0x03, 0x1b
        /*002e*/ 	.short	0x0040


	//----- nvinfo : EIATTR_NUM_BARRIERS
	.align		4
        /*0030*/ 	.byte	0x02, 0x4c
        /*0032*/ 	.byte	0x01
	.zero		1


	//----- nvinfo : EIATTR_MERCURY_ISA_VERSION
	.align		4
        /*0034*/ 	.byte	0x03, 0x5f
        /*0036*/ 	.short	0x0000


	//----- nvinfo : EIATTR_COOP_GROUP_MASK_REGIDS
	.align		4
        /*0038*/ 	.byte	0x04, 0x29
        /*003a*/ 	.short	(.L_6213 - .L_6212)


	//   ....[0]....
.L_6212:
        /*003c*/ 	.word	0xffffffff


	//   ....[1]....
        /*0040*/ 	.word	0xffffffff


	//   ....[2]....
        /*0044*/ 	.word	0xffffffff


	//   ....[3]....
        /*0048*/ 	.word	0xffffffff


	//   ....[4]....
        /*004c*/ 	.word	0xffffffff


	//   ....[5]....
        /*0050*/ 	.word	0xffffffff


	//   ....[6]....
        /*0054*/ 	.word	0xffffffff


	//   ....[7]....
        /*0058*/ 	.word	0xffffffff


	//   ....[8]....
        /*005c*/ 	.word	0xffffffff


	//   ....[9]....
        /*0060*/ 	.word	0xffffffff


	//   ....[10]....
        /*0064*/ 	.word	0xffffffff


	//   ....[11]....
        /*0068*/ 	.word	0xffffffff


	//   ....[12]....
        /*006c*/ 	.word	0xffffffff


	//   ....[13]....
        /*0070*/ 	.word	0xffffffff


	//   ....[14]....
        /*0074*/ 	.word	0xffffffff


	//   ....[15]....
        /*0078*/ 	.word	0xffffffff


	//   ....[16]....
        /*007c*/ 	.word	0xffffffff


	//   ....[17]....
        /*0080*/ 	.word	0xffffffff


	//   ....[18]....
        /*0084*/ 	.word	0xffffffff


	//   ....[19]....
        /*0088*/ 	.word	0xffffffff


	//----- nvinfo : EIATTR_COOP_GROUP_INSTR_OFFSETS
	.align		4
.L_6213:
        /*008c*/ 	.byte	0x04, 0x28
        /*008e*/ 	.short	(.L_6215 - .L_6214)


	//   ....[0]....
.L_6214:
        /*0090*/ 	.word	0x000007b0


	//   ....[1]....
        /*0094*/ 	.word	0x000007e0


	//   ....[2]....
        /*0098*/ 	.word	0x00000800


	//   ....[3]....
        /*009c*/ 	.word	0x00000810


	//   ....[4]....
        /*00a0*/ 	.word	0x00000840


	//   ....[5]....
        /*00a4*/ 	.word	0x00000850


	//   ....[6]....
        /*00a8*/ 	.word	0x00000880


	//   ....[7]....
        /*00ac*/ 	.word	0x00000890


	//   ....[8]....
        /*00b0*/ 	.word	0x000008c0


	//   ....[9]....
        /*00b4*/ 	.word	0x000008d0


	//   ....[10]....
        /*00b8*/ 	.word	0x00000ac0


	//   ....[11]....
        /*00bc*/ 	.word	0x00000b40


	//   ....[12]....
        /*00c0*/ 	.word	0x00000ba0


	//   ....[13]....
        /*00c4*/ 	.word	0x00000c00


	//   ....[14]....
        /*00c8*/ 	.word	0x00000c70


	//   ....[15]....
        /*00cc*/ 	.word	0x00000ce0


	//   ....[16]....
        /*00d0*/ 	.word	0x00000d40


	//   ....[17]....
        /*00d4*/ 	.word	0x00000da0


	//   ....[18]....
        /*00d8*/ 	.word	0x00000e00


	//   ....[19]....
        /*00dc*/ 	.word	0x00000e60


	//----- nvinfo : EIATTR_EXIT_INSTR_OFFSETS
	.align		4
.L_6215:
        /*00e0*/ 	.byte	0x04, 0x1c
        /*00e2*/ 	.short	(.L_6217 - .L_6216)


	//   ....[0]....
.L_6216:
        /*00e4*/ 	.word	0x00000070


	//   ....[1]....
        /*00e8*/ 	.word	0x00000a60


	//----- nvinfo : EIATTR_MAX_THREADS
	.align		4
.L_6217:
        /*00ec*/ 	.byte	0x04, 0x05
        /*00ee*/ 	.short	(.L_6219 - .L_6218)
.L_6218:
        /*00f0*/ 	.word	0x00000400
        /*00f4*/ 	.word	0x00000001
        /*00f8*/ 	.word	0x00000001


	//----- nvinfo : EIATTR_CRS_STACK_SIZE
	.align		4
.L_6219:
        /*00fc*/ 	.byte	0x04, 0x1e
        /*00fe*/ 	.short	(.L_6221 - .L_6220)
.L_6220:
        /*0100*/ 	.word	0x00000000
.L_6221:


//--------------------- .nv.info._ZN10layer_norm13ln_bwd_kernelINS_13Kernel_traitsI6__halfS2_S2_fjLj768ELj1ELj4ELj1ELj16ENS_18Kernel_traits_baseILj768ES2_S2_S2_fjLj128EEEEEEEvNS_9BwdParamsE --------------------------
	.section	.nv.info._ZN10layer_norm13ln_bwd_kernelINS_13Kernel_traitsI6__halfS2_S2_fjLj768ELj1ELj4ELj1ELj16ENS_18Kernel_traits_baseILj768ES2_S2_S2_fjLj128EEEEEEEvNS_9BwdParamsE,"",@"SHT_CUDA_INFO"
	.sectionflags	@""
	.align	4


	//----- nvinfo : EIATTR_CUDA_API_VERSION
	.align		4
        /*0000*/ 	.byte	0x04, 0x37
        /*0002*/ 	.short	(.L_6223 - .L_6222)
.L_6222:
        /*0004*/ 	.word	0x00000082


	//----- nvinfo : EIATTR_SW2861232_WAR
	.align		4
.L_6223:
        /*0008*/ 	.byte	0x01, 0x35
	.zero		2


	//----- nvinfo : EIATTR_PARAM_CBANK
	.align		4
        /*000c*/ 	.byte	0x04, 0x0a
        /*000e*/ 	.short	(.L_6225 - .L_6224)
	.align		4
.L_6224:
        /*0010*/ 	.word	index@(.nv.constant0._ZN10layer_norm13ln_bwd_kernelINS_13Kernel_traitsI6__halfS2_S2_fjLj768ELj1ELj4ELj1ELj16ENS_18Kernel_traits_baseILj768ES2_S2_S2_fjLj128EEEEEEEvNS_9BwdParamsE)
        /*0014*/ 	.short	0x0160
        /*0016*/ 	.short	0x0088


	//----- nvinfo : EIATTR_CBANK_PARAM_SIZE
	.align		4
.L_6225:
        /*0018*/ 	.byte	0x03, 0x19
        /*001a*/ 	.short	0x0088


	//----- nvinfo : EIATTR_KPARAM_INFO
	.align		4
        /*001c*/ 	.byte	0x04, 0x17
        /*001e*/ 	.short	(.L_6227 - .L_6226)
.L_6226:
        /*0020*/ 	.word	0x00000000
        /*0024*/ 	.short	0x0000
        /*0026*/ 	.short	0x0000
        /*0028*/ 	.byte	0x00, 0xf0, 0x21, 0x02


	//----- nvinfo : EIATTR_MAXREG_COUNT
	.align		4
.L_6227:
        /*002c*/ 	.byte	0x03, 0x1b
        /*002e*/ 	.short	0x00ff


	//----- nvinfo : EIATTR_NUM_BARRIERS
	.align		4
        /*0030*/ 	.byte	0x02, 0x4c
        /*0032*/ 	.byte	0x01
	.zero		1


	//----- nvinfo : EIATTR_MERCURY_ISA_VERSION
	.align		4
        /*0034*/ 	.byte	0x03, 0x5f
        /*0036*/ 	.short	0x0000


	//----- nvinfo : EIATTR_COOP_GROUP_MASK_REGIDS
	.align		4
        /*0038*/ 	.byte	0x04, 0x29
        /*003a*/ 	.short	(.L_6229 - .L_6228)


	//   ....[0]....
.L_6228:
        /*003c*/ 	.word	0xffffffff


	//   ....[1]....
        /*0040*/ 	.word	0xffffffff


	//   ....[2]....
        /*0044*/ 	.word	0xffffffff


	//   ....[3]....
        /*0048*/ 	.word	0xffffffff


	//   ....[4]....
        /*004c*/ 	.word	0xffffffff


	//   ....[5]....
        /*0050*/ 	.word	0xffffffff


	//   ....[6]....
        /*0054*/ 	.word	0xffffffff


	//   ....[7]....
        /*0058*/ 	.word	0xffffffff


	//   ....[8]....
        /*005c*/ 	.word	0xffffffff


	//   ....[9]....
        /*0060*/ 	.word	0xffffffff


	//   ....[10]....
        /*0064*/ 	.word	0xffffffff


	//   ....[11]....
        /*0068*/ 	.word	0xffffffff


	//   ....[12]....
        /*006c*/ 	.word	0xffffffff


	//   ....[13]....
        /*0070*/ 	.word	0xffffffff


	//   ....[14]....
        /*0074*/ 	.word	0xffffffff


	//   ....[15]....
        /*0078*/ 	.word	0xffffffff


	//   ....[16]....
        /*007c*/ 	.word	0xffffffff


	//   ....[17]....
        /*0080*/ 	.word	0xffffffff


	//   ....[18]....
        /*0084*/ 	.word	0xffffffff


	//   ....[19]....
        /*0088*/ 	.word	0xffffffff


	//----- nvinfo : EIATTR_COOP_GROUP_INSTR_OFFSETS
	.align		4
.L_6229:
        /*008c*/ 	.byte	0x04, 0x28
        /*008e*/ 	.short	(.L_6231 - .L_6230)


	//   ....[0]....
.L_6230:
        /*0090*/ 	.word	0x00001ba0


	//   ....[1]....
        /*0094*/ 	.word	0x00001bc0


	//   ....[2]....
        /*0098*/ 	.word	0x00001be0


	//   ....[3]....
        /*009c*/ 	.word	0x00001c00


	//   ....[4]....
        /*00a0*/ 	.word	0x00001c20


	//   ....[5]....
        /*00a4*/ 	.word	0x00001c40


	//   ....[6]....
        /*00a8*/ 	.word	0x00001c60


	//   ....[7]....
        /*00ac*/ 	.word	0x00001c80


	//   ....[8]....
        /*00b0*/ 	.word	0x00001ca0


	//   ....[9]....
        /*00b4*/ 	.word	0x00001cc0


	//   ....[10]....
        /*00b8*/ 	.word	0x00002f50


	//   ....[11]....
        /*00bc*/ 	.word	0x00002fd0


	//   ....[12]....
        /*00c0*/ 	.word	0x00003050


	//   ....[13]....
        /*00c4*/ 	.word	0x000030c0


	//   ....[14]....
        /*00c8*/ 	.word	0x00003140


	//   ....[15]....
        /*00cc*/ 	.word	0x000031b0


	//   ....[16]....
        /*00d0*/ 	.word	0x00003230


	//   ....[17]....
        /*00d4*/ 	.word	0x000032a0


	//   ....[18]....
        /*00d8*/ 	.word	0x00003320


	//   ....[19]....
        /*00dc*/ 	.word	0x00003390


	//----- nvinfo : EIATTR_EXIT_INSTR_OFFSETS
	.align		4
.L_6231:
        /*00e0*/ 	.byte	0x04, 0x1c
        /*00e2*/ 	.short	(.L_6233 - .L_6232)


	//   ....[0]....
.L_6232:
        /*00e4*/ 	.word	0x00002ef0


	//----- nvinfo : EIATTR_MAX_THREADS
	.align		4
.L_6233:
        /*00e8*/ 	.byte	0x04, 0x05
        /*00ea*/ 	.short	(.L_6235 - .L_6234)
.L_6234:
        /*00ec*/ 	.word	0x00000080
        /*00f0*/ 	.word	0x00000001
        /*00f4*/ 	.word	0x00000001


	//----- nvinfo : EIATTR_CRS_STACK_SIZE
	.align		4
.L_6235:
        /*00f8*/ 	.byte	0x04, 0x1e
        /*00fa*/ 	.short	(.L_6237 - .L_6236)
.L_6236:
        /*00fc*/ 	.word	0x00000000
.L_6237:


//--------------------- .nv.info._ZN10layer_norm22ln_bwd_finalize_kernelINS_22Kernel_traits_finalizeILj768EffffjLj1024ELj4ENS_18Kernel_traits_baseILj768EffffjLj1024EEEEEEEvNS_9BwdParamsE --------------------------
	.section	.nv.info._ZN10layer_norm22ln_bwd_finalize_kernelINS_22Kernel_traits_finalizeILj768EffffjLj1024ELj4ENS_18Kernel_traits_baseILj768EffffjLj1024EEEEEEEvNS_9BwdParamsE,"",@"SHT_CUDA_INFO"
	.sectionflags	@""
	.align	4


	//----- nvinfo : EIATTR_CUDA_API_VERSION
	.align		4
        /*0000*/ 	.byte	0x04, 0x37
        /*0002*/ 	.short	(.L_6239 - .L_6238)
.L_6238:
        /*0004*/ 	.word	0x00000082


	//----- nvinfo : EIATTR_SW2861232_WAR
	.align		4
.L_6239:
        /*0008*/ 	.byte	0x01, 0x35
	.zero		2


	//----- nvinfo : EIATTR_PARAM_CBANK
	.align		4
        /*000c*/ 	.byte	0x04, 0x0a
        /*000e*/ 	.short	(.L_6241 - .L_6240)
	.align		4
.L_6240:
        /*0010*/ 	.word	index@(.nv.constant0._ZN10layer_norm22ln_bwd_finalize_kernelINS_22Kernel_traits_finalizeILj768EffffjLj1024ELj4ENS_18Kernel_traits_baseILj768EffffjLj1024EEEEEEEvNS_9BwdParamsE)
        /*0014*/ 	.short	0x0160
        /*0016*/ 	.short	0x0088


	//----- nvinfo : EIATTR_CBANK_PARAM_SIZE
	.align		4
.L_6241:
        /*0018*/ 	.byte	0x03, 0x19
        /*001a*/ 	.short	0x0088


	//----- nvinfo : EIATTR_KPARAM_INFO
	.align		4
        /*001c*/ 	.byte	0x04, 0x17
        /*001e*/ 	.short	(.L_6243 - .L_6242)
.L_6242:
        /*0020*/ 	.word	0x00000000
        /*0024*/ 	.short	0x0000
        /*0026*/ 	.short	0x0000
        /*0028*/ 	.byte	0x00, 0xf0, 0x21, 0x02


	//----- nvinfo : EIATTR_MAXREG_COUNT
	.align		4
.L_6243:
        /*002c*/ 	.byte	0x03, 0x1b
        /*002e*/ 	.short	0x0040


	//----- nvinfo : EIATTR_NUM_BARRIERS
	.align		4
        /*0030*/ 	.byte	0x02, 0x4c
        /*0032*/ 	.byte	0x01
	.zero		1


	//----- nvinfo : EIATTR_MERCURY_ISA_VERSION
	.align		4
        /*0034*/ 	.byte	0x03, 0x5f
        /*0036*/ 	.short	0x0000


	//----- nvinfo : EIATTR_COOP_GROUP_MASK_REGIDS
	.align		4
        /*0038*/ 	.byte	0x04, 0x29
        /*003a*/ 	.short	(.L_6245 - .L_6244)


	//   ....[0]....
.L_6244:
        /*003c*/ 	.word	0xffffffff


	//   ....[1]....
        /*0040*/ 	.word	0xffffffff


	//   ....[2]....
        /*0044*/ 	.word	0xffffffff


	//   ....[3]....
        /*0048*/ 	.word	0xffffffff


	//   ....[4]....
        /*004c*/ 	.word	0xffffffff


	//   ....[5]....
        /*0050*/ 	.word	0xffffffff


	//   ....[6]....
        /*0054*/ 	.word	0xffffffff


	//   ....[7]....
        /*0058*/ 	.word	0xffffffff


	//   ....[8]....
        /*005c*/ 	.word	0xffffffff


	//   ....[9]....
        /*0060*/ 	.word	0xffffffff


	//   ....[10]....
        /*0064*/ 	.word	0xffffffff


	//   ....[11]....
        /*0068*/ 	.word	0xffffffff


	//   ....[12]....
        /*006c*/ 	.word	0xffffffff


	//   ....[13]....
        /*0070*/ 	.word	0xffffffff


	//   ....[14]....
        /*0074*/ 	.word	0xffffffff


	//   ....[15]....
        /*0078*/ 	.word	0xffffffff


	//   ....[16]....
        /*007c*/ 	.word	0xffffffff


	//   ....[17]....
        /*0080*/ 	.word	0xffffffff


	//   ....[18]....
        /*0084*/ 	.word	0xffffffff


	//   ....[19]....
        /*0088*/ 	.word	0xffffffff


	//----- nvinfo : EIATTR_COOP_GROUP_INSTR_OFFSETS
	.align		4
.L_6245:
        /*008c*/ 	.byte	0x04, 0x28
        /*008e*/ 	.short	(.L_6247 - .L_6246)


	//   ....[0]....
.L_6246:
        /*0090*/ 	.word	0x000007b0


	//   ....[1]....
        /*0094*/ 	.word	0x000007e0


	//   ....[2]....
        /*0098*/ 	.word	0x00000800


	//   ....[3]....
        /*009c*/ 	.word	0x00000810


	//   ....[4]....
        /*00a0*/ 	.word	0x00000840


	//   ....[5]....
        /*00a4*/ 	.word	0x00000850


	//   ....[6]....
        /*00a8*/ 	.word	0x00000880


	//   ....[7]....
        /*00ac*/ 	.word	0x00000890


	//   ....[8]....
        /*00b0*/ 	.word	0x000008c0


	//   ....[9]....
        /*00b4*/ 	.word	0x000008d0


	//   ....[10]....
        /*00b8*/ 	.word	0x00000a70


	//   ....[11]....
        /*00bc*/ 	.word	0x00000af0


	//   ....[12]....
        /*00c0*/ 	.word	0x00000b50


	//   ....[13]....
        /*00c4*/ 	.word	0x00000bb0


	//   ....[14]....
        /*00c8*/ 	.word	0x00000c20


	//   ....[15]....
        /*00cc*/ 	.word	0x00000c90


	//   ....[16]....
        /*00d0*/ 	.word	0x00000cf0


	//   ....[17]....
        /*00d4*/ 	.word	0x00000d50


	//   ....[18]....
        /*00d8*/ 	.word	0x00000db0


	//   ....[19]....
        /*00dc*/ 	.word	0x00000e10


	//----- nvinfo : EIATTR_EXIT_INSTR_OFFSETS
	.align		4
.L_6247:
        /*00e0*/ 	.byte	0x04, 0x1c
        /*00e2*/ 	.short	(.L_6249 - .L_6248)


	//   ....[0]....
.L_6248:
        /*00e4*/ 	.word	0x00000070


	//   ....[1]....
        /*00e8*/ 	.word	0x00000a10


	//----- nvinfo : EIATTR_MAX_THREADS
	.align		4
.L_6249:
        /*00ec*/ 	.byte	0x04, 0x05
        /*00ee*/ 	.short	(.L_6251 - .L_6250)
.L_6250:
        /*00f0*/ 	.word	0x00000400
        /*00f4*/ 	.word	0x00000001
        /*00f8*/ 	.word	0x00000001


	//----- nvinfo : EIATTR_CRS_STACK_SIZE
	.align		4
.L_6251:
        /*00fc*/ 	.byte	0x04, 0x1e
        /*00fe*/ 	.short	(.L_6253 - .L_6252)
.L_6252:
        /*0100*/ 	.word	0x00000000
.L_6253:


//--------------------- .nv.info._ZN10layer_norm13ln_bwd_kernelINS_13Kernel_traitsIffffjLj768ELj1ELj4ELj1ELj16ENS_18Kernel_traits_baseILj768EffffjLj128EEEEEEEvNS_9BwdParamsE --------------------------
	.section	.nv.info._ZN10layer_norm13ln_bwd_kernelINS_13Kernel_traitsIffffjLj768ELj1ELj4ELj1ELj16ENS_18Kernel_traits_baseILj768EffffjLj128EEEEEEEvNS_9BwdParamsE,"",@"SHT_CUDA_INFO"
	.sectionflags	@""
	.align	4


	//----- nvinfo : EIATTR_CUDA_API_VERSION
	.align		4
        /*0000*/ 	.byte	0x04, 0x37
        /*0002*/ 	.short	(.L_6255 - .L_6254)
.L_6254:
        /*0004*/ 	.word	0x00000082


	//----- nvinfo : EIATTR_SW2861232_WAR
	.align		4
.L_6255:
        /*0008*/ 	.byte	0x01, 0x35
	.zero		2


	//----- nvinfo : EIATTR_PARAM_CBANK
	.align		4
        /*000c*/ 	.byte	0x04, 0x0a
        /*000e*/ 	.short	(.L_6257 - .L_6256)
	.align		4
.L_6256:
        /*0010*/ 	.word	index@(.nv.constant0._ZN10layer_norm13ln_bwd_kernelINS_13Kernel_traitsIffffjLj768ELj1ELj4ELj1ELj16ENS_18Kernel_traits_baseILj768EffffjLj128EEEEEEEvNS_9BwdParamsE)
        /*0014*/ 	.short	0x0160
        /*0016*/ 	.short	0x0088


	//----- nvinfo : EIATTR_CBANK_PARAM_SIZE
	.align		4
.L_6257:
        /*0018*/ 	.byte	0x03, 0x19
        /*001a*/ 	.short	0x0088


	//----- nvinfo : EIATTR_KPARAM_INFO
	.align		4
        /*001c*/ 	.byte	0x04, 0x17
        /*001e*/ 	.short	(.L_6259 - .L_6258)
.L_6258:
        /*0020*/ 	.word	0x00000000
        /*0024*/ 	.short	0x0000
        /*0026*/ 	.short	0x0000
        /*0028*/ 	.byte	0x00, 0xf0, 0x21, 0x02


	//----- nvinfo : EIATTR_MAXREG_COUNT
	.align		4
.L_6259:
        /*002c*/ 	.byte	0x03, 0x1b
        /*002e*/ 	.short	0x00ff


	//----- nvinfo : EIATTR_NUM_BARRIERS
	.align		4
        /*0030*/ 	.byte	0x02, 0x4c
        /*0032*/ 	.byte	0x01
	.zero		1


	//----- nvinfo : EIATTR_MERCURY_ISA_VERSION
	.align		4
        /*0034*/ 	.byte	0x03, 0x5f
        /*0036*/ 	.short	0x0000


	//----- nvinfo : EIATTR_COOP_GROUP_MASK_REGIDS
	.align		4
        /*0038*/ 	.byte	0x04, 0x29
        /*003a*/ 	.short	(.L_6261 - .L_6260)


	//   ....[0]....
.L_6260:
        /*003c*/ 	.word	0xffffffff


	//   ....[1]....
        /*0040*/ 	.word	0xffffffff


	//   ....[2]....
        /*0044*/ 	.word	0xffffffff


	//   ....[3]....
        /*0048*/ 	.word	0xffffffff


	//   ....[4]....
        /*004c*/ 	.word	0xffffffff


	//   ....[5]....
        /*0050*/ 	.word	0xffffffff


	//   ....[6]....
        /*0054*/ 	.word	0xffffffff


	//   ....[7]....
        /*0058*/ 	.word	0xffffffff


	//   ....[8]....
        /*005c*/ 	.word	0xffffffff


	//   ....[9]....
        /*0060*/ 	.word	0xffffffff


	//   ....[10]....
        /*0064*/ 	.word	0xffffffff


	//   ....[11]....
        /*0068*/ 	.word	0xffffffff


	//   ....[12]....
        /*006c*/ 	.word	0xffffffff


	//   ....[13]....
        /*0070*/ 	.word	0xffffffff


	//   ....[14]....
        /*0074*/ 	.word	0xffffffff


	//   ....[15]....
        /*0078*/ 	.word	0xffffffff


	//   ....[16]....
        /*007c*/ 	.word	0xffffffff


	//   ....[17]....
        /*0080*/ 	.word	0xffffffff


	//   ....[18]....
        /*0084*/ 	.word	0xffffffff


	//   ....[19]....
        /*0088*/ 	.word	0xffffffff


	//----- nvinfo : EIATTR_COOP_GROUP_INSTR_OFFSETS
	.align		4
.L_6261:
        /*008c*/ 	.byte	0x04, 0x28
        /*008e*/ 	.short	(.L_6263 - .L_6262)


	//   ....[0]....
.L_6262:
        /*0090*/ 	.word	0x00001800


	//   ....[1]....
        /*0094*/ 	.word	0x00001820


	//   ....[2]....
        /*0098*/ 	.word	0x00001840


	//   ....[3]....
        /*009c*/ 	.word	0x00001860


	//   ....[4]....
        /*00a0*/ 	.word	0x00001880


	//   ....[5]....
        /*00a4*/ 	.word	0x000018a0


	//   ....[6]....
        /*00a8*/ 	.word	0x000018c0


	//   ....[7]....
        /*00ac*/ 	.word	0x000018e0


	//   ....[8]....
        /*00b0*/ 	.word	0x00001900


	//   ....[9]....
        /*00b4*/ 	.word	0x00001920


	//   ....[10]....
        /*00b8*/ 	.word	0x00002b60


	//   ....[11]....
        /*00bc*/ 	.word	0x00002be0


	//   ....[12]....
        /*00c0*/ 	.word	0x00002c60


	//   ....[13]....
        /*00c4*/ 	.word	0x00002cd0


	//   ....[14]....
        /*00c8*/ 	.word	0x00002d50


	//   ....[15]....
        /*00cc*/ 	.word	0x00002dc0


	//   ....[16]....
        /*00d0*/ 	.word	0x00002e40


	//   ....[17]....
        /*00d4*/ 	.word	0x00002eb0


	//   ....[18]....
        /*00d8*/ 	.word	0x00002f30


	//   ....[19]....
        /*00dc*/ 	.word	0x00002fa0


	//----- nvinfo : EIATTR_EXIT_INSTR_OFFSETS
	.align		4
.L_6263:
        /*00e0*/ 	.byte	0x04, 0x1c
        /*00e2*/ 	.short	(.L_6265 - .L_6264)


	//   ....[0]....
.L_6264:
        /*00e4*/ 	.word	0x00002b00


	//----- nvinfo : EIATTR_MAX_THREADS
	.align		4
.L_6265:
        /*00e8*/ 	.byte	0x04, 0x05
        /*00ea*/ 	.short	(.L_6267 - .L_6266)
.L_6266:
        /*00ec*/ 	.word	0x00000080
        /*00f0*/ 	.word	0x00000001
        /*00f4*/ 	.word	0x00000001


	//----- nvinfo : EIATTR_CRS_STACK_SIZE
	.align		4
.L_6267:
        /*00f8*/ 	.byte	0x04, 0x1e
        /*00fa*/ 	.short	(.L_6269 - .L_6268)
.L_6268:
        /*00fc*/ 	.word	0x00000000
.L_6269:


//--------------------- .nv.callgraph             --------------------------
	.section	.nv.callgraph,"",@"SHT_CUDA_CALLGRAPH"
	.align	4
	.sectionentsize	8
	.align		4
        /*0000*/ 	.word	0x00000000
	.align		4
        /*0004*/ 	.word	0xffffffff
	.align		4
        /*0008*/ 	.word	0x00000000
	.align		4
        /*000c*/ 	.word	0xfffffffe
	.align		4
        /*0010*/ 	.word	0x00000000
	.align		4
        /*0014*/ 	.word	0xfffffffd
	.align		4
        /*0018*/ 	.word	0x00000000
	.align		4
        /*001c*/ 	.word	0xfffffffc


//--------------------- .nv.rel.action            --------------------------
	.section	.nv.rel.action,"",@"SHT_CUDA_RELOCINFO"
	.align	8
	.sectionentsize	8
        /*0000*/ 	.byte	0x73, 0x00, 0x00, 0x00, 0x00, 0x00, 0x00, 0x00, 0x00, 0x00, 0x00, 0x11, 0x25, 0x00, 0x05, 0x36


//--------------------- .nv.constant0._ZN10layer_norm22ln_bwd_finalize_kernelINS_22Kernel_traits_finalizeILj65536E13__nv_bfloat16fS2_fjLj1024ELj4ENS_18Kernel_traits_baseILj65536ES2_fS2_fjLj1024EEEEEEEvNS_9BwdParamsE --------------------------
	.section	.nv.constant0._ZN10layer_norm22ln_bwd_finalize_kernelINS_22Kernel_traits_finalizeILj65536E13__nv_bfloat16fS2_fjLj1024ELj4ENS_18Kernel_traits_baseILj65536ES2_fS2_fjLj1024EEEEEEEvNS_9BwdParamsE,"a",@progbits
	.sectionflags	@""
	.align	4
.nv.constant0._ZN10layer_norm22ln_bwd_finalize_kernelINS_22Kernel_traits_finalizeILj65536E13__nv_bfloat16fS2_fjLj1024ELj4ENS_18Kernel_traits_baseILj65536ES2_fS2_fjLj1024EEEEEEEvNS_9BwdParamsE:
	.zero		488


//--------------------- .nv.constant0._ZN10layer_norm13ln_bwd_kernelINS_13Kernel_traitsI13__nv_bfloat16fS2_fjLj65536ELj8ELj1ELj8ELj16ENS_18Kernel_traits_baseILj65536ES2_fS2_fjLj256EEEEEEEvNS_9BwdParamsE --------------------------
	.section	.nv.constant0._ZN10layer_norm13ln_bwd_kernelINS_13Kernel_traitsI13__nv_bfloat16fS2_fjLj65536ELj8ELj1ELj8ELj16ENS_18Kernel_traits_baseILj65536ES2_fS2_fjLj256EEEEEEEvNS_9BwdParamsE,"a",@progbits
	.sectionflags	@""
	.align	4
.nv.constant0._ZN10layer_norm13ln_bwd_kernelINS_13Kernel_traitsI13__nv_bfloat16fS2_fjLj65536ELj8ELj1ELj8ELj16ENS_18Kernel_traits_baseILj65536ES2_fS2_fjLj256EEEEEEEvNS_9BwdParamsE:
	.zero		488


//--------------------- .nv.constant0._ZN10layer_norm22ln_bwd_finalize_kernelINS_22Kernel_traits_finalizeILj65536E13__nv_bfloat16S2_S2_fjLj1024ELj4ENS_18Kernel_traits_baseILj65536ES2_S2_S2_fjLj1024EEEEEEEvNS_9BwdParamsE --------------------------
	.section	.nv.constant0._ZN10layer_norm22ln_bwd_finalize_kernelINS_22Kernel_traits_finalizeILj65536E13__nv_bfloat16S2_S2_fjLj1024ELj4ENS_18Kernel_traits_baseILj65536ES2_S2_S2_fjLj1024EEEEEEEvNS_9BwdParamsE,"a",@progbits
	.sectionflags	@""
	.align	4
.nv.constant0._ZN10layer_norm22ln_bwd_finalize_kernelINS_22Kernel_traits_finalizeILj65536E13__nv_bfloat16S2_S2_fjLj1024ELj4ENS_18Kernel_traits_baseILj65536ES2_S2_S2_fjLj1024EEEEEEEvNS_9BwdParamsE:
	.zero		488


//--------------------- .nv.constant0._ZN10layer_norm13ln_bwd_kernelINS_13Kernel_traitsI13__nv_bfloat16S2_S2_fjLj65536ELj8ELj1ELj8ELj16ENS_18Kernel_traits_baseILj65536ES2_S2_S2_fjLj256EEEEEEEvNS_9BwdParamsE --------------------------
	.section	.nv.constant0._ZN10layer_norm13ln_bwd_kernelINS_13Kernel_traitsI13__nv_bfloat16S2_S2_fjLj65536ELj8ELj1ELj8ELj16ENS_18Kernel_traits_baseILj65536ES2_S2_S2_fjLj256EEEEEEEvNS_9BwdParamsE,"a",@progbits
	.sectionflags	@""
	.align	4
.nv.constant0._ZN10layer_norm13ln_bwd_kernelINS_13Kernel_traitsI13__nv_bfloat16S2_S2_fjLj65536ELj8ELj1ELj8ELj16ENS_18Kernel_traits_baseILj65536ES2_S2_S2_fjLj256EEEEEEEvNS_9BwdParamsE:
	.zero		488


//--------------------- .nv.constant0._ZN10layer_norm22ln_bwd_finalize_kernelINS_22Kernel_traits_finalizeILj65536E6__halffS2_fjLj1024ELj4ENS_18Kernel_traits_baseILj65536ES2_fS2_fjLj1024EEEEEEEvNS_9BwdParamsE --------------------------
	.section	.nv.constant0._ZN10layer_norm22ln_bwd_finalize_kernelINS_22Kernel_traits_finalizeILj65536E6__halffS2_fjLj1024ELj4ENS_18Kernel_traits_baseILj65536ES2_fS2_fjLj1024EEEEEEEvNS_9BwdParamsE,"a",@progbits
	.sectionflags	@""
	.align	4
.nv.constant0._ZN10layer_norm22ln_bwd_finalize_kernelINS_22Kernel_traits_finalizeILj65536E6__halffS2_fjLj1024ELj4ENS_18Kernel_traits_baseILj65536ES2_fS2_fjLj1024EEEEEEEvNS_9BwdParamsE:
	.zero		488


//--------------------- .nv.constant0._ZN10layer_norm13ln_bwd_kernelINS_13Kernel_traitsI6__halffS2_fjLj65536ELj8ELj1ELj8ELj16ENS_18Kernel_traits_baseILj65536ES2_fS2_fjLj256EEEEEEEvNS_9BwdParamsE --------------------------
	.section	.nv.constant0._ZN10layer_norm13ln_bwd_kernelINS_13Kernel_traitsI6__halffS2_fjLj65536ELj8ELj1ELj8ELj16ENS_18Kernel_traits_baseILj65536ES2_fS2_fjLj256EEEEEEEvNS_9BwdParamsE,"a",@progbits
	.sectionflags	@""
	.align	4
.nv.constant0._ZN10layer_norm13ln_bwd_kernelINS_13Kernel_traitsI6__halffS2_fjLj65536ELj8ELj1ELj8ELj16ENS_18Kernel_traits_baseILj65536ES2_fS2_fjLj256EEEEEEEvNS_9BwdParamsE:
	.zero		488


//--------------------- .nv.constant0._ZN10layer_norm22ln_bwd_finalize_kernelINS_22Kernel_traits_finalizeILj65536E6__halfS2_S2_fjLj1024ELj4ENS_18Kernel_traits_baseILj65536ES2_S2_S2_fjLj1024EEEEEEEvNS_9BwdParamsE --------------------------
	.section	.nv.constant0._ZN10layer_norm22ln_bwd_finalize_kernelINS_22Kernel_traits_finalizeILj65536E6__halfS2_S2_fjLj1024ELj4ENS_18Kernel_traits_baseILj65536ES2_S2_S2_fjLj1024EEEEEEEvNS_9BwdParamsE,"a",@progbits
	.sectionflags	@""
	.align	4
.nv.constant0._ZN10layer_norm22ln_bwd_finalize_kernelINS_22Kernel_traits_finalizeILj65536E6__halfS2_S2_fjLj1024ELj4ENS_18Kernel_traits_baseILj65536ES2_S2_S2_fjLj1024EEEEEEEvNS_9BwdParamsE:
	.zero		488


//--------------------- .nv.constant0._ZN10layer_norm13ln_bwd_kernelINS_13Kernel_traitsI6__halfS2_S2_fjLj65536ELj8ELj1ELj8ELj16ENS_18Kernel_traits_baseILj65536ES2_S2_S2_fjLj256EEEEEEEvNS_9BwdParamsE --------------------------
	.section	.nv.constant0._ZN10layer_norm13ln_bwd_kernelINS_13Kernel_traitsI6__halfS2_S2_fjLj65536ELj8ELj1ELj8ELj16ENS_18Kernel_traits_baseILj65536ES2_S2_S2_fjLj256EEEEEEEvNS_9BwdParamsE,"a",@progbits
	.sectionflags	@""
	.align	4
.nv.constant0._ZN10layer_norm13ln_bwd_kernelINS_13Kernel_traitsI6__halfS2_S2_fjLj65536ELj8ELj1ELj8ELj16ENS_18Kernel_traits_baseILj65536ES2_S2_S2_fjLj256EEEEEEEvNS_9BwdParamsE:
	.zero		488


//--------------------- .nv.constant0._ZN10layer_norm22ln_bwd_finalize_kernelINS_22Kernel_traits_finalizeILj65536EffffjLj1024ELj4ENS_18Kernel_traits_baseILj65536EffffjLj1024EEEEEEEvNS_9BwdParamsE --------------------------
	.section	.nv.constant0._ZN10layer_norm22ln_bwd_finalize_kernelINS_22Kernel_traits_finalizeILj65536EffffjLj1024ELj4ENS_18Kernel_traits_baseILj65536EffffjLj1024EEEEEEEvNS_9BwdParamsE,"a",@progbits
	.sectionflags	@""
	.align	4
.nv.constant0._ZN10layer_norm22ln_bwd_finalize_kernelINS_22Kernel_traits_finalizeILj65536EffffjLj1024ELj4ENS_18Kernel_traits_baseILj65536EffffjLj1024EEEEEEEvNS_9BwdParamsE:
	.zero		488


//--------------------- .nv.constant0._ZN10layer_norm13ln_bwd_kernelINS_13Kernel_traitsIffffjLj65536ELj8ELj1ELj8ELj16ENS_18Kernel_traits_baseILj65536EffffjLj256EEEEEEEvNS_9BwdParamsE --------------------------
	.section	.nv.constant0._ZN10layer_norm13ln_bwd_kernelINS_13Kernel_traitsIffffjLj65536ELj8ELj1ELj8ELj16ENS_18Kernel_traits_baseILj65536EffffjLj256EEEEEEEvNS_9BwdParamsE,"a",@progbits
	.sectionflags	@""
	.align	4
.nv.constant0._ZN10layer_norm13ln_bwd_kernelINS_13Kernel_traitsIffffjLj65536ELj8ELj1ELj8ELj16ENS_18Kernel_traits_baseILj65536EffffjLj256EEEEEEEvNS_9BwdParamsE:
	.zero		488


//--------------------- .nv.constant0._ZN10layer_norm22ln_bwd_finalize_kernelINS_22Kernel_traits_finalizeILj49152E13__nv_bfloat16fS2_fjLj1024ELj4ENS_18Kernel_traits_baseILj49152ES2_fS2_fjLj1024EEEEEEEvNS_9BwdParamsE --------------------------
	.section	.nv.constant0._ZN10layer_norm22ln_bwd_finalize_kernelINS_22Kernel_traits_finalizeILj49152E13__nv_bfloat16fS2_fjLj1024ELj4ENS_18Kernel_traits_baseILj49152ES2_fS2_fjLj1024EEEEEEEvNS_9BwdParamsE,"a",@progbits
	.sectionflags	@""
	.align	4
.nv.constant0._ZN10layer_norm22ln_bwd_finalize_kernelINS_22Kernel_traits_finalizeILj49152E13__nv_bfloat16fS2_fjLj1024ELj4ENS_18Kernel_traits_baseILj49152ES2_fS2_fjLj1024EEEEEEEvNS_9BwdParamsE:
	.zero		488


//--------------------- .nv.constant0._ZN10layer_norm13ln_bwd_kernelINS_13Kernel_traitsI13__nv_bfloat16fS2_fjLj49152ELj8ELj1ELj8ELj16ENS_18Kernel_traits_baseILj49152ES2_fS2_fjLj256EEEEEEEvNS_9BwdParamsE --------------------------
	.section	.nv.constant0._ZN10layer_norm13ln_bwd_kernelINS_13Kernel_traitsI13__nv_bfloat16fS2_fjLj49152ELj8ELj1ELj8ELj16ENS_18Kernel_traits_baseILj49152ES2_fS2_fjLj256EEEEEEEvNS_9BwdParamsE,"a",@progbits
	.sectionflags	@""
	.align	4
.nv.constant0._ZN10layer_norm13ln_bwd_kernelINS_13Kernel_traitsI13__nv_bfloat16fS2_fjLj49152ELj8ELj1ELj8ELj16ENS_18Kernel_traits_baseILj49152ES2_fS2_fjLj256EEEEEEEvNS_9BwdParamsE:
	.zero		488


//--------------------- .nv.constant0._ZN10layer_norm22ln_bwd_finalize_kernelINS_22Kernel_traits_finalizeILj49152E13__nv_bfloat16S2_S2_fjLj1024ELj4ENS_18Kernel_traits_baseILj49152ES2_S2_S2_fjLj1024EEEEEEEvNS_9BwdParamsE --------------------------
	.section	.nv.constant0._ZN10layer_norm22ln_bwd_finalize_kernelINS_22Kernel_traits_finalizeILj49152E13__nv_bfloat16S2_S2_fjLj1024ELj4ENS_18Kernel_traits_baseILj49152ES2_S2_S2_fjLj1024EEEEEEEvNS_9BwdParamsE,"a",@progbits
	.sectionflags	@""
	.align	4
.nv.constant0._ZN10layer_norm22ln_bwd_finalize_kernelINS_22Kernel_traits_finalizeILj49152E13__nv_bfloat16S2_S2_fjLj1024ELj4ENS_18Kernel_traits_baseILj49152ES2_S2_S2_fjLj1024EEEEEEEvNS_9BwdParamsE:
	.zero		488


//--------------------- .nv.constant0._ZN10layer_norm13ln_bwd_kernelINS_13Kernel_traitsI13__nv_bfloat16S2_S2_fjLj49152ELj8ELj1ELj8ELj16ENS_18Kernel_traits_baseILj49152ES2_S2_S2_fjLj256EEEEEEEvNS_9BwdParamsE --------------------------
	.section	.nv.constant0._ZN10layer_norm13ln_bwd_kernelINS_13Kernel_traitsI13__nv_bfloat16S2_S2_fjLj49152ELj8ELj1ELj8ELj16ENS_18Kernel_traits_baseILj49152ES2_S2_S2_fjLj256EEEEEEEvNS_9BwdParamsE,"a",@progbits
	.sectionflags	@""
	.align	4
.nv.constant0._ZN10layer_norm13ln_bwd_kernelINS_13Kernel_traitsI13__nv_bfloat16S2_S2_fjLj49152ELj8ELj1ELj8ELj16ENS_18Kernel_traits_baseILj49152ES2_S2_S2_fjLj256EEEEEEEvNS_9BwdParamsE:
	.zero		488


//--------------------- .nv.constant0._ZN10layer_norm22ln_bwd_finalize_kernelINS_22Kernel_traits_finalizeILj49152E6__halffS2_fjLj1024ELj4ENS_18Kernel_traits_baseILj49152ES2_fS2_fjLj1024EEEEEEEvNS_9BwdParamsE --------------------------
	.section	.nv.constant0._ZN10layer_norm22ln_bwd_finalize_kernelINS_22Kernel_traits_finalizeILj49152E6__halffS2_fjLj1024ELj4ENS_18Kernel_traits_baseILj49152ES2_fS2_fjLj1024EEEEEEEvNS_9BwdParamsE,"a",@progbits
	.sectionflags	@""
	.align	4
.nv.constant0._ZN10layer_norm22ln_bwd_finalize_kernelINS_22Kernel_traits_finalizeILj49152E6__halffS2_fjLj1024ELj4ENS_18Kernel_traits_baseILj49152ES2_fS2_fjLj1024EEEEEEEvNS_9BwdParamsE:
	.zero		488


//--------------------- .nv.constant0._ZN10layer_norm13ln_bwd_kernelINS_13Kernel_traitsI6__halffS2_fjLj49152ELj8ELj1ELj8ELj16ENS_18Kernel_traits_baseILj49152ES2_fS2_fjLj256EEEEEEEvNS_9BwdParamsE --------------------------
	.section	.nv.constant0._ZN10layer_norm13ln_bwd_kernelINS_13Kernel_traitsI6__halffS2_fjLj49152ELj8ELj1ELj8ELj16ENS_18Kernel_traits_baseILj49152ES2_fS2_fjLj256EEEEEEEvNS_9BwdParamsE,"a",@progbits
	.sectionflags	@""
	.align	4
.nv.constant0._ZN10layer_norm13ln_bwd_kernelINS_13Kernel_traitsI6__halffS2_fjLj49152ELj8ELj1ELj8ELj16ENS_18Kernel_traits_baseILj49152ES2_fS2_fjLj256EEEEEEEvNS_9BwdParamsE:
	.zero		488


//--------------------- .nv.constant0._ZN10layer_norm22ln_bwd_finalize_kernelINS_22Kernel_traits_finalizeILj49152E6__halfS2_S2_fjLj1024ELj4ENS_18Kernel_traits_baseILj49152ES2_S2_S2_fjLj1024EEEEEEEvNS_9BwdParamsE --------------------------
	.section	.nv.constant0._ZN10layer_norm22ln_bwd_finalize_kernelINS_22Kernel_traits_finalizeILj49152E6__halfS2_S2_fjLj1024ELj4ENS_18Kernel_traits_baseILj49152ES2_S2_S2_fjLj1024EEEEEEEvNS_9BwdParamsE,"a",@progbits
	.sectionflags	@""
	.align	4
.nv.constant0._ZN10layer_norm22ln_bwd_finalize_kernelINS_22Kernel_traits_finalizeILj49152E6__halfS2_S2_fjLj1024ELj4ENS_18Kernel_traits_baseILj49152ES2_S2_S2_fjLj1024EEEEEEEvNS_9BwdParamsE:
	.zero		488


//--------------------- .nv.constant0._ZN10layer_norm13ln_bwd_kernelINS_13Kernel_traitsI6__halfS2_S2_fjLj49152ELj8ELj1ELj8ELj16ENS_18Kernel_traits_baseILj49152ES2_S2_S2_fjLj256EEEEEEEvNS_9BwdParamsE --------------------------
	.section	.nv.constant0._ZN10layer_norm13ln_bwd_kernelINS_13Kernel_traitsI6__halfS2_S2_fjLj49152ELj8ELj1ELj8ELj16ENS_18Kernel_traits_baseILj49152ES2_S2_S2_fjLj256EEEEEEEvNS_9BwdParamsE,"a",@progbits
	.sectionflags	@""
	.align	4
.nv.constant0._ZN10layer_norm13ln_bwd_kernelINS_13Kernel_traitsI6__halfS2_S2_fjLj49152ELj8ELj1ELj8ELj16ENS_18Kernel_traits_baseILj49152ES2_S2_S2_fjLj256EEEEEEEvNS_9BwdParamsE:
	.zero		488


//--------------------- .nv.constant0._ZN10layer_norm22ln_bwd_finalize_kernelINS_22Kernel_traits_finalizeILj49152EffffjLj1024ELj4ENS_18Kernel_traits_baseILj49152EffffjLj1024EEEEEEEvNS_9BwdParamsE --------------------------
	.section	.nv.constant0._ZN10layer_norm22ln_bwd_finalize_kernelINS_22Kernel_traits_finalizeILj49152EffffjLj1024ELj4ENS_18Kernel_traits_baseILj49152EffffjLj1024EEEEEEEvNS_9BwdParamsE,"a",@progbits
	.sectionflags	@""
	.align	4
.nv.constant0._ZN10layer_norm22ln_bwd_finalize_kernelINS_22Kernel_traits_finalizeILj49152EffffjLj1024ELj4ENS_18Kernel_traits_baseILj49152EffffjLj1024EEEEEEEvNS_9BwdParamsE:
	.zero		488


//--------------------- .nv.constant0._ZN10layer_norm13ln_bwd_kernelINS_13Kernel_traitsIffffjLj49152ELj8ELj1ELj8ELj16ENS_18Kernel_traits_baseILj49152EffffjLj256EEEEEEEvNS_9BwdParamsE --------------------------
	.section	.nv.constant0._ZN10layer_norm13ln_bwd_kernelINS_13Kernel_traitsIffffjLj49152ELj8ELj1ELj8ELj16ENS_18Kernel_traits_baseILj49152EffffjLj256EEEEEEEvNS_9BwdParamsE,"a",@progbits
	.sectionflags	@""
	.align	4
.nv.constant0._ZN10layer_norm13ln_bwd_kernelINS_13Kernel_traitsIffffjLj49152ELj8ELj1ELj8ELj16ENS_18Kernel_traits_baseILj49152EffffjLj256EEEEEEEvNS_9BwdParamsE:
	.zero		488


//--------------------- .nv.constant0._ZN10layer_norm22ln_bwd_finalize_kernelINS_22Kernel_traits_finalizeILj40960E13__nv_bfloat16fS2_fjLj1024ELj4ENS_18Kernel_traits_baseILj40960ES2_fS2_fjLj1024EEEEEEEvNS_9BwdParamsE --------------------------
	.section	.nv.constant0._ZN10layer_norm22ln_bwd_finalize_kernelINS_22Kernel_traits_finalizeILj40960E13__nv_bfloat16fS2_fjLj1024ELj4ENS_18Kernel_traits_baseILj40960ES2_fS2_fjLj1024EEEEEEEvNS_9BwdParamsE,"a",@progbits
	.sectionflags	@""
	.align	4
.nv.constant0._ZN10layer_norm22ln_bwd_finalize_kernelINS_22Kernel_traits_finalizeILj40960E13__nv_bfloat16fS2_fjLj1024ELj4ENS_18Kernel_traits_baseILj40960ES2_fS2_fjLj1024EEEEEEEvNS_9BwdParamsE:
	.zero		488


//--------------------- .nv.constant0._ZN10layer_norm13ln_bwd_kernelINS_13Kernel_traitsI13__nv_bfloat16fS2_fjLj40960ELj4ELj1ELj8ELj16ENS_18Kernel_traits_baseILj40960ES2_fS2_fjLj256EEEEEEEvNS_9BwdParamsE --------------------------
	.section	.nv.constant0._ZN10layer_norm13ln_bwd_kernelINS_13Kernel_traitsI13__nv_bfloat16fS2_fjLj40960ELj4ELj1ELj8ELj16ENS_18Kernel_traits_baseILj40960ES2_fS2_fjLj256EEEEEEEvNS_9BwdParamsE,"a",@progbits
	.sectionflags	@""
	.align	4
.nv.constant0._ZN10layer_norm13ln_bwd_kernelINS_13Kernel_traitsI13__nv_bfloat16fS2_fjLj40960ELj4ELj1ELj8ELj16ENS_18Kernel_traits_baseILj40960ES2_fS2_fjLj256EEEEEEEvNS_9BwdParamsE:
	.zero		488


//--------------------- .nv.constant0._ZN10layer_norm22ln_bwd_finalize_kernelINS_22Kernel_traits_finalizeILj40960E13__nv_bfloat16S2_S2_fjLj1024ELj4ENS_18Kernel_traits_baseILj40960ES2_S2_S2_fjLj1024EEEEEEEvNS_9BwdParamsE --------------------------
	.section	.nv.constant0._ZN10layer_norm22ln_bwd_finalize_kernelINS_22Kernel_traits_finalizeILj40960E13__nv_bfloat16S2_S2_fjLj1024ELj4ENS_18Kernel_traits_baseILj40960ES2_S2_S2_fjLj1024EEEEEEEvNS_9BwdParamsE,"a",@progbits
	.sectionflags	@""
	.align	4
.nv.constant0._ZN10layer_norm22ln_bwd_finalize_kernelINS_22Kernel_traits_finalizeILj40960E13__nv_bfloat16S2_S2_fjLj1024ELj4ENS_18Kernel_traits_baseILj40960ES2_S2_S2_fjLj1024EEEEEEEvNS_9BwdParamsE:
	.zero		488


//--------------------- .nv.constant0._ZN10layer_norm13ln_bwd_kernelINS_13Kernel_traitsI13__nv_bfloat16S2_S2_fjLj40960ELj4ELj1ELj8ELj16ENS_18Kernel_traits_baseILj40960ES2_S2_S2_fjLj256EEEEEEEvNS_9BwdParamsE --------------------------
	.section	.nv.constant0._ZN10layer_norm13ln_bwd_kernelINS_13Kernel_traitsI13__nv_bfloat16S2_S2_fjLj40960ELj4ELj1ELj8ELj16ENS_18Kernel_traits_baseILj40960ES2_S2_S2_fjLj256EEEEEEEvNS_9BwdParamsE,"a",@progbits
	.sectionflags	@""
	.align	4
.nv.constant0._ZN10layer_norm13ln_bwd_kernelINS_13Kernel_traitsI13__nv_bfloat16S2_S2_fjLj40960ELj4ELj1ELj8ELj16ENS_18Kernel_traits_baseILj40960ES2_S2_S2_fjLj256EEEEEEEvNS_9BwdParamsE:
	.zero		488


//--------------------- .nv.constant0._ZN10layer_norm22ln_bwd_finalize_kernelINS_22Kernel_traits_finalizeILj40960E6__halffS2_fjLj1024ELj4ENS_18Kernel_traits_baseILj40960ES2_fS2_fjLj1024EEEEEEEvNS_9BwdParamsE --------------------------
	.section	.nv.constant0._ZN10layer_norm22ln_bwd_finalize_kernelINS_22Kernel_traits_finalizeILj40960E6__halffS2_fjLj1024ELj4ENS_18Kernel_traits_baseILj40960ES2_fS2_fjLj1024EEEEEEEvNS_9BwdParamsE,"a",@progbits
	.sectionflags	@""
	.align	4
.nv.constant0._ZN10layer_norm22ln_bwd_finalize_kernelINS_22Kernel_traits_finalizeILj40960E6__halffS2_fjLj1024ELj4ENS_18Kernel_traits_baseILj40960ES2_fS2_fjLj1024EEEEEEEvNS_9BwdParamsE:
	.zero		488


//--------------------- .nv.constant0._ZN10layer_norm13ln_bwd_kernelINS_13Kernel_traitsI6__halffS2_fjLj40960ELj4ELj1ELj8ELj16ENS_18Kernel_traits_baseILj40960ES2_fS2_fjLj256EEEEEEEvNS_9BwdParamsE --------------------------
	.section	.nv.constant0._ZN10layer_norm13ln_bwd_kernelINS_13Kernel_traitsI6__halffS2_fjLj40960ELj4ELj1ELj8ELj16ENS_18Kernel_traits_baseILj40960ES2_fS2_fjLj256EEEEEEEvNS_9BwdParamsE,"a",@progbits
	.sectionflags	@""
	.align	4
.nv.constant0._ZN10layer_norm13ln_bwd_kernelINS_13Kernel_traitsI6__halffS2_fjLj40960ELj4ELj1ELj8ELj16ENS_18Kernel_traits_baseILj40960ES2_fS2_fjLj256EEEEEEEvNS_9BwdParamsE:
	.zero		488


//--------------------- .nv.constant0._ZN10layer_norm22ln_bwd_finalize_kernelINS_22Kernel_traits_finalizeILj40960E6__halfS2_S2_fjLj1024ELj4ENS_18Kernel_traits_baseILj40960ES2_S2_S2_fjLj1024EEEEEEEvNS_9BwdParamsE --------------------------
	.section	.nv.constant0._ZN10layer_norm22ln_bwd_finalize_kernelINS_22Kernel_traits_finalizeILj40960E6__halfS2_S2_fjLj1024ELj4ENS_18Kernel_traits_baseILj40960ES2_S2_S2_fjLj1024EEEEEEEvNS_9BwdParamsE,"a",@progbits
	.sectionflags	@""
	.align	4
.nv.constant0._ZN10layer_norm22ln_bwd_finalize_kernelINS_22Kernel_traits_finalizeILj40960E6__halfS2_S2_fjLj1024ELj4ENS_18Kernel_traits_baseILj40960ES2_S2_S2_fjLj1024EEEEEEEvNS_9BwdParamsE:
	.zero		488


//--------------------- .nv.constant0._ZN10layer_norm13ln_bwd_kernelINS_13Kernel_traitsI6__halfS2_S2_fjLj40960ELj4ELj1ELj8ELj16ENS_18Kernel_traits_baseILj40960ES2_S2_S2_fjLj256EEEEEEEvNS_9BwdParamsE --------------------------
	.section	.nv.constant0._ZN10layer_norm13ln_bwd_kernelINS_13Kernel_traitsI6__halfS2_S2_fjLj40960ELj4ELj1ELj8ELj16ENS_18Kernel_traits_baseILj40960ES2_S2_S2_fjLj256EEEEEEEvNS_9BwdParamsE,"a",@progbits
	.sectionflags	@""
	.align	4
.nv.constant0._ZN10layer_norm13ln_bwd_kernelINS_13Kernel_traitsI6__halfS2_S2_fjLj40960ELj4ELj1ELj8ELj16ENS_18Kernel_traits_baseILj40960ES2_S2_S2_fjLj256EEEEEEEvNS_9BwdParamsE:
	.zero		488


//--------------------- .nv.constant0._ZN10layer_norm22ln_bwd_finalize_kernelINS_22Kernel_traits_finalizeILj40960EffffjLj1024ELj4ENS_18Kernel_traits_baseILj40960EffffjLj1024EEEEEEEvNS_9BwdParamsE --------------------------
	.section	.nv.constant0._ZN10layer_norm22ln_bwd_finalize_kernelINS_22Kernel_traits_finalizeILj40960EffffjLj1024ELj4ENS_18Kernel_traits_baseILj40960EffffjLj1024EEEEEEEvNS_9BwdParamsE,"a",@progbits
	.sectionflags	@""
	.align	4
.nv.constant0._ZN10layer_norm22ln_bwd_finalize_kernelINS_22Kernel_traits_finalizeILj40960EffffjLj1024ELj4ENS_18Kernel_traits_baseILj40960EffffjLj1024EEEEEEEvNS_9BwdParamsE:
	.zero		488


//--------------------- .nv.constant0._ZN10layer_norm13ln_bwd_kernelINS_13Kernel_traitsIffffjLj40960ELj4ELj1ELj8ELj16ENS_18Kernel_traits_baseILj40960EffffjLj256EEEEEEEvNS_9BwdParamsE --------------------------
	.section	.nv.constant0._ZN10layer_norm13ln_bwd_kernelINS_13Kernel_traitsIffffjLj40960ELj4ELj1ELj8ELj16ENS_18Kernel_traits_baseILj40960EffffjLj256EEEEEEEvNS_9BwdParamsE,"a",@progbits
	.sectionflags	@""
	.align	4
.nv.constant0._ZN10layer_norm13ln_bwd_kernelINS_13Kernel_traitsIffffjLj40960ELj4ELj1ELj8ELj16ENS_18Kernel_traits_baseILj40960EffffjLj256EEEEEEEvNS_9BwdParamsE:
	.zero		488


//--------------------- .nv.constant0._ZN10layer_norm22ln_bwd_finalize_kernelINS_22Kernel_traits_finalizeILj32768E13__nv_bfloat16fS2_fjLj1024ELj4ENS_18Kernel_traits_baseILj32768ES2_fS2_fjLj1024EEEEEEEvNS_9BwdParamsE --------------------------
	.section	.nv.constant0._ZN10layer_norm22ln_bwd_finalize_kernelINS_22Kernel_traits_finalizeILj32768E13__nv_bfloat16fS2_fjLj1024ELj4ENS_18Kernel_traits_baseILj32768ES2_fS2_fjLj1024EEEEEEEvNS_9BwdParamsE,"a",@progbits
	.sectionflags	@""
	.align	4
.nv.constant0._ZN10layer_norm22ln_bwd_finalize_kernelINS_22Kernel_traits_finalizeILj32768E13__nv_bfloat16fS2_fjLj1024ELj4ENS_18Kernel_traits_baseILj32768ES2_fS2_fjLj1024EEEEEEEvNS_9BwdParamsE:
	.zero		488


//--------------------- .nv.constant0._ZN10layer_norm13ln_bwd_kernelINS_13Kernel_traitsI13__nv_bfloat16fS2_fjLj32768ELj4ELj1ELj8ELj16ENS_18Kernel_traits_baseILj32768ES2_fS2_fjLj256EEEEEEEvNS_9BwdParamsE --------------------------
	.section	.nv.constant0._ZN10layer_norm13ln_bwd_kernelINS_13Kernel_traitsI13__nv_bfloat16fS2_fjLj32768ELj4ELj1ELj8ELj16ENS_18Kernel_traits_baseILj32768ES2_fS2_fjLj256EEEEEEEvNS_9BwdParamsE,"a",@progbits
	.sectionflags	@""
	.align	4
.nv.constant0._ZN10layer_norm13ln_bwd_kernelINS_13Kernel_traitsI13__nv_bfloat16fS2_fjLj32768ELj4ELj1ELj8ELj16ENS_18Kernel_traits_baseILj32768ES2_fS2_fjLj256EEEEEEEvNS_9BwdParamsE:
	.zero		488


//--------------------- .nv.constant0._ZN10layer_norm22ln_bwd_finalize_kernelINS_22Kernel_traits_finalizeILj32768E13__nv_bfloat16S2_S2_fjLj1024ELj4ENS_18Kernel_traits_baseILj32768ES2_S2_S2_fjLj1024EEEEEEEvNS_9BwdParamsE --------------------------
	.section	.nv.constant0._ZN10layer_norm22ln_bwd_finalize_kernelINS_22Kernel_traits_finalizeILj32768E13__nv_bfloat16S2_S2_fjLj1024ELj4ENS_18Kernel_traits_baseILj32768ES2_S2_S2_fjLj1024EEEEEEEvNS_9BwdParamsE,"a",@progbits
	.sectionflags	@""
	.align	4
.nv.constant0._ZN10layer_norm22ln_bwd_finalize_kernelINS_22Kernel_traits_finalizeILj32768E13__nv_bfloat16S2_S2_fjLj1024ELj4ENS_18Kernel_traits_baseILj32768ES2_S2_S2_fjLj1024EEEEEEEvNS_9BwdParamsE:
	.zero		488


//--------------------- .nv.constant0._ZN10layer_norm13ln_bwd_kernelINS_13Kernel_traitsI13__nv_bfloat16S2_S2_fjLj32768ELj4ELj1ELj8ELj16ENS_18Kernel_traits_baseILj32768ES2_S2_S2_fjLj256EEEEEEEvNS_9BwdParamsE --------------------------
	.section	.nv.constant0._ZN10layer_norm13ln_bwd_kernelINS_13Kernel_traitsI13__nv_bfloat16S2_S2_fjLj32768ELj4ELj1ELj8ELj16ENS_18Kernel_traits_baseILj32768ES2_S2_S2_fjLj256EEEEEEEvNS_9BwdParamsE,"a",@progbits
	.sectionflags	@""
	.align	4
.nv.constant0._ZN10layer_norm13ln_bwd_kernelINS_13Kernel_traitsI13__nv_bfloat16S2_S2_fjLj32768ELj4ELj1ELj8ELj16ENS_18Kernel_traits_baseILj32768ES2_S2_S2_fjLj256EEEEEEEvNS_9BwdParamsE:
	.zero		488


//--------------------- .nv.constant0._ZN10layer_norm22ln_bwd_finalize_kernelINS_22Kernel_traits_finalizeILj32768E6__halffS2_fjLj1024ELj4ENS_18Kernel_traits_baseILj32768ES2_fS2_fjLj1024EEEEEEEvNS_9BwdParamsE --------------------------
	.section	.nv.constant0._ZN10layer_norm22ln_bwd_finalize_kernelINS_22Kernel_traits_finalizeILj32768E6__halffS2_fjLj1024ELj4ENS_18Kernel_traits_baseILj32768ES2_fS2_fjLj1024EEEEEEEvNS_9BwdParamsE,"a",@progbits
	.sectionflags	@""
	.align	4
.nv.constant0._ZN10layer_norm22ln_bwd_finalize_kernelINS_22Kernel_traits_finalizeILj32768E6__halffS2_fjLj1024ELj4ENS_18Kernel_traits_baseILj32768ES2_fS2_fjLj1024EEEEEEEvNS_9BwdParamsE:
	.zero		488


//--------------------- .nv.constant0._ZN10layer_norm13ln_bwd_kernelINS_13Kernel_traitsI6__halffS2_fjLj32768ELj4ELj1ELj8ELj16ENS_18Kernel_traits_baseILj32768ES2_fS2_fjLj256EEEEEEEvNS_9BwdParamsE --------------------------
	.section	.nv.constant0._ZN10layer_norm13ln_bwd_kernelINS_13Kernel_traitsI6__halffS2_fjLj32768ELj4ELj1ELj8ELj16ENS_18Kernel_traits_baseILj32768ES2_fS2_fjLj256EEEEEEEvNS_9BwdParamsE,"a",@progbits
	.sectionflags	@""
	.align	4
.nv.constant0._ZN10layer_norm13ln_bwd_kernelINS_13Kernel_traitsI6__halffS2_fjLj32768ELj4ELj1ELj8ELj16ENS_18Kernel_traits_baseILj32768ES2_fS2_fjLj256EEEEEEEvNS_9BwdParamsE:
	.zero		488


//--------------------- .nv.constant0._ZN10layer_norm22ln_bwd_finalize_kernelINS_22Kernel_traits_finalizeILj32768E6__halfS2_S2_fjLj1024ELj4ENS_18Kernel_traits_baseILj32768ES2_S2_S2_fjLj1024EEEEEEEvNS_9BwdParamsE --------------------------
	.section	.nv.constant0._ZN10layer_norm22ln_bwd_finalize_kernelINS_22Kernel_traits_finalizeILj32768E6__halfS2_S2_fjLj1024ELj4ENS_18Kernel_traits_baseILj32768ES2_S2_S2_fjLj1024EEEEEEEvNS_9BwdParamsE,"a",@progbits
	.sectionflags	@""
	.align	4
.nv.constant0._ZN10layer_norm22ln_bwd_finalize_kernelINS_22Kernel_traits_finalizeILj32768E6__halfS2_S2_fjLj1024ELj4ENS_18Kernel_traits_baseILj32768ES2_S2_S2_fjLj1024EEEEEEEvNS_9BwdParamsE:
	.zero		488


//--------------------- .nv.constant0._ZN10layer_norm13ln_bwd_kernelINS_13Kernel_traitsI6__halfS2_S2_fjLj32768ELj4ELj1ELj8ELj16ENS_18Kernel_traits_baseILj32768ES2_S2_S2_fjLj256EEEEEEEvNS_9BwdParamsE --------------------------
	.section	.nv.constant0._ZN10layer_norm13ln_bwd_kernelINS_13Kernel_traitsI6__halfS2_S2_fjLj32768ELj4ELj1ELj8ELj16ENS_18Kernel_traits_baseILj32768ES2_S2_S2_fjLj256EEEEEEEvNS_9BwdParamsE,"a",@progbits
	.sectionflags	@""
	.align	4
.nv.constant0._ZN10layer_norm13ln_bwd_kernelINS_13Kernel_traitsI6__halfS2_S2_fjLj32768ELj4ELj1ELj8ELj16ENS_18Kernel_traits_baseILj32768ES2_S2_S2_fjLj256EEEEEEEvNS_9BwdParamsE:
	.zero		488


//--------------------- .nv.constant0._ZN10layer_norm22ln_bwd_finalize_kernelINS_22Kernel_traits_finalizeILj32768EffffjLj1024ELj4ENS_18Kernel_traits_baseILj32768EffffjLj1024EEEEEEEvNS_9BwdParamsE --------------------------
	.section	.nv.constant0._ZN10layer_norm22ln_bwd_finalize_kernelINS_22Kernel_traits_finalizeILj32768EffffjLj1024ELj4ENS_18Kernel_traits_baseILj32768EffffjLj1024EEEEEEEvNS_9BwdParamsE,"a",@progbits
	.sectionflags	@""
	.align	4
.nv.constant0._ZN10layer_norm22ln_bwd_finalize_kernelINS_22Kernel_traits_finalizeILj32768EffffjLj1024ELj4ENS_18Kernel_traits_baseILj32768EffffjLj1024EEEEEEEvNS_9BwdParamsE:
	.zero		488


//--------------------- .nv.constant0._ZN10layer_norm13ln_bwd_kernelINS_13Kernel_traitsIffffjLj32768ELj4ELj1ELj8ELj16ENS_18Kernel_traits_baseILj32768EffffjLj256EEEEEEEvNS_9BwdParamsE --------------------------
	.section	.nv.constant0._ZN10layer_norm13ln_bwd_kernelINS_13Kernel_traitsIffffjLj32768ELj4ELj1ELj8ELj16ENS_18Kernel_traits_baseILj32768EffffjLj256EEEEEEEvNS_9BwdParamsE,"a",@progbits
	.sectionflags	@""
	.align	4
.nv.constant0._ZN10layer_norm13ln_bwd_kernelINS_13Kernel_traitsIffffjLj32768ELj4ELj1ELj8ELj16ENS_18Kernel_traits_baseILj32768EffffjLj256EEEEEEEvNS_9BwdParamsE:
	.zero		488


//--------------------- .nv.constant0._ZN10layer_norm22ln_bwd_finalize_kernelINS_22Kernel_traits_finalizeILj30720E13__nv_bfloat16fS2_fjLj1024ELj4ENS_18Kernel_traits_baseILj30720ES2_fS2_fjLj1024EEEEEEEvNS_9BwdParamsE --------------------------
	.section	.nv.constant0._ZN10layer_norm22ln_bwd_finalize_kernelINS_22Kernel_traits_finalizeILj30720E13__nv_bfloat16fS2_fjLj1024ELj4ENS_18Kernel_traits_baseILj30720ES2_fS2_fjLj1024EEEEEEEvNS_9BwdParamsE,"a",@progbits
	.sectionflags	@""
	.align	4
.nv.constant0._ZN10layer_norm22ln_bwd_finalize_kernelINS_22Kernel_traits_finalizeILj30720E13__nv_bfloat16fS2_fjLj1024ELj4ENS_18Kernel_traits_baseILj30720ES2_fS2_fjLj1024EEEEEEEvNS_9BwdParamsE:
	.zero		488


//--------------------- .nv.constant0._ZN10layer_norm13ln_bwd_kernelINS_13Kernel_traitsI13__nv_bfloat16fS2_fjLj30720ELj4ELj1ELj8ELj8ENS_18Kernel_traits_baseILj30720ES2_fS2_fjLj256EEEEEEEvNS_9BwdParamsE --------------------------
	.section	.nv.constant0._ZN10layer_norm13ln_bwd_kernelINS_13Kernel_traitsI13__nv_bfloat16fS2_fjLj30720ELj4ELj1ELj8ELj8ENS_18Kernel_traits_baseILj30720ES2_fS2_fjLj256EEEEEEEvNS_9BwdParamsE,"a",@progbits
	.sectionflags	@""
	.align	4
.nv.constant0._ZN10layer_norm13ln_bwd_kernelINS_13Kernel_traitsI13__nv_bfloat16fS2_fjLj30720ELj4ELj1ELj8ELj8ENS_18Kernel_traits_baseILj30720ES2_fS2_fjLj256EEEEEEEvNS_9BwdParamsE:
	.zero		488


//--------------------- .nv.constant0._ZN10layer_norm22ln_bwd_finalize_kernelINS_22Kernel_traits_finalizeILj30720E13__nv_bfloat16S2_S2_fjLj1024ELj4ENS_18Kernel_traits_baseILj30720ES2_S2_S2_fjLj1024EEEEEEEvNS_9BwdParamsE --------------------------
	.section	.nv.constant0._ZN10layer_norm22ln_bwd_finalize_kernelINS_22Kernel_traits_finalizeILj30720E13__nv_bfloat16S2_S2_fjLj1024ELj4ENS_18Kernel_traits_baseILj30720ES2_S2_S2_fjLj1024EEEEEEEvNS_9BwdParamsE,"a",@progbits
	.sectionflags	@""
	.align	4
.nv.constant0._ZN10layer_norm22ln_bwd_finalize_kernelINS_22Kernel_traits_finalizeILj30720E13__nv_bfloat16S2_S2_fjLj1024ELj4ENS_18Kernel_traits_baseILj30720ES2_S2_S2_fjLj1024EEEEEEEvNS_9BwdParamsE:
	.zero		488


//--------------------- .nv.constant0._ZN10layer_norm13ln_bwd_kernelINS_13Kernel_traitsI13__nv_bfloat16S2_S2_fjLj30720ELj4ELj1ELj8ELj4ENS_18Kernel_traits_baseILj30720ES2_S2_S2_fjLj256EEEEEEEvNS_9BwdParamsE --------------------------
	.section	.nv.constant0._ZN10layer_norm13ln_bwd_kernelINS_13Kernel_traitsI13__nv_bfloat16S2_S2_fjLj30720ELj4ELj1ELj8ELj4ENS_18Kernel_traits_baseILj30720ES2_S2_S2_fjLj256EEEEEEEvNS_9BwdParamsE,"a",@progbits
	.sectionflags	@""
	.align	4
.nv.constant0._ZN10layer_norm13ln_bwd_kernelINS_13Kernel_traitsI13__nv_bfloat16S2_S2_fjLj30720ELj4ELj1ELj8ELj4ENS_18Kernel_traits_baseILj30720ES2_S2_S2_fjLj256EEEEEEEvNS_9BwdParamsE:
	.zero		488


//--------------------- .nv.constant0._ZN10layer_norm22ln_bwd_finalize_kernelINS_22Kernel_traits_finalizeILj30720E6__halffS2_fjLj1024ELj4ENS_18Kernel_traits_baseILj30720ES2_fS2_fjLj1024EEEEEEEvNS_9BwdParamsE --------------------------
	.section	.nv.constant0._ZN10layer_norm22ln_bwd_finalize_kernelINS_22Kernel_traits_finalizeILj30720E6__halffS2_fjLj1024ELj4ENS_18Kernel_traits_baseILj30720ES2_fS2_fjLj1024EEEEEEEvNS_9BwdParamsE,"a",@progbits
	.sectionflags	@""
	.align	4
.nv.constant0._ZN10layer_norm22ln_bwd_finalize_kernelINS_22Kernel_traits_finalizeILj30720E6__halffS2_fjLj1024ELj4ENS_18Kernel_traits_baseILj30720ES2_fS2_fjLj1024EEEEEEEvNS_9BwdParamsE:
	.zero		488


//--------------------- .nv.constant0._ZN10layer_norm13ln_bwd_kernelINS_13Kernel_traitsI6__halffS2_fjLj30720ELj4ELj1ELj8ELj8ENS_18Kernel_traits_baseILj30720ES2_fS2_fjLj256EEEEEEEvNS_9BwdParamsE --------------------------
	.section	.nv.constant0._ZN10layer_norm13ln_bwd_kernelINS_13Kernel_traitsI6__halffS2_fjLj30720ELj4ELj1ELj8ELj8ENS_18Kernel_traits_baseILj30720ES2_fS2_fjLj256EEEEEEEvNS_9BwdParamsE,"a",@progbits
	.sectionflags	@""
	.align	4
.nv.constant0._ZN10layer_norm13ln_bwd_kernelINS_13Kernel_traitsI6__halffS2_fjLj30720ELj4ELj1ELj8ELj8ENS_18Kernel_traits_baseILj30720ES2_fS2_fjLj256EEEEEEEvNS_9BwdParamsE:
	.zero		488


//--------------------- .nv.constant0._ZN10layer_norm22ln_bwd_finalize_kernelINS_22Kernel_traits_finalizeILj30720E6__halfS2_S2_fjLj1024ELj4ENS_18Kernel_traits_baseILj30720ES2_S2_S2_fjLj1024EEEEEEEvNS_9BwdParamsE --------------------------
	.section	.nv.constant0._ZN10layer_norm22ln_bwd_finalize_kernelINS_22Kernel_traits_finalizeILj30720E6__halfS2_S2_fjLj1024ELj4ENS_18Kernel_traits_baseILj30720ES2_S2_S2_fjLj1024EEEEEEEvNS_9BwdParamsE,"a",@progbits
	.sectionflags	@""
	.align	4
.nv.constant0._ZN10layer_norm22ln_bwd_finalize_kernelINS_22Kernel_traits_finalizeILj30720E6__halfS2_S2_fjLj1024ELj4ENS_18Kernel_traits_baseILj30720ES2_S2_S2_fjLj1024EEEEEEEvNS_9BwdParamsE:
	.zero		488


//--------------------- .nv.constant0._ZN10layer_norm13ln_bwd_kernelINS_13Kernel_traitsI6__halfS2_S2_fjLj30720ELj4ELj1ELj8ELj4ENS_18Kernel_traits_baseILj30720ES2_S2_S2_fjLj256EEEEEEEvNS_9BwdParamsE --------------------------
	.section	.nv.constant0._ZN10layer_norm13ln_bwd_kernelINS_13Kernel_traitsI6__halfS2_S2_fjLj30720ELj4ELj1ELj8ELj4ENS_18Kernel_traits_baseILj30720ES2_S2_S2_fjLj256EEEEEEEvNS_9BwdParamsE,"a",@progbits
	.sectionflags	@""
	.align	4
.nv.constant0._ZN10layer_norm13ln_bwd_kernelINS_13Kernel_traitsI6__halfS2_S2_fjLj30720ELj4ELj1ELj8ELj4ENS_18Kernel_traits_baseILj30720ES2_S2_S2_fjLj256EEEEEEEvNS_9BwdParamsE:
	.zero		488


//--------------------- .nv.constant0._ZN10layer_norm22ln_bwd_finalize_kernelINS_22Kernel_traits_finalizeILj30720EffffjLj1024ELj4ENS_18Kernel_traits_baseILj30720EffffjLj1024EEEEEEEvNS_9BwdParamsE --------------------------
	.section	.nv.constant0._ZN10layer_norm22ln_bwd_finalize_kernelINS_22Kernel_traits_finalizeILj30720EffffjLj1024ELj4ENS_18Kernel_traits_baseILj30720EffffjLj1024EEEEEEEvNS_9BwdParamsE,"a",@progbits
	.sectionflags	@""
	.align	4
.nv.constant0._ZN10layer_norm22ln_bwd_finalize_kernelINS_22Kernel_traits_finalizeILj30720EffffjLj1024ELj4ENS_18Kernel_traits_baseILj30720EffffjLj1024EEEEEEEvNS_9BwdParamsE:
	.zero		488


//--------------------- .nv.constant0._ZN10layer_norm13ln_bwd_kernelINS_13Kernel_traitsIffffjLj30720ELj4ELj1ELj8ELj8ENS_18Kernel_traits_baseILj30720EffffjLj256EEEEEEEvNS_9BwdParamsE --------------------------
	.section	.nv.constant0._ZN10layer_norm13ln_bwd_kernelINS_13Kernel_traitsIffffjLj30720ELj4ELj1ELj8ELj8ENS_18Kernel_traits_baseILj30720EffffjLj256EEEEEEEvNS_9BwdParamsE,"a",@progbits
	.sectionflags	@""
	.align	4
.nv.constant0._ZN10layer_norm13ln_bwd_kernelINS_13Kernel_traitsIffffjLj30720ELj4ELj1ELj8ELj8ENS_18Kernel_traits_baseILj30720EffffjLj256EEEEEEEvNS_9BwdParamsE:
	.zero		488


//--------------------- .nv.constant0._ZN10layer_norm22ln_bwd_finalize_kernelINS_22Kernel_traits_finalizeILj25600E13__nv_bfloat16fS2_fjLj1024ELj4ENS_18Kernel_traits_baseILj25600ES2_fS2_fjLj1024EEEEEEEvNS_9BwdParamsE --------------------------
	.section	.nv.constant0._ZN10layer_norm22ln_bwd_finalize_kernelINS_22Kernel_traits_finalizeILj25600E13__nv_bfloat16fS2_fjLj1024ELj4ENS_18Kernel_traits_baseILj25600ES2_fS2_fjLj1024EEEEEEEvNS_9BwdParamsE,"a",@progbits
	.sectionflags	@""
	.align	4
.nv.constant0._ZN10layer_norm22ln_bwd_finalize_kernelINS_22Kernel_traits_finalizeILj25600E13__nv_bfloat16fS2_fjLj1024ELj4ENS_18Kernel_traits_baseILj25600ES2_fS2_fjLj1024EEEEEEEvNS_9BwdParamsE:
	.zero		488


//--------------------- .nv.constant0._ZN10layer_norm13ln_bwd_kernelINS_13Kernel_traitsI13__nv_bfloat16fS2_fjLj25600ELj5ELj1ELj4ELj16ENS_18Kernel_traits_baseILj25600ES2_fS2_fjLj128EEEEEEEvNS_9BwdParamsE --------------------------
	.section	.nv.constant0._ZN10layer_norm13ln_bwd_kernelINS_13Kernel_traitsI13__nv_bfloat16fS2_fjLj25600ELj5ELj1ELj4ELj16ENS_18Kernel_traits_baseILj25600ES2_fS2_fjLj128EEEEEEEvNS_9BwdParamsE,"a",@progbits
	.sectionflags	@""
	.align	4
.nv.constant0._ZN10layer_norm13ln_bwd_kernelINS_13Kernel_traitsI13__nv_bfloat16fS2_fjLj25600ELj5ELj1ELj4ELj16ENS_18Kernel_traits_baseILj25600ES2_fS2_fjLj128EEEEEEEvNS_9BwdParamsE:
	.zero		488


//--------------------- .nv.constant0._ZN10layer_norm22ln_bwd_finalize_kernelINS_22Kernel_traits_finalizeILj25600E13__nv_bfloat16S2_S2_fjLj1024ELj4ENS_18Kernel_traits_baseILj25600ES2_S2_S2_fjLj1024EEEEEEEvNS_9BwdParamsE --------------------------
	.section	.nv.constant0._ZN10layer_norm22ln_bwd_finalize_kernelINS_22Kernel_traits_finalizeILj25600E13__nv_bfloat16S2_S2_fjLj1024ELj4ENS_18Kernel_traits_baseILj25600ES2_S2_S2_fjLj1024EEEEEEEvNS_9BwdParamsE,"a",@progbits
	.sectionflags	@""
	.align	4
.nv.constant0._ZN10layer_norm22ln_bwd_finalize_kernelINS_22Kernel_traits_finalizeILj25600E13__nv_bfloat16S2_S2_fjLj1024ELj4ENS_18Kernel_traits_baseILj25600ES2_S2_S2_fjLj1024EEEEEEEvNS_9BwdParamsE:
	.zero		488


//--------------------- .nv.constant0._ZN10layer_norm13ln_bwd_kernelINS_13Kernel_traitsI13__nv_bfloat16S2_S2_fjLj25600ELj5ELj1ELj4ELj16ENS_18Kernel_traits_baseILj25600ES2_S2_S2_fjLj128EEEEEEEvNS_9BwdParamsE --------------------------
	.section	.nv.constant0._ZN10layer_norm13ln_bwd_kernelINS_13Kernel_traitsI13__nv_bfloat16S2_S2_fjLj25600ELj5ELj1ELj4ELj16ENS_18Kernel_traits_baseILj25600ES2_S2_S2_fjLj128EEEEEEEvNS_9BwdParamsE,"a",@progbits
	.sectionflags	@""
	.align	4
.nv.constant0._ZN10layer_norm13ln_bwd_kernelINS_13Kernel_traitsI13__nv_bfloat16S2_S2_fjLj25600ELj5ELj1ELj4ELj16ENS_18Kernel_traits_baseILj25600ES2_S2_S2_fjLj128EEEEEEEvNS_9BwdParamsE:
	.zero		488


//--------------------- .nv.constant0._ZN10layer_norm22ln_bwd_finalize_kernelINS_22Kernel_traits_finalizeILj25600E6__halffS2_fjLj1024ELj4ENS_18Kernel_traits_baseILj25600ES2_fS2_fjLj1024EEEEEEEvNS_9BwdParamsE --------------------------
	.section	.nv.constant0._ZN10layer_norm22ln_bwd_finalize_kernelINS_22Kernel_traits_finalizeILj25600E6__halffS2_fjLj1024ELj4ENS_18Kernel_traits_baseILj25600ES2_fS2_fjLj1024EEEEEEEvNS_9BwdParamsE,"a",@progbits
	.sectionflags	@""
	.align	4
.nv.constant0._ZN10layer_norm22ln_bwd_finalize_kernelINS_22Kernel_traits_finalizeILj25600E6__halffS2_fjLj1024ELj4ENS_18Kernel_traits_baseILj25600ES2_fS2_fjLj1024EEEEEEEvNS_9BwdParamsE:
	.zero		488


//--------------------- .nv.constant0._ZN10layer_norm13ln_bwd_kernelINS_13Kernel_traitsI6__halffS2_fjLj25600ELj5ELj1ELj4ELj16ENS_18Kernel_traits_baseILj25600ES2_fS2_fjLj128EEEEEEEvNS_9BwdParamsE --------------------------
	.section	.nv.constant0._ZN10layer_norm13ln_bwd_kernelINS_13Kernel_traitsI6__halffS2_fjLj25600ELj5ELj1ELj4ELj16ENS_18Kernel_traits_baseILj25600ES2_fS2_fjLj128EEEEEEEvNS_9BwdParamsE,"a",@progbits
	.sectionflags	@""
	.align	4
.nv.constant0._ZN10layer_norm13ln_bwd_kernelINS_13Kernel_traitsI6__halffS2_fjLj25600ELj5ELj1ELj4ELj16ENS_18Kernel_traits_baseILj25600ES2_fS2_fjLj128EEEEEEEvNS_9BwdParamsE:
	.zero		488


//--------------------- .nv.constant0._ZN10layer_norm22ln_bwd_finalize_kernelINS_22Kernel_traits_finalizeILj25600E6__halfS2_S2_fjLj1024ELj4ENS_18Kernel_traits_baseILj25600ES2_S2_S2_fjLj1024EEEEEEEvNS_9BwdParamsE --------------------------
	.section	.nv.constant0._ZN10layer_norm22ln_bwd_finalize_kernelINS_22Kernel_traits_finalizeILj25600E6__halfS2_S2_fjLj1024ELj4ENS_18Kernel_traits_baseILj25600ES2_S2_S2_fjLj1024EEEEEEEvNS_9BwdParamsE,"a",@progbits
	.sectionflags	@""
	.align	4
.nv.constant0._ZN10layer_norm22ln_bwd_finalize_kernelINS_22Kernel_traits_finalizeILj25600E6__halfS2_S2_fjLj1024ELj4ENS_18Kernel_traits_baseILj25600ES2_S2_S2_fjLj1024EEEEEEEvNS_9BwdParamsE:
	.zero		488


//--------------------- .nv.constant0._ZN10layer_norm13ln_bwd_kernelINS_13Kernel_traitsI6__halfS2_S2_fjLj25600ELj5ELj1ELj4ELj16ENS_18Kernel_traits_baseILj25600ES2_S2_S2_fjLj128EEEEEEEvNS_9BwdParamsE --------------------------
	.section	.nv.constant0._ZN10layer_norm13ln_bwd_kernelINS_13Kernel_traitsI6__halfS2_S2_fjLj25600ELj5ELj1ELj4ELj16ENS_18Kernel_traits_baseILj25600ES2_S2_S2_fjLj128EEEEEEEvNS_9BwdParamsE,"a",@progbits
	.sectionflags	@""
	.align	4
.nv.constant0._ZN10layer_norm13ln_bwd_kernelINS_13Kernel_traitsI6__halfS2_S2_fjLj25600ELj5ELj1ELj4ELj16ENS_18Kernel_traits_baseILj25600ES2_S2_S2_fjLj128EEEEEEEvNS_9BwdParamsE:
	.zero		488


//--------------------- .nv.constant0._ZN10layer_norm22ln_bwd_finalize_kernelINS_22Kernel_traits_finalizeILj25600EffffjLj1024ELj4ENS_18Kernel_traits_baseILj25600EffffjLj1024EEEEEEEvNS_9BwdParamsE --------------------------
	.section	.nv.constant0._ZN10layer_norm22ln_bwd_finalize_kernelINS_22Kernel_traits_finalizeILj25600EffffjLj1024ELj4ENS_18Kernel_traits_baseILj25600EffffjLj1024EEEEEEEvNS_9BwdParamsE,"a",@progbits
	.sectionflags	@""
	.align	4
.nv.constant0._ZN10layer_norm22ln_bwd_finalize_kernelINS_22Kernel_traits_finalizeILj25600EffffjLj1024ELj4ENS_18Kernel_traits_baseILj25600EffffjLj1024EEEEEEEvNS_9BwdParamsE:
	.zero		488


//--------------------- .nv.constant0._ZN10layer_norm13ln_bwd_kernelINS_13Kernel_traitsIffffjLj25600ELj5ELj1ELj4ELj16ENS_18Kernel_traits_baseILj25600EffffjLj128EEEEEEEvNS_9BwdParamsE --------------------------
	.section	.nv.constant0._ZN10layer_norm13ln_bwd_kernelINS_13Kernel_traitsIffffjLj25600ELj5ELj1ELj4ELj16ENS_18Kernel_traits_baseILj25600EffffjLj128EEEEEEEvNS_9BwdParamsE,"a",@progbits
	.sectionflags	@""
	.align	4
.nv.constant0._ZN10layer_norm13ln_bwd_kernelINS_13Kernel_traitsIffffjLj25600ELj5ELj1ELj4ELj16ENS_18Kernel_traits_baseILj25600EffffjLj128EEEEEEEvNS_9BwdParamsE:
	.zero		488


//--------------------- .nv.constant0._ZN10layer_norm22ln_bwd_finalize_kernelINS_22Kernel_traits_finalizeILj24576E13__nv_bfloat16fS2_fjLj1024ELj4ENS_18Kernel_traits_baseILj24576ES2_fS2_fjLj1024EEEEEEEvNS_9BwdParamsE --------------------------
	.section	.nv.constant0._ZN10layer_norm22ln_bwd_finalize_kernelINS_22Kernel_traits_finalizeILj24576E13__nv_bfloat16fS2_fjLj1024ELj4ENS_18Kernel_traits_baseILj24576ES2_fS2_fjLj1024EEEEEEEvNS_9BwdParamsE,"a",@progbits
	.sectionflags	@""
	.align	4
.nv.constant0._ZN10layer_norm22ln_bwd_finalize_kernelINS_22Kernel_traits_finalizeILj24576E13__nv_bfloat16fS2_fjLj1024ELj4ENS_18Kernel_traits_baseILj24576ES2_fS2_fjLj1024EEEEEEEvNS_9BwdParamsE:
	.zero		488


//--------------------- .nv.constant0._ZN10layer_norm13ln_bwd_kernelINS_13Kernel_traitsI13__nv_bfloat16fS2_fjLj24576ELj4ELj1ELj8ELj16ENS_18Kernel_traits_baseILj24576ES2_fS2_fjLj256EEEEEEEvNS_9BwdParamsE --------------------------
	.section	.nv.constant0._ZN10layer_norm13ln_bwd_kernelINS_13Kernel_traitsI13__nv_bfloat16fS2_fjLj24576ELj4ELj1ELj8ELj16ENS_18Kernel_traits_baseILj24576ES2_fS2_fjLj256EEEEEEEvNS_9BwdParamsE,"a",@progbits
	.sectionflags	@""
	.align	4
.nv.constant0._ZN10layer_norm13ln_bwd_kernelINS_13Kernel_traitsI13__nv_bfloat16fS2_fjLj24576ELj4ELj1ELj8ELj16ENS_18Kernel_traits_baseILj24576ES2_fS2_fjLj256EEEEEEEvNS_9BwdParamsE:
	.zero		488


//--------------------- .nv.constant0._ZN10layer_norm22ln_bwd_finalize_kernelINS_22Kernel_traits_finalizeILj24576E13__nv_bfloat16S2_S2_fjLj1024ELj4ENS_18Kernel_traits_baseILj24576ES2_S2_S2_fjLj1024EEEEEEEvNS_9BwdParamsE --------------------------
	.section	.nv.constant0._ZN10layer_norm22ln_bwd_finalize_kernelINS_22Kernel_traits_finalizeILj24576E13__nv_bfloat16S2_S2_fjLj1024ELj4ENS_18Kernel_traits_baseILj24576ES2_S2_S2_fjLj1024EEEEEEEvNS_9BwdParamsE,"a",@progbits
	.sectionflags	@""
	.align	4
.nv.constant0._ZN10layer_norm22ln_bwd_finalize_kernelINS_22Kernel_traits_finalizeILj24576E13__nv_bfloat16S2_S2_fjLj1024ELj4ENS_18Kernel_traits_baseILj24576ES2_S2_S2_fjLj1024EEEEEEEvNS_9BwdParamsE:
	.zero		488


//--------------------- .nv.constant0._ZN10layer_norm13ln_bwd_kernelINS_13Kernel_traitsI13__nv_bfloat16S2_S2_fjLj24576ELj4ELj1ELj8ELj16ENS_18Kernel_traits_baseILj24576ES2_S2_S2_fjLj256EEEEEEEvNS_9BwdParamsE --------------------------
	.section	.nv.constant0._ZN10layer_norm13ln_bwd_kernelINS_13Kernel_traitsI13__nv_bfloat16S2_S2_fjLj24576ELj4ELj1ELj8ELj16ENS_18Kernel_traits_baseILj24576ES2_S2_S2_fjLj256EEEEEEEvNS_9BwdParamsE,"a",@progbits
	.sectionflags	@""
	.align	4
.nv.constant0._ZN10layer_norm13ln_bwd_kernelINS_13Kernel_traitsI13__nv_bfloat16S2_S2_fjLj24576ELj4ELj1ELj8ELj16ENS_18Kernel_traits_baseILj24576ES2_S2_S2_fjLj256EEEEEEEvNS_9BwdParamsE:
	.zero		488


//--------------------- .nv.constant0._ZN10layer_norm22ln_bwd_finalize_kernelINS_22Kernel_traits_finalizeILj24576E6__halffS2_fjLj1024ELj4ENS_18Kernel_traits_baseILj24576ES2_fS2_fjLj1024EEEEEEEvNS_9BwdParamsE --------------------------
	.section	.nv.constant0._ZN10layer_norm22ln_bwd_finalize_kernelINS_22Kernel_traits_finalizeILj24576E6__halffS2_fjLj1024ELj4ENS_18Kernel_traits_baseILj24576ES2_fS2_fjLj1024EEEEEEEvNS_9BwdParamsE,"a",@progbits
	.sectionflags	@""
	.align	4
.nv.constant0._ZN10layer_norm22ln_bwd_finalize_kernelINS_22Kernel_traits_finalizeILj24576E6__halffS2_fjLj1024ELj4ENS_18Kernel_traits_baseILj24576ES2_fS2_fjLj1024EEEEEEEvNS_9BwdParamsE:
	.zero		488


//--------------------- .nv.constant0._ZN10layer_norm13ln_bwd_kernelINS_13Kernel_traitsI6__halffS2_fjLj24576ELj4ELj1ELj8ELj16ENS_18Kernel_traits_baseILj24576ES2_fS2_fjLj256EEEEEEEvNS_9BwdParamsE --------------------------
	.section	.nv.constant0._ZN10layer_norm13ln_bwd_kernelINS_13Kernel_traitsI6__halffS2_fjLj24576ELj4ELj1ELj8ELj16ENS_18Kernel_traits_baseILj24576ES2_fS2_fjLj256EEEEEEEvNS_9BwdParamsE,"a",@progbits
	.sectionflags	@""
	.align	4
.nv.constant0._ZN10layer_norm13ln_bwd_kernelINS_13Kernel_traitsI6__halffS2_fjLj24576ELj4ELj1ELj8ELj16ENS_18Kernel_traits_baseILj24576ES2_fS2_fjLj256EEEEEEEvNS_9BwdParamsE:
	.zero		488


//--------------------- .nv.constant0._ZN10layer_norm22ln_bwd_finalize_kernelINS_22Kernel_traits_finalizeILj24576E6__halfS2_S2_fjLj1024ELj4ENS_18Kernel_traits_baseILj24576ES2_S2_S2_fjLj1024EEEEEEEvNS_9BwdParamsE --------------------------
	.section	.nv.constant0._ZN10layer_norm22ln_bwd_finalize_kernelINS_22Kernel_traits_finalizeILj24576E6__halfS2_S2_fjLj1024ELj4ENS_18Kernel_traits_baseILj24576ES2_S2_S2_fjLj1024EEEEEEEvNS_9BwdParamsE,"a",@progbits
	.sectionflags	@""
	.align	4
.nv.constant0._ZN10layer_norm22ln_bwd_finalize_kernelINS_22Kernel_traits_finalizeILj24576E6__halfS2_S2_fjLj1024ELj4ENS_18Kernel_traits_baseILj24576ES2_S2_S2_fjLj1024EEEEEEEvNS_9BwdParamsE:
	.zero		488


//--------------------- .nv.constant0._ZN10layer_norm13ln_bwd_kernelINS_13Kernel_traitsI6__halfS2_S2_fjLj24576ELj4ELj1ELj8ELj16ENS_18Kernel_traits_baseILj24576ES2_S2_S2_fjLj256EEEEEEEvNS_9BwdParamsE --------------------------
	.section	.nv.constant0._ZN10layer_norm13ln_bwd_kernelINS_13Kernel_traitsI6__halfS2_S2_fjLj24576ELj4ELj1ELj8ELj16ENS_18Kernel_traits_baseILj24576ES2_S2_S2_fjLj256EEEEEEEvNS_9BwdParamsE,"a",@progbits
	.sectionflags	@""
	.align	4
.nv.constant0._ZN10layer_norm13ln_bwd_kernelINS_13Kernel_traitsI6__halfS2_S2_fjLj24576ELj4ELj1ELj8ELj16ENS_18Kernel_traits_baseILj24576ES2_S2_S2_fjLj256EEEEEEEvNS_9BwdParamsE:
	.zero		488


//--------------------- .nv.constant0._ZN10layer_norm22ln_bwd_finalize_kernelINS_22Kernel_traits_finalizeILj24576EffffjLj1024ELj4ENS_18Kernel_traits_baseILj24576EffffjLj1024EEEEEEEvNS_9BwdParamsE --------------------------
	.section	.nv.constant0._ZN10layer_norm22ln_bwd_finalize_kernelINS_22Kernel_traits_finalizeILj24576EffffjLj1024ELj4ENS_18Kernel_traits_baseILj24576EffffjLj1024EEEEEEEvNS_9BwdParamsE,"a",@progbits
	.sectionflags	@""
	.align	4
.nv.constant0._ZN10layer_norm22ln_bwd_finalize_kernelINS_22Kernel_traits_finalizeILj24576EffffjLj1024ELj4ENS_18Kernel_traits_baseILj24576EffffjLj1024EEEEEEEvNS_9BwdParamsE:
	.zero		488


//--------------------- .nv.constant0._ZN10layer_norm13ln_bwd_kernelINS_13Kernel_traitsIffffjLj24576ELj4ELj1ELj8ELj16ENS_18Kernel_traits_baseILj24576EffffjLj256EEEEEEEvNS_9BwdParamsE --------------------------
	.section	.nv.constant0._ZN10layer_norm13ln_bwd_kernelINS_13Kernel_traitsIffffjLj24576ELj4ELj1ELj8ELj16ENS_18Kernel_traits_baseILj24576EffffjLj256EEEEEEEvNS_9BwdParamsE,"a",@progbits
	.sectionflags	@""
	.align	4
.nv.constant0._ZN10layer_norm13ln_bwd_kernelINS_13Kernel_traitsIffffjLj24576ELj4ELj1ELj8ELj16ENS_18Kernel_traits_baseILj24576EffffjLj256EEEEEEEvNS_9BwdParamsE:
	.zero		488


//--------------------- .nv.constant0._ZN10layer_norm22ln_bwd_finalize_kernelINS_22Kernel_traits_finalizeILj20480E13__nv_bfloat16fS2_fjLj1024ELj4ENS_18Kernel_traits_baseILj20480ES2_fS2_fjLj1024EEEEEEEvNS_9BwdParamsE --------------------------
	.section	.nv.constant0._ZN10layer_norm22ln_bwd_finalize_kernelINS_22Kernel_traits_finalizeILj20480E13__nv_bfloat16fS2_fjLj1024ELj4ENS_18Kernel_traits_baseILj20480ES2_fS2_fjLj1024EEEEEEEvNS_9BwdParamsE,"a",@progbits
	.sectionflags	@""
	.align	4
.nv.constant0._ZN10layer_norm22ln_bwd_finalize_kernelINS_22Kernel_traits_finalizeILj20480E13__nv_bfloat16fS2_fjLj1024ELj4ENS_18Kernel_traits_baseILj20480ES2_fS2_fjLj1024EEEEEEEvNS_9BwdParamsE:
	.zero		488


//--------------------- .nv.constant0._ZN10layer_norm13ln_bwd_kernelINS_13Kernel_traitsI13__nv_bfloat16fS2_fjLj20480ELj4ELj1ELj4ELj16ENS_18Kernel_traits_baseILj20480ES2_fS2_fjLj128EEEEEEEvNS_9BwdParamsE --------------------------
	.section	.nv.constant0._ZN10layer_norm13ln_bwd_kernelINS_13Kernel_traitsI13__nv_bfloat16fS2_fjLj20480ELj4ELj1ELj4ELj16ENS_18Kernel_traits_baseILj20480ES2_fS2_fjLj128EEEEEEEvNS_9BwdParamsE,"a",@progbits
	.sectionflags	@""
	.align	4
.nv.constant0._ZN10layer_norm13ln_bwd_kernelINS_13Kernel_traitsI13__nv_bfloat16fS2_fjLj20480ELj4ELj1ELj4ELj16ENS_18Kernel_traits_baseILj20480ES2_fS2_fjLj128EEEEEEEvNS_9BwdParamsE:
	.zero		488


//--------------------- .nv.constant0._ZN10layer_norm22ln_bwd_finalize_kernelINS_22Kernel_traits_finalizeILj20480E13__nv_bfloat16S2_S2_fjLj1024ELj4ENS_18Kernel_traits_baseILj20480ES2_S2_S2_fjLj1024EEEEEEEvNS_9BwdParamsE --------------------------
	.section	.nv.constant0._ZN10layer_norm22ln_bwd_finalize_kernelINS_22Kernel_traits_finalizeILj20480E13__nv_bfloat16S2_S2_fjLj1024ELj4ENS_18Kernel_traits_baseILj20480ES2_S2_S2_fjLj1024EEEEEEEvNS_9BwdParamsE,"a",@progbits
	.sectionflags	@""
	.align	4
.nv.constant0._ZN10layer_norm22ln_bwd_finalize_kernelINS_22Kernel_traits_finalizeILj20480E13__nv_bfloat16S2_S2_fjLj1024ELj4ENS_18Kernel_traits_baseILj20480ES2_S2_S2_fjLj1024EEEEEEEvNS_9BwdParamsE:
	.zero		488


//--------------------- .nv.constant0._ZN10layer_norm13ln_bwd_kernelINS_13Kernel_traitsI13__nv_bfloat16S2_S2_fjLj20480ELj4ELj1ELj4ELj16ENS_18Kernel_traits_baseILj20480ES2_S2_S2_fjLj128EEEEEEEvNS_9BwdParamsE --------------------------
	.section	.nv.constant0._ZN10layer_norm13ln_bwd_kernelINS_13Kernel_traitsI13__nv_bfloat16S2_S2_fjLj20480ELj4ELj1ELj4ELj16ENS_18Kernel_traits_baseILj20480ES2_S2_S2_fjLj128EEEEEEEvNS_9BwdParamsE,"a",@progbits
	.sectionflags	@""
	.align	4
.nv.constant0._ZN10layer_norm13ln_bwd_kernelINS_13Kernel_traitsI13__nv_bfloat16S2_S2_fjLj20480ELj4ELj1ELj4ELj16ENS_18Kernel_traits_baseILj20480ES2_S2_S2_fjLj128EEEEEEEvNS_9BwdParamsE:
	.zero		488


//--------------------- .nv.constant0._ZN10layer_norm22ln_bwd_finalize_kernelINS_22Kernel_traits_finalizeILj20480E6__halffS2_fjLj1024ELj4ENS_18Kernel_traits_baseILj20480ES2_fS2_fjLj1024EEEEEEEvNS_9BwdParamsE --------------------------
	.section	.nv.constant0._ZN10layer_norm22ln_bwd_finalize_kernelINS_22Kernel_traits_finalizeILj20480E6__halffS2_fjLj1024ELj4ENS_18Kernel_traits_baseILj20480ES2_fS2_fjLj1024EEEEEEEvNS_9BwdParamsE,"a",@progbits
	.sectionflags	@""
	.align	4
.nv.constant0._ZN10layer_norm22ln_bwd_finalize_kernelINS_22Kernel_traits_finalizeILj20480E6__halffS2_fjLj1024ELj4ENS_18Kernel_traits_baseILj20480ES2_fS2_fjLj1024EEEEEEEvNS_9BwdParamsE:
	.zero		488


//--------------------- .nv.constant0._ZN10layer_norm13ln_bwd_kernelINS_13Kernel_traitsI6__halffS2_fjLj20480ELj4ELj1ELj4ELj16ENS_18Kernel_traits_baseILj20480ES2_fS2_fjLj128EEEEEEEvNS_9BwdParamsE --------------------------
	.section	.nv.constant0._ZN10layer_norm13ln_bwd_kernelINS_13Kernel_traitsI6__halffS2_fjLj20480ELj4ELj1ELj4ELj16ENS_18Kernel_traits_baseILj20480ES2_fS2_fjLj128EEEEEEEvNS_9BwdParamsE,"a",@progbits
	.sectionflags	@""
	.align	4
.nv.constant0._ZN10layer_norm13ln_bwd_kernelINS_13Kernel_traitsI6__halffS2_fjLj20480ELj4ELj1ELj4ELj16ENS_18Kernel_traits_baseILj20480ES2_fS2_fjLj128EEEEEEEvNS_9BwdParamsE:
	.zero		488


//--------------------- .nv.constant0._ZN10layer_norm22ln_bwd_finalize_kernelINS_22Kernel_traits_finalizeILj20480E6__halfS2_S2_fjLj1024ELj4ENS_18Kernel_traits_baseILj20480ES2_S2_S2_fjLj1024EEEEEEEvNS_9BwdParamsE --------------------------
	.section	.nv.constant0._ZN10layer_norm22ln_bwd_finalize_kernelINS_22Kernel_traits_finalizeILj20480E6__halfS2_S2_fjLj1024ELj4ENS_18Kernel_traits_baseILj20480ES2_S2_S2_fjLj1024EEEEEEEvNS_9BwdParamsE,"a",@progbits
	.sectionflags	@""
	.align	4
.nv.constant0._ZN10layer_norm22ln_bwd_finalize_kernelINS_22Kernel_traits_finalizeILj20480E6__halfS2_S2_fjLj1024ELj4ENS_18Kernel_traits_baseILj20480ES2_S2_S2_fjLj1024EEEEEEEvNS_9BwdParamsE:
	.zero		488


//--------------------- .nv.constant0._ZN10layer_norm13ln_bwd_kernelINS_13Kernel_traitsI6__halfS2_S2_fjLj20480ELj4ELj1ELj4ELj16ENS_18Kernel_traits_baseILj20480ES2_S2_S2_fjLj128EEEEEEEvNS_9BwdParamsE --------------------------
	.section	.nv.constant0._ZN10layer_norm13ln_bwd_kernelINS_13Kernel_traitsI6__halfS2_S2_fjLj20480ELj4ELj1ELj4ELj16ENS_18Kernel_traits_baseILj20480ES2_S2_S2_fjLj128EEEEEEEvNS_9BwdParamsE,"a",@progbits
	.sectionflags	@""
	.align	4
.nv.constant0._ZN10layer_norm13ln_bwd_kernelINS_13Kernel_traitsI6__halfS2_S2_fjLj20480ELj4ELj1ELj4ELj16ENS_18Kernel_traits_baseILj20480ES2_S2_S2_fjLj128EEEEEEEvNS_9BwdParamsE:
	.zero		488


//--------------------- .nv.constant0._ZN10layer_norm22ln_bwd_finalize_kernelINS_22Kernel_traits_finalizeILj20480EffffjLj1024ELj4ENS_18Kernel_traits_baseILj20480EffffjLj1024EEEEEEEvNS_9BwdParamsE --------------------------
	.section	.nv.constant0._ZN10layer_norm22ln_bwd_finalize_kernelINS_22Kernel_traits_finalizeILj20480EffffjLj1024ELj4ENS_18Kernel_traits_baseILj20480EffffjLj1024EEEEEEEvNS_9BwdParamsE,"a",@progbits
	.sectionflags	@""
	.align	4
.nv.constant0._ZN10layer_norm22ln_bwd_finalize_kernelINS_22Kernel_traits_finalizeILj20480EffffjLj1024ELj4ENS_18Kernel_traits_baseILj20480EffffjLj1024EEEEEEEvNS_9BwdParamsE:
	.zero		488


//--------------------- .nv.constant0._ZN10layer_norm13ln_bwd_kernelINS_13Kernel_traitsIffffjLj20480ELj4ELj1ELj4ELj16ENS_18Kernel_traits_baseILj20480EffffjLj128EEEEEEEvNS_9BwdParamsE --------------------------
	.section	.nv.constant0._ZN10layer_norm13ln_bwd_kernelINS_13Kernel_traitsIffffjLj20480ELj4ELj1ELj4ELj16ENS_18Kernel_traits_baseILj20480EffffjLj128EEEEEEEvNS_9BwdParamsE,"a",@progbits
	.sectionflags	@""
	.align	4
.nv.constant0._ZN10layer_norm13ln_bwd_kernelINS_13Kernel_traitsIffffjLj20480ELj4ELj1ELj4ELj16ENS_18Kernel_traits_baseILj20480EffffjLj128EEEEEEEvNS_9BwdParamsE:
	.zero		488


//--------------------- .nv.constant0._ZN10layer_norm22ln_bwd_finalize_kernelINS_22Kernel_traits_finalizeILj18432E13__nv_bfloat16fS2_fjLj1024ELj4ENS_18Kernel_traits_baseILj18432ES2_fS2_fjLj1024EEEEEEEvNS_9BwdParamsE --------------------------
	.section	.nv.constant0._ZN10layer_norm22ln_bwd_finalize_kernelINS_22Kernel_traits_finalizeILj18432E13__nv_bfloat16fS2_fjLj1024ELj4ENS_18Kernel_traits_baseILj18432ES2_fS2_fjLj1024EEEEEEEvNS_9BwdParamsE,"a",@progbits
	.sectionflags	@""
	.align	4
.nv.constant0._ZN10layer_norm22ln_bwd_finalize_kernelINS_22Kernel_traits_finalizeILj18432E13__nv_bfloat16fS2_fjLj1024ELj4ENS_18Kernel_traits_baseILj18432ES2_fS2_fjLj1024EEEEEEEvNS_9BwdParamsE:
	.zero		488


//--------------------- .nv.constant0._ZN10layer_norm13ln_bwd_kernelINS_13Kernel_traitsI13__nv_bfloat16fS2_fjLj18432ELj4ELj1ELj4ELj16ENS_18Kernel_traits_baseILj18432ES2_fS2_fjLj128EEEEEEEvNS_9BwdParamsE --------------------------
	.section	.nv.constant0._ZN10layer_norm13ln_bwd_kernelINS_13Kernel_traitsI13__nv_bfloat16fS2_fjLj18432ELj4ELj1ELj4ELj16ENS_18Kernel_traits_baseILj18432ES2_fS2_fjLj128EEEEEEEvNS_9BwdParamsE,"a",@progbits
	.sectionflags	@""
	.align	4
.nv.constant0._ZN10layer_norm13ln_bwd_kernelINS_13Kernel_traitsI13__nv_bfloat16fS2_fjLj18432ELj4ELj1ELj4ELj16ENS_18Kernel_traits_baseILj18432ES2_fS2_fjLj128EEEEEEEvNS_9BwdParamsE:
	.zero		488


//--------------------- .nv.constant0._ZN10layer_norm22ln_bwd_finalize_kernelINS_22Kernel_traits_finalizeILj18432E13__nv_bfloat16S2_S2_fjLj1024ELj4ENS_18Kernel_traits_baseILj18432ES2_S2_S2_fjLj1024EEEEEEEvNS_9BwdParamsE --------------------------
	.section	.nv.constant0._ZN10layer_norm22ln_bwd_finalize_kernelINS_22Kernel_traits_finalizeILj18432E13__nv_bfloat16S2_S2_fjLj1024ELj4ENS_18Kernel_traits_baseILj18432ES2_S2_S2_fjLj1024EEEEEEEvNS_9BwdParamsE,"a",@progbits
	.sectionflags	@""
	.align	4
.nv.constant0._ZN10layer_norm22ln_bwd_finalize_kernelINS_22Kernel_traits_finalizeILj18432E13__nv_bfloat16S2_S2_fjLj1024ELj4ENS_18Kernel_traits_baseILj18432ES2_S2_S2_fjLj1024EEEEEEEvNS_9BwdParamsE:
	.zero		488


//--------------------- .nv.constant0._ZN10layer_norm13ln_bwd_kernelINS_13Kernel_traitsI13__nv_bfloat16S2_S2_fjLj18432ELj4ELj1ELj4ELj8ENS_18Kernel_traits_baseILj18432ES2_S2_S2_fjLj128EEEEEEEvNS_9BwdParamsE --------------------------
	.section	.nv.constant0._ZN10layer_norm13ln_bwd_kernelINS_13Kernel_traitsI13__nv_bfloat16S2_S2_fjLj18432ELj4ELj1ELj4ELj8ENS_18Kernel_traits_baseILj18432ES2_S2_S2_fjLj128EEEEEEEvNS_9BwdParamsE,"a",@progbits
	.sectionflags	@""
	.align	4
.nv.constant0._ZN10layer_norm13ln_bwd_kernelINS_13Kernel_traitsI13__nv_bfloat16S2_S2_fjLj18432ELj4ELj1ELj4ELj8ENS_18Kernel_traits_baseILj18432ES2_S2_S2_fjLj128EEEEEEEvNS_9BwdParamsE:
	.zero		488


//--------------------- .nv.constant0._ZN10layer_norm22ln_bwd_finalize_kernelINS_22Kernel_traits_finalizeILj18432E6__halffS2_fjLj1024ELj4ENS_18Kernel_traits_baseILj18432ES2_fS2_fjLj1024EEEEEEEvNS_9BwdParamsE --------------------------
	.section	.nv.constant0._ZN10layer_norm22ln_bwd_finalize_kernelINS_22Kernel_traits_finalizeILj18432E6__halffS2_fjLj1024ELj4ENS_18Kernel_traits_baseILj18432ES2_fS2_fjLj1024EEEEEEEvNS_9BwdParamsE,"a",@progbits
	.sectionflags	@""
	.align	4
.nv.constant0._ZN10layer_norm22ln_bwd_finalize_kernelINS_22Kernel_traits_finalizeILj18432E6__halffS2_fjLj1024ELj4ENS_18Kernel_traits_baseILj18432ES2_fS2_fjLj1024EEEEEEEvNS_9BwdParamsE:
	.zero		488


//--------------------- .nv.constant0._ZN10layer_norm13ln_bwd_kernelINS_13Kernel_traitsI6__halffS2_fjLj18432ELj4ELj1ELj4ELj16ENS_18Kernel_traits_baseILj18432ES2_fS2_fjLj128EEEEEEEvNS_9BwdParamsE --------------------------
	.section	.nv.constant0._ZN10layer_norm13ln_bwd_kernelINS_13Kernel_traitsI6__halffS2_fjLj18432ELj4ELj1ELj4ELj16ENS_18Kernel_traits_baseILj18432ES2_fS2_fjLj128EEEEEEEvNS_9BwdParamsE,"a",@progbits
	.sectionflags	@""
	.align	4
.nv.constant0._ZN10layer_norm13ln_bwd_kernelINS_13Kernel_traitsI6__halffS2_fjLj18432ELj4ELj1ELj4ELj16ENS_18Kernel_traits_baseILj18432ES2_fS2_fjLj128EEEEEEEvNS_9BwdParamsE:
	.zero		488


//--------------------- .nv.constant0._ZN10layer_norm22ln_bwd_finalize_kernelINS_22Kernel_traits_finalizeILj18432E6__halfS2_S2_fjLj1024ELj4ENS_18Kernel_traits_baseILj18432ES2_S2_S2_fjLj1024EEEEEEEvNS_9BwdParamsE --------------------------
	.section	.nv.constant0._ZN10layer_norm22ln_bwd_finalize_kernelINS_22Kernel_traits_finalizeILj18432E6__halfS2_S2_fjLj1024ELj4ENS_18Kernel_traits_baseILj18432ES2_S2_S2_fjLj1024EEEEEEEvNS_9BwdParamsE,"a",@progbits
	.sectionflags	@""
	.align	4
.nv.constant0._ZN10layer_norm22ln_bwd_finalize_kernelINS_22Kernel_traits_finalizeILj18432E6__halfS2_S2_fjLj1024ELj4ENS_18Kernel_traits_baseILj18432ES2_S2_S2_fjLj1024EEEEEEEvNS_9BwdParamsE:
	.zero		488


//--------------------- .nv.constant0._ZN10layer_norm13ln_bwd_kernelINS_13Kernel_traitsI6__halfS2_S2_fjLj18432ELj4ELj1ELj4ELj8ENS_18Kernel_traits_baseILj18432ES2_S2_S2_fjLj128EEEEEEEvNS_9BwdParamsE --------------------------
	.section	.nv.constant0._ZN10layer_norm13ln_bwd_kernelINS_13Kernel_traitsI6__halfS2_S2_fjLj18432ELj4ELj1ELj4ELj8ENS_18Kernel_traits_baseILj18432ES2_S2_S2_fjLj128EEEEEEEvNS_9BwdParamsE,"a",@progbits
	.sectionflags	@""
	.align	4
.nv.constant0._ZN10layer_norm13ln_bwd_kernelINS_13Kernel_traitsI6__halfS2_S2_fjLj18432ELj4ELj1ELj4ELj8ENS_18Kernel_traits_baseILj18432ES2_S2_S2_fjLj128EEEEEEEvNS_9BwdParamsE:
	.zero		488


//--------------------- .nv.constant0._ZN10layer_norm22ln_bwd_finalize_kernelINS_22Kernel_traits_finalizeILj18432EffffjLj1024ELj4ENS_18Kernel_traits_baseILj18432EffffjLj1024EEEEEEEvNS_9BwdParamsE --------------------------
	.section	.nv.constant0._ZN10layer_norm22ln_bwd_finalize_kernelINS_22Kernel_traits_finalizeILj18432EffffjLj1024ELj4ENS_18Kernel_traits_baseILj18432EffffjLj1024EEEEEEEvNS_9BwdParamsE,"a",@progbits
	.sectionflags	@""
	.align	4
.nv.constant0._ZN10layer_norm22ln_bwd_finalize_kernelINS_22Kernel_traits_finalizeILj18432EffffjLj1024ELj4ENS_18Kernel_traits_baseILj18432EffffjLj1024EEEEEEEvNS_9BwdParamsE:
	.zero		488


//--------------------- .nv.constant0._ZN10layer_norm13ln_bwd_kernelINS_13Kernel_traitsIffffjLj18432ELj4ELj1ELj4ELj16ENS_18Kernel_traits_baseILj18432EffffjLj128EEEEEEEvNS_9BwdParamsE --------------------------
	.section	.nv.constant0._ZN10layer_norm13ln_bwd_kernelINS_13Kernel_traitsIffffjLj18432ELj4ELj1ELj4ELj16ENS_18Kernel_traits_baseILj18432EffffjLj128EEEEEEEvNS_9BwdParamsE,"a",@progbits
	.sectionflags	@""
	.align	4
.nv.constant0._ZN10layer_norm13ln_bwd_kernelINS_13Kernel_traitsIffffjLj18432ELj4ELj1ELj4ELj16ENS_18Kernel_traits_baseILj18432EffffjLj128EEEEEEEvNS_9BwdParamsE:
	.zero		488


//--------------------- .nv.constant0._ZN10layer_norm22ln_bwd_finalize_kernelINS_22Kernel_traits_finalizeILj16384E13__nv_bfloat16fS2_fjLj1024ELj4ENS_18Kernel_traits_baseILj16384ES2_fS2_fjLj1024EEEEEEEvNS_9BwdParamsE --------------------------
	.section	.nv.constant0._ZN10layer_norm22ln_bwd_finalize_kernelINS_22Kernel_traits_finalizeILj16384E13__nv_bfloat16fS2_fjLj1024ELj4ENS_18Kernel_traits_baseILj16384ES2_fS2_fjLj1024EEEEEEEvNS_9BwdParamsE,"a",@progbits
	.sectionflags	@""
	.align	4
.nv.constant0._ZN10layer_norm22ln_bwd_finalize_kernelINS_22Kernel_traits_finalizeILj16384E13__nv_bfloat16fS2_fjLj1024ELj4ENS_18Kernel_traits_baseILj16384ES2_fS2_fjLj1024EEEEEEEvNS_9BwdParamsE:
	.zero		488


//--------------------- .nv.constant0._ZN10layer_norm13ln_bwd_kernelINS_13Kernel_traitsI13__nv_bfloat16fS2_fjLj16384ELj4ELj1ELj4ELj16ENS_18Kernel_traits_baseILj16384ES2_fS2_fjLj128EEEEEEEvNS_9BwdParamsE --------------------------
	.section	.nv.constant0._ZN10layer_norm13ln_bwd_kernelINS_13Kernel_traitsI13__nv_bfloat16fS2_fjLj16384ELj4ELj1ELj4ELj16ENS_18Kernel_traits_baseILj16384ES2_fS2_fjLj128EEEEEEEvNS_9BwdParamsE,"a",@progbits
	.sectionflags	@""
	.align	4
.nv.constant0._ZN10layer_norm13ln_bwd_kernelINS_13Kernel_traitsI13__nv_bfloat16fS2_fjLj16384ELj4ELj1ELj4ELj16ENS_18Kernel_traits_baseILj16384ES2_fS2_fjLj128EEEEEEEvNS_9BwdParamsE:
	.zero		488


//--------------------- .nv.constant0._ZN10layer_norm22ln_bwd_finalize_kernelINS_22Kernel_traits_finalizeILj16384E13__nv_bfloat16S2_S2_fjLj1024ELj4ENS_18Kernel_traits_baseILj16384ES2_S2_S2_fjLj1024EEEEEEEvNS_9BwdParamsE --------------------------
	.section	.nv.constant0._ZN10layer_norm22ln_bwd_finalize_kernelINS_22Kernel_traits_finalizeILj16384E13__nv_bfloat16S2_S2_fjLj1024ELj4ENS_18Kernel_traits_baseILj16384ES2_S2_S2_fjLj1024EEEEEEEvNS_9BwdParamsE,"a",@progbits
	.sectionflags	@""
	.align	4
.nv.constant0._ZN10layer_norm22ln_bwd_finalize_kernelINS_22Kernel_traits_finalizeILj16384E13__nv_bfloat16S2_S2_fjLj1024ELj4ENS_18Kernel_traits_baseILj16384ES2_S2_S2_fjLj1024EEEEEEEvNS_9BwdParamsE:
	.zero		488


//--------------------- .nv.constant0._ZN10layer_norm13ln_bwd_kernelINS_13Kernel_traitsI13__nv_bfloat16S2_S2_fjLj16384ELj4ELj1ELj4ELj16ENS_18Kernel_traits_baseILj16384ES2_S2_S2_fjLj128EEEEEEEvNS_9BwdParamsE --------------------------
	.section	.nv.constant0._ZN10layer_norm13ln_bwd_kernelINS_13Kernel_traitsI13__nv_bfloat16S2_S2_fjLj16384ELj4ELj1ELj4ELj16ENS_18Kernel_traits_baseILj16384ES2_S2_S2_fjLj128EEEEEEEvNS_9BwdParamsE,"a",@progbits
	.sectionflags	@""
	.align	4
.nv.constant0._ZN10layer_norm13ln_bwd_kernelINS_13Kernel_traitsI13__nv_bfloat16S2_S2_fjLj16384ELj4ELj1ELj4ELj16ENS_18Kernel_traits_baseILj16384ES2_S2_S2_fjLj128EEEEEEEvNS_9BwdParamsE:
	.zero		488


//--------------------- .nv.constant0._ZN10layer_norm22ln_bwd_finalize_kernelINS_22Kernel_traits_finalizeILj16384E6__halffS2_fjLj1024ELj4ENS_18Kernel_traits_baseILj16384ES2_fS2_fjLj1024EEEEEEEvNS_9BwdParamsE --------------------------
	.section	.nv.constant0._ZN10layer_norm22ln_bwd_finalize_kernelINS_22Kernel_traits_finalizeILj16384E6__halffS2_fjLj1024ELj4ENS_18Kernel_traits_baseILj16384ES2_fS2_fjLj1024EEEEEEEvNS_9BwdParamsE,"a",@progbits
	.sectionflags	@""
	.align	4
.nv.constant0._ZN10layer_norm22ln_bwd_finalize_kernelINS_22Kernel_traits_finalizeILj16384E6__halffS2_fjLj1024ELj4ENS_18Kernel_traits_baseILj16384ES2_fS2_fjLj1024EEEEEEEvNS_9BwdParamsE:
	.zero		488


//--------------------- .nv.constant0._ZN10layer_norm13ln_bwd_kernelINS_13Kernel_traitsI6__halffS2_fjLj16384ELj4ELj1ELj4ELj16ENS_18Kernel_traits_baseILj16384ES2_fS2_fjLj128EEEEEEEvNS_9BwdParamsE --------------------------
	.section	.nv.constant0._ZN10layer_norm13ln_bwd_kernelINS_13Kernel_traitsI6__halffS2_fjLj16384ELj4ELj1ELj4ELj16ENS_18Kernel_traits_baseILj16384ES2_fS2_fjLj128EEEEEEEvNS_9BwdParamsE,"a",@progbits
	.sectionflags	@""
	.align	4
.nv.constant0._ZN10layer_norm13ln_bwd_kernelINS_13Kernel_traitsI6__halffS2_fjLj16384ELj4ELj1ELj4ELj16ENS_18Kernel_traits_baseILj16384ES2_fS2_fjLj128EEEEEEEvNS_9BwdParamsE:
	.zero		488


//--------------------- .nv.constant0._ZN10layer_norm22ln_bwd_finalize_kernelINS_22Kernel_traits_finalizeILj16384E6__halfS2_S2_fjLj1024ELj4ENS_18Kernel_traits_baseILj16384ES2_S2_S2_fjLj1024EEEEEEEvNS_9BwdParamsE --------------------------
	.section	.nv.constant0._ZN10layer_norm22ln_bwd_finalize_kernelINS_22Kernel_traits_finalizeILj16384E6__halfS2_S2_fjLj1024ELj4ENS_18Kernel_traits_baseILj16384ES2_S2_S2_fjLj1024EEEEEEEvNS_9BwdParamsE,"a",@progbits
	.sectionflags	@""
	.align	4
.nv.constant0._ZN10layer_norm22ln_bwd_finalize_kernelINS_22Kernel_traits_finalizeILj16384E6__halfS2_S2_fjLj1024ELj4ENS_18Kernel_traits_baseILj16384ES2_S2_S2_fjLj1024EEEEEEEvNS_9BwdParamsE:
	.zero		488


//--------------------- .nv.constant0._ZN10layer_norm13ln_bwd_kernelINS_13Kernel_traitsI6__halfS2_S2_fjLj16384ELj4ELj1ELj4ELj16ENS_18Kernel_traits_baseILj16384ES2_S2_S2_fjLj128EEEEEEEvNS_9BwdParamsE --------------------------
	.section	.nv.constant0._ZN10layer_norm13ln_bwd_kernelINS_13Kernel_traitsI6__halfS2_S2_fjLj16384ELj4ELj1ELj4ELj16ENS_18Kernel_traits_baseILj16384ES2_S2_S2_fjLj128EEEEEEEvNS_9BwdParamsE,"a",@progbits
	.sectionflags	@""
	.align	4
.nv.constant0._ZN10layer_norm13ln_bwd_kernelINS_13Kernel_traitsI6__halfS2_S2_fjLj16384ELj4ELj1ELj4ELj16ENS_18Kernel_traits_baseILj16384ES2_S2_S2_fjLj128EEEEEEEvNS_9BwdParamsE:
	.zero		488


//--------------------- .nv.constant0._ZN10layer_norm22ln_bwd_finalize_kernelINS_22Kernel_traits_finalizeILj16384EffffjLj1024ELj4ENS_18Kernel_traits_baseILj16384EffffjLj1024EEEEEEEvNS_9BwdParamsE --------------------------
	.section	.nv.constant0._ZN10layer_norm22ln_bwd_finalize_kernelINS_22Kernel_traits_finalizeILj16384EffffjLj1024ELj4ENS_18Kernel_traits_baseILj16384EffffjLj1024EEEEEEEvNS_9BwdParamsE,"a",@progbits
	.sectionflags	@""
	.align	4
.nv.constant0._ZN10layer_norm22ln_bwd_finalize_kernelINS_22Kernel_traits_finalizeILj16384EffffjLj1024ELj4ENS_18Kernel_traits_baseILj16384EffffjLj1024EEEEEEEvNS_9BwdParamsE:
	.zero		488


//--------------------- .nv.constant0._ZN10layer_norm13ln_bwd_kernelINS_13Kernel_traitsIffffjLj16384ELj4ELj1ELj4ELj16ENS_18Kernel_traits_baseILj16384EffffjLj128EEEEEEEvNS_9BwdParamsE --------------------------
	.section	.nv.constant0._ZN10layer_norm13ln_bwd_kernelINS_13Kernel_traitsIffffjLj16384ELj4ELj1ELj4ELj16ENS_18Kernel_traits_baseILj16384EffffjLj128EEEEEEEvNS_9BwdParamsE,"a",@progbits
	.sectionflags	@""
	.align	4
.nv.constant0._ZN10layer_norm13ln_bwd_kernelINS_13Kernel_traitsIffffjLj16384ELj4ELj1ELj4ELj16ENS_18Kernel_traits_baseILj16384EffffjLj128EEEEEEEvNS_9BwdParamsE:
	.zero		488


//--------------------- .nv.constant0._ZN10layer_norm22ln_bwd_finalize_kernelINS_22Kernel_traits_finalizeILj15360E13__nv_bfloat16fS2_fjLj1024ELj4ENS_18Kernel_traits_baseILj15360ES2_fS2_fjLj1024EEEEEEEvNS_9BwdParamsE --------------------------
	.section	.nv.constant0._ZN10layer_norm22ln_bwd_finalize_kernelINS_22Kernel_traits_finalizeILj15360E13__nv_bfloat16fS2_fjLj1024ELj4ENS_18Kernel_traits_baseILj15360ES2_fS2_fjLj1024EEEEEEEvNS_9BwdParamsE,"a",@progbits
	.sectionflags	@""
	.align	4
.nv.constant0._ZN10layer_norm22ln_bwd_finalize_kernelINS_22Kernel_traits_finalizeILj15360E13__nv_bfloat16fS2_fjLj1024ELj4ENS_18Kernel_traits_baseILj15360ES2_fS2_fjLj1024EEEEEEEvNS_9BwdParamsE:
	.zero		488


//--------------------- .nv.constant0._ZN10layer_norm13ln_bwd_kernelINS_13Kernel_traitsI13__nv_bfloat16fS2_fjLj15360ELj4ELj1ELj4ELj8ENS_18Kernel_traits_baseILj15360ES2_fS2_fjLj128EEEEEEEvNS_9BwdParamsE --------------------------
	.section	.nv.constant0._ZN10layer_norm13ln_bwd_kernelINS_13Kernel_traitsI13__nv_bfloat16fS2_fjLj15360ELj4ELj1ELj4ELj8ENS_18Kernel_traits_baseILj15360ES2_fS2_fjLj128EEEEEEEvNS_9BwdParamsE,"a",@progbits
	.sectionflags	@""
	.align	4
.nv.constant0._ZN10layer_norm13ln_bwd_kernelINS_13Kernel_traitsI13__nv_bfloat16fS2_fjLj15360ELj4ELj1ELj4ELj8ENS_18Kernel_traits_baseILj15360ES2_fS2_fjLj128EEEEEEEvNS_9BwdParamsE:
	.zero		488


//--------------------- .nv.constant0._ZN10layer_norm22ln_bwd_finalize_kernelINS_22Kernel_traits_finalizeILj15360E13__nv_bfloat16S2_S2_fjLj1024ELj4ENS_18Kernel_traits_baseILj15360ES2_S2_S2_fjLj1024EEEEEEEvNS_9BwdParamsE --------------------------
	.section	.nv.constant0._ZN10layer_norm22ln_bwd_finalize_kernelINS_22Kernel_traits_finalizeILj15360E13__nv_bfloat16S2_S2_fjLj1024ELj4ENS_18Kernel_traits_baseILj15360ES2_S2_S2_fjLj1024EEEEEEEvNS_9BwdParamsE,"a",@progbits
	.sectionflags	@""
	.align	4
.nv.constant0._ZN10layer_norm22ln_bwd_finalize_kernelINS_22Kernel_traits_finalizeILj15360E13__nv_bfloat16S2_S2_fjLj1024ELj4ENS_18Kernel_traits_baseILj15360ES2_S2_S2_fjLj1024EEEEEEEvNS_9BwdParamsE:
	.zero		488


//--------------------- .nv.constant0._ZN10layer_norm13ln_bwd_kernelINS_13Kernel_traitsI13__nv_bfloat16S2_S2_fjLj15360ELj4ELj1ELj4ELj4ENS_18Kernel_traits_baseILj15360ES2_S2_S2_fjLj128EEEEEEEvNS_9BwdParamsE --------------------------
	.section	.nv.constant0._ZN10layer_norm13ln_bwd_kernelINS_13Kernel_traitsI13__nv_bfloat16S2_S2_fjLj15360ELj4ELj1ELj4ELj4ENS_18Kernel_traits_baseILj15360ES2_S2_S2_fjLj128EEEEEEEvNS_9BwdParamsE,"a",@progbits
	.sectionflags	@""
	.align	4
.nv.constant0._ZN10layer_norm13ln_bwd_kernelINS_13Kernel_traitsI13__nv_bfloat16S2_S2_fjLj15360ELj4ELj1ELj4ELj4ENS_18Kernel_traits_baseILj15360ES2_S2_S2_fjLj128EEEEEEEvNS_9BwdParamsE:
	.zero		488


//--------------------- .nv.constant0._ZN10layer_norm22ln_bwd_finalize_kernelINS_22Kernel_traits_finalizeILj15360E6__halffS2_fjLj1024ELj4ENS_18Kernel_traits_baseILj15360ES2_fS2_fjLj1024EEEEEEEvNS_9BwdParamsE --------------------------
	.section	.nv.constant0._ZN10layer_norm22ln_bwd_finalize_kernelINS_22Kernel_traits_finalizeILj15360E6__halffS2_fjLj1024ELj4ENS_18Kernel_traits_baseILj15360ES2_fS2_fjLj1024EEEEEEEvNS_9BwdParamsE,"a",@progbits
	.sectionflags	@""
	.align	4
.nv.constant0._ZN10layer_norm22ln_bwd_finalize_kernelINS_22Kernel_traits_finalizeILj15360E6__halffS2_fjLj1024ELj4ENS_18Kernel_traits_baseILj15360ES2_fS2_fjLj1024EEEEEEEvNS_9BwdParamsE:
	.zero		488


//--------------------- .nv.constant0._ZN10layer_norm13ln_bwd_kernelINS_13Kernel_traitsI6__halffS2_fjLj15360ELj4ELj1ELj4ELj8ENS_18Kernel_traits_baseILj15360ES2_fS2_fjLj128EEEEEEEvNS_9BwdParamsE --------------------------
	.section	.nv.constant0._ZN10layer_norm13ln_bwd_kernelINS_13Kernel_traitsI6__halffS2_fjLj15360ELj4ELj1ELj4ELj8ENS_18Kernel_traits_baseILj15360ES2_fS2_fjLj128EEEEEEEvNS_9BwdParamsE,"a",@progbits
	.sectionflags	@""
	.align	4
.nv.constant0._ZN10layer_norm13ln_bwd_kernelINS_13Kernel_traitsI6__halffS2_fjLj15360ELj4ELj1ELj4ELj8ENS_18Kernel_traits_baseILj15360ES2_fS2_fjLj128EEEEEEEvNS_9BwdParamsE:
	.zero		488


//--------------------- .nv.constant0._ZN10layer_norm22ln_bwd_finalize_kernelINS_22Kernel_traits_finalizeILj15360E6__halfS2_S2_fjLj1024ELj4ENS_18Kernel_traits_baseILj15360ES2_S2_S2_fjLj1024EEEEEEEvNS_9BwdParamsE --------------------------
	.section	.nv.constant0._ZN10layer_norm22ln_bwd_finalize_kernelINS_22Kernel_traits_finalizeILj15360E6__halfS2_S2_fjLj1024ELj4ENS_18Kernel_traits_baseILj15360ES2_S2_S2_fjLj1024EEEEEEEvNS_9BwdParamsE,"a",@progbits
	.sectionflags	@""
	.align	4
.nv.constant0._ZN10layer_norm22ln_bwd_finalize_kernelINS_22Kernel_traits_finalizeILj15360E6__halfS2_S2_fjLj1024ELj4ENS_18Kernel_traits_baseILj15360ES2_S2_S2_fjLj1024EEEEEEEvNS_9BwdParamsE:
	.zero		488


//--------------------- .nv.constant0._ZN10layer_norm13ln_bwd_kernelINS_13Kernel_traitsI6__halfS2_S2_fjLj15360ELj4ELj1ELj4ELj4ENS_18Kernel_traits_baseILj15360ES2_S2_S2_fjLj128EEEEEEEvNS_9BwdParamsE --------------------------
	.section	.nv.constant0._ZN10layer_norm13ln_bwd_kernelINS_13Kernel_traitsI6__halfS2_S2_fjLj15360ELj4ELj1ELj4ELj4ENS_18Kernel_traits_baseILj15360ES2_S2_S2_fjLj128EEEEEEEvNS_9BwdParamsE,"a",@progbits
	.sectionflags	@""
	.align	4
.nv.constant0._ZN10layer_norm13ln_bwd_kernelINS_13Kernel_traitsI6__halfS2_S2_fjLj15360ELj4ELj1ELj4ELj4ENS_18Kernel_traits_baseILj15360ES2_S2_S2_fjLj128EEEEEEEvNS_9BwdParamsE:
	.zero		488


//--------------------- .nv.constant0._ZN10layer_norm22ln_bwd_finalize_kernelINS_22Kernel_traits_finalizeILj15360EffffjLj1024ELj4ENS_18Kernel_traits_baseILj15360EffffjLj1024EEEEEEEvNS_9BwdParamsE --------------------------
	.section	.nv.constant0._ZN10layer_norm22ln_bwd_finalize_kernelINS_22Kernel_traits_finalizeILj15360EffffjLj1024ELj4ENS_18Kernel_traits_baseILj15360EffffjLj1024EEEEEEEvNS_9BwdParamsE,"a",@progbits
	.sectionflags	@""
	.align	4
.nv.constant0._ZN10layer_norm22ln_bwd_finalize_kernelINS_22Kernel_traits_finalizeILj15360EffffjLj1024ELj4ENS_18Kernel_traits_baseILj15360EffffjLj1024EEEEEEEvNS_9BwdParamsE:
	.zero		488


//--------------------- .nv.constant0._ZN10layer_norm13ln_bwd_kernelINS_13Kernel_traitsIffffjLj15360ELj4ELj1ELj4ELj8ENS_18Kernel_traits_baseILj15360EffffjLj128EEEEEEEvNS_9BwdParamsE --------------------------
	.section	.nv.constant0._ZN10layer_norm13ln_bwd_kernelINS_13Kernel_traitsIffffjLj15360ELj4ELj1ELj4ELj8ENS_18Kernel_traits_baseILj15360EffffjLj128EEEEEEEvNS_9BwdParamsE,"a",@progbits
	.sectionflags	@""
	.align	4
.nv.constant0._ZN10layer_norm13ln_bwd_kernelINS_13Kernel_traitsIffffjLj15360ELj4ELj1ELj4ELj8ENS_18Kernel_traits_baseILj15360EffffjLj128EEEEEEEvNS_9BwdParamsE:
	.zero		488


//--------------------- .nv.constant0._ZN10layer_norm22ln_bwd_finalize_kernelINS_22Kernel_traits_finalizeILj14336E13__nv_bfloat16fS2_fjLj1024ELj4ENS_18Kernel_traits_baseILj14336ES2_fS2_fjLj1024EEEEEEEvNS_9BwdParamsE --------------------------
	.section	.nv.constant0._ZN10layer_norm22ln_bwd_finalize_kernelINS_22Kernel_traits_finalizeILj14336E13__nv_bfloat16fS2_fjLj1024ELj4ENS_18Kernel_traits_baseILj14336ES2_fS2_fjLj1024EEEEEEEvNS_9BwdParamsE,"a",@progbits
	.sectionflags	@""
	.align	4
.nv.constant0._ZN10layer_norm22ln_bwd_finalize_kernelINS_22Kernel_traits_finalizeILj14336E13__nv_bfloat16fS2_fjLj1024ELj4ENS_18Kernel_traits_baseILj14336ES2_fS2_fjLj1024EEEEEEEvNS_9BwdParamsE:
	.zero		488


//--------------------- .nv.constant0._ZN10layer_norm13ln_bwd_kernelINS_13Kernel_traitsI13__nv_bfloat16fS2_fjLj14336ELj4ELj1ELj4ELj8ENS_18Kernel_traits_baseILj14336ES2_fS2_fjLj128EEEEEEEvNS_9BwdParamsE --------------------------
	.section	.nv.constant0._ZN10layer_norm13ln_bwd_kernelINS_13Kernel_traitsI13__nv_bfloat16fS2_fjLj14336ELj4ELj1ELj4ELj8ENS_18Kernel_traits_baseILj14336ES2_fS2_fjLj128EEEEEEEvNS_9BwdParamsE,"a",@progbits
	.sectionflags	@""
	.align	4
.nv.constant0._ZN10layer_norm13ln_bwd_kernelINS_13Kernel_traitsI13__nv_bfloat16fS2_fjLj14336ELj4ELj1ELj4ELj8ENS_18Kernel_traits_baseILj14336ES2_fS2_fjLj128EEEEEEEvNS_9BwdParamsE:
	.zero		488


//--------------------- .nv.constant0._ZN10layer_norm22ln_bwd_finalize_kernelINS_22Kernel_traits_finalizeILj14336E13__nv_bfloat16S2_S2_fjLj1024ELj4ENS_18Kernel_traits_baseILj14336ES2_S2_S2_fjLj1024EEEEEEEvNS_9BwdParamsE --------------------------
	.section	.nv.constant0._ZN10layer_norm22ln_bwd_finalize_kernelINS_22Kernel_traits_finalizeILj14336E13__nv_bfloat16S2_S2_fjLj1024ELj4ENS_18Kernel_traits_baseILj14336ES2_S2_S2_fjLj1024EEEEEEEvNS_9BwdParamsE,"a",@progbits
	.sectionflags	@""
	.align	4
.nv.constant0._ZN10layer_norm22ln_bwd_finalize_kernelINS_22Kernel_traits_finalizeILj14336E13__nv_bfloat16S2_S2_fjLj1024ELj4ENS_18Kernel_traits_baseILj14336ES2_S2_S2_fjLj1024EEEEEEEvNS_9BwdParamsE:
	.zero		488


//--------------------- .nv.constant0._ZN10layer_norm13ln_bwd_kernelINS_13Kernel_traitsI13__nv_bfloat16S2_S2_fjLj14336ELj4ELj1ELj4ELj8ENS_18Kernel_traits_baseILj14336ES2_S2_S2_fjLj128EEEEEEEvNS_9BwdParamsE --------------------------
	.section	.nv.constant0._ZN10layer_norm13ln_bwd_kernelINS_13Kernel_traitsI13__nv_bfloat16S2_S2_fjLj14336ELj4ELj1ELj4ELj8ENS_18Kernel_traits_baseILj14336ES2_S2_S2_fjLj128EEEEEEEvNS_9BwdParamsE,"a",@progbits
	.sectionflags	@""
	.align	4
.nv.constant0._ZN10layer_norm13ln_bwd_kernelINS_13Kernel_traitsI13__nv_bfloat16S2_S2_fjLj14336ELj4ELj1ELj4ELj8ENS_18Kernel_traits_baseILj14336ES2_S2_S2_fjLj128EEEEEEEvNS_9BwdParamsE:
	.zero		488


//--------------------- .nv.constant0._ZN10layer_norm22ln_bwd_finalize_kernelINS_22Kernel_traits_finalizeILj14336E6__halffS2_fjLj1024ELj4ENS_18Kernel_traits_baseILj14336ES2_fS2_fjLj1024EEEEEEEvNS_9BwdParamsE --------------------------
	.section	.nv.constant0._ZN10layer_norm22ln_bwd_finalize_kernelINS_22Kernel_traits_finalizeILj14336E6__halffS2_fjLj1024ELj4ENS_18Kernel_traits_baseILj14336ES2_fS2_fjLj1024EEEEEEEvNS_9BwdParamsE,"a",@progbits
	.sectionflags	@""
	.align	4
.nv.constant0._ZN10layer_norm22ln_bwd_finalize_kernelINS_22Kernel_traits_finalizeILj14336E6__halffS2_fjLj1024ELj4ENS_18Kernel_traits_baseILj14336ES2_fS2_fjLj1024EEEEEEEvNS_9BwdParamsE:
	.zero		488


//--------------------- .nv.constant0._ZN10layer_norm13ln_bwd_kernelINS_13Kernel_traitsI6__halffS2_fjLj14336ELj4ELj1ELj4ELj8ENS_18Kernel_traits_baseILj14336ES2_fS2_fjLj128EEEEEEEvNS_9BwdParamsE --------------------------
	.section	.nv.constant0._ZN10layer_norm13ln_bwd_kernelINS_13Kernel_traitsI6__halffS2_fjLj14336ELj4ELj1ELj4ELj8ENS_18Kernel_traits_baseILj14336ES2_fS2_fjLj128EEEEEEEvNS_9BwdParamsE,"a",@progbits
	.sectionflags	@""
	.align	4
.nv.constant0._ZN10layer_norm13ln_bwd_kernelINS_13Kernel_traitsI6__halffS2_fjLj14336ELj4ELj1ELj4ELj8ENS_18Kernel_traits_baseILj14336ES2_fS2_fjLj128EEEEEEEvNS_9BwdParamsE:
	.zero		488


//--------------------- .nv.constant0._ZN10layer_norm22ln_bwd_finalize_kernelINS_22Kernel_traits_finalizeILj14336E6__halfS2_S2_fjLj1024ELj4ENS_18Kernel_traits_baseILj14336ES2_S2_S2_fjLj1024EEEEEEEvNS_9BwdParamsE --------------------------
	.section	.nv.constant0._ZN10layer_norm22ln_bwd_finalize_kernelINS_22Kernel_traits_finalizeILj14336E6__halfS2_S2_fjLj1024ELj4ENS_18Kernel_traits_baseILj14336ES2_S2_S2_fjLj1024EEEEEEEvNS_9BwdParamsE,"a",@progbits
	.sectionflags	@""
	.align	4
.nv.constant0._ZN10layer_norm22ln_bwd_finalize_kernelINS_22Kernel_traits_finalizeILj14336E6__halfS2_S2_fjLj1024ELj4ENS_18Kernel_traits_baseILj14336ES2_S2_S2_fjLj1024EEEEEEEvNS_9BwdParamsE:
	.zero		488


//--------------------- .nv.constant0._ZN10layer_norm13ln_bwd_kernelINS_13Kernel_traitsI6__halfS2_S2_fjLj14336ELj4ELj1ELj4ELj8ENS_18Kernel_traits_baseILj14336ES2_S2_S2_fjLj128EEEEEEEvNS_9BwdParamsE --------------------------
	.section	.nv.constant0._ZN10layer_norm13ln_bwd_kernelINS_13Kernel_traitsI6__halfS2_S2_fjLj14336ELj4ELj1ELj4ELj8ENS_18Kernel_traits_baseILj14336ES2_S2_S2_fjLj128EEEEEEEvNS_9BwdParamsE,"a",@progbits
	.sectionflags	@""
	.align	4
.nv.constant0._ZN10layer_norm13ln_bwd_kernelINS_13Kernel_traitsI6__halfS2_S2_fjLj14336ELj4ELj1ELj4ELj8ENS_18Kernel_traits_baseILj14336ES2_S2_S2_fjLj128EEEEEEEvNS_9BwdParamsE:
	.zero		488


//--------------------- .nv.constant0._ZN10layer_norm22ln_bwd_finalize_kernelINS_22Kernel_traits_finalizeILj14336EffffjLj1024ELj4ENS_18Kernel_traits_baseILj14336EffffjLj1024EEEEEEEvNS_9BwdParamsE --------------------------
	.section	.nv.constant0._ZN10layer_norm22ln_bwd_finalize_kernelINS_22Kernel_traits_finalizeILj14336EffffjLj1024ELj4ENS_18Kernel_traits_baseILj14336EffffjLj1024EEEEEEEvNS_9BwdParamsE,"a",@progbits
	.sectionflags	@""
	.align	4
.nv.constant0._ZN10layer_norm22ln_bwd_finalize_kernelINS_22Kernel_traits_finalizeILj14336EffffjLj1024ELj4ENS_18Kernel_traits_baseILj14336EffffjLj1024EEEEEEEvNS_9BwdParamsE:
	.zero		488


//--------------------- .nv.constant0._ZN10layer_norm13ln_bwd_kernelINS_13Kernel_traitsIffffjLj14336ELj4ELj1ELj4ELj8ENS_18Kernel_traits_baseILj14336EffffjLj128EEEEEEEvNS_9BwdParamsE --------------------------
	.section	.nv.constant0._ZN10layer_norm13ln_bwd_kernelINS_13Kernel_traitsIffffjLj14336ELj4ELj1ELj4ELj8ENS_18Kernel_traits_baseILj14336EffffjLj128EEEEEEEvNS_9BwdParamsE,"a",@progbits
	.sectionflags	@""
	.align	4
.nv.constant0._ZN10layer_norm13ln_bwd_kernelINS_13Kernel_traitsIffffjLj14336ELj4ELj1ELj4ELj8ENS_18Kernel_traits_baseILj14336EffffjLj128EEEEEEEvNS_9BwdParamsE:
	.zero		488


//--------------------- .nv.constant0._ZN10layer_norm22ln_bwd_finalize_kernelINS_22Kernel_traits_finalizeILj12800E13__nv_bfloat16fS2_fjLj1024ELj4ENS_18Kernel_traits_baseILj12800ES2_fS2_fjLj1024EEEEEEEvNS_9BwdParamsE --------------------------
	.section	.nv.constant0._ZN10layer_norm22ln_bwd_finalize_kernelINS_22Kernel_traits_finalizeILj12800E13__nv_bfloat16fS2_fjLj1024ELj4ENS_18Kernel_traits_baseILj12800ES2_fS2_fjLj1024EEEEEEEvNS_9BwdParamsE,"a",@progbits
	.sectionflags	@""
	.align	4
.nv.constant0._ZN10layer_norm22ln_bwd_finalize_kernelINS_22Kernel_traits_finalizeILj12800E13__nv_bfloat16fS2_fjLj1024ELj4ENS_18Kernel_traits_baseILj12800ES2_fS2_fjLj1024EEEEEEEvNS_9BwdParamsE:
	.zero		488


//--------------------- .nv.constant0._ZN10layer_norm13ln_bwd_kernelINS_13Kernel_traitsI13__nv_bfloat16fS2_fjLj12800ELj5ELj1ELj4ELj16ENS_18Kernel_traits_baseILj12800ES2_fS2_fjLj128EEEEEEEvNS_9BwdParamsE --------------------------
	.section	.nv.constant0._ZN10layer_norm13ln_bwd_kernelINS_13Kernel_traitsI13__nv_bfloat16fS2_fjLj12800ELj5ELj1ELj4ELj16ENS_18Kernel_traits_baseILj12800ES2_fS2_fjLj128EEEEEEEvNS_9BwdParamsE,"a",@progbits
	.sectionflags	@""
	.align	4
.nv.constant0._ZN10layer_norm13ln_bwd_kernelINS_13Kernel_traitsI13__nv_bfloat16fS2_fjLj12800ELj5ELj1ELj4ELj16ENS_18Kernel_traits_baseILj12800ES2_fS2_fjLj128EEEEEEEvNS_9BwdParamsE:
	.zero		488


//--------------------- .nv.constant0._ZN10layer_norm22ln_bwd_finalize_kernelINS_22Kernel_traits_finalizeILj12800E13__nv_bfloat16S2_S2_fjLj1024ELj4ENS_18Kernel_traits_baseILj12800ES2_S2_S2_fjLj1024EEEEEEEvNS_9BwdParamsE --------------------------
	.section	.nv.constant0._ZN10layer_norm22ln_bwd_finalize_kernelINS_22Kernel_traits_finalizeILj12800E13__nv_bfloat16S2_S2_fjLj1024ELj4ENS_18Kernel_traits_baseILj12800ES2_S2_S2_fjLj1024EEEEEEEvNS_9BwdParamsE,"a",@progbits
	.sectionflags	@""
	.align	4
.nv.constant0._ZN10layer_norm22ln_bwd_finalize_kernelINS_22Kernel_traits_finalizeILj12800E13__nv_bfloat16S2_S2_fjLj1024ELj4ENS_18Kernel_traits_baseILj12800ES2_S2_S2_fjLj1024EEEEEEEvNS_9BwdParamsE:
	.zero		488


//--------------------- .nv.constant0._ZN10layer_norm13ln_bwd_kernelINS_13Kernel_traitsI13__nv_bfloat16S2_S2_fjLj12800ELj5ELj1ELj4ELj8ENS_18Kernel_traits_baseILj12800ES2_S2_S2_fjLj128EEEEEEEvNS_9BwdParamsE --------------------------
	.section	.nv.constant0._ZN10layer_norm13ln_bwd_kernelINS_13Kernel_traitsI13__nv_bfloat16S2_S2_fjLj12800ELj5ELj1ELj4ELj8ENS_18Kernel_traits_baseILj12800ES2_S2_S2_fjLj128EEEEEEEvNS_9BwdParamsE,"a",@progbits
	.sectionflags	@""
	.align	4
.nv.constant0._ZN10layer_norm13ln_bwd_kernelINS_13Kernel_traitsI13__nv_bfloat16S2_S2_fjLj12800ELj5ELj1ELj4ELj8ENS_18Kernel_traits_baseILj12800ES2_S2_S2_fjLj128EEEEEEEvNS_9BwdParamsE:
	.zero		488


//--------------------- .nv.constant0._ZN10layer_norm22ln_bwd_finalize_kernelINS_22Kernel_traits_finalizeILj12800E6__halffS2_fjLj1024ELj4ENS_18Kernel_traits_baseILj12800ES2_fS2_fjLj1024EEEEEEEvNS_9BwdParamsE --------------------------
	.section	.nv.constant0._ZN10layer_norm22ln_bwd_finalize_kernelINS_22Kernel_traits_finalizeILj12800E6__halffS2_fjLj1024ELj4ENS_18Kernel_traits_baseILj12800ES2_fS2_fjLj1024EEEEEEEvNS_9BwdParamsE,"a",@progbits
	.sectionflags	@""
	.align	4
.nv.constant0._ZN10layer_norm22ln_bwd_finalize_kernelINS_22Kernel_traits_finalizeILj12800E6__halffS2_fjLj1024ELj4ENS_18Kernel_traits_baseILj12800ES2_fS2_fjLj1024EEEEEEEvNS_9BwdParamsE:
	.zero		488


//--------------------- .nv.constant0._ZN10layer_norm13ln_bwd_kernelINS_13Kernel_traitsI6__halffS2_fjLj12800ELj5ELj1ELj4ELj16ENS_18Kernel_traits_baseILj12800ES2_fS2_fjLj128EEEEEEEvNS_9BwdParamsE --------------------------
	.section	.nv.constant0._ZN10layer_norm13ln_bwd_kernelINS_13Kernel_traitsI6__halffS2_fjLj12800ELj5ELj1ELj4ELj16ENS_18Kernel_traits_baseILj12800ES2_fS2_fjLj128EEEEEEEvNS_9BwdParamsE,"a",@progbits
	.sectionflags	@""
	.align	4
.nv.constant0._ZN10layer_norm13ln_bwd_kernelINS_13Kernel_traitsI6__halffS2_fjLj12800ELj5ELj1ELj4ELj16ENS_18Kernel_traits_baseILj12800ES2_fS2_fjLj128EEEEEEEvNS_9BwdParamsE:
	.zero		488


//--------------------- .nv.constant0._ZN10layer_norm22ln_bwd_finalize_kernelINS_22Kernel_traits_finalizeILj12800E6__halfS2_S2_fjLj1024ELj4ENS_18Kernel_traits_baseILj12800ES2_S2_S2_fjLj1024EEEEEEEvNS_9BwdParamsE --------------------------
	.section	.nv.constant0._ZN10layer_norm22ln_bwd_finalize_kernelINS_22Kernel_traits_finalizeILj12800E6__halfS2_S2_fjLj1024ELj4ENS_18Kernel_traits_baseILj12800ES2_S2_S2_fjLj1024EEEEEEEvNS_9BwdParamsE,"a",@progbits
	.sectionflags	@""
	.align	4
.nv.constant0._ZN10layer_norm22ln_bwd_finalize_kernelINS_22Kernel_traits_finalizeILj12800E6__halfS2_S2_fjLj1024ELj4ENS_18Kernel_traits_baseILj12800ES2_S2_S2_fjLj1024EEEEEEEvNS_9BwdParamsE:
	.zero		488


//--------------------- .nv.constant0._ZN10layer_norm13ln_bwd_kernelINS_13Kernel_traitsI6__halfS2_S2_fjLj12800ELj5ELj1ELj4ELj8ENS_18Kernel_traits_baseILj12800ES2_S2_S2_fjLj128EEEEEEEvNS_9BwdParamsE --------------------------
	.section	.nv.constant0._ZN10layer_norm13ln_bwd_kernelINS_13Kernel_traitsI6__halfS2_S2_fjLj12800ELj5ELj1ELj4ELj8ENS_18Kernel_traits_baseILj12800ES2_S2_S2_fjLj128EEEEEEEvNS_9BwdParamsE,"a",@progbits
	.sectionflags	@""
	.align	4
.nv.constant0._ZN10layer_norm13ln_bwd_kernelINS_13Kernel_traitsI6__halfS2_S2_fjLj12800ELj5ELj1ELj4ELj8ENS_18Kernel_traits_baseILj12800ES2_S2_S2_fjLj128EEEEEEEvNS_9BwdParamsE:
	.zero		488


//--------------------- .nv.constant0._ZN10layer_norm22ln_bwd_finalize_kernelINS_22Kernel_traits_finalizeILj12800EffffjLj1024ELj4ENS_18Kernel_traits_baseILj12800EffffjLj1024EEEEEEEvNS_9BwdParamsE --------------------------
	.section	.nv.constant0._ZN10layer_norm22ln_bwd_finalize_kernelINS_22Kernel_traits_finalizeILj12800EffffjLj1024ELj4ENS_18Kernel_traits_baseILj12800EffffjLj1024EEEEEEEvNS_9BwdParamsE,"a",@progbits
	.sectionflags	@""
	.align	4
.nv.constant0._ZN10layer_norm22ln_bwd_finalize_kernelINS_22Kernel_traits_finalizeILj12800EffffjLj1024ELj4ENS_18Kernel_traits_baseILj12800EffffjLj1024EEEEEEEvNS_9BwdParamsE:
	.zero		488


//--------------------- .nv.constant0._ZN10layer_norm13ln_bwd_kernelINS_13Kernel_traitsIffffjLj12800ELj5ELj1ELj4ELj16ENS_18Kernel_traits_baseILj12800EffffjLj128EEEEEEEvNS_9BwdParamsE --------------------------
	.section	.nv.constant0._ZN10layer_norm13ln_bwd_kernelINS_13Kernel_traitsIffffjLj12800ELj5ELj1ELj4ELj16ENS_18Kernel_traits_baseILj12800EffffjLj128EEEEEEEvNS_9BwdParamsE,"a",@progbits
	.sectionflags	@""
	.align	4
.nv.constant0._ZN10layer_norm13ln_bwd_kernelINS_13Kernel_traitsIffffjLj12800ELj5ELj1ELj4ELj16ENS_18Kernel_traits_baseILj12800EffffjLj128EEEEEEEvNS_9BwdParamsE:
	.zero		488


//--------------------- .nv.constant0._ZN10layer_norm22ln_bwd_finalize_kernelINS_22Kernel_traits_finalizeILj12288E13__nv_bfloat16fS2_fjLj1024ELj4ENS_18Kernel_traits_baseILj12288ES2_fS2_fjLj1024EEEEEEEvNS_9BwdParamsE --------------------------
	.section	.nv.constant0._ZN10layer_norm22ln_bwd_finalize_kernelINS_22Kernel_traits_finalizeILj12288E13__nv_bfloat16fS2_fjLj1024ELj4ENS_18Kernel_traits_baseILj12288ES2_fS2_fjLj1024EEEEEEEvNS_9BwdParamsE,"a",@progbits
	.sectionflags	@""
	.align	4
.nv.constant0._ZN10layer_norm22ln_bwd_finalize_kernelINS_22Kernel_traits_finalizeILj12288E13__nv_bfloat16fS2_fjLj1024ELj4ENS_18Kernel_traits_baseILj12288ES2_fS2_fjLj1024EEEEEEEvNS_9BwdParamsE:
	.zero		488


//--------------------- .nv.constant0._ZN10layer_norm13ln_bwd_kernelINS_13Kernel_traitsI13__nv_bfloat16fS2_fjLj12288ELj4ELj1ELj4ELj16ENS_18Kernel_traits_baseILj12288ES2_fS2_fjLj128EEEEEEEvNS_9BwdParamsE --------------------------
	.section	.nv.constant0._ZN10layer_norm13ln_bwd_kernelINS_13Kernel_traitsI13__nv_bfloat16fS2_fjLj12288ELj4ELj1ELj4ELj16ENS_18Kernel_traits_baseILj12288ES2_fS2_fjLj128EEEEEEEvNS_9BwdParamsE,"a",@progbits
	.sectionflags	@""
	.align	4
.nv.constant0._ZN10layer_norm13ln_bwd_kernelINS_13Kernel_traitsI13__nv_bfloat16fS2_fjLj12288ELj4ELj1ELj4ELj16ENS_18Kernel_traits_baseILj12288ES2_fS2_fjLj128EEEEEEEvNS_9BwdParamsE:
	.zero		488


//--------------------- .nv.constant0._ZN10layer_norm22ln_bwd_finalize_kernelINS_22Kernel_traits_finalizeILj12288E13__nv_bfloat16S2_S2_fjLj1024ELj4ENS_18Kernel_traits_baseILj12288ES2_S2_S2_fjLj1024EEEEEEEvNS_9BwdParamsE --------------------------
	.section	.nv.constant0._ZN10layer_norm22ln_bwd_finalize_kernelINS_22Kernel_traits_finalizeILj12288E13__nv_bfloat16S2_S2_fjLj1024ELj4ENS_18Kernel_traits_baseILj12288ES2_S2_S2_fjLj1024EEEEEEEvNS_9BwdParamsE,"a",@progbits
	.sectionflags	@""
	.align	4
.nv.constant0._ZN10layer_norm22ln_bwd_finalize_kernelINS_22Kernel_traits_finalizeILj12288E13__nv_bfloat16S2_S2_fjLj1024ELj4ENS_18Kernel_traits_baseILj12288ES2_S2_S2_fjLj1024EEEEEEEvNS_9BwdParamsE:
	.zero		488


//--------------------- .nv.constant0._ZN10layer_norm13ln_bwd_kernelINS_13Kernel_traitsI13__nv_bfloat16S2_S2_fjLj12288ELj4ELj1ELj4ELj16ENS_18Kernel_traits_baseILj12288ES2_S2_S2_fjLj128EEEEEEEvNS_9BwdParamsE --------------------------
	.section	.nv.constant0._ZN10layer_norm13ln_bwd_kernelINS_13Kernel_traitsI13__nv_bfloat16S2_S2_fjLj12288ELj4ELj1ELj4ELj16ENS_18Kernel_traits_baseILj12288ES2_S2_S2_fjLj128EEEEEEEvNS_9BwdParamsE,"a",@progbits
	.sectionflags	@""
	.align	4
.nv.constant0._ZN10layer_norm13ln_bwd_kernelINS_13Kernel_traitsI13__nv_bfloat16S2_S2_fjLj12288ELj4ELj1ELj4ELj16ENS_18Kernel_traits_baseILj12288ES2_S2_S2_fjLj128EEEEEEEvNS_9BwdParamsE:
	.zero		488


//--------------------- .nv.constant0._ZN10layer_norm22ln_bwd_finalize_kernelINS_22Kernel_traits_finalizeILj12288E6__halffS2_fjLj1024ELj4ENS_18Kernel_traits_baseILj12288ES2_fS2_fjLj1024EEEEEEEvNS_9BwdParamsE --------------------------
	.section	.nv.constant0._ZN10layer_norm22ln_bwd_finalize_kernelINS_22Kernel_traits_finalizeILj12288E6__halffS2_fjLj1024ELj4ENS_18Kernel_traits_baseILj12288ES2_fS2_fjLj1024EEEEEEEvNS_9BwdParamsE,"a",@progbits
	.sectionflags	@""
	.align	4
.nv.constant0._ZN10layer_norm22ln_bwd_finalize_kernelINS_22Kernel_traits_finalizeILj12288E6__halffS2_fjLj1024ELj4ENS_18Kernel_traits_baseILj12288ES2_fS2_fjLj1024EEEEEEEvNS_9BwdParamsE:
	.zero		488


//--------------------- .nv.constant0._ZN10layer_norm13ln_bwd_kernelINS_13Kernel_traitsI6__halffS2_fjLj12288ELj4ELj1ELj4ELj16ENS_18Kernel_traits_baseILj12288ES2_fS2_fjLj128EEEEEEEvNS_9BwdParamsE --------------------------
	.section	.nv.constant0._ZN10layer_norm13ln_bwd_kernelINS_13Kernel_traitsI6__halffS2_fjLj12288ELj4ELj1ELj4ELj16ENS_18Kernel_traits_baseILj12288ES2_fS2_fjLj128EEEEEEEvNS_9BwdParamsE,"a",@progbits
	.sectionflags	@""
	.align	4
.nv.constant0._ZN10layer_norm13ln_bwd_kernelINS_13Kernel_traitsI6__halffS2_fjLj12288ELj4ELj1ELj4ELj16ENS_18Kernel_traits_baseILj12288ES2_fS2_fjLj128EEEEEEEvNS_9BwdParamsE:
	.zero		488


//--------------------- .nv.constant0._ZN10layer_norm22ln_bwd_finalize_kernelINS_22Kernel_traits_finalizeILj12288E6__halfS2_S2_fjLj1024ELj4ENS_18Kernel_traits_baseILj12288ES2_S2_S2_fjLj1024EEEEEEEvNS_9BwdParamsE --------------------------
	.section	.nv.constant0._ZN10layer_norm22ln_bwd_finalize_kernelINS_22Kernel_traits_finalizeILj12288E6__halfS2_S2_fjLj1024ELj4ENS_18Kernel_traits_baseILj12288ES2_S2_S2_fjLj1024EEEEEEEvNS_9BwdParamsE,"a",@progbits
	.sectionflags	@""
	.align	4
.nv.constant0._ZN10layer_norm22ln_bwd_finalize_kernelINS_22Kernel_traits_finalizeILj12288E6__halfS2_S2_fjLj1024ELj4ENS_18Kernel_traits_baseILj12288ES2_S2_S2_fjLj1024EEEEEEEvNS_9BwdParamsE:
	.zero		488


//--------------------- .nv.constant0._ZN10layer_norm13ln_bwd_kernelINS_13Kernel_traitsI6__halfS2_S2_fjLj12288ELj4ELj1ELj4ELj16ENS_18Kernel_traits_baseILj12288ES2_S2_S2_fjLj128EEEEEEEvNS_9BwdParamsE --------------------------
	.section	.nv.constant0._ZN10layer_norm13ln_bwd_kernelINS_13Kernel_traitsI6__halfS2_S2_fjLj12288ELj4ELj1ELj4ELj16ENS_18Kernel_traits_baseILj12288ES2_S2_S2_fjLj128EEEEEEEvNS_9BwdParamsE,"a",@progbits
	.sectionflags	@""
	.align	4
.nv.constant0._ZN10layer_norm13ln_bwd_kernelINS_13Kernel_traitsI6__halfS2_S2_fjLj12288ELj4ELj1ELj4ELj16ENS_18Kernel_traits_baseILj12288ES2_S2_S2_fjLj128EEEEEEEvNS_9BwdParamsE:
	.zero		488


//--------------------- .nv.constant0._ZN10layer_norm22ln_bwd_finalize_kernelINS_22Kernel_traits_finalizeILj12288EffffjLj1024ELj4ENS_18Kernel_traits_baseILj12288EffffjLj1024EEEEEEEvNS_9BwdParamsE --------------------------
	.section	.nv.constant0._ZN10layer_norm22ln_bwd_finalize_kernelINS_22Kernel_traits_finalizeILj12288EffffjLj1024ELj4ENS_18Kernel_traits_baseILj12288EffffjLj1024EEEEEEEvNS_9BwdParamsE,"a",@progbits
	.sectionflags	@""
	.align	4
.nv.constant0._ZN10layer_norm22ln_bwd_finalize_kernelINS_22Kernel_traits_finalizeILj12288EffffjLj1024ELj4ENS_18Kernel_traits_baseILj12288EffffjLj1024EEEEEEEvNS_9BwdParamsE:
	.zero		488


//--------------------- .nv.constant0._ZN10layer_norm13ln_bwd_kernelINS_13Kernel_traitsIffffjLj12288ELj4ELj1ELj4ELj16ENS_18Kernel_traits_baseILj12288EffffjLj128EEEEEEEvNS_9BwdParamsE --------------------------
	.section	.nv.constant0._ZN10layer_norm13ln_bwd_kernelINS_13Kernel_traitsIffffjLj12288ELj4ELj1ELj4ELj16ENS_18Kernel_traits_baseILj12288EffffjLj128EEEEEEEvNS_9BwdParamsE,"a",@progbits
	.sectionflags	@""
	.align	4
.nv.constant0._ZN10layer_norm13ln_bwd_kernelINS_13Kernel_traitsIffffjLj12288ELj4ELj1ELj4ELj16ENS_18Kernel_traits_baseILj12288EffffjLj128EEEEEEEvNS_9BwdParamsE:
	.zero		488


//--------------------- .nv.constant0._ZN10layer_norm22ln_bwd_finalize_kernelINS_22Kernel_traits_finalizeILj10240E13__nv_bfloat16fS2_fjLj1024ELj4ENS_18Kernel_traits_baseILj10240ES2_fS2_fjLj1024EEEEEEEvNS_9BwdParamsE --------------------------
	.section	.nv.constant0._ZN10layer_norm22ln_bwd_finalize_kernelINS_22Kernel_traits_finalizeILj10240E13__nv_bfloat16fS2_fjLj1024ELj4ENS_18Kernel_traits_baseILj10240ES2_fS2_fjLj1024EEEEEEEvNS_9BwdParamsE,"a",@progbits
	.sectionflags	@""
	.align	4
.nv.constant0._ZN10layer_norm22ln_bwd_finalize_kernelINS_22Kernel_traits_finalizeILj10240E13__nv_bfloat16fS2_fjLj1024ELj4ENS_18Kernel_traits_baseILj10240ES2_fS2_fjLj1024EEEEEEEvNS_9BwdParamsE:
	.zero		488


//--------------------- .nv.constant0._ZN10layer_norm13ln_bwd_kernelINS_13Kernel_traitsI13__nv_bfloat16fS2_fjLj10240ELj2ELj1ELj4ELj16ENS_18Kernel_traits_baseILj10240ES2_fS2_fjLj128EEEEEEEvNS_9BwdParamsE --------------------------
	.section	.nv.constant0._ZN10layer_norm13ln_bwd_kernelINS_13Kernel_traitsI13__nv_bfloat16fS2_fjLj10240ELj2ELj1ELj4ELj16ENS_18Kernel_traits_baseILj10240ES2_fS2_fjLj128EEEEEEEvNS_9BwdParamsE,"a",@progbits
	.sectionflags	@""
	.align	4
.nv.constant0._ZN10layer_norm13ln_bwd_kernelINS_13Kernel_traitsI13__nv_bfloat16fS2_fjLj10240ELj2ELj1ELj4ELj16ENS_18Kernel_traits_baseILj10240ES2_fS2_fjLj128EEEEEEEvNS_9BwdParamsE:
	.zero		488


//--------------------- .nv.constant0._ZN10layer_norm22ln_bwd_finalize_kernelINS_22Kernel_traits_finalizeILj10240E13__nv_bfloat16S2_S2_fjLj1024ELj4ENS_18Kernel_traits_baseILj10240ES2_S2_S2_fjLj1024EEEEEEEvNS_9BwdParamsE --------------------------
	.section	.nv.constant0._ZN10layer_norm22ln_bwd_finalize_kernelINS_22Kernel_traits_finalizeILj10240E13__nv_bfloat16S2_S2_fjLj1024ELj4ENS_18Kernel_traits_baseILj10240ES2_S2_S2_fjLj1024EEEEEEEvNS_9BwdParamsE,"a",@progbits
	.sectionflags	@""
	.align	4
.nv.constant0._ZN10layer_norm22ln_bwd_finalize_kernelINS_22Kernel_traits_finalizeILj10240E13__nv_bfloat16S2_S2_fjLj1024ELj4ENS_18Kernel_traits_baseILj10240ES2_S2_S2_fjLj1024EEEEEEEvNS_9BwdParamsE:
	.zero		488


//--------------------- .nv.constant0._ZN10layer_norm13ln_bwd_kernelINS_13Kernel_traitsI13__nv_bfloat16S2_S2_fjLj10240ELj2ELj1ELj4ELj16ENS_18Kernel_traits_baseILj10240ES2_S2_S2_fjLj128EEEEEEEvNS_9BwdParamsE --------------------------
	.section	.nv.constant0._ZN10layer_norm13ln_bwd_kernelINS_13Kernel_traitsI13__nv_bfloat16S2_S2_fjLj10240ELj2ELj1ELj4ELj16ENS_18Kernel_traits_baseILj10240ES2_S2_S2_fjLj128EEEEEEEvNS_9BwdParamsE,"a",@progbits
	.sectionflags	@""
	.align	4
.nv.constant0._ZN10layer_norm13ln_bwd_kernelINS_13Kernel_traitsI13__nv_bfloat16S2_S2_fjLj10240ELj2ELj1ELj4ELj16ENS_18Kernel_traits_baseILj10240ES2_S2_S2_fjLj128EEEEEEEvNS_9BwdParamsE:
	.zero		488


//--------------------- .nv.constant0._ZN10layer_norm22ln_bwd_finalize_kernelINS_22Kernel_traits_finalizeILj10240E6__halffS2_fjLj1024ELj4ENS_18Kernel_traits_baseILj10240ES2_fS2_fjLj1024EEEEEEEvNS_9BwdParamsE --------------------------
	.section	.nv.constant0._ZN10layer_norm22ln_bwd_finalize_kernelINS_22Kernel_traits_finalizeILj10240E6__halffS2_fjLj1024ELj4ENS_18Kernel_traits_baseILj10240ES2_fS2_fjLj1024EEEEEEEvNS_9BwdParamsE,"a",@progbits
	.sectionflags	@""
	.align	4
.nv.constant0._ZN10layer_norm22ln_bwd_finalize_kernelINS_22Kernel_traits_finalizeILj10240E6__halffS2_fjLj1024ELj4ENS_18Kernel_traits_baseILj10240ES2_fS2_fjLj1024EEEEEEEvNS_9BwdParamsE:
	.zero		488


//--------------------- .nv.constant0._ZN10layer_norm13ln_bwd_kernelINS_13Kernel_traitsI6__halffS2_fjLj10240ELj2ELj1ELj4ELj16ENS_18Kernel_traits_baseILj10240ES2_fS2_fjLj128EEEEEEEvNS_9BwdParamsE --------------------------
	.section	.nv.constant0._ZN10layer_norm13ln_bwd_kernelINS_13Kernel_traitsI6__halffS2_fjLj10240ELj2ELj1ELj4ELj16ENS_18Kernel_traits_baseILj10240ES2_fS2_fjLj128EEEEEEEvNS_9BwdParamsE,"a",@progbits
	.sectionflags	@""
	.align	4
.nv.constant0._ZN10layer_norm13ln_bwd_kernelINS_13Kernel_traitsI6__halffS2_fjLj10240ELj2ELj1ELj4ELj16ENS_18Kernel_traits_baseILj10240ES2_fS2_fjLj128EEEEEEEvNS_9BwdParamsE:
	.zero		488


//--------------------- .nv.constant0._ZN10layer_norm22ln_bwd_finalize_kernelINS_22Kernel_traits_finalizeILj10240E6__halfS2_S2_fjLj1024ELj4ENS_18Kernel_traits_baseILj10240ES2_S2_S2_fjLj1024EEEEEEEvNS_9BwdParamsE --------------------------
	.section	.nv.constant0._ZN10layer_norm22ln_bwd_finalize_kernelINS_22Kernel_traits_finalizeILj10240E6__halfS2_S2_fjLj1024ELj4ENS_18Kernel_traits_baseILj10240ES2_S2_S2_fjLj1024EEEEEEEvNS_9BwdParamsE,"a",@progbits
	.sectionflags	@""
	.align	4
.nv.constant0._ZN10layer_norm22ln_bwd_finalize_kernelINS_22Kernel_traits_finalizeILj10240E6__halfS2_S2_fjLj1024ELj4ENS_18Kernel_traits_baseILj10240ES2_S2_S2_fjLj1024EEEEEEEvNS_9BwdParamsE:
	.zero		488


//--------------------- .nv.constant0._ZN10layer_norm13ln_bwd_kernelINS_13Kernel_traitsI6__halfS2_S2_fjLj10240ELj2ELj1ELj4ELj16ENS_18Kernel_traits_baseILj10240ES2_S2_S2_fjLj128EEEEEEEvNS_9BwdParamsE --------------------------
	.section	.nv.constant0._ZN10layer_norm13ln_bwd_kernelINS_13Kernel_traitsI6__halfS2_S2_fjLj10240ELj2ELj1ELj4ELj16ENS_18Kernel_traits_baseILj10240ES2_S2_S2_fjLj128EEEEEEEvNS_9BwdParamsE,"a",@progbits
	.sectionflags	@""
	.align	4
.nv.constant0._ZN10layer_norm13ln_bwd_kernelINS_13Kernel_traitsI6__halfS2_S2_fjLj10240ELj2ELj1ELj4ELj16ENS_18Kernel_traits_baseILj10240ES2_S2_S2_fjLj128EEEEEEEvNS_9BwdParamsE:
	.zero		488


//--------------------- .nv.constant0._ZN10layer_norm22ln_bwd_finalize_kernelINS_22Kernel_traits_finalizeILj10240EffffjLj1024ELj4ENS_18Kernel_traits_baseILj10240EffffjLj1024EEEEEEEvNS_9BwdParamsE --------------------------
	.section	.nv.constant0._ZN10layer_norm22ln_bwd_finalize_kernelINS_22Kernel_traits_finalizeILj10240EffffjLj1024ELj4ENS_18Kernel_traits_baseILj10240EffffjLj1024EEEEEEEvNS_9BwdParamsE,"a",@progbits
	.sectionflags	@""
	.align	4
.nv.constant0._ZN10layer_norm22ln_bwd_finalize_kernelINS_22Kernel_traits_finalizeILj10240EffffjLj1024ELj4ENS_18Kernel_traits_baseILj10240EffffjLj1024EEEEEEEvNS_9BwdParamsE:
	.zero		488


//--------------------- .nv.constant0._ZN10layer_norm13ln_bwd_kernelINS_13Kernel_traitsIffffjLj10240ELj2ELj1ELj4ELj16ENS_18Kernel_traits_baseILj10240EffffjLj128EEEEEEEvNS_9BwdParamsE --------------------------
	.section	.nv.constant0._ZN10layer_norm13ln_bwd_kernelINS_13Kernel_traitsIffffjLj10240ELj2ELj1ELj4ELj16ENS_18Kernel_traits_baseILj10240EffffjLj128EEEEEEEvNS_9BwdParamsE,"a",@progbits
	.sectionflags	@""
	.align	4
.nv.constant0._ZN10layer_norm13ln_bwd_kernelINS_13Kernel_traitsIffffjLj10240ELj2ELj1ELj4ELj16ENS_18Kernel_traits_baseILj10240EffffjLj128EEEEEEEvNS_9BwdParamsE:
	.zero		488


//--------------------- .nv.constant0._ZN10layer_norm22ln_bwd_finalize_kernelINS_22Kernel_traits_finalizeILj8192E13__nv_bfloat16fS2_fjLj1024ELj4ENS_18Kernel_traits_baseILj8192ES2_fS2_fjLj1024EEEEEEEvNS_9BwdParamsE --------------------------
	.section	.nv.constant0._ZN10layer_norm22ln_bwd_finalize_kernelINS_22Kernel_traits_finalizeILj8192E13__nv_bfloat16fS2_fjLj1024ELj4ENS_18Kernel_traits_baseILj8192ES2_fS2_fjLj1024EEEEEEEvNS_9BwdParamsE,"a",@progbits
	.sectionflags	@""
	.align	4
.nv.constant0._ZN10layer_norm22ln_bwd_finalize_kernelINS_22Kernel_traits_finalizeILj8192E13__nv_bfloat16fS2_fjLj1024ELj4ENS_18Kernel_traits_baseILj8192ES2_fS2_fjLj1024EEEEEEEvNS_9BwdParamsE:
	.zero		488


//--------------------- .nv.constant0._ZN10layer_norm13ln_bwd_kernelINS_13Kernel_traitsI13__nv_bfloat16fS2_fjLj8192ELj2ELj1ELj4ELj16ENS_18Kernel_traits_baseILj8192ES2_fS2_fjLj128EEEEEEEvNS_9BwdParamsE --------------------------
	.section	.nv.constant0._ZN10layer_norm13ln_bwd_kernelINS_13Kernel_traitsI13__nv_bfloat16fS2_fjLj8192ELj2ELj1ELj4ELj16ENS_18Kernel_traits_baseILj8192ES2_fS2_fjLj128EEEEEEEvNS_9BwdParamsE,"a",@progbits
	.sectionflags	@""
	.align	4
.nv.constant0._ZN10layer_norm13ln_bwd_kernelINS_13Kernel_traitsI13__nv_bfloat16fS2_fjLj8192ELj2ELj1ELj4ELj16ENS_18Kernel_traits_baseILj8192ES2_fS2_fjLj128EEEEEEEvNS_9BwdParamsE:
	.zero		488


//--------------------- .nv.constant0._ZN10layer_norm22ln_bwd_finalize_kernelINS_22Kernel_traits_finalizeILj8192E13__nv_bfloat16S2_S2_fjLj1024ELj4ENS_18Kernel_traits_baseILj8192ES2_S2_S2_fjLj1024EEEEEEEvNS_9BwdParamsE --------------------------
	.section	.nv.constant0._ZN10layer_norm22ln_bwd_finalize_kernelINS_22Kernel_traits_finalizeILj8192E13__nv_bfloat16S2_S2_fjLj1024ELj4ENS_18Kernel_traits_baseILj8192ES2_S2_S2_fjLj1024EEEEEEEvNS_9BwdParamsE,"a",@progbits
	.sectionflags	@""
	.align	4
.nv.constant0._ZN10layer_norm22ln_bwd_finalize_kernelINS_22Kernel_traits_finalizeILj8192E13__nv_bfloat16S2_S2_fjLj1024ELj4ENS_18Kernel_traits_baseILj8192ES2_S2_S2_fjLj1024EEEEEEEvNS_9BwdParamsE:
	.zero		488


//--------------------- .nv.constant0._ZN10layer_norm13ln_bwd_kernelINS_13Kernel_traitsI13__nv_bfloat16S2_S2_fjLj8192ELj2ELj1ELj4ELj16ENS_18Kernel_traits_baseILj8192ES2_S2_S2_fjLj128EEEEEEEvNS_9BwdParamsE --------------------------
	.section	.nv.constant0._ZN10layer_norm13ln_bwd_kernelINS_13Kernel_traitsI13__nv_bfloat16S2_S2_fjLj8192ELj2ELj1ELj4ELj16ENS_18Kernel_traits_baseILj8192ES2_S2_S2_fjLj128EEEEEEEvNS_9BwdParamsE,"a",@progbits
	.sectionflags	@""
	.align	4
.nv.constant0._ZN10layer_norm13ln_bwd_kernelINS_13Kernel_traitsI13__nv_bfloat16S2_S2_fjLj8192ELj2ELj1ELj4ELj16ENS_18Kernel_traits_baseILj8192ES2_S2_S2_fjLj128EEEEEEEvNS_9BwdParamsE:
	.zero		488


//--------------------- .nv.constant0._ZN10layer_norm22ln_bwd_finalize_kernelINS_22Kernel_traits_finalizeILj8192E6__halffS2_fjLj1024ELj4ENS_18Kernel_traits_baseILj8192ES2_fS2_fjLj1024EEEEEEEvNS_9BwdParamsE --------------------------
	.section	.nv.constant0._ZN10layer_norm22ln_bwd_finalize_kernelINS_22Kernel_traits_finalizeILj8192E6__halffS2_fjLj1024ELj4ENS_18Kernel_traits_baseILj8192ES2_fS2_fjLj1024EEEEEEEvNS_9BwdParamsE,"a",@progbits
	.sectionflags	@""
	.align	4
.nv.constant0._ZN10layer_norm22ln_bwd_finalize_kernelINS_22Kernel_traits_finalizeILj8192E6__halffS2_fjLj1024ELj4ENS_18Kernel_traits_baseILj8192ES2_fS2_fjLj1024EEEEEEEvNS_9BwdParamsE:
	.zero		488


//--------------------- .nv.constant0._ZN10layer_norm13ln_bwd_kernelINS_13Kernel_traitsI6__halffS2_fjLj8192ELj2ELj1ELj4ELj16ENS_18Kernel_traits_baseILj8192ES2_fS2_fjLj128EEEEEEEvNS_9BwdParamsE --------------------------
	.section	.nv.constant0._ZN10layer_norm13ln_bwd_kernelINS_13Kernel_traitsI6__halffS2_fjLj8192ELj2ELj1ELj4ELj16ENS_18Kernel_traits_baseILj8192ES2_fS2_fjLj128EEEEEEEvNS_9BwdParamsE,"a",@progbits
	.sectionflags	@""
	.align	4
.nv.constant0._ZN10layer_norm13ln_bwd_kernelINS_13Kernel_traitsI6__halffS2_fjLj8192ELj2ELj1ELj4ELj16ENS_18Kernel_traits_baseILj8192ES2_fS2_fjLj128EEEEEEEvNS_9BwdParamsE:
	.zero		488


//--------------------- .nv.constant0._ZN10layer_norm22ln_bwd_finalize_kernelINS_22Kernel_traits_finalizeILj8192E6__halfS2_S2_fjLj1024ELj4ENS_18Kernel_traits_baseILj8192ES2_S2_S2_fjLj1024EEEEEEEvNS_9BwdParamsE --------------------------
	.section	.nv.constant0._ZN10layer_norm22ln_bwd_finalize_kernelINS_22Kernel_traits_finalizeILj8192E6__halfS2_S2_fjLj1024ELj4ENS_18Kernel_traits_baseILj8192ES2_S2_S2_fjLj1024EEEEEEEvNS_9BwdParamsE,"a",@progbits
	.sectionflags	@""
	.align	4
.nv.constant0._ZN10layer_norm22ln_bwd_finalize_kernelINS_22Kernel_traits_finalizeILj8192E6__halfS2_S2_fjLj1024ELj4ENS_18Kernel_traits_baseILj8192ES2_S2_S2_fjLj1024EEEEEEEvNS_9BwdParamsE:
	.zero		488


//--------------------- .nv.constant0._ZN10layer_norm13ln_bwd_kernelINS_13Kernel_traitsI6__halfS2_S2_fjLj8192ELj2ELj1ELj4ELj16ENS_18Kernel_traits_baseILj8192ES2_S2_S2_fjLj128EEEEEEEvNS_9BwdParamsE --------------------------
	.section	.nv.constant0._ZN10layer_norm13ln_bwd_kernelINS_13Kernel_traitsI6__halfS2_S2_fjLj8192ELj2ELj1ELj4ELj16ENS_18Kernel_traits_baseILj8192ES2_S2_S2_fjLj128EEEEEEEvNS_9BwdParamsE,"a",@progbits
	.sectionflags	@""
	.align	4
.nv.constant0._ZN10layer_norm13ln_bwd_kernelINS_13Kernel_traitsI6__halfS2_S2_fjLj8192ELj2ELj1ELj4ELj16ENS_18Kernel_traits_baseILj8192ES2_S2_S2_fjLj128EEEEEEEvNS_9BwdParamsE:
	.zero		488


//--------------------- .nv.constant0._ZN10layer_norm22ln_bwd_finalize_kernelINS_22Kernel_traits_finalizeILj8192EffffjLj1024ELj4ENS_18Kernel_traits_baseILj8192EffffjLj1024EEEEEEEvNS_9BwdParamsE --------------------------
	.section	.nv.constant0._ZN10layer_norm22ln_bwd_finalize_kernelINS_22Kernel_traits_finalizeILj8192EffffjLj1024ELj4ENS_18Kernel_traits_baseILj8192EffffjLj1024EEEEEEEvNS_9BwdParamsE,"a",@progbits
	.sectionflags	@""
	.align	4
.nv.constant0._ZN10layer_norm22ln_bwd_finalize_kernelINS_22Kernel_traits_finalizeILj8192EffffjLj1024ELj4ENS_18Kernel_traits_baseILj8192EffffjLj1024EEEEEEEvNS_9BwdParamsE:
	.zero		488


//--------------------- .nv.constant0._ZN10layer_norm13ln_bwd_kernelINS_13Kernel_traitsIffffjLj8192ELj2ELj1ELj4ELj16ENS_18Kernel_traits_baseILj8192EffffjLj128EEEEEEEvNS_9BwdParamsE --------------------------
	.section	.nv.constant0._ZN10layer_norm13ln_bwd_kernelINS_13Kernel_traitsIffffjLj8192ELj2ELj1ELj4ELj16ENS_18Kernel_traits_baseILj8192EffffjLj128EEEEEEEvNS_9BwdParamsE,"a",@progbits
	.sectionflags	@""
	.align	4
.nv.constant0._ZN10layer_norm13ln_bwd_kernelINS_13Kernel_traitsIffffjLj8192ELj2ELj1ELj4ELj16ENS_18Kernel_traits_baseILj8192EffffjLj128EEEEEEEvNS_9BwdParamsE:
	.zero		488


//--------------------- .nv.constant0._ZN10layer_norm22ln_bwd_finalize_kernelINS_22Kernel_traits_finalizeILj6144E13__nv_bfloat16fS2_fjLj1024ELj4ENS_18Kernel_traits_baseILj6144ES2_fS2_fjLj1024EEEEEEEvNS_9BwdParamsE --------------------------
	.section	.nv.constant0._ZN10layer_norm22ln_bwd_finalize_kernelINS_22Kernel_traits_finalizeILj6144E13__nv_bfloat16fS2_fjLj1024ELj4ENS_18Kernel_traits_baseILj6144ES2_fS2_fjLj1024EEEEEEEvNS_9BwdParamsE,"a",@progbits
	.sectionflags	@""
	.align	4
.nv.constant0._ZN10layer_norm22ln_bwd_finalize_kernelINS_22Kernel_traits_finalizeILj6144E13__nv_bfloat16fS2_fjLj1024ELj4ENS_18Kernel_traits_baseILj6144ES2_fS2_fjLj1024EEEEEEEvNS_9BwdParamsE:
	.zero		488


//--------------------- .nv.constant0._ZN10layer_norm13ln_bwd_kernelINS_13Kernel_traitsI13__nv_bfloat16fS2_fjLj6144ELj1ELj1ELj8ELj16ENS_18Kernel_traits_baseILj6144ES2_fS2_fjLj256EEEEEEEvNS_9BwdParamsE --------------------------
	.section	.nv.constant0._ZN10layer_norm13ln_bwd_kernelINS_13Kernel_traitsI13__nv_bfloat16fS2_fjLj6144ELj1ELj1ELj8ELj16ENS_18Kernel_traits_baseILj6144ES2_fS2_fjLj256EEEEEEEvNS_9BwdParamsE,"a",@progbits
	.sectionflags	@""
	.align	4
.nv.constant0._ZN10layer_norm13ln_bwd_kernelINS_13Kernel_traitsI13__nv_bfloat16fS2_fjLj6144ELj1ELj1ELj8ELj16ENS_18Kernel_traits_baseILj6144ES2_fS2_fjLj256EEEEEEEvNS_9BwdParamsE:
	.zero		488


//--------------------- .nv.constant0._ZN10layer_norm22ln_bwd_finalize_kernelINS_22Kernel_traits_finalizeILj6144E13__nv_bfloat16S2_S2_fjLj1024ELj4ENS_18Kernel_traits_baseILj6144ES2_S2_S2_fjLj1024EEEEEEEvNS_9BwdParamsE --------------------------
	.section	.nv.constant0._ZN10layer_norm22ln_bwd_finalize_kernelINS_22Kernel_traits_finalizeILj6144E13__nv_bfloat16S2_S2_fjLj1024ELj4ENS_18Kernel_traits_baseILj6144ES2_S2_S2_fjLj1024EEEEEEEvNS_9BwdParamsE,"a",@progbits
	.sectionflags	@""
	.align	4
.nv.constant0._ZN10layer_norm22ln_bwd_finalize_kernelINS_22Kernel_traits_finalizeILj6144E13__nv_bfloat16S2_S2_fjLj1024ELj4ENS_18Kernel_traits_baseILj6144ES2_S2_S2_fjLj1024EEEEEEEvNS_9BwdParamsE:
	.zero		488


//--------------------- .nv.constant0._ZN10layer_norm13ln_bwd_kernelINS_13Kernel_traitsI13__nv_bfloat16S2_S2_fjLj6144ELj1ELj1ELj8ELj16ENS_18Kernel_traits_baseILj6144ES2_S2_S2_fjLj256EEEEEEEvNS_9BwdParamsE --------------------------
	.section	.nv.constant0._ZN10layer_norm13ln_bwd_kernelINS_13Kernel_traitsI13__nv_bfloat16S2_S2_fjLj6144ELj1ELj1ELj8ELj16ENS_18Kernel_traits_baseILj6144ES2_S2_S2_fjLj256EEEEEEEvNS_9BwdParamsE,"a",@progbits
	.sectionflags	@""
	.align	4
.nv.constant0._ZN10layer_norm13ln_bwd_kernelINS_13Kernel_traitsI13__nv_bfloat16S2_S2_fjLj6144ELj1ELj1ELj8ELj16ENS_18Kernel_traits_baseILj6144ES2_S2_S2_fjLj256EEEEEEEvNS_9BwdParamsE:
	.zero		488


//--------------------- .nv.constant0._ZN10layer_norm22ln_bwd_finalize_kernelINS_22Kernel_traits_finalizeILj6144E6__halffS2_fjLj1024ELj4ENS_18Kernel_traits_baseILj6144ES2_fS2_fjLj1024EEEEEEEvNS_9BwdParamsE --------------------------
	.section	.nv.constant0._ZN10layer_norm22ln_bwd_finalize_kernelINS_22Kernel_traits_finalizeILj6144E6__halffS2_fjLj1024ELj4ENS_18Kernel_traits_baseILj6144ES2_fS2_fjLj1024EEEEEEEvNS_9BwdParamsE,"a",@progbits
	.sectionflags	@""
	.align	4
.nv.constant0._ZN10layer_norm22ln_bwd_finalize_kernelINS_22Kernel_traits_finalizeILj6144E6__halffS2_fjLj1024ELj4ENS_18Kernel_traits_baseILj6144ES2_fS2_fjLj1024EEEEEEEvNS_9BwdParamsE:
	.zero		488


//--------------------- .nv.constant0._ZN10layer_norm13ln_bwd_kernelINS_13Kernel_traitsI6__halffS2_fjLj6144ELj1ELj1ELj8ELj16ENS_18Kernel_traits_baseILj6144ES2_fS2_fjLj256EEEEEEEvNS_9BwdParamsE --------------------------
	.section	.nv.constant0._ZN10layer_norm13ln_bwd_kernelINS_13Kernel_traitsI6__halffS2_fjLj6144ELj1ELj1ELj8ELj16ENS_18Kernel_traits_baseILj6144ES2_fS2_fjLj256EEEEEEEvNS_9BwdParamsE,"a",@progbits
	.sectionflags	@""
	.align	4
.nv.constant0._ZN10layer_norm13ln_bwd_kernelINS_13Kernel_traitsI6__halffS2_fjLj6144ELj1ELj1ELj8ELj16ENS_18Kernel_traits_baseILj6144ES2_fS2_fjLj256EEEEEEEvNS_9BwdParamsE:
	.zero		488


//--------------------- .nv.constant0._ZN10layer_norm22ln_bwd_finalize_kernelINS_22Kernel_traits_finalizeILj6144E6__halfS2_S2_fjLj1024ELj4ENS_18Kernel_traits_baseILj6144ES2_S2_S2_fjLj1024EEEEEEEvNS_9BwdParamsE --------------------------
	.section	.nv.constant0._ZN10layer_norm22ln_bwd_finalize_kernelINS_22Kernel_traits_finalizeILj6144E6__halfS2_S2_fjLj1024ELj4ENS_18Kernel_traits_baseILj6144ES2_S2_S2_fjLj1024EEEEEEEvNS_9BwdParamsE,"a",@progbits
	.sectionflags	@""
	.align	4
.nv.constant0._ZN10layer_norm22ln_bwd_finalize_kernelINS_22Kernel_traits_finalizeILj6144E6__halfS2_S2_fjLj1024ELj4ENS_18Kernel_traits_baseILj6144ES2_S2_S2_fjLj1024EEEEEEEvNS_9BwdParamsE:
	.zero		488


//--------------------- .nv.constant0._ZN10layer_norm13ln_bwd_kernelINS_13Kernel_traitsI6__halfS2_S2_fjLj6144ELj1ELj1ELj8ELj16ENS_18Kernel_traits_baseILj6144ES2_S2_S2_fjLj256EEEEEEEvNS_9BwdParamsE --------------------------
	.section	.nv.constant0._ZN10layer_norm13ln_bwd_kernelINS_13Kernel_traitsI6__halfS2_S2_fjLj6144ELj1ELj1ELj8ELj16ENS_18Kernel_traits_baseILj6144ES2_S2_S2_fjLj256EEEEEEEvNS_9BwdParamsE,"a",@progbits
	.sectionflags	@""
	.align	4
.nv.constant0._ZN10layer_norm13ln_bwd_kernelINS_13Kernel_traitsI6__halfS2_S2_fjLj6144ELj1ELj1ELj8ELj16ENS_18Kernel_traits_baseILj6144ES2_S2_S2_fjLj256EEEEEEEvNS_9BwdParamsE:
	.zero		488


//--------------------- .nv.constant0._ZN10layer_norm22ln_bwd_finalize_kernelINS_22Kernel_traits_finalizeILj6144EffffjLj1024ELj4ENS_18Kernel_traits_baseILj6144EffffjLj1024EEEEEEEvNS_9BwdParamsE --------------------------
	.section	.nv.constant0._ZN10layer_norm22ln_bwd_finalize_kernelINS_22Kernel_traits_finalizeILj6144EffffjLj1024ELj4ENS_18Kernel_traits_baseILj6144EffffjLj1024EEEEEEEvNS_9BwdParamsE,"a",@progbits
	.sectionflags	@""
	.align	4
.nv.constant0._ZN10layer_norm22ln_bwd_finalize_kernelINS_22Kernel_traits_finalizeILj6144EffffjLj1024ELj4ENS_18Kernel_traits_baseILj6144EffffjLj1024EEEEEEEvNS_9BwdParamsE:
	.zero		488


//--------------------- .nv.constant0._ZN10layer_norm13ln_bwd_kernelINS_13Kernel_traitsIffffjLj6144ELj1ELj1ELj8ELj16ENS_18Kernel_traits_baseILj6144EffffjLj256EEEEEEEvNS_9BwdParamsE --------------------------
	.section	.nv.constant0._ZN10layer_norm13ln_bwd_kernelINS_13Kernel_traitsIffffjLj6144ELj1ELj1ELj8ELj16ENS_18Kernel_traits_baseILj6144EffffjLj256EEEEEEEvNS_9BwdParamsE,"a",@progbits
	.sectionflags	@""
	.align	4
.nv.constant0._ZN10layer_norm13ln_bwd_kernelINS_13Kernel_traitsIffffjLj6144ELj1ELj1ELj8ELj16ENS_18Kernel_traits_baseILj6144EffffjLj256EEEEEEEvNS_9BwdParamsE:
	.zero		488


//--------------------- .nv.constant0._ZN10layer_norm22ln_bwd_finalize_kernelINS_22Kernel_traits_finalizeILj5120E13__nv_bfloat16fS2_fjLj1024ELj4ENS_18Kernel_traits_baseILj5120ES2_fS2_fjLj1024EEEEEEEvNS_9BwdParamsE --------------------------
	.section	.nv.constant0._ZN10layer_norm22ln_bwd_finalize_kernelINS_22Kernel_traits_finalizeILj5120E13__nv_bfloat16fS2_fjLj1024ELj4ENS_18Kernel_traits_baseILj5120ES2_fS2_fjLj1024EEEEEEEvNS_9BwdParamsE,"a",@progbits
	.sectionflags	@""
	.align	4
.nv.constant0._ZN10layer_norm22ln_bwd_finalize_kernelINS_22Kernel_traits_finalizeILj5120E13__nv_bfloat16fS2_fjLj1024ELj4ENS_18Kernel_traits_baseILj5120ES2_fS2_fjLj1024EEEEEEEvNS_9BwdParamsE:
	.zero		488


//--------------------- .nv.constant0._ZN10layer_norm13ln_bwd_kernelINS_13Kernel_traitsI13__nv_bfloat16fS2_fjLj5120ELj1ELj1ELj4ELj16ENS_18Kernel_traits_baseILj5120ES2_fS2_fjLj128EEEEEEEvNS_9BwdParamsE --------------------------
	.section	.nv.constant0._ZN10layer_norm13ln_bwd_kernelINS_13Kernel_traitsI13__nv_bfloat16fS2_fjLj5120ELj1ELj1ELj4ELj16ENS_18Kernel_traits_baseILj5120ES2_fS2_fjLj128EEEEEEEvNS_9BwdParamsE,"a",@progbits
	.sectionflags	@""
	.align	4
.nv.constant0._ZN10layer_norm13ln_bwd_kernelINS_13Kernel_traitsI13__nv_bfloat16fS2_fjLj5120ELj1ELj1ELj4ELj16ENS_18Kernel_traits_baseILj5120ES2_fS2_fjLj128EEEEEEEvNS_9BwdParamsE:
	.zero		488


//--------------------- .nv.constant0._ZN10layer_norm22ln_bwd_finalize_kernelINS_22Kernel_traits_finalizeILj5120E13__nv_bfloat16S2_S2_fjLj1024ELj4ENS_18Kernel_traits_baseILj5120ES2_S2_S2_fjLj1024EEEEEEEvNS_9BwdParamsE --------------------------
	.section	.nv.constant0._ZN10layer_norm22ln_bwd_finalize_kernelINS_22Kernel_traits_finalizeILj5120E13__nv_bfloat16S2_S2_fjLj1024ELj4ENS_18Kernel_traits_baseILj5120ES2_S2_S2_fjLj1024EEEEEEEvNS_9BwdParamsE,"a",@progbits
	.sectionflags	@""
	.align	4
.nv.constant0._ZN10layer_norm22ln_bwd_finalize_kernelINS_22Kernel_traits_finalizeILj5120E13__nv_bfloat16S2_S2_fjLj1024ELj4ENS_18Kernel_traits_baseILj5120ES2_S2_S2_fjLj1024EEEEEEEvNS_9BwdParamsE:
	.zero		488


//--------------------- .nv.constant0._ZN10layer_norm13ln_bwd_kernelINS_13Kernel_traitsI13__nv_bfloat16S2_S2_fjLj5120ELj1ELj1ELj4ELj16ENS_18Kernel_traits_baseILj5120ES2_S2_S2_fjLj128EEEEEEEvNS_9BwdParamsE --------------------------
	.section	.nv.constant0._ZN10layer_norm13ln_bwd_kernelINS_13Kernel_traitsI13__nv_bfloat16S2_S2_fjLj5120ELj1ELj1ELj4ELj16ENS_18Kernel_traits_baseILj5120ES2_S2_S2_fjLj128EEEEEEEvNS_9BwdParamsE,"a",@progbits
	.sectionflags	@""
	.align	4
.nv.constant0._ZN10layer_norm13ln_bwd_kernelINS_13Kernel_traitsI13__nv_bfloat16S2_S2_fjLj5120ELj1ELj1ELj4ELj16ENS_18Kernel_traits_baseILj5120ES2_S2_S2_fjLj128EEEEEEEvNS_9BwdParamsE:
	.zero		488


//--------------------- .nv.constant0._ZN10layer_norm22ln_bwd_finalize_kernelINS_22Kernel_traits_finalizeILj5120E6__halffS2_fjLj1024ELj4ENS_18Kernel_traits_baseILj5120ES2_fS2_fjLj1024EEEEEEEvNS_9BwdParamsE --------------------------
	.section	.nv.constant0._ZN10layer_norm22ln_bwd_finalize_kernelINS_22Kernel_traits_finalizeILj5120E6__halffS2_fjLj1024ELj4ENS_18Kernel_traits_baseILj5120ES2_fS2_fjLj1024EEEEEEEvNS_9BwdParamsE,"a",@progbits
	.sectionflags	@""
	.align	4
.nv.constant0._ZN10layer_norm22ln_bwd_finalize_kernelINS_22Kernel_traits_finalizeILj5120E6__halffS2_fjLj1024ELj4ENS_18Kernel_traits_baseILj5120ES2_fS2_fjLj1024EEEEEEEvNS_9BwdParamsE:
	.zero		488


//--------------------- .nv.constant0._ZN10layer_norm13ln_bwd_kernelINS_13Kernel_traitsI6__halffS2_fjLj5120ELj1ELj1ELj4ELj16ENS_18Kernel_traits_baseILj5120ES2_fS2_fjLj128EEEEEEEvNS_9BwdParamsE --------------------------
	.section	.nv.constant0._ZN10layer_norm13ln_bwd_kernelINS_13Kernel_traitsI6__halffS2_fjLj5120ELj1ELj1ELj4ELj16ENS_18Kernel_traits_baseILj5120ES2_fS2_fjLj128EEEEEEEvNS_9BwdParamsE,"a",@progbits
	.sectionflags	@""
	.align	4
.nv.constant0._ZN10layer_norm13ln_bwd_kernelINS_13Kernel_traitsI6__halffS2_fjLj5120ELj1ELj1ELj4ELj16ENS_18Kernel_traits_baseILj5120ES2_fS2_fjLj128EEEEEEEvNS_9BwdParamsE:
	.zero		488


//--------------------- .nv.constant0._ZN10layer_norm22ln_bwd_finalize_kernelINS_22Kernel_traits_finalizeILj5120E6__halfS2_S2_fjLj1024ELj4ENS_18Kernel_traits_baseILj5120ES2_S2_S2_fjLj1024EEEEEEEvNS_9BwdParamsE --------------------------
	.section	.nv.constant0._ZN10layer_norm22ln_bwd_finalize_kernelINS_22Kernel_traits_finalizeILj5120E6__halfS2_S2_fjLj1024ELj4ENS_18Kernel_traits_baseILj5120ES2_S2_S2_fjLj1024EEEEEEEvNS_9BwdParamsE,"a",@progbits
	.sectionflags	@""
	.align	4
.nv.constant0._ZN10layer_norm22ln_bwd_finalize_kernelINS_22Kernel_traits_finalizeILj5120E6__halfS2_S2_fjLj1024ELj4ENS_18Kernel_traits_baseILj5120ES2_S2_S2_fjLj1024EEEEEEEvNS_9BwdParamsE:
	.zero		488


//--------------------- .nv.constant0._ZN10layer_norm13ln_bwd_kernelINS_13Kernel_traitsI6__halfS2_S2_fjLj5120ELj1ELj1ELj4ELj16ENS_18Kernel_traits_baseILj5120ES2_S2_S2_fjLj128EEEEEEEvNS_9BwdParamsE --------------------------
	.section	.nv.constant0._ZN10layer_norm13ln_bwd_kernelINS_13Kernel_traitsI6__halfS2_S2_fjLj5120ELj1ELj1ELj4ELj16ENS_18Kernel_traits_baseILj5120ES2_S2_S2_fjLj128EEEEEEEvNS_9BwdParamsE,"a",@progbits
	.sectionflags	@""
	.align	4
.nv.constant0._ZN10layer_norm13ln_bwd_kernelINS_13Kernel_traitsI6__halfS2_S2_fjLj5120ELj1ELj1ELj4ELj16ENS_18Kernel_traits_baseILj5120ES2_S2_S2_fjLj128EEEEEEEvNS_9BwdParamsE:
	.zero		488


//--------------------- .nv.constant0._ZN10layer_norm22ln_bwd_finalize_kernelINS_22Kernel_traits_finalizeILj5120EffffjLj1024ELj4ENS_18Kernel_traits_baseILj5120EffffjLj1024EEEEEEEvNS_9BwdParamsE --------------------------
	.section	.nv.constant0._ZN10layer_norm22ln_bwd_finalize_kernelINS_22Kernel_traits_finalizeILj5120EffffjLj1024ELj4ENS_18Kernel_traits_baseILj5120EffffjLj1024EEEEEEEvNS_9BwdParamsE,"a",@progbits
	.sectionflags	@""
	.align	4
.nv.constant0._ZN10layer_norm22ln_bwd_finalize_kernelINS_22Kernel_traits_finalizeILj5120EffffjLj1024ELj4ENS_18Kernel_traits_baseILj5120EffffjLj1024EEEEEEEvNS_9BwdParamsE:
	.zero		488


//--------------------- .nv.constant0._ZN10layer_norm13ln_bwd_kernelINS_13Kernel_traitsIffffjLj5120ELj1ELj1ELj4ELj16ENS_18Kernel_traits_baseILj5120EffffjLj128EEEEEEEvNS_9BwdParamsE --------------------------
	.section	.nv.constant0._ZN10layer_norm13ln_bwd_kernelINS_13Kernel_traitsIffffjLj5120ELj1ELj1ELj4ELj16ENS_18Kernel_traits_baseILj5120EffffjLj128EEEEEEEvNS_9BwdParamsE,"a",@progbits
	.sectionflags	@""
	.align	4
.nv.constant0._ZN10layer_norm13ln_bwd_kernelINS_13Kernel_traitsIffffjLj5120ELj1ELj1ELj4ELj16ENS_18Kernel_traits_baseILj5120EffffjLj128EEEEEEEvNS_9BwdParamsE:
	.zero		488


//--------------------- .nv.constant0._ZN10layer_norm22ln_bwd_finalize_kernelINS_22Kernel_traits_finalizeILj4096E13__nv_bfloat16fS2_fjLj1024ELj4ENS_18Kernel_traits_baseILj4096ES2_fS2_fjLj1024EEEEEEEvNS_9BwdParamsE --------------------------
	.section	.nv.constant0._ZN10layer_norm22ln_bwd_finalize_kernelINS_22Kernel_traits_finalizeILj4096E13__nv_bfloat16fS2_fjLj1024ELj4ENS_18Kernel_traits_baseILj4096ES2_fS2_fjLj1024EEEEEEEvNS_9BwdParamsE,"a",@progbits
	.sectionflags	@""
	.align	4
.nv.constant0._ZN10layer_norm22ln_bwd_finalize_kernelINS_22Kernel_traits_finalizeILj4096E13__nv_bfloat16fS2_fjLj1024ELj4ENS_18Kernel_traits_baseILj4096ES2_fS2_fjLj1024EEEEEEEvNS_9BwdParamsE:
	.zero		488


//--------------------- .nv.constant0._ZN10layer_norm13ln_bwd_kernelINS_13Kernel_traitsI13__nv_bfloat16fS2_fjLj4096ELj1ELj1ELj4ELj16ENS_18Kernel_traits_baseILj4096ES2_fS2_fjLj128EEEEEEEvNS_9BwdParamsE --------------------------
	.section	.nv.constant0._ZN10layer_norm13ln_bwd_kernelINS_13Kernel_traitsI13__nv_bfloat16fS2_fjLj4096ELj1ELj1ELj4ELj16ENS_18Kernel_traits_baseILj4096ES2_fS2_fjLj128EEEEEEEvNS_9BwdParamsE,"a",@progbits
	.sectionflags	@""
	.align	4
.nv.constant0._ZN10layer_norm13ln_bwd_kernelINS_13Kernel_traitsI13__nv_bfloat16fS2_fjLj4096ELj1ELj1ELj4ELj16ENS_18Kernel_traits_baseILj4096ES2_fS2_fjLj128EEEEEEEvNS_9BwdParamsE:
	.zero		488


//--------------------- .nv.constant0._ZN10layer_norm22ln_bwd_finalize_kernelINS_22Kernel_traits_finalizeILj4096E13__nv_bfloat16S2_S2_fjLj1024ELj4ENS_18Kernel_traits_baseILj4096ES2_S2_S2_fjLj1024EEEEEEEvNS_9BwdParamsE --------------------------
	.section	.nv.constant0._ZN10layer_norm22ln_bwd_finalize_kernelINS_22Kernel_traits_finalizeILj4096E13__nv_bfloat16S2_S2_fjLj1024ELj4ENS_18Kernel_traits_baseILj4096ES2_S2_S2_fjLj1024EEEEEEEvNS_9BwdParamsE,"a",@progbits
	.sectionflags	@""
	.align	4
.nv.constant0._ZN10layer_norm22ln_bwd_finalize_kernelINS_22Kernel_traits_finalizeILj4096E13__nv_bfloat16S2_S2_fjLj1024ELj4ENS_18Kernel_traits_baseILj4096ES2_S2_S2_fjLj1024EEEEEEEvNS_9BwdParamsE:
	.zero		488


//--------------------- .nv.constant0._ZN10layer_norm13ln_bwd_kernelINS_13Kernel_traitsI13__nv_bfloat16S2_S2_fjLj4096ELj1ELj1ELj4ELj16ENS_18Kernel_traits_baseILj4096ES2_S2_S2_fjLj128EEEEEEEvNS_9BwdParamsE --------------------------
	.section	.nv.constant0._ZN10layer_norm13ln_bwd_kernelINS_13Kernel_traitsI13__nv_bfloat16S2_S2_fjLj4096ELj1ELj1ELj4ELj16ENS_18Kernel_traits_baseILj4096ES2_S2_S2_fjLj128EEEEEEEvNS_9BwdParamsE,"a",@progbits
	.sectionflags	@""
	.align	4
.nv.constant0._ZN10layer_norm13ln_bwd_kernelINS_13Kernel_traitsI13__nv_bfloat16S2_S2_fjLj4096ELj1ELj1ELj4ELj16ENS_18Kernel_traits_baseILj4096ES2_S2_S2_fjLj128EEEEEEEvNS_9BwdParamsE:
	.zero		488


//--------------------- .nv.constant0._ZN10layer_norm22ln_bwd_finalize_kernelINS_22Kernel_traits_finalizeILj4096E6__halffS2_fjLj1024ELj4ENS_18Kernel_traits_baseILj4096ES2_fS2_fjLj1024EEEEEEEvNS_9BwdParamsE --------------------------
	.section	.nv.constant0._ZN10layer_norm22ln_bwd_finalize_kernelINS_22Kernel_traits_finalizeILj4096E6__halffS2_fjLj1024ELj4ENS_18Kernel_traits_baseILj4096ES2_fS2_fjLj1024EEEEEEEvNS_9BwdParamsE,"a",@progbits
	.sectionflags	@""
	.align	4
.nv.constant0._ZN10layer_norm22ln_bwd_finalize_kernelINS_22Kernel_traits_finalizeILj4096E6__halffS2_fjLj1024ELj4ENS_18Kernel_traits_baseILj4096ES2_fS2_fjLj1024EEEEEEEvNS_9BwdParamsE:
	.zero		488


//--------------------- .nv.constant0._ZN10layer_norm13ln_bwd_kernelINS_13Kernel_traitsI6__halffS2_fjLj4096ELj1ELj1ELj4ELj16ENS_18Kernel_traits_baseILj4096ES2_fS2_fjLj128EEEEEEEvNS_9BwdParamsE --------------------------
	.section	.nv.constant0._ZN10layer_norm13ln_bwd_kernelINS_13Kernel_traitsI6__halffS2_fjLj4096ELj1ELj1ELj4ELj16ENS_18Kernel_traits_baseILj4096ES2_fS2_fjLj128EEEEEEEvNS_9BwdParamsE,"a",@progbits
	.sectionflags	@""
	.align	4
.nv.constant0._ZN10layer_norm13ln_bwd_kernelINS_13Kernel_traitsI6__halffS2_fjLj4096ELj1ELj1ELj4ELj16ENS_18Kernel_traits_baseILj4096ES2_fS2_fjLj128EEEEEEEvNS_9BwdParamsE:
	.zero		488


//--------------------- .nv.constant0._ZN10layer_norm22ln_bwd_finalize_kernelINS_22Kernel_traits_finalizeILj4096E6__halfS2_S2_fjLj1024ELj4ENS_18Kernel_traits_baseILj4096ES2_S2_S2_fjLj1024EEEEEEEvNS_9BwdParamsE --------------------------
	.section	.nv.constant0._ZN10layer_norm22ln_bwd_finalize_kernelINS_22Kernel_traits_finalizeILj4096E6__halfS2_S2_fjLj1024ELj4ENS_18Kernel_traits_baseILj4096ES2_S2_S2_fjLj1024EEEEEEEvNS_9BwdParamsE,"a",@progbits
	.sectionflags	@""
	.align	4
.nv.constant0._ZN10layer_norm22ln_bwd_finalize_kernelINS_22Kernel_traits_finalizeILj4096E6__halfS2_S2_fjLj1024ELj4ENS_18Kernel_traits_baseILj4096ES2_S2_S2_fjLj1024EEEEEEEvNS_9BwdParamsE:
	.zero		488


//--------------------- .nv.constant0._ZN10layer_norm13ln_bwd_kernelINS_13Kernel_traitsI6__halfS2_S2_fjLj4096ELj1ELj1ELj4ELj16ENS_18Kernel_traits_baseILj4096ES2_S2_S2_fjLj128EEEEEEEvNS_9BwdParamsE --------------------------
	.section	.nv.constant0._ZN10layer_norm13ln_bwd_kernelINS_13Kernel_traitsI6__halfS2_S2_fjLj4096ELj1ELj1ELj4ELj16ENS_18Kernel_traits_baseILj4096ES2_S2_S2_fjLj128EEEEEEEvNS_9BwdParamsE,"a",@progbits
	.sectionflags	@""
	.align	4
.nv.constant0._ZN10layer_norm13ln_bwd_kernelINS_13Kernel_traitsI6__halfS2_S2_fjLj4096ELj1ELj1ELj4ELj16ENS_18Kernel_traits_baseILj4096ES2_S2_S2_fjLj128EEEEEEEvNS_9BwdParamsE:
	.zero		488


//--------------------- .nv.constant0._ZN10layer_norm22ln_bwd_finalize_kernelINS_22Kernel_traits_finalizeILj4096EffffjLj1024ELj4ENS_18Kernel_traits_baseILj4096EffffjLj1024EEEEEEEvNS_9BwdParamsE --------------------------
	.section	.nv.constant0._ZN10layer_norm22ln_bwd_finalize_kernelINS_22Kernel_traits_finalizeILj4096EffffjLj1024ELj4ENS_18Kernel_traits_baseILj4096EffffjLj1024EEEEEEEvNS_9BwdParamsE,"a",@progbits
	.sectionflags	@""
	.align	4
.nv.constant0._ZN10layer_norm22ln_bwd_finalize_kernelINS_22Kernel_traits_finalizeILj4096EffffjLj1024ELj4ENS_18Kernel_traits_baseILj4096EffffjLj1024EEEEEEEvNS_9BwdParamsE:
	.zero		488


//--------------------- .nv.constant0._ZN10layer_norm13ln_bwd_kernelINS_13Kernel_traitsIffffjLj4096ELj1ELj1ELj4ELj16ENS_18Kernel_traits_baseILj4096EffffjLj128EEEEEEEvNS_9BwdParamsE --------------------------
	.section	.nv.constant0._ZN10layer_norm13ln_bwd_kernelINS_13Kernel_traitsIffffjLj4096ELj1ELj1ELj4ELj16ENS_18Kernel_traits_baseILj4096EffffjLj128EEEEEEEvNS_9BwdParamsE,"a",@progbits
	.sectionflags	@""
	.align	4
.nv.constant0._ZN10layer_norm13ln_bwd_kernelINS_13Kernel_traitsIffffjLj4096ELj1ELj1ELj4ELj16ENS_18Kernel_traits_baseILj4096EffffjLj128EEEEEEEvNS_9BwdParamsE:
	.zero		488


//--------------------- .nv.constant0._ZN10layer_norm22ln_bwd_finalize_kernelINS_22Kernel_traits_finalizeILj3840E13__nv_bfloat16fS2_fjLj1024ELj4ENS_18Kernel_traits_baseILj3840ES2_fS2_fjLj1024EEEEEEEvNS_9BwdParamsE --------------------------
	.section	.nv.constant0._ZN10layer_norm22ln_bwd_finalize_kernelINS_22Kernel_traits_finalizeILj3840E13__nv_bfloat16fS2_fjLj1024ELj4ENS_18Kernel_traits_baseILj3840ES2_fS2_fjLj1024EEEEEEEvNS_9BwdParamsE,"a",@progbits
	.sectionflags	@""
	.align	4
.nv.constant0._ZN10layer_norm22ln_bwd_finalize_kernelINS_22Kernel_traits_finalizeILj3840E13__nv_bfloat16fS2_fjLj1024ELj4ENS_18Kernel_traits_baseILj3840ES2_fS2_fjLj1024EEEEEEEvNS_9BwdParamsE:
	.zero		488


//--------------------- .nv.constant0._ZN10layer_norm13ln_bwd_kernelINS_13Kernel_traitsI13__nv_bfloat16fS2_fjLj3840ELj1ELj1ELj4ELj8ENS_18Kernel_traits_baseILj3840ES2_fS2_fjLj128EEEEEEEvNS_9BwdParamsE --------------------------
	.section	.nv.constant0._ZN10layer_norm13ln_bwd_kernelINS_13Kernel_traitsI13__nv_bfloat16fS2_fjLj3840ELj1ELj1ELj4ELj8ENS_18Kernel_traits_baseILj3840ES2_fS2_fjLj128EEEEEEEvNS_9BwdParamsE,"a",@progbits
	.sectionflags	@""
	.align	4
.nv.constant0._ZN10layer_norm13ln_bwd_kernelINS_13Kernel_traitsI13__nv_bfloat16fS2_fjLj3840ELj1ELj1ELj4ELj8ENS_18Kernel_traits_baseILj3840ES2_fS2_fjLj128EEEEEEEvNS_9BwdParamsE:
	.zero		488


//--------------------- .nv.constant0._ZN10layer_norm22ln_bwd_finalize_kernelINS_22Kernel_traits_finalizeILj3840E13__nv_bfloat16S2_S2_fjLj1024ELj4ENS_18Kernel_traits_baseILj3840ES2_S2_S2_fjLj1024EEEEEEEvNS_9BwdParamsE --------------------------
	.section	.nv.constant0._ZN10layer_norm22ln_bwd_finalize_kernelINS_22Kernel_traits_finalizeILj3840E13__nv_bfloat16S2_S2_fjLj1024ELj4ENS_18Kernel_traits_baseILj3840ES2_S2_S2_fjLj1024EEEEEEEvNS_9BwdParamsE,"a",@progbits
	.sectionflags	@""
	.align	4
.nv.constant0._ZN10layer_norm22ln_bwd_finalize_kernelINS_22Kernel_traits_finalizeILj3840E13__nv_bfloat16S2_S2_fjLj1024ELj4ENS_18Kernel_traits_baseILj3840ES2_S2_S2_fjLj1024EEEEEEEvNS_9BwdParamsE:
	.zero		488


//--------------------- .nv.constant0._ZN10layer_norm13ln_bwd_kernelINS_13Kernel_traitsI13__nv_bfloat16S2_S2_fjLj3840ELj1ELj1ELj4ELj4ENS_18Kernel_traits_baseILj3840ES2_S2_S2_fjLj128EEEEEEEvNS_9BwdParamsE --------------------------
	.section	.nv.constant0._ZN10layer_norm13ln_bwd_kernelINS_13Kernel_traitsI13__nv_bfloat16S2_S2_fjLj3840ELj1ELj1ELj4ELj4ENS_18Kernel_traits_baseILj3840ES2_S2_S2_fjLj128EEEEEEEvNS_9BwdParamsE,"a",@progbits
	.sectionflags	@""
	.align	4
.nv.constant0._ZN10layer_norm13ln_bwd_kernelINS_13Kernel_traitsI13__nv_bfloat16S2_S2_fjLj3840ELj1ELj1ELj4ELj4ENS_18Kernel_traits_baseILj3840ES2_S2_S2_fjLj128EEEEEEEvNS_9BwdParamsE:
	.zero		488


//--------------------- .nv.constant0._ZN10layer_norm22ln_bwd_finalize_kernelINS_22Kernel_traits_finalizeILj3840E6__halffS2_fjLj1024ELj4ENS_18Kernel_traits_baseILj3840ES2_fS2_fjLj1024EEEEEEEvNS_9BwdParamsE --------------------------
	.section	.nv.constant0._ZN10layer_norm22ln_bwd_finalize_kernelINS_22Kernel_traits_finalizeILj3840E6__halffS2_fjLj1024ELj4ENS_18Kernel_traits_baseILj3840ES2_fS2_fjLj1024EEEEEEEvNS_9BwdParamsE,"a",@progbits
	.sectionflags	@""
	.align	4
.nv.constant0._ZN10layer_norm22ln_bwd_finalize_kernelINS_22Kernel_traits_finalizeILj3840E6__halffS2_fjLj1024ELj4ENS_18Kernel_traits_baseILj3840ES2_fS2_fjLj1024EEEEEEEvNS_9BwdParamsE:
	.zero		488


//--------------------- .nv.constant0._ZN10layer_norm13ln_bwd_kernelINS_13Kernel_traitsI6__halffS2_fjLj3840ELj1ELj1ELj4ELj8ENS_18Kernel_traits_baseILj3840ES2_fS2_fjLj128EEEEEEEvNS_9BwdParamsE --------------------------
	.section	.nv.constant0._ZN10layer_norm13ln_bwd_kernelINS_13Kernel_traitsI6__halffS2_fjLj3840ELj1ELj1ELj4ELj8ENS_18Kernel_traits_baseILj3840ES2_fS2_fjLj128EEEEEEEvNS_9BwdParamsE,"a",@progbits
	.sectionflags	@""
	.align	4
.nv.constant0._ZN10layer_norm13ln_bwd_kernelINS_13Kernel_traitsI6__halffS2_fjLj3840ELj1ELj1ELj4ELj8ENS_18Kernel_traits_baseILj3840ES2_fS2_fjLj128EEEEEEEvNS_9BwdParamsE:
	.zero		488


//--------------------- .nv.constant0._ZN10layer_norm22ln_bwd_finalize_kernelINS_22Kernel_traits_finalizeILj3840E6__halfS2_S2_fjLj1024ELj4ENS_18Kernel_traits_baseILj3840ES2_S2_S2_fjLj1024EEEEEEEvNS_9BwdParamsE --------------------------
	.section	.nv.constant0._ZN10layer_norm22ln_bwd_finalize_kernelINS_22Kernel_traits_finalizeILj3840E6__halfS2_S2_fjLj1024ELj4ENS_18Kernel_traits_baseILj3840ES2_S2_S2_fjLj1024EEEEEEEvNS_9BwdParamsE,"a",@progbits
	.sectionflags	@""
	.align	4
.nv.constant0._ZN10layer_norm22ln_bwd_finalize_kernelINS_22Kernel_traits_finalizeILj3840E6__halfS2_S2_fjLj1024ELj4ENS_18Kernel_traits_baseILj3840ES2_S2_S2_fjLj1024EEEEEEEvNS_9BwdParamsE:
	.zero		488


//--------------------- .nv.constant0._ZN10layer_norm13ln_bwd_kernelINS_13Kernel_traitsI6__halfS2_S2_fjLj3840ELj1ELj1ELj4ELj4ENS_18Kernel_traits_baseILj3840ES2_S2_S2_fjLj128EEEEEEEvNS_9BwdParamsE --------------------------
	.section	.nv.constant0._ZN10layer_norm13ln_bwd_kernelINS_13Kernel_traitsI6__halfS2_S2_fjLj3840ELj1ELj1ELj4ELj4ENS_18Kernel_traits_baseILj3840ES2_S2_S2_fjLj128EEEEEEEvNS_9BwdParamsE,"a",@progbits
	.sectionflags	@""
	.align	4
.nv.constant0._ZN10layer_norm13ln_bwd_kernelINS_13Kernel_traitsI6__halfS2_S2_fjLj3840ELj1ELj1ELj4ELj4ENS_18Kernel_traits_baseILj3840ES2_S2_S2_fjLj128EEEEEEEvNS_9BwdParamsE:
	.zero		488


//--------------------- .nv.constant0._ZN10layer_norm22ln_bwd_finalize_kernelINS_22Kernel_traits_finalizeILj3840EffffjLj1024ELj4ENS_18Kernel_traits_baseILj3840EffffjLj1024EEEEEEEvNS_9BwdParamsE --------------------------
	.section	.nv.constant0._ZN10layer_norm22ln_bwd_finalize_kernelINS_22Kernel_traits_finalizeILj3840EffffjLj1024ELj4ENS_18Kernel_traits_baseILj3840EffffjLj1024EEEEEEEvNS_9BwdParamsE,"a",@progbits
	.sectionflags	@""
	.align	4
.nv.constant0._ZN10layer_norm22ln_bwd_finalize_kernelINS_22Kernel_traits_finalizeILj3840EffffjLj1024ELj4ENS_18Kernel_traits_baseILj3840EffffjLj1024EEEEEEEvNS_9BwdParamsE:
	.zero		488


//--------------------- .nv.constant0._ZN10layer_norm13ln_bwd_kernelINS_13Kernel_traitsIffffjLj3840ELj1ELj1ELj4ELj8ENS_18Kernel_traits_baseILj3840EffffjLj128EEEEEEEvNS_9BwdParamsE --------------------------
	.section	.nv.constant0._ZN10layer_norm13ln_bwd_kernelINS_13Kernel_traitsIffffjLj3840ELj1ELj1ELj4ELj8ENS_18Kernel_traits_baseILj3840EffffjLj128EEEEEEEvNS_9BwdParamsE,"a",@progbits
	.sectionflags	@""
	.align	4
.nv.constant0._ZN10layer_norm13ln_bwd_kernelINS_13Kernel_traitsIffffjLj3840ELj1ELj1ELj4ELj8ENS_18Kernel_traits_baseILj3840EffffjLj128EEEEEEEvNS_9BwdParamsE:
	.zero		488


//--------------------- .nv.constant0._ZN10layer_norm22ln_bwd_finalize_kernelINS_22Kernel_traits_finalizeILj3072E13__nv_bfloat16fS2_fjLj1024ELj4ENS_18Kernel_traits_baseILj3072ES2_fS2_fjLj1024EEEEEEEvNS_9BwdParamsE --------------------------
	.section	.nv.constant0._ZN10layer_norm22ln_bwd_finalize_kernelINS_22Kernel_traits_finalizeILj3072E13__nv_bfloat16fS2_fjLj1024ELj4ENS_18Kernel_traits_baseILj3072ES2_fS2_fjLj1024EEEEEEEvNS_9BwdParamsE,"a",@progbits
	.sectionflags	@""
	.align	4
.nv.constant0._ZN10layer_norm22ln_bwd_finalize_kernelINS_22Kernel_traits_finalizeILj3072E13__nv_bfloat16fS2_fjLj1024ELj4ENS_18Kernel_traits_baseILj3072ES2_fS2_fjLj1024EEEEEEEvNS_9BwdParamsE:
	.zero		488


//--------------------- .nv.constant0._ZN10layer_norm13ln_bwd_kernelINS_13Kernel_traitsI13__nv_bfloat16fS2_fjLj3072ELj1ELj1ELj4ELj16ENS_18Kernel_traits_baseILj3072ES2_fS2_fjLj128EEEEEEEvNS_9BwdParamsE --------------------------
	.section	.nv.constant0._ZN10layer_norm13ln_bwd_kernelINS_13Kernel_traitsI13__nv_bfloat16fS2_fjLj3072ELj1ELj1ELj4ELj16ENS_18Kernel_traits_baseILj3072ES2_fS2_fjLj128EEEEEEEvNS_9BwdParamsE,"a",@progbits
	.sectionflags	@""
	.align	4
.nv.constant0._ZN10layer_norm13ln_bwd_kernelINS_13Kernel_traitsI13__nv_bfloat16fS2_fjLj3072ELj1ELj1ELj4ELj16ENS_18Kernel_traits_baseILj3072ES2_fS2_fjLj128EEEEEEEvNS_9BwdParamsE:
	.zero		488


//--------------------- .nv.constant0._ZN10layer_norm22ln_bwd_finalize_kernelINS_22Kernel_traits_finalizeILj3072E13__nv_bfloat16S2_S2_fjLj1024ELj4ENS_18Kernel_traits_baseILj3072ES2_S2_S2_fjLj1024EEEEEEEvNS_9BwdParamsE --------------------------
	.section	.nv.constant0._ZN10layer_norm22ln_bwd_finalize_kernelINS_22Kernel_traits_finalizeILj3072E13__nv_bfloat16S2_S2_fjLj1024ELj4ENS_18Kernel_traits_baseILj3072ES2_S2_S2_fjLj1024EEEEEEEvNS_9BwdParamsE,"a",@progbits
	.sectionflags	@""
	.align	4
.nv.constant0._ZN10layer_norm22ln_bwd_finalize_kernelINS_22Kernel_traits_finalizeILj3072E13__nv_bfloat16S2_S2_fjLj1024ELj4ENS_18Kernel_traits_baseILj3072ES2_S2_S2_fjLj1024EEEEEEEvNS_9BwdParamsE:
	.zero		488


//--------------------- .nv.constant0._ZN10layer_norm13ln_bwd_kernelINS_13Kernel_traitsI13__nv_bfloat16S2_S2_fjLj3072ELj1ELj1ELj4ELj16ENS_18Kernel_traits_baseILj3072ES2_S2_S2_fjLj128EEEEEEEvNS_9BwdParamsE --------------------------
	.section	.nv.constant0._ZN10layer_norm13ln_bwd_kernelINS_13Kernel_traitsI13__nv_bfloat16S2_S2_fjLj3072ELj1ELj1ELj4ELj16ENS_18Kernel_traits_baseILj3072ES2_S2_S2_fjLj128EEEEEEEvNS_9BwdParamsE,"a",@progbits
	.sectionflags	@""
	.align	4
.nv.constant0._ZN10layer_norm13ln_bwd_kernelINS_13Kernel_traitsI13__nv_bfloat16S2_S2_fjLj3072ELj1ELj1ELj4ELj16ENS_18Kernel_traits_baseILj3072ES2_S2_S2_fjLj128EEEEEEEvNS_9BwdParamsE:
	.zero		488


//--------------------- .nv.constant0._ZN10layer_norm22ln_bwd_finalize_kernelINS_22Kernel_traits_finalizeILj3072E6__halffS2_fjLj1024ELj4ENS_18Kernel_traits_baseILj3072ES2_fS2_fjLj1024EEEEEEEvNS_9BwdParamsE --------------------------
	.section	.nv.constant0._ZN10layer_norm22ln_bwd_finalize_kernelINS_22Kernel_traits_finalizeILj3072E6__halffS2_fjLj1024ELj4ENS_18Kernel_traits_baseILj3072ES2_fS2_fjLj1024EEEEEEEvNS_9BwdParamsE,"a",@progbits
	.sectionflags	@""
	.align	4
.nv.constant0._ZN10layer_norm22ln_bwd_finalize_kernelINS_22Kernel_traits_finalizeILj3072E6__halffS2_fjLj1024ELj4ENS_18Kernel_traits_baseILj3072ES2_fS2_fjLj1024EEEEEEEvNS_9BwdParamsE:
	.zero		488


//--------------------- .nv.constant0._ZN10layer_norm13ln_bwd_kernelINS_13Kernel_traitsI6__halffS2_fjLj3072ELj1ELj1ELj4ELj16ENS_18Kernel_traits_baseILj3072ES2_fS2_fjLj128EEEEEEEvNS_9BwdParamsE --------------------------
	.section	.nv.constant0._ZN10layer_norm13ln_bwd_kernelINS_13Kernel_traitsI6__halffS2_fjLj3072ELj1ELj1ELj4ELj16ENS_18Kernel_traits_baseILj3072ES2_fS2_fjLj128EEEEEEEvNS_9BwdParamsE,"a",@progbits
	.sectionflags	@""
	.align	4
.nv.constant0._ZN10layer_norm13ln_bwd_kernelINS_13Kernel_traitsI6__halffS2_fjLj3072ELj1ELj1ELj4ELj16ENS_18Kernel_traits_baseILj3072ES2_fS2_fjLj128EEEEEEEvNS_9BwdParamsE:
	.zero		488


//--------------------- .nv.constant0._ZN10layer_norm22ln_bwd_finalize_kernelINS_22Kernel_traits_finalizeILj3072E6__halfS2_S2_fjLj1024ELj4ENS_18Kernel_traits_baseILj3072ES2_S2_S2_fjLj1024EEEEEEEvNS_9BwdParamsE --------------------------
	.section	.nv.constant0._ZN10layer_norm22ln_bwd_finalize_kernelINS_22Kernel_traits_finalizeILj3072E6__halfS2_S2_fjLj1024ELj4ENS_18Kernel_traits_baseILj3072ES2_S2_S2_fjLj1024EEEEEEEvNS_9BwdParamsE,"a",@progbits
	.sectionflags	@""
	.align	4
.nv.constant0._ZN10layer_norm22ln_bwd_finalize_kernelINS_22Kernel_traits_finalizeILj3072E6__halfS2_S2_fjLj1024ELj4ENS_18Kernel_traits_baseILj3072ES2_S2_S2_fjLj1024EEEEEEEvNS_9BwdParamsE:
	.zero		488


//--------------------- .nv.constant0._ZN10layer_norm13ln_bwd_kernelINS_13Kernel_traitsI6__halfS2_S2_fjLj3072ELj1ELj1ELj4ELj16ENS_18Kernel_traits_baseILj3072ES2_S2_S2_fjLj128EEEEEEEvNS_9BwdParamsE --------------------------
	.section	.nv.constant0._ZN10layer_norm13ln_bwd_kernelINS_13Kernel_traitsI6__halfS2_S2_fjLj3072ELj1ELj1ELj4ELj16ENS_18Kernel_traits_baseILj3072ES2_S2_S2_fjLj128EEEEEEEvNS_9BwdParamsE,"a",@progbits
	.sectionflags	@""
	.align	4
.nv.constant0._ZN10layer_norm13ln_bwd_kernelINS_13Kernel_traitsI6__halfS2_S2_fjLj3072ELj1ELj1ELj4ELj16ENS_18Kernel_traits_baseILj3072ES2_S2_S2_fjLj128EEEEEEEvNS_9BwdParamsE:
	.zero		488


//--------------------- .nv.constant0._ZN10layer_norm22ln_bwd_finalize_kernelINS_22Kernel_traits_finalizeILj3072EffffjLj1024ELj4ENS_18Kernel_traits_baseILj3072EffffjLj1024EEEEEEEvNS_9BwdParamsE --------------------------
	.section	.nv.constant0._ZN10layer_norm22ln_bwd_finalize_kernelINS_22Kernel_traits_finalizeILj3072EffffjLj1024ELj4ENS_18Kernel_traits_baseILj3072EffffjLj1024EEEEEEEvNS_9BwdParamsE,"a",@progbits
	.sectionflags	@""
	.align	4
.nv.constant0._ZN10layer_norm22ln_bwd_finalize_kernelINS_22Kernel_traits_finalizeILj3072EffffjLj1024ELj4ENS_18Kernel_traits_baseILj3072EffffjLj1024EEEEEEEvNS_9BwdParamsE:
	.zero		488


//--------------------- .nv.constant0._ZN10layer_norm13ln_bwd_kernelINS_13Kernel_traitsIffffjLj3072ELj1ELj1ELj4ELj16ENS_18Kernel_traits_baseILj3072EffffjLj128EEEEEEEvNS_9BwdParamsE --------------------------
	.section	.nv.constant0._ZN10layer_norm13ln_bwd_kernelINS_13Kernel_traitsIffffjLj3072ELj1ELj1ELj4ELj16ENS_18Kernel_traits_baseILj3072EffffjLj128EEEEEEEvNS_9BwdParamsE,"a",@progbits
	.sectionflags	@""
	.align	4
.nv.constant0._ZN10layer_norm13ln_bwd_kernelINS_13Kernel_traitsIffffjLj3072ELj1ELj1ELj4ELj16ENS_18Kernel_traits_baseILj3072EffffjLj128EEEEEEEvNS_9BwdParamsE:
	.zero		488


//--------------------- .nv.constant0._ZN10layer_norm22ln_bwd_finalize_kernelINS_22Kernel_traits_finalizeILj2304E13__nv_bfloat16fS2_fjLj1024ELj4ENS_18Kernel_traits_baseILj2304ES2_fS2_fjLj1024EEEEEEEvNS_9BwdParamsE --------------------------
	.section	.nv.constant0._ZN10layer_norm22ln_bwd_finalize_kernelINS_22Kernel_traits_finalizeILj2304E13__nv_bfloat16fS2_fjLj1024ELj4ENS_18Kernel_traits_baseILj2304ES2_fS2_fjLj1024EEEEEEEvNS_9BwdParamsE,"a",@progbits
	.sectionflags	@""
	.align	4
.nv.constant0._ZN10layer_norm22ln_bwd_finalize_kernelINS_22Kernel_traits_finalizeILj2304E13__nv_bfloat16fS2_fjLj1024ELj4ENS_18Kernel_traits_baseILj2304ES2_fS2_fjLj1024EEEEEEEvNS_9BwdParamsE:
	.zero		488


//--------------------- .nv.constant0._ZN10layer_norm13ln_bwd_kernelINS_13Kernel_traitsI13__nv_bfloat16fS2_fjLj2304ELj1ELj1ELj4ELj8ENS_18Kernel_traits_baseILj2304ES2_fS2_fjLj128EEEEEEEvNS_9BwdParamsE --------------------------
	.section	.nv.constant0._ZN10layer_norm13ln_bwd_kernelINS_13Kernel_traitsI13__nv_bfloat16fS2_fjLj2304ELj1ELj1ELj4ELj8ENS_18Kernel_traits_baseILj2304ES2_fS2_fjLj128EEEEEEEvNS_9BwdParamsE,"a",@progbits
	.sectionflags	@""
	.align	4
.nv.constant0._ZN10layer_norm13ln_bwd_kernelINS_13Kernel_traitsI13__nv_bfloat16fS2_fjLj2304ELj1ELj1ELj4ELj8ENS_18Kernel_traits_baseILj2304ES2_fS2_fjLj128EEEEEEEvNS_9BwdParamsE:
	.zero		488


//--------------------- .nv.constant0._ZN10layer_norm22ln_bwd_finalize_kernelINS_22Kernel_traits_finalizeILj2304E13__nv_bfloat16S2_S2_fjLj1024ELj4ENS_18Kernel_traits_baseILj2304ES2_S2_S2_fjLj1024EEEEEEEvNS_9BwdParamsE --------------------------
	.section	.nv.constant0._ZN10layer_norm22ln_bwd_finalize_kernelINS_22Kernel_traits_finalizeILj2304E13__nv_bfloat16S2_S2_fjLj1024ELj4ENS_18Kernel_traits_baseILj2304ES2_S2_S2_fjLj1024EEEEEEEvNS_9BwdParamsE,"a",@progbits
	.sectionflags	@""
	.align	4
.nv.constant0._ZN10layer_norm22ln_bwd_finalize_kernelINS_22Kernel_traits_finalizeILj2304E13__nv_bfloat16S2_S2_fjLj1024ELj4ENS_18Kernel_traits_baseILj2304ES2_S2_S2_fjLj1024EEEEEEEvNS_9BwdParamsE:
	.zero		488


//--------------------- .nv.constant0._ZN10layer_norm13ln_bwd_kernelINS_13Kernel_traitsI13__nv_bfloat16S2_S2_fjLj2304ELj1ELj1ELj4ELj4ENS_18Kernel_traits_baseILj2304ES2_S2_S2_fjLj128EEEEEEEvNS_9BwdParamsE --------------------------
	.section	.nv.constant0._ZN10layer_norm13ln_bwd_kernelINS_13Kernel_traitsI13__nv_bfloat16S2_S2_fjLj2304ELj1ELj1ELj4ELj4ENS_18Kernel_traits_baseILj2304ES2_S2_S2_fjLj128EEEEEEEvNS_9BwdParamsE,"a",@progbits
	.sectionflags	@""
	.align	4
.nv.constant0._ZN10layer_norm13ln_bwd_kernelINS_13Kernel_traitsI13__nv_bfloat16S2_S2_fjLj2304ELj1ELj1ELj4ELj4ENS_18Kernel_traits_baseILj2304ES2_S2_S2_fjLj128EEEEEEEvNS_9BwdParamsE:
	.zero		488


//--------------------- .nv.constant0._ZN10layer_norm22ln_bwd_finalize_kernelINS_22Kernel_traits_finalizeILj2304E6__halffS2_fjLj1024ELj4ENS_18Kernel_traits_baseILj2304ES2_fS2_fjLj1024EEEEEEEvNS_9BwdParamsE --------------------------
	.section	.nv.constant0._ZN10layer_norm22ln_bwd_finalize_kernelINS_22Kernel_traits_finalizeILj2304E6__halffS2_fjLj1024ELj4ENS_18Kernel_traits_baseILj2304ES2_fS2_fjLj1024EEEEEEEvNS_9BwdParamsE,"a",@progbits
	.sectionflags	@""
	.align	4
.nv.constant0._ZN10layer_norm22ln_bwd_finalize_kernelINS_22Kernel_traits_finalizeILj2304E6__halffS2_fjLj1024ELj4ENS_18Kernel_traits_baseILj2304ES2_fS2_fjLj1024EEEEEEEvNS_9BwdParamsE:
	.zero		488


//--------------------- .nv.constant0._ZN10layer_norm13ln_bwd_kernelINS_13Kernel_traitsI6__halffS2_fjLj2304ELj1ELj1ELj4ELj8ENS_18Kernel_traits_baseILj2304ES2_fS2_fjLj128EEEEEEEvNS_9BwdParamsE --------------------------
	.section	.nv.constant0._ZN10layer_norm13ln_bwd_kernelINS_13Kernel_traitsI6__halffS2_fjLj2304ELj1ELj1ELj4ELj8ENS_18Kernel_traits_baseILj2304ES2_fS2_fjLj128EEEEEEEvNS_9BwdParamsE,"a",@progbits
	.sectionflags	@""
	.align	4
.nv.constant0._ZN10layer_norm13ln_bwd_kernelINS_13Kernel_traitsI6__halffS2_fjLj2304ELj1ELj1ELj4ELj8ENS_18Kernel_traits_baseILj2304ES2_fS2_fjLj128EEEEEEEvNS_9BwdParamsE:
	.zero		488


//--------------------- .nv.constant0._ZN10layer_norm22ln_bwd_finalize_kernelINS_22Kernel_traits_finalizeILj2304E6__halfS2_S2_fjLj1024ELj4ENS_18Kernel_traits_baseILj2304ES2_S2_S2_fjLj1024EEEEEEEvNS_9BwdParamsE --------------------------
	.section	.nv.constant0._ZN10layer_norm22ln_bwd_finalize_kernelINS_22Kernel_traits_finalizeILj2304E6__halfS2_S2_fjLj1024ELj4ENS_18Kernel_traits_baseILj2304ES2_S2_S2_fjLj1024EEEEEEEvNS_9BwdParamsE,"a",@progbits
	.sectionflags	@""
	.align	4
.nv.constant0._ZN10layer_norm22ln_bwd_finalize_kernelINS_22Kernel_traits_finalizeILj2304E6__halfS2_S2_fjLj1024ELj4ENS_18Kernel_traits_baseILj2304ES2_S2_S2_fjLj1024EEEEEEEvNS_9BwdParamsE:
	.zero		488


//--------------------- .nv.constant0._ZN10layer_norm13ln_bwd_kernelINS_13Kernel_traitsI6__halfS2_S2_fjLj2304ELj1ELj1ELj4ELj4ENS_18Kernel_traits_baseILj2304ES2_S2_S2_fjLj128EEEEEEEvNS_9BwdParamsE --------------------------
	.section	.nv.constant0._ZN10layer_norm13ln_bwd_kernelINS_13Kernel_traitsI6__halfS2_S2_fjLj2304ELj1ELj1ELj4ELj4ENS_18Kernel_traits_baseILj2304ES2_S2_S2_fjLj128EEEEEEEvNS_9BwdParamsE,"a",@progbits
	.sectionflags	@""
	.align	4
.nv.constant0._ZN10layer_norm13ln_bwd_kernelINS_13Kernel_traitsI6__halfS2_S2_fjLj2304ELj1ELj1ELj4ELj4ENS_18Kernel_traits_baseILj2304ES2_S2_S2_fjLj128EEEEEEEvNS_9BwdParamsE:
	.zero		488


//--------------------- .nv.constant0._ZN10layer_norm22ln_bwd_finalize_kernelINS_22Kernel_traits_finalizeILj2304EffffjLj1024ELj4ENS_18Kernel_traits_baseILj2304EffffjLj1024EEEEEEEvNS_9BwdParamsE --------------------------
	.section	.nv.constant0._ZN10layer_norm22ln_bwd_finalize_kernelINS_22Kernel_traits_finalizeILj2304EffffjLj1024ELj4ENS_18Kernel_traits_baseILj2304EffffjLj1024EEEEEEEvNS_9BwdParamsE,"a",@progbits
	.sectionflags	@""
	.align	4
.nv.constant0._ZN10layer_norm22ln_bwd_finalize_kernelINS_22Kernel_traits_finalizeILj2304EffffjLj1024ELj4ENS_18Kernel_traits_baseILj2304EffffjLj1024EEEEEEEvNS_9BwdParamsE:
	.zero		488


//--------------------- .nv.constant0._ZN10layer_norm13ln_bwd_kernelINS_13Kernel_traitsIffffjLj2304ELj1ELj1ELj4ELj8ENS_18Kernel_traits_baseILj2304EffffjLj128EEEEEEEvNS_9BwdParamsE --------------------------
	.section	.nv.constant0._ZN10layer_norm13ln_bwd_kernelINS_13Kernel_traitsIffffjLj2304ELj1ELj1ELj4ELj8ENS_18Kernel_traits_baseILj2304EffffjLj128EEEEEEEvNS_9BwdParamsE,"a",@progbits
	.sectionflags	@""
	.align	4
.nv.constant0._ZN10layer_norm13ln_bwd_kernelINS_13Kernel_traitsIffffjLj2304ELj1ELj1ELj4ELj8ENS_18Kernel_traits_baseILj2304EffffjLj128EEEEEEEvNS_9BwdParamsE:
	.zero		488


//--------------------- .nv.constant0._ZN10layer_norm22ln_bwd_finalize_kernelINS_22Kernel_traits_finalizeILj2048E13__nv_bfloat16fS2_fjLj1024ELj4ENS_18Kernel_traits_baseILj2048ES2_fS2_fjLj1024EEEEEEEvNS_9BwdParamsE --------------------------
	.section	.nv.constant0._ZN10layer_norm22ln_bwd_finalize_kernelINS_22Kernel_traits_finalizeILj2048E13__nv_bfloat16fS2_fjLj1024ELj4ENS_18Kernel_traits_baseILj2048ES2_fS2_fjLj1024EEEEEEEvNS_9BwdParamsE,"a",@progbits
	.sectionflags	@""
	.align	4
.nv.constant0._ZN10layer_norm22ln_bwd_finalize_kernelINS_22Kernel_traits_finalizeILj2048E13__nv_bfloat16fS2_fjLj1024ELj4ENS_18Kernel_traits_baseILj2048ES2_fS2_fjLj1024EEEEEEEvNS_9BwdParamsE:
	.zero		488


//--------------------- .nv.constant0._ZN10layer_norm13ln_bwd_kernelINS_13Kernel_traitsI13__nv_bfloat16fS2_fjLj2048ELj1ELj1ELj4ELj16ENS_18Kernel_traits_baseILj2048ES2_fS2_fjLj128EEEEEEEvNS_9BwdParamsE --------------------------
	.section	.nv.constant0._ZN10layer_norm13ln_bwd_kernelINS_13Kernel_traitsI13__nv_bfloat16fS2_fjLj2048ELj1ELj1ELj4ELj16ENS_18Kernel_traits_baseILj2048ES2_fS2_fjLj128EEEEEEEvNS_9BwdParamsE,"a",@progbits
	.sectionflags	@""
	.align	4
.nv.constant0._ZN10layer_norm13ln_bwd_kernelINS_13Kernel_traitsI13__nv_bfloat16fS2_fjLj2048ELj1ELj1ELj4ELj16ENS_18Kernel_traits_baseILj2048ES2_fS2_fjLj128EEEEEEEvNS_9BwdParamsE:
	.zero		488


//--------------------- .nv.constant0._ZN10layer_norm22ln_bwd_finalize_kernelINS_22Kernel_traits_finalizeILj2048E13__nv_bfloat16S2_S2_fjLj1024ELj4ENS_18Kernel_traits_baseILj2048ES2_S2_S2_fjLj1024EEEEEEEvNS_9BwdParamsE --------------------------
	.section	.nv.constant0._ZN10layer_norm22ln_bwd_finalize_kernelINS_22Kernel_traits_finalizeILj2048E13__nv_bfloat16S2_S2_fjLj1024ELj4ENS_18Kernel_traits_baseILj2048ES2_S2_S2_fjLj1024EEEEEEEvNS_9BwdParamsE,"a",@progbits
	.sectionflags	@""
	.align	4
.nv.constant0._ZN10layer_norm22ln_bwd_finalize_kernelINS_22Kernel_traits_finalizeILj2048E13__nv_bfloat16S2_S2_fjLj1024ELj4ENS_18Kernel_traits_baseILj2048ES2_S2_S2_fjLj1024EEEEEEEvNS_9BwdParamsE:
	.zero		488


//--------------------- .nv.constant0._ZN10layer_norm13ln_bwd_kernelINS_13Kernel_traitsI13__nv_bfloat16S2_S2_fjLj2048ELj1ELj1ELj4ELj16ENS_18Kernel_traits_baseILj2048ES2_S2_S2_fjLj128EEEEEEEvNS_9BwdParamsE --------------------------
	.section	.nv.constant0._ZN10layer_norm13ln_bwd_kernelINS_13Kernel_traitsI13__nv_bfloat16S2_S2_fjLj2048ELj1ELj1ELj4ELj16ENS_18Kernel_traits_baseILj2048ES2_S2_S2_fjLj128EEEEEEEvNS_9BwdParamsE,"a",@progbits
	.sectionflags	@""
	.align	4
.nv.constant0._ZN10layer_norm13ln_bwd_kernelINS_13Kernel_traitsI13__nv_bfloat16S2_S2_fjLj2048ELj1ELj1ELj4ELj16ENS_18Kernel_traits_baseILj2048ES2_S2_S2_fjLj128EEEEEEEvNS_9BwdParamsE:
	.zero		488


//--------------------- .nv.constant0._ZN10layer_norm22ln_bwd_finalize_kernelINS_22Kernel_traits_finalizeILj2048E6__halffS2_fjLj1024ELj4ENS_18Kernel_traits_baseILj2048ES2_fS2_fjLj1024EEEEEEEvNS_9BwdParamsE --------------------------
	.section	.nv.constant0._ZN10layer_norm22ln_bwd_finalize_kernelINS_22Kernel_traits_finalizeILj2048E6__halffS2_fjLj1024ELj4ENS_18Kernel_traits_baseILj2048ES2_fS2_fjLj1024EEEEEEEvNS_9BwdParamsE,"a",@progbits
	.sectionflags	@""
	.align	4
.nv.constant0._ZN10layer_norm22ln_bwd_finalize_kernelINS_22Kernel_traits_finalizeILj2048E6__halffS2_fjLj1024ELj4ENS_18Kernel_traits_baseILj2048ES2_fS2_fjLj1024EEEEEEEvNS_9BwdParamsE:
	.zero		488


//--------------------- .nv.constant0._ZN10layer_norm13ln_bwd_kernelINS_13Kernel_traitsI6__halffS2_fjLj2048ELj1ELj1ELj4ELj16ENS_18Kernel_traits_baseILj2048ES2_fS2_fjLj128EEEEEEEvNS_9BwdParamsE --------------------------
	.section	.nv.constant0._ZN10layer_norm13ln_bwd_kernelINS_13Kernel_traitsI6__halffS2_fjLj2048ELj1ELj1ELj4ELj16ENS_18Kernel_traits_baseILj2048ES2_fS2_fjLj128EEEEEEEvNS_9BwdParamsE,"a",@progbits
	.sectionflags	@""
	.align	4
.nv.constant0._ZN10layer_norm13ln_bwd_kernelINS_13Kernel_traitsI6__halffS2_fjLj2048ELj1ELj1ELj4ELj16ENS_18Kernel_traits_baseILj2048ES2_fS2_fjLj128EEEEEEEvNS_9BwdParamsE:
	.zero		488


//--------------------- .nv.constant0._ZN10layer_norm22ln_bwd_finalize_kernelINS_22Kernel_traits_finalizeILj2048E6__halfS2_S2_fjLj1024ELj4ENS_18Kernel_traits_baseILj2048ES2_S2_S2_fjLj1024EEEEEEEvNS_9BwdParamsE --------------------------
	.section	.nv.constant0._ZN10layer_norm22ln_bwd_finalize_kernelINS_22Kernel_traits_finalizeILj2048E6__halfS2_S2_fjLj1024ELj4ENS_18Kernel_traits_baseILj2048ES2_S2_S2_fjLj1024EEEEEEEvNS_9BwdParamsE,"a",@progbits
	.sectionflags	@""
	.align	4
.nv.constant0._ZN10layer_norm22ln_bwd_finalize_kernelINS_22Kernel_traits_finalizeILj2048E6__halfS2_S2_fjLj1024ELj4ENS_18Kernel_traits_baseILj2048ES2_S2_S2_fjLj1024EEEEEEEvNS_9BwdParamsE:
	.zero		488


//--------------------- .nv.constant0._ZN10layer_norm13ln_bwd_kernelINS_13Kernel_traitsI6__halfS2_S2_fjLj2048ELj1ELj1ELj4ELj16ENS_18Kernel_traits_baseILj2048ES2_S2_S2_fjLj128EEEEEEEvNS_9BwdParamsE --------------------------
	.section	.nv.constant0._ZN10layer_norm13ln_bwd_kernelINS_13Kernel_traitsI6__halfS2_S2_fjLj2048ELj1ELj1ELj4ELj16ENS_18Kernel_traits_baseILj2048ES2_S2_S2_fjLj128EEEEEEEvNS_9BwdParamsE,"a",@progbits
	.sectionflags	@""
	.align	4
.nv.constant0._ZN10layer_norm13ln_bwd_kernelINS_13Kernel_traitsI6__halfS2_S2_fjLj2048ELj1ELj1ELj4ELj16ENS_18Kernel_traits_baseILj2048ES2_S2_S2_fjLj128EEEEEEEvNS_9BwdParamsE:
	.zero		488


//--------------------- .nv.constant0._ZN10layer_norm22ln_bwd_finalize_kernelINS_22Kernel_traits_finalizeILj2048EffffjLj1024ELj4ENS_18Kernel_traits_baseILj2048EffffjLj1024EEEEEEEvNS_9BwdParamsE --------------------------
	.section	.nv.constant0._ZN10layer_norm22ln_bwd_finalize_kernelINS_22Kernel_traits_finalizeILj2048EffffjLj1024ELj4ENS_18Kernel_traits_baseILj2048EffffjLj1024EEEEEEEvNS_9BwdParamsE,"a",@progbits
	.sectionflags	@""
	.align	4
.nv.constant0._ZN10layer_norm22ln_bwd_finalize_kernelINS_22Kernel_traits_finalizeILj2048EffffjLj1024ELj4ENS_18Kernel_traits_baseILj2048EffffjLj1024EEEEEEEvNS_9BwdParamsE:
	.zero		488


//--------------------- .nv.constant0._ZN10layer_norm13ln_bwd_kernelINS_13Kernel_traitsIffffjLj2048ELj1ELj1ELj4ELj16ENS_18Kernel_traits_baseILj2048EffffjLj128EEEEEEEvNS_9BwdParamsE --------------------------
	.section	.nv.constant0._ZN10layer_norm13ln_bwd_kernelINS_13Kernel_traitsIffffjLj2048ELj1ELj1ELj4ELj16ENS_18Kernel_traits_baseILj2048EffffjLj128EEEEEEEvNS_9BwdParamsE,"a",@progbits
	.sectionflags	@""
	.align	4
.nv.constant0._ZN10layer_norm13ln_bwd_kernelINS_13Kernel_traitsIffffjLj2048ELj1ELj1ELj4ELj16ENS_18Kernel_traits_baseILj2048EffffjLj128EEEEEEEvNS_9BwdParamsE:
	.zero		488


//--------------------- .nv.constant0._ZN10layer_norm22ln_bwd_finalize_kernelINS_22Kernel_traits_finalizeILj1536E13__nv_bfloat16fS2_fjLj1024ELj4ENS_18Kernel_traits_baseILj1536ES2_fS2_fjLj1024EEEEEEEvNS_9BwdParamsE --------------------------
	.section	.nv.constant0._ZN10layer_norm22ln_bwd_finalize_kernelINS_22Kernel_traits_finalizeILj1536E13__nv_bfloat16fS2_fjLj1024ELj4ENS_18Kernel_traits_baseILj1536ES2_fS2_fjLj1024EEEEEEEvNS_9BwdParamsE,"a",@progbits
	.sectionflags	@""
	.align	4
.nv.constant0._ZN10layer_norm22ln_bwd_finalize_kernelINS_22Kernel_traits_finalizeILj1536E13__nv_bfloat16fS2_fjLj1024ELj4ENS_18Kernel_traits_baseILj1536ES2_fS2_fjLj1024EEEEEEEvNS_9BwdParamsE:
	.zero		488


//--------------------- .nv.constant0._ZN10layer_norm13ln_bwd_kernelINS_13Kernel_traitsI13__nv_bfloat16fS2_fjLj1536ELj1ELj1ELj4ELj16ENS_18Kernel_traits_baseILj1536ES2_fS2_fjLj128EEEEEEEvNS_9BwdParamsE --------------------------
	.section	.nv.constant0._ZN10layer_norm13ln_bwd_kernelINS_13Kernel_traitsI13__nv_bfloat16fS2_fjLj1536ELj1ELj1ELj4ELj16ENS_18Kernel_traits_baseILj1536ES2_fS2_fjLj128EEEEEEEvNS_9BwdParamsE,"a",@progbits
	.sectionflags	@""
	.align	4
.nv.constant0._ZN10layer_norm13ln_bwd_kernelINS_13Kernel_traitsI13__nv_bfloat16fS2_fjLj1536ELj1ELj1ELj4ELj16ENS_18Kernel_traits_baseILj1536ES2_fS2_fjLj128EEEEEEEvNS_9BwdParamsE:
	.zero		488


//--------------------- .nv.constant0._ZN10layer_norm22ln_bwd_finalize_kernelINS_22Kernel_traits_finalizeILj1536E13__nv_bfloat16S2_S2_fjLj1024ELj4ENS_18Kernel_traits_baseILj1536ES2_S2_S2_fjLj1024EEEEEEEvNS_9BwdParamsE --------------------------
	.section	.nv.constant0._ZN10layer_norm22ln_bwd_finalize_kernelINS_22Kernel_traits_finalizeILj1536E13__nv_bfloat16S2_S2_fjLj1024ELj4ENS_18Kernel_traits_baseILj1536ES2_S2_S2_fjLj1024EEEEEEEvNS_9BwdParamsE,"a",@progbits
	.sectionflags	@""
	.align	4
.nv.constant0._ZN10layer_norm22ln_bwd_finalize_kernelINS_22Kernel_traits_finalizeILj1536E13__nv_bfloat16S2_S2_fjLj1024ELj4ENS_18Kernel_traits_baseILj1536ES2_S2_S2_fjLj1024EEEEEEEvNS_9BwdParamsE:
	.zero		488


//--------------------- .nv.constant0._ZN10layer_norm13ln_bwd_kernelINS_13Kernel_traitsI13__nv_bfloat16S2_S2_fjLj1536ELj1ELj1ELj4ELj8ENS_18Kernel_traits_baseILj1536ES2_S2_S2_fjLj128EEEEEEEvNS_9BwdParamsE --------------------------
	.section	.nv.constant0._ZN10layer_norm13ln_bwd_kernelINS_13Kernel_traitsI13__nv_bfloat16S2_S2_fjLj1536ELj1ELj1ELj4ELj8ENS_18Kernel_traits_baseILj1536ES2_S2_S2_fjLj128EEEEEEEvNS_9BwdParamsE,"a",@progbits
	.sectionflags	@""
	.align	4
.nv.constant0._ZN10layer_norm13ln_bwd_kernelINS_13Kernel_traitsI13__nv_bfloat16S2_S2_fjLj1536ELj1ELj1ELj4ELj8ENS_18Kernel_traits_baseILj1536ES2_S2_S2_fjLj128EEEEEEEvNS_9BwdParamsE:
	.zero		488


//--------------------- .nv.constant0._ZN10layer_norm22ln_bwd_finalize_kernelINS_22Kernel_traits_finalizeILj1536E6__halffS2_fjLj1024ELj4ENS_18Kernel_traits_baseILj1536ES2_fS2_fjLj1024EEEEEEEvNS_9BwdParamsE --------------------------
	.section	.nv.constant0._ZN10layer_norm22ln_bwd_finalize_kernelINS_22Kernel_traits_finalizeILj1536E6__halffS2_fjLj1024ELj4ENS_18Kernel_traits_baseILj1536ES2_fS2_fjLj1024EEEEEEEvNS_9BwdParamsE,"a",@progbits
	.sectionflags	@""
	.align	4
.nv.constant0._ZN10layer_norm22ln_bwd_finalize_kernelINS_22Kernel_traits_finalizeILj1536E6__halffS2_fjLj1024ELj4ENS_18Kernel_traits_baseILj1536ES2_fS2_fjLj1024EEEEEEEvNS_9BwdParamsE:
	.zero		488


//--------------------- .nv.constant0._ZN10layer_norm13ln_bwd_kernelINS_13Kernel_traitsI6__halffS2_fjLj1536ELj1ELj1ELj4ELj16ENS_18Kernel_traits_baseILj1536ES2_fS2_fjLj128EEEEEEEvNS_9BwdParamsE --------------------------
	.section	.nv.constant0._ZN10layer_norm13ln_bwd_kernelINS_13Kernel_traitsI6__halffS2_fjLj1536ELj1ELj1ELj4ELj16ENS_18Kernel_traits_baseILj1536ES2_fS2_fjLj128EEEEEEEvNS_9BwdParamsE,"a",@progbits
	.sectionflags	@""
	.align	4
.nv.constant0._ZN10layer_norm13ln_bwd_kernelINS_13Kernel_traitsI6__halffS2_fjLj1536ELj1ELj1ELj4ELj16ENS_18Kernel_traits_baseILj1536ES2_fS2_fjLj128EEEEEEEvNS_9BwdParamsE:
	.zero		488


//--------------------- .nv.constant0._ZN10layer_norm22ln_bwd_finalize_kernelINS_22Kernel_traits_finalizeILj1536E6__halfS2_S2_fjLj1024ELj4ENS_18Kernel_traits_baseILj1536ES2_S2_S2_fjLj1024EEEEEEEvNS_9BwdParamsE --------------------------
	.section	.nv.constant0._ZN10layer_norm22ln_bwd_finalize_kernelINS_22Kernel_traits_finalizeILj1536E6__halfS2_S2_fjLj1024ELj4ENS_18Kernel_traits_baseILj1536ES2_S2_S2_fjLj1024EEEEEEEvNS_9BwdParamsE,"a",@progbits
	.sectionflags	@""
	.align	4
.nv.constant0._ZN10layer_norm22ln_bwd_finalize_kernelINS_22Kernel_traits_finalizeILj1536E6__halfS2_S2_fjLj1024ELj4ENS_18Kernel_traits_baseILj1536ES2_S2_S2_fjLj1024EEEEEEEvNS_9BwdParamsE:
	.zero		488


//--------------------- .nv.constant0._ZN10layer_norm13ln_bwd_kernelINS_13Kernel_traitsI6__halfS2_S2_fjLj1536ELj1ELj1ELj4ELj8ENS_18Kernel_traits_baseILj1536ES2_S2_S2_fjLj128EEEEEEEvNS_9BwdParamsE --------------------------
	.section	.nv.constant0._ZN10layer_norm13ln_bwd_kernelINS_13Kernel_traitsI6__halfS2_S2_fjLj1536ELj1ELj1ELj4ELj8ENS_18Kernel_traits_baseILj1536ES2_S2_S2_fjLj128EEEEEEEvNS_9BwdParamsE,"a",@progbits
	.sectionflags	@""
	.align	4
.nv.constant0._ZN10layer_norm13ln_bwd_kernelINS_13Kernel_traitsI6__halfS2_S2_fjLj1536ELj1ELj1ELj4ELj8ENS_18Kernel_traits_baseILj1536ES2_S2_S2_fjLj128EEEEEEEvNS_9BwdParamsE:
	.zero		488


//--------------------- .nv.constant0._ZN10layer_norm22ln_bwd_finalize_kernelINS_22Kernel_traits_finalizeILj1536EffffjLj1024ELj4ENS_18Kernel_traits_baseILj1536EffffjLj1024EEEEEEEvNS_9BwdParamsE --------------------------
	.section	.nv.constant0._ZN10layer_norm22ln_bwd_finalize_kernelINS_22Kernel_traits_finalizeILj1536EffffjLj1024ELj4ENS_18Kernel_traits_baseILj1536EffffjLj1024EEEEEEEvNS_9BwdParamsE,"a",@progbits
	.sectionflags	@""
	.align	4
.nv.constant0._ZN10layer_norm22ln_bwd_finalize_kernelINS_22Kernel_traits_finalizeILj1536EffffjLj1024ELj4ENS_18Kernel_traits_baseILj1536EffffjLj1024EEEEEEEvNS_9BwdParamsE:
	.zero		488


//--------------------- .nv.constant0._ZN10layer_norm13ln_bwd_kernelINS_13Kernel_traitsIffffjLj1536ELj1ELj1ELj4ELj16ENS_18Kernel_traits_baseILj1536EffffjLj128EEEEEEEvNS_9BwdParamsE --------------------------
	.section	.nv.constant0._ZN10layer_norm13ln_bwd_kernelINS_13Kernel_traitsIffffjLj1536ELj1ELj1ELj4ELj16ENS_18Kernel_traits_baseILj1536EffffjLj128EEEEEEEvNS_9BwdParamsE,"a",@progbits
	.sectionflags	@""
	.align	4
.nv.constant0._ZN10layer_norm13ln_bwd_kernelINS_13Kernel_traitsIffffjLj1536ELj1ELj1ELj4ELj16ENS_18Kernel_traits_baseILj1536EffffjLj128EEEEEEEvNS_9BwdParamsE:
	.zero		488


//--------------------- .nv.constant0._ZN10layer_norm22ln_bwd_finalize_kernelINS_22Kernel_traits_finalizeILj1024E13__nv_bfloat16fS2_fjLj1024ELj4ENS_18Kernel_traits_baseILj1024ES2_fS2_fjLj1024EEEEEEEvNS_9BwdParamsE --------------------------
	.section	.nv.constant0._ZN10layer_norm22ln_bwd_finalize_kernelINS_22Kernel_traits_finalizeILj1024E13__nv_bfloat16fS2_fjLj1024ELj4ENS_18Kernel_traits_baseILj1024ES2_fS2_fjLj1024EEEEEEEvNS_9BwdParamsE,"a",@progbits
	.sectionflags	@""
	.align	4
.nv.constant0._ZN10layer_norm22ln_bwd_finalize_kernelINS_22Kernel_traits_finalizeILj1024E13__nv_bfloat16fS2_fjLj1024ELj4ENS_18Kernel_traits_baseILj1024ES2_fS2_fjLj1024EEEEEEEvNS_9BwdParamsE:
	.zero		488


//--------------------- .nv.constant0._ZN10layer_norm13ln_bwd_kernelINS_13Kernel_traitsI13__nv_bfloat16fS2_fjLj1024ELj1ELj4ELj1ELj16ENS_18Kernel_traits_baseILj1024ES2_fS2_fjLj128EEEEEEEvNS_9BwdParamsE --------------------------
	.section	.nv.constant0._ZN10layer_norm13ln_bwd_kernelINS_13Kernel_traitsI13__nv_bfloat16fS2_fjLj1024ELj1ELj4ELj1ELj16ENS_18Kernel_traits_baseILj1024ES2_fS2_fjLj128EEEEEEEvNS_9BwdParamsE,"a",@progbits
	.sectionflags	@""
	.align	4
.nv.constant0._ZN10layer_norm13ln_bwd_kernelINS_13Kernel_traitsI13__nv_bfloat16fS2_fjLj1024ELj1ELj4ELj1ELj16ENS_18Kernel_traits_baseILj1024ES2_fS2_fjLj128EEEEEEEvNS_9BwdParamsE:
	.zero		488


//--------------------- .nv.constant0._ZN10layer_norm22ln_bwd_finalize_kernelINS_22Kernel_traits_finalizeILj1024E13__nv_bfloat16S2_S2_fjLj1024ELj4ENS_18Kernel_traits_baseILj1024ES2_S2_S2_fjLj1024EEEEEEEvNS_9BwdParamsE --------------------------
	.section	.nv.constant0._ZN10layer_norm22ln_bwd_finalize_kernelINS_22Kernel_traits_finalizeILj1024E13__nv_bfloat16S2_S2_fjLj1024ELj4ENS_18Kernel_traits_baseILj1024ES2_S2_S2_fjLj1024EEEEEEEvNS_9BwdParamsE,"a",@progbits
	.sectionflags	@""
	.align	4
.nv.constant0._ZN10layer_norm22ln_bwd_finalize_kernelINS_22Kernel_traits_finalizeILj1024E13__nv_bfloat16S2_S2_fjLj1024ELj4ENS_18Kernel_traits_baseILj1024ES2_S2_S2_fjLj1024EEEEEEEvNS_9BwdParamsE:
	.zero		488


//--------------------- .nv.constant0._ZN10layer_norm13ln_bwd_kernelINS_13Kernel_traitsI13__nv_bfloat16S2_S2_fjLj1024ELj1ELj4ELj1ELj16ENS_18Kernel_traits_baseILj1024ES2_S2_S2_fjLj128EEEEEEEvNS_9BwdParamsE --------------------------
	.section	.nv.constant0._ZN10layer_norm13ln_bwd_kernelINS_13Kernel_traitsI13__nv_bfloat16S2_S2_fjLj1024ELj1ELj4ELj1ELj16ENS_18Kernel_traits_baseILj1024ES2_S2_S2_fjLj128EEEEEEEvNS_9BwdParamsE,"a",@progbits
	.sectionflags	@""
	.align	4
.nv.constant0._ZN10layer_norm13ln_bwd_kernelINS_13Kernel_traitsI13__nv_bfloat16S2_S2_fjLj1024ELj1ELj4ELj1ELj16ENS_18Kernel_traits_baseILj1024ES2_S2_S2_fjLj128EEEEEEEvNS_9BwdParamsE:
	.zero		488


//--------------------- .nv.constant0._ZN10layer_norm22ln_bwd_finalize_kernelINS_22Kernel_traits_finalizeILj1024E6__halffS2_fjLj1024ELj4ENS_18Kernel_traits_baseILj1024ES2_fS2_fjLj1024EEEEEEEvNS_9BwdParamsE --------------------------
	.section	.nv.constant0._ZN10layer_norm22ln_bwd_finalize_kernelINS_22Kernel_traits_finalizeILj1024E6__halffS2_fjLj1024ELj4ENS_18Kernel_traits_baseILj1024ES2_fS2_fjLj1024EEEEEEEvNS_9BwdParamsE,"a",@progbits
	.sectionflags	@""
	.align	4
.nv.constant0._ZN10layer_norm22ln_bwd_finalize_kernelINS_22Kernel_traits_finalizeILj1024E6__halffS2_fjLj1024ELj4ENS_18Kernel_traits_baseILj1024ES2_fS2_fjLj1024EEEEEEEvNS_9BwdParamsE:
	.zero		488


//--------------------- .nv.constant0._ZN10layer_norm13ln_bwd_kernelINS_13Kernel_traitsI6__halffS2_fjLj1024ELj1ELj4ELj1ELj16ENS_18Kernel_traits_baseILj1024ES2_fS2_fjLj128EEEEEEEvNS_9BwdParamsE --------------------------
	.section	.nv.constant0._ZN10layer_norm13ln_bwd_kernelINS_13Kernel_traitsI6__halffS2_fjLj1024ELj1ELj4ELj1ELj16ENS_18Kernel_traits_baseILj1024ES2_fS2_fjLj128EEEEEEEvNS_9BwdParamsE,"a",@progbits
	.sectionflags	@""
	.align	4
.nv.constant0._ZN10layer_norm13ln_bwd_kernelINS_13Kernel_traitsI6__halffS2_fjLj1024ELj1ELj4ELj1ELj16ENS_18Kernel_traits_baseILj1024ES2_fS2_fjLj128EEEEEEEvNS_9BwdParamsE:
	.zero		488


//--------------------- .nv.constant0._ZN10layer_norm22ln_bwd_finalize_kernelINS_22Kernel_traits_finalizeILj1024E6__halfS2_S2_fjLj1024ELj4ENS_18Kernel_traits_baseILj1024ES2_S2_S2_fjLj1024EEEEEEEvNS_9BwdParamsE --------------------------
	.section	.nv.constant0._ZN10layer_norm22ln_bwd_finalize_kernelINS_22Kernel_traits_finalizeILj1024E6__halfS2_S2_fjLj1024ELj4ENS_18Kernel_traits_baseILj1024ES2_S2_S2_fjLj1024EEEEEEEvNS_9BwdParamsE,"a",@progbits
	.sectionflags	@""
	.align	4
.nv.constant0._ZN10layer_norm22ln_bwd_finalize_kernelINS_22Kernel_traits_finalizeILj1024E6__halfS2_S2_fjLj1024ELj4ENS_18Kernel_traits_baseILj1024ES2_S2_S2_fjLj1024EEEEEEEvNS_9BwdParamsE:
	.zero		488


//--------------------- .nv.constant0._ZN10layer_norm13ln_bwd_kernelINS_13Kernel_traitsI6__halfS2_S2_fjLj1024ELj1ELj4ELj1ELj16ENS_18Kernel_traits_baseILj1024ES2_S2_S2_fjLj128EEEEEEEvNS_9BwdParamsE --------------------------
	.section	.nv.constant0._ZN10layer_norm13ln_bwd_kernelINS_13Kernel_traitsI6__halfS2_S2_fjLj1024ELj1ELj4ELj1ELj16ENS_18Kernel_traits_baseILj1024ES2_S2_S2_fjLj128EEEEEEEvNS_9BwdParamsE,"a",@progbits
	.sectionflags	@""
	.align	4
.nv.constant0._ZN10layer_norm13ln_bwd_kernelINS_13Kernel_traitsI6__halfS2_S2_fjLj1024ELj1ELj4ELj1ELj16ENS_18Kernel_traits_baseILj1024ES2_S2_S2_fjLj128EEEEEEEvNS_9BwdParamsE:
	.zero		488


//--------------------- .nv.constant0._ZN10layer_norm22ln_bwd_finalize_kernelINS_22Kernel_traits_finalizeILj1024EffffjLj1024ELj4ENS_18Kernel_traits_baseILj1024EffffjLj1024EEEEEEEvNS_9BwdParamsE --------------------------
	.section	.nv.constant0._ZN10layer_norm22ln_bwd_finalize_kernelINS_22Kernel_traits_finalizeILj1024EffffjLj1024ELj4ENS_18Kernel_traits_baseILj1024EffffjLj1024EEEEEEEvNS_9BwdParamsE,"a",@progbits
	.sectionflags	@""
	.align	4
.nv.constant0._ZN10layer_norm22ln_bwd_finalize_kernelINS_22Kernel_traits_finalizeILj1024EffffjLj1024ELj4ENS_18Kernel_traits_baseILj1024EffffjLj1024EEEEEEEvNS_9BwdParamsE:
	.zero		488


//--------------------- .nv.constant0._ZN10layer_norm13ln_bwd_kernelINS_13Kernel_traitsIffffjLj1024ELj1ELj4ELj1ELj16ENS_18Kernel_traits_baseILj1024EffffjLj128EEEEEEEvNS_9BwdParamsE --------------------------
	.section	.nv.constant0._ZN10layer_norm13ln_bwd_kernelINS_13Kernel_traitsIffffjLj1024ELj1ELj4ELj1ELj16ENS_18Kernel_traits_baseILj1024EffffjLj128EEEEEEEvNS_9BwdParamsE,"a",@progbits
	.sectionflags	@""
	.align	4
.nv.constant0._ZN10layer_norm13ln_bwd_kernelINS_13Kernel_traitsIffffjLj1024ELj1ELj4ELj1ELj16ENS_18Kernel_traits_baseILj1024EffffjLj128EEEEEEEvNS_9BwdParamsE:
	.zero		488


//--------------------- .nv.constant0._ZN10layer_norm22ln_bwd_finalize_kernelINS_22Kernel_traits_finalizeILj768E13__nv_bfloat16fS2_fjLj1024ELj4ENS_18Kernel_traits_baseILj768ES2_fS2_fjLj1024EEEEEEEvNS_9BwdParamsE --------------------------
	.section	.nv.constant0._ZN10layer_norm22ln_bwd_finalize_kernelINS_22Kernel_traits_finalizeILj768E13__nv_bfloat16fS2_fjLj1024ELj4ENS_18Kernel_traits_baseILj768ES2_fS2_fjLj1024EEEEEEEvNS_9BwdParamsE,"a",@progbits
	.sectionflags	@""
	.align	4
.nv.constant0._ZN10layer_norm22ln_bwd_finalize_kernelINS_22Kernel_traits_finalizeILj768E13__nv_bfloat16fS2_fjLj1024ELj4ENS_18Kernel_traits_baseILj768ES2_fS2_fjLj1024EEEEEEEvNS_9BwdParamsE:
	.zero		488


//--------------------- .nv.constant0._ZN10layer_norm13ln_bwd_kernelINS_13Kernel_traitsI13__nv_bfloat16fS2_fjLj768ELj1ELj4ELj1ELj16ENS_18Kernel_traits_baseILj768ES2_fS2_fjLj128EEEEEEEvNS_9BwdParamsE --------------------------
	.section	.nv.constant0._ZN10layer_norm13ln_bwd_kernelINS_13Kernel_traitsI13__nv_bfloat16fS2_fjLj768ELj1ELj4ELj1ELj16ENS_18Kernel_traits_baseILj768ES2_fS2_fjLj128EEEEEEEvNS_9BwdParamsE,"a",@progbits
	.sectionflags	@""
	.align	4
.nv.constant0._ZN10layer_norm13ln_bwd_kernelINS_13Kernel_traitsI13__nv_bfloat16fS2_fjLj768ELj1ELj4ELj1ELj16ENS_18Kernel_traits_baseILj768ES2_fS2_fjLj128EEEEEEEvNS_9BwdParamsE:
	.zero		488


//--------------------- .nv.constant0._ZN10layer_norm22ln_bwd_finalize_kernelINS_22Kernel_traits_finalizeILj768E13__nv_bfloat16S2_S2_fjLj1024ELj4ENS_18Kernel_traits_baseILj768ES2_S2_S2_fjLj1024EEEEEEEvNS_9BwdParamsE --------------------------
	.section	.nv.constant0._ZN10layer_norm22ln_bwd_finalize_kernelINS_22Kernel_traits_finalizeILj768E13__nv_bfloat16S2_S2_fjLj1024ELj4ENS_18Kernel_traits_baseILj768ES2_S2_S2_fjLj1024EEEEEEEvNS_9BwdParamsE,"a",@progbits
	.sectionflags	@""
	.align	4
.nv.constant0._ZN10layer_norm22ln_bwd_finalize_kernelINS_22Kernel_traits_finalizeILj768E13__nv_bfloat16S2_S2_fjLj1024ELj4ENS_18Kernel_traits_baseILj768ES2_S2_S2_fjLj1024EEEEEEEvNS_9BwdParamsE:
	.zero		488


//--------------------- .nv.constant0._ZN10layer_norm13ln_bwd_kernelINS_13Kernel_traitsI13__nv_bfloat16S2_S2_fjLj768ELj1ELj4ELj1ELj16ENS_18Kernel_traits_baseILj768ES2_S2_S2_fjLj128EEEEEEEvNS_9BwdParamsE --------------------------
	.section	.nv.constant0._ZN10layer_norm13ln_bwd_kernelINS_13Kernel_traitsI13__nv_bfloat16S2_S2_fjLj768ELj1ELj4ELj1ELj16ENS_18Kernel_traits_baseILj768ES2_S2_S2_fjLj128EEEEEEEvNS_9BwdParamsE,"a",@progbits
	.sectionflags	@""
	.align	4
.nv.constant0._ZN10layer_norm13ln_bwd_kernelINS_13Kernel_traitsI13__nv_bfloat16S2_S2_fjLj768ELj1ELj4ELj1ELj16ENS_18Kernel_traits_baseILj768ES2_S2_S2_fjLj128EEEEEEEvNS_9BwdParamsE:
	.zero		488


//--------------------- .nv.constant0._ZN10layer_norm22ln_bwd_finalize_kernelINS_22Kernel_traits_finalizeILj768E6__halffS2_fjLj1024ELj4ENS_18Kernel_traits_baseILj768ES2_fS2_fjLj1024EEEEEEEvNS_9BwdParamsE --------------------------
	.section	.nv.constant0._ZN10layer_norm22ln_bwd_finalize_kernelINS_22Kernel_traits_finalizeILj768E6__halffS2_fjLj1024ELj4ENS_18Kernel_traits_baseILj768ES2_fS2_fjLj1024EEEEEEEvNS_9BwdParamsE,"a",@progbits
	.sectionflags	@""
	.align	4
.nv.constant0._ZN10layer_norm22ln_bwd_finalize_kernelINS_22Kernel_traits_finalizeILj768E6__halffS2_fjLj1024ELj4ENS_18Kernel_traits_baseILj768ES2_fS2_fjLj1024EEEEEEEvNS_9BwdParamsE:
	.zero		488


//--------------------- .nv.constant0._ZN10layer_norm13ln_bwd_kernelINS_13Kernel_traitsI6__halffS2_fjLj768ELj1ELj4ELj1ELj16ENS_18Kernel_traits_baseILj768ES2_fS2_fjLj128EEEEEEEvNS_9BwdParamsE --------------------------
	.section	.nv.constant0._ZN10layer_norm13ln_bwd_kernelINS_13Kernel_traitsI6__halffS2_fjLj768ELj1ELj4ELj1ELj16ENS_18Kernel_traits_baseILj768ES2_fS2_fjLj128EEEEEEEvNS_9BwdParamsE,"a",@progbits
	.sectionflags	@""
	.align	4
.nv.constant0._ZN10layer_norm13ln_bwd_kernelINS_13Kernel_traitsI6__halffS2_fjLj768ELj1ELj4ELj1ELj16ENS_18Kernel_traits_baseILj768ES2_fS2_fjLj128EEEEEEEvNS_9BwdParamsE:
	.zero		488


//--------------------- .nv.constant0._ZN10layer_norm22ln_bwd_finalize_kernelINS_22Kernel_traits_finalizeILj768E6__halfS2_S2_fjLj1024ELj4ENS_18Kernel_traits_baseILj768ES2_S2_S2_fjLj1024EEEEEEEvNS_9BwdParamsE --------------------------
	.section	.nv.constant0._ZN10layer_norm22ln_bwd_finalize_kernelINS_22Kernel_traits_finalizeILj768E6__halfS2_S2_fjLj1024ELj4ENS_18Kernel_traits_baseILj768ES2_S2_S2_fjLj1024EEEEEEEvNS_9BwdParamsE,"a",@progbits
	.sectionflags	@""
	.align	4
.nv.constant0._ZN10layer_norm22ln_bwd_finalize_kernelINS_22Kernel_traits_finalizeILj768E6__halfS2_S2_fjLj1024ELj4ENS_18Kernel_traits_baseILj768ES2_S2_S2_fjLj1024EEEEEEEvNS_9BwdParamsE:
	.zero		488


//--------------------- .nv.constant0._ZN10layer_norm13ln_bwd_kernelINS_13Kernel_traitsI6__halfS2_S2_fjLj768ELj1ELj4ELj1ELj16ENS_18Kernel_traits_baseILj768ES2_S2_S2_fjLj128EEEEEEEvNS_9BwdParamsE --------------------------
	.section	.nv.constant0._ZN10layer_norm13ln_bwd_kernelINS_13Kernel_traitsI6__halfS2_S2_fjLj768ELj1ELj4ELj1ELj16ENS_18Kernel_traits_baseILj768ES2_S2_S2_fjLj128EEEEEEEvNS_9BwdParamsE,"a",@progbits
	.sectionflags	@""
	.align	4
.nv.constant0._ZN10layer_norm13ln_bwd_kernelINS_13Kernel_traitsI6__halfS2_S2_fjLj768ELj1ELj4ELj1ELj16ENS_18Kernel_traits_baseILj768ES2_S2_S2_fjLj128EEEEEEEvNS_9BwdParamsE:
	.zero		488


//--------------------- .nv.constant0._ZN10layer_norm22ln_bwd_finalize_kernelINS_22Kernel_traits_finalizeILj768EffffjLj1024ELj4ENS_18Kernel_traits_baseILj768EffffjLj1024EEEEEEEvNS_9BwdParamsE --------------------------
	.section	.nv.constant0._ZN10layer_norm22ln_bwd_finalize_kernelINS_22Kernel_traits_finalizeILj768EffffjLj1024ELj4ENS_18Kernel_traits_baseILj768EffffjLj1024EEEEEEEvNS_9BwdParamsE,"a",@progbits
	.sectionflags	@""
	.align	4
.nv.constant0._ZN10layer_norm22ln_bwd_finalize_kernelINS_22Kernel_traits_finalizeILj768EffffjLj1024ELj4ENS_18Kernel_traits_baseILj768EffffjLj1024EEEEEEEvNS_9BwdParamsE:
	.zero		488


//--------------------- .nv.constant0._ZN10layer_norm13ln_bwd_kernelINS_13Kernel_traitsIffffjLj768ELj1ELj4ELj1ELj16ENS_18Kernel_traits_baseILj768EffffjLj128EEEEEEEvNS_9BwdParamsE --------------------------
	.section	.nv.constant0._ZN10layer_norm13ln_bwd_kernelINS_13Kernel_traitsIffffjLj768ELj1ELj4ELj1ELj16ENS_18Kernel_traits_baseILj768EffffjLj128EEEEEEEvNS_9BwdParamsE,"a",@progbits
	.sectionflags	@""
	.align	4
.nv.constant0._ZN10layer_norm13ln_bwd_kernelINS_13Kernel_traitsIffffjLj768ELj1ELj4ELj1ELj16ENS_18Kernel_traits_baseILj768EffffjLj128EEEEEEEvNS_9BwdParamsE:
	.zero		488


//--------------------- .text._ZN10layer_norm22ln_bwd_finalize_kernelINS_22Kernel_traits_finalizeILj65536E13__nv_bfloat16fS2_fjLj1024ELj4ENS_18Kernel_traits_baseILj65536ES2_fS2_fjLj1024EEEEEEEvNS_9BwdParamsE --------------------------
	.section	.text._ZN10layer_norm22ln_bwd_finalize_kernelINS_22Kernel_traits_finalizeILj65536E13__nv_bfloat16fS2_fjLj1024ELj4ENS_18Kernel_traits_baseILj65536ES2_fS2_fjLj1024EEEEEEEvNS_9BwdParamsE,"ax",@progbits
	.sectioninfo	@"SHI_REGISTERS=32"
	.align	128
        .global         _ZN10layer_norm22ln_bwd_finalize_kernelINS_22Kernel_traits_finalizeILj65536E13__nv_bfloat16fS2_fjLj1024ELj4ENS_18Kernel_traits_baseILj65536ES2_fS2_fjLj1024EEEEEEEvNS_9BwdParamsE
        .type           _ZN10layer_norm22ln_bwd_finalize_kernelINS_22Kernel_traits_finalizeILj65536E13__nv_bfloat16fS2_fjLj1024ELj4ENS_18Kernel_traits_baseILj65536ES2_fS2_fjLj1024EEEEEEEvNS_9BwdParamsE,@function
        .size           _ZN10layer_norm22ln_bwd_finalize_kernelINS_22Kernel_traits_finalizeILj65536E13__nv_bfloat16fS2_fjLj1024ELj4ENS_18Kernel_traits_baseILj65536ES2_fS2_fjLj1024EEEEEEEvNS_9BwdParamsE,(.L_x_3407 - _ZN10layer_norm22ln_bwd_finalize_kernelINS_22Kernel_traits_finalizeILj65536E13__nv_bfloat16fS2_fjLj1024ELj4ENS_18Kernel_traits_baseILj65536ES2_fS2_fjLj1024EEEEEEEvNS_9BwdParamsE)
        .other          _ZN10layer_norm22ln_bwd_finalize_kernelINS_22Kernel_traits_finalizeILj65536E13__nv_bfloat16fS2_fjLj1024ELj4ENS_18Kernel_traits_baseILj65536ES2_fS2_fjLj1024EEEEEEEvNS_9BwdParamsE,@"STO_CUDA_ENTRY STV_DEFAULT"
_ZN10layer_norm22ln_bwd_finalize_kernelINS_22Kernel_traits_finalizeILj65536E13__nv_bfloat16fS2_fjLj1024ELj4ENS_18Kernel_traits_baseILj65536ES2_fS2_fjLj1024EEEEEEEvNS_9BwdParamsE:
.text._ZN10layer_norm22ln_bwd_finalize_kernelINS_22Kernel_traits_finalizeILj65536E13__nv_bfloat16fS2_fjLj1024ELj4ENS_18Kernel_traits_baseILj65536ES2_fS2_fjLj1024EEEEEEEvNS_9BwdParamsE:
[----:B------:R-:W-:Y:S02]  /*0000*/  MOV R1, c[0x0][0x28] ;  /* 0x00000a0000017a02 */ /* 0x000fe40000000f00 */
[----:B------:R-:W0:Y:S04]  /*0010*/  S2R R2, SR_CTAID.X ;  /* 0x0000000000027919 */ /* 0x000e280000002500 */
[----:B------:R-:W1:Y:S01]  /*0020*/  S2R R0, SR_TID.X ;  /* 0x0000000000007919 */ /* 0x000e620000002100 */
[----:B0-----:R-:W-:Y:S01]  /*0030*/  IMAD.SHL.U32 R3, R2, 0x20, RZ ;  /* 0x0000002002037824 */ /* 0x001fe200078e00ff */
[----:B-1----:R-:W-:-:S04]  /*0040*/  LOP3.LUT R16, R0, 0x1f, RZ, 0xc0, !PT ;  /* 0x0000001f00107812 */ /* 0x002fc800078ec0ff */
[----:B------:R-:W-:-:S04]  /*0050*/  LOP3.LUT R18, R3, 0xffffffe0, R16, 0xe2, !PT ;  /* 0xffffffe003127812 */ /* 0x000fc800078ee210 */
[----:B------:R-:W-:-:S13]  /*0060*/  ISETP.GT.U32.AND P0, PT, R18, 0xffff, PT ;  /* 0x0000ffff1200780c */ /* 0x000fda0003f04070 */
[----:B------:R-:W-:Y:S05]  /*0070*/  @P0 EXIT ;  /* 0x000000000000094d */ /* 0x000fea0003800000 */
[----:B------:R-:W-:Y:S01]  /*0080*/  SHF.L.U32 R2, R2, 0x4, RZ ;  /* 0x0000000402027819 */ /* 0x000fe200000006ff */
[----:B------:R-:W-:Y:S01]  /*0090*/  ULDC.64 UR4, c[0x0][0x118] ;  /* 0x0000460000047ab9 */ /* 0x000fe20000000a00 */
[--C-:B------:R-:W-:Y:S02]  /*00a0*/  SHF.R.U32.HI R17, RZ, 0x5, R0.reuse ;  /* 0x00000005ff117819 */ /* 0x100fe40000011600 */
[----:B------:R-:W-:Y:S02]  /*00b0*/  LOP3.LUT R20, R0, 0x3fffffe0, RZ, 0xc0, !PT ;  /* 0x3fffffe000147812 */ /* 0x000fe400078ec0ff */
[----:B------:R-:W-:Y:S02]  /*00c0*/  LOP3.LUT R19, R2, 0x7ffffff0, RZ, 0xc0, !PT ;  /* 0x7ffffff002137812 */ /* 0x000fe400078ec0ff */
[C---:B------:R-:W-:Y:S02]  /*00d0*/  LOP3.LUT R21, R17.reuse, 0x1f, R0, 0x78, !PT ;  /* 0x0000001f11157812 */ /* 0x040fe400078e7800 */
[C---:B------:R-:W-:Y:S01]  /*00e0*/  ISETP.GE.U32.AND P0, PT, R16.reuse, 0x10, PT ;  /* 0x000000101000780c */ /* 0x040fe20003f06070 */
[----:B------:R-:W-:Y:S01]  /*00f0*/  IMAD.IADD R19, R16, 0x1, R19 ;  /* 0x0000000110137824 */ /* 0x000fe200078e0213 */
[----:B------:R-:W-:Y:S01]  /*0100*/  IADD3 R20, R20, R21, RZ ;  /* 0x0000001514147210 */ /* 0x000fe20007ffe0ff */
[----:B------:R-:W-:Y:S01]  /*0110*/  IMAD R21, R16, 0x20, R21 ;  /* 0x0000002010157824 */ /* 0x000fe200078e0215 */
[----:B------:R-:W-:-:S02]  /*0120*/  ISETP.EQ.AND P0, PT, R17, 0x1f, !P0 ;  /* 0x0000001f1100780c */ /* 0x000fc40004702270 */
.L_x_12:
[----:B------:R-:W-:Y:S01]  /*0130*/  ISETP.GE.U32.AND P1, PT, R17, c[0x0][0x160], PT ;  /* 0x0000580011007a0c */ /* 0x000fe20003f26070 */
[----:B------:R-:W-:Y:S01]  /*0140*/  BSSY B0, `(.L_x_0) ;  /* 0x000005c000007945 */ /* 0x000fe20003800000 */
[----:B------:R-:W-:Y:S01]  /*0150*/  HFMA2.MMA R23, -RZ, RZ, 0, 0 ;  /* 0x00000000ff177435 */ /* 0x000fe200000001ff */
[----:B------:R-:W-:-:S10]  /*0160*/  IMAD.MOV.U32 R27, RZ, RZ, RZ ;  /* 0x000000ffff1b7224 */ /* 0x000fd400078e00ff */
[----:B------:R-:W-:Y:S05]  /*0170*/  @P1 BRA `(.L_x_1) ;  /* 0x0000058000001947 */ /* 0x000fea0003800000 */
[----:B------:R-:W-:Y:S02]  /*0180*/  ISETP.GE.U32.AND P2, PT, R17, c[0x0][0x160], PT ;  /* 0x0000580011007a0c */ /* 0x000fe40003f46070 */
[----:B------:R-:W-:-:S11]  /*0190*/  MOV R25, R17 ;  /* 0x0000001100197202 */ /* 0x000fd60000000f00 */
[----:B------:R-:W-:Y:S01]  /*01a0*/  @P2 MOV R3, 0x4 ;  /* 0x0000000400032802 */ /* 0x000fe20000000f00 */
[----:B------:R-:W-:-:S04]  /*01b0*/  @P2 IMAD R2, R25, 0x10000, R18 ;  /* 0x0001000019022824 */ /* 0x000fc800078e0212 */
[----:B------:R-:W-:-:S04]  /*01c0*/  @P2 IMAD.WIDE.U32 R4, R2, R3, c[0x0][0x1c8] ;  /* 0x0000720002042625 */ /* 0x000fc800078e0003 */
[----:B------:R-:W-:Y:S02]  /*01d0*/  @P2 IMAD.WIDE.U32 R2, R2, R3, c[0x0][0x1c0] ;  /* 0x0000700002022625 */ /* 0x000fe400078e0003 */
[----:B------:R-:W2:Y:S04]  /*01e0*/  @P2 LDG.E R4, [R4.64] ;  /* 0x0000000404042981 */ /* 0x000ea8000c1e1900 */
[----:B------:R-:W3:Y:S01]  /*01f0*/  @P2 LDG.E R2, [R2.64] ;  /* 0x0000000402022981 */ /* 0x000ee2000c1e1900 */
[----:B------:R-:W-:Y:S01]  /*0200*/  @P2 IADD3 R25, R25, 0x20, RZ ;  /* 0x0000002019192810 */ /* 0x000fe20007ffe0ff */
[----:B------:R-:W-:Y:S01]  /*0210*/  IMAD.MOV.U32 R23, RZ, RZ, RZ ;  /* 0x000000ffff177224 */ /* 0x000fe200078e00ff */
[----:B------:R-:W-:Y:S01]  /*0220*/  MOV R27, RZ ;  /* 0x000000ff001b7202 */ /* 0x000fe20000000f00 */
[----:B------:R-:W-:Y:S01]  /*0230*/  BSSY B1, `(.L_x_2) ;  /* 0x000002b000017945 */ /* 0x000fe20003800000 */
[----:B------:R-:W-:-:S02]  /*0240*/  ISETP.GE.U32.AND P1, PT, R25, c[0x0][0x160], PT ;  /* 0x0000580019007a0c */ /* 0x000fc40003f26070 */
[----:B------:R-:W-:-:S04]  /*0250*/  IADD3 R6, -R25, c[0x0][0x160], RZ ;  /* 0x0000580019067a10 */ /* 0x000fc80007ffe1ff */
[----:B------:R-:W-:Y:S01]  /*0260*/  ISETP.LE.U32.OR P1, PT, R6, 0x60, P1 ;  /* 0x000000600600780c */ /* 0x000fe20000f23470 */
[----:B--2---:R-:W-:Y:S02]  /*0270*/  @P2 FADD.FTZ R23, R23, R4 ;  /* 0x0000000417172221 */ /* 0x004fe40000010000 */
[----:B---3--:R-:W-:Y:S01]  /*0280*/  @P2 FADD.FTZ R27, R27, R2 ;  /* 0x000000021b1b2221 */ /* 0x008fe20000010000 */
[----:B------:R-:W-:-:S09]  /*0290*/  PLOP3.LUT P2, PT, P2, PT, PT, 0x8, 0x0 ;  /* 0x000000000000781c */ /* 0x000fd2000174e170 */
[----:B------:R-:W-:Y:S05]  /*02a0*/  @P1 BRA `(.L_x_3) ;  /* 0x0000023000001947 */ /* 0x000fea0003800000 */
[----:B------:R-:W-:Y:S01]  /*02b0*/  IMAD.MOV.U32 R22, RZ, RZ, c[0x0][0x160] ;  /* 0x00005800ff167624 */ /* 0x000fe200078e00ff */
[----:B------:R-:W-:-:S04]  /*02c0*/  PLOP3.LUT P2, PT, PT, PT, PT, 0x8, 0x0 ;  /* 0x000000000000781c */ /* 0x000fc80003f4e170 */
[----:B------:R-:W-:Y:S02]  /*02d0*/  IADD3 R22, R22, -0x60, RZ ;  /* 0xffffffa016167810 */ /* 0x000fe40007ffe0ff */
.L_x_4:
[----:B------:R-:W-:Y:S01]  /*02e0*/  LEA R3, R25, R18, 0x10 ;  /* 0x0000001219037211 */ /* 0x000fe200078e80ff */
[----:B------:R-:W-:-:S03]  /*02f0*/  IMAD.MOV.U32 R14, RZ, RZ, 0x4 ;  /* 0x00000004ff0e7424 */ /* 0x000fc600078e00ff */
[C---:B------:R-:W-:Y:S01]  /*0300*/  IADD3 R7, R3.reuse, 0x200000, RZ ;  /* 0x0020000003077810 */ /* 0x040fe20007ffe0ff */
[C---:B------:R-:W-:Y:S01]  /*0310*/  IMAD.WIDE.U32 R12, R3.reuse, R14, c[0x0][0x1c0] ;  /* 0x00007000030c7625 */ /* 0x040fe200078e000e */
[----:B------:R-:W-:-:S03]  /*0320*/  IADD3 R11, R3, 0x400000, RZ ;  /* 0x00400000030b7810 */ /* 0x000fc60007ffe0ff */
[CC--:B------:R-:W-:Y:S01]  /*0330*/  IMAD.WIDE.U32 R28, R3.reuse, R14.reuse, c[0x0][0x1c8] ;  /* 0x00007200031c7625 */ /* 0x0c0fe200078e000e */
[----:B------:R-:W-:Y:S01]  /*0340*/  IADD3 R15, R3, 0x600000, RZ ;  /* 0x00600000030f7810 */ /* 0x000fe20007ffe0ff */
[----:B------:R-:W2:Y:S02]  /*0350*/  LDG.E R12, [R12.64] ;  /* 0x000000040c0c7981 */ /* 0x000ea4000c1e1900 */
[CC--:B------:R-:W-:Y:S02]  /*0360*/  IMAD.WIDE.U32 R4, R7.reuse, R14.reuse, c[0x0][0x1c8] ;  /* 0x0000720007047625 */ /* 0x0c0fe400078e000e */
[----:B------:R-:W3:Y:S02]  /*0370*/  LDG.E R24, [R28.64] ;  /* 0x000000041c187981 */ /* 0x000ee4000c1e1900 */
[-C--:B------:R-:W-:Y:S02]  /*0380*/  IMAD.WIDE.U32 R6, R7, R14.reuse, c[0x0][0x1c0] ;  /* 0x0000700007067625 */ /* 0x080fe400078e000e */
[----:B------:R-:W4:Y:S02]  /*0390*/  LDG.E R4, [R4.64] ;  /* 0x0000000404047981 */ /* 0x000f24000c1e1900 */
[----:B------:R-:W-:-:S02]  /*03a0*/  IMAD.WIDE.U32 R8, R11, R14, c[0x0][0x1c8] ;  /* 0x000072000b087625 */ /* 0x000fc400078e000e */
[----:B------:R-:W5:Y:S02]  /*03b0*/  LDG.E R6, [R6.64] ;  /* 0x0000000406067981 */ /* 0x000f64000c1e1900 */
[-C--:B------:R-:W-:Y:S02]  /*03c0*/  IMAD.WIDE.U32 R2, R11, R14.reuse, c[0x0][0x1c0] ;  /* 0x000070000b027625 */ /* 0x080fe400078e000e */
[----:B------:R-:W5:Y:S02]  /*03d0*/  LDG.E R8, [R8.64] ;  /* 0x0000000408087981 */ /* 0x000f64000c1e1900 */
[CC--:B------:R-:W-:Y:S02]  /*03e0*/  IMAD.WIDE.U32 R10, R15.reuse, R14.reuse, c[0x0][0x1c8] ;  /* 0x000072000f0a7625 */ /* 0x0c0fe400078e000e */
[----:B------:R-:W5:Y:S02]  /*03f0*/  LDG.E R3, [R2.64] ;  /* 0x0000000402037981 */ /* 0x000f64000c1e1900 */
[----:B------:R-:W-:-:S02]  /*0400*/  IMAD.WIDE.U32 R14, R15, R14, c[0x0][0x1c0] ;  /* 0x000070000f0e7625 */ /* 0x000fc400078e000e */
[----:B------:R-:W5:Y:S04]  /*0410*/  LDG.E R10, [R10.64] ;  /* 0x000000040a0a7981 */ /* 0x000f68000c1e1900 */
[----:B------:R-:W5:Y:S01]  /*0420*/  LDG.E R15, [R14.64] ;  /* 0x000000040e0f7981 */ /* 0x000f62000c1e1900 */
[----:B------:R-:W-:-:S04]  /*0430*/  IADD3 R25, R25, 0x80, RZ ;  /* 0x0000008019197810 */ /* 0x000fc80007ffe0ff */
[----:B------:R-:W-:Y:S01]  /*0440*/  ISETP.GE.U32.AND P1, PT, R25, R22, PT ;  /* 0x000000161900720c */ /* 0x000fe20003f26070 */
[----:B--2---:R-:W-:Y:S02]  /*0450*/  FADD.FTZ R27, R12, R27 ;  /* 0x0000001b0c1b7221 */ /* 0x004fe40000010000 */
[----:B---3--:R-:W-:-:S04]  /*0460*/  FADD.FTZ R23, R24, R23 ;  /* 0x0000001718177221 */ /* 0x008fc80000010000 */
[----:B----4-:R-:W-:Y:S02]  /*0470*/  FADD.FTZ R23, R23, R4 ;  /* 0x0000000417177221 */ /* 0x010fe40000010000 */
[----:B-----5:R-:W-:Y:S02]  /*0480*/  FADD.FTZ R6, R27, R6 ;  /* 0x000000061b067221 */ /* 0x020fe40000010000 */
[----:B------:R-:W-:Y:S02]  /*0490*/  FADD.FTZ R23, R23, R8 ;  /* 0x0000000817177221 */ /* 0x000fe40000010000 */
[----:B------:R-:W-:Y:S02]  /*04a0*/  FADD.FTZ R6, R6, R3 ;  /* 0x0000000306067221 */ /* 0x000fe40000010000 */
[----:B------:R-:W-:Y:S02]  /*04b0*/  FADD.FTZ R23, R23, R10 ;  /* 0x0000000a17177221 */ /* 0x000fe40000010000 */
[----:B------:R-:W-:Y:S01]  /*04c0*/  FADD.FTZ R27, R6, R15 ;  /* 0x0000000f061b7221 */ /* 0x000fe20000010000 */
[----:B------:R-:W-:Y:S05]  /*04d0*/  @!P1 BRA `(.L_x_4) ;  /* 0xfffffe0000009947 */ /* 0x000fea000383ffff */
.L_x_3:
[----:B------:R-:W-:Y:S05]  /*04e0*/  BSYNC B1 ;  /* 0x0000000000017941 */ /* 0x000fea0003800000 */
.L_x_2:
[C---:B------:R-:W-:Y:S01]  /*04f0*/  ISETP.GE.U32.AND P1, PT, R25.reuse, c[0x0][0x160], PT ;  /* 0x0000580019007a0c */ /* 0x040fe20003f26070 */
[----:B------:R-:W-:Y:S01]  /*0500*/  BSSY B1, `(.L_x_5) ;  /* 0x0000015000017945 */ /* 0x000fe20003800000 */
[----:B------:R-:W-:-:S04]  /*0510*/  IADD3 R2, -R25, c[0x0][0x160], RZ ;  /* 0x0000580019027a10 */ /* 0x000fc80007ffe1ff */
[----:B------:R-:W-:-:S13]  /*0520*/  ISETP.LE.U32.OR P1, PT, R2, 0x20, P1 ;  /* 0x000000200200780c */ /* 0x000fda0000f23470 */
[----:B------:R-:W-:Y:S05]  /*0530*/  @P1 BRA `(.L_x_6) ;  /* 0x0000011000001947 */ /* 0x000fea0003800000 */
[----:B------:R-:W-:Y:S01]  /*0540*/  LEA R2, R25, R18, 0x10 ;  /* 0x0000001219027211 */ /* 0x000fe200078e80ff */
[----:B------:R-:W-:-:S03]  /*0550*/  IMAD.MOV.U32 R5, RZ, RZ, 0x4 ;  /* 0x00000004ff057424 */ /* 0x000fc600078e00ff */
[C---:B------:R-:W-:Y:S01]  /*0560*/  IADD3 R4, R2.reuse, 0x200000, RZ ;  /* 0x0020000002047810 */ /* 0x040fe20007ffe0ff */
[----:B------:R-:W-:-:S04]  /*0570*/  IMAD.WIDE.U32 R8, R2, R5, c[0x0][0x1c8] ;  /* 0x0000720002087625 */ /* 0x000fc800078e0005 */
[-C--:B------:R-:W-:Y:S02]  /*0580*/  IMAD.WIDE.U32 R2, R2, R5.reuse, c[0x0][0x1c0] ;  /* 0x0000700002027625 */ /* 0x080fe400078e0005 */
[----:B------:R-:W2:Y:S02]  /*0590*/  LDG.E R8, [R8.64] ;  /* 0x0000000408087981 */ /* 0x000ea4000c1e1900 */
[CC--:B------:R-:W-:Y:S02]  /*05a0*/  IMAD.WIDE.U32 R6, R4.reuse, R5.reuse, c[0x0][0x1c8] ;  /* 0x0000720004067625 */ /* 0x0c0fe400078e0005 */
[----:B------:R-:W3:Y:S02]  /*05b0*/  LDG.E R2, [R2.64] ;  /* 0x0000000402027981 */ /* 0x000ee4000c1e1900 */
[----:B------:R-:W-:Y:S02]  /*05c0*/  IMAD.WIDE.U32 R4, R4, R5, c[0x0][0x1c0] ;  /* 0x0000700004047625 */ /* 0x000fe400078e0005 */
[----:B------:R-:W4:Y:S04]  /*05d0*/  LDG.E R6, [R6.64] ;  /* 0x0000000406067981 */ /* 0x000f28000c1e1900 */
[----:B------:R-:W5:Y:S01]  /*05e0*/  LDG.E R4, [R4.64] ;  /* 0x0000000404047981 */ /* 0x000f62000c1e1900 */
[----:B------:R-:W-:-:S02]  /*05f0*/  PLOP3.LUT P2, PT, PT, PT, PT, 0x8, 0x0 ;  /* 0x000000000000781c */ /* 0x000fc40003f4e170 */
[----:B------:R-:W-:Y:S01]  /*0600*/  IADD3 R25, R25, 0x40, RZ ;  /* 0x0000004019197810 */ /* 0x000fe20007ffe0ff */
[----:B--2---:R-:W-:Y:S02]  /*0610*/  FADD.FTZ R23, R23, R8 ;  /* 0x0000000817177221 */ /* 0x004fe40000010000 */
[----:B---3--:R-:W-:Y:S02]  /*0620*/  FADD.FTZ R27, R27, R2 ;  /* 0x000000021b1b7221 */ /* 0x008fe40000010000 */
[----:B----4-:R-:W-:Y:S02]  /*0630*/  FADD.FTZ R23, R23, R6 ;  /* 0x0000000617177221 */ /* 0x010fe40000010000 */
[----:B-----5:R-:W-:Y:S02]  /*0640*/  FADD.FTZ R27, R27, R4 ;  /* 0x000000041b1b7221 */ /* 0x020fe40000010000 */
.L_x_6:
[----:B------:R-:W-:Y:S05]  /*0650*/  BSYNC B1 ;  /* 0x0000000000017941 */ /* 0x000fea0003800000 */
.L_x_5:
[----:B------:R-:W-:-:S13]  /*0660*/  ISETP.LT.U32.OR P2, PT, R25, c[0x0][0x160], P2 ;  /* 0x0000580019007a0c */ /* 0x000fda0001741470 */
[----:B------:R-:W-:Y:S05]  /*0670*/  @!P2 BRA `(.L_x_1) ;  /* 0x000000800000a947 */ /* 0x000fea0003800000 */
[----:B------:R-:W-:Y:S01]  /*0680*/  LEA R2, R25, R18, 0x10 ;  /* 0x0000001219027211 */ /* 0x000fe200078e80ff */
[----:B------:R-:W-:-:S04]  /*0690*/  IMAD.MOV.U32 R3, RZ, RZ, 0x4 ;  /* 0x00000004ff037424 */ /* 0x000fc800078e00ff */
[----:B------:R-:W-:-:S04]  /*06a0*/  IMAD.WIDE.U32 R4, R2, R3, c[0x0][0x1c8] ;  /* 0x0000720002047625 */ /* 0x000fc800078e0003 */
[----:B------:R-:W-:Y:S02]  /*06b0*/  IMAD.WIDE.U32 R2, R2, R3, c[0x0][0x1c0] ;  /* 0x0000700002027625 */ /* 0x000fe400078e0003 */
[----:B------:R-:W2:Y:S04]  /*06c0*/  LDG.E R4, [R4.64] ;  /* 0x0000000404047981 */ /* 0x000ea8000c1e1900 */
[----:B------:R-:W3:Y:S01]  /*06d0*/  LDG.E R2, [R2.64] ;  /* 0x0000000402027981 */ /* 0x000ee2000c1e1900 */
[----:B--2---:R-:W-:Y:S02]  /*06e0*/  FADD.FTZ R23, R23, R4 ;  /* 0x0000000417177221 */ /* 0x004fe40000010000 */
[----:B---3--:R-:W-:Y:S02]  /*06f0*/  FADD.FTZ R27, R27, R2 ;  /* 0x000000021b1b7221 */ /* 0x008fe40000010000 */
.L_x_1:
[----:B------:R-:W-:Y:S05]  /*0700*/  BSYNC B0 ;  /* 0x0000000000007941 */ /* 0x000fea0003800000 */
.L_x_0:
[----:B------:R-:W-:Y:S01]  /*0710*/  ISETP.GT.U32.AND P1, PT, R0, 0x3ff, PT ;  /* 0x000003ff0000780c */ /* 0x000fe20003f24070 */
[----:B------:R0:W-:Y:S01]  /*0720*/  STS [R20.X4], R23 ;  /* 0x0000001714007388 */ /* 0x0001e20000004800 */
[----:B------:R-:W-:Y:S03]  /*0730*/  WARPSYNC 0xffffffff ;  /* 0xffffffff00007948 */ /* 0x000fe60003800000 */
[----:B------:R0:W-:Y:S04]  /*0740*/  STS [R20.X4+0x1000], R27 ;  /* 0x0010001b14007388 */ /* 0x0001e80000004800 */
[----:B------:R-:W-:Y:S06]  /*0750*/  BAR.SYNC.DEFER_BLOCKING 0x0 ;  /* 0x0000000000007b1d */ /* 0x000fec0000010000 */
[----:B------:R-:W-:Y:S05]  /*0760*/  @P1 BRA `(.L_x_7) ;  /* 0x000001d000001947 */ /* 0x000fea0003800000 */
[----:B0-----:R0:W1:Y:S01]  /*0770*/  LDS R5, [R21.X4] ;  /* 0x0000000015057984 */ /* 0x0010620000004800 */
[----:B------:R-:W-:-:S03]  /*0780*/  ISETP.NE.AND P1, PT, R16, RZ, PT ;  /* 0x000000ff1000720c */ /* 0x000fc60003f25270 */
[----:B------:R0:W2:Y:S01]  /*0790*/  LDS R4, [R21.X4+0x1000] ;  /* 0x0010000015047984 */ /* 0x0000a20000004800 */
[----:B------:R-:W-:Y:S07]  /*07a0*/  BRA.DIV ~URZ, `(.L_x_8) ;  /* 0x000002c27f007947 */ /* 0x000fee000b800000 */
[----:B--2---:R2:W3:Y:S02]  /*07b0*/  SHFL.BFLY PT, R3, R4, 0x1, 0x1f ;  /* 0x0c201f0004037f89 */ /* 0x0044e400000e0000 */
.L_x_13:
[----:B---3--:R-:W-:Y:S01]  /*07c0*/  FADD.FTZ R13, R4, R3 ;  /* 0x00000003040d7221 */ /* 0x008fe20000010000 */
[----:B------:R-:W-:Y:S05]  /*07d0*/  BRA.DIV ~URZ, `(.L_x_9) ;  /* 0x000003127f007947 */ /* 0x000fea000b800000 */
[----:B-1----:R-:W1:Y:S02]  /*07e0*/  SHFL.BFLY PT, R2, R5, 0x1, 0x1f ;  /* 0x0c201f0005027f89 */ /* 0x002e6400000e0000 */
[----:B-1----:R-:W-:Y:S02]  /*07f0*/  FADD.FTZ R6, R5, R2 ;  /* 0x0000000205067221 */ /* 0x002fe40000010000 */
[----:B------:R-:W1:Y:S04]  /*0800*/  SHFL.BFLY PT, R2, R13, 0x2, 0x1f ;  /* 0x0c401f000d027f89 */ /* 0x000e6800000e0000 */
[----:B------:R-:W3:Y:S01]  /*0810*/  SHFL.BFLY PT, R3, R6, 0x2, 0x1f ;  /* 0x0c401f0006037f89 */ /* 0x000ee200000e0000 */
[----:B-1----:R-:W-:-:S02]  /*0820*/  FADD.FTZ R2, R13, R2 ;  /* 0x000000020d027221 */ /* 0x002fc40000010000 */
[----:B---3--:R-:W-:-:S03]  /*0830*/  FADD.FTZ R8, R6, R3 ;  /* 0x0000000306087221 */ /* 0x008fc60000010000 */
[----:B------:R-:W1:Y:S04]  /*0840*/  SHFL.BFLY PT, R3, R2, 0x4, 0x1f ;  /* 0x0c801f0002037f89 */ /* 0x000e6800000e0000 */
[----:B------:R-:W3:Y:S01]  /*0850*/  SHFL.BFLY PT, R7, R8, 0x4, 0x1f ;  /* 0x0c801f0008077f89 */ /* 0x000ee200000e0000 */
[----:B-1----:R-:W-:Y:S02]  /*0860*/  FADD.FTZ R3, R2, R3 ;  /* 0x0000000302037221 */ /* 0x002fe40000010000 */
[----:B---3--:R-:W-:-:S03]  /*0870*/  FADD.FTZ R9, R8, R7 ;  /* 0x0000000708097221 */ /* 0x008fc60000010000 */
[----:B--2---:R-:W1:Y:S04]  /*0880*/  SHFL.BFLY PT, R4, R3, 0x8, 0x1f ;  /* 0x0d001f0003047f89 */ /* 0x004e6800000e0000 */
[----:B------:R-:W2:Y:S01]  /*0890*/  SHFL.BFLY PT, R10, R9, 0x8, 0x1f ;  /* 0x0d001f00090a7f89 */ /* 0x000ea200000e0000 */
[----:B-1----:R-:W-:Y:S02]  /*08a0*/  FADD.FTZ R4, R3, R4 ;  /* 0x0000000403047221 */ /* 0x002fe40000010000 */
[----:B--2---:R-:W-:-:S03]  /*08b0*/  FADD.FTZ R10, R9, R10 ;  /* 0x0000000a090a7221 */ /* 0x004fc60000010000 */
[----:B------:R1:W2:Y:S04]  /*08c0*/  SHFL.BFLY PT, R7, R4, 0x10, 0x1f ;  /* 0x0e001f0004077f89 */ /* 0x0002a800000e0000 */
[----:B------:R1:W3:Y:S02]  /*08d0*/  SHFL.BFLY PT, R5, R10, 0x10, 0x1f ;  /* 0x0e001f000a057f89 */ /* 0x0002e400000e0000 */
.L_x_14:
[----:B------:R-:W-:Y:S01]  /*08e0*/  @!P1 SHF.R.U32.HI R2, RZ, 0x3, R0 ;  /* 0x00000003ff029819 */ /* 0x000fe20000011600 */
[----:B---3--:R-:W-:Y:S02]  /*08f0*/  FADD.FTZ R5, R5, R10 ;  /* 0x0000000a05057221 */ /* 0x008fe40000010000 */
[----:B--2---:R-:W-:Y:S01]  /*0900*/  FADD.FTZ R7, R7, R4 ;  /* 0x0000000407077221 */ /* 0x004fe20000010000 */
[----:B------:R-:W-:-:S05]  /*0910*/  @!P1 LOP3.LUT R2, R2, 0x1ffffffc, RZ, 0xc0, !PT ;  /* 0x1ffffffc02029812 */ /* 0x000fca00078ec0ff */
[----:B------:R2:W-:Y:S04]  /*0920*/  @!P1 STS [R2+0x2000], R5 ;  /* 0x0020000502009388 */ /* 0x0005e80000000800 */
[----:B------:R2:W-:Y:S02]  /*0930*/  @!P1 STS [R2+0x2080], R7 ;  /* 0x0020800702009388 */ /* 0x0005e40000000800 */
.L_x_7:
[----:B0-----:R-:W-:Y:S01]  /*0940*/  WARPSYNC 0xffffffff ;  /* 0xffffffff00007948 */ /* 0x001fe20003800000 */
[----:B------:R-:W-:Y:S06]  /*0950*/  BAR.SYNC.DEFER_BLOCKING 0x0 ;  /* 0x0000000000007b1d */ /* 0x000fec0000010000 */
[----:B------:R-:W-:Y:S01]  /*0960*/  BSSY B0, `(.L_x_10) ;  /* 0x000000b000007945 */ /* 0x000fe20003800000 */
[----:B------:R-:W-:Y:S05]  /*0970*/  @!P0 BRA `(.L_x_11) ;  /* 0x0000009000008947 */ /* 0x000fea0003800000 */
[----:B--2---:R-:W0:Y:S01]  /*0980*/  LDS.64 R2, [R16.X8+0x2000] ;  /* 0x0020000010027984 */ /* 0x004e220000008a00 */
[----:B------:R-:W-:-:S03]  /*0990*/  HFMA2.MMA R6, -RZ, RZ, 0, 2.384185791015625e-07 ;  /* 0x00000004ff067435 */ /* 0x000fc600000001ff */
[----:B-1----:R-:W1:Y:S01]  /*09a0*/  LDS.64 R4, [R16.X8+0x2080] ;  /* 0x0020800010047984 */ /* 0x002e620000008a00 */
[----:B0-----:R-:W-:-:S06]  /*09b0*/  F2FP.BF16.PACK_AB R7, R3, R2 ;  /* 0x000000020307723e */ /* 0x001fcc00000010ff */
[----:B------:R-:W-:Y:S01]  /*09c0*/  IMAD.WIDE.U32 R2, R19, R6, c[0x0][0x1e0] ;  /* 0x0000780013027625 */ /* 0x000fe200078e0006 */
[----:B-1----:R-:W-:-:S03]  /*09d0*/  F2FP.BF16.PACK_AB R9, R5, R4 ;  /* 0x000000040509723e */ /* 0x002fc600000010ff */
[----:B------:R-:W-:Y:S01]  /*09e0*/  IMAD.WIDE.U32 R4, R19, R6, c[0x0][0x1d8] ;  /* 0x0000760013047625 */ /* 0x000fe200078e0006 */
[----:B------:R0:W-:Y:S04]  /*09f0*/  STG.E [R2.64], R7 ;  /* 0x0000000702007986 */ /* 0x0001e8000c101904 */
[----:B------:R0:W-:Y:S02]  /*0a00*/  STG.E [R4.64], R9 ;  /* 0x0000000904007986 */ /* 0x0001e4000c101904 */
.L_x_11:
[----:B------:R-:W-:Y:S05]  /*0a10*/  BSYNC B0 ;  /* 0x0000000000007941 */ /* 0x000fea0003800000 */
.L_x_10:
[C---:B------:R-:W-:Y:S02]  /*0a20*/  ISETP.GT.U32.AND P1, PT, R18.reuse, -0x10001, PT ;  /* 0xfffeffff1200780c */ /* 0x040fe40003f24070 */
[----:B------:R-:W-:Y:S02]  /*0a30*/  IADD3 R18, R18, 0x10000, RZ ;  /* 0x0001000012127810 */ /* 0x000fe40007ffe0ff */
[----:B------:R-:W-:-:S09]  /*0a40*/  IADD3 R19, R19, 0x8000, RZ ;  /* 0x0000800013137810 */ /* 0x000fd20007ffe0ff */
[----:B012---:R-:W-:Y:S05]  /*0a50*/  @P1 BRA `(.L_x_12) ;  /* 0xfffff6d000001947 */ /* 0x007fea000383ffff */
[----:B------:R-:W-:Y:S05]  /*0a60*/  EXIT ;  /* 0x000000000000794d */ /* 0x000fea0003800000 */
.L_x_8:
[----:B--2---:R-:W-:Y:S01]  /*0a70*/  IMAD.MOV.U32 R10, RZ, RZ, R4 ;  /* 0x000000ffff0a7224 */ /* 0x004fe200078e0004 */
[----:B------:R-:W-:Y:S01]  /*0a80*/  MOV R9, 0x1 ;  /* 0x0000000100097802 */ /* 0x000fe20000000f00 */
[----:B------:R-:W-:Y:S01]  /*0a90*/  IMAD.MOV.U32 R6, RZ, RZ, 0x1f ;  /* 0x0000001fff067424 */ /* 0x000fe200078e00ff */
[----:B------:R-:W-:Y:S02]  /*0aa0*/  MOV R11, 0xffffffff ;  /* 0xffffffff000b7802 */ /* 0x000fe40000000f00 */
[----:B------:R-:W-:Y:S02]  /*0ab0*/  MOV R2, 0xad0 ;  /* 0x00000ad000027802 */ /* 0x000fe40000000f00 */
[----:B01----:R-:W-:Y:S05]  /*0ac0*/  CALL.REL.NOINC `($__internal_0_$__cuda_sm70_shflsync_bfly_p) ;  /* 0x000003c000007944 */ /* 0x003fea0003c00000 */
[----:B-1----:R-:W-:Y:S01]  /*0ad0*/  IMAD.MOV.U32 R3, RZ, RZ, R6 ;  /* 0x000000ffff037224 */ /* 0x002fe200078e0006 */
[----:B0-----:R-:W-:Y:S05]  /*0ae0*/  BRA `(.L_x_13) ;  /* 0xfffffcd000007947 */ /* 0x001fea000383ffff */
.L_x_9:
[----:B------:R-:W-:Y:S01]  /*0af0*/  HFMA2.MMA R6, -RZ, RZ, 0, 1.847743988037109375e-06 ;  /* 0x0000001fff067435 */ /* 0x000fe200000001ff */
[----:B------:R-:W-:Y:S01]  /*0b00*/  MOV R10, R13 ;  /* 0x0000000d000a7202 */ /* 0x000fe20000000f00 */
[----:B------:R-:W-:Y:S01]  /*0b10*/  IMAD.MOV.U32 R9, RZ, RZ, 0x2 ;  /* 0x00000002ff097424 */ /* 0x000fe200078e00ff */
[----:B------:R-:W-:Y:S01]  /*0b20*/  MOV R2, 0xb50 ;  /* 0x00000b5000027802 */ /* 0x000fe20000000f00 */
[----:B------:R-:W-:-:S02]  /*0b30*/  IMAD.MOV.U32 R11, RZ, RZ, -0x1 ;  /* 0xffffffffff0b7424 */ /* 0x000fc400078e00ff */
[----:B012---:R-:W-:Y:S05]  /*0b40*/  CALL.REL.NOINC `($__internal_0_$__cuda_sm70_shflsync_bfly_p) ;  /* 0x0000034000007944 */ /* 0x007fea0003c00000 */
[----:B01----:R-:W-:Y:S01]  /*0b50*/  FADD.FTZ R10, R13, R6 ;  /* 0x000000060d0a7221 */ /* 0x003fe20000010000 */
[----:B------:R-:W-:Y:S01]  /*0b60*/  MOV R9, 0x4 ;  /* 0x0000000400097802 */ /* 0x000fe20000000f00 */
[----:B------:R-:W-:Y:S01]  /*0b70*/  IMAD.MOV.U32 R6, RZ, RZ, 0x1f ;  /* 0x0000001fff067424 */ /* 0x000fe200078e00ff */
[----:B------:R-:W-:-:S02]  /*0b80*/  MOV R11, 0xffffffff ;  /* 0xffffffff000b7802 */ /* 0x000fc40000000f00 */
[----:B------:R-:W-:Y:S02]  /*0b90*/  MOV R2, 0xbb0 ;  /* 0x00000bb000027802 */ /* 0x000fe40000000f00 */
[----:B------:R-:W-:Y:S05]  /*0ba0*/  CALL.REL.NOINC `($__internal_0_$__cuda_sm70_shflsync_bfly_p) ;  /* 0x000002e000007944 */ /* 0x000fea0003c00000 */
[----:B01----:R-:W-:Y:S01]  /*0bb0*/  FADD.FTZ R10, R10, R6 ;  /* 0x000000060a0a7221 */ /* 0x003fe20000010000 */
[----:B------:R-:W-:Y:S01]  /*0bc0*/  HFMA2.MMA R6, -RZ, RZ, 0, 1.847743988037109375e-06 ;  /* 0x0000001fff067435 */ /* 0x000fe200000001ff */
[----:B------:R-:W-:Y:S01]  /*0bd0*/  IMAD.MOV.U32 R9, RZ, RZ, 0x8 ;  /* 0x00000008ff097424 */ /* 0x000fe200078e00ff */
[----:B------:R-:W-:Y:S01]  /*0be0*/  MOV R2, 0xc10 ;  /* 0x00000c1000027802 */ /* 0x000fe20000000f00 */
[----:B------:R-:W-:-:S03]  /*0bf0*/  IMAD.MOV.U32 R11, RZ, RZ, -0x1 ;  /* 0xffffffffff0b7424 */ /* 0x000fc600078e00ff */
[----:B------:R-:W-:Y:S05]  /*0c00*/  CALL.REL.NOINC `($__internal_0_$__cuda_sm70_shflsync_bfly_p) ;  /* 0x0000028000007944 */ /* 0x000fea0003c00000 */
[----:B-1----:R-:W-:Y:S01]  /*0c10*/  FADD.FTZ R4, R10, R6 ;  /* 0x000000060a047221 */ /* 0x002fe20000010000 */
[----:B0-----:R-:W-:Y:S01]  /*0c20*/  MOV R9, 0x10 ;  /* 0x0000001000097802 */ /* 0x001fe20000000f00 */
[----:B------:R-:W-:Y:S01]  /*0c30*/  IMAD.MOV.U32 R6, RZ, RZ, 0x1f ;  /* 0x0000001fff067424 */ /* 0x000fe200078e00ff */
[----:B------:R-:W-:Y:S01]  /*0c40*/  MOV R11, 0xffffffff ;  /* 0xffffffff000b7802 */ /* 0x000fe20000000f00 */
[----:B------:R-:W-:Y:S01]  /*0c50*/  IMAD.MOV.U32 R10, RZ, RZ, R4 ;  /* 0x000000ffff0a7224 */ /* 0x000fe200078e0004 */
[----:B------:R-:W-:Y:S02]  /*0c60*/  MOV R2, 0xc80 ;  /* 0x00000c8000027802 */ /* 0x000fe40000000f00 */
[----:B------:R-:W-:Y:S05]  /*0c70*/  CALL.REL.NOINC `($__internal_0_$__cuda_sm70_shflsync_bfly_p) ;  /* 0x0000021000007944 */ /* 0x000fea0003c00000 */
[----:B0-----:R-:W-:Y:S01]  /*0c80*/  HFMA2.MMA R9, -RZ, RZ, 0, 5.9604644775390625e-08 ;  /* 0x00000001ff097435 */ /* 0x001fe200000001ff */
[----:B-1----:R-:W-:Y:S01]  /*0c90*/  MOV R7, R6 ;  /* 0x0000000600077202 */ /* 0x002fe20000000f00 */
[----:B------:R-:W-:Y:S01]  /*0ca0*/  IMAD.MOV.U32 R10, RZ, RZ, R5 ;  /* 0x000000ffff0a7224 */ /* 0x000fe200078e0005 */
[----:B------:R-:W-:Y:S01]  /*0cb0*/  MOV R11, 0xffffffff ;  /* 0xffffffff000b7802 */ /* 0x000fe20000000f00 */
[----:B------:R-:W-:Y:S01]  /*0cc0*/  IMAD.MOV.U32 R6, RZ, RZ, 0x1f ;  /* 0x0000001fff067424 */ /* 0x000fe200078e00ff */
[----:B------:R-:W-:-:S02]  /*0cd0*/  MOV R2, 0xcf0 ;  /* 0x00000cf000027802 */ /* 0x000fc40000000f00 */
[----:B------:R-:W-:Y:S05]  /*0ce0*/  CALL.REL.NOINC `($__internal_0_$__cuda_sm70_shflsync_bfly_p) ;  /* 0x000001a000007944 */ /* 0x000fea0003c00000 */
[----:B01----:R-:W-:Y:S01]  /*0cf0*/  FADD.FTZ R10, R5, R6 ;  /* 0x00000006050a7221 */ /* 0x003fe20000010000 */
[----:B------:R-:W-:Y:S01]  /*0d00*/  HFMA2.MMA R6, -RZ, RZ, 0, 1.847743988037109375e-06 ;  /* 0x0000001fff067435 */ /* 0x000fe200000001ff */
[----:B------:R-:W-:Y:S01]  /*0d10*/  IMAD.MOV.U32 R9, RZ, RZ, 0x2 ;  /* 0x00000002ff097424 */ /* 0x000fe200078e00ff */
[----:B------:R-:W-:Y:S01]  /*0d20*/  MOV R2, 0xd50 ;  /* 0x00000d5000027802 */ /* 0x000fe20000000f00 */
[----:B------:R-:W-:-:S03]  /*0d30*/  IMAD.MOV.U32 R11, RZ, RZ, -0x1 ;  /* 0xffffffffff0b7424 */ /* 0x000fc600078e00ff */
[----:B------:R-:W-:Y:S05]  /*0d40*/  CALL.REL.NOINC `($__internal_0_$__cuda_sm70_shflsync_bfly_p) ;  /* 0x0000014000007944 */ /* 0x000fea0003c00000 */
        /* <DEDUP_REMOVED lines=13> */
[----:B------:R-:W-:Y:S01]  /*0e20*/  HFMA2.MMA R6, -RZ, RZ, 0, 1.847743988037109375e-06 ;  /* 0x0000001fff067435 */ /* 0x000fe200000001ff */
[----:B------:R-:W-:Y:S01]  /*0e30*/  MOV R9, 0x10 ;  /* 0x0000001000097802 */ /* 0x000fe20000000f00 */
[----:B------:R-:W-:Y:S01]  /*0e40*/  IMAD.MOV.U32 R11, RZ, RZ, -0x1 ;  /* 0xffffffffff0b7424 */ /* 0x000fe200078e00ff */
[----:B------:R-:W-:-:S03]  /*0e50*/  MOV R2, 0xe70 ;  /* 0x00000e7000027802 */ /* 0x000fc60000000f00 */
[----:B------:R-:W-:Y:S05]  /*0e60*/  CALL.REL.NOINC `($__internal_0_$__cuda_sm70_shflsync_bfly_p) ;  /* 0x0000002000007944 */ /* 0x000fea0003c00000 */
[----:B-1----:R-:W-:Y:S01]  /*0e70*/  MOV R5, R6 ;  /* 0x0000000600057202 */ /* 0x002fe20000000f00 */
[----:B0-----:R-:W-:Y:S05]  /*0e80*/  BRA `(.L_x_14) ;  /* 0xfffffa5000007947 */ /* 0x001fea000383ffff */
        .weak           $__internal_0_$__cuda_sm70_shflsync_bfly_p
        .type           $__internal_0_$__cuda_sm70_shflsync_bfly_p,@function
        .size           $__internal_0_$__cuda_sm70_shflsync_bfly_p,(.L_x_3407 - $__internal_0_$__cuda_sm70_shflsync_bfly_p)
$__internal_0_$__cuda_sm70_shflsync_bfly_p:
[----:B------:R-:W-:Y:S01]  /*0e90*/  HFMA2.MMA R3, -RZ, RZ, 0, 0 ;  /* 0x00000000ff037435 */ /* 0x000fe200000001ff */
[----:B------:R-:W-:Y:S04]  /*0ea0*/  WARPSYNC R11 ;  /* 0x0000000b00007348 */ /* 0x000fe80003800000 */
[----:B------:R0:W1:Y:S01]  /*0eb0*/  SHFL.BFLY PT, R6, R10, R9, R6 ;  /* 0x0c0000090a067389 */ /* 0x00006200000e0006 */
[----:B------:R-:W-:Y:S05]  /*0ec0*/  RET.REL.NODEC R2 `(_ZN10layer_norm22ln_bwd_finalize_kernelINS_22Kernel_traits_finalizeILj65536E13__nv_bfloat16fS2_fjLj1024ELj4ENS_18Kernel_traits_baseILj65536ES2_fS2_fjLj1024EEEEEEEvNS_9BwdParamsE) ;  /* 0xfffff13002007950 */ /* 0x000fea0003c3ffff */
.L_x_15:
[----:B------:R-:W-:-:S00]  /*0ed0*/  BRA `(.L_x_15) ;  /* 0xfffffff000007947 */ /* 0x000fc0000383ffff */
[----:B------:R-:W-:-:S00]  /*0ee0*/  NOP ;  /* 0x0000000000007918 */ /* 0x000fc00000000000 */
        /* <DEDUP_REMOVED lines=9> */
.L_x_3407:


//--------------------- .text._ZN10layer_norm13ln_bwd_kernelINS_13Kernel_traitsI13__nv_bfloat16fS2_fjLj65536ELj8ELj1ELj8ELj16ENS_18Kernel_traits_baseILj65536ES2_fS2_fjLj256EEEEEEEvNS_9BwdParamsE --------------------------
	.section	.text._ZN10layer_norm13ln_bwd_kernelINS_13Kernel_traitsI13__nv_bfloat16fS2_fjLj65536ELj8ELj1ELj8ELj16ENS_18Kernel_traits_baseILj65536ES2_fS2_fjLj256EEEEEEEvNS_9BwdParamsE,"ax",@progbits
	.sectioninfo	@"SHI_REGISTERS=254"
	.align	128
        .global         _ZN10layer_norm13ln_bwd_kernelINS_13Kernel_traitsI13__nv_bfloat16fS2_fjLj65536ELj8ELj1ELj8ELj16ENS_18Kernel_traits_baseILj65536ES2_fS2_fjLj256EEEEEEEvNS_9BwdParamsE
        .type           _ZN10layer_norm13ln_bwd_kernelINS_13Kernel_traitsI13__nv_bfloat16fS2_fjLj65536ELj8ELj1ELj8ELj16ENS_18Kernel_traits_baseILj65536ES2_fS2_fjLj256EEEEEEEvNS_9BwdParamsE,@function
        .size           _ZN10layer_norm13ln_bwd_kernelINS_13Kernel_traitsI13__nv_bfloat16fS2_fjLj65536ELj8ELj1ELj8ELj16ENS_18Kernel_traits_baseILj65536ES2_fS2_fjLj256EEEEEEEvNS_9BwdParamsE,(.L_x_3408 - _ZN10layer_norm13ln_bwd_kernelINS_13Kernel_traitsI13__nv_bfloat16fS2_fjLj65536ELj8ELj1ELj8ELj16ENS_18Kernel_traits_baseILj65536ES2_fS2_fjLj256EEEEEEEvNS_9BwdParamsE)
        .other          _ZN10layer_norm13ln_bwd_kernelINS_13Kernel_traitsI13__nv_bfloat16fS2_fjLj65536ELj8ELj1ELj8ELj16ENS_18Kernel_traits_baseILj65536ES2_fS2_fjLj256EEEEEEEvNS_9BwdParamsE,@"STO_CUDA_ENTRY STV_DEFAULT"
_ZN10layer_norm13ln_bwd_kernelINS_13Kernel_traitsI13__nv_bfloat16fS2_fjLj65536ELj8ELj1ELj8ELj16ENS_18Kernel_traits_baseILj65536ES2_fS2_fjLj256EEEEEEEvNS_9BwdParamsE:
.text._ZN10layer_norm13ln_bwd_kernelINS_13Kernel_traitsI13__nv_bfloat16fS2_fjLj65536ELj8ELj1ELj8ELj16ENS_18Kernel_traits_baseILj65536ES2_fS2_fjLj256EEEEEEEvNS_9BwdParamsE:
[----:B------:R-:W-:Y:S02]  /*0000*/  MOV R1, c[0x0][0x28] ;  /* 0x00000a0000017a02 */ /* 0x000fe40000000f00 */
[----:B------:R-:W0:Y:S01]  /*0010*/  S2R R50, SR_CTAID.X ;  /* 0x0000000000327919 */ /* 0x000e220000002500 */
[----:B------:R-:W-:Y:S01]  /*0020*/  ISETP.NE.U32.AND P0, PT, RZ, c[0x0][0x178], PT ;  /* 0x00005e00ff007a0c */ /* 0x000fe20003f05070 */
[----:B------:R-:W-:Y:S01]  /*0030*/  HFMA2.MMA R25, -RZ, RZ, 0, 4.76837158203125e-07 ;  /* 0x00000008ff197435 */ /* 0x000fe200000001ff */
[----:B------:R-:W-:Y:S01]  /*0040*/  ULDC.64 UR6, c[0x0][0x118] ;  /* 0x0000460000067ab9 */ /* 0x000fe20000000a00 */
[----:B------:R-:W1:Y:S01]  /*0050*/  S2R R55, SR_TID.X ;  /* 0x0000000000377919 */ /* 0x000e620000002100 */
[----:B------:R-:W-:Y:S02]  /*0060*/  ISETP.NE.AND.EX P0, PT, RZ, c[0x0][0x17c], PT, P0 ;  /* 0x00005f00ff007a0c */ /* 0x000fe40003f05300 */
[----:B0-----:R-:W-:Y:S02]  /*0070*/  LOP3.LUT R53, R50, 0x7, RZ, 0xc0, !PT ;  /* 0x0000000732357812 */ /* 0x001fe400078ec0ff */
[----:B-1----:R-:W-:Y:S02]  /*0080*/  LOP3.LUT R52, R55, 0x1f, RZ, 0xc0, !PT ;  /* 0x0000001f37347812 */ /* 0x002fe400078ec0ff */
[----:B------:R-:W-:-:S04]  /*0090*/  SHF.L.U32 R3, R53, 0x8, RZ ;  /* 0x0000000835037819 */ /* 0x000fc800000006ff */
[----:B------:R-:W-:-:S04]  /*00a0*/  LOP3.LUT R0, R3, 0x700, R52, 0xe2, !PT ;  /* 0x0000070003007812 */ /* 0x000fc800078ee234 */
[----:B------:R-:W-:-:S04]  /*00b0*/  LOP3.LUT R51, R0, 0xe0, R55, 0xf8, !PT ;  /* 0x000000e000337812 */ /* 0x000fc800078ef837 */
[C---:B------:R-:W-:Y:S02]  /*00c0*/  @P0 IADD3 R2, R51.reuse, 0x800, RZ ;  /* 0x0000080033020810 */ /* 0x040fe40007ffe0ff */
[----:B------:R-:W-:Y:S02]  /*00d0*/  SHF.R.U32.HI R50, RZ, 0x3, R50 ;  /* 0x00000003ff327819 */ /* 0x000fe40000011632 */
[C---:B------:R-:W-:Y:S01]  /*00e0*/  @P0 IADD3 R4, R51.reuse, 0x1000, RZ ;  /* 0x0000100033040810 */ /* 0x040fe20007ffe0ff */
[-C--:B------:R-:W-:Y:S01]  /*00f0*/  @P0 IMAD.WIDE.U32 R2, R2, R25.reuse, c[0x0][0x198] ;  /* 0x0000660002020625 */ /* 0x080fe200078e0019 */
[C---:B------:R-:W-:Y:S02]  /*0100*/  @P0 IADD3 R6, R51.reuse, 0x1800, RZ ;  /* 0x0000180033060810 */ /* 0x040fe40007ffe0ff */
[C---:B------:R-:W-:Y:S01]  /*0110*/  @P0 IADD3 R8, R51.reuse, 0x2000, RZ ;  /* 0x0000200033080810 */ /* 0x040fe20007ffe0ff */
[-C--:B------:R-:W-:Y:S01]  /*0120*/  @P0 IMAD.WIDE.U32 R4, R4, R25.reuse, c[0x0][0x198] ;  /* 0x0000660004040625 */ /* 0x080fe200078e0019 */
[C---:B------:R-:W-:Y:S01]  /*0130*/  @P0 IADD3 R10, R51.reuse, 0x2800, RZ ;  /* 0x00002800330a0810 */ /* 0x040fe20007ffe0ff */
[----:B------:R0:W5:Y:S01]  /*0140*/  @P0 LDG.E.64 R108, [R2.64] ;  /* 0x00000006026c0981 */ /* 0x000162000c1e1b00 */
[C---:B------:R-:W-:Y:S01]  /*0150*/  @P0 IADD3 R12, R51.reuse, 0x3000, RZ ;  /* 0x00003000330c0810 */ /* 0x040fe20007ffe0ff */
[----:B------:R-:W-:Y:S01]  /*0160*/  @P0 IMAD.WIDE.U32 R6, R6, R25, c[0x0][0x198] ;  /* 0x0000660006060625 */ /* 0x000fe200078e0019 */
[C---:B------:R-:W-:Y:S01]  /*0170*/  @P0 IADD3 R0, R51.reuse, 0x3800, RZ ;  /* 0x0000380033000810 */ /* 0x040fe20007ffe0ff */
[----:B------:R1:W5:Y:S01]  /*0180*/  @P0 LDG.E.64 R112, [R4.64] ;  /* 0x0000000604700981 */ /* 0x000362000c1e1b00 */
[----:B------:R-:W-:-:S02]  /*0190*/  @P0 LEA R14, P1, R51, c[0x0][0x198], 0x3 ;  /* 0x00006600330e0a11 */ /* 0x000fc400078218ff */
[----:B------:R-:W-:Y:S01]  /*01a0*/  LEA.HI R86, R55, R50, RZ, 0x18 ;  /* 0x0000003237567211 */ /* 0x000fe200078fc0ff */
[-C--:B------:R-:W-:Y:S01]  /*01b0*/  @P0 IMAD.WIDE.U32 R8, R8, R25.reuse, c[0x0][0x198] ;  /* 0x0000660008080625 */ /* 0x080fe200078e0019 */
[----:B------:R-:W-:Y:S01]  /*01c0*/  @P0 LEA.HI.X R15, R51, c[0x0][0x19c], RZ, 0x3, P1 ;  /* 0x00006700330f0a11 */ /* 0x000fe200008f1cff */
[----:B------:R2:W5:Y:S02]  /*01d0*/  @P0 LDG.E.64 R116, [R6.64] ;  /* 0x0000000606740981 */ /* 0x000564000c1e1b00 */
[-C--:B------:R-:W-:Y:S01]  /*01e0*/  @P0 IMAD.WIDE.U32 R10, R10, R25.reuse, c[0x0][0x198] ;  /* 0x000066000a0a0625 */ /* 0x080fe200078e0019 */
[----:B------:R-:W-:Y:S01]  /*01f0*/  MOV R49, R86 ;  /* 0x0000005600317202 */ /* 0x000fe20000000f00 */
[----:B------:R3:W5:Y:S02]  /*0200*/  @P0 LDG.E.64 R120, [R8.64] ;  /* 0x0000000608780981 */ /* 0x000764000c1e1b00 */
[-C--:B------:R-:W-:Y:S02]  /*0210*/  @P0 IMAD.WIDE.U32 R12, R12, R25.reuse, c[0x0][0x198] ;  /* 0x000066000c0c0625 */ /* 0x080fe400078e0019 */
[----:B------:R4:W5:Y:S02]  /*0220*/  @P0 LDG.E.64 R124, [R10.64] ;  /* 0x000000060a7c0981 */ /* 0x000964000c1e1b00 */
[----:B0-----:R-:W-:-:S02]  /*0230*/  @P0 IMAD.WIDE.U32 R2, R0, R25, c[0x0][0x198] ;  /* 0x0000660000020625 */ /* 0x001fc400078e0019 */
[----:B------:R0:W5:Y:S04]  /*0240*/  @P0 LDG.E.64 R128, [R12.64] ;  /* 0x000000060c800981 */ /* 0x000168000c1e1b00 */
[----:B------:R0:W5:Y:S04]  /*0250*/  @P0 LDG.E.64 R132, [R2.64] ;  /* 0x0000000602840981 */ /* 0x000168000c1e1b00 */
[----:B------:R0:W5:Y:S01]  /*0260*/  @P0 LDG.E.64 R104, [R14.64] ;  /* 0x000000060e680981 */ /* 0x000162000c1e1b00 */
[----:B------:R-:W-:Y:S01]  /*0270*/  ISETP.GE.AND P0, PT, R49, c[0x0][0x164], PT ;  /* 0x0000590031007a0c */ /* 0x000fe20003f06270 */
[----:B------:R-:W-:Y:S01]  /*0280*/  CS2R R46, SRZ ;  /* 0x00000000002e7805 */ /* 0x000fe2000001ff00 */
        /* <DEDUP_REMOVED lines=19> */
[----:B0-----:R-:W-:Y:S01]  /*03c0*/  CS2R R14, SRZ ;  /* 0x00000000000e7805 */ /* 0x001fe2000001ff00 */
[----:B------:R-:W-:Y:S01]  /*03d0*/  CS2R R12, SRZ ;  /* 0x00000000000c7805 */ /* 0x000fe2000001ff00 */
[----:B----4-:R-:W-:Y:S01]  /*03e0*/  CS2R R10, SRZ ;  /* 0x00000000000a7805 */ /* 0x010fe2000001ff00 */
[----:B---3--:R-:W-:Y:S01]  /*03f0*/  CS2R R8, SRZ ;  /* 0x0000000000087805 */ /* 0x008fe2000001ff00 */
[----:B--2---:R-:W-:Y:S01]  /*0400*/  CS2R R6, SRZ ;  /* 0x0000000000067805 */ /* 0x004fe2000001ff00 */
[----:B-1----:R-:W-:Y:S01]  /*0410*/  CS2R R4, SRZ ;  /* 0x0000000000047805 */ /* 0x002fe2000001ff00 */
[----:B------:R-:W-:Y:S01]  /*0420*/  CS2R R74, SRZ ;  /* 0x00000000004a7805 */ /* 0x000fe2000001ff00 */
[----:B------:R-:W-:Y:S01]  /*0430*/  CS2R R72, SRZ ;  /* 0x0000000000487805 */ /* 0x000fe2000001ff00 */
[----:B------:R-:W-:Y:S01]  /*0440*/  CS2R R62, SRZ ;  /* 0x00000000003e7805 */ /* 0x000fe2000001ff00 */
[----:B------:R-:W-:Y:S01]  /*0450*/  CS2R R60, SRZ ;  /* 0x00000000003c7805 */ /* 0x000fe2000001ff00 */
[----:B------:R-:W-:Y:S01]  /*0460*/  CS2R R58, SRZ ;  /* 0x00000000003a7805 */ /* 0x000fe2000001ff00 */
[----:B------:R-:W-:Y:S01]  /*0470*/  CS2R R56, SRZ ;  /* 0x0000000000387805 */ /* 0x000fe2000001ff00 */
[----:B------:R-:W-:Y:S05]  /*0480*/  @P0 BRA `(.L_x_16) ;  /* 0x0000373000000947 */ /* 0x000fea0003800000 */
[----:B------:R-:W-:-:S05]  /*0490*/  IMAD.WIDE.U32 R2, R51, R25, c[0x0][0x190] ;  /* 0x0000640033027625 */ /* 0x000fca00078e0019 */
[----:B------:R0:W2:Y:S04]  /*04a0*/  LDG.E.64 R4, [R2.64] ;  /* 0x0000000602047981 */ /* 0x0000a8000c1e1b00 */
[----:B------:R0:W3:Y:S04]  /*04b0*/  LDG.E.64 R6, [R2.64+0x4000] ;  /* 0x0040000602067981 */ /* 0x0000e8000c1e1b00 */
[----:B------:R0:W4:Y:S04]  /*04c0*/  LDG.E.64 R8, [R2.64+0x8000] ;  /* 0x0080000602087981 */ /* 0x000128000c1e1b00 */
[----:B------:R0:W4:Y:S04]  /*04d0*/  LDG.E.64 R10, [R2.64+0xc000] ;  /* 0x00c00006020a7981 */ /* 0x000128000c1e1b00 */
[----:B------:R0:W4:Y:S04]  /*04e0*/  LDG.E.64 R12, [R2.64+0x10000] ;  /* 0x01000006020c7981 */ /* 0x000128000c1e1b00 */
[----:B------:R0:W4:Y:S04]  /*04f0*/  LDG.E.64 R14, [R2.64+0x14000] ;  /* 0x01400006020e7981 */ /* 0x000128000c1e1b00 */
[----:B------:R0:W4:Y:S04]  /*0500*/  LDG.E.64 R16, [R2.64+0x18000] ;  /* 0x0180000602107981 */ /* 0x000128000c1e1b00 */
[----:B------:R0:W4:Y:S01]  /*0510*/  LDG.E.64 R18, [R2.64+0x1c000] ;  /* 0x01c0000602127981 */ /* 0x000122000c1e1b00 */
[--C-:B-----5:R-:W-:Y:S01]  /*0520*/  SHF.R.U64 R152, R104, 0x10, R105.reuse ;  /* 0x0000001068987819 */ /* 0x120fe20000001269 */
[----:B------:R-:W-:Y:S01]  /*0530*/  CS2R R150, SRZ ;  /* 0x0000000000967805 */ /* 0x000fe2000001ff00 */
[----:B------:R-:W-:Y:S01]  /*0540*/  SHF.R.U32.HI R154, RZ, 0x10, R105 ;  /* 0x00000010ff9a7819 */ /* 0x000fe20000011669 */
[----:B------:R-:W-:Y:S01]  /*0550*/  CS2R R46, SRZ ;  /* 0x00000000002e7805 */ /* 0x000fe2000001ff00 */
[--C-:B------:R-:W-:Y:S01]  /*0560*/  SHF.R.U64 R156, R108, 0x10, R109.reuse ;  /* 0x000000106c9c7819 */ /* 0x100fe2000000126d */
        /* <DEDUP_REMOVED lines=27> */
[----:B------:R-:W-:Y:S01]  /*0720*/  PRMT R103, RZ, 0x5410, R104 ;  /* 0x00005410ff677816 */ /* 0x000fe20000000068 */
        /* <DEDUP_REMOVED lines=12> */
[----:B0-----:R-:W-:Y:S01]  /*07f0*/  CS2R R2, SRZ ;  /* 0x0000000000027805 */ /* 0x001fe2000001ff00 */
[----:B------:R-:W-:-:S02]  /*0800*/  PRMT R131, RZ, 0x5410, R132 ;  /* 0x00005410ff837816 */ /* 0x000fc40000000084 */
[----:B------:R-:W-:Y:S02]  /*0810*/  PRMT R105, RZ, 0x5410, R105 ;  /* 0x00005410ff697816 */ /* 0x000fe40000000069 */
[----:B------:R-:W-:Y:S02]  /*0820*/  PRMT R109, RZ, 0x5410, R109 ;  /* 0x00005410ff6d7816 */ /* 0x000fe4000000006d */
[----:B------:R-:W-:Y:S02]  /*0830*/  PRMT R113, RZ, 0x5410, R113 ;  /* 0x00005410ff717816 */ /* 0x000fe40000000071 */
[----:B------:R-:W-:Y:S02]  /*0840*/  PRMT R117, RZ, 0x5410, R117 ;  /* 0x00005410ff757816 */ /* 0x000fe40000000075 */
[----:B------:R-:W-:Y:S02]  /*0850*/  PRMT R121, RZ, 0x5410, R121 ;  /* 0x00005410ff797816 */ /* 0x000fe40000000079 */
[----:B------:R-:W-:-:S02]  /*0860*/  PRMT R125, RZ, 0x5410, R125 ;  /* 0x00005410ff7d7816 */ /* 0x000fc4000000007d */
[----:B------:R-:W-:Y:S02]  /*0870*/  PRMT R129, RZ, 0x5410, R129 ;  /* 0x00005410ff817816 */ /* 0x000fe40000000081 */
[----:B------:R-:W-:Y:S02]  /*0880*/  PRMT R133, RZ, 0x5410, R133 ;  /* 0x00005410ff857816 */ /* 0x000fe40000000085 */
[----:B------:R-:W-:Y:S02]  /*0890*/  MOV R153, 0x1 ;  /* 0x0000000100997802 */ /* 0x000fe40000000f00 */
[----:B------:R-:W-:Y:S02]  /*08a0*/  MOV R48, RZ ;  /* 0x000000ff00307202 */ /* 0x000fe40000000f00 */
[----:B------:R-:W-:Y:S02]  /*08b0*/  MOV R54, RZ ;  /* 0x000000ff00367202 */ /* 0x000fe40000000f00 */
[----:B------:R-:W-:-:S02]  /*08c0*/  MOV R0, RZ ;  /* 0x000000ff00007202 */ /* 0x000fc40000000f00 */
        /* <DEDUP_REMOVED lines=16> */
[--C-:B--2---:R-:W-:Y:S02]  /*09d0*/  SHF.R.U64 R155, R4, 0x10, R5.reuse ;  /* 0x00000010049b7819 */ /* 0x104fe40000001205 */
[----:B------:R-:W-:-:S02]  /*09e0*/  SHF.R.U32.HI R157, RZ, 0x10, R5 ;  /* 0x00000010ff9d7819 */ /* 0x000fc40000011605 */
[--C-:B---3--:R-:W-:Y:S02]  /*09f0*/  SHF.R.U64 R159, R6, 0x10, R7.reuse ;  /* 0x00000010069f7819 */ /* 0x108fe40000001207 */
[----:B------:R-:W-:Y:S02]  /*0a00*/  SHF.R.U32.HI R161, RZ, 0x10, R7 ;  /* 0x00000010ffa17819 */ /* 0x000fe40000011607 */
[--C-:B----4-:R-:W-:Y:S02]  /*0a10*/  SHF.R.U64 R163, R8, 0x10, R9.reuse ;  /* 0x0000001008a37819 */ /* 0x110fe40000001209 */
[----:B------:R-:W-:Y:S02]  /*0a20*/  SHF.R.U32.HI R165, RZ, 0x10, R9 ;  /* 0x00000010ffa57819 */ /* 0x000fe40000011609 */
[--C-:B------:R-:W-:Y:S02]  /*0a30*/  SHF.R.U64 R167, R10, 0x10, R11.reuse ;  /* 0x000000100aa77819 */ /* 0x100fe4000000120b */
[----:B------:R-:W-:-:S02]  /*0a40*/  SHF.R.U32.HI R169, RZ, 0x10, R11 ;  /* 0x00000010ffa97819 */ /* 0x000fc4000001160b */
[--C-:B------:R-:W-:Y:S02]  /*0a50*/  SHF.R.U64 R171, R12, 0x10, R13.reuse ;  /* 0x000000100cab7819 */ /* 0x100fe4000000120d */
[----:B------:R-:W-:Y:S02]  /*0a60*/  SHF.R.U32.HI R173, RZ, 0x10, R13 ;  /* 0x00000010ffad7819 */ /* 0x000fe4000001160d */
[--C-:B------:R-:W-:Y:S02]  /*0a70*/  SHF.R.U64 R175, R14, 0x10, R15.reuse ;  /* 0x000000100eaf7819 */ /* 0x100fe4000000120f */
[----:B------:R-:W-:Y:S02]  /*0a80*/  SHF.R.U32.HI R177, RZ, 0x10, R15 ;  /* 0x00000010ffb17819 */ /* 0x000fe4000001160f */
[--C-:B------:R-:W-:Y:S02]  /*0a90*/  SHF.R.U64 R179, R16, 0x10, R17.reuse ;  /* 0x0000001010b37819 */ /* 0x100fe40000001211 */
[----:B------:R-:W-:-:S02]  /*0aa0*/  SHF.R.U32.HI R181, RZ, 0x10, R17 ;  /* 0x00000010ffb57819 */ /* 0x000fc40000011611 */
[--C-:B------:R-:W-:Y:S02]  /*0ab0*/  SHF.R.U64 R183, R18, 0x10, R19.reuse ;  /* 0x0000001012b77819 */ /* 0x100fe40000001213 */
[----:B------:R-:W-:Y:S02]  /*0ac0*/  SHF.R.U32.HI R184, RZ, 0x10, R19 ;  /* 0x00000010ffb87819 */ /* 0x000fe40000011613 */
[----:B------:R-:W-:Y:S02]  /*0ad0*/  PRMT R102, RZ, 0x5410, R4 ;  /* 0x00005410ff667816 */ /* 0x000fe40000000004 */
[----:B------:R-:W-:Y:S02]  /*0ae0*/  PRMT R104, RZ, 0x5410, R5 ;  /* 0x00005410ff687816 */ /* 0x000fe40000000005 */
[----:B------:R-:W-:Y:S01]  /*0af0*/  PRMT R106, RZ, 0x5410, R6 ;  /* 0x00005410ff6a7816 */ /* 0x000fe20000000006 */
[----:B------:R-:W-:Y:S01]  /*0b00*/  CS2R R4, SRZ ;  /* 0x0000000000047805 */ /* 0x000fe2000001ff00 */
[----:B------:R-:W-:-:S02]  /*0b10*/  PRMT R108, RZ, 0x5410, R7 ;  /* 0x00005410ff6c7816 */ /* 0x000fc40000000007 */
[----:B------:R-:W-:Y:S01]  /*0b20*/  PRMT R110, RZ, 0x5410, R8 ;  /* 0x00005410ff6e7816 */ /* 0x000fe20000000008 */
[----:B------:R-:W-:Y:S01]  /*0b30*/  CS2R R6, SRZ ;  /* 0x0000000000067805 */ /* 0x000fe2000001ff00 */
[----:B------:R-:W-:Y:S02]  /*0b40*/  PRMT R112, RZ, 0x5410, R9 ;  /* 0x00005410ff707816 */ /* 0x000fe40000000009 */
[----:B------:R-:W-:Y:S01]  /*0b50*/  PRMT R114, RZ, 0x5410, R10 ;  /* 0x00005410ff727816 */ /* 0x000fe2000000000a */
[----:B------:R-:W-:Y:S01]  /*0b60*/  CS2R R8, SRZ ;  /* 0x0000000000087805 */ /* 0x000fe2000001ff00 */
        /* <DEDUP_REMOVED lines=13> */
[----:B------:R-:W-:Y:S01]  /*0c40*/  CS2R R18, SRZ ;  /* 0x0000000000127805 */ /* 0x000fe2000001ff00 */
        /* <DEDUP_REMOVED lines=16> */
.L_x_24:
[----:B------:R-:W-:Y:S02]  /*0d50*/  ISETP.NE.U32.AND P0, PT, RZ, c[0x0][0x178], PT ;  /* 0x00005e00ff007a0c */ /* 0x000fe40003f05070 */
[----:B------:R-:W-:Y:S02]  /*0d60*/  SHF.L.U32 R192, R49, 0xe, RZ ;  /* 0x0000000e31c07819 */ /* 0x000fe400000006ff */
[----:B------:R-:W-:-:S02]  /*0d70*/  ISETP.NE.AND.EX P0, PT, RZ, c[0x0][0x17c], PT, P0 ;  /* 0x00005f00ff007a0c */ /* 0x000fc40003f05300 */
[----:B------:R-:W-:-:S04]  /*0d80*/  LOP3.LUT R192, R192, R51, RZ, 0xfc, !PT ;  /* 0x00000033c0c07212 */ /* 0x000fc800078efcff */
[----:B------:R-:W-:-:S07]  /*0d90*/  IADD3 R193, R192, 0x800, RZ ;  /* 0x00000800c0c17810 */ /* 0x000fce0007ffe0ff */
[----:B------:R-:W-:Y:S02]  /*0da0*/  @P0 MOV R148, 0x10 ;  /* 0x0000001000940802 */ /* 0x000fe40000000f00 */
[C---:B------:R-:W-:Y:S02]  /*0db0*/  IADD3 R194, R192.reuse, 0x1000, RZ ;  /* 0x00001000c0c27810 */ /* 0x040fe40007ffe0ff */
[C---:B------:R-:W-:Y:S01]  /*0dc0*/  IADD3 R186, R192.reuse, 0x2000, RZ ;  /* 0x00002000c0ba7810 */ /* 0x040fe20007ffe0ff */
[----:B------:R-:W-:Y:S01]  /*0dd0*/  @P0 IMAD.WIDE.U32 R60, R193, R148, c[0x0][0x178] ;  /* 0x00005e00c13c0625 */ /* 0x000fe200078e0094 */
[----:B------:R-:W-:Y:S02]  /*0de0*/  @!P0 MOV R148, 0x10 ;  /* 0x0000001000948802 */ /* 0x000fe40000000f00 */
[C---:B------:R-:W-:Y:S02]  /*0df0*/  IADD3 R185, R192.reuse, 0x1800, RZ ;  /* 0x00001800c0b97810 */ /* 0x040fe40007ffe0ff */
[----:B------:R-:W-:Y:S01]  /*0e00*/  @P0 LEA R56, P1, R192, c[0x0][0x178], 0x4 ;  /* 0x00005e00c0380a11 */ /* 0x000fe200078220ff */
[----:B------:R-:W-:Y:S01]  /*0e10*/  @P0 IMAD.WIDE.U32 R64, R194, R148, c[0x0][0x178] ;  /* 0x00005e00c2400625 */ /* 0x000fe200078e0094 */
[C---:B------:R-:W-:Y:S01]  /*0e20*/  IADD3 R187, R192.reuse, 0x2800, RZ ;  /* 0x00002800c0bb7810 */ /* 0x040fe20007ffe0ff */
[----:B------:R-:W2:Y:S01]  /*0e30*/  @P0 LDG.E.128 R60, [R60.64] ;  /* 0x000000063c3c0981 */ /* 0x000ea2000c1e1d00 */
[----:B------:R-:W-:Y:S01]  /*0e40*/  @P0 LEA.HI.X R57, R192, c[0x0][0x17c], RZ, 0x4, P1 ;  /* 0x00005f00c0390a11 */ /* 0x000fe200008f24ff */
[----:B------:R-:W-:-:S02]  /*0e50*/  @P0 IMAD.WIDE.U32 R72, R186, R148, c[0x0][0x178] ;  /* 0x00005e00ba480625 */ /* 0x000fc400078e0094 */
[----:B------:R-:W3:Y:S02]  /*0e60*/  @P0 LDG.E.128 R64, [R64.64] ;  /* 0x0000000640400981 */ /* 0x000ee4000c1e1d00 */
[----:B------:R-:W-:Y:S02]  /*0e70*/  @P0 IMAD.WIDE.U32 R68, R185, R148, c[0x0][0x178] ;  /* 0x00005e00b9440625 */ /* 0x000fe400078e0094 */
[----:B------:R-:W4:Y:S02]  /*0e80*/  @P0 LDG.E.128 R72, [R72.64] ;  /* 0x0000000648480981 */ /* 0x000f24000c1e1d00 */
[----:B------:R-:W-:Y:S02]  /*0e90*/  @P0 IMAD.WIDE.U32 R76, R187, R148, c[0x0][0x178] ;  /* 0x00005e00bb4c0625 */ /* 0x000fe400078e0094 */
[----:B------:R-:W5:Y:S01]  /*0ea0*/  @P0 LDG.E.128 R56, [R56.64] ;  /* 0x0000000638380981 */ /* 0x000f62000c1e1d00 */
[----:B------:R-:W-:-:S03]  /*0eb0*/  IADD3 R188, R192, 0x3000, RZ ;  /* 0x00003000c0bc7810 */ /* 0x000fc60007ffe0ff */
[----:B------:R-:W2:Y:S04]  /*0ec0*/  @P0 LDG.E.128 R68, [R68.64] ;  /* 0x0000000644440981 */ /* 0x000ea8000c1e1d00 */
[----:B------:R-:W2:Y:S01]  /*0ed0*/  @P0 LDG.E.128 R76, [R76.64] ;  /* 0x000000064c4c0981 */ /* 0x000ea2000c1e1d00 */
[----:B------:R-:W-:Y:S01]  /*0ee0*/  @P0 IMAD.WIDE.U32 R80, R188, R148, c[0x0][0x178] ;  /* 0x00005e00bc500625 */ /* 0x000fe200078e0094 */
[----:B------:R-:W-:-:S05]  /*0ef0*/  IADD3 R189, R192, 0x3800, RZ ;  /* 0x00003800c0bd7810 */ /* 0x000fca0007ffe0ff */
[----:B------:R-:W-:Y:S01]  /*0f00*/  @P0 IMAD.WIDE.U32 R84, R189, R148, c[0x0][0x178] ;  /* 0x00005e00bd540625 */ /* 0x000fe200078e0094 */
[----:B------:R-:W2:Y:S05]  /*0f10*/  @P0 LDG.E.128 R80, [R80.64] ;  /* 0x0000000650500981 */ /* 0x000eaa000c1e1d00 */
[----:B------:R-:W2:Y:S01]  /*0f20*/  @P0 LDG.E.128 R84, [R84.64] ;  /* 0x0000000654540981 */ /* 0x000ea2000c1e1d00 */
[----:B------:R-:W-:Y:S01]  /*0f30*/  HFMA2.MMA R190, -RZ, RZ, 0, 2.384185791015625e-07 ;  /* 0x00000004ffbe7435 */ /* 0x000fe200000001ff */
[----:B------:R-:W-:Y:S01]  /*0f40*/  @P0 MOV R195, RZ ;  /* 0x000000ff00c30202 */ /* 0x000fe20000000f00 */
[----:B------:R-:W-:Y:S01]  /*0f50*/  @!P0 IMAD.WIDE.U32 R146, R193, R148, c[0x0][0x170] ;  /* 0x00005c00c1928625 */ /* 0x000fe200078e0094 */
[----:B------:R-:W-:-:S03]  /*0f60*/  @!P0 LEA R134, P1, R192, c[0x0][0x170], 0x4 ;  /* 0x00005c00c0868a11 */ /* 0x000fc600078220ff */
[----:B------:R-:W-:-:S04]  /*0f70*/  @!P0 IMAD.WIDE.U32 R144, R194, R148, c[0x0][0x170] ;  /* 0x00005c00c2908625 */ /* 0x000fc800078e0094 */
[----:B------:R-:W-:Y:S01]  /*0f80*/  @!P0 IMAD.WIDE R136, R49, R190, c[0x0][0x180] ;  /* 0x0000600031888625 */ /* 0x000fe200078e02be */
[----:B------:R-:W-:-:S03]  /*0f90*/  @!P0 LEA.HI.X R135, R192, c[0x0][0x174], RZ, 0x4, P1 ;  /* 0x00005d00c0878a11 */ /* 0x000fc600008f24ff */
[----:B------:R-:W-:Y:S01]  /*0fa0*/  @!P0 IMAD.WIDE.U32 R140, R186, R148, c[0x0][0x170] ;  /* 0x00005c00ba8c8625 */ /* 0x000fe200078e0094 */
[----:B------:R0:W2:Y:S03]  /*0fb0*/  @!P0 LDG.E R195, [R136.64] ;  /* 0x0000000688c38981 */ /* 0x0000a6000c1e1900 */
[----:B------:R-:W-:-:S04]  /*0fc0*/  @!P0 IMAD.WIDE.U32 R142, R185, R148, c[0x0][0x170] ;  /* 0x00005c00b98e8625 */ /* 0x000fc800078e0094 */
[----:B------:R-:W-:-:S04]  /*0fd0*/  @!P0 IMAD.WIDE.U32 R138, R187, R148, c[0x0][0x170] ;  /* 0x00005c00bb8a8625 */ /* 0x000fc800078e0094 */
[----:B0-----:R-:W-:-:S04]  /*0fe0*/  @!P0 IMAD.WIDE.U32 R136, R188, R148, c[0x0][0x170] ;  /* 0x00005c00bc888625 */ /* 0x001fc800078e0094 */
[----:B------:R-:W-:-:S06]  /*0ff0*/  IMAD.WIDE R190, R49, R190, c[0x0][0x188] ;  /* 0x0000620031be7625 */ /* 0x000fcc00078e02be */
[----:B------:R0:W2:Y:S04]  /*1000*/  LDG.E R190, [R190.64] ;  /* 0x00000006bebe7981 */ /* 0x0000a8000c1e1900 */
[----:B------:R1:W2:Y:S04]  /*1010*/  @!P0 LDG.E.128 R60, [R146.64] ;  /* 0x00000006923c8981 */ /* 0x0002a8000c1e1d00 */
[----:B------:R0:W3:Y:S04]  /*1020*/  @!P0 LDG.E.128 R64, [R144.64] ;  /* 0x0000000690408981 */ /* 0x0000e8000c1e1d00 */
[----:B------:R0:W4:Y:S04]  /*1030*/  @!P0 LDG.E.128 R72, [R140.64] ;  /* 0x000000068c488981 */ /* 0x000128000c1e1d00 */
[----:B------:R0:W5:Y:S04]  /*1040*/  @!P0 LDG.E.128 R56, [R134.64] ;  /* 0x0000000686388981 */ /* 0x000168000c1e1d00 */
[----:B------:R0:W5:Y:S04]  /*1050*/  @!P0 LDG.E.128 R68, [R142.64] ;  /* 0x000000068e448981 */ /* 0x000168000c1e1d00 */
[----:B------:R0:W5:Y:S01]  /*1060*/  @!P0 LDG.E.128 R76, [R138.64] ;  /* 0x000000068a4c8981 */ /* 0x000162000c1e1d00 */
[----:B-1----:R-:W-:Y:S01]  /*1070*/  HFMA2.MMA R146, -RZ, RZ, 0, 4.76837158203125e-07 ;  /* 0x00000008ff927435 */ /* 0x002fe200000001ff */
[----:B0-----:R-:W-:-:S02]  /*1080*/  @!P0 IMAD.WIDE.U32 R134, R189, R148, c[0x0][0x170] ;  /* 0x00005c00bd868625 */ /* 0x001fc400078e0094 */
[----:B------:R0:W5:Y:S07]  /*1090*/  @!P0 LDG.E.128 R80, [R136.64] ;  /* 0x0000000688508981 */ /* 0x00016e000c1e1d00 */
[-C--:B------:R-:W-:Y:S01]  /*10a0*/  IMAD.WIDE.U32 R142, R192, R146.reuse, c[0x0][0x1b8] ;  /* 0x00006e00c08e7625 */ /* 0x080fe200078e0092 */
[----:B------:R1:W5:Y:S03]  /*10b0*/  @!P0 LDG.E.128 R84, [R134.64] ;  /* 0x0000000686548981 */ /* 0x000366000c1e1d00 */
[----:B------:R-:W-:-:S02]  /*10c0*/  IMAD.WIDE.U32 R138, R194, R146, c[0x0][0x1b8] ;  /* 0x00006e00c28a7625 */ /* 0x000fc400078e0092 */
[----:B------:R-:W5:Y:S02]  /*10d0*/  LDG.E.64 R142, [R142.64] ;  /* 0x000000068e8e7981 */ /* 0x000f64000c1e1b00 */
[-C--:B0-----:R-:W-:Y:S02]  /*10e0*/  IMAD.WIDE.U32 R136, R185, R146.reuse, c[0x0][0x1b8] ;  /* 0x00006e00b9887625 */ /* 0x081fe400078e0092 */
[----:B------:R-:W5:Y:S02]  /*10f0*/  LDG.E.64 R138, [R138.64] ;  /* 0x000000068a8a7981 */ /* 0x000f64000c1e1b00 */
[-C--:B-1----:R-:W-:Y:S02]  /*1100*/  IMAD.WIDE.U32 R134, R186, R146.reuse, c[0x0][0x1b8] ;  /* 0x00006e00ba867625 */ /* 0x082fe400078e0092 */
[----:B------:R-:W5:Y:S02]  /*1110*/  LDG.E.64 R136, [R136.64] ;  /* 0x0000000688887981 */ /* 0x000f64000c1e1b00 */
[----:B------:R-:W-:-:S02]  /*1120*/  IMAD.WIDE.U32 R144, R187, R146, c[0x0][0x1b8] ;  /* 0x00006e00bb907625 */ /* 0x000fc400078e0092 */
[----:B------:R-:W5:Y:S02]  /*1130*/  LDG.E.64 R134, [R134.64] ;  /* 0x0000000686867981 */ /* 0x000f64000c1e1b00 */
[-C--:B------:R-:W-:Y:S02]  /*1140*/  IMAD.WIDE.U32 R148, R188, R146.reuse, c[0x0][0x1b8] ;  /* 0x00006e00bc947625 */ /* 0x080fe400078e0092 */
[----:B------:R-:W5:Y:S02]  /*1150*/  LDG.E.64 R144, [R144.64] ;  /* 0x0000000690907981 */ /* 0x000f64000c1e1b00 */
[-C--:B------:R-:W-:Y:S02]  /*1160*/  IMAD.WIDE.U32 R140, R193, R146.reuse, c[0x0][0x1b8] ;  /* 0x00006e00c18c7625 */ /* 0x080fe400078e0092 */
[----:B------:R-:W5:Y:S02]  /*1170*/  LDG.E.64 R148, [R148.64] ;  /* 0x0000000694947981 */ /* 0x000f64000c1e1b00 */
[----:B------:R-:W-:-:S02]  /*1180*/  IMAD.WIDE.U32 R146, R189, R146, c[0x0][0x1b8] ;  /* 0x00006e00bd927625 */ /* 0x000fc400078e0092 */
[----:B------:R-:W5:Y:S04]  /*1190*/  LDG.E.64 R140, [R140.64] ;  /* 0x000000068c8c7981 */ /* 0x000f68000c1e1b00 */
[----:B------:R-:W5:Y:S01]  /*11a0*/  LDG.E.64 R146, [R146.64] ;  /* 0x0000000692927981 */ /* 0x000f62000c1e1b00 */
[----:B------:R-:W0:Y:S08]  /*11b0*/  @P0 MUFU.RCP R211, R163 ;  /* 0x000000a300d30308 */ /* 0x000e300000001000 */
[----:B------:R-:W1:Y:S08]  /*11c0*/  @P0 MUFU.RCP R220, R118 ;  /* 0x0000007600dc0308 */ /* 0x000e700000001000 */
[----:B------:R-:W0:Y:S08]  /*11d0*/  @P0 MUFU.RCP R217, R114 ;  /* 0x0000007200d90308 */ /* 0x000e300000001000 */
        /* <DEDUP_REMOVED lines=12> */
[----:B------:R-:W-:Y:S08]  /*12a0*/  @P0 MUFU.RCP R201, R102 ;  /* 0x0000006600c90308 */ /* 0x000ff00000001000 */
        /* <DEDUP_REMOVED lines=8> */
[----:B------:R-:W-:Y:S01]  /*1330*/  @P0 MUFU.RCP R232, R108 ;  /* 0x0000006c00e80308 */ /* 0x000fe20000001000 */
[----:B--2---:R-:W-:-:S02]  /*1340*/  @P0 FADD.FTZ R203, -R109, R62 ;  /* 0x0000003e6dcb0221 */ /* 0x004fc40000010100 */
[----:B------:R-:W-:Y:S02]  /*1350*/  @!P0 FADD.FTZ R225, R62, -R195 ;  /* 0x800000c33ee18221 */ /* 0x000fe40000010000 */
[----:B---3--:R-:W-:Y:S02]  /*1360*/  @P0 FADD.FTZ R62, -R160, R65 ;  /* 0x00000041a03e0221 */ /* 0x008fe40000010100 */
[----:B----4-:R-:W-:Y:S02]  /*1370*/  @P0 FADD.FTZ R243, -R119, R72 ;  /* 0x0000004877f30221 */ /* 0x010fe40000010100 */
[----:B0-----:R-:W-:Y:S02]  /*1380*/  @P0 FMUL.FTZ R211, R62, R211 ;  /* 0x000000d33ed30220 */ /* 0x001fe40000410000 */
[----:B-----5:R-:W-:Y:S02]  /*1390*/  @P0 FADD.FTZ R197, -R105, R58 ;  /* 0x0000003a69c50221 */ /* 0x020fe40000010100 */
[----:B------:R-:W-:-:S02]  /*13a0*/  @!P0 FADD.FTZ R221, R58, -R195 ;  /* 0x800000c33add8221 */ /* 0x000fc40000010000 */
[----:B------:R-:W-:Y:S01]  /*13b0*/  @P0 FADD.FTZ R62, -R115, R68 ;  /* 0x00000044733e0221 */ /* 0x000fe20000010100 */
[----:B------:R-:W0:Y:S01]  /*13c0*/  @P0 MUFU.RCP R58, R128 ;  /* 0x00000080003a0308 */ /* 0x000e220000001000 */
[----:B------:R-:W-:Y:S02]  /*13d0*/  @P0 FADD.FTZ R196, -R103, R56 ;  /* 0x0000003867c40221 */ /* 0x000fe40000010100 */
[----:B------:R-:W-:Y:S02]  /*13e0*/  @!P0 FADD.FTZ R219, R56, -R195 ;  /* 0x800000c338db8221 */ /* 0x000fe40000010000 */
[----:B------:R-:W-:Y:S02]  /*13f0*/  @P0 FADD.FTZ R247, -R170, R75 ;  /* 0x0000004baaf70221 */ /* 0x000fe40000010100 */
[----:B------:R-:W-:Y:S01]  /*1400*/  @!P0 FADD.FTZ R241, R75, -R195 ;  /* 0x800000c34bf18221 */ /* 0x000fe20000010000 */
[----:B------:R-:W2:Y:S01]  /*1410*/  @P0 MUFU.RCP R56, R179 ;  /* 0x000000b300380308 */ /* 0x000ea20000001000 */
[----:B------:R-:W-:-:S02]  /*1420*/  @P0 FADD.FTZ R235, -R164, R69 ;  /* 0x00000045a4eb0221 */ /* 0x000fc40000010100 */
[----:B------:R-:W-:Y:S02]  /*1430*/  @P0 FADD.FTZ R237, -R166, R71 ;  /* 0x00000047a6ed0221 */ /* 0x000fe40000010100 */
[----:B-1----:R-:W-:Y:S02]  /*1440*/  @P0 FMUL.FTZ R75, R243, R220 ;  /* 0x000000dcf34b0220 */ /* 0x002fe40000410000 */
[----:B------:R-:W-:Y:S02]  /*1450*/  @P0 FADD.FTZ R251, -R123, R76 ;  /* 0x0000004c7bfb0221 */ /* 0x000fe40000010100 */
[----:B------:R-:W-:Y:S02]  /*1460*/  @!P0 FADD.FTZ R243, R76, -R195 ;  /* 0x800000c34cf38221 */ /* 0x000fe40000010000 */
[----:B------:R-:W-:Y:S02]  /*1470*/  @P0 FADD.FTZ R76, -R172, R77 ;  /* 0x0000004dac4c0221 */ /* 0x000fe40000010100 */
[----:B------:R-:W-:-:S02]  /*1480*/  @P0 FADD.FTZ R207, -R107, R60 ;  /* 0x0000003c6bcf0221 */ /* 0x000fc40000010100 */
[----:B------:R-:W-:Y:S02]  /*1490*/  @!P0 FADD.FTZ R223, R60, -R195 ;  /* 0x800000c33cdf8221 */ /* 0x000fe40000010000 */
[----:B------:R-:W-:Y:S02]  /*14a0*/  @P0 FMUL.FTZ R217, R62, R217 ;  /* 0x000000d93ed90220 */ /* 0x000fe40000410000 */
[----:B------:R-:W-:Y:S01]  /*14b0*/  @P0 FADD.FTZ R245, -R168, R73 ;  /* 0x00000049a8f50221 */ /* 0x000fe20000010100 */
[----:B------:R-:W1:Y:S01]  /*14c0*/  @P0 MUFU.RCP R62, R130 ;  /* 0x00000082003e0308 */ /* 0x000e620000001000 */
[----:B------:R-:W-:Y:S02]  /*14d0*/  @P0 FADD.FTZ R60, -R111, R64 ;  /* 0x000000406f3c0221 */ /* 0x000fe40000010100 */
[----:B------:R-:W-:Y:S02]  /*14e0*/  @!P0 FADD.FTZ R227, R64, -R195 ;  /* 0x800000c340e38221 */ /* 0x000fe40000010000 */
[----:B------:R-:W-:-:S02]  /*14f0*/  @P0 FMUL.FTZ R202, R235, R202 ;  /* 0x000000caebca0220 */ /* 0x000fc40000410000 */
[----:B------:R-:W-:Y:S02]  /*1500*/  @P0 FMUL.FTZ R200, R237, R200 ;  /* 0x000000c8edc80220 */ /* 0x000fe40000410000 */
[----:B------:R-:W-:Y:S02]  /*1510*/  @P0 FADD.FTZ R64, -R113, R66 ;  /* 0x0000004271400221 */ /* 0x000fe40000010100 */
[----:B------:R-:W-:Y:S02]  /*1520*/  @!P0 FADD.FTZ R229, R66, -R195 ;  /* 0x800000c342e58221 */ /* 0x000fe40000010000 */
[----:B------:R-:W-:Y:S02]  /*1530*/  @!P0 FADD.FTZ R235, R72, -R195 ;  /* 0x800000c348eb8221 */ /* 0x000fe40000010000 */
[----:B------:R-:W-:Y:S02]  /*1540*/  @!P0 FADD.FTZ R237, R73, -R195 ;  /* 0x800000c349ed8221 */ /* 0x000fe40000010000 */
[----:B------:R-:W-:-:S02]  /*1550*/  @P0 FADD.FTZ R73, -R121, R74 ;  /* 0x0000004a79490221 */ /* 0x000fc40000010100 */
[----:B------:R-:W-:Y:S02]  /*1560*/  @!P0 FADD.FTZ R239, R74, -R195 ;  /* 0x800000c34aef8221 */ /* 0x000fe40000010000 */
[----:B------:R-:W-:Y:S02]  /*1570*/  @P0 FMUL.FTZ R72, R247, R214 ;  /* 0x000000d6f7480220 */ /* 0x000fe40000410000 */
[----:B------:R-:W-:Y:S02]  /*1580*/  @P0 FADD.FTZ R66, -R125, R78 ;  /* 0x0000004e7d420221 */ /* 0x000fe40000010100 */
[----:B------:R-:W-:Y:S02]  /*1590*/  @P0 FMUL.FTZ R76, R76, R210 ;  /* 0x000000d24c4c0220 */ /* 0x000fe40000410000 */
[----:B------:R-:W-:Y:S01]  /*15a0*/  @P0 FMUL.FTZ R74, R245, R218 ;  /* 0x000000daf54a0220 */ /* 0x000fe20000410000 */
[----:B------:R-:W3:Y:S01]  /*15b0*/  @P0 MUFU.RCP R210, R132 ;  /* 0x0000008400d20308 */ /* 0x000ee20000001000 */
[----:B------:R-:W-:-:S02]  /*15c0*/  @!P0 FADD.FTZ R247, R78, -R195 ;  /* 0x800000c34ef78221 */ /* 0x000fc40000010000 */
[----:B------:R-:W-:Y:S02]  /*15d0*/  @P0 FADD.FTZ R231, -R162, R67 ;  /* 0x00000043a2e70221 */ /* 0x000fe40000010100 */
[----:B------:R-:W-:Y:S02]  /*15e0*/  @!P0 FADD.FTZ R245, R77, -R195 ;  /* 0x800000c34df58221 */ /* 0x000fe40000010000 */
[----:B------:R-:W-:Y:S02]  /*15f0*/  @P0 FADD.FTZ R78, -R174, R79 ;  /* 0x0000004fae4e0221 */ /* 0x000fe40000010100 */
[----:B------:R-:W-:Y:S02]  /*1600*/  @P0 FMUL.FTZ R209, R64, R209 ;  /* 0x000000d140d10220 */ /* 0x000fe40000410000 */
[----:B------:R-:W-:Y:S02]  /*1610*/  @!P0 FADD.FTZ R249, R79, -R195 ;  /* 0x800000c34ff98221 */ /* 0x000fe40000010000 */
[----:B------:R-:W-:-:S02]  /*1620*/  @P0 FMUL.FTZ R77, R251, R212 ;  /* 0x000000d4fb4d0220 */ /* 0x000fc40000410000 */
[----:B------:R-:W-:Y:S01]  /*1630*/  @P0 FADD.FTZ R64, -R117, R70 ;  /* 0x0000004675400221 */ /* 0x000fe20000010100 */
[----:B------:R-:W4:Y:S01]  /*1640*/  @P0 MUFU.RCP R212, R184 ;  /* 0x000000b800d40308 */ /* 0x000f220000001000 */
[----:B------:R-:W-:Y:S02]  /*1650*/  @!P0 FADD.FTZ R233, R70, -R195 ;  /* 0x800000c346e98221 */ /* 0x000fe40000010000 */
[----:B------:R-:W-:Y:S02]  /*1660*/  @P0 FMUL.FTZ R79, R66, R208 ;  /* 0x000000d0424f0220 */ /* 0x000fe40000410000 */
[----:B------:R-:W-:Y:S02]  /*1670*/  @P0 FMUL.FTZ R213, R60, R213 ;  /* 0x000000d53cd50220 */ /* 0x000fe40000410000 */
[----:B------:R-:W-:Y:S01]  /*1680*/  @P0 FADD.FTZ R251, -R127, R80 ;  /* 0x000000507ffb0221 */ /* 0x000fe20000010100 */
[----:B------:R-:W5:Y:S01]  /*1690*/  @P0 MUFU.RCP R60, R181 ;  /* 0x000000b5003c0308 */ /* 0x000f620000001000 */
[----:B------:R-:W-:-:S02]  /*16a0*/  @!P0 FADD.FTZ R66, R80, -R195 ;  /* 0x800000c350428221 */ /* 0x000fc40000010000 */
[----:B------:R-:W-:Y:S02]  /*16b0*/  @P0 FADD.FTZ R70, -R129, R82 ;  /* 0x0000005281460221 */ /* 0x000fe40000010100 */
[----:B------:R-:W-:Y:S02]  /*16c0*/  @P0 FMUL.FTZ R198, R231, R198 ;  /* 0x000000c6e7c60220 */ /* 0x000fe40000410000 */
[----:B------:R-:W-:Y:S02]  /*16d0*/  @P0 FMUL.FTZ R78, R78, R206 ;  /* 0x000000ce4e4e0220 */ /* 0x000fe40000410000 */
[----:B------:R-:W-:Y:S02]  /*16e0*/  @P0 FADD.FTZ R80, -R176, R81 ;  /* 0x00000051b0500221 */ /* 0x000fe40000010100 */
[----:B------:R-:W-:Y:S02]  /*16f0*/  @!P0 FADD.FTZ R231, R68, -R195 ;  /* 0x800000c344e78221 */ /* 0x000fe40000010000 */
[----:B------:R-:W-:-:S02]  /*1700*/  @!P0 FADD.FTZ R206, R82, -R195 ;  /* 0x800000c352ce8221 */ /* 0x000fc40000010000 */
[----:B------:R-:W-:Y:S02]  /*1710*/  @!P0 FADD.FTZ R68, R81, -R195 ;  /* 0x800000c351448221 */ /* 0x000fe40000010000 */
[----:B------:R-:W-:Y:S02]  /*1720*/  @P0 FADD.FTZ R82, -R178, R83 ;  /* 0x00000053b2520221 */ /* 0x000fe40000010100 */
[----:B------:R-:W-:Y:S02]  /*1730*/  @!P0 FADD.FTZ R208, R83, -R195 ;  /* 0x800000c353d08221 */ /* 0x000fe40000010000 */
[----:B------:R-:W-:Y:S02]  /*1740*/  @P0 FMUL.FTZ R81, R251, R204 ;  /* 0x000000ccfb510220 */ /* 0x000fe40000410000 */
[----:B0-----:R-:W-:Y:S02]  /*1750*/  @P0 FMUL.FTZ R83, R70, R58 ;  /* 0x0000003a46530220 */ /* 0x001fe40000410000 */
[----:B------:R-:W-:-:S02]  /*1760*/  @P0 FMUL.FTZ R196, R196, R201 ;  /* 0x000000c9c4c40220 */ /* 0x000fc40000410000 */
[----:B--2---:R-:W-:Y:S02]  /*1770*/  @P0 FMUL.FTZ R80, R80, R56 ;  /* 0x0000003850500220 */ /* 0x004fe40000410000 */
[----:B------:R-:W-:Y:S02]  /*1780*/  @P0 FADD.FTZ R251, -R131, R84 ;  /* 0x0000005483fb0221 */ /* 0x000fe40000010100 */
[----:B------:R-:W-:Y:S02]  /*1790*/  @P0 FADD.FTZ R204, -R180, R85 ;  /* 0x00000055b4cc0221 */ /* 0x000fe40000010100 */
[----:B------:R-:W-:Y:S02]  /*17a0*/  @!P0 FADD.FTZ R58, R85, -R195 ;  /* 0x800000c3553a8221 */ /* 0x000fe40000010000 */
[----:B------:R-:W-:Y:S02]  /*17b0*/  @P0 FADD.FTZ R199, -R152, R57 ;  /* 0x0000003998c70221 */ /* 0x000fe40000010100 */
[----:B------:R-:W-:-:S02]  /*17c0*/  @P0 FADD.FTZ R191, -R154, R59 ;  /* 0x0000003b9abf0221 */ /* 0x000fc40000010100 */
[----:B------:R-:W-:Y:S02]  /*17d0*/  @P0 FADD.FTZ R205, -R156, R61 ;  /* 0x0000003d9ccd0221 */ /* 0x000fe40000010100 */
[----:B------:R-:W-:Y:S02]  /*17e0*/  @P0 FADD.FTZ R201, -R158, R63 ;  /* 0x0000003f9ec90221 */ /* 0x000fe40000010100 */
[----:B------:R-:W-:Y:S02]  /*17f0*/  @!P0 FADD.FTZ R56, R84, -R195 ;  /* 0x800000c354388221 */ /* 0x000fe40000010000 */
[----:B------:R-:W-:Y:S02]  /*1800*/  @P0 FADD.FTZ R85, -R133, R86 ;  /* 0x0000005685550221 */ /* 0x000fe40000010100 */
[----:B------:R-:W-:Y:S02]  /*1810*/  @!P0 FADD.FTZ R57, R57, -R195 ;  /* 0x800000c339398221 */ /* 0x000fe40000010000 */
[----:B------:R-:W-:-:S02]  /*1820*/  @!P0 FADD.FTZ R59, R59, -R195 ;  /* 0x800000c33b3b8221 */ /* 0x000fc40000010000 */
[----:B------:R-:W-:Y:S02]  /*1830*/  @!P0 FADD.FTZ R61, R61, -R195 ;  /* 0x800000c33d3d8221 */ /* 0x000fe40000010000 */
[----:B------:R-:W-:Y:S02]  /*1840*/  @!P0 FADD.FTZ R63, R63, -R195 ;  /* 0x800000c33f3f8221 */ /* 0x000fe40000010000 */
[----:B------:R-:W-:Y:S02]  /*1850*/  @!P0 FADD.FTZ R65, R65, -R195 ;  /* 0x800000c341418221 */ /* 0x000fe40000010000 */
[----:B------:R-:W-:Y:S02]  /*1860*/  @!P0 FADD.FTZ R67, R67, -R195 ;  /* 0x800000c343438221 */ /* 0x000fe40000010000 */
[----:B------:R-:W-:Y:S02]  /*1870*/  @!P0 FADD.FTZ R69, R69, -R195 ;  /* 0x800000c345458221 */ /* 0x000fe40000010000 */
[----:B------:R-:W-:-:S02]  /*1880*/  @!P0 FADD.FTZ R71, R71, -R195 ;  /* 0x800000c347478221 */ /* 0x000fc40000010000 */
[----:B------:R-:W-:Y:S02]  /*1890*/  @!P0 FADD.FTZ R86, R86, -R195 ;  /* 0x800000c356568221 */ /* 0x000fe40000010000 */
[----:B------:R-:W-:Y:S02]  /*18a0*/  @!P0 FADD.FTZ R195, R87, -R195 ;  /* 0x800000c357c38221 */ /* 0x000fe40000010000 */
[----:B------:R-:W-:Y:S02]  /*18b0*/  @P0 FADD.FTZ R84, -R182, R87 ;  /* 0x00000057b6540221 */ /* 0x000fe40000010100 */
[----:B-1----:R-:W-:Y:S02]  /*18c0*/  @P0 FMUL.FTZ R87, R251, R62 ;  /* 0x0000003efb570220 */ /* 0x002fe40000410000 */
[----:B------:R-:W-:Y:S01]  /*18d0*/  @!P0 FMUL.FTZ R87, R190, R56 ;  /* 0x00000038be578220 */ /* 0x000fe20000410000 */
[----:B------:R-:W-:Y:S01]  /*18e0*/  MOV R56, R142 ;  /* 0x0000008e00387202 */ /* 0x000fe20000000f00 */
[----:B------:R-:W-:-:S02]  /*18f0*/  @P0 FMUL.FTZ R215, R64, R215 ;  /* 0x000000d740d70220 */ /* 0x000fc40000410000 */
[----:B------:R-:W-:Y:S01]  /*1900*/  @P0 FMUL.FTZ R205, R205, R230 ;  /* 0x000000e6cdcd0220 */ /* 0x000fe20000410000 */
[----:B------:R-:W0:Y:S01]  /*1910*/  @P0 MUFU.RCP R64, R183 ;  /* 0x000000b700400308 */ /* 0x000e220000001000 */
[----:B---3--:R-:W-:Y:S01]  /*1920*/  @P0 FMUL.FTZ R85, R85, R210 ;  /* 0x000000d255550220 */ /* 0x008fe20000410000 */
[----:B------:R-:W-:Y:S01]  /*1930*/  SHF.R.U64 R210, R142, 0x10, R143 ;  /* 0x000000108ed27819 */ /* 0x000fe2000000128f */
[----:B------:R-:W-:Y:S01]  /*1940*/  @!P0 FMUL.FTZ R205, R190, R61 ;  /* 0x0000003dbecd8220 */ /* 0x000fe20000410000 */
[----:B------:R-:W-:Y:S01]  /*1950*/  MOV R61, R138 ;  /* 0x0000008a003d7202 */ /* 0x000fe20000000f00 */
[----:B------:R-:W-:Y:S01]  /*1960*/  @P0 FMUL.FTZ R201, R201, R234 ;  /* 0x000000eac9c90220 */ /* 0x000fe20000410000 */
[----:B------:R-:W-:Y:S01]  /*1970*/  SHF.R.U64 R142, R138, 0x10, R139 ;  /* 0x000000108a8e7819 */ /* 0x000fe2000000128b */
[----:B----4-:R-:W-:Y:S01]  /*1980*/  @P0 FMUL.FTZ R84, R84, R212 ;  /* 0x000000d454540220 */ /* 0x010fe20000410000 */
[----:B------:R-:W-:Y:S01]  /*1990*/  MOV R62, R139 ;  /* 0x0000008b003e7202 */ /* 0x000fe20000000f00 */
[----:B------:R-:W-:Y:S01]  /*19a0*/  @!P0 FMUL.FTZ R201, R190, R63 ;  /* 0x0000003fbec98220 */ /* 0x000fe20000410000 */
[----:B------:R-:W-:Y:S01]  /*19b0*/  SHF.R.U32.HI R139, RZ, 0x10, R139 ;  /* 0x00000010ff8b7819 */ /* 0x000fe2000001168b */
[C---:B------:R-:W-:Y:S01]  /*19c0*/  @!P0 FMUL.FTZ R196, R190.reuse, R219 ;  /* 0x000000dbbec48220 */ /* 0x040fe20000410000 */
[----:B------:R-:W-:Y:S01]  /*19d0*/  PRMT R56, RZ, 0x5410, R56 ;  /* 0x00005410ff387816 */ /* 0x000fe20000000038 */
[----:B------:R-:W-:Y:S01]  /*19e0*/  @!P0 FMUL.FTZ R198, R190, R67 ;  /* 0x00000043bec68220 */ /* 0x000fe20000410000 */
[----:B------:R-:W-:Y:S01]  /*19f0*/  MOV R63, R136 ;  /* 0x00000088003f7202 */ /* 0x000fe20000000f00 */
[----:B------:R-:W-:Y:S01]  /*1a00*/  @!P0 FMUL.FTZ R202, R190, R69 ;  /* 0x00000045beca8220 */ /* 0x000fe20000410000 */
[----:B------:R-:W-:Y:S01]  /*1a10*/  SHF.R.U64 R219, R134, 0x10, R135 ;  /* 0x0000001086db7819 */ /* 0x000fe20000001287 */
[----:B------:R-:W-:Y:S01]  /*1a20*/  @!P0 FMUL.FTZ R80, R190, R68 ;  /* 0x00000044be508220 */ /* 0x000fe20000410000 */
[----:B------:R-:W-:Y:S01]  /*1a30*/  MOV R69, R135 ;  /* 0x0000008700457202 */ /* 0x000fe20000000f00 */
[----:B------:R-:W-:Y:S01]  /*1a40*/  @!P0 FMUL.FTZ R84, R190, R195 ;  /* 0x000000c3be548220 */ /* 0x000fe20000410000 */
[----:B------:R-:W-:Y:S01]  /*1a50*/  SHF.R.U32.HI R218, RZ, 0x10, R135 ;  /* 0x00000010ffda7819 */ /* 0x000fe20000011687 */
[----:B------:R-:W-:Y:S01]  /*1a60*/  @P0 FMUL.FTZ R199, R199, R222 ;  /* 0x000000dec7c70220 */ /* 0x000fe20000410000 */
[----:B------:R-:W-:Y:S01]  /*1a70*/  MOV R67, R144 ;  /* 0x0000009000437202 */ /* 0x000fe20000000f00 */
[----:B-----5:R-:W-:Y:S01]  /*1a80*/  @P0 FMUL.FTZ R82, R82, R60 ;  /* 0x0000003c52520220 */ /* 0x020fe20000410000 */
[----:B------:R-:W-:Y:S01]  /*1a90*/  SHF.R.U64 R195, R144, 0x10, R145 ;  /* 0x0000001090c37819 */ /* 0x000fe20000001291 */
        /* <DEDUP_REMOVED lines=8> */
[----:B------:R-:W-:Y:S01]  /*1b20*/  @!P0 FMUL.FTZ R81, R190, R66 ;  /* 0x00000042be518220 */ /* 0x000fe20000410000 */
[----:B------:R-:W-:Y:S01]  /*1b30*/  MOV R71, R134 ;  /* 0x0000008600477202 */ /* 0x000fe20000000f00 */
[----:B------:R-:W-:Y:S01]  /*1b40*/  @!P0 FMUL.FTZ R213, R190, R227 ;  /* 0x000000e3bed58220 */ /* 0x000fe20000410000 */
[----:B------:R-:W-:-:S02]  /*1b50*/  SHF.R.U64 R144, R148, 0x10, R149 ;  /* 0x0000001094907819 */ /* 0x000fc40000001295 */
[----:B------:R-:W-:Y:S02]  /*1b60*/  PRMT R210, RZ, 0x5410, R210 ;  /* 0x00005410ffd27816 */ /* 0x000fe400000000d2 */
[----:B------:R-:W-:Y:S02]  /*1b70*/  PRMT R135, RZ, 0x5410, R61 ;  /* 0x00005410ff877816 */ /* 0x000fe4000000003d */
[----:B------:R-:W-:Y:S02]  /*1b80*/  MOV R57, R143 ;  /* 0x0000008f00397202 */ /* 0x000fe40000000f00 */
[----:B------:R-:W-:Y:S02]  /*1b90*/  MOV R65, R145 ;  /* 0x0000009100417202 */ /* 0x000fe40000000f00 */
[----:B------:R-:W-:Y:S01]  /*1ba0*/  SHF.R.U32.HI R66, RZ, 0x10, R145 ;  /* 0x00000010ff427819 */ /* 0x000fe20000011691 */
[----:B------:R-:W-:Y:S01]  /*1bb0*/  FMUL.FTZ R145, R102, R56 ;  /* 0x0000003866917220 */ /* 0x000fe20000410000 */
[----:B------:R-:W-:-:S02]  /*1bc0*/  SHF.R.U32.HI R141, RZ, 0x10, R147 ;  /* 0x00000010ff8d7819 */ /* 0x000fc40000011693 */
[----:B------:R-:W-:Y:S02]  /*1bd0*/  PRMT R134, RZ, 0x5410, R139 ;  /* 0x00005410ff867816 */ /* 0x000fe4000000008b */
[----:B------:R-:W-:Y:S01]  /*1be0*/  PRMT R139, RZ, 0x5410, R63 ;  /* 0x00005410ff8b7816 */ /* 0x000fe2000000003f */
[C---:B------:R-:W-:Y:S01]  /*1bf0*/  FADD.FTZ R101, R56.reuse, R101 ;  /* 0x0000006538657221 */ /* 0x040fe20000010000 */
[----:B------:R-:W-:Y:S01]  /*1c00*/  PRMT R63, RZ, 0x5410, R68 ;  /* 0x00005410ff3f7816 */ /* 0x000fe20000000044 */
[----:B------:R-:W-:Y:S01]  /*1c10*/  FFMA.FTZ R151, R56, R196, R151 ;  /* 0x000000c438977223 */ /* 0x000fe20000010097 */
[----:B------:R-:W-:Y:S01]  /*1c20*/  SHF.R.U32.HI R214, RZ, 0x10, R143 ;  /* 0x00000010ffd67819 */ /* 0x000fe2000001168f */
[C---:B------:R-:W-:Y:S01]  /*1c30*/  FADD.FTZ R99, R210.reuse, R99 ;  /* 0x00000063d2637221 */ /* 0x040fe20000010000 */
[----:B------:R-:W-:Y:S01]  /*1c40*/  PRMT R68, RZ, 0x5410, R144 ;  /* 0x00005410ff447816 */ /* 0x000fe20000000090 */
[----:B------:R-:W-:Y:S01]  /*1c50*/  FFMA.FTZ R100, R210, R199, R100 ;  /* 0x000000c7d2647223 */ /* 0x000fe20000010064 */
[----:B------:R-:W-:Y:S01]  /*1c60*/  PRMT R57, RZ, 0x5410, R57 ;  /* 0x00005410ff397816 */ /* 0x000fe20000000039 */
[C---:B------:R-:W-:Y:S01]  /*1c70*/  FADD.FTZ R26, R135.reuse, R26 ;  /* 0x0000001a871a7221 */ /* 0x040fe20000010000 */
[----:B------:R-:W-:Y:S01]  /*1c80*/  PRMT R56, RZ, 0x5410, R141 ;  /* 0x00005410ff387816 */ /* 0x000fe2000000008d */
[----:B------:R-:W-:-:S02]  /*1c90*/  FFMA.FTZ R2, R135, R213, R2 ;  /* 0x000000d587027223 */ /* 0x000fc40000010002 */
[----:B------:R-:W-:Y:S02]  /*1ca0*/  FMUL.FTZ R144, R110, R135 ;  /* 0x000000876e907220 */ /* 0x000fe40000410000 */
[----:B------:R-:W-:Y:S02]  /*1cb0*/  @P0 FMUL.FTZ R191, R191, R226 ;  /* 0x000000e2bfbf0220 */ /* 0x000fe40000410000 */
[----:B------:R-:W-:Y:S02]  /*1cc0*/  FMUL.FTZ R210, R155, R210 ;  /* 0x000000d29bd27220 */ /* 0x000fe40000410000 */
[----:B------:R-:W-:Y:S02]  /*1cd0*/  FADD.FTZ R141, RZ, R145 ;  /* 0x00000091ff8d7221 */ /* 0x000fe40000010000 */
[----:B------:R-:W-:Y:S01]  /*1ce0*/  FFMA.FTZ R135, R145, R196, RZ ;  /* 0x000000c491877223 */ /* 0x000fe200000100ff */
[----:B------:R-:W-:Y:S01]  /*1cf0*/  PRMT R214, RZ, 0x5410, R214 ;  /* 0x00005410ffd67816 */ /* 0x000fe200000000d6 */
[----:B------:R-:W-:Y:S01]  /*1d00*/  @!P0 FMUL.FTZ R191, R190, R59 ;  /* 0x0000003bbebf8220 */ /* 0x000fe20000410000 */
[----:B------:R-:W-:Y:S01]  /*1d10*/  MOV R59, R140 ;  /* 0x0000008c003b7202 */ /* 0x000fe20000000f00 */
[----:B------:R-:W-:Y:S01]  /*1d20*/  @P0 FMUL.FTZ R197, R197, R224 ;  /* 0x000000e0c5c50220 */ /* 0x000fe20000410000 */
[----:B------:R-:W-:Y:S01]  /*1d30*/  SHF.R.U64 R136, R136, 0x10, R137 ;  /* 0x0000001088887819 */ /* 0x000fe20000001289 */
[----:B------:R-:W-:Y:S01]  /*1d40*/  @P0 FMUL.FTZ R73, R73, R216 ;  /* 0x000000d849490220 */ /* 0x000fe20000410000 */
[----:B------:R-:W-:Y:S01]  /*1d50*/  SHF.R.U32.HI R216, RZ, 0x10, R137 ;  /* 0x00000010ffd87819 */ /* 0x000fe20000011689 */
[----:B0-----:R-:W-:Y:S01]  /*1d60*/  @P0 FMUL.FTZ R204, R204, R64 ;  /* 0x00000040cccc0220 */ /* 0x001fe20000410000 */
[----:B------:R-:W-:Y:S01]  /*1d70*/  MOV R64, R137 ;  /* 0x0000008900407202 */ /* 0x000fe20000000f00 */
[----:B------:R-:W-:-:S02]  /*1d80*/  @!P0 FMUL.FTZ R197, R190, R221 ;  /* 0x000000ddbec58220 */ /* 0x000fc40000410000 */
[----:B------:R-:W-:Y:S02]  /*1d90*/  FMUL.FTZ R212, R104, R57 ;  /* 0x0000003968d47220 */ /* 0x000fe40000410000 */
[----:B------:R-:W-:Y:S02]  /*1da0*/  FADD.FTZ R141, R141, R210 ;  /* 0x000000d28d8d7221 */ /* 0x000fe40000010000 */
[----:B------:R-:W-:Y:S01]  /*1db0*/  FFMA.FTZ R135, R210, R199, R135 ;  /* 0x000000c7d2877223 */ /* 0x000fe20000010087 */
[----:B------:R-:W-:Y:S01]  /*1dc0*/  MOV R140, R147 ;  /* 0x00000093008c7202 */ /* 0x000fe20000000f00 */
[----:B------:R-:W-:Y:S01]  /*1dd0*/  @!P0 FMUL.FTZ R82, R190, R208 ;  /* 0x000000d0be528220 */ /* 0x000fe20000410000 */
[----:B------:R-:W-:Y:S01]  /*1de0*/  PRMT R208, RZ, 0x5410, R59 ;  /* 0x00005410ffd07816 */ /* 0x000fe2000000003b */
[----:B------:R-:W-:Y:S01]  /*1df0*/  @P0 FMUL.FTZ R207, R207, R228 ;  /* 0x000000e4cfcf0220 */ /* 0x000fe20000410000 */
[----:B------:R-:W-:Y:S01]  /*1e00*/  PRMT R137, RZ, 0x5410, R62 ;  /* 0x00005410ff897816 */ /* 0x000fe2000000003e */
[----:B------:R-:W-:-:S02]  /*1e10*/  @!P0 FMUL.FTZ R207, R190, R223 ;  /* 0x000000dfbecf8220 */ /* 0x000fc40000410000 */
[----:B------:R-:W-:Y:S02]  /*1e20*/  @!P0 FMUL.FTZ R209, R190, R229 ;  /* 0x000000e5bed18220 */ /* 0x000fe40000410000 */
[C---:B------:R-:W-:Y:S02]  /*1e30*/  FADD.FTZ R95, R214.reuse, R95 ;  /* 0x0000005fd65f7221 */ /* 0x040fe40000010000 */
[----:B------:R-:W-:Y:S02]  /*1e40*/  FFMA.FTZ R96, R214, R191, R96 ;  /* 0x000000bfd6607223 */ /* 0x000fe40000010060 */
[----:B------:R-:W-:Y:S02]  /*1e50*/  FMUL.FTZ R214, R157, R214 ;  /* 0x000000d69dd67220 */ /* 0x000fe40000410000 */
[----:B------:R-:W-:Y:S02]  /*1e60*/  FADD.FTZ R141, R141, R212 ;  /* 0x000000d48d8d7221 */ /* 0x000fe40000010000 */
[----:B------:R-:W-:Y:S01]  /*1e70*/  FFMA.FTZ R135, R212, R197, R135 ;  /* 0x000000c5d4877223 */ /* 0x000fe20000010087 */
[----:B------:R-:W-:Y:S01]  /*1e80*/  PRMT R206, RZ, 0x5410, R206 ;  /* 0x00005410ffce7816 */ /* 0x000fe200000000ce */
[----:B------:R-:W-:-:S02]  /*1e90*/  FADD.FTZ R97, R57, R97 ;  /* 0x0000006139617221 */ /* 0x000fc40000010000 */
[----:B------:R-:W-:Y:S01]  /*1ea0*/  FFMA.FTZ R98, R57, R197, R98 ;  /* 0x000000c539627223 */ /* 0x000fe20000010062 */
[----:B------:R-:W-:Y:S01]  /*1eb0*/  PRMT R57, RZ, 0x5410, R140 ;  /* 0x00005410ff397816 */ /* 0x000fe2000000008c */
[C---:B------:R-:W-:Y:S02]  /*1ec0*/  FADD.FTZ R93, R208.reuse, R93 ;  /* 0x0000005dd05d7221 */ /* 0x040fe40000010000 */
[----:B------:R-:W-:Y:S02]  /*1ed0*/  FFMA.FTZ R94, R208, R207, R94 ;  /* 0x000000cfd05e7223 */ /* 0x000fe4000001005e */
[C---:B------:R-:W-:Y:S02]  /*1ee0*/  FADD.FTZ R28, R137.reuse, R28 ;  /* 0x0000001c891c7221 */ /* 0x040fe40000010000 */
[----:B------:R-:W-:Y:S02]  /*1ef0*/  FFMA.FTZ R4, R137, R209, R4 ;  /* 0x000000d189047223 */ /* 0x000fe40000010004 */
[----:B------:R-:W-:-:S02]  /*1f00*/  FMUL.FTZ R140, R112, R137 ;  /* 0x00000089708c7220 */ /* 0x000fc40000410000 */
[----:B------:R-:W-:Y:S02]  /*1f10*/  FMUL.FTZ R208, R106, R208 ;  /* 0x000000d06ad07220 */ /* 0x000fe40000410000 */
[----:B------:R-:W-:Y:S02]  /*1f20*/  FADD.FTZ R137, R141, R214 ;  /* 0x000000d68d897221 */ /* 0x000fe40000010000 */
[----:B------:R-:W-:Y:S01]  /*1f30*/  FFMA.FTZ R135, R214, R191, R135 ;  /* 0x000000bfd6877223 */ /* 0x000fe20000010087 */
[----:B------:R-:W-:Y:S01]  /*1f40*/  PRMT R148, RZ, 0x5410, R60 ;  /* 0x00005410ff947816 */ /* 0x000fe2000000003c */
[----:B------:R-:W-:Y:S02]  /*1f50*/  @P0 FMUL.FTZ R203, R203, R232 ;  /* 0x000000e8cbcb0220 */ /* 0x000fe40000410000 */
[----:B------:R-:W-:Y:S02]  /*1f60*/  @!P0 FMUL.FTZ R203, R190, R225 ;  /* 0x000000e1becb8220 */ /* 0x000fe40000410000 */
[----:B------:R-:W-:-:S02]  /*1f70*/  FADD.FTZ R91, R206, R91 ;  /* 0x0000005bce5b7221 */ /* 0x000fc40000010000 */
[----:B------:R-:W-:Y:S01]  /*1f80*/  FFMA.FTZ R92, R206, R205, R92 ;  /* 0x000000cdce5c7223 */ /* 0x000fe2000001005c */
[----:B------:R-:W-:Y:S01]  /*1f90*/  MOV R138, R146 ;  /* 0x00000092008a7202 */ /* 0x000fe20000000f00 */
[----:B------:R-:W-:Y:S01]  /*1fa0*/  FMUL.FTZ R206, R159, R206 ;  /* 0x000000ce9fce7220 */ /* 0x000fe20000410000 */
[----:B------:R-:W-:Y:S01]  /*1fb0*/  SHF.R.U64 R228, R146, 0x10, R147 ;  /* 0x0000001092e47819 */ /* 0x000fe20000001293 */
[----:B------:R-:W-:Y:S02]  /*1fc0*/  FADD.FTZ R137, R137, R208 ;  /* 0x000000d089897221 */ /* 0x000fe40000010000 */
[----:B------:R-:W-:Y:S01]  /*1fd0*/  FFMA.FTZ R135, R208, R207, R135 ;  /* 0x000000cfd0877223 */ /* 0x000fe20000010087 */
[----:B------:R-:W-:Y:S01]  /*1fe0*/  PRMT R146, RZ, 0x5410, R220 ;  /* 0x00005410ff927816 */ /* 0x000fe200000000dc */
[C---:B------:R-:W-:Y:S02]  /*1ff0*/  FADD.FTZ R89, R148.reuse, R89 ;  /* 0x0000005994597221 */ /* 0x040fe40000010000 */
[----:B------:R-:W-:-:S02]  /*2000*/  FFMA.FTZ R90, R148, R203, R90 ;  /* 0x000000cb945a7223 */ /* 0x000fc4000001005a */
[----:B------:R-:W-:Y:S02]  /*2010*/  FMUL.FTZ R148, R108, R148 ;  /* 0x000000946c947220 */ /* 0x000fe40000410000 */
[----:B------:R-:W-:Y:S02]  /*2020*/  FADD.FTZ R137, R137, R206 ;  /* 0x000000ce89897221 */ /* 0x000fe40000010000 */
[----:B------:R-:W-:Y:S02]  /*2030*/  FFMA.FTZ R135, R206, R205, R135 ;  /* 0x000000cdce877223 */ /* 0x000fe40000010087 */
[C---:B------:R-:W-:Y:S02]  /*2040*/  FADD.FTZ R54, R146.reuse, R54 ;  /* 0x0000003692367221 */ /* 0x040fe40000010000 */
[----:B------:R-:W-:Y:S02]  /*2050*/  FFMA.FTZ R88, R146, R201, R88 ;  /* 0x000000c992587223 */ /* 0x000fe40000010058 */
[----:B------:R-:W-:-:S02]  /*2060*/  FMUL.FTZ R146, R161, R146 ;  /* 0x00000092a1927220 */ /* 0x000fc40000410000 */
[----:B------:R-:W-:Y:S02]  /*2070*/  FADD.FTZ R137, R137, R148 ;  /* 0x0000009489897221 */ /* 0x000fe40000010000 */
[----:B------:R-:W-:Y:S01]  /*2080*/  FFMA.FTZ R135, R148, R203, R135 ;  /* 0x000000cb94877223 */ /* 0x000fe20000010087 */
[----:B------:R-:W-:Y:S01]  /*2090*/  PRMT R142, RZ, 0x5410, R142 ;  /* 0x00005410ff8e7816 */ /* 0x000fe2000000008e */
[----:B------:R-:W-:Y:S01]  /*20a0*/  FADD.FTZ R137, R137, R146 ;  /* 0x0000009289897221 */ /* 0x000fe20000010000 */
[----:B------:R-:W-:Y:S01]  /*20b0*/  MOV R70, R149 ;  /* 0x0000009500467202 */ /* 0x000fe20000000f00 */
[----:B------:R-:W-:Y:S01]  /*20c0*/  FFMA.FTZ R135, R146, R201, R135 ;  /* 0x000000c992877223 */ /* 0x000fe20000010087 */
[----:B------:R-:W-:Y:S01]  /*20d0*/  SHF.R.U32.HI R143, RZ, 0x10, R149 ;  /* 0x00000010ff8f7819 */ /* 0x000fe20000011695 */
[----:B------:R-:W-:Y:S01]  /*20e0*/  @!P0 FMUL.FTZ R75, R190, R235 ;  /* 0x000000ebbe4b8220 */ /* 0x000fe20000410000 */
[----:B------:R-:W-:Y:S01]  /*20f0*/  PRMT R71, RZ, 0x5410, R71 ;  /* 0x00005410ff477816 */ /* 0x000fe20000000047 */
[C---:B------:R-:W-:Y:S01]  /*2100*/  FADD.FTZ R25, R142.reuse, R25 ;  /* 0x000000198e197221 */ /* 0x040fe20000010000 */
[----:B------:R-:W-:Y:S01]  /*2110*/  PRMT R61, RZ, 0x5410, R70 ;  /* 0x00005410ff3d7816 */ /* 0x000fe20000000046 */
[----:B------:R-:W-:Y:S01]  /*2120*/  FFMA.FTZ R0, R142, R211, R0 ;  /* 0x000000d38e007223 */ /* 0x000fe20000010000 */
[----:B------:R-:W-:Y:S01]  /*2130*/  PRMT R70, RZ, 0x5410, R143 ;  /* 0x00005410ff467816 */ /* 0x000fe2000000008f */
[----:B------:R-:W-:-:S02]  /*2140*/  FMUL.FTZ R142, R163, R142 ;  /* 0x0000008ea38e7220 */ /* 0x000fc40000410000 */
[----:B------:R-:W-:Y:S02]  /*2150*/  FADD.FTZ R137, R137, R144 ;  /* 0x0000009089897221 */ /* 0x000fe40000010000 */
[----:B------:R-:W-:Y:S01]  /*2160*/  FFMA.FTZ R135, R144, R213, R135 ;  /* 0x000000d590877223 */ /* 0x000fe20000010087 */
[----:B------:R-:W-:Y:S01]  /*2170*/  PRMT R60, RZ, 0x5410, R219 ;  /* 0x00005410ff3c7816 */ /* 0x000fe200000000db */
[C---:B------:R-:W-:Y:S02]  /*2180*/  FADD.FTZ R27, R134.reuse, R27 ;  /* 0x0000001b861b7221 */ /* 0x040fe40000010000 */
[----:B------:R-:W-:Y:S02]  /*2190*/  FFMA.FTZ R3, R134, R198, R3 ;  /* 0x000000c686037223 */ /* 0x000fe40000010003 */
[----:B------:R-:W-:Y:S02]  /*21a0*/  FMUL.FTZ R143, R165, R134 ;  /* 0x00000086a58f7220 */ /* 0x000fe40000410000 */
[----:B------:R-:W-:-:S02]  /*21b0*/  @!P0 FMUL.FTZ R74, R190, R237 ;  /* 0x000000edbe4a8220 */ /* 0x000fc40000410000 */
[C---:B------:R-:W-:Y:S02]  /*21c0*/  FADD.FTZ R34, R71.reuse, R34 ;  /* 0x0000002247227221 */ /* 0x040fe40000010000 */
[----:B------:R-:W-:Y:S02]  /*21d0*/  FFMA.FTZ R10, R71, R75, R10 ;  /* 0x0000004b470a7223 */ /* 0x000fe4000001000a */
[----:B------:R-:W-:Y:S01]  /*21e0*/  FMUL.FTZ R134, R118, R71 ;  /* 0x0000004776867220 */ /* 0x000fe20000410000 */
[----:B------:R-:W-:Y:S01]  /*21f0*/  PRMT R216, RZ, 0x5410, R216 ;  /* 0x00005410ffd87816 */ /* 0x000fe200000000d8 */
[----:B------:R-:W-:Y:S02]  /*2200*/  FADD.FTZ R71, R137, R142 ;  /* 0x0000008e89477221 */ /* 0x000fe40000010000 */
[----:B------:R-:W-:Y:S01]  /*2210*/  FFMA.FTZ R135, R142, R211, R135 ;  /* 0x000000d38e877223 */ /* 0x000fe20000010087 */
[----:B------:R-:W-:Y:S01]  /*2220*/  PRMT R69, RZ, 0x5410, R69 ;  /* 0x00005410ff457816 */ /* 0x000fe20000000045 */
[----:B------:R-:W-:Y:S01]  /*2230*/  @!P0 FMUL.FTZ R217, R190, R231 ;  /* 0x000000e7bed98220 */ /* 0x000fe20000410000 */
[----:B------:R-:W-:Y:S01]  /*2240*/  PRMT R59, RZ, 0x5410, R138 ;  /* 0x00005410ff3b7816 */ /* 0x000fe2000000008a */
[----:B------:R-:W-:-:S02]  /*2250*/  @!P0 FMUL.FTZ R73, R190, R239 ;  /* 0x000000efbe498220 */ /* 0x000fc40000410000 */
[C---:B------:R-:W-:Y:S02]  /*2260*/  FADD.FTZ R33, R60.reuse, R33 ;  /* 0x000000213c217221 */ /* 0x040fe40000010000 */
[----:B------:R-:W-:Y:S02]  /*2270*/  FFMA.FTZ R9, R60, R74, R9 ;  /* 0x0000004a3c097223 */ /* 0x000fe40000010009 */
[----:B------:R-:W-:Y:S02]  /*2280*/  FMUL.FTZ R137, R171, R60 ;  /* 0x0000003cab897220 */ /* 0x000fe40000410000 */
[----:B------:R-:W-:Y:S02]  /*2290*/  FADD.FTZ R60, R71, R140 ;  /* 0x0000008c473c7221 */ /* 0x000fe40000010000 */
[----:B------:R-:W-:Y:S02]  /*22a0*/  FFMA.FTZ R135, R140, R209, R135 ;  /* 0x000000d18c877223 */ /* 0x000fe40000010087 */
[----:B------:R-:W-:-:S02]  /*22b0*/  FADD.FTZ R30, R139, R30 ;  /* 0x0000001e8b1e7221 */ /* 0x000fc40000010000 */
[----:B------:R-:W-:Y:S02]  /*22c0*/  FFMA.FTZ R6, R139, R217, R6 ;  /* 0x000000d98b067223 */ /* 0x000fe40000010006 */
[----:B------:R-:W-:Y:S01]  /*22d0*/  FMUL.FTZ R138, R114, R139 ;  /* 0x0000008b728a7220 */ /* 0x000fe20000410000 */
[----:B------:R-:W-:Y:S01]  /*22e0*/  PRMT R136, RZ, 0x5410, R136 ;  /* 0x00005410ff887816 */ /* 0x000fe20000000088 */
[C---:B------:R-:W-:Y:S02]  /*22f0*/  FADD.FTZ R31, R216.reuse, R31 ;  /* 0x0000001fd81f7221 */ /* 0x040fe40000010000 */
[----:B------:R-:W-:Y:S02]  /*2300*/  FFMA.FTZ R7, R216, R200, R7 ;  /* 0x000000c8d8077223 */ /* 0x000fe40000010007 */
[----:B------:R-:W-:Y:S02]  /*2310*/  FMUL.FTZ R139, R169, R216 ;  /* 0x000000d8a98b7220 */ /* 0x000fe40000410000 */
[----:B------:R-:W-:-:S02]  /*2320*/  FADD.FTZ R36, R69, R36 ;  /* 0x0000002445247221 */ /* 0x000fc40000010000 */
[----:B------:R-:W-:Y:S02]  /*2330*/  FFMA.FTZ R12, R69, R73, R12 ;  /* 0x00000049450c7223 */ /* 0x000fe4000001000c */
[----:B------:R-:W-:Y:S02]  /*2340*/  FMUL.FTZ R216, R120, R69 ;  /* 0x0000004578d87220 */ /* 0x000fe40000410000 */
[----:B------:R-:W-:Y:S02]  /*2350*/  FADD.FTZ R69, R60, R143 ;  /* 0x0000008f3c457221 */ /* 0x000fe40000010000 */
[----:B------:R-:W-:Y:S01]  /*2360*/  FFMA.FTZ R135, R143, R198, R135 ;  /* 0x000000c68f877223 */ /* 0x000fe20000010087 */
[----:B------:R-:W-:Y:S01]  /*2370*/  PRMT R147, RZ, 0x5410, R64 ;  /* 0x00005410ff937816 */ /* 0x000fe20000000040 */
[----:B------:R-:W-:Y:S02]  /*2380*/  FMUL.FTZ R141, R167, R136 ;  /* 0x00000088a78d7220 */ /* 0x000fe40000410000 */
[----:B------:R-:W-:-:S02]  /*2390*/  FADD.FTZ R60, R69, R138 ;  /* 0x0000008a453c7221 */ /* 0x000fc40000010000 */
[----:B------:R-:W-:Y:S02]  /*23a0*/  FFMA.FTZ R135, R138, R217, R135 ;  /* 0x000000d98a877223 */ /* 0x000fe40000010087 */
[C---:B------:R-:W-:Y:S02]  /*23b0*/  FADD.FTZ R29, R136.reuse, R29 ;  /* 0x0000001d881d7221 */ /* 0x040fe40000010000 */
[----:B------:R-:W-:Y:S02]  /*23c0*/  FFMA.FTZ R5, R136, R202, R5 ;  /* 0x000000ca88057223 */ /* 0x000fe40000010005 */
[----:B------:R-:W-:Y:S02]  /*23d0*/  @!P0 FMUL.FTZ R215, R190, R233 ;  /* 0x000000e9bed78220 */ /* 0x000fe40000410000 */
[----:B------:R-:W-:Y:S02]  /*23e0*/  FMUL.FTZ R136, R116, R147 ;  /* 0x0000009374887220 */ /* 0x000fe40000410000 */
[----:B------:R-:W-:-:S02]  /*23f0*/  FADD.FTZ R69, R60, R141 ;  /* 0x0000008d3c457221 */ /* 0x000fc40000010000 */
[----:B------:R-:W-:Y:S01]  /*2400*/  FFMA.FTZ R135, R141, R202, R135 ;  /* 0x000000ca8d877223 */ /* 0x000fe20000010087 */
[----:B------:R-:W-:Y:S01]  /*2410*/  PRMT R67, RZ, 0x5410, R67 ;  /* 0x00005410ff437816 */ /* 0x000fe20000000043 */
[----:B------:R-:W-:Y:S02]  /*2420*/  @!P0 FMUL.FTZ R77, R190, R243 ;  /* 0x000000f3be4d8220 */ /* 0x000fe40000410000 */
[----:B------:R-:W-:Y:S02]  /*2430*/  FADD.FTZ R60, R69, R136 ;  /* 0x00000088453c7221 */ /* 0x000fe40000010000 */
[----:B------:R-:W-:Y:S01]  /*2440*/  FFMA.FTZ R135, R136, R215, R135 ;  /* 0x000000d788877223 */ /* 0x000fe20000010087 */
[----:B------:R-:W-:Y:S01]  /*2450*/  PRMT R62, RZ, 0x5410, R218 ;  /* 0x00005410ff3e7816 */ /* 0x000fe200000000da */
[C---:B------:R-:W-:Y:S02]  /*2460*/  FADD.FTZ R38, R67.reuse, R38 ;  /* 0x0000002643267221 */ /* 0x040fe40000010000 */
[----:B------:R-:W-:-:S02]  /*2470*/  FFMA.FTZ R14, R67, R77, R14 ;  /* 0x0000004d430e7223 */ /* 0x000fc4000001000e */
[----:B------:R-:W-:Y:S02]  /*2480*/  FMUL.FTZ R218, R122, R67 ;  /* 0x000000437ada7220 */ /* 0x000fe40000410000 */
[----:B------:R-:W-:Y:S02]  /*2490*/  FADD.FTZ R67, R60, R139 ;  /* 0x0000008b3c437221 */ /* 0x000fe40000010000 */
[----:B------:R-:W-:Y:S01]  /*24a0*/  FFMA.FTZ R135, R139, R200, R135 ;  /* 0x000000c88b877223 */ /* 0x000fe20000010087 */
[----:B------:R-:W-:Y:S01]  /*24b0*/  PRMT R65, RZ, 0x5410, R65 ;  /* 0x00005410ff417816 */ /* 0x000fe20000000041 */
[----:B------:R-:W-:Y:S02]  /*24c0*/  @!P0 FMUL.FTZ R79, R190, R247 ;  /* 0x000000f7be4f8220 */ /* 0x000fe40000410000 */
[----:B------:R-:W-:Y:S02]  /*24d0*/  FADD.FTZ R60, R67, R134 ;  /* 0x00000086433c7221 */ /* 0x000fe40000010000 */
[----:B------:R-:W-:-:S02]  /*24e0*/  FFMA.FTZ R135, R134, R75, R135 ;  /* 0x0000004b86877223 */ /* 0x000fc40000010087 */
[C---:B------:R-:W-:Y:S02]  /*24f0*/  FADD.FTZ R40, R65.reuse, R40 ;  /* 0x0000002841287221 */ /* 0x040fe40000010000 */
[----:B------:R-:W-:Y:S02]  /*2500*/  FFMA.FTZ R16, R65, R79, R16 ;  /* 0x0000004f41107223 */ /* 0x000fe40000010010 */
[----:B------:R-:W-:Y:S02]  /*2510*/  FMUL.FTZ R220, R124, R65 ;  /* 0x000000417cdc7220 */ /* 0x000fe40000410000 */
[----:B------:R-:W-:Y:S02]  /*2520*/  FADD.FTZ R65, R60, R137 ;  /* 0x000000893c417221 */ /* 0x000fe40000010000 */
[----:B------:R-:W-:Y:S02]  /*2530*/  FFMA.FTZ R135, R137, R74, R135 ;  /* 0x0000004a89877223 */ /* 0x000fe40000010087 */
[----:B------:R-:W-:-:S02]  /*2540*/  FADD.FTZ R32, R147, R32 ;  /* 0x0000002093207221 */ /* 0x000fc40000010000 */
[----:B------:R-:W-:Y:S02]  /*2550*/  FFMA.FTZ R8, R147, R215, R8 ;  /* 0x000000d793087223 */ /* 0x000fe40000010008 */
[----:B------:R-:W-:Y:S02]  /*2560*/  @!P0 FMUL.FTZ R72, R190, R241 ;  /* 0x000000f1be488220 */ /* 0x000fe40000410000 */
[----:B------:R-:W-:Y:S02]  /*2570*/  FMUL.FTZ R147, R173, R62 ;  /* 0x0000003ead937220 */ /* 0x000fe40000410000 */
[----:B------:R-:W-:Y:S02]  /*2580*/  FADD.FTZ R60, R65, R216 ;  /* 0x000000d8413c7221 */ /* 0x000fe40000010000 */
[----:B------:R-:W-:Y:S01]  /*2590*/  FFMA.FTZ R135, R216, R73, R135 ;  /* 0x00000049d8877223 */ /* 0x000fe20000010087 */
[----:B------:R-:W-:Y:S01]  /*25a0*/  PRMT R64, RZ, 0x5410, R195 ;  /* 0x00005410ff407816 */ /* 0x000fe200000000c3 */
        /* <DEDUP_REMOVED lines=9> */
[----:B------:R-:W-:Y:S02]  /*2640*/  FMUL.FTZ R222, R126, R63 ;  /* 0x0000003f7ede7220 */ /* 0x000fe40000410000 */
[----:B------:R-:W-:Y:S02]  /*2650*/  FADD.FTZ R63, R60, R149 ;  /* 0x000000953c3f7221 */ /* 0x000fe40000010000 */
[----:B------:R-:W-:Y:S02]  /*2660*/  FFMA.FTZ R135, R149, R76, R135 ;  /* 0x0000004c95877223 */ /* 0x000fe40000010087 */
[----:B------:R-:W-:Y:S02]  /*2670*/  @!P0 FMUL.FTZ R78, R190, R249 ;  /* 0x000000f9be4e8220 */ /* 0x000fe40000410000 */
[----:B------:R-:W-:-:S02]  /*2680*/  FMUL.FTZ R195, R177, R66 ;  /* 0x00000042b1c37220 */ /* 0x000fc40000410000 */
[----:B------:R-:W-:Y:S02]  /*2690*/  FADD.FTZ R60, R63, R220 ;  /* 0x000000dc3f3c7221 */ /* 0x000fe40000010000 */
[----:B------:R-:W-:Y:S02]  /*26a0*/  FFMA.FTZ R135, R220, R79, R135 ;  /* 0x0000004fdc877223 */ /* 0x000fe40000010087 */
[C---:B------:R-:W-:Y:S02]  /*26b0*/  FADD.FTZ R44, R61.reuse, R44 ;  /* 0x0000002c3d2c7221 */ /* 0x040fe40000010000 */
[----:B------:R-:W-:Y:S02]  /*26c0*/  FFMA.FTZ R20, R61, R83, R20 ;  /* 0x000000533d147223 */ /* 0x000fe40000010014 */
[----:B------:R-:W-:Y:S02]  /*26d0*/  FMUL.FTZ R224, R128, R61 ;  /* 0x0000003d80e07220 */ /* 0x000fe40000410000 */
[----:B------:R-:W-:-:S02]  /*26e0*/  FADD.FTZ R61, R60, R195 ;  /* 0x000000c33c3d7221 */ /* 0x000fc40000010000 */
[----:B------:R-:W-:Y:S02]  /*26f0*/  FFMA.FTZ R135, R195, R78, R135 ;  /* 0x0000004ec3877223 */ /* 0x000fe40000010087 */
[----:B------:R-:W-:Y:S02]  /*2700*/  FMUL.FTZ R219, R179, R68 ;  /* 0x00000044b3db7220 */ /* 0x000fe40000410000 */
[----:B------:R-:W-:Y:S02]  /*2710*/  FADD.FTZ R60, R61, R222 ;  /* 0x000000de3d3c7221 */ /* 0x000fe40000010000 */
[----:B------:R-:W-:Y:S02]  /*2720*/  FFMA.FTZ R135, R222, R81, R135 ;  /* 0x00000051de877223 */ /* 0x000fe40000010087 */
[----:B------:R-:W-:Y:S02]  /*2730*/  FADD.FTZ R61, R60, R219 ;  /* 0x000000db3c3d7221 */ /* 0x000fe40000010000 */
[----:B------:R-:W-:-:S02]  /*2740*/  FFMA.FTZ R135, R219, R80, R135 ;  /* 0x00000050db877223 */ /* 0x000fc40000010087 */
[----:B------:R-:W-:Y:S02]  /*2750*/  FMUL.FTZ R221, R181, R70 ;  /* 0x00000046b5dd7220 */ /* 0x000fe40000410000 */
[----:B------:R-:W-:Y:S02]  /*2760*/  FADD.FTZ R60, R61, R224 ;  /* 0x000000e03d3c7221 */ /* 0x000fe40000010000 */
[----:B------:R-:W-:Y:S01]  /*2770*/  FFMA.FTZ R135, R224, R83, R135 ;  /* 0x00000053e0877223 */ /* 0x000fe20000010087 */
[----:B------:R-:W-:Y:S01]  /*2780*/  PRMT R228, RZ, 0x5410, R228 ;  /* 0x00005410ffe47816 */ /* 0x000fe200000000e4 */
[C---:B------:R-:W-:Y:S02]  /*2790*/  FADD.FTZ R46, R59.reuse, R46 ;  /* 0x0000002e3b2e7221 */ /* 0x040fe40000010000 */
[----:B------:R-:W-:Y:S02]  /*27a0*/  FFMA.FTZ R22, R59, R87, R22 ;  /* 0x000000573b167223 */ /* 0x000fe40000010016 */
[----:B------:R-:W-:-:S02]  /*27b0*/  FMUL.FTZ R226, R130, R59 ;  /* 0x0000003b82e27220 */ /* 0x000fc40000410000 */
[----:B------:R-:W-:Y:S02]  /*27c0*/  FADD.FTZ R59, R60, R221 ;  /* 0x000000dd3c3b7221 */ /* 0x000fe40000010000 */
[----:B------:R-:W-:Y:S01]  /*27d0*/  FFMA.FTZ R135, R221, R82, R135 ;  /* 0x00000052dd877223 */ /* 0x000fe20000010087 */
[----:B------:R-:W-:Y:S01]  /*27e0*/  LOP3.LUT P1, RZ, R153, 0xff, RZ, 0xc0, !PT ;  /* 0x000000ff99ff7812 */ /* 0x000fe2000782c0ff */
[----:B------:R-:W-:Y:S02]  /*27f0*/  @!P0 FMUL.FTZ R204, R190, R58 ;  /* 0x0000003abecc8220 */ /* 0x000fe40000410000 */
[----:B------:R-:W-:Y:S02]  /*2800*/  @!P0 FMUL.FTZ R85, R190, R86 ;  /* 0x00000056be558220 */ /* 0x000fe40000410000 */
[----:B------:R-:W-:Y:S02]  /*2810*/  FMUL.FTZ R223, R183, R228 ;  /* 0x000000e4b7df7220 */ /* 0x000fe40000410000 */
[----:B------:R-:W-:-:S02]  /*2820*/  FADD.FTZ R60, R59, R226 ;  /* 0x000000e23b3c7221 */ /* 0x000fc40000010000 */
[----:B------:R-:W-:Y:S02]  /*2830*/  FFMA.FTZ R135, R226, R87, R135 ;  /* 0x00000057e2877223 */ /* 0x000fe40000010087 */
[C---:B------:R-:W-:Y:S02]  /*2840*/  FADD.FTZ R45, R228.reuse, R45 ;  /* 0x0000002de42d7221 */ /* 0x040fe40000010000 */
[----:B------:R-:W-:Y:S01]  /*2850*/  FFMA.FTZ R21, R228, R204, R21 ;  /* 0x000000cce4157223 */ /* 0x000fe20000010015 */
[----:B------:R-:W-:Y:S01]  /*2860*/  SHF.R.U32.HI R58, RZ, 0x5, R55 ;  /* 0x00000005ff3a7819 */ /* 0x000fe20000011637 */
[C---:B------:R-:W-:Y:S02]  /*2870*/  FADD.FTZ R48, R57.reuse, R48 ;  /* 0x0000003039307221 */ /* 0x040fe40000010000 */
[----:B------:R-:W-:Y:S02]  /*2880*/  FFMA.FTZ R24, R57, R85, R24 ;  /* 0x0000005539187223 */ /* 0x000fe40000010018 */
[----:B------:R-:W-:-:S02]  /*2890*/  FMUL.FTZ R228, R132, R57 ;  /* 0x0000003984e47220 */ /* 0x000fc40000410000 */
[----:B------:R-:W-:Y:S02]  /*28a0*/  FADD.FTZ R57, R60, R223 ;  /* 0x000000df3c397221 */ /* 0x000fe40000010000 */
[----:B------:R-:W-:Y:S01]  /*28b0*/  FFMA.FTZ R59, R223, R204, R135 ;  /* 0x000000ccdf3b7223 */ /* 0x000fe20000010087 */
[----:B------:R-:W-:Y:S01]  /*28c0*/  LOP3.LUT R86, R58, 0x7fffff8, RZ, 0xc0, !PT ;  /* 0x07fffff83a567812 */ /* 0x000fe200078ec0ff */
[----:B------:R-:W-:Y:S02]  /*28d0*/  FMUL.FTZ R135, R184, R56 ;  /* 0x00000038b8877220 */ /* 0x000fe40000410000 */
[----:B------:R-:W-:Y:S02]  /*28e0*/  FADD.FTZ R60, R57, R228 ;  /* 0x000000e4393c7221 */ /* 0x000fe40000010000 */
[----:B------:R-:W-:Y:S01]  /*28f0*/  FFMA.FTZ R59, R228, R85, R59 ;  /* 0x00000055e43b7223 */ /* 0x000fe2000001003b */
[----:B------:R-:W-:Y:S01]  /*2900*/  ISETP.NE.AND P0, PT, R52, RZ, PT ;  /* 0x000000ff3400720c */ /* 0x000fe20003f05270 */
[----:B------:R-:W-:Y:S01]  /*2910*/  FADD.FTZ R35, R62, R35 ;  /* 0x000000233e237221 */ /* 0x000fe20000010000 */
[----:B------:R-:W-:Y:S01]  /*2920*/  @!P1 IADD3 R86, R86, 0x8, RZ ;  /* 0x0000000856569810 */ /* 0x000fe20007ffe0ff */
[----:B------:R-:W-:-:S02]  /*2930*/  FFMA.FTZ R11, R62, R72, R11 ;  /* 0x000000483e0b7223 */ /* 0x000fc4000001000b */
[C---:B------:R-:W-:Y:S02]  /*2940*/  FADD.FTZ R37, R64.reuse, R37 ;  /* 0x0000002540257221 */ /* 0x040fe40000010000 */
[----:B------:R-:W-:Y:S02]  /*2950*/  FFMA.FTZ R13, R64, R76, R13 ;  /* 0x0000004c400d7223 */ /* 0x000fe4000001000d */
[C---:B------:R-:W-:Y:S02]  /*2960*/  FADD.FTZ R39, R66.reuse, R39 ;  /* 0x0000002742277221 */ /* 0x040fe40000010000 */
[----:B------:R-:W-:Y:S02]  /*2970*/  FFMA.FTZ R15, R66, R78, R15 ;  /* 0x0000004e420f7223 */ /* 0x000fe4000001000f */
[C---:B------:R-:W-:Y:S02]  /*2980*/  FADD.FTZ R41, R68.reuse, R41 ;  /* 0x0000002944297221 */ /* 0x040fe40000010000 */
[----:B------:R-:W-:-:S02]  /*2990*/  FFMA.FTZ R17, R68, R80, R17 ;  /* 0x0000005044117223 */ /* 0x000fc40000010011 */
[C---:B------:R-:W-:Y:S02]  /*29a0*/  FADD.FTZ R43, R70.reuse, R43 ;  /* 0x0000002b462b7221 */ /* 0x040fe40000010000 */
[----:B------:R-:W-:Y:S02]  /*29b0*/  FFMA.FTZ R19, R70, R82, R19 ;  /* 0x0000005246137223 */ /* 0x000fe40000010013 */
[C---:B------:R-:W-:Y:S02]  /*29c0*/  FADD.FTZ R47, R56.reuse, R47 ;  /* 0x0000002f382f7221 */ /* 0x040fe40000010000 */
[-C--:B------:R-:W-:Y:S02]  /*29d0*/  FFMA.FTZ R23, R56, R84.reuse, R23 ;  /* 0x0000005438177223 */ /* 0x080fe40000010017 */
[----:B------:R-:W-:Y:S02]  /*29e0*/  FADD.FTZ R62, R60, R135 ;  /* 0x000000873c3e7221 */ /* 0x000fe40000010000 */
[----:B------:R-:W-:Y:S01]  /*29f0*/  FFMA.FTZ R61, R135, R84, R59 ;  /* 0x00000054873d7223 */ /* 0x000fe2000001003b */
[----:B------:R-:W-:Y:S05]  /*2a00*/  BRA.DIV ~URZ, `(.L_x_17) ;  /* 0x000014627f007947 */ /* 0x000fea000b800000 */
[----:B------:R0:W1:Y:S02]  /*2a10*/  SHFL.DOWN PT, R59, R62, 0x10, 0x1f ;  /* 0x0a001f003e3b7f89 */ /* 0x00006400000e0000 */
.L_x_25:
[----:B------:R-:W-:Y:S05]  /*2a20*/  BRA.DIV ~URZ, `(.L_x_18) ;  /* 0x000014c27f007947 */ /* 0x000fea000b800000 */
[----:B------:R-:W2:Y:S01]  /*2a30*/  SHFL.DOWN PT, R56, R61, 0x10, 0x1f ;  /* 0x0a001f003d387f89 */ /* 0x000ea200000e0000 */
[----:B-1----:R-:W-:-:S05]  /*2a40*/  FADD.FTZ R64, R62, R59 ;  /* 0x0000003b3e407221 */ /* 0x002fca0000010000 */
[----:B------:R-:W1:Y:S01]  /*2a50*/  SHFL.DOWN PT, R57, R64, 0x8, 0x1f ;  /* 0x09001f0040397f89 */ /* 0x000e6200000e0000 */
[----:B--2---:R-:W-:-:S05]  /*2a60*/  FADD.FTZ R56, R61, R56 ;  /* 0x000000383d387221 */ /* 0x004fca0000010000 */
[----:B------:R-:W2:Y:S01]  /*2a70*/  SHFL.DOWN PT, R59, R56, 0x8, 0x1f ;  /* 0x09001f00383b7f89 */ /* 0x000ea200000e0000 */
[----:B-1----:R-:W-:-:S05]  /*2a80*/  FADD.FTZ R57, R57, R64 ;  /* 0x0000004039397221 */ /* 0x002fca0000010000 */
[----:B------:R-:W1:Y:S01]  /*2a90*/  SHFL.DOWN PT, R60, R57, 0x4, 0x1f ;  /* 0x08801f00393c7f89 */ /* 0x000e6200000e0000 */
[----:B--2---:R-:W-:-:S05]  /*2aa0*/  FADD.FTZ R59, R56, R59 ;  /* 0x0000003b383b7221 */ /* 0x004fca0000010000 */
[----:B0-----:R-:W0:Y:S01]  /*2ab0*/  SHFL.DOWN PT, R62, R59, 0x4, 0x1f ;  /* 0x08801f003b3e7f89 */ /* 0x001e2200000e0000 */
[----:B-1----:R-:W-:-:S05]  /*2ac0*/  FADD.FTZ R60, R57, R60 ;  /* 0x0000003c393c7221 */ /* 0x002fca0000010000 */
[----:B------:R-:W1:Y:S01]  /*2ad0*/  SHFL.DOWN PT, R61, R60, 0x2, 0x1f ;  /* 0x08401f003c3d7f89 */ /* 0x000e6200000e0000 */
[----:B0-----:R-:W-:-:S05]  /*2ae0*/  FADD.FTZ R62, R59, R62 ;  /* 0x0000003e3b3e7221 */ /* 0x001fca0000010000 */
[----:B------:R-:W0:Y:S01]  /*2af0*/  SHFL.DOWN PT, R63, R62, 0x2, 0x1f ;  /* 0x08401f003e3f7f89 */ /* 0x000e2200000e0000 */
[----:B-1----:R-:W-:-:S05]  /*2b00*/  FADD.FTZ R61, R60, R61 ;  /* 0x0000003d3c3d7221 */ /* 0x002fca0000010000 */
[----:B------:R1:W2:Y:S01]  /*2b10*/  SHFL.DOWN PT, R64, R61, 0x1, 0x1f ;  /* 0x08201f003d407f89 */ /* 0x0002a200000e0000 */
[----:B0-----:R-:W-:-:S05]  /*2b20*/  FADD.FTZ R63, R62, R63 ;  /* 0x0000003f3e3f7221 */ /* 0x001fca0000010000 */
[----:B------:R1:W0:Y:S02]  /*2b30*/  SHFL.DOWN PT, R66, R63, 0x1, 0x1f ;  /* 0x08201f003f427f89 */ /* 0x00022400000e0000 */
.L_x_26:
[----:B------:R-:W-:Y:S01]  /*2b40*/  LOP3.LUT R58, R58, 0x7, RZ, 0xc0, !PT ;  /* 0x000000073a3a7812 */ /* 0x000fe200078ec0ff */
[----:B--2---:R-:W-:Y:S01]  /*2b50*/  FADD.FTZ R56, R64, R61 ;  /* 0x0000003d40387221 */ /* 0x004fe20000010000 */
[----:B------:R-:W-:Y:S01]  /*2b60*/  WARPSYNC 0xffffffff ;  /* 0xffffffff00007948 */ /* 0x000fe20003800000 */
[----:B0-----:R-:W-:Y:S01]  /*2b70*/  FADD.FTZ R57, R66, R63 ;  /* 0x0000003f42397221 */ /* 0x001fe20000010000 */
[----:B------:R-:W-:Y:S01]  /*2b80*/  LOP3.LUT P1, RZ, R58, 0x1f, R55, 0xf8, !PT ;  /* 0x0000001f3aff7812 */ /* 0x000fe2000782f837 */
[----:B------:R-:W-:Y:S01]  /*2b90*/  BSSY B0, `(.L_x_19) ;  /* 0x000001b000007945 */ /* 0x000fe20003800000 */
[----:B------:R-:W-:Y:S01]  /*2ba0*/  @!P0 IADD3 R59, R86, R58, RZ ;  /* 0x0000003a563b8210 */ /* 0x000fe20007ffe0ff */
[----:B------:R-:W-:Y:S01]  /*2bb0*/  CS2R R70, SRZ ;  /* 0x0000000000467805 */ /* 0x000fe2000001ff00 */
[----:B------:R-:W-:-:S03]  /*2bc0*/  LOP3.LUT R225, R150, 0x1, RZ, 0xc0, !PT ;  /* 0x0000000196e17812 */ /* 0x000fc600078ec0ff */
[----:B------:R0:W-:Y:S04]  /*2bd0*/  @!P0 STS.64 [R59.X8], R56 ;  /* 0x000000383b008388 */ /* 0x0001e80000008a00 */
[----:B------:R-:W-:Y:S06]  /*2be0*/  BAR.SYNC.DEFER_BLOCKING 0x0 ;  /* 0x0000000000007b1d */ /* 0x000fec0000010000 */
[----:B------:R-:W-:Y:S05]  /*2bf0*/  @P1 BRA `(.L_x_20) ;  /* 0x0000014000001947 */ /* 0x000fea0003800000 */
[----:B0-----:R-:W0:Y:S04]  /*2c00*/  LDS.128 R56, [R86.X8] ;  /* 0x0000000056387984 */ /* 0x001e280000008c00 */
[----:B-1----:R-:W1:Y:S04]  /*2c10*/  LDS.128 R60, [R86.X8+0x10] ;  /* 0x00001000563c7984 */ /* 0x002e680000008c00 */
[----:B------:R-:W2:Y:S04]  /*2c20*/  LDS.128 R64, [R86.X8+0x20] ;  /* 0x0000200056407984 */ /* 0x000ea80000008c00 */
[----:B------:R-:W3:Y:S01]  /*2c30*/  LDS.128 R68, [R86.X8+0x30] ;  /* 0x0000300056447984 */ /* 0x000ee20000008c00 */
[----:B0-----:R-:W-:-:S02]  /*2c40*/  FADD.FTZ R227, RZ, R56 ;  /* 0x00000038ffe37221 */ /* 0x001fc40000010000 */
[----:B------:R-:W-:Y:S02]  /*2c50*/  FADD.FTZ R56, RZ, R57 ;  /* 0x00000039ff387221 */ /* 0x000fe40000010000 */
[----:B------:R-:W-:Y:S02]  /*2c60*/  FADD.FTZ R227, R58, R227 ;  /* 0x000000e33ae37221 */ /* 0x000fe40000010000 */
[----:B------:R-:W-:Y:S02]  /*2c70*/  FADD.FTZ R56, R59, R56 ;  /* 0x000000383b387221 */ /* 0x000fe40000010000 */
[----:B-1----:R-:W-:Y:S02]  /*2c80*/  FADD.FTZ R227, R227, R60 ;  /* 0x0000003ce3e37221 */ /* 0x002fe40000010000 */
[----:B------:R-:W-:Y:S02]  /*2c90*/  FADD.FTZ R56, R56, R61 ;  /* 0x0000003d38387221 */ /* 0x000fe40000010000 */
[----:B------:R-:W-:-:S02]  /*2ca0*/  FADD.FTZ R227, R62, R227 ;  /* 0x000000e33ee37221 */ /* 0x000fc40000010000 */
[----:B------:R-:W-:Y:S02]  /*2cb0*/  FADD.FTZ R56, R63, R56 ;  /* 0x000000383f387221 */ /* 0x000fe40000010000 */
[----:B--2---:R-:W-:Y:S02]  /*2cc0*/  FADD.FTZ R227, R227, R64 ;  /* 0x00000040e3e37221 */ /* 0x004fe40000010000 */
[----:B------:R-:W-:Y:S02]  /*2cd0*/  FADD.FTZ R56, R56, R65 ;  /* 0x0000004138387221 */ /* 0x000fe40000010000 */
[----:B------:R-:W-:Y:S02]  /*2ce0*/  FADD.FTZ R227, R66, R227 ;  /* 0x000000e342e37221 */ /* 0x000fe40000010000 */
[----:B------:R-:W-:Y:S02]  /*2cf0*/  FADD.FTZ R56, R67, R56 ;  /* 0x0000003843387221 */ /* 0x000fe40000010000 */
[----:B---3--:R-:W-:-:S02]  /*2d00*/  FADD.FTZ R227, R227, R68 ;  /* 0x00000044e3e37221 */ /* 0x008fc40000010000 */
[----:B------:R-:W-:Y:S02]  /*2d10*/  FADD.FTZ R56, R56, R69 ;  /* 0x0000004538387221 */ /* 0x000fe40000010000 */
[----:B------:R-:W-:Y:S02]  /*2d20*/  FADD.FTZ R70, R70, R227 ;  /* 0x000000e346467221 */ /* 0x000fe40000010000 */
[----:B------:R-:W-:Y:S02]  /*2d30*/  FADD.FTZ R71, R71, R56 ;  /* 0x0000003847477221 */ /* 0x000fe40000010000 */
.L_x_20:
[----:B------:R-:W-:Y:S05]  /*2d40*/  BSYNC B0 ;  /* 0x0000000000007941 */ /* 0x000fea0003800000 */
.L_x_19:
[----:B------:R-:W-:Y:S01]  /*2d50*/  ULDC UR4, c[0x0][0x160] ;  /* 0x0000580000047ab9 */ /* 0x000fe20000000800 */
[----:B------:R-:W-:Y:S01]  /*2d60*/  LEA.HI R86, R55, R50, RZ, 0x18 ;  /* 0x0000003237567211 */ /* 0x000fe200078fc0ff */
[----:B------:R-:W-:Y:S01]  /*2d70*/  USHF.L.U32 UR4, UR4, 0x3, URZ ;  /* 0x0000000304047899 */ /* 0x000fe2000800063f */
[----:B0-----:R-:W-:Y:S02]  /*2d80*/  IADD3 R56, -R225, RZ, RZ ;  /* 0x000000ffe1387210 */ /* 0x001fe40007ffe1ff */
[----:B------:R-:W-:-:S03]  /*2d90*/  SHF.L.U32 R57, R86, 0x3, RZ ;  /* 0x0000000356397819 */ /* 0x000fc600000006ff */
[----:B------:R-:W-:-:S04]  /*2da0*/  LOP3.LUT R56, R56, UR4, RZ, 0xc0, !PT ;  /* 0x0000000438387c12 */ /* 0x000fc8000f8ec0ff */
[----:B------:R-:W-:-:S04]  /*2db0*/  IADD3 R59, P0, R56, R57, RZ ;  /* 0x00000039383b7210 */ /* 0x000fc80007f1e0ff */
[----:B------:R-:W-:Y:S02]  /*2dc0*/  IADD3.X R60, RZ, RZ, RZ, P0, !PT ;  /* 0x000000ffff3c7210 */ /* 0x000fe400007fe4ff */
[----:B------:R-:W-:-:S04]  /*2dd0*/  @!P1 IADD3 R57, P0, R53, R59, RZ ;  /* 0x0000003b35399210 */ /* 0x000fc80007f1e0ff */
[----:B------:R-:W-:Y:S02]  /*2de0*/  @!P1 IADD3.X R58, RZ, R60, RZ, P0, !PT ;  /* 0x0000003cff3a9210 */ /* 0x000fe400007fe4ff */
[----:B------:R-:W-:-:S04]  /*2df0*/  @!P1 LEA R56, P0, R57, c[0x0][0x1a0], 0x3 ;  /* 0x0000680039389a11 */ /* 0x000fc800078018ff */
[----:B------:R-:W-:Y:S02]  /*2e00*/  @!P1 LEA.HI.X R57, R57, c[0x0][0x1a4], R58, 0x3, P0 ;  /* 0x0000690039399a11 */ /* 0x000fe400000f1c3a */
[----:B------:R-:W-:-:S03]  /*2e10*/  ISETP.NE.AND P0, PT, R225, RZ, PT ;  /* 0x000000ffe100720c */ /* 0x000fc60003f05270 */
[----:B------:R0:W-:Y:S01]  /*2e20*/  @!P1 STG.E.64 [R56.64], R70 ;  /* 0x0000004638009986 */ /* 0x0001e2000c101b06 */
[----:B------:R-:W-:-:S13]  /*2e30*/  ISETP.NE.AND P1, PT, R55, RZ, PT ;  /* 0x000000ff3700720c */ /* 0x000fda0003f25270 */
[----:B------:R-:W-:Y:S05]  /*2e40*/  @P1 BRA `(.L_x_21) ;  /* 0x0000012000001947 */ /* 0x000fea0003800000 */
[----:B0-----:R-:W-:Y:S01]  /*2e50*/  SEL R57, RZ, c[0x0][0x160], !P0 ;  /* 0x00005800ff397a07 */ /* 0x001fe20004000000 */
[----:B-1----:R-:W-:Y:S01]  /*2e60*/  HFMA2.MMA R63, -RZ, RZ, 0, 5.9604644775390625e-08 ;  /* 0x00000001ff3f7435 */ /* 0x002fe200000001ff */
[----:B------:R-:W-:Y:S02]  /*2e70*/  LOP3.LUT P0, RZ, R150, 0x2, RZ, 0xc0, !PT ;  /* 0x0000000296ff7812 */ /* 0x000fe4000780c0ff */
[----:B------:R-:W-:-:S04]  /*2e80*/  IADD3 R58, P1, R50, R57, RZ ;  /* 0x00000039323a7210 */ /* 0x000fc80007f3e0ff */
[----:B------:R-:W-:Y:S02]  /*2e90*/  LEA.HI.X.SX32 R57, R57, RZ, 0x1, P1 ;  /* 0x000000ff39397211 */ /* 0x000fe400008f0eff */
[C---:B------:R-:W-:Y:S02]  /*2ea0*/  LEA R56, P1, R58.reuse, c[0x0][0x1a8], 0x2 ;  /* 0x00006a003a387a11 */ /* 0x040fe400078210ff */
[----:B------:R-:W-:Y:S02]  /*2eb0*/  SEL R63, R63, 0xffffffff, !P0 ;  /* 0xffffffff3f3f7807 */ /* 0x000fe40004000000 */
[----:B------:R-:W-:Y:S01]  /*2ec0*/  LEA.HI.X R57, R58, c[0x0][0x1ac], R57, 0x2, P1 ;  /* 0x00006b003a397a11 */ /* 0x000fe200008f1439 */
[----:B------:R-:W-:Y:S06]  /*2ed0*/  MEMBAR.ALL.GPU ;  /* 0x0000000000007992 */ /* 0x000fec000000a000 */
[----:B------:R-:W-:-:S00]  /*2ee0*/  ERRBAR ;  /* 0x00000000000079ab */ /* 0x000fc00000000000 */
[----:B------:R0:W-:Y:S01]  /*2ef0*/  RED.E.ADD.S32.STRONG.GPU [R56.64], R63 ;  /* 0x0000003f3800798e */ /* 0x0001e2000c10e386 */
[----:B------:R-:W-:-:S04]  /*2f00*/  SHF.L.U32 R58, R150, 0x2, RZ ;  /* 0x00000002963a7819 */ /* 0x000fc800000006ff */
[----:B------:R-:W-:Y:S02]  /*2f10*/  LOP3.LUT R61, R58, 0x8, RZ, 0xc, !PT ;  /* 0x000000083a3d7812 */ /* 0x000fe400078e0cff */
.L_x_22:
[----:B------:R-:W2:Y:S01]  /*2f20*/  LDG.E.STRONG.GPU R58, [R56.64] ;  /* 0x00000006383a7981 */ /* 0x000ea2000c1ef900 */
[----:B------:R-:W-:Y:S01]  /*2f30*/  YIELD ;  /* 0x0000000000007946 */ /* 0x000fe20003800000 */
[----:B--2---:R-:W-:Y:S01]  /*2f40*/  ISETP.NE.AND P0, PT, R58, R61, PT ;  /* 0x0000003d3a00720c */ /* 0x004fe20003f05270 */
[----:B------:R-:W-:-:S12]  /*2f50*/  CCTL.IVALL ;  /* 0x00000000ff00798f */ /* 0x000fd80002000000 */
[----:B------:R-:W-:Y:S05]  /*2f60*/  @P0 BRA `(.L_x_22) ;  /* 0xffffffb000000947 */ /* 0x000fea000383ffff */
.L_x_21:
[C---:B0-----:R-:W-:Y:S01]  /*2f70*/  ISETP.GT.U32.AND P0, PT, R52.reuse, 0x7, PT ;  /* 0x000000073400780c */ /* 0x041fe20003f04070 */
[----:B------:R-:W-:Y:S01]  /*2f80*/  WARPSYNC 0xffffffff ;  /* 0xffffffff00007948 */ /* 0x000fe20003800000 */
[----:B------:R-:W-:Y:S11]  /*2f90*/  BAR.SYNC.DEFER_BLOCKING 0x0 ;  /* 0x0000000000007b1d */ /* 0x000ff60000010000 */
[----:B------:R-:W-:-:S04]  /*2fa0*/  @!P0 IADD3 R57, P1, R52, R59, RZ ;  /* 0x0000003b34398210 */ /* 0x000fc80007f3e0ff */
[----:B------:R-:W-:Y:S02]  /*2fb0*/  @!P0 IADD3.X R60, RZ, R60, RZ, P1, !PT ;  /* 0x0000003cff3c8210 */ /* 0x000fe40000ffe4ff */
[----:B------:R-:W-:-:S04]  /*2fc0*/  @!P0 LEA R58, P1, R57, c[0x0][0x1a0], 0x3 ;  /* 0x00006800393a8a11 */ /* 0x000fc800078218ff */
[----:B------:R-:W-:Y:S02]  /*2fd0*/  @!P0 LEA.HI.X R59, R57, c[0x0][0x1a4], R60, 0x3, P1 ;  /* 0x00006900393b8a11 */ /* 0x000fe400008f1c3c */
[----:B------:R-:W-:-:S06]  /*2fe0*/  CS2R R56, SRZ ;  /* 0x0000000000387805 */ /* 0x000fcc000001ff00 */
[----:B------:R-:W2:Y:S01]  /*2ff0*/  @!P0 LDG.E.64 R56, [R58.64] ;  /* 0x000000063a388981 */ /* 0x000ea2000c1e1b00 */
[----:B------:R-:W-:Y:S02]  /*3000*/  IADD3 R49, R49, c[0x0][0x160], RZ ;  /* 0x0000580031317a10 */ /* 0x000fe40007ffe0ff */
[----:B------:R-:W-:Y:S02]  /*3010*/  LOP3.LUT P1, RZ, R153, 0xff, RZ, 0xc0, !PT ;  /* 0x000000ff99ff7812 */ /* 0x000fe4000782c0ff */
[----:B------:R-:W-:Y:S02]  /*3020*/  IADD3 R150, R150, 0x1, RZ ;  /* 0x0000000196967810 */ /* 0x000fe40007ffe0ff */
[----:B------:R-:W-:Y:S02]  /*3030*/  SEL R153, RZ, 0x1, P1 ;  /* 0x00000001ff997807 */ /* 0x000fe40000800000 */
[----:B------:R-:W-:Y:S01]  /*3040*/  LOP3.LUT R150, R150, 0x3, RZ, 0xc0, !PT ;  /* 0x0000000396967812 */ /* 0x000fe200078ec0ff */
[----:B-12---:R-:W0:Y:S04]  /*3050*/  SHFL.BFLY PT, R61, R56, 0x1, 0x1f ;  /* 0x0c201f00383d7f89 */ /* 0x006e2800000e0000 */
[----:B------:R-:W1:Y:S01]  /*3060*/  SHFL.BFLY PT, R60, R57, 0x1, 0x1f ;  /* 0x0c201f00393c7f89 */ /* 0x000e6200000e0000 */
[----:B0-----:R-:W-:-:S02]  /*3070*/  FADD.FTZ R61, R61, R56 ;  /* 0x000000383d3d7221 */ /* 0x001fc40000010000 */
[----:B-1----:R-:W-:-:S03]  /*3080*/  FADD.FTZ R60, R60, R57 ;  /* 0x000000393c3c7221 */ /* 0x002fc60000010000 */
[----:B------:R-:W0:Y:S04]  /*3090*/  SHFL.BFLY PT, R62, R61, 0x2, 0x1f ;  /* 0x0c401f003d3e7f89 */ /* 0x000e2800000e0000 */
[----:B------:R-:W1:Y:S01]  /*30a0*/  SHFL.BFLY PT, R63, R60, 0x2, 0x1f ;  /* 0x0c401f003c3f7f89 */ /* 0x000e6200000e0000 */
[----:B0-----:R-:W-:Y:S02]  /*30b0*/  FADD.FTZ R62, R61, R62 ;  /* 0x0000003e3d3e7221 */ /* 0x001fe40000010000 */
        /* <DEDUP_REMOVED lines=12> */
[----:B-1----:R-:W-:Y:S02]  /*3180*/  FADD.FTZ R58, R57, R58 ;  /* 0x0000003a393a7221 */ /* 0x002fe40000010000 */
[----:B------:R-:W-:Y:S02]  /*3190*/  FMUL.FTZ R60, R59, 1.52587890625e-05 ;  /* 0x378000003b3c7820 */ /* 0x000fe40000410000 */
[----:B------:R-:W-:-:S04]  /*31a0*/  FMUL.FTZ R59, R58, 1.52587890625e-05 ;  /* 0x378000003a3b7820 */ /* 0x000fc80000410000 */
[C-C-:B------:R-:W-:Y:S02]  /*31b0*/  FFMA.FTZ R61, R59.reuse, R75, R60.reuse ;  /* 0x0000004b3b3d7223 */ /* 0x140fe4000001003c */
[C-C-:B------:R-:W-:Y:S02]  /*31c0*/  FFMA.FTZ R76, R59.reuse, R76, R60.reuse ;  /* 0x0000004c3b4c7223 */ /* 0x140fe4000001003c */
[C-C-:B------:R-:W-:Y:S02]  /*31d0*/  FFMA.FTZ R196, R59.reuse, R196, R60.reuse ;  /* 0x000000c43bc47223 */ /* 0x140fe4000001003c */
[C-C-:B------:R-:W-:Y:S02]  /*31e0*/  FFMA.FTZ R199, R59.reuse, R199, R60.reuse ;  /* 0x000000c73bc77223 */ /* 0x140fe4000001003c */
[C-C-:B------:R-:W-:Y:S02]  /*31f0*/  FFMA.FTZ R197, R59.reuse, R197, R60.reuse ;  /* 0x000000c53bc57223 */ /* 0x140fe4000001003c */
[----:B------:R-:W-:-:S02]  /*3200*/  FFMA.FTZ R191, R59, R191, R60 ;  /* 0x000000bf3bbf7223 */ /* 0x000fc4000001003c */
[C-C-:B------:R-:W-:Y:S02]  /*3210*/  FFMA.FTZ R207, R59.reuse, R207, R60.reuse ;  /* 0x000000cf3bcf7223 */ /* 0x140fe4000001003c */
[C-C-:B------:R-:W-:Y:S02]  /*3220*/  FFMA.FTZ R205, R59.reuse, R205, R60.reuse ;  /* 0x000000cd3bcd7223 */ /* 0x140fe4000001003c */
[C-C-:B------:R-:W-:Y:S02]  /*3230*/  FFMA.FTZ R203, R59.reuse, R203, R60.reuse ;  /* 0x000000cb3bcb7223 */ /* 0x140fe4000001003c */
[C-C-:B------:R-:W-:Y:S02]  /*3240*/  FFMA.FTZ R201, R59.reuse, R201, R60.reuse ;  /* 0x000000c93bc97223 */ /* 0x140fe4000001003c */
[C-C-:B------:R-:W-:Y:S02]  /*3250*/  FFMA.FTZ R225, R59.reuse, R81, R60.reuse ;  /* 0x000000513be17223 */ /* 0x140fe4000001003c */
[----:B------:R-:W-:-:S02]  /*3260*/  FFMA.FTZ R74, R59, R74, R60 ;  /* 0x0000004a3b4a7223 */ /* 0x000fc4000001003c */
[----:B------:R-:W-:Y:S02]  /*3270*/  FFMA.FTZ R77, R59, R77, R60 ;  /* 0x0000004d3b4d7223 */ /* 0x000fe4000001003c */
[----:B------:R-:W-:Y:S01]  /*3280*/  FADD.FTZ R81, R134, -R61 ;  /* 0x8000003d86517221 */ /* 0x000fe20000010000 */
[----:B------:R-:W-:Y:S01]  /*3290*/  MOV R134, 0x10 ;  /* 0x0000001000867802 */ /* 0x000fe20000000f00 */
[----:B------:R-:W-:Y:S01]  /*32a0*/  FADD.FTZ R149, R149, -R76 ;  /* 0x8000004c95957221 */ /* 0x000fe20000010000 */
[----:B------:R-:W-:Y:S01]  /*32b0*/  LEA R76, P0, R192, c[0x0][0x1d0], 0x4 ;  /* 0x00007400c04c7a11 */ /* 0x000fe200078020ff */
[C-C-:B------:R-:W-:Y:S02]  /*32c0*/  FFMA.FTZ R213, R59.reuse, R213, R60.reuse ;  /* 0x000000d53bd57223 */ /* 0x140fe4000001003c */
[C-C-:B------:R-:W-:Y:S02]  /*32d0*/  FFMA.FTZ R211, R59.reuse, R211, R60.reuse ;  /* 0x000000d33bd37223 */ /* 0x140fe4000001003c */
[----:B------:R-:W-:-:S02]  /*32e0*/  FFMA.FTZ R209, R59, R209, R60 ;  /* 0x000000d13bd17223 */ /* 0x000fc4000001003c */
[C-C-:B------:R-:W-:Y:S02]  /*32f0*/  FFMA.FTZ R198, R59.reuse, R198, R60.reuse ;  /* 0x000000c63bc67223 */ /* 0x140fe4000001003c */
[C-C-:B------:R-:W-:Y:S02]  /*3300*/  FFMA.FTZ R79, R59.reuse, R79, R60.reuse ;  /* 0x0000004f3b4f7223 */ /* 0x140fe4000001003c */
[----:B------:R-:W-:Y:S02]  /*3310*/  FFMA.FTZ R78, R59, R78, R60 ;  /* 0x0000004e3b4e7223 */ /* 0x000fe4000001003c */
[----:B------:R-:W-:Y:S02]  /*3320*/  FADD.FTZ R145, R145, -R196 ;  /* 0x800000c491917221 */ /* 0x000fe40000010000 */
[----:B------:R-:W-:Y:S02]  /*3330*/  FADD.FTZ R65, R210, -R199 ;  /* 0x800000c7d2417221 */ /* 0x000fe40000010000 */
[----:B------:R-:W-:-:S02]  /*3340*/  FADD.FTZ R197, R212, -R197 ;  /* 0x800000c5d4c57221 */ /* 0x000fc40000010000 */
[----:B------:R-:W-:Y:S02]  /*3350*/  FADD.FTZ R67, R214, -R191 ;  /* 0x800000bfd6437221 */ /* 0x000fe40000010000 */
[----:B------:R-:W-:Y:S02]  /*3360*/  FADD.FTZ R207, R208, -R207 ;  /* 0x800000cfd0cf7221 */ /* 0x000fe40000010000 */
[----:B------:R-:W-:Y:S02]  /*3370*/  FADD.FTZ R69, R206, -R205 ;  /* 0x800000cdce457221 */ /* 0x000fe40000010000 */
[----:B------:R-:W-:Y:S02]  /*3380*/  FADD.FTZ R203, R148, -R203 ;  /* 0x800000cb94cb7221 */ /* 0x000fe40000010000 */
[----:B------:R-:W-:Y:S02]  /*3390*/  FADD.FTZ R71, R146, -R201 ;  /* 0x800000c992477221 */ /* 0x000fe40000010000 */
        /* <DEDUP_REMOVED lines=8> */
[----:B------:R-:W-:Y:S02]  /*3420*/  FADD.FTZ R61, R137, -R74 ;  /* 0x8000004a893d7221 */ /* 0x000fe40000010000 */
[----:B------:R-:W-:Y:S01]  /*3430*/  FADD.FTZ R85, R218, -R77 ;  /* 0x8000004dda557221 */ /* 0x000fe20000010000 */
[----:B------:R-:W-:Y:S01]  /*3440*/  LEA.HI.X R77, R192, c[0x0][0x1d4], RZ, 0x4, P0 ;  /* 0x00007500c04d7a11 */ /* 0x000fe200000f24ff */
[----:B------:R-:W-:Y:S01]  /*3450*/  FADD.FTZ R213, R144, -R213 ;  /* 0x800000d590d57221 */ /* 0x000fe20000010000 */
[----:B------:R-:W-:Y:S01]  /*3460*/  ISETP.GE.AND P0, PT, R49, c[0x0][0x164], PT ;  /* 0x0000590031007a0c */ /* 0x000fe20003f06270 */
[----:B------:R-:W-:Y:S02]  /*3470*/  FADD.FTZ R73, R142, -R211 ;  /* 0x800000d38e497221 */ /* 0x000fe40000010000 */
[----:B------:R-:W-:-:S02]  /*3480*/  FADD.FTZ R209, R140, -R209 ;  /* 0x800000d18cd17221 */ /* 0x000fc40000010000 */
[----:B------:R-:W-:Y:S02]  /*3490*/  FADD.FTZ R75, R143, -R198 ;  /* 0x800000c68f4b7221 */ /* 0x000fe40000010000 */
[----:B------:R-:W-:Y:S02]  /*34a0*/  FADD.FTZ R87, R220, -R79 ;  /* 0x8000004fdc577221 */ /* 0x000fe40000010000 */
[----:B------:R-:W-:Y:S02]  /*34b0*/  FADD.FTZ R137, R195, -R78 ;  /* 0x8000004ec3897221 */ /* 0x000fe40000010000 */
[C---:B------:R-:W-:Y:S02]  /*34c0*/  FMUL.FTZ R67, R190.reuse, R67 ;  /* 0x00000043be437220 */ /* 0x040fe40000410000 */
[C---:B------:R-:W-:Y:S02]  /*34d0*/  FMUL.FTZ R66, R190.reuse, R197 ;  /* 0x000000c5be427220 */ /* 0x040fe40000410000 */
[----:B------:R-:W-:-:S02]  /*34e0*/  FMUL.FTZ R65, R190, R65 ;  /* 0x00000041be417220 */ /* 0x000fc40000410000 */
[----:B------:R-:W-:Y:S02]  /*34f0*/  FMUL.FTZ R64, R190, R145 ;  /* 0x00000091be407220 */ /* 0x000fe40000410000 */
[C-C-:B------:R-:W-:Y:S02]  /*3500*/  FFMA.FTZ R80, R59.reuse, R80, R60.reuse ;  /* 0x000000503b507223 */ /* 0x140fe4000001003c */
[C-C-:B------:R-:W-:Y:S01]  /*3510*/  FFMA.FTZ R227, R59.reuse, R83, R60.reuse ;  /* 0x000000533be37223 */ /* 0x140fe2000001003c */
[----:B------:R0:W-:Y:S01]  /*3520*/  STG.E.128 [R76.64], R64 ;  /* 0x000000404c007986 */ /* 0x0001e2000c101d06 */
[C-C-:B------:R-:W-:Y:S02]  /*3530*/  FFMA.FTZ R82, R59.reuse, R82, R60.reuse ;  /* 0x000000523b527223 */ /* 0x140fe4000001003c */
[C-C-:B------:R-:W-:Y:S02]  /*3540*/  FFMA.FTZ R204, R59.reuse, R204, R60.reuse ;  /* 0x000000cc3bcc7223 */ /* 0x140fe4000001003c */
[----:B------:R-:W-:-:S02]  /*3550*/  FFMA.FTZ R84, R59, R84, R60 ;  /* 0x000000543b547223 */ /* 0x000fc4000001003c */
[----:B------:R-:W-:-:S04]  /*3560*/  IMAD.WIDE.U32 R78, R193, R134, c[0x0][0x1d0] ;  /* 0x00007400c14e7625 */ /* 0x000fc800078e0086 */
[C---:B------:R-:W-:Y:S02]  /*3570*/  FMUL.FTZ R71, R190.reuse, R71 ;  /* 0x00000047be477220 */ /* 0x040fe40000410000 */
[C---:B------:R-:W-:Y:S02]  /*3580*/  FMUL.FTZ R70, R190.reuse, R203 ;  /* 0x000000cbbe467220 */ /* 0x040fe40000410000 */
[C---:B------:R-:W-:Y:S02]  /*3590*/  FMUL.FTZ R69, R190.reuse, R69 ;  /* 0x00000045be457220 */ /* 0x040fe40000410000 */
[----:B------:R-:W-:Y:S02]  /*35a0*/  FMUL.FTZ R68, R190, R207 ;  /* 0x000000cfbe447220 */ /* 0x000fe40000410000 */
[----:B------:R-:W-:Y:S02]  /*35b0*/  FADD.FTZ R217, R138, -R217 ;  /* 0x800000d98ad97221 */ /* 0x000fe40000010000 */
[----:B------:R-:W-:Y:S01]  /*35c0*/  FADD.FTZ R57, R141, -R202 ;  /* 0x800000ca8d397221 */ /* 0x000fe20000010000 */
[----:B------:R1:W-:Y:S01]  /*35d0*/  STG.E.128 [R78.64], R68 ;  /* 0x000000444e007986 */ /* 0x0003e2000c101d06 */
[----:B------:R-:W-:-:S02]  /*35e0*/  FADD.FTZ R215, R136, -R215 ;  /* 0x800000d788d77221 */ /* 0x000fc40000010000 */
[----:B------:R-:W-:Y:S02]  /*35f0*/  FADD.FTZ R59, R139, -R200 ;  /* 0x800000c88b3b7221 */ /* 0x000fe40000010000 */
[----:B------:R-:W-:Y:S02]  /*3600*/  FADD.FTZ R83, R216, -R63 ;  /* 0x8000003fd8537221 */ /* 0x000fe40000010000 */
[----:B------:R-:W-:Y:S02]  /*3610*/  FADD.FTZ R63, R147, -R72 ;  /* 0x80000048933f7221 */ /* 0x000fe40000010000 */
        /* <DEDUP_REMOVED lines=12> */
[----:B------:R-:W-:Y:S02]  /*36e0*/  FADD.FTZ R231, R228, -R231 ;  /* 0x800000e7e4e77221 */ /* 0x000fe40000010000 */
[----:B------:R-:W-:Y:S02]  /*36f0*/  FADD.FTZ R135, R135, -R84 ;  /* 0x8000005487877221 */ /* 0x000fe40000010000 */
[----:B------:R-:W-:-:S02]  /*3700*/  FMUL.FTZ R59, R190, R59 ;  /* 0x0000003bbe3b7220 */ /* 0x000fc40000410000 */
[C---:B------:R-:W-:Y:S02]  /*3710*/  FMUL.FTZ R58, R190.reuse, R215 ;  /* 0x000000d7be3a7220 */ /* 0x040fe40000410000 */
[C---:B------:R-:W-:Y:S02]  /*3720*/  FMUL.FTZ R57, R190.reuse, R57 ;  /* 0x00000039be397220 */ /* 0x040fe40000410000 */
[----:B------:R-:W-:Y:S02]  /*3730*/  FMUL.FTZ R56, R190, R217 ;  /* 0x000000d9be387220 */ /* 0x000fe40000410000 */
[----:B0-----:R-:W-:-:S04]  /*3740*/  IMAD.WIDE.U32 R76, R185, R134, c[0x0][0x1d0] ;  /* 0x00007400b94c7625 */ /* 0x001fc800078e0086 */
[C---:B------:R-:W-:Y:S01]  /*3750*/  FMUL.FTZ R63, R190.reuse, R63 ;  /* 0x0000003fbe3f7220 */ /* 0x040fe20000410000 */
[----:B------:R0:W-:Y:S01]  /*3760*/  STG.E.128 [R76.64], R56 ;  /* 0x000000384c007986 */ /* 0x0001e2000c101d06 */
[C---:B------:R-:W-:Y:S02]  /*3770*/  FMUL.FTZ R62, R190.reuse, R83 ;  /* 0x00000053be3e7220 */ /* 0x040fe40000410000 */
[C---:B------:R-:W-:Y:S02]  /*3780*/  FMUL.FTZ R61, R190.reuse, R61 ;  /* 0x0000003dbe3d7220 */ /* 0x040fe40000410000 */
[----:B------:R-:W-:Y:S02]  /*3790*/  FMUL.FTZ R60, R190, R81 ;  /* 0x00000051be3c7220 */ /* 0x000fe40000410000 */
[----:B-1----:R-:W-:-:S04]  /*37a0*/  IMAD.WIDE.U32 R78, R186, R134, c[0x0][0x1d0] ;  /* 0x00007400ba4e7625 */ /* 0x002fc800078e0086 */
[C---:B------:R-:W-:Y:S01]  /*37b0*/  FMUL.FTZ R67, R190.reuse, R137 ;  /* 0x00000089be437220 */ /* 0x040fe20000410000 */
[----:B------:R0:W-:Y:S01]  /*37c0*/  STG.E.128 [R78.64], R60 ;  /* 0x0000003c4e007986 */ /* 0x0001e2000c101d06 */
[C---:B------:R-:W-:Y:S02]  /*37d0*/  FMUL.FTZ R66, R190.reuse, R87 ;  /* 0x00000057be427220 */ /* 0x040fe40000410000 */
[C---:B------:R-:W-:Y:S02]  /*37e0*/  FMUL.FTZ R65, R190.reuse, R149 ;  /* 0x00000095be417220 */ /* 0x040fe40000410000 */
[----:B------:R-:W-:Y:S02]  /*37f0*/  FMUL.FTZ R64, R190, R85 ;  /* 0x00000055be407220 */ /* 0x000fe40000410000 */
[----:B------:R-:W-:-:S04]  /*3800*/  IMAD.WIDE.U32 R80, R187, R134, c[0x0][0x1d0] ;  /* 0x00007400bb507625 */ /* 0x000fc800078e0086 */
[C---:B------:R-:W-:Y:S01]  /*3810*/  FMUL.FTZ R71, R190.reuse, R221 ;  /* 0x000000ddbe477220 */ /* 0x040fe20000410000 */
[----:B------:R0:W-:Y:S01]  /*3820*/  STG.E.128 [R80.64], R64 ;  /* 0x0000004050007986 */ /* 0x0001e2000c101d06 */
[C---:B------:R-:W-:Y:S02]  /*3830*/  FMUL.FTZ R70, R190.reuse, R227 ;  /* 0x000000e3be467220 */ /* 0x040fe40000410000 */
[C---:B------:R-:W-:Y:S02]  /*3840*/  FMUL.FTZ R69, R190.reuse, R219 ;  /* 0x000000dbbe457220 */ /* 0x040fe40000410000 */
[----:B------:R-:W-:Y:S02]  /*3850*/  FMUL.FTZ R68, R190, R225 ;  /* 0x000000e1be447220 */ /* 0x000fe40000410000 */
[----:B------:R-:W-:-:S04]  /*3860*/  IMAD.WIDE.U32 R82, R188, R134, c[0x0][0x1d0] ;  /* 0x00007400bc527625 */ /* 0x000fc800078e0086 */
[C---:B--2---:R-:W-:Y:S01]  /*3870*/  FMUL.FTZ R75, R190.reuse, R135 ;  /* 0x00000087be4b7220 */ /* 0x044fe20000410000 */
[----:B------:R0:W-:Y:S01]  /*3880*/  STG.E.128 [R82.64], R68 ;  /* 0x0000004452007986 */ /* 0x0001e2000c101d06 */
[C---:B------:R-:W-:Y:S02]  /*3890*/  FMUL.FTZ R74, R190.reuse, R231 ;  /* 0x000000e7be4a7220 */ /* 0x040fe40000410000 */
[C---:B------:R-:W-:Y:S02]  /*38a0*/  FMUL.FTZ R73, R190.reuse, R223 ;  /* 0x000000dfbe497220 */ /* 0x040fe40000410000 */
[----:B------:R-:W-:Y:S02]  /*38b0*/  FMUL.FTZ R72, R190, R229 ;  /* 0x000000e5be487220 */ /* 0x000fe40000410000 */
[----:B------:R-:W-:-:S05]  /*38c0*/  IMAD.WIDE.U32 R84, R189, R134, c[0x0][0x1d0] ;  /* 0x00007400bd547625 */ /* 0x000fca00078e0086 */
[----:B------:R0:W-:Y:S02]  /*38d0*/  STG.E.128 [R84.64], R72 ;  /* 0x0000004854007986 */ /* 0x0001e4000c101d06 */
[----:B0-----:R-:W-:Y:S01]  /*38e0*/  @P0 CALL.REL.NOINC `(.L_x_23) ;  /* 0x0000001000000944 */ /* 0x001fe20003c00000 */
[----:B------:R-:W-:Y:S05]  /*38f0*/  BRA `(.L_x_24) ;  /* 0xffffd45000007947 */ /* 0x000fea000383ffff */
.L_x_23:
[----:B------:R-:W-:Y:S02]  /*3900*/  MOV R74, R4 ;  /* 0x00000004004a7202 */ /* 0x000fe40000000f00 */
[----:B------:R-:W-:Y:S02]  /*3910*/  MOV R78, R28 ;  /* 0x0000001c004e7202 */ /* 0x000fe40000000f00 */
[----:B------:R-:W-:Y:S02]  /*3920*/  MOV R4, R6 ;  /* 0x0000000600047202 */ /* 0x000fe40000000f00 */
[----:B------:R-:W-:Y:S02]  /*3930*/  MOV R28, R30 ;  /* 0x0000001e001c7202 */ /* 0x000fe40000000f00 */
[----:B------:R-:W-:-:S02]  /*3940*/  MOV R6, R8 ;  /* 0x0000000800067202 */ /* 0x000fc40000000f00 */
[----:B------:R-:W-:Y:S02]  /*3950*/  MOV R30, R32 ;  /* 0x00000020001e7202 */ /* 0x000fe40000000f00 */
        /* <DEDUP_REMOVED lines=38> */
.L_x_16:
[----:B------:R-:W-:Y:S02]  /*3bc0*/  SHF.L.U32 R86, R86, 0xe, RZ ;  /* 0x0000000e56567819 */ /* 0x000fe400000006ff */
[----:B------:R-:W-:Y:S02]  /*3bd0*/  MOV R81, 0x10 ;  /* 0x0000001000517802 */ /* 0x000fe40000000f00 */
[----:B------:R-:W-:-:S04]  /*3be0*/  LOP3.LUT R86, R51, R86, RZ, 0xfc, !PT ;  /* 0x0000005633567212 */ /* 0x000fc800078efcff */
[C---:B------:R-:W-:Y:S01]  /*3bf0*/  IADD3 R48, R86.reuse, 0x800, RZ ;  /* 0x0000080056307810 */ /* 0x040fe20007ffe0ff */
[CC--:B------:R-:W-:Y:S01]  /*3c00*/  IMAD.WIDE.U32 R2, R86.reuse, R81.reuse, c[0x0][0x1c0] ;  /* 0x0000700056027625 */ /* 0x0c0fe200078e0051 */
[C---:B------:R-:W-:Y:S02]  /*3c10*/  IADD3 R52, R86.reuse, 0x1000, RZ ;  /* 0x0000100056347810 */ /* 0x040fe40007ffe0ff */
[C---:B------:R-:W-:Y:S01]  /*3c20*/  IADD3 R0, R86.reuse, 0x1800, RZ ;  /* 0x0000180056007810 */ /* 0x040fe20007ffe0ff */
[CC--:B------:R-:W-:Y:S01]  /*3c30*/  IMAD.WIDE.U32 R24, R86.reuse, R81.reuse, c[0x0][0x1c8] ;  /* 0x0000720056187625 */ /* 0x0c0fe200078e0051 */
[----:B------:R0:W-:Y:S01]  /*3c40*/  STG.E.128 [R2.64], R64 ;  /* 0x0000004002007986 */ /* 0x0001e2000c101d06 */
[----:B------:R-:W-:Y:S02]  /*3c50*/  LOP3.LUT R80, R86, 0x2000, RZ, 0xfc, !PT ;  /* 0x0000200056507812 */ /* 0x000fe400078efcff */
[CC--:B------:R-:W-:Y:S01]  /*3c60*/  IMAD.WIDE.U32 R26, R48.reuse, R81.reuse, c[0x0][0x1c0] ;  /* 0x00007000301a7625 */ /* 0x0c0fe200078e0051 */
[----:B------:R1:W-:Y:S03]  /*3c70*/  STG.E.128 [R24.64], R56 ;  /* 0x0000003818007986 */ /* 0x0003e6000c101d06 */
[-C--:B------:R-:W-:Y:S01]  /*3c80*/  IMAD.WIDE.U32 R48, R48, R81.reuse, c[0x0][0x1c8] ;  /* 0x0000720030307625 */ /* 0x080fe200078e0051 */
[----:B------:R2:W-:Y:S03]  /*3c90*/  STG.E.128 [R26.64], R68 ;  /* 0x000000441a007986 */ /* 0x0005e6000c101d06 */
[-C--:B------:R-:W-:Y:S01]  /*3ca0*/  IMAD.WIDE.U32 R50, R52, R81.reuse, c[0x0][0x1c0] ;  /* 0x0000700034327625 */ /* 0x080fe200078e0051 */
[----:B------:R3:W-:Y:S03]  /*3cb0*/  STG.E.128 [R48.64], R60 ;  /* 0x0000003c30007986 */ /* 0x0007e6000c101d06 */
[CC--:B------:R-:W-:Y:S01]  /*3cc0*/  IMAD.WIDE.U32 R54, R0.reuse, R81.reuse, c[0x0][0x1c0] ;  /* 0x0000700000367625 */ /* 0x0c0fe200078e0051 */
[----:B------:R4:W-:Y:S03]  /*3cd0*/  STG.E.128 [R50.64], R76 ;  /* 0x0000004c32007986 */ /* 0x0009e6000c101d06 */
[----:B0-----:R-:W-:Y:S01]  /*3ce0*/  IMAD.WIDE.U32 R2, R0, R81, c[0x0][0x1c8] ;  /* 0x0000720000027625 */ /* 0x001fe200078e0051 */
[----:B------:R-:W-:-:S02]  /*3cf0*/  IADD3 R0, R86, 0x2800, RZ ;  /* 0x0000280056007810 */ /* 0x000fc40007ffe0ff */
[----:B-1----:R-:W-:Y:S01]  /*3d00*/  IADD3 R56, R86, 0x3000, RZ ;  /* 0x0000300056387810 */ /* 0x002fe20007ffe0ff */
[----:B------:R-:W-:Y:S01]  /*3d10*/  IMAD.WIDE.U32 R52, R52, R81, c[0x0][0x1c8] ;  /* 0x0000720034347625 */ /* 0x000fe200078e0051 */
[----:B------:R-:W-:-:S03]  /*3d20*/  IADD3 R86, R86, 0x3800, RZ ;  /* 0x0000380056567810 */ /* 0x000fc60007ffe0ff */
[CC--:B------:R-:W-:Y:S01]  /*3d30*/  IMAD.WIDE.U32 R24, R80.reuse, R81.reuse, c[0x0][0x1c0] ;  /* 0x0000700050187625 */ /* 0x0c0fe200078e0051 */
[----:B------:R0:W-:Y:S03]  /*3d40*/  STG.E.128 [R52.64], R72 ;  /* 0x0000004834007986 */ /* 0x0001e6000c101d06 */
[-C--:B--2---:R-:W-:Y:S01]  /*3d50*/  IMAD.WIDE.U32 R26, R80, R81.reuse, c[0x0][0x1c8] ;  /* 0x00007200501a7625 */ /* 0x084fe200078e0051 */
[----:B------:R1:W-:Y:S03]  /*3d60*/  STG.E.128 [R54.64], R28 ;  /* 0x0000001c36007986 */ /* 0x0003e6000c101d06 */
[CC--:B---3--:R-:W-:Y:S01]  /*3d70*/  IMAD.WIDE.U32 R48, R0.reuse, R81.reuse, c[0x0][0x1c0] ;  /* 0x0000700000307625 */ /* 0x0c8fe200078e0051 */
[----:B------:R2:W-:Y:S03]  /*3d80*/  STG.E.128 [R2.64], R4 ;  /* 0x0000000402007986 */ /* 0x0005e6000c101d06 */
[-C--:B----4-:R-:W-:Y:S01]  /*3d90*/  IMAD.WIDE.U32 R50, R0, R81.reuse, c[0x0][0x1c8] ;  /* 0x0000720000327625 */ /* 0x090fe200078e0051 */
[----:B------:R-:W-:Y:S04]  /*3da0*/  STG.E.128 [R24.64], R32 ;  /* 0x0000002018007986 */ /* 0x000fe8000c101d06 */
[----:B------:R-:W-:Y:S01]  /*3db0*/  STG.E.128 [R26.64], R8 ;  /* 0x000000081a007986 */ /* 0x000fe2000c101d06 */
[----:B0-----:R-:W-:-:S03]  /*3dc0*/  IMAD.WIDE.U32 R52, R56, R81, c[0x0][0x1c0] ;  /* 0x0000700038347625 */ /* 0x001fc600078e0051 */
[----:B------:R-:W-:Y:S01]  /*3dd0*/  STG.E.128 [R48.64], R36 ;  /* 0x0000002430007986 */ /* 0x000fe2000c101d06 */
[----:B-1----:R-:W-:-:S03]  /*3de0*/  IMAD.WIDE.U32 R28, R56, R81, c[0x0][0x1c8] ;  /* 0x00007200381c7625 */ /* 0x002fc600078e0051 */
[----:B------:R-:W-:Y:S01]  /*3df0*/  STG.E.128 [R50.64], R12 ;  /* 0x0000000c32007986 */ /* 0x000fe2000c101d06 */
[----:B------:R-:W-:-:S03]  /*3e00*/  IMAD.WIDE.U32 R30, R86, R81, c[0x0][0x1c0] ;  /* 0x00007000561e7625 */ /* 0x000fc600078e0051 */
[----:B------:R-:W-:Y:S01]  /*3e10*/  STG.E.128 [R52.64], R40 ;  /* 0x0000002834007986 */ /* 0x000fe2000c101d06 */
[----:B--2---:R-:W-:-:S03]  /*3e20*/  IMAD.WIDE.U32 R2, R86, R81, c[0x0][0x1c8] ;  /* 0x0000720056027625 */ /* 0x004fc600078e0051 */
[----:B------:R-:W-:Y:S04]  /*3e30*/  STG.E.128 [R28.64], R16 ;  /* 0x000000101c007986 */ /* 0x000fe8000c101d06 */
[----:B------:R-:W-:Y:S04]  /*3e40*/  STG.E.128 [R30.64], R44 ;  /* 0x0000002c1e007986 */ /* 0x000fe8000c101d06 */
[----:B------:R-:W-:Y:S01]  /*3e50*/  STG.E.128 [R2.64], R20 ;  /* 0x0000001402007986 */ /* 0x000fe2000c101d06 */
[----:B------:R-:W-:Y:S05]  /*3e60*/  EXIT ;  /* 0x000000000000794d */ /* 0x000fea0003800000 */
.L_x_17:
[----:B------:R-:W-:Y:S02]  /*3e70*/  MOV R60, R62 ;  /* 0x0000003e003c7202 */ /* 0x000fe40000000f00 */
[----:B------:R-:W-:-:S02]  /*3e80*/  MOV R65, 0x10 ;  /* 0x0000001000417802 */ /* 0x000fc40000000f00 */
[----:B------:R-:W-:Y:S02]  /*3e90*/  MOV R66, 0x1f ;  /* 0x0000001f00427802 */ /* 0x000fe40000000f00 */
[----:B------:R-:W-:Y:S02]  /*3ea0*/  MOV R67, 0xffffffff ;  /* 0xffffffff00437802 */ /* 0x000fe40000000f00 */
[----:B------:R-:W-:Y:S02]  /*3eb0*/  MOV R56, 0x3ed0 ;  /* 0x00003ed000387802 */ /* 0x000fe40000000f00 */
[----:B------:R-:W-:Y:S05]  /*3ec0*/  CALL.REL.NOINC `($__internal_1_$__cuda_sm70_shflsync_down_p) ;  /* 0x0000045000007944 */ /* 0x000fea0003c00000 */
[----:B-1----:R-:W-:Y:S01]  /*3ed0*/  MOV R59, R66 ;  /* 0x00000042003b7202 */ /* 0x002fe20000000f00 */
[----:B0-----:R-:W-:Y:S05]  /*3ee0*/  BRA `(.L_x_25) ;  /* 0xffffeb3000007947 */ /* 0x001fea000383ffff */
.L_x_18:
[----:B------:R-:W-:Y:S01]  /*3ef0*/  HFMA2.MMA R65, -RZ, RZ, 0, 9.5367431640625e-07 ;  /* 0x00000010ff417435 */ /* 0x000fe200000001ff */
[----:B------:R-:W-:Y:S02]  /*3f00*/  MOV R60, R61 ;  /* 0x0000003d003c7202 */ /* 0x000fe40000000f00 */
[----:B------:R-:W-:Y:S02]  /*3f10*/  MOV R66, 0x1f ;  /* 0x0000001f00427802 */ /* 0x000fe40000000f00 */
[----:B------:R-:W-:-:S02]  /*3f20*/  MOV R67, 0xffffffff ;  /* 0xffffffff00437802 */ /* 0x000fc40000000f00 */
[----:B------:R-:W-:Y:S02]  /*3f30*/  MOV R56, 0x3f50 ;  /* 0x00003f5000387802 */ /* 0x000fe40000000f00 */
[----:B01----:R-:W-:Y:S05]  /*3f40*/  CALL.REL.NOINC `($__internal_1_$__cuda_sm70_shflsync_down_p) ;  /* 0x000003d000007944 */ /* 0x003fea0003c00000 */
[----:B------:R-:W-:Y:S01]  /*3f50*/  FADD.FTZ R62, R62, R59 ;  /* 0x0000003b3e3e7221 */ /* 0x000fe20000010000 */
[----:B0-----:R-:W-:Y:S01]  /*3f60*/  HFMA2.MMA R65, -RZ, RZ, 0, 4.76837158203125e-07 ;  /* 0x00000008ff417435 */ /* 0x001fe200000001ff */
[----:B-1----:R-:W-:Y:S01]  /*3f70*/  FADD.FTZ R61, R61, R66 ;  /* 0x000000423d3d7221 */ /* 0x002fe20000010000 */
[----:B------:R-:W-:Y:S02]  /*3f80*/  MOV R66, 0x1f ;  /* 0x0000001f00427802 */ /* 0x000fe40000000f00 */
[----:B------:R-:W-:Y:S02]  /*3f90*/  MOV R67, 0xffffffff ;  /* 0xffffffff00437802 */ /* 0x000fe40000000f00 */
[----:B------:R-:W-:Y:S02]  /*3fa0*/  MOV R60, R62 ;  /* 0x0000003e003c7202 */ /* 0x000fe40000000f00 */
[----:B------:R-:W-:Y:S02]  /*3fb0*/  MOV R56, 0x3fd0 ;  /* 0x00003fd000387802 */ /* 0x000fe40000000f00 */
[----:B------:R-:W-:Y:S05]  /*3fc0*/  CALL.REL.NOINC `($__internal_1_$__cuda_sm70_shflsync_down_p) ;  /* 0x0000035000007944 */ /* 0x000fea0003c00000 */
[----:B0-----:R-:W-:Y:S01]  /*3fd0*/  HFMA2.MMA R65, -RZ, RZ, 0, 4.76837158203125e-07 ;  /* 0x00000008ff417435 */ /* 0x001fe200000001ff */
[----:B-1----:R-:W-:-:S02]  /*3fe0*/  MOV R59, R66 ;  /* 0x00000042003b7202 */ /* 0x002fc40000000f00 */
[----:B------:R-:W-:Y:S02]  /*3ff0*/  MOV R60, R61 ;  /* 0x0000003d003c7202 */ /* 0x000fe40000000f00 */
[----:B------:R-:W-:Y:S02]  /*4000*/  MOV R66, 0x1f ;  /* 0x0000001f00427802 */ /* 0x000fe40000000f00 */
[----:B------:R-:W-:Y:S02]  /*4010*/  MOV R67, 0xffffffff ;  /* 0xffffffff00437802 */ /* 0x000fe40000000f00 */
[----:B------:R-:W-:Y:S02]  /*4020*/  MOV R56, 0x4040 ;  /* 0x0000404000387802 */ /* 0x000fe40000000f00 */
[----:B------:R-:W-:Y:S05]  /*4030*/  CALL.REL.NOINC `($__internal_1_$__cuda_sm70_shflsync_down_p) ;  /* 0x000002e000007944 */ /* 0x000fea0003c00000 */
[----:B------:R-:W-:Y:S01]  /*4040*/  FADD.FTZ R62, R59, R62 ;  /* 0x0000003e3b3e7221 */ /* 0x000fe20000010000 */
[----:B0-----:R-:W-:Y:S01]  /*4050*/  HFMA2.MMA R65, -RZ, RZ, 0, 2.384185791015625e-07 ;  /* 0x00000004ff417435 */ /* 0x001fe200000001ff */
[----:B-1----:R-:W-:Y:S01]  /*4060*/  FADD.FTZ R61, R61, R66 ;  /* 0x000000423d3d7221 */ /* 0x002fe20000010000 */
[----:B------:R-:W-:Y:S02]  /*4070*/  MOV R66, 0x1f ;  /* 0x0000001f00427802 */ /* 0x000fe40000000f00 */
[----:B------:R-:W-:-:S02]  /*4080*/  MOV R67, 0xffffffff ;  /* 0xffffffff00437802 */ /* 0x000fc40000000f00 */
[----:B------:R-:W-:Y:S02]  /*4090*/  MOV R60, R62 ;  /* 0x0000003e003c7202 */ /* 0x000fe40000000f00 */
[----:B------:R-:W-:Y:S02]  /*40a0*/  MOV R56, 0x40c0 ;  /* 0x000040c000387802 */ /* 0x000fe40000000f00 */
[----:B------:R-:W-:Y:S05]  /*40b0*/  CALL.REL.NOINC `($__internal_1_$__cuda_sm70_shflsync_down_p) ;  /* 0x0000026000007944 */ /* 0x000fea0003c00000 */
[----:B0-----:R-:W-:Y:S01]  /*40c0*/  HFMA2.MMA R65, -RZ, RZ, 0, 2.384185791015625e-07 ;  /* 0x00000004ff417435 */ /* 0x001fe200000001ff */
[----:B-1----:R-:W-:Y:S02]  /*40d0*/  MOV R59, R66 ;  /* 0x00000042003b7202 */ /* 0x002fe40000000f00 */
[----:B------:R-:W-:Y:S02]  /*40e0*/  MOV R60, R61 ;  /* 0x0000003d003c7202 */ /* 0x000fe40000000f00 */
[----:B------:R-:W-:Y:S02]  /*40f0*/  MOV R66, 0x1f ;  /* 0x0000001f00427802 */ /* 0x000fe40000000f00 */
[----:B------:R-:W-:Y:S02]  /*4100*/  MOV R67, 0xffffffff ;  /* 0xffffffff00437802 */ /* 0x000fe40000000f00 */
[----:B------:R-:W-:-:S02]  /*4110*/  MOV R56, 0x4130 ;  /* 0x0000413000387802 */ /* 0x000fc40000000f00 */
[----:B------:R-:W-:Y:S05]  /*4120*/  CALL.REL.NOINC `($__internal_1_$__cuda_sm70_shflsync_down_p) ;  /* 0x000001f000007944 */ /* 0x000fea0003c00000 */
[----:B------:R-:W-:Y:S01]  /*4130*/  FADD.FTZ R62, R59, R62 ;  /* 0x0000003e3b3e7221 */ /* 0x000fe20000010000 */
[----:B0-----:R-:W-:Y:S01]  /*4140*/  HFMA2.MMA R65, -RZ, RZ, 0, 1.1920928955078125e-07 ;  /* 0x00000002ff417435 */ /* 0x001fe200000001ff */
[----:B-1----:R-:W-:Y:S01]  /*4150*/  FADD.FTZ R63, R61, R66 ;  /* 0x000000423d3f7221 */ /* 0x002fe20000010000 */
[----:B------:R-:W-:-:S02]  /*4160*/  MOV R66, 0x1f ;  /* 0x0000001f00427802 */ /* 0x000fc40000000f00 */
[----:B------:R-:W-:Y:S02]  /*4170*/  MOV R67, 0xffffffff ;  /* 0xffffffff00437802 */ /* 0x000fe40000000f00 */
[----:B------:R-:W-:Y:S02]  /*4180*/  MOV R60, R62 ;  /* 0x0000003e003c7202 */ /* 0x000fe40000000f00 */
[----:B------:R-:W-:Y:S02]  /*4190*/  MOV R56, 0x41b0 ;  /* 0x000041b000387802 */ /* 0x000fe40000000f00 */
[----:B------:R-:W-:Y:S05]  /*41a0*/  CALL.REL.NOINC `($__internal_1_$__cuda_sm70_shflsync_down_p) ;  /* 0x0000017000007944 */ /* 0x000fea0003c00000 */
[----:B0-----:R-:W-:Y:S01]  /*41b0*/  HFMA2.MMA R65, -RZ, RZ, 0, 1.1920928955078125e-07 ;  /* 0x00000002ff417435 */ /* 0x001fe200000001ff */
[----:B-1----:R-:W-:Y:S02]  /*41c0*/  MOV R59, R66 ;  /* 0x00000042003b7202 */ /* 0x002fe40000000f00 */
[----:B------:R-:W-:Y:S02]  /*41d0*/  MOV R60, R63 ;  /* 0x0000003f003c7202 */ /* 0x000fe40000000f00 */
[----:B------:R-:W-:Y:S02]  /*41e0*/  MOV R66, 0x1f ;  /* 0x0000001f00427802 */ /* 0x000fe40000000f00 */
[----:B------:R-:W-:-:S02]  /*41f0*/  MOV R67, 0xffffffff ;  /* 0xffffffff00437802 */ /* 0x000fc40000000f00 */
[----:B------:R-:W-:Y:S02]  /*4200*/  MOV R56, 0x4220 ;  /* 0x0000422000387802 */ /* 0x000fe40000000f00 */
[----:B------:R-:W-:Y:S05]  /*4210*/  CALL.REL.NOINC `($__internal_1_$__cuda_sm70_shflsync_down_p) ;  /* 0x0000010000007944 */ /* 0x000fea0003c00000 */
[----:B------:R-:W-:Y:S01]  /*4220*/  FADD.FTZ R61, R59, R62 ;  /* 0x0000003e3b3d7221 */ /* 0x000fe20000010000 */
[----:B0-----:R-:W-:Y:S01]  /*4230*/  HFMA2.MMA R65, -RZ, RZ, 0, 5.9604644775390625e-08 ;  /* 0x00000001ff417435 */ /* 0x001fe200000001ff */
[----:B-1----:R-:W-:Y:S01]  /*4240*/  FADD.FTZ R63, R63, R66 ;  /* 0x000000423f3f7221 */ /* 0x002fe20000010000 */
[----:B------:R-:W-:Y:S02]  /*4250*/  MOV R66, 0x1f ;  /* 0x0000001f00427802 */ /* 0x000fe40000000f00 */
[----:B------:R-:W-:Y:S02]  /*4260*/  MOV R67, 0xffffffff ;  /* 0xffffffff00437802 */ /* 0x000fe40000000f00 */
[----:B------:R-:W-:Y:S02]  /*4270*/  MOV R60, R61 ;  /* 0x0000003d003c7202 */ /* 0x000fe40000000f00 */
[----:B------:R-:W-:Y:S02]  /*4280*/  MOV R56, 0x42a0 ;  /* 0x000042a000387802 */ /* 0x000fe40000000f00 */
[----:B------:R-:W-:Y:S05]  /*4290*/  CALL.REL.NOINC `($__internal_1_$__cuda_sm70_shflsync_down_p) ;  /* 0x0000008000007944 */ /* 0x000fea0003c00000 */
[----:B0-----:R-:W-:Y:S01]  /*42a0*/  HFMA2.MMA R65, -RZ, RZ, 0, 5.9604644775390625e-08 ;  /* 0x00000001ff417435 */ /* 0x001fe200000001ff */
[----:B-1----:R-:W-:-:S02]  /*42b0*/  MOV R64, R66 ;  /* 0x0000004200407202 */ /* 0x002fc40000000f00 */
[----:B------:R-:W-:Y:S02]  /*42c0*/  MOV R60, R63 ;  /* 0x0000003f003c7202 */ /* 0x000fe40000000f00 */
[----:B------:R-:W-:Y:S02]  /*42d0*/  MOV R66, 0x1f ;  /* 0x0000001f00427802 */ /* 0x000fe40000000f00 */
[----:B------:R-:W-:Y:S02]  /*42e0*/  MOV R67, 0xffffffff ;  /* 0xffffffff00437802 */ /* 0x000fe40000000f00 */
[----:B------:R-:W-:Y:S02]  /*42f0*/  MOV R56, 0x4310 ;  /* 0x0000431000387802 */ /* 0x000fe40000000f00 */
[----:B------:R-:W-:Y:S05]  /*4300*/  CALL.REL.NOINC `($__internal_1_$__cuda_sm70_shflsync_down_p) ;  /* 0x0000001000007944 */ /* 0x000fea0003c00000 */
[----:B01----:R-:W-:Y:S05]  /*4310*/  BRA `(.L_x_26) ;  /* 0xffffe82000007947 */ /* 0x003fea000383ffff */
        .weak           $__internal_1_$__cuda_sm70_shflsync_down_p
        .type           $__internal_1_$__cuda_sm70_shflsync_down_p,@function
        .size           $__internal_1_$__cuda_sm70_shflsync_down_p,(.L_x_3408 - $__internal_1_$__cuda_sm70_shflsync_down_p)
$__internal_1_$__cuda_sm70_shflsync_down_p:
[----:B------:R-:W-:Y:S01]  /*4320*/  HFMA2.MMA R57, -RZ, RZ, 0, 0 ;  /* 0x00000000ff397435 */ /* 0x000fe200000001ff */
[----:B------:R-:W-:Y:S04]  /*4330*/  WARPSYNC R67 ;  /* 0x0000004300007348 */ /* 0x000fe80003800000 */
[----:B------:R0:W1:Y:S01]  /*4340*/  SHFL.DOWN PT, R66, R60, R65, R66 ;  /* 0x080000413c427389 */ /* 0x00006200000e0042 */
[----:B------:R-:W-:Y:S05]  /*4350*/  RET.REL.NODEC R56 `(_ZN10layer_norm13ln_bwd_kernelINS_13Kernel_traitsI13__nv_bfloat16fS2_fjLj65536ELj8ELj1ELj8ELj16ENS_18Kernel_traits_baseILj65536ES2_fS2_fjLj256EEEEEEEvNS_9BwdParamsE) ;  /* 0xffffbca038007950 */ /* 0x000fea0003c3ffff */
.L_x_27:
        /* <DEDUP_REMOVED lines=10> */
.L_x_3408:


//--------------------- .text._ZN10layer_norm22ln_bwd_finalize_kernelINS_22Kernel_traits_finalizeILj65536E13__nv_bfloat16S2_S2_fjLj1024ELj4ENS_18Kernel_traits_baseILj65536ES2_S2_S2_fjLj1024EEEEEEEvNS_9BwdParamsE --------------------------
	.section	.text._ZN10layer_norm22ln_bwd_finalize_kernelINS_22Kernel_traits_finalizeILj65536E13__nv_bfloat16S2_S2_fjLj1024ELj4ENS_18Kernel_traits_baseILj65536ES2_S2_S2_fjLj1024EEEEEEEvNS_9BwdParamsE,"ax",@progbits
	.sectioninfo	@"SHI_REGISTERS=32"
	.align	128
        .global         _ZN10layer_norm22ln_bwd_finalize_kernelINS_22Kernel_traits_finalizeILj65536E13__nv_bfloat16S2_S2_fjLj1024ELj4ENS_18Kernel_traits_baseILj65536ES2_S2_S2_fjLj1024EEEEEEEvNS_9BwdParamsE
        .type           _ZN10layer_norm22ln_bwd_finalize_kernelINS_22Kernel_traits_finalizeILj65536E13__nv_bfloat16S2_S2_fjLj1024ELj4ENS_18Kernel_traits_baseILj65536ES2_S2_S2_fjLj1024EEEEEEEvNS_9BwdParamsE,@function
        .size           _ZN10layer_norm22ln_bwd_finalize_kernelINS_22Kernel_traits_finalizeILj65536E13__nv_bfloat16S2_S2_fjLj1024ELj4ENS_18Kernel_traits_baseILj65536ES2_S2_S2_fjLj1024EEEEEEEvNS_9BwdParamsE,(.L_x_3409 - _ZN10layer_norm22ln_bwd_finalize_kernelINS_22Kernel_traits_finalizeILj65536E13__nv_bfloat16S2_S2_fjLj1024ELj4ENS_18Kernel_traits_baseILj65536ES2_S2_S2_fjLj1024EEEEEEEvNS_9BwdParamsE)
        .other          _ZN10layer_norm22ln_bwd_finalize_kernelINS_22Kernel_traits_finalizeILj65536E13__nv_bfloat16S2_S2_fjLj1024ELj4ENS_18Kernel_traits_baseILj65536ES2_S2_S2_fjLj1024EEEEEEEvNS_9BwdParamsE,@"STO_CUDA_ENTRY STV_DEFAULT"
_ZN10layer_norm22ln_bwd_finalize_kernelINS_22Kernel_traits_finalizeILj65536E13__nv_bfloat16S2_S2_fjLj1024ELj4ENS_18Kernel_traits_baseILj65536ES2_S2_S2_fjLj1024EEEEEEEvNS_9BwdParamsE:
.text._ZN10layer_norm22ln_bwd_finalize_kernelINS_22Kernel_traits_finalizeILj65536E13__nv_bfloat16S2_S2_fjLj1024ELj4ENS_18Kernel_traits_baseILj65536ES2_S2_S2_fjLj1024EEEEEEEvNS_9BwdParamsE:
        /* <DEDUP_REMOVED lines=19> */
.L_x_40:
        /* <DEDUP_REMOVED lines=27> */
.L_x_32:
        /* <DEDUP_REMOVED lines=32> */
.L_x_31:
[----:B------:R-:W-:Y:S05]  /*04e0*/  BSYNC B1 ;  /* 0x0000000000017941 */ /* 0x000fea0003800000 */
.L_x_30:
        /* <DEDUP_REMOVED lines=22> */
.L_x_34:
[----:B------:R-:W-:Y:S05]  /*0650*/  BSYNC B1 ;  /* 0x0000000000017941 */ /* 0x000fea0003800000 */
.L_x_33:
        /* <DEDUP_REMOVED lines=10> */
.L_x_29:
[----:B------:R-:W-:Y:S05]  /*0700*/  BSYNC B0 ;  /* 0x0000000000007941 */ /* 0x000fea0003800000 */
.L_x_28:
        /* <DEDUP_REMOVED lines=11> */
.L_x_41:
        /* <DEDUP_REMOVED lines=18> */
.L_x_42:
[----:B------:R-:W-:Y:S01]  /*08e0*/  @!P1 SHF.R.U32.HI R2, RZ, 0x3, R0 ;  /* 0x00000003ff029819 */ /* 0x000fe20000011600 */
[----:B---3--:R-:W-:Y:S02]  /*08f0*/  FADD.FTZ R5, R5, R10 ;  /* 0x0000000a05057221 */ /* 0x008fe40000010000 */
[----:B--2---:R-:W-:Y:S01]  /*0900*/  FADD.FTZ R7, R7, R4 ;  /* 0x0000000407077221 */ /* 0x004fe20000010000 */
[----:B------:R-:W-:-:S05]  /*0910*/  @!P1 LOP3.LUT R2, R2, 0x1ffffffc, RZ, 0xc0, !PT ;  /* 0x1ffffffc02029812 */ /* 0x000fca00078ec0ff */
[----:B------:R2:W-:Y:S04]  /*0920*/  @!P1 STS [R2+0x2000], R5 ;  /* 0x0020000502009388 */ /* 0x0005e80000000800 */
[----:B------:R2:W-:Y:S02]  /*0930*/  @!P1 STS [R2+0x2080], R7 ;  /* 0x0020800702009388 */ /* 0x0005e40000000800 */
.L_x_35:
        /* <DEDUP_REMOVED lines=13> */
.L_x_39:
[----:B------:R-:W-:Y:S05]  /*0a10*/  BSYNC B0 ;  /* 0x0000000000007941 */ /* 0x000fea0003800000 */
.L_x_38:
[C---:B------:R-:W-:Y:S02]  /*0a20*/  ISETP.GT.U32.AND P1, PT, R18.reuse, -0x10001, PT ;  /* 0xfffeffff1200780c */ /* 0x040fe40003f24070 */
[----:B------:R-:W-:Y:S02]  /*0a30*/  IADD3 R18, R18, 0x10000, RZ ;  /* 0x0001000012127810 */ /* 0x000fe40007ffe0ff */
[----:B------:R-:W-:-:S09]  /*0a40*/  IADD3 R19, R19, 0x8000, RZ ;  /* 0x0000800013137810 */ /* 0x000fd20007ffe0ff */
[----:B012---:R-:W-:Y:S05]  /*0a50*/  @P1 BRA `(.L_x_40) ;  /* 0xfffff6d000001947 */ /* 0x007fea000383ffff */
[----:B------:R-:W-:Y:S05]  /*0a60*/  EXIT ;  /* 0x000000000000794d */ /* 0x000fea0003800000 */
.L_x_36:
[----:B--2---:R-:W-:Y:S01]  /*0a70*/  IMAD.MOV.U32 R10, RZ, RZ, R4 ;  /* 0x000000ffff0a7224 */ /* 0x004fe200078e0004 */
[----:B------:R-:W-:Y:S01]  /*0a80*/  MOV R9, 0x1 ;  /* 0x0000000100097802 */ /* 0x000fe20000000f00 */
[----:B------:R-:W-:Y:S01]  /*0a90*/  IMAD.MOV.U32 R6, RZ, RZ, 0x1f ;  /* 0x0000001fff067424 */ /* 0x000fe200078e00ff */
[----:B------:R-:W-:Y:S02]  /*0aa0*/  MOV R11, 0xffffffff ;  /* 0xffffffff000b7802 */ /* 0x000fe40000000f00 */
[----:B------:R-:W-:Y:S02]  /*0ab0*/  MOV R2, 0xad0 ;  /* 0x00000ad000027802 */ /* 0x000fe40000000f00 */
[----:B01----:R-:W-:Y:S05]  /*0ac0*/  CALL.REL.NOINC `($__internal_2_$__cuda_sm70_shflsync_bfly_p) ;  /* 0x000003c000007944 */ /* 0x003fea0003c00000 */
[----:B-1----:R-:W-:Y:S01]  /*0ad0*/  IMAD.MOV.U32 R3, RZ, RZ, R6 ;  /* 0x000000ffff037224 */ /* 0x002fe200078e0006 */
[----:B0-----:R-:W-:Y:S05]  /*0ae0*/  BRA `(.L_x_41) ;  /* 0xfffffcd000007947 */ /* 0x001fea000383ffff */
.L_x_37:
[----:B------:R-:W-:Y:S01]  /*0af0*/  HFMA2.MMA R6, -RZ, RZ, 0, 1.847743988037109375e-06 ;  /* 0x0000001fff067435 */ /* 0x000fe200000001ff */
[----:B------:R-:W-:Y:S01]  /*0b00*/  MOV R10, R13 ;  /* 0x0000000d000a7202 */ /* 0x000fe20000000f00 */
[----:B------:R-:W-:Y:S01]  /*0b10*/  IMAD.MOV.U32 R9, RZ, RZ, 0x2 ;  /* 0x00000002ff097424 */ /* 0x000fe200078e00ff */
[----:B------:R-:W-:Y:S01]  /*0b20*/  MOV R2, 0xb50 ;  /* 0x00000b5000027802 */ /* 0x000fe20000000f00 */
[----:B------:R-:W-:-:S02]  /*0b30*/  IMAD.MOV.U32 R11, RZ, RZ, -0x1 ;  /* 0xffffffffff0b7424 */ /* 0x000fc400078e00ff */
[----:B012---:R-:W-:Y:S05]  /*0b40*/  CALL.REL.NOINC `($__internal_2_$__cuda_sm70_shflsync_bfly_p) ;  /* 0x0000034000007944 */ /* 0x007fea0003c00000 */
[----:B01----:R-:W-:Y:S01]  /*0b50*/  FADD.FTZ R10, R13, R6 ;  /* 0x000000060d0a7221 */ /* 0x003fe20000010000 */
[----:B------:R-:W-:Y:S01]  /*0b60*/  MOV R9, 0x4 ;  /* 0x0000000400097802 */ /* 0x000fe20000000f00 */
[----:B------:R-:W-:Y:S01]  /*0b70*/  IMAD.MOV.U32 R6, RZ, RZ, 0x1f ;  /* 0x0000001fff067424 */ /* 0x000fe200078e00ff */
[----:B------:R-:W-:-:S02]  /*0b80*/  MOV R11, 0xffffffff ;  /* 0xffffffff000b7802 */ /* 0x000fc40000000f00 */
[----:B------:R-:W-:Y:S02]  /*0b90*/  MOV R2, 0xbb0 ;  /* 0x00000bb000027802 */ /* 0x000fe40000000f00 */
[----:B------:R-:W-:Y:S05]  /*0ba0*/  CALL.REL.NOINC `($__internal_2_$__cuda_sm70_shflsync_bfly_p) ;  /* 0x000002e000007944 */ /* 0x000fea0003c00000 */
[----:B01----:R-:W-:Y:S01]  /*0bb0*/  FADD.FTZ R10, R10, R6 ;  /* 0x000000060a0a7221 */ /* 0x003fe20000010000 */
[----:B------:R-:W-:Y:S01]  /*0bc0*/  HFMA2.MMA R6, -RZ, RZ, 0, 1.847743988037109375e-06 ;  /* 0x0000001fff067435 */ /* 0x000fe200000001ff */
[----:B------:R-:W-:Y:S01]  /*0bd0*/  IMAD.MOV.U32 R9, RZ, RZ, 0x8 ;  /* 0x00000008ff097424 */ /* 0x000fe200078e00ff */
[----:B------:R-:W-:Y:S01]  /*0be0*/  MOV R2, 0xc10 ;  /* 0x00000c1000027802 */ /* 0x000fe20000000f00 */
[----:B------:R-:W-:-:S03]  /*0bf0*/  IMAD.MOV.U32 R11, RZ, RZ, -0x1 ;  /* 0xffffffffff0b7424 */ /* 0x000fc600078e00ff */
[----:B------:R-:W-:Y:S05]  /*0c00*/  CALL.REL.NOINC `($__internal_2_$__cuda_sm70_shflsync_bfly_p) ;  /* 0x0000028000007944 */ /* 0x000fea0003c00000 */
[----:B-1----:R-:W-:Y:S01]  /*0c10*/  FADD.FTZ R4, R10, R6 ;  /* 0x000000060a047221 */ /* 0x002fe20000010000 */
[----:B0-----:R-:W-:Y:S01]  /*0c20*/  MOV R9, 0x10 ;  /* 0x0000001000097802 */ /* 0x001fe20000000f00 */
[----:B------:R-:W-:Y:S01]  /*0c30*/  IMAD.MOV.U32 R6, RZ, RZ, 0x1f ;  /* 0x0000001fff067424 */ /* 0x000fe200078e00ff */
[----:B------:R-:W-:Y:S01]  /*0c40*/  MOV R11, 0xffffffff ;  /* 0xffffffff000b7802 */ /* 0x000fe20000000f00 */
[----:B------:R-:W-:Y:S01]  /*0c50*/  IMAD.MOV.U32 R10, RZ, RZ, R4 ;  /* 0x000000ffff0a7224 */ /* 0x000fe200078e0004 */
[----:B------:R-:W-:Y:S02]  /*0c60*/  MOV R2, 0xc80 ;  /* 0x00000c8000027802 */ /* 0x000fe40000000f00 */
[----:B------:R-:W-:Y:S05]  /*0c70*/  CALL.REL.NOINC `($__internal_2_$__cuda_sm70_shflsync_bfly_p) ;  /* 0x0000021000007944 */ /* 0x000fea0003c00000 */
[----:B0-----:R-:W-:Y:S01]  /*0c80*/  HFMA2.MMA R9, -RZ, RZ, 0, 5.9604644775390625e-08 ;  /* 0x00000001ff097435 */ /* 0x001fe200000001ff */
[----:B-1----:R-:W-:Y:S01]  /*0c90*/  MOV R7, R6 ;  /* 0x0000000600077202 */ /* 0x002fe20000000f00 */
[----:B------:R-:W-:Y:S01]  /*0ca0*/  IMAD.MOV.U32 R10, RZ, RZ, R5 ;  /* 0x000000ffff0a7224 */ /* 0x000fe200078e0005 */
[----:B------:R-:W-:Y:S01]  /*0cb0*/  MOV R11, 0xffffffff ;  /* 0xffffffff000b7802 */ /* 0x000fe20000000f00 */
[----:B------:R-:W-:Y:S01]  /*0cc0*/  IMAD.MOV.U32 R6, RZ, RZ, 0x1f ;  /* 0x0000001fff067424 */ /* 0x000fe200078e00ff */
[----:B------:R-:W-:-:S02]  /*0cd0*/  MOV R2, 0xcf0 ;  /* 0x00000cf000027802 */ /* 0x000fc40000000f00 */
[----:B------:R-:W-:Y:S05]  /*0ce0*/  CALL.REL.NOINC `($__internal_2_$__cuda_sm70_shflsync_bfly_p) ;  /* 0x000001a000007944 */ /* 0x000fea0003c00000 */
[----:B01----:R-:W-:Y:S01]  /*0cf0*/  FADD.FTZ R10, R5, R6 ;  /* 0x00000006050a7221 */ /* 0x003fe20000010000 */
[----:B------:R-:W-:Y:S01]  /*0d00*/  HFMA2.MMA R6, -RZ, RZ, 0, 1.847743988037109375e-06 ;  /* 0x0000001fff067435 */ /* 0x000fe200000001ff */
[----:B------:R-:W-:Y:S01]  /*0d10*/  IMAD.MOV.U32 R9, RZ, RZ, 0x2 ;  /* 0x00000002ff097424 */ /* 0x000fe200078e00ff */
[----:B------:R-:W-:Y:S01]  /*0d20*/  MOV R2, 0xd50 ;  /* 0x00000d5000027802 */ /* 0x000fe20000000f00 */
[----:B------:R-:W-:-:S03]  /*0d30*/  IMAD.MOV.U32 R11, RZ, RZ, -0x1 ;  /* 0xffffffffff0b7424 */ /* 0x000fc600078e00ff */
[----:B------:R-:W-:Y:S05]  /*0d40*/  CALL.REL.NOINC `($__internal_2_$__cuda_sm70_shflsync_bfly_p) ;  /* 0x0000014000007944 */ /* 0x000fea0003c00000 */
        /* <DEDUP_REMOVED lines=13> */
[----:B------:R-:W-:Y:S01]  /*0e20*/  HFMA2.MMA R6, -RZ, RZ, 0, 1.847743988037109375e-06 ;  /* 0x0000001fff067435 */ /* 0x000fe200000001ff */
[----:B------:R-:W-:Y:S01]  /*0e30*/  MOV R9, 0x10 ;  /* 0x0000001000097802 */ /* 0x000fe20000000f00 */
[----:B------:R-:W-:Y:S01]  /*0e40*/  IMAD.MOV.U32 R11, RZ, RZ, -0x1 ;  /* 0xffffffffff0b7424 */ /* 0x000fe200078e00ff */
[----:B------:R-:W-:-:S03]  /*0e50*/  MOV R2, 0xe70 ;  /* 0x00000e7000027802 */ /* 0x000fc60000000f00 */
[----:B------:R-:W-:Y:S05]  /*0e60*/  CALL.REL.NOINC `($__internal_2_$__cuda_sm70_shflsync_bfly_p) ;  /* 0x0000002000007944 */ /* 0x000fea0003c00000 */
[----:B-1----:R-:W-:Y:S01]  /*0e70*/  MOV R5, R6 ;  /* 0x0000000600057202 */ /* 0x002fe20000000f00 */
[----:B0-----:R-:W-:Y:S05]  /*0e80*/  BRA `(.L_x_42) ;  /* 0xfffffa5000007947 */ /* 0x001fea000383ffff */
        .weak           $__internal_2_$__cuda_sm70_shflsync_bfly_p
        .type           $__internal_2_$__cuda_sm70_shflsync_bfly_p,@function
        .size           $__internal_2_$__cuda_sm70_shflsync_bfly_p,(.L_x_3409 - $__internal_2_$__cuda_sm70_shflsync_bfly_p)
$__internal_2_$__cuda_sm70_shflsync_bfly_p:
[----:B------:R-:W-:Y:S01]  /*0e90*/  HFMA2.MMA R3, -RZ, RZ, 0, 0 ;  /* 0x00000000ff037435 */ /* 0x000fe200000001ff */
[----:B------:R-:W-:Y:S04]  /*0ea0*/  WARPSYNC R11 ;  /* 0x0000000b00007348 */ /* 0x000fe80003800000 */
[----:B------:R0:W1:Y:S01]  /*0eb0*/  SHFL.BFLY PT, R6, R10, R9, R6 ;  /* 0x0c0000090a067389 */ /* 0x00006200000e0006 */
[----:B------:R-:W-:Y:S05]  /*0ec0*/  RET.REL.NODEC R2 `(_ZN10layer_norm22ln_bwd_finalize_kernelINS_22Kernel_traits_finalizeILj65536E13__nv_bfloat16S2_S2_fjLj1024ELj4ENS_18Kernel_traits_baseILj65536ES2_S2_S2_fjLj1024EEEEEEEvNS_9BwdParamsE) ;  /* 0xfffff13002007950 */ /* 0x000fea0003c3ffff */
.L_x_43:
        /* <DEDUP_REMOVED lines=11> */
.L_x_3409:


//--------------------- .text._ZN10layer_norm13ln_bwd_kernelINS_13Kernel_traitsI13__nv_bfloat16S2_S2_fjLj65536ELj8ELj1ELj8ELj16ENS_18Kernel_traits_baseILj65536ES2_S2_S2_fjLj256EEEEEEEvNS_9BwdParamsE --------------------------
	.section	.text._ZN10layer_norm13ln_bwd_kernelINS_13Kernel_traitsI13__nv_bfloat16S2_S2_fjLj65536ELj8ELj1ELj8ELj16ENS_18Kernel_traits_baseILj65536ES2_S2_S2_fjLj256EEEEEEEvNS_9BwdParamsE,"ax",@progbits
	.sectioninfo	@"SHI_REGISTERS=209"
	.align	128
        .global         _ZN10layer_norm13ln_bwd_kernelINS_13Kernel_traitsI13__nv_bfloat16S2_S2_fjLj65536ELj8ELj1ELj8ELj16ENS_18Kernel_traits_baseILj65536ES2_S2_S2_fjLj256EEEEEEEvNS_9BwdParamsE
        .type           _ZN10layer_norm13ln_bwd_kernelINS_13Kernel_traitsI13__nv_bfloat16S2_S2_fjLj65536ELj8ELj1ELj8ELj16ENS_18Kernel_traits_baseILj65536ES2_S2_S2_fjLj256EEEEEEEvNS_9BwdParamsE,@function
        .size           _ZN10layer_norm13ln_bwd_kernelINS_13Kernel_traitsI13__nv_bfloat16S2_S2_fjLj65536ELj8ELj1ELj8ELj16ENS_18Kernel_traits_baseILj65536ES2_S2_S2_fjLj256EEEEEEEvNS_9BwdParamsE,(.L_x_3410 - _ZN10layer_norm13ln_bwd_kernelINS_13Kernel_traitsI13__nv_bfloat16S2_S2_fjLj65536ELj8ELj1ELj8ELj16ENS_18Kernel_traits_baseILj65536ES2_S2_S2_fjLj256EEEEEEEvNS_9BwdParamsE)
        .other          _ZN10layer_norm13ln_bwd_kernelINS_13Kernel_traitsI13__nv_bfloat16S2_S2_fjLj65536ELj8ELj1ELj8ELj16ENS_18Kernel_traits_baseILj65536ES2_S2_S2_fjLj256EEEEEEEvNS_9BwdParamsE,@"STO_CUDA_ENTRY STV_DEFAULT"
_ZN10layer_norm13ln_bwd_kernelINS_13Kernel_traitsI13__nv_bfloat16S2_S2_fjLj65536ELj8ELj1ELj8ELj16ENS_18Kernel_traits_baseILj65536ES2_S2_S2_fjLj256EEEEEEEvNS_9BwdParamsE:
.text._ZN10layer_norm13ln_bwd_kernelINS_13Kernel_traitsI13__nv_bfloat16S2_S2_fjLj65536ELj8ELj1ELj8ELj16ENS_18Kernel_traits_baseILj65536ES2_S2_S2_fjLj256EEEEEEEvNS_9BwdParamsE:
[----:B------:R-:W-:Y:S02]  /*0000*/  MOV R1, c[0x0][0x28] ;  /* 0x00000a0000017a02 */ /* 0x000fe40000000f00 */
[----:B------:R-:W0:Y:S01]  /*0010*/  S2R R90, SR_CTAID.X ;  /* 0x00000000005a7919 */ /* 0x000e220000002500 */
[----:B------:R-:W-:Y:S01]  /*0020*/  ISETP.NE.U32.AND P0, PT, RZ, c[0x0][0x178], PT ;  /* 0x00005e00ff007a0c */ /* 0x000fe20003f05070 */
[----:B------:R-:W-:Y:S01]  /*0030*/  HFMA2.MMA R33, -RZ, RZ, 0, 9.5367431640625e-07 ;  /* 0x00000010ff217435 */ /* 0x000fe200000001ff */
[----:B------:R-:W-:Y:S01]  /*0040*/  ULDC.64 UR6, c[0x0][0x118] ;  /* 0x0000460000067ab9 */ /* 0x000fe20000000a00 */
[----:B------:R-:W1:Y:S01]  /*0050*/  S2R R95, SR_TID.X ;  /* 0x00000000005f7919 */ /* 0x000e620000002100 */
[----:B------:R-:W-:Y:S02]  /*0060*/  ISETP.NE.AND.EX P0, PT, RZ, c[0x0][0x17c], PT, P0 ;  /* 0x00005f00ff007a0c */ /* 0x000fe40003f05300 */
[----:B0-----:R-:W-:Y:S02]  /*0070*/  LOP3.LUT R93, R90, 0x7, RZ, 0xc0, !PT ;  /* 0x000000075a5d7812 */ /* 0x001fe400078ec0ff */
[----:B-1----:R-:W-:Y:S02]  /*0080*/  LOP3.LUT R91, R95, 0x1f, RZ, 0xc0, !PT ;  /* 0x0000001f5f5b7812 */ /* 0x002fe400078ec0ff */
[----:B------:R-:W-:-:S04]  /*0090*/  SHF.L.U32 R92, R93, 0x8, RZ ;  /* 0x000000085d5c7819 */ /* 0x000fc800000006ff */
[----:B------:R-:W-:-:S04]  /*00a0*/  LOP3.LUT R92, R92, 0x700, R91, 0xe2, !PT ;  /* 0x000007005c5c7812 */ /* 0x000fc800078ee25b */
[----:B------:R-:W-:Y:S02]  /*00b0*/  LOP3.LUT R92, R92, 0xe0, R95, 0xf8, !PT ;  /* 0x000000e05c5c7812 */ /* 0x000fe400078ef85f */
[----:B------:R-:W-:Y:S02]  /*00c0*/  SHF.R.U32.HI R90, RZ, 0x3, R90 ;  /* 0x00000003ff5a7819 */ /* 0x000fe4000001165a */
[C---:B------:R-:W-:Y:S02]  /*00d0*/  @P0 IADD3 R2, R92.reuse, 0x800, RZ ;  /* 0x000008005c020810 */ /* 0x040fe40007ffe0ff */
[C---:B------:R-:W-:Y:S02]  /*00e0*/  @P0 IADD3 R4, R92.reuse, 0x1000, RZ ;  /* 0x000010005c040810 */ /* 0x040fe40007ffe0ff */
[----:B------:R-:W-:Y:S01]  /*00f0*/  @P0 IADD3 R6, R92, 0x1800, RZ ;  /* 0x000018005c060810 */ /* 0x000fe20007ffe0ff */
[----:B------:R-:W-:Y:S01]  /*0100*/  @P0 IMAD.WIDE.U32 R2, R2, R33, c[0x0][0x198] ;  /* 0x0000660002020625 */ /* 0x000fe200078e0021 */
[----:B------:R-:W-:-:S02]  /*0110*/  @P0 LEA R8, P1, R92, c[0x0][0x198], 0x4 ;  /* 0x000066005c080a11 */ /* 0x000fc400078220ff */
[----:B------:R-:W-:Y:S01]  /*0120*/  LEA.HI R32, R95, R90, RZ, 0x18 ;  /* 0x0000005a5f207211 */ /* 0x000fe200078fc0ff */
[-C--:B------:R-:W-:Y:S01]  /*0130*/  @P0 IMAD.WIDE.U32 R4, R4, R33.reuse, c[0x0][0x198] ;  /* 0x0000660004040625 */ /* 0x080fe200078e0021 */
[----:B------:R-:W-:Y:S01]  /*0140*/  @P0 LEA.HI.X R9, R92, c[0x0][0x19c], RZ, 0x4, P1 ;  /* 0x000067005c090a11 */ /* 0x000fe200008f24ff */
[----:B------:R0:W5:Y:S02]  /*0150*/  @P0 LDG.E.128 R60, [R2.64] ;  /* 0x00000006023c0981 */ /* 0x000164000c1e1d00 */
[----:B------:R-:W-:Y:S01]  /*0160*/  @P0 IMAD.WIDE.U32 R6, R6, R33, c[0x0][0x198] ;  /* 0x0000660006060625 */ /* 0x000fe200078e0021 */
[----:B------:R-:W-:Y:S01]  /*0170*/  MOV R89, R32 ;  /* 0x0000002000597202 */ /* 0x000fe20000000f00 */
[----:B------:R1:W5:Y:S04]  /*0180*/  @P0 LDG.E.128 R40, [R4.64] ;  /* 0x0000000604280981 */ /* 0x000368000c1e1d00 */
[----:B------:R2:W5:Y:S04]  /*0190*/  @P0 LDG.E.128 R16, [R6.64] ;  /* 0x0000000606100981 */ /* 0x000568000c1e1d00 */
[----:B------:R3:W5:Y:S01]  /*01a0*/  @P0 LDG.E.128 R56, [R8.64] ;  /* 0x0000000608380981 */ /* 0x000762000c1e1d00 */
        /* <DEDUP_REMOVED lines=30> */
[----:B---3--:R-:W-:Y:S01]  /*0390*/  CS2R R8, SRZ ;  /* 0x0000000000087805 */ /* 0x008fe2000001ff00 */
[----:B--2---:R-:W-:Y:S01]  /*03a0*/  CS2R R6, SRZ ;  /* 0x0000000000067805 */ /* 0x004fe2000001ff00 */
[----:B-1----:R-:W-:Y:S01]  /*03b0*/  CS2R R4, SRZ ;  /* 0x0000000000047805 */ /* 0x002fe2000001ff00 */
[----:B------:R-:W-:Y:S05]  /*03c0*/  @P0 BRA `(.L_x_44) ;  /* 0x000034a000000947 */ /* 0x000fea0003800000 */
[----:B0-----:R-:W-:-:S05]  /*03d0*/  IMAD.WIDE.U32 R2, R92, R33, c[0x0][0x190] ;  /* 0x000064005c027625 */ /* 0x001fca00078e0021 */
[----:B------:R0:W5:Y:S04]  /*03e0*/  LDG.E.128 R76, [R2.64] ;  /* 0x00000006024c7981 */ /* 0x000168000c1e1d00 */
[----:B------:R0:W5:Y:S04]  /*03f0*/  LDG.E.128 R12, [R2.64+0x8000] ;  /* 0x00800006020c7981 */ /* 0x000168000c1e1d00 */
[----:B------:R0:W5:Y:S04]  /*0400*/  LDG.E.128 R8, [R2.64+0x10000] ;  /* 0x0100000602087981 */ /* 0x000168000c1e1d00 */
[----:B------:R0:W5:Y:S02]  /*0410*/  LDG.E.128 R4, [R2.64+0x18000] ;  /* 0x0180000602047981 */ /* 0x000164000c1e1d00 */
[--C-:B-----5:R-:W-:Y:S01]  /*0420*/  PRMT R131, RZ, 0x5410, R56.reuse ;  /* 0x00005410ff837816 */ /* 0x120fe20000000038 */
[----:B------:R-:W-:Y:S01]  /*0430*/  CS2R R86, SRZ ;  /* 0x0000000000567805 */ /* 0x000fe2000001ff00 */
[----:B------:R-:W-:Y:S01]  /*0440*/  PRMT R130, RZ, 0x7610, R56 ;  /* 0x00007610ff827816 */ /* 0x000fe20000000038 */
[----:B------:R-:W-:Y:S01]  /*0450*/  CS2R R84, SRZ ;  /* 0x0000000000547805 */ /* 0x000fe2000001ff00 */
[--C-:B------:R-:W-:Y:S01]  /*0460*/  PRMT R129, RZ, 0x5410, R57.reuse ;  /* 0x00005410ff817816 */ /* 0x100fe20000000039 */
        /* <DEDUP_REMOVED lines=43> */
[----:B------:R-:W-:Y:S01]  /*0720*/  PRMT R143, RZ, 0x5410, R16 ;  /* 0x00005410ff8f7816 */ /* 0x000fe20000000010 */
[----:B------:R-:W-:Y:S01]  /*0730*/  CS2R R52, SRZ ;  /* 0x0000000000347805 */ /* 0x000fe2000001ff00 */
[----:B------:R-:W-:Y:S01]  /*0740*/  MOV R147, 0x1 ;  /* 0x0000000100937802 */ /* 0x000fe20000000f00 */
[----:B------:R-:W-:Y:S01]  /*0750*/  CS2R R50, SRZ ;  /* 0x0000000000327805 */ /* 0x000fe2000001ff00 */
[----:B------:R-:W-:Y:S01]  /*0760*/  MOV R142, RZ ;  /* 0x000000ff008e7202 */ /* 0x000fe20000000f00 */
[----:B------:R-:W-:Y:S01]  /*0770*/  CS2R R48, SRZ ;  /* 0x0000000000307805 */ /* 0x000fe2000001ff00 */
[----:B------:R-:W-:Y:S01]  /*0780*/  MOV R88, RZ ;  /* 0x000000ff00587202 */ /* 0x000fe20000000f00 */
[----:B------:R-:W-:Y:S01]  /*0790*/  CS2R R46, SRZ ;  /* 0x00000000002e7805 */ /* 0x000fe2000001ff00 */
[----:B------:R-:W-:-:S02]  /*07a0*/  MOV R94, RZ ;  /* 0x000000ff005e7202 */ /* 0x000fc40000000f00 */
[----:B------:R-:W-:Y:S02]  /*07b0*/  MOV R138, RZ ;  /* 0x000000ff008a7202 */ /* 0x000fe40000000f00 */
[----:B------:R-:W-:Y:S02]  /*07c0*/  MOV R132, RZ ;  /* 0x000000ff00847202 */ /* 0x000fe40000000f00 */
[----:B------:R-:W-:Y:S02]  /*07d0*/  MOV R0, RZ ;  /* 0x000000ff00007202 */ /* 0x000fe40000000f00 */
[----:B------:R-:W-:Y:S02]  /*07e0*/  MOV R114, RZ ;  /* 0x000000ff00727202 */ /* 0x000fe40000000f00 */
[----:B------:R-:W-:Y:S02]  /*07f0*/  MOV R141, RZ ;  /* 0x000000ff008d7202 */ /* 0x000fe40000000f00 */
[----:B------:R-:W-:-:S02]  /*0800*/  MOV R135, RZ ;  /* 0x000000ff00877202 */ /* 0x000fc40000000f00 */
[----:B------:R-:W-:Y:S02]  /*0810*/  PRMT R146, RZ, 0x7610, R16 ;  /* 0x00007610ff927816 */ /* 0x000fe40000000010 */
[--C-:B------:R-:W-:Y:S02]  /*0820*/  PRMT R145, RZ, 0x5410, R17.reuse ;  /* 0x00005410ff917816 */ /* 0x100fe40000000011 */
[----:B------:R-:W-:Y:S02]  /*0830*/  PRMT R149, RZ, 0x7610, R17 ;  /* 0x00007610ff957816 */ /* 0x000fe40000000011 */
[--C-:B------:R-:W-:Y:S02]  /*0840*/  PRMT R148, RZ, 0x5410, R18.reuse ;  /* 0x00005410ff947816 */ /* 0x100fe40000000012 */
[----:B------:R-:W-:Y:S02]  /*0850*/  PRMT R151, RZ, 0x7610, R18 ;  /* 0x00007610ff977816 */ /* 0x000fe40000000012 */
[----:B------:R-:W-:-:S02]  /*0860*/  PRMT R150, RZ, 0x5410, R19 ;  /* 0x00005410ff967816 */ /* 0x000fc40000000013 */
[----:B0-----:R-:W-:Y:S02]  /*0870*/  PRMT R152, RZ, 0x7610, R19 ;  /* 0x00007610ff987816 */ /* 0x001fe40000000013 */
.L_x_52:
[----:B------:R-:W-:Y:S01]  /*0880*/  ISETP.NE.U32.AND P0, PT, RZ, c[0x0][0x178], PT ;  /* 0x00005e00ff007a0c */ /* 0x000fe20003f05070 */
[----:B------:R-:W-:Y:S01]  /*0890*/  HFMA2.MMA R179, -RZ, RZ, 0, 9.5367431640625e-07 ;  /* 0x00000010ffb37435 */ /* 0x000fe200000001ff */
[----:B------:R-:W-:Y:S02]  /*08a0*/  LEA R44, R89, R92, 0xd ;  /* 0x0000005c592c7211 */ /* 0x000fe400078e68ff */
[----:B------:R-:W-:Y:S02]  /*08b0*/  ISETP.NE.AND.EX P0, PT, RZ, c[0x0][0x17c], PT, P0 ;  /* 0x00005f00ff007a0c */ /* 0x000fe40003f05300 */
[----:B------:R-:W-:-:S11]  /*08c0*/  IADD3 R28, R44, 0x800, RZ ;  /* 0x000008002c1c7810 */ /* 0x000fd60007ffe0ff */
[----:B------:R-:W-:Y:S01]  /*08d0*/  @P0 IMAD.WIDE.U32 R2, R28, R179, c[0x0][0x178] ;  /* 0x00005e001c020625 */ /* 0x000fe200078e00b3 */
[----:B------:R-:W-:-:S03]  /*08e0*/  IADD3 R34, R44, 0x1000, RZ ;  /* 0x000010002c227810 */ /* 0x000fc60007ffe0ff */
[-C--:B------:R-:W-:Y:S01]  /*08f0*/  @P0 IMAD.WIDE.U32 R20, R44, R179.reuse, c[0x0][0x178] ;  /* 0x00005e002c140625 */ /* 0x080fe200078e00b3 */
[----:B------:R0:W2:Y:S03]  /*0900*/  @P0 LDG.E.128 R36, [R2.64] ;  /* 0x0000000602240981 */ /* 0x0000a6000c1e1d00 */
[----:B------:R-:W-:Y:S02]  /*0910*/  @P0 IMAD.WIDE.U32 R16, R34, R179, c[0x0][0x178] ;  /* 0x00005e0022100625 */ /* 0x000fe400078e00b3 */
[----:B------:R-:W3:Y:S04]  /*0920*/  @P0 LDG.E.128 R20, [R20.64] ;  /* 0x0000000614140981 */ /* 0x000ee8000c1e1d00 */
[----:B------:R-:W4:Y:S01]  /*0930*/  @P0 LDG.E.128 R16, [R16.64] ;  /* 0x0000000610100981 */ /* 0x000f22000c1e1d00 */
[----:B------:R-:W-:-:S05]  /*0940*/  IADD3 R156, R44, 0x1800, RZ ;  /* 0x000018002c9c7810 */ /* 0x000fca0007ffe0ff */
[----:B------:R-:W-:-:S06]  /*0950*/  @P0 IMAD.WIDE.U32 R24, R156, R179, c[0x0][0x178] ;  /* 0x00005e009c180625 */ /* 0x000fcc00078e00b3 */
[----:B------:R-:W5:Y:S01]  /*0960*/  @P0 LDG.E.128 R24, [R24.64] ;  /* 0x0000000618180981 */ /* 0x000f62000c1e1d00 */
[----:B------:R-:W-:Y:S01]  /*0970*/  @!P0 IMAD.WIDE.U32 R32, R28, R179, c[0x0][0x170] ;  /* 0x00005c001c208625 */ /* 0x000fe200078e00b3 */
[----:B------:R-:W-:Y:S02]  /*0980*/  MOV R40, 0x4 ;  /* 0x0000000400287802 */ /* 0x000fe40000000f00 */
[----:B------:R-:W-:-:S03]  /*0990*/  @P0 MOV R181, RZ ;  /* 0x000000ff00b50202 */ /* 0x000fc60000000f00 */
[----:B------:R-:W-:-:S04]  /*09a0*/  @!P0 IMAD.WIDE R2, R89, R40, c[0x0][0x180] ;  /* 0x0000600059028625 */ /* 0x000fc800078e0228 */
[----:B------:R-:W-:Y:S01]  /*09b0*/  IMAD.WIDE R40, R89, R40, c[0x0][0x188] ;  /* 0x0000620059287625 */ /* 0x000fe200078e0228 */
[----:B------:R1:W2:Y:S04]  /*09c0*/  @!P0 LDG.E R181, [R2.64] ;  /* 0x0000000602b58981 */ /* 0x0002a8000c1e1900 */
[----:B------:R0:W2:Y:S01]  /*09d0*/  LDG.E R153, [R40.64] ;  /* 0x0000000628997981 */ /* 0x0000a2000c1e1900 */
[----:B------:R-:W-:-:S04]  /*09e0*/  IMAD.WIDE.U32 R28, R28, R179, c[0x0][0x1b8] ;  /* 0x00006e001c1c7625 */ /* 0x000fc800078e00b3 */
[-C--:B------:R-:W-:Y:S02]  /*09f0*/  @!P0 IMAD.WIDE.U32 R154, R34, R179.reuse, c[0x0][0x170] ;  /* 0x00005c00229a8625 */ /* 0x080fe400078e00b3 */
[----:B------:R-:W2:Y:S02]  /*0a00*/  LDG.E.128 R28, [R28.64] ;  /* 0x000000061c1c7981 */ /* 0x000ea4000c1e1d00 */
[----:B------:R-:W-:Y:S01]  /*0a10*/  @!P0 IMAD.WIDE.U32 R44, R44, R179, c[0x0][0x170] ;  /* 0x00005c002c2c8625 */ /* 0x000fe200078e00b3 */
[----:B------:R-:W-:-:S04]  /*0a20*/  SHF.L.U32 R43, R89, 0xd, RZ ;  /* 0x0000000d592b7819 */ /* 0x000fc800000006ff */
[----:B------:R-:W-:-:S05]  /*0a30*/  LOP3.LUT R43, R43, R92, RZ, 0xfc, !PT ;  /* 0x0000005c2b2b7212 */ /* 0x000fca00078efcff */
[----:B0-----:R-:W-:-:S06]  /*0a40*/  IMAD.WIDE.U32 R40, R43, R179, c[0x0][0x1b8] ;  /* 0x00006e002b287625 */ /* 0x001fcc00078e00b3 */
[----:B------:R-:W2:Y:S01]  /*0a50*/  LDG.E.128 R40, [R40.64] ;  /* 0x0000000628287981 */ /* 0x000ea2000c1e1d00 */
[----:B-1----:R-:W-:-:S03]  /*0a60*/  @!P0 IMAD.WIDE.U32 R2, R156, R179, c[0x0][0x170] ;  /* 0x00005c009c028625 */ /* 0x002fc600078e00b3 */
[----:B------:R0:W2:Y:S04]  /*0a70*/  @!P0 LDG.E.128 R36, [R32.64] ;  /* 0x0000000620248981 */ /* 0x0000a8000c1e1d00 */
[----:B------:R1:W3:Y:S04]  /*0a80*/  @!P0 LDG.E.128 R20, [R44.64] ;  /* 0x000000062c148981 */ /* 0x0002e8000c1e1d00 */
[----:B------:R1:W4:Y:S01]  /*0a90*/  @!P0 LDG.E.128 R16, [R154.64] ;  /* 0x000000069a108981 */ /* 0x000322000c1e1d00 */
[----:B0-----:R-:W-:-:S06]  /*0aa0*/  IMAD.WIDE.U32 R32, R34, R179, c[0x0][0x1b8] ;  /* 0x00006e0022207625 */ /* 0x001fcc00078e00b3 */
[----:B------:R-:W3:Y:S04]  /*0ab0*/  LDG.E.128 R32, [R32.64] ;  /* 0x0000000620207981 */ /* 0x000ee8000c1e1d00 */
[----:B------:R0:W5:Y:S01]  /*0ac0*/  @!P0 LDG.E.128 R24, [R2.64] ;  /* 0x0000000602188981 */ /* 0x000162000c1e1d00 */
[----:B------:R-:W-:-:S04]  /*0ad0*/  PRMT R164, RZ, 0x7610, R12 ;  /* 0x00007610ffa47816 */ /* 0x000fc8000000000c */
[----:B------:R-:W0:Y:S01]  /*0ae0*/  @P0 MUFU.RCP R170, R164 ;  /* 0x000000a400aa0308 */ /* 0x000e220000001000 */
[----:B------:R-:W-:Y:S02]  /*0af0*/  PRMT R168, RZ, 0x7610, R14 ;  /* 0x00007610ffa87816 */ /* 0x000fe4000000000e */
[----:B------:R-:W-:-:S05]  /*0b00*/  PRMT R166, RZ, 0x5410, R12 ;  /* 0x00005410ffa67816 */ /* 0x000fca000000000c */
[----:B------:R-:W0:Y:S01]  /*0b10*/  @P0 MUFU.RCP R2, R168 ;  /* 0x000000a800020308 */ /* 0x000e220000001000 */
[----:B------:R-:W-:-:S07]  /*0b20*/  PRMT R160, RZ, 0x7610, R13 ;  /* 0x00007610ffa07816 */ /* 0x000fce000000000d */
[----:B------:R-:W0:Y:S01]  /*0b30*/  @P0 MUFU.RCP R154, R166 ;  /* 0x000000a6009a0308 */ /* 0x000e220000001000 */
[----:B------:R-:W-:Y:S02]  /*0b40*/  PRMT R158, RZ, 0x5410, R14 ;  /* 0x00005410ff9e7816 */ /* 0x000fe4000000000e */
[----:B------:R-:W-:-:S05]  /*0b50*/  PRMT R162, RZ, 0x5410, R13 ;  /* 0x00005410ffa27816 */ /* 0x000fca000000000d */
[----:B------:R-:W0:Y:S01]  /*0b60*/  @P0 MUFU.RCP R172, R160 ;  /* 0x000000a000ac0308 */ /* 0x000e220000001000 */
[--C-:B------:R-:W-:Y:S02]  /*0b70*/  PRMT R169, RZ, 0x5410, R15.reuse ;  /* 0x00005410ffa97816 */ /* 0x100fe4000000000f */
[----:B------:R-:W-:-:S05]  /*0b80*/  PRMT R171, RZ, 0x7610, R15 ;  /* 0x00007610ffab7816 */ /* 0x000fca000000000f */
[----:B------:R-:W0:Y:S08]  /*0b90*/  @P0 MUFU.RCP R174, R158 ;  /* 0x0000009e00ae0308 */ /* 0x000e300000001000 */
[----:B------:R-:W0:Y:S08]  /*0ba0*/  @P0 MUFU.RCP R44, R162 ;  /* 0x000000a2002c0308 */ /* 0x000e300000001000 */
[----:B------:R-:W0:Y:S08]  /*0bb0*/  @P0 MUFU.RCP R176, R169 ;  /* 0x000000a900b00308 */ /* 0x000e300000001000 */
[----:B------:R-:W0:Y:S01]  /*0bc0*/  @P0 MUFU.RCP R3, R171 ;  /* 0x000000ab00030308 */ /* 0x000e220000001000 */
[----:B------:R-:W-:-:S02]  /*0bd0*/  PRMT R183, RZ, 0x7610, R11 ;  /* 0x00007610ffb77816 */ /* 0x000fc4000000000b */
[--C-:B--2---:R-:W-:Y:S02]  /*0be0*/  PRMT R167, RZ, 0x7610, R36.reuse ;  /* 0x00007610ffa77816 */ /* 0x104fe40000000024 */
[----:B------:R-:W-:Y:S02]  /*0bf0*/  PRMT R178, RZ, 0x5410, R36 ;  /* 0x00005410ffb27816 */ /* 0x000fe40000000024 */
[----:B------:R-:W-:Y:S01]  /*0c00*/  PRMT R180, RZ, 0x5410, R37 ;  /* 0x00005410ffb47816 */ /* 0x000fe20000000025 */
[----:B------:R-:W-:Y:S01]  /*0c10*/  @P0 FADD.FTZ R155, -R122, R167 ;  /* 0x000000a77a9b0221 */ /* 0x000fe20000010100 */
[----:B------:R-:W-:Y:S01]  /*0c20*/  PRMT R173, RZ, 0x7610, R37 ;  /* 0x00007610ffad7816 */ /* 0x000fe20000000025 */
[----:B------:R-:W-:Y:S01]  /*0c30*/  IMAD.WIDE.U32 R36, R156, R179, c[0x0][0x1b8] ;  /* 0x00006e009c247625 */ /* 0x000fe200078e00b3 */
[--C-:B------:R-:W-:Y:S02]  /*0c40*/  PRMT R182, RZ, 0x5410, R38.reuse ;  /* 0x00005410ffb67816 */ /* 0x100fe40000000026 */
[----:B------:R-:W-:Y:S01]  /*0c50*/  PRMT R175, RZ, 0x7610, R38 ;  /* 0x00007610ffaf7816 */ /* 0x000fe20000000026 */
[----:B------:R-:W-:Y:S01]  /*0c60*/  @!P0 FADD.FTZ R38, R167, -R181 ;  /* 0x800000b5a7268221 */ /* 0x000fe20000010000 */
[----:B------:R-:W-:Y:S01]  /*0c70*/  PRMT R184, RZ, 0x5410, R39 ;  /* 0x00005410ffb87816 */ /* 0x000fe20000000027 */
[----:B0-----:R-:W-:Y:S01]  /*0c80*/  @P0 FMUL.FTZ R155, R155, R170 ;  /* 0x000000aa9b9b0220 */ /* 0x001fe20000410000 */
[----:B------:R-:W-:Y:S01]  /*0c90*/  PRMT R177, RZ, 0x7610, R39 ;  /* 0x00007610ffb17816 */ /* 0x000fe20000000027 */
[----:B-1----:R-:W-:-:S02]  /*0ca0*/  @!P0 FMUL.FTZ R155, R153, R38 ;  /* 0x00000026999b8220 */ /* 0x002fc40000410000 */
[----:B------:R-:W2:Y:S01]  /*0cb0*/  LDG.E.128 R36, [R36.64] ;  /* 0x0000000624247981 */ /* 0x000ea2000c1e1d00 */
[----:B------:R-:W-:Y:S02]  /*0cc0*/  @P0 FADD.FTZ R163, -R118, R175 ;  /* 0x000000af76a30221 */ /* 0x000fe40000010100 */
[----:B------:R-:W-:Y:S02]  /*0cd0*/  @P0 FADD.FTZ R45, -R123, R178 ;  /* 0x000000b27b2d0221 */ /* 0x000fe40000010100 */
[----:B------:R-:W-:Y:S02]  /*0ce0*/  @P0 FMUL.FTZ R163, R163, R2 ;  /* 0x00000002a3a30220 */ /* 0x000fe40000410000 */
[----:B------:R-:W-:Y:S02]  /*0cf0*/  @!P0 FADD.FTZ R2, R178, -R181 ;  /* 0x800000b5b2028221 */ /* 0x000fe40000010000 */
[----:B------:R-:W-:Y:S02]  /*0d00*/  @P0 FMUL.FTZ R45, R45, R154 ;  /* 0x0000009a2d2d0220 */ /* 0x000fe40000410000 */
[----:B------:R-:W-:-:S02]  /*0d10*/  @P0 FADD.FTZ R159, -R120, R173 ;  /* 0x000000ad789f0221 */ /* 0x000fc40000010100 */
[----:B------:R-:W-:Y:S02]  /*0d20*/  @!P0 FMUL.FTZ R45, R153, R2 ;  /* 0x00000002992d8220 */ /* 0x000fe40000410000 */
[----:B------:R-:W-:Y:S02]  /*0d30*/  @!P0 FADD.FTZ R2, R173, -R181 ;  /* 0x800000b5ad028221 */ /* 0x000fe40000010000 */
[----:B------:R-:W-:Y:S02]  /*0d40*/  @P0 FMUL.FTZ R159, R159, R172 ;  /* 0x000000ac9f9f0220 */ /* 0x000fe40000410000 */
[----:B------:R-:W-:Y:S02]  /*0d50*/  @P0 FADD.FTZ R161, -R119, R182 ;  /* 0x000000b677a10221 */ /* 0x000fe40000010100 */
[----:B------:R-:W-:Y:S02]  /*0d60*/  @!P0 FMUL.FTZ R159, R153, R2 ;  /* 0x00000002999f8220 */ /* 0x000fe40000410000 */
[----:B------:R-:W-:Y:S01]  /*0d70*/  @!P0 FADD.FTZ R2, R182, -R181 ;  /* 0x800000b5b6028221 */ /* 0x000fe20000010000 */
[----:B------:R-:W-:Y:S01]  /*0d80*/  PRMT R179, RZ, 0x7610, R8 ;  /* 0x00007610ffb37816 */ /* 0x000fe20000000008 */
[----:B------:R-:W-:-:S02]  /*0d90*/  @P0 FADD.FTZ R157, -R121, R180 ;  /* 0x000000b4799d0221 */ /* 0x000fc40000010100 */
[----:B------:R-:W-:Y:S02]  /*0da0*/  @P0 FADD.FTZ R165, -R117, R184 ;  /* 0x000000b875a50221 */ /* 0x000fe40000010100 */
[----:B------:R-:W-:Y:S02]  /*0db0*/  @P0 FMUL.FTZ R161, R161, R174 ;  /* 0x000000aea1a10220 */ /* 0x000fe40000410000 */
[----:B------:R-:W-:Y:S02]  /*0dc0*/  @!P0 FADD.FTZ R154, R180, -R181 ;  /* 0x800000b5b49a8221 */ /* 0x000fe40000010000 */
[----:B------:R-:W-:Y:S01]  /*0dd0*/  @!P0 FMUL.FTZ R161, R153, R2 ;  /* 0x0000000299a18220 */ /* 0x000fe20000410000 */
[----:B------:R-:W-:Y:S01]  /*0de0*/  PRMT R2, RZ, 0x5410, R28 ;  /* 0x00005410ff027816 */ /* 0x000fe2000000001c */
[----:B------:R-:W-:Y:S01]  /*0df0*/  @P0 FMUL.FTZ R157, R157, R44 ;  /* 0x0000002c9d9d0220 */ /* 0x000fe20000410000 */
[----:B------:R-:W0:Y:S01]  /*0e00*/  @P0 MUFU.RCP R173, R179 ;  /* 0x000000b300ad0308 */ /* 0x000e220000001000 */
[----:B------:R-:W-:-:S02]  /*0e10*/  @P0 FADD.FTZ R44, -R116, R177 ;  /* 0x000000b1742c0221 */ /* 0x000fc40000010100 */
[----:B------:R-:W-:Y:S01]  /*0e20*/  @P0 FMUL.FTZ R165, R165, R176 ;  /* 0x000000b0a5a50220 */ /* 0x000fe20000410000 */
[----:B------:R-:W-:Y:S01]  /*0e30*/  PRMT R176, RZ, 0x5410, R10 ;  /* 0x00005410ffb07816 */ /* 0x000fe2000000000a */
[----:B------:R-:W-:Y:S01]  /*0e40*/  @!P0 FMUL.FTZ R157, R153, R154 ;  /* 0x0000009a999d8220 */ /* 0x000fe20000410000 */
[----:B------:R-:W-:Y:S01]  /*0e50*/  PRMT R28, RZ, 0x7610, R28 ;  /* 0x00007610ff1c7816 */ /* 0x000fe2000000001c */
[----:B------:R-:W-:Y:S01]  /*0e60*/  @!P0 FADD.FTZ R154, R175, -R181 ;  /* 0x800000b5af9a8221 */ /* 0x000fe20000010000 */
[----:B------:R-:W-:Y:S01]  /*0e70*/  PRMT R180, RZ, 0x5410, R8 ;  /* 0x00005410ffb47816 */ /* 0x000fe20000000008 */
[----:B------:R-:W-:Y:S01]  /*0e80*/  @P0 FMUL.FTZ R44, R44, R3 ;  /* 0x000000032c2c0220 */ /* 0x000fe20000410000 */
[----:B------:R-:W-:Y:S01]  /*0e90*/  PRMT R3, RZ, 0x5410, R29 ;  /* 0x00005410ff037816 */ /* 0x000fe2000000001d */
[----:B------:R-:W-:Y:S01]  /*0ea0*/  FMUL.FTZ R166, R166, R2 ;  /* 0x00000002a6a67220 */ /* 0x000fe20000410000 */
[----:B------:R-:W-:Y:S01]  /*0eb0*/  PRMT R167, RZ, 0x5410, R30 ;  /* 0x00005410ffa77816 */ /* 0x000fe2000000001e */
[C---:B------:R-:W-:Y:S01]  /*0ec0*/  FADD.FTZ R101, R2.reuse, R101 ;  /* 0x0000006502657221 */ /* 0x040fe20000010000 */
[----:B------:R-:W-:Y:S01]  /*0ed0*/  PRMT R182, RZ, 0x5410, R11 ;  /* 0x00005410ffb67816 */ /* 0x000fe2000000000b */
[----:B------:R-:W-:Y:S01]  /*0ee0*/  FFMA.FTZ R102, R2, R45, R102 ;  /* 0x0000002d02667223 */ /* 0x000fe20000010066 */
[----:B------:R-:W-:Y:S01]  /*0ef0*/  PRMT R29, RZ, 0x7610, R29 ;  /* 0x00007610ff1d7816 */ /* 0x000fe2000000001d */
[----:B------:R-:W1:Y:S01]  /*0f00*/  @P0 MUFU.RCP R2, R176 ;  /* 0x000000b000020308 */ /* 0x000e620000001000 */
[----:B------:R-:W-:Y:S01]  /*0f10*/  @!P0 FADD.FTZ R156, R184, -R181 ;  /* 0x800000b5b89c8221 */ /* 0x000fe20000010000 */
[----:B------:R-:W-:Y:S01]  /*0f20*/  PRMT R30, RZ, 0x7610, R30 ;  /* 0x00007610ff1e7816 */ /* 0x000fe2000000001e */
[----:B------:R-:W-:Y:S01]  /*0f30*/  @!P0 FADD.FTZ R170, R177, -R181 ;  /* 0x800000b5b1aa8221 */ /* 0x000fe20000010000 */
[----:B----4-:R-:W-:Y:S01]  /*0f40*/  PRMT R186, RZ, 0x5410, R16 ;  /* 0x00005410ffba7816 */ /* 0x010fe20000000010 */
[----:B------:R-:W-:Y:S01]  /*0f50*/  @!P0 FMUL.FTZ R163, R153, R154 ;  /* 0x0000009a99a38220 */ /* 0x000fe20000410000 */
[----:B------:R-:W-:Y:S01]  /*0f60*/  PRMT R16, RZ, 0x7610, R16 ;  /* 0x00007610ff107816 */ /* 0x000fe20000000010 */
[----:B------:R-:W-:Y:S01]  /*0f70*/  FMUL.FTZ R164, R164, R28 ;  /* 0x0000001ca4a47220 */ /* 0x000fe20000410000 */
[----:B------:R-:W-:Y:S01]  /*0f80*/  PRMT R178, RZ, 0x5410, R9 ;  /* 0x00005410ffb27816 */ /* 0x000fe20000000009 */
[C---:B------:R-:W-:Y:S01]  /*0f90*/  FADD.FTZ R99, R28.reuse, R99 ;  /* 0x000000631c637221 */ /* 0x040fe20000010000 */
[----:B------:R-:W4:Y:S01]  /*0fa0*/  @P0 MUFU.RCP R174, R180 ;  /* 0x000000b400ae0308 */ /* 0x000f220000001000 */
[----:B------:R-:W-:Y:S01]  /*0fb0*/  FFMA.FTZ R100, R28, R155, R100 ;  /* 0x0000009b1c647223 */ /* 0x000fe20000010064 */
[----:B------:R-:W-:Y:S01]  /*0fc0*/  PRMT R177, RZ, 0x7610, R9 ;  /* 0x00007610ffb17816 */ /* 0x000fe20000000009 */
[C---:B------:R-:W-:Y:S01]  /*0fd0*/  @!P0 FMUL.FTZ R165, R153.reuse, R156 ;  /* 0x0000009c99a58220 */ /* 0x040fe20000410000 */
[----:B------:R-:W-:Y:S01]  /*0fe0*/  PRMT R172, RZ, 0x7610, R31 ;  /* 0x00007610ffac7816 */ /* 0x000fe2000000001f */
[----:B------:R-:W-:-:S03]  /*0ff0*/  @!P0 FMUL.FTZ R44, R153, R170 ;  /* 0x000000aa992c8220 */ /* 0x000fc60000410000 */
[----:B------:R-:W0:Y:S01]  /*1000*/  @P0 MUFU.RCP R28, R182 ;  /* 0x000000b6001c0308 */ /* 0x000e220000001000 */
[----:B------:R-:W-:Y:S01]  /*1010*/  FMUL.FTZ R160, R160, R29 ;  /* 0x0000001da0a07220 */ /* 0x000fe20000410000 */
[----:B------:R-:W-:Y:S01]  /*1020*/  PRMT R170, RZ, 0x5410, R31 ;  /* 0x00005410ffaa7816 */ /* 0x000fe2000000001f */
[C---:B------:R-:W-:Y:S02]  /*1030*/  FADD.FTZ R94, R29.reuse, R94 ;  /* 0x0000005e1d5e7221 */ /* 0x040fe40000010000 */
[----:B------:R-:W-:Y:S01]  /*1040*/  FFMA.FTZ R96, R29, R159, R96 ;  /* 0x0000009f1d607223 */ /* 0x000fe20000010060 */
[----:B------:R-:W-:Y:S01]  /*1050*/  PRMT R29, RZ, 0x5410, R18 ;  /* 0x00005410ff1d7816 */ /* 0x000fe20000000012 */
[----:B------:R-:W-:Y:S01]  /*1060*/  FMUL.FTZ R156, R168, R30 ;  /* 0x0000001ea89c7220 */ /* 0x000fe20000410000 */
[----:B------:R-:W0:Y:S01]  /*1070*/  @P0 MUFU.RCP R184, R178 ;  /* 0x000000b200b80308 */ /* 0x000e220000001000 */
[C---:B------:R-:W-:Y:S02]  /*1080*/  FADD.FTZ R65, R30.reuse, R65 ;  /* 0x000000411e417221 */ /* 0x040fe40000010000 */
[----:B------:R-:W-:Y:S01]  /*1090*/  FFMA.FTZ R0, R30, R163, R0 ;  /* 0x000000a31e007223 */ /* 0x000fe20000010000 */
[----:B------:R-:W-:Y:S01]  /*10a0*/  PRMT R30, RZ, 0x7610, R10 ;  /* 0x00007610ff1e7816 */ /* 0x000fe2000000000a */
[----:B------:R-:W-:Y:S01]  /*10b0*/  @P0 FADD.FTZ R168, -R134, R16 ;  /* 0x0000001086a80221 */ /* 0x000fe20000010100 */
[----:B------:R-:W-:-:S02]  /*10c0*/  PRMT R188, RZ, 0x5410, R17 ;  /* 0x00005410ffbc7816 */ /* 0x000fc40000000011 */
[----:B------:R-:W1:Y:S01]  /*10d0*/  @P0 MUFU.RCP R31, R177 ;  /* 0x000000b1001f0308 */ /* 0x000e620000001000 */
[----:B------:R-:W-:Y:S01]  /*10e0*/  PRMT R190, RZ, 0x7610, R17 ;  /* 0x00007610ffbe7816 */ /* 0x000fe20000000011 */
[----:B------:R-:W-:Y:S01]  /*10f0*/  FMUL.FTZ R162, R162, R3 ;  /* 0x00000003a2a27220 */ /* 0x000fe20000410000 */
[----:B------:R-:W-:Y:S01]  /*1100*/  PRMT R192, RZ, 0x5410, R19 ;  /* 0x00005410ffc07816 */ /* 0x000fe20000000013 */
[C---:B------:R-:W-:Y:S02]  /*1110*/  FADD.FTZ R97, R3.reuse, R97 ;  /* 0x0000006103617221 */ /* 0x040fe40000010000 */
[----:B------:R-:W-:Y:S02]  /*1120*/  FFMA.FTZ R98, R3, R157, R98 ;  /* 0x0000009d03627223 */ /* 0x000fe40000010062 */
[----:B------:R-:W3:Y:S01]  /*1130*/  @P0 MUFU.RCP R17, R183 ;  /* 0x000000b700110308 */ /* 0x000ee20000001000 */
[----:B0-----:R-:W-:Y:S02]  /*1140*/  @P0 FMUL.FTZ R168, R168, R173 ;  /* 0x000000ada8a80220 */ /* 0x001fe40000410000 */
[----:B------:R-:W-:-:S05]  /*1150*/  @P0 FADD.FTZ R173, -R136, R29 ;  /* 0x0000001d88ad0221 */ /* 0x000fca0000010100 */
[----:B------:R-:W0:Y:S01]  /*1160*/  @P0 MUFU.RCP R3, R30 ;  /* 0x0000001e00030308 */ /* 0x000e220000001000 */
[----:B------:R-:W-:Y:S01]  /*1170*/  FMUL.FTZ R154, R169, R170 ;  /* 0x000000aaa99a7220 */ /* 0x000fe20000410000 */
[----:B------:R-:W-:Y:S01]  /*1180*/  PRMT R19, RZ, 0x7610, R19 ;  /* 0x00007610ff137816 */ /* 0x000fe20000000013 */
[----:B------:R-:W-:Y:S02]  /*1190*/  @P0 FADD.FTZ R169, -R115, R186 ;  /* 0x000000ba73a90221 */ /* 0x000fe40000010100 */
[----:B------:R-:W-:Y:S02]  /*11a0*/  @P0 FADD.FTZ R175, -R139, R192 ;  /* 0x000000c08baf0221 */ /* 0x000fe40000010100 */
[----:B-1----:R-:W-:Y:S01]  /*11b0*/  @P0 FMUL.FTZ R173, R173, R2 ;  /* 0x00000002adad0220 */ /* 0x002fe20000410000 */
[----:B------:R-:W-:Y:S01]  /*11c0*/  PRMT R187, RZ, 0x7610, R18 ;  /* 0x00007610ffbb7816 */ /* 0x000fe20000000012 */
[----:B------:R-:W-:Y:S02]  /*11d0*/  FMUL.FTZ R158, R158, R167 ;  /* 0x000000a79e9e7220 */ /* 0x000fe40000410000 */
[----:B------:R-:W-:-:S02]  /*11e0*/  FADD.FTZ R66, R167, R66 ;  /* 0x00000042a7427221 */ /* 0x000fc40000010000 */
[----:B------:R-:W-:Y:S02]  /*11f0*/  FFMA.FTZ R46, R167, R161, R46 ;  /* 0x000000a1a72e7223 */ /* 0x000fe4000001002e */
[----:B------:R-:W-:Y:S02]  /*1200*/  @!P0 FADD.FTZ R2, R186, -R181 ;  /* 0x800000b5ba028221 */ /* 0x000fe40000010000 */
[----:B------:R-:W-:Y:S02]  /*1210*/  FMUL.FTZ R167, R171, R172 ;  /* 0x000000acaba77220 */ /* 0x000fe40000410000 */
[C---:B------:R-:W-:Y:S02]  /*1220*/  FADD.FTZ R68, R170.reuse, R68 ;  /* 0x00000044aa447221 */ /* 0x040fe40000010000 */
[----:B------:R-:W-:Y:S02]  /*1230*/  FFMA.FTZ R48, R170, R165, R48 ;  /* 0x000000a5aa307223 */ /* 0x000fe40000010030 */
[----:B------:R-:W-:-:S02]  /*1240*/  @P0 FADD.FTZ R171, -R133, R188 ;  /* 0x000000bc85ab0221 */ /* 0x000fc40000010100 */
[----:B------:R-:W-:Y:S02]  /*1250*/  @!P0 FADD.FTZ R16, R16, -R181 ;  /* 0x800000b510108221 */ /* 0x000fe40000010000 */
[----:B------:R-:W-:Y:S02]  /*1260*/  @P0 FADD.FTZ R170, -R137, R190 ;  /* 0x000000be89aa0221 */ /* 0x000fe40000010100 */
[----:B----4-:R-:W-:Y:S02]  /*1270*/  @P0 FMUL.FTZ R169, R169, R174 ;  /* 0x000000aea9a90220 */ /* 0x010fe40000410000 */
[----:B------:R-:W-:Y:S02]  /*1280*/  @P0 FMUL.FTZ R175, R175, R28 ;  /* 0x0000001cafaf0220 */ /* 0x000fe40000410000 */
[----:B------:R-:W-:Y:S02]  /*1290*/  @!P0 FADD.FTZ R18, R188, -R181 ;  /* 0x800000b5bc128221 */ /* 0x000fe40000010000 */
[----:B------:R-:W-:-:S02]  /*12a0*/  @P0 FADD.FTZ R174, -R144, R19 ;  /* 0x0000001390ae0221 */ /* 0x000fc40000010100 */
[----:B------:R-:W-:Y:S02]  /*12b0*/  @!P0 FADD.FTZ R28, R190, -R181 ;  /* 0x800000b5be1c8221 */ /* 0x000fe40000010000 */
[----:B------:R-:W-:Y:S02]  /*12c0*/  @!P0 FMUL.FTZ R169, R153, R2 ;  /* 0x0000000299a98220 */ /* 0x000fe40000410000 */
[C---:B------:R-:W-:Y:S02]  /*12d0*/  FADD.FTZ R67, R172.reuse, R67 ;  /* 0x00000043ac437221 */ /* 0x040fe40000010000 */
[----:B------:R-:W-:Y:S02]  /*12e0*/  FFMA.FTZ R47, R172, R44, R47 ;  /* 0x0000002cac2f7223 */ /* 0x000fe4000001002f */
[----:B------:R-:W-:Y:S02]  /*12f0*/  @!P0 FADD.FTZ R2, R29, -R181 ;  /* 0x800000b51d028221 */ /* 0x000fe40000010000 */
[----:B------:R-:W-:-:S02]  /*1300*/  @P0 FMUL.FTZ R171, R171, R184 ;  /* 0x000000b8abab0220 */ /* 0x000fc40000410000 */
[----:B------:R-:W-:Y:S02]  /*1310*/  @P0 FADD.FTZ R172, -R140, R187 ;  /* 0x000000bb8cac0221 */ /* 0x000fe40000010100 */
[----:B------:R-:W-:Y:S02]  /*1320*/  @!P0 FMUL.FTZ R168, R153, R16 ;  /* 0x0000001099a88220 */ /* 0x000fe40000410000 */
[----:B------:R-:W-:Y:S02]  /*1330*/  @P0 FMUL.FTZ R170, R170, R31 ;  /* 0x0000001faaaa0220 */ /* 0x000fe40000410000 */
[----:B------:R-:W-:Y:S02]  /*1340*/  @!P0 FMUL.FTZ R171, R153, R18 ;  /* 0x0000001299ab8220 */ /* 0x000fe40000410000 */
[----:B------:R-:W-:Y:S01]  /*1350*/  @!P0 FADD.FTZ R16, R187, -R181 ;  /* 0x800000b5bb108221 */ /* 0x000fe20000010000 */
[----:B---3--:R-:W-:Y:S01]  /*1360*/  PRMT R31, RZ, 0x5410, R34 ;  /* 0x00005410ff1f7816 */ /* 0x008fe20000000022 */
[----:B------:R-:W-:Y:S01]  /*1370*/  @P0 FMUL.FTZ R174, R174, R17 ;  /* 0x00000011aeae0220 */ /* 0x000fe20000410000 */
[----:B------:R-:W-:Y:S01]  /*1380*/  PRMT R17, RZ, 0x7610, R76 ;  /* 0x00007610ff117816 */ /* 0x000fe2000000004c */
[----:B------:R-:W-:-:S02]  /*1390*/  @!P0 FMUL.FTZ R170, R153, R28 ;  /* 0x0000001c99aa8220 */ /* 0x000fc40000410000 */
[----:B------:R-:W-:Y:S01]  /*13a0*/  @!P0 FADD.FTZ R18, R192, -R181 ;  /* 0x800000b5c0128221 */ /* 0x000fe20000010000 */
[----:B------:R-:W-:Y:S01]  /*13b0*/  PRMT R29, RZ, 0x5410, R33 ;  /* 0x00005410ff1d7816 */ /* 0x000fe20000000021 */
[----:B------:R-:W-:Y:S01]  /*13c0*/  @!P0 FADD.FTZ R28, R19, -R181 ;  /* 0x800000b5131c8221 */ /* 0x000fe20000010000 */
[----:B------:R-:W-:Y:S01]  /*13d0*/  PRMT R34, RZ, 0x7610, R34 ;  /* 0x00007610ff227816 */ /* 0x000fe20000000022 */
[----:B------:R-:W-:Y:S01]  /*13e0*/  @!P0 FMUL.FTZ R173, R153, R2 ;  /* 0x0000000299ad8220 */ /* 0x000fe20000410000 */
[----:B------:R-:W-:Y:S01]  /*13f0*/  PRMT R2, RZ, 0x7610, R33 ;  /* 0x00007610ff027816 */ /* 0x000fe20000000021 */
[----:B0-----:R-:W-:Y:S01]  /*1400*/  @P0 FMUL.FTZ R172, R172, R3 ;  /* 0x00000003acac0220 */ /* 0x001fe20000410000 */
[--C-:B------:R-:W-:Y:S01]  /*1410*/  PRMT R33, RZ, 0x5410, R35.reuse ;  /* 0x00005410ff217816 */ /* 0x100fe20000000023 */
[C---:B------:R-:W-:Y:S01]  /*1420*/  @!P0 FMUL.FTZ R172, R153.reuse, R16 ;  /* 0x0000001099ac8220 */ /* 0x040fe20000410000 */
[----:B------:R-:W-:Y:S01]  /*1430*/  PRMT R16, RZ, 0x7610, R35 ;  /* 0x00007610ff107816 */ /* 0x000fe20000000023 */
[----:B------:R-:W-:Y:S01]  /*1440*/  @!P0 FMUL.FTZ R175, R153, R18 ;  /* 0x0000001299af8220 */ /* 0x000fe20000410000 */
[----:B------:R-:W-:Y:S01]  /*1450*/  PRMT R3, RZ, 0x5410, R76 ;  /* 0x00005410ff037816 */ /* 0x000fe2000000004c */
[----:B------:R-:W-:Y:S01]  /*1460*/  @!P0 FMUL.FTZ R174, R153, R28 ;  /* 0x0000001c99ae8220 */ /* 0x000fe20000410000 */
[----:B------:R-:W0:Y:S01]  /*1470*/  @P0 MUFU.RCP R187, R17 ;  /* 0x0000001100bb0308 */ /* 0x000e220000001000 */
[----:B------:R-:W-:Y:S01]  /*1480*/  PRMT R19, RZ, 0x5410, R32 ;  /* 0x00005410ff137816 */ /* 0x000fe20000000020 */
[----:B------:R-:W-:Y:S01]  /*1490*/  FMUL.FTZ R35, R30, R34 ;  /* 0x000000221e237220 */ /* 0x000fe20000410000 */
[----:B------:R-:W-:Y:S01]  /*14a0*/  PRMT R190, RZ, 0x5410, R79 ;  /* 0x00005410ffbe7816 */ /* 0x000fe2000000004f */
[----:B------:R-:W-:-:S02]  /*14b0*/  FADD.FTZ R73, R34, R73 ;  /* 0x0000004922497221 */ /* 0x000fc40000010000 */
[----:B------:R-:W-:Y:S02]  /*14c0*/  FFMA.FTZ R53, R34, R172, R53 ;  /* 0x000000ac22357223 */ /* 0x000fe40000010035 */
[----:B------:R-:W-:Y:S01]  /*14d0*/  FMUL.FTZ R34, R182, R33 ;  /* 0x00000021b6227220 */ /* 0x000fe20000410000 */
[----:B------:R-:W1:Y:S01]  /*14e0*/  @P0 MUFU.RCP R185, R3 ;  /* 0x0000000300b90308 */ /* 0x000e620000001000 */
[C---:B------:R-:W-:Y:S02]  /*14f0*/  FADD.FTZ R80, R33.reuse, R80 ;  /* 0x0000005021507221 */ /* 0x040fe40000010000 */
[----:B------:R-:W-:Y:S01]  /*1500*/  FFMA.FTZ R56, R33, R175, R56 ;  /* 0x000000af21387223 */ /* 0x000fe20000010038 */
[----:B------:R-:W-:Y:S01]  /*1510*/  PRMT R192, RZ, 0x7610, R79 ;  /* 0x00007610ffc07816 */ /* 0x000fe2000000004f */
[----:B------:R-:W-:Y:S02]  /*1520*/  FMUL.FTZ R33, R183, R16 ;  /* 0x00000010b7217220 */ /* 0x000fe40000410000 */
[----:B------:R-:W-:-:S02]  /*1530*/  FADD.FTZ R75, R16, R75 ;  /* 0x0000004b104b7221 */ /* 0x000fc40000010000 */
[----:B------:R-:W-:Y:S02]  /*1540*/  FFMA.FTZ R55, R16, R174, R55 ;  /* 0x000000ae10377223 */ /* 0x000fe40000010037 */
[----:B------:R-:W3:Y:S01]  /*1550*/  @P0 MUFU.RCP R16, R190 ;  /* 0x000000be00100308 */ /* 0x000ee20000001000 */
[----:B------:R-:W-:Y:S02]  /*1560*/  FMUL.FTZ R180, R180, R19 ;  /* 0x00000013b4b47220 */ /* 0x000fe40000410000 */
[C---:B------:R-:W-:Y:S02]  /*1570*/  FADD.FTZ R70, R19.reuse, R70 ;  /* 0x0000004613467221 */ /* 0x040fe40000010000 */
[----:B------:R-:W-:Y:S01]  /*1580*/  FFMA.FTZ R50, R19, R169, R50 ;  /* 0x000000a913327223 */ /* 0x000fe20000010032 */
[----:B------:R-:W-:Y:S02]  /*1590*/  PRMT R19, RZ, 0x7610, R20 ;  /* 0x00007610ff137816 */ /* 0x000fe40000000014 */
[----:B------:R-:W-:-:S02]  /*15a0*/  PRMT R186, RZ, 0x5410, R78 ;  /* 0x00005410ffba7816 */ /* 0x000fc4000000004e */
[----:B------:R-:W-:Y:S02]  /*15b0*/  PRMT R196, RZ, 0x5410, R20 ;  /* 0x00005410ffc47816 */ /* 0x000fe40000000014 */
[----:B------:R-:W-:Y:S01]  /*15c0*/  PRMT R18, RZ, 0x5410, R77 ;  /* 0x00005410ff127816 */ /* 0x000fe2000000004d */
[----:B------:R-:W4:Y:S01]  /*15d0*/  @P0 MUFU.RCP R20, R192 ;  /* 0x000000c000140308 */ /* 0x000f220000001000 */
[----:B------:R-:W-:Y:S01]  /*15e0*/  PRMT R188, RZ, 0x7610, R78 ;  /* 0x00007610ffbc7816 */ /* 0x000fe2000000004e */
[----:B------:R-:W-:Y:S01]  /*15f0*/  FMUL.FTZ R177, R177, R2 ;  /* 0x00000002b1b17220 */ /* 0x000fe20000410000 */
[----:B------:R-:W-:Y:S01]  /*1600*/  PRMT R202, RZ, 0x5410, R23 ;  /* 0x00005410ffca7816 */ /* 0x000fe20000000017 */
[C---:B------:R-:W-:Y:S02]  /*1610*/  FADD.FTZ R71, R2.reuse, R71 ;  /* 0x0000004702477221 */ /* 0x040fe40000010000 */
[----:B------:R-:W-:Y:S02]  /*1620*/  FFMA.FTZ R51, R2, R170, R51 ;  /* 0x000000aa02337223 */ /* 0x000fe40000010033 */
[----:B------:R-:W1:Y:S01]  /*1630*/  @P0 MUFU.RCP R2, R186 ;  /* 0x000000ba00020308 */ /* 0x000e620000001000 */
[----:B------:R-:W-:Y:S01]  /*1640*/  @P0 FADD.FTZ R184, -R130, R19 ;  /* 0x0000001382b80221 */ /* 0x000fe20000010100 */
[----:B------:R-:W-:Y:S01]  /*1650*/  PRMT R32, RZ, 0x7610, R32 ;  /* 0x00007610ff207816 */ /* 0x000fe20000000020 */
[----:B------:R-:W-:Y:S01]  /*1660*/  @P0 FADD.FTZ R182, -R131, R196 ;  /* 0x000000c483b60221 */ /* 0x000fe20000010100 */
[----:B------:R-:W-:Y:S01]  /*1670*/  PRMT R28, RZ, 0x7610, R77 ;  /* 0x00007610ff1c7816 */ /* 0x000fe2000000004d */
[----:B0-----:R-:W-:-:S03]  /*1680*/  @P0 FMUL.FTZ R184, R184, R187 ;  /* 0x000000bbb8b80220 */ /* 0x001fc60000410000 */
[----:B------:R-:W0:Y:S01]  /*1690*/  @P0 MUFU.RCP R194, R18 ;  /* 0x0000001200c20308 */ /* 0x000e220000001000 */
[----:B------:R-:W-:Y:S01]  /*16a0*/  PRMT R23, RZ, 0x7610, R23 ;  /* 0x00007610ff177816 */ /* 0x000fe20000000017 */
[----:B------:R-:W-:Y:S01]  /*16b0*/  @P0 FADD.FTZ R187, -R125, R202 ;  /* 0x000000ca7dbb0221 */ /* 0x000fe20000010100 */
[----:B------:R-:W-:-:S05]  /*16c0*/  PRMT R200, RZ, 0x5410, R22 ;  /* 0x00005410ffc87816 */ /* 0x000fca0000000016 */
[----:B------:R-:W0:Y:S01]  /*16d0*/  @P0 MUFU.RCP R30, R188 ;  /* 0x000000bc001e0308 */ /* 0x000e220000001000 */
[----:B------:R-:W-:Y:S01]  /*16e0*/  FMUL.FTZ R179, R179, R32 ;  /* 0x00000020b3b37220 */ /* 0x000fe20000410000 */
[----:B------:R-:W-:Y:S01]  /*16f0*/  PRMT R198, RZ, 0x5410, R21 ;  /* 0x00005410ffc67816 */ /* 0x000fe20000000015 */
[C---:B------:R-:W-:Y:S02]  /*1700*/  FADD.FTZ R69, R32.reuse, R69 ;  /* 0x0000004520457221 */ /* 0x040fe40000010000 */
[----:B------:R-:W-:Y:S02]  /*1710*/  FFMA.FTZ R49, R32, R168, R49 ;  /* 0x000000a820317223 */ /* 0x000fe40000010031 */
[----:B------:R-:W-:Y:S01]  /*1720*/  FMUL.FTZ R178, R178, R29 ;  /* 0x0000001db2b27220 */ /* 0x000fe20000410000 */
[----:B------:R-:W0:Y:S01]  /*1730*/  @P0 MUFU.RCP R32, R28 ;  /* 0x0000001c00200308 */ /* 0x000e220000001000 */
[C---:B------:R-:W-:Y:S02]  /*1740*/  FADD.FTZ R72, R29.reuse, R72 ;  /* 0x000000481d487221 */ /* 0x040fe40000010000 */
[----:B------:R-:W-:Y:S01]  /*1750*/  FFMA.FTZ R52, R29, R171, R52 ;  /* 0x000000ab1d347223 */ /* 0x000fe20000010034 */
[----:B------:R-:W-:Y:S01]  /*1760*/  PRMT R29, RZ, 0x7610, R22 ;  /* 0x00007610ff1d7816 */ /* 0x000fe20000000016 */
[----:B-1----:R-:W-:-:S02]  /*1770*/  @P0 FMUL.FTZ R182, R182, R185 ;  /* 0x000000b9b6b60220 */ /* 0x002fc40000410000 */
[----:B------:R-:W-:Y:S02]  /*1780*/  @P0 FADD.FTZ R185, -R124, R23 ;  /* 0x000000177cb90221 */ /* 0x000fe40000010100 */
[----:B---3--:R-:W-:Y:S02]  /*1790*/  @P0 FMUL.FTZ R187, R187, R16 ;  /* 0x00000010bbbb0220 */ /* 0x008fe40000410000 */
[----:B------:R-:W-:Y:S02]  /*17a0*/  @!P0 FADD.FTZ R16, R19, -R181 ;  /* 0x800000b513108221 */ /* 0x000fe40000010000 */
[----:B------:R-:W-:Y:S02]  /*17b0*/  @P0 FADD.FTZ R191, -R127, R200 ;  /* 0x000000c87fbf0221 */ /* 0x000fe40000010100 */
[----:B------:R-:W-:Y:S02]  /*17c0*/  @P0 FADD.FTZ R183, -R129, R198 ;  /* 0x000000c681b70221 */ /* 0x000fe40000010100 */
[----:B----4-:R-:W-:Y:S01]  /*17d0*/  @P0 FMUL.FTZ R185, R185, R20 ;  /* 0x00000014b9b90220 */ /* 0x010fe20000410000 */
[----:B------:R-:W-:Y:S01]  /*17e0*/  PRMT R21, RZ, 0x7610, R21 ;  /* 0x00007610ff157816 */ /* 0x000fe20000000015 */
[----:B------:R-:W-:-:S02]  /*17f0*/  @P0 FADD.FTZ R189, -R126, R29 ;  /* 0x0000001d7ebd0221 */ /* 0x000fc40000010100 */
[----:B------:R-:W-:Y:S02]  /*1800*/  @!P0 FADD.FTZ R20, R198, -R181 ;  /* 0x800000b5c6148221 */ /* 0x000fe40000010000 */
[----:B------:R-:W-:Y:S02]  /*1810*/  @!P0 FMUL.FTZ R184, R153, R16 ;  /* 0x0000001099b88220 */ /* 0x000fe40000410000 */
[----:B------:R-:W-:Y:S02]  /*1820*/  @!P0 FADD.FTZ R16, R29, -R181 ;  /* 0x800000b51d108221 */ /* 0x000fe40000010000 */
[----:B------:R-:W-:Y:S02]  /*1830*/  @P0 FMUL.FTZ R191, R191, R2 ;  /* 0x00000002bfbf0220 */ /* 0x000fe40000410000 */
[----:B0-----:R-:W-:Y:S02]  /*1840*/  @P0 FMUL.FTZ R183, R183, R194 ;  /* 0x000000c2b7b70220 */ /* 0x001fe40000410000 */
[----:B------:R-:W-:-:S02]  /*1850*/  @!P0 FADD.FTZ R2, R196, -R181 ;  /* 0x800000b5c4028221 */ /* 0x000fc40000010000 */
[----:B------:R-:W-:Y:S02]  /*1860*/  @P0 FMUL.FTZ R189, R189, R30 ;  /* 0x0000001ebdbd0220 */ /* 0x000fe40000410000 */
[----:B------:R-:W-:Y:S02]  /*1870*/  @!P0 FMUL.FTZ R183, R153, R20 ;  /* 0x0000001499b78220 */ /* 0x000fe40000410000 */
[----:B------:R-:W-:Y:S02]  /*1880*/  @!P0 FADD.FTZ R20, R202, -R181 ;  /* 0x800000b5ca148221 */ /* 0x000fe40000010000 */
[----:B------:R-:W-:Y:S01]  /*1890*/  @!P0 FMUL.FTZ R189, R153, R16 ;  /* 0x0000001099bd8220 */ /* 0x000fe20000410000 */
[----:B------:R-:W-:Y:S01]  /*18a0*/  PRMT R16, RZ, 0x5410, R40 ;  /* 0x00005410ff107816 */ /* 0x000fe20000000028 */
[----:B------:R-:W-:Y:S02]  /*18b0*/  @P0 FADD.FTZ R193, -R128, R21 ;  /* 0x0000001580c10221 */ /* 0x000fe40000010100 */
[----:B------:R-:W-:-:S02]  /*18c0*/  @!P0 FADD.FTZ R22, R21, -R181 ;  /* 0x800000b515168221 */ /* 0x000fc40000010000 */
[----:B------:R-:W-:Y:S01]  /*18d0*/  @!P0 FMUL.FTZ R182, R153, R2 ;  /* 0x0000000299b68220 */ /* 0x000fe20000410000 */
[----:B------:R-:W-:Y:S01]  /*18e0*/  PRMT R40, RZ, 0x7610, R40 ;  /* 0x00007610ff287816 */ /* 0x000fe20000000028 */
[----:B------:R-:W-:Y:S01]  /*18f0*/  @!P0 FMUL.FTZ R187, R153, R20 ;  /* 0x0000001499bb8220 */ /* 0x000fe20000410000 */
[----:B------:R-:W-:Y:S01]  /*1900*/  PRMT R19, RZ, 0x5410, R41 ;  /* 0x00005410ff137816 */ /* 0x000fe20000000029 */
[----:B------:R-:W-:Y:S01]  /*1910*/  @P0 FMUL.FTZ R193, R193, R32 ;  /* 0x00000020c1c10220 */ /* 0x000fe20000410000 */
[----:B------:R-:W-:Y:S01]  /*1920*/  PRMT R20, RZ, 0x7610, R41 ;  /* 0x00007610ff147816 */ /* 0x000fe20000000029 */
[----:B------:R-:W-:Y:S02]  /*1930*/  @!P0 FMUL.FTZ R193, R153, R22 ;  /* 0x0000001699c18220 */ /* 0x000fe40000410000 */
[----:B------:R-:W-:Y:S02]  /*1940*/  FMUL.FTZ R41, R3, R16 ;  /* 0x0000001003297220 */ /* 0x000fe40000410000 */
[----:B------:R-:W-:-:S02]  /*1950*/  FADD.FTZ R138, R16, R138 ;  /* 0x0000008a108a7221 */ /* 0x000fc40000010000 */
[----:B------:R-:W-:Y:S01]  /*1960*/  FFMA.FTZ R141, R16, R182, R141 ;  /* 0x000000b6108d7223 */ /* 0x000fe2000001008d */
[----:B------:R-:W-:Y:S01]  /*1970*/  PRMT R16, RZ, 0x5410, R5 ;  /* 0x00005410ff107816 */ /* 0x000fe20000000005 */
[----:B------:R-:W-:Y:S01]  /*1980*/  @!P0 FADD.FTZ R22, R23, -R181 ;  /* 0x800000b517168221 */ /* 0x000fe20000010000 */
[--C-:B------:R-:W-:Y:S01]  /*1990*/  PRMT R23, RZ, 0x5410, R43.reuse ;  /* 0x00005410ff177816 */ /* 0x100fe2000000002b */
[C---:B------:R-:W-:Y:S01]  /*19a0*/  FADD.FTZ R132, R40.reuse, R132 ;  /* 0x0000008428847221 */ /* 0x040fe20000010000 */
[----:B------:R-:W-:Y:S01]  /*19b0*/  PRMT R29, RZ, 0x7610, R43 ;  /* 0x00007610ff1d7816 */ /* 0x000fe2000000002b */
[----:B------:R-:W-:Y:S02]  /*19c0*/  FMUL.FTZ R43, R17, R40 ;  /* 0x00000028112b7220 */ /* 0x000fe40000410000 */
[----:B------:R-:W-:Y:S01]  /*19d0*/  FFMA.FTZ R135, R40, R184, R135 ;  /* 0x000000b828877223 */ /* 0x000fe20000010087 */
[----:B------:R-:W-:Y:S01]  /*19e0*/  PRMT R17, RZ, 0x7610, R5 ;  /* 0x00007610ff117816 */ /* 0x000fe20000000005 */
[----:B------:R-:W-:-:S02]  /*19f0*/  FMUL.FTZ R40, R18, R19 ;  /* 0x0000001312287220 */ /* 0x000fc40000410000 */
[----:B------:R-:W0:Y:S01]  /*1a00*/  @P0 MUFU.RCP R18, R16 ;  /* 0x0000001000120308 */ /* 0x000e220000001000 */
[C---:B------:R-:W-:Y:S02]  /*1a10*/  FADD.FTZ R113, R19.reuse, R113 ;  /* 0x0000007113717221 */ /* 0x040fe40000010000 */
[----:B------:R-:W-:Y:S01]  /*1a20*/  FFMA.FTZ R114, R19, R183, R114 ;  /* 0x000000b713727223 */ /* 0x000fe20000010072 */
[----:B------:R-:W-:Y:S01]  /*1a30*/  PRMT R21, RZ, 0x5410, R42 ;  /* 0x00005410ff157816 */ /* 0x000fe2000000002a */
[----:B------:R-:W-:Y:S01]  /*1a40*/  @!P0 FMUL.FTZ R185, R153, R22 ;  /* 0x0000001699b98220 */ /* 0x000fe20000410000 */
[----:B------:R-:W-:Y:S02]  /*1a50*/  PRMT R22, RZ, 0x7610, R42 ;  /* 0x00007610ff167816 */ /* 0x000fe4000000002a */
[----:B------:R-:W1:Y:S01]  /*1a60*/  @P0 MUFU.RCP R19, R17 ;  /* 0x0000001100130308 */ /* 0x000e620000001000 */
[----:B------:R-:W-:Y:S01]  /*1a70*/  FMUL.FTZ R42, R28, R20 ;  /* 0x000000141c2a7220 */ /* 0x000fe20000410000 */
[----:B-----5:R-:W-:-:S02]  /*1a80*/  PRMT R28, RZ, 0x5410, R25 ;  /* 0x00005410ff1c7816 */ /* 0x020fc40000000019 */
[----:B------:R-:W-:-:S03]  /*1a90*/  PRMT R32, RZ, 0x7610, R25 ;  /* 0x00007610ff207816 */ /* 0x000fc60000000019 */
[----:B------:R-:W-:Y:S02]  /*1aa0*/  @P0 FADD.FTZ R197, -R145, R28 ;  /* 0x0000001c91c50221 */ /* 0x000fe40000010100 */
[----:B------:R-:W-:Y:S02]  /*1ab0*/  @P0 FADD.FTZ R196, -R149, R32 ;  /* 0x0000002095c40221 */ /* 0x000fe40000010100 */
[----:B0-----:R-:W-:Y:S02]  /*1ac0*/  @P0 FMUL.FTZ R197, R197, R18 ;  /* 0x00000012c5c50220 */ /* 0x001fe40000410000 */
[----:B------:R-:W-:Y:S02]  /*1ad0*/  FADD.FTZ R18, RZ, R41 ;  /* 0x00000029ff127221 */ /* 0x000fe40000010000 */
[----:B-1----:R-:W-:Y:S02]  /*1ae0*/  @P0 FMUL.FTZ R196, R196, R19 ;  /* 0x00000013c4c40220 */ /* 0x002fe40000410000 */
[----:B------:R-:W-:-:S02]  /*1af0*/  FADD.FTZ R19, R18, R43 ;  /* 0x0000002b12137221 */ /* 0x000fc40000010000 */
[----:B------:R-:W-:Y:S02]  /*1b00*/  FFMA.FTZ R18, R41, R182, RZ ;  /* 0x000000b629127223 */ /* 0x000fe400000100ff */
[----:B------:R-:W-:Y:S02]  /*1b10*/  FADD.FTZ R19, R19, R40 ;  /* 0x0000002813137221 */ /* 0x000fe40000010000 */
[----:B------:R-:W-:Y:S02]  /*1b20*/  FFMA.FTZ R18, R43, R184, R18 ;  /* 0x000000b82b127223 */ /* 0x000fe40000010012 */
[----:B------:R-:W-:Y:S02]  /*1b30*/  FMUL.FTZ R186, R186, R21 ;  /* 0x00000015baba7220 */ /* 0x000fe40000410000 */
[----:B------:R-:W-:Y:S02]  /*1b40*/  FADD.FTZ R19, R19, R42 ;  /* 0x0000002a13137221 */ /* 0x000fe40000010000 */
[----:B------:R-:W-:-:S02]  /*1b50*/  @!P0 FADD.FTZ R2, R200, -R181 ;  /* 0x800000b5c8028221 */ /* 0x000fc40000010000 */
[----:B------:R-:W-:Y:S02]  /*1b60*/  FFMA.FTZ R18, R40, R183, R18 ;  /* 0x000000b728127223 */ /* 0x000fe40000010012 */
[----:B------:R-:W-:Y:S02]  /*1b70*/  FMUL.FTZ R190, R190, R23 ;  /* 0x00000017bebe7220 */ /* 0x000fe40000410000 */
[C---:B------:R-:W-:Y:S02]  /*1b80*/  FADD.FTZ R105, R23.reuse, R105 ;  /* 0x0000006917697221 */ /* 0x040fe40000010000 */
[----:B------:R-:W-:Y:S02]  /*1b90*/  FFMA.FTZ R106, R23, R187, R106 ;  /* 0x000000bb176a7223 */ /* 0x000fe4000001006a */
[----:B------:R-:W-:Y:S02]  /*1ba0*/  FADD.FTZ R23, R19, R186 ;  /* 0x000000ba13177221 */ /* 0x000fe40000010000 */
[----:B------:R-:W-:-:S02]  /*1bb0*/  @!P0 FMUL.FTZ R191, R153, R2 ;  /* 0x0000000299bf8220 */ /* 0x000fc40000410000 */
[----:B------:R-:W-:Y:S01]  /*1bc0*/  FFMA.FTZ R19, R42, R193, R18 ;  /* 0x000000c12a137223 */ /* 0x000fe20000010012 */
[--C-:B------:R-:W-:Y:S01]  /*1bd0*/  PRMT R25, RZ, 0x5410, R26.reuse ;  /* 0x00005410ff197816 */ /* 0x100fe2000000001a */
[----:B------:R-:W-:Y:S02]  /*1be0*/  FMUL.FTZ R188, R188, R22 ;  /* 0x00000016bcbc7220 */ /* 0x000fe40000410000 */
[----:B------:R-:W-:Y:S01]  /*1bf0*/  FFMA.FTZ R19, R186, R191, R19 ;  /* 0x000000bfba137223 */ /* 0x000fe20000010013 */
[----:B------:R-:W-:Y:S01]  /*1c00*/  PRMT R200, RZ, 0x7610, R26 ;  /* 0x00007610ffc87816 */ /* 0x000fe2000000001a */
[----:B------:R-:W-:Y:S02]  /*1c10*/  @P0 FADD.FTZ R199, -R148, R25 ;  /* 0x0000001994c70221 */ /* 0x000fe40000010100 */
[----:B------:R-:W-:Y:S02]  /*1c20*/  @!P0 FADD.FTZ R26, R25, -R181 ;  /* 0x800000b5191a8221 */ /* 0x000fe40000010000 */
[----:B------:R-:W-:-:S02]  /*1c30*/  FADD.FTZ R23, R23, R188 ;  /* 0x000000bc17177221 */ /* 0x000fc40000010000 */
[----:B------:R-:W-:Y:S02]  /*1c40*/  FFMA.FTZ R25, R188, R189, R19 ;  /* 0x000000bdbc197223 */ /* 0x000fe40000010013 */
[----:B------:R-:W-:Y:S02]  /*1c50*/  FMUL.FTZ R192, R192, R29 ;  /* 0x0000001dc0c07220 */ /* 0x000fe40000410000 */
[----:B------:R-:W-:Y:S02]  /*1c60*/  FADD.FTZ R23, R23, R190 ;  /* 0x000000be17177221 */ /* 0x000fe40000010000 */
[----:B------:R-:W-:Y:S02]  /*1c70*/  FFMA.FTZ R25, R190, R187, R25 ;  /* 0x000000bbbe197223 */ /* 0x000fe40000010019 */
[----:B------:R-:W-:Y:S02]  /*1c80*/  FADD.FTZ R23, R23, R192 ;  /* 0x000000c017177221 */ /* 0x000fe40000010000 */
[----:B------:R-:W-:-:S02]  /*1c90*/  FFMA.FTZ R25, R192, R185, R25 ;  /* 0x000000b9c0197223 */ /* 0x000fc40000010019 */
[----:B------:R-:W-:Y:S01]  /*1ca0*/  FADD.FTZ R23, R23, R166 ;  /* 0x000000a617177221 */ /* 0x000fe20000010000 */
[--C-:B------:R-:W-:Y:S01]  /*1cb0*/  PRMT R202, RZ, 0x5410, R6.reuse ;  /* 0x00005410ffca7816 */ /* 0x100fe20000000006 */
[----:B------:R-:W-:Y:S01]  /*1cc0*/  FFMA.FTZ R25, R166, R45, R25 ;  /* 0x0000002da6197223 */ /* 0x000fe20000010019 */
[----:B------:R-:W-:Y:S01]  /*1cd0*/  PRMT R201, RZ, 0x7610, R6 ;  /* 0x00007610ffc97816 */ /* 0x000fe20000000006 */
[----:B------:R-:W-:Y:S02]  /*1ce0*/  FADD.FTZ R23, R23, R164 ;  /* 0x000000a417177221 */ /* 0x000fe40000010000 */
[C---:B------:R-:W-:Y:S02]  /*1cf0*/  FADD.FTZ R111, R20.reuse, R111 ;  /* 0x0000006f146f7221 */ /* 0x040fe40000010000 */
[----:B------:R-:W-:Y:S02]  /*1d00*/  FFMA.FTZ R112, R20, R193, R112 ;  /* 0x000000c114707223 */ /* 0x000fe40000010070 */
[----:B------:R-:W-:Y:S01]  /*1d10*/  FFMA.FTZ R25, R164, R155, R25 ;  /* 0x0000009ba4197223 */ /* 0x000fe20000010019 */
[----:B------:R-:W0:Y:S01]  /*1d20*/  @P0 MUFU.RCP R20, R202 ;  /* 0x000000ca00140308 */ /* 0x000e220000001000 */
[----:B------:R-:W-:-:S02]  /*1d30*/  FADD.FTZ R109, R21, R109 ;  /* 0x0000006d156d7221 */ /* 0x000fc40000010000 */
[----:B------:R-:W-:Y:S02]  /*1d40*/  FFMA.FTZ R110, R21, R191, R110 ;  /* 0x000000bf156e7223 */ /* 0x000fe4000001006e */
[----:B------:R-:W-:Y:S02]  /*1d50*/  FADD.FTZ R23, R23, R162 ;  /* 0x000000a217177221 */ /* 0x000fe40000010000 */
[----:B------:R-:W-:Y:S01]  /*1d60*/  FFMA.FTZ R25, R162, R157, R25 ;  /* 0x0000009da2197223 */ /* 0x000fe20000010019 */
[----:B------:R-:W1:Y:S01]  /*1d70*/  @P0 MUFU.RCP R21, R201 ;  /* 0x000000c900150308 */ /* 0x000e620000001000 */
[----:B------:R-:W-:Y:S01]  /*1d80*/  PRMT R2, RZ, 0x5410, R4 ;  /* 0x00005410ff027816 */ /* 0x000fe20000000004 */
[C---:B------:R-:W-:Y:S02]  /*1d90*/  FADD.FTZ R107, R22.reuse, R107 ;  /* 0x0000006b166b7221 */ /* 0x040fe40000010000 */
[----:B------:R-:W-:Y:S01]  /*1da0*/  FFMA.FTZ R108, R22, R189, R108 ;  /* 0x000000bd166c7223 */ /* 0x000fe2000001006c */
[----:B------:R-:W-:Y:S01]  /*1db0*/  PRMT R22, RZ, 0x5410, R24 ;  /* 0x00005410ff167816 */ /* 0x000fe20000000018 */
[----:B------:R-:W-:Y:S01]  /*1dc0*/  FADD.FTZ R23, R23, R160 ;  /* 0x000000a017177221 */ /* 0x000fe20000010000 */
[----:B------:R-:W-:Y:S01]  /*1dd0*/  PRMT R204, RZ, 0x5410, R7 ;  /* 0x00005410ffcc7816 */ /* 0x000fe20000000007 */
[----:B------:R-:W-:Y:S01]  /*1de0*/  FFMA.FTZ R25, R160, R159, R25 ;  /* 0x0000009fa0197223 */ /* 0x000fe20000010019 */
[----:B------:R-:W3:Y:S01]  /*1df0*/  @P0 MUFU.RCP R30, R2 ;  /* 0x00000002001e0308 */ /* 0x000ee20000001000 */
[----:B------:R-:W-:Y:S01]  /*1e00*/  FADD.FTZ R23, R23, R158 ;  /* 0x0000009e17177221 */ /* 0x000fe20000010000 */
[----:B------:R-:W-:Y:S01]  /*1e10*/  PRMT R24, RZ, 0x7610, R24 ;  /* 0x00007610ff187816 */ /* 0x000fe20000000018 */
[----:B------:R-:W-:-:S02]  /*1e20*/  FFMA.FTZ R25, R158, R161, R25 ;  /* 0x000000a19e197223 */ /* 0x000fc40000010019 */
[----:B------:R-:W-:Y:S02]  /*1e30*/  @P0 FADD.FTZ R195, -R143, R22 ;  /* 0x000000168fc30221 */ /* 0x000fe40000010100 */
[----:B------:R-:W-:Y:S01]  /*1e40*/  @!P0 FADD.FTZ R18, R22, -R181 ;  /* 0x800000b516128221 */ /* 0x000fe20000010000 */
[----:B------:R-:W4:Y:S01]  /*1e50*/  @P0 MUFU.RCP R206, R204 ;  /* 0x000000cc00ce0308 */ /* 0x000f220000001000 */
[----:B------:R-:W-:Y:S01]  /*1e60*/  @!P0 FADD.FTZ R22, R28, -R181 ;  /* 0x800000b51c168221 */ /* 0x000fe20000010000 */
[----:B------:R-:W-:Y:S01]  /*1e70*/  PRMT R3, RZ, 0x7610, R4 ;  /* 0x00007610ff037816 */ /* 0x000fe20000000004 */
[C---:B------:R-:W-:Y:S02]  /*1e80*/  FADD.FTZ R103, R29.reuse, R103 ;  /* 0x000000671d677221 */ /* 0x040fe40000010000 */
[----:B------:R-:W-:Y:S01]  /*1e90*/  FFMA.FTZ R104, R29, R185, R104 ;  /* 0x000000b91d687223 */ /* 0x000fe20000010068 */
[--C-:B------:R-:W-:Y:S01]  /*1ea0*/  PRMT R29, RZ, 0x5410, R27.reuse ;  /* 0x00005410ff1d7816 */ /* 0x100fe2000000001b */
[----:B------:R-:W-:Y:S01]  /*1eb0*/  FADD.FTZ R23, R23, R156 ;  /* 0x0000009c17177221 */ /* 0x000fe20000010000 */
[----:B------:R-:W-:Y:S01]  /*1ec0*/  PRMT R27, RZ, 0x7610, R27 ;  /* 0x00007610ff1b7816 */ /* 0x000fe2000000001b */
[----:B------:R-:W-:Y:S01]  /*1ed0*/  @P0 FADD.FTZ R198, -R151, R200 ;  /* 0x000000c897c60221 */ /* 0x000fe20000010100 */
[----:B------:R-:W-:Y:S01]  /*1ee0*/  PRMT R203, RZ, 0x7610, R7 ;  /* 0x00007610ffcb7816 */ /* 0x000fe20000000007 */
[----:B------:R-:W-:-:S02]  /*1ef0*/  FFMA.FTZ R25, R156, R163, R25 ;  /* 0x000000a39c197223 */ /* 0x000fc40000010019 */
[----:B0-----:R-:W-:Y:S02]  /*1f00*/  @P0 FMUL.FTZ R199, R199, R20 ;  /* 0x00000014c7c70220 */ /* 0x001fe40000410000 */
[----:B------:R-:W-:Y:S02]  /*1f10*/  @P0 FADD.FTZ R194, -R146, R24 ;  /* 0x0000001892c20221 */ /* 0x000fe40000010100 */
[----:B------:R-:W-:Y:S02]  /*1f20*/  @!P0 FADD.FTZ R20, R24, -R181 ;  /* 0x800000b518148221 */ /* 0x000fe40000010000 */
[----:B------:R-:W-:Y:S02]  /*1f30*/  @!P0 FMUL.FTZ R197, R153, R22 ;  /* 0x0000001699c58220 */ /* 0x000fe40000410000 */
[----:B------:R-:W-:Y:S02]  /*1f40*/  FMUL.FTZ R176, R176, R31 ;  /* 0x0000001fb0b07220 */ /* 0x000fe40000410000 */
[----:B------:R-:W-:-:S02]  /*1f50*/  FADD.FTZ R74, R31, R74 ;  /* 0x0000004a1f4a7221 */ /* 0x000fc40000010000 */
[----:B------:R-:W-:Y:S02]  /*1f60*/  FFMA.FTZ R54, R31, R173, R54 ;  /* 0x000000ad1f367223 */ /* 0x000fe40000010036 */
[----:B------:R-:W-:Y:S01]  /*1f70*/  @!P0 FADD.FTZ R24, R32, -R181 ;  /* 0x800000b520188221 */ /* 0x000fe20000010000 */
[----:B------:R-:W0:Y:S01]  /*1f80*/  @P0 MUFU.RCP R31, R3 ;  /* 0x00000003001f0308 */ /* 0x000e220000001000 */
[----:B------:R-:W-:Y:S02]  /*1f90*/  FADD.FTZ R22, R23, R154 ;  /* 0x0000009a17167221 */ /* 0x000fe40000010000 */
[----:B-1----:R-:W-:Y:S02]  /*1fa0*/  @P0 FMUL.FTZ R198, R198, R21 ;  /* 0x00000015c6c60220 */ /* 0x002fe40000410000 */
[----:B------:R-:W-:Y:S02]  /*1fb0*/  FFMA.FTZ R25, R154, R165, R25 ;  /* 0x000000a59a197223 */ /* 0x000fe40000010019 */
[----:B------:R-:W-:Y:S01]  /*1fc0*/  @!P0 FADD.FTZ R28, R200, -R181 ;  /* 0x800000b5c81c8221 */ /* 0x000fe20000010000 */
[----:B------:R-:W1:Y:S01]  /*1fd0*/  @P0 MUFU.RCP R21, R203 ;  /* 0x000000cb00150308 */ /* 0x000e620000001000 */
[----:B------:R-:W-:-:S02]  /*1fe0*/  @!P0 FADD.FTZ R32, R27, -R181 ;  /* 0x800000b51b208221 */ /* 0x000fc40000010000 */
[----:B------:R-:W-:Y:S02]  /*1ff0*/  @P0 FADD.FTZ R200, -R152, R27 ;  /* 0x0000001b98c80221 */ /* 0x000fe40000010100 */
[----:B------:R-:W-:Y:S02]  /*2000*/  @!P0 FMUL.FTZ R196, R153, R24 ;  /* 0x0000001899c48220 */ /* 0x000fe40000410000 */
[----:B------:R-:W-:Y:S02]  /*2010*/  FADD.FTZ R27, R22, R167 ;  /* 0x000000a7161b7221 */ /* 0x000fe40000010000 */
[----:B------:R-:W-:Y:S02]  /*2020*/  FFMA.FTZ R24, R167, R44, R25 ;  /* 0x0000002ca7187223 */ /* 0x000fe40000010019 */
[----:B------:R-:W-:Y:S02]  /*2030*/  @P0 FADD.FTZ R19, -R150, R29 ;  /* 0x0000001d96130221 */ /* 0x000fe40000010100 */
[----:B------:R-:W-:-:S02]  /*2040*/  @!P0 FMUL.FTZ R199, R153, R26 ;  /* 0x0000001a99c78220 */ /* 0x000fc40000410000 */
[----:B---3--:R-:W-:Y:S02]  /*2050*/  @P0 FMUL.FTZ R195, R195, R30 ;  /* 0x0000001ec3c30220 */ /* 0x008fe40000410000 */
[----:B------:R-:W-:Y:S02]  /*2060*/  FADD.FTZ R26, R27, R180 ;  /* 0x000000b41b1a7221 */ /* 0x000fe40000010000 */
[----:B------:R-:W-:Y:S02]  /*2070*/  @!P0 FADD.FTZ R30, R29, -R181 ;  /* 0x800000b51d1e8221 */ /* 0x000fe40000010000 */
[----:B------:R-:W-:Y:S02]  /*2080*/  FFMA.FTZ R27, R180, R169, R24 ;  /* 0x000000a9b41b7223 */ /* 0x000fe40000010018 */
[----:B----4-:R-:W-:Y:S01]  /*2090*/  @P0 FMUL.FTZ R181, R19, R206 ;  /* 0x000000ce13b50220 */ /* 0x010fe20000410000 */
[----:B--2---:R-:W-:Y:S01]  /*20a0*/  PRMT R19, RZ, 0x5410, R36 ;  /* 0x00005410ff137816 */ /* 0x004fe20000000024 */
[----:B------:R-:W-:-:S02]  /*20b0*/  FADD.FTZ R29, R26, R179 ;  /* 0x000000b31a1d7221 */ /* 0x000fc40000010000 */
[----:B------:R-:W-:Y:S02]  /*20c0*/  FFMA.FTZ R27, R179, R168, R27 ;  /* 0x000000a8b31b7223 */ /* 0x000fe4000001001b */
[----:B------:R-:W-:Y:S01]  /*20d0*/  @!P0 FMUL.FTZ R195, R153, R18 ;  /* 0x0000001299c38220 */ /* 0x000fe20000410000 */
[----:B------:R-:W-:Y:S01]  /*20e0*/  PRMT R18, RZ, 0x7610, R36 ;  /* 0x00007610ff127816 */ /* 0x000fe20000000024 */
[----:B------:R-:W-:Y:S02]  /*20f0*/  FMUL.FTZ R36, R2, R19 ;  /* 0x0000001302247220 */ /* 0x000fe40000410000 */
[----:B0-----:R-:W-:Y:S02]  /*2100*/  @P0 FMUL.FTZ R194, R194, R31 ;  /* 0x0000001fc2c20220 */ /* 0x001fe40000410000 */
[----:B------:R-:W-:Y:S02]  /*2110*/  FADD.FTZ R2, R29, R178 ;  /* 0x000000b21d027221 */ /* 0x000fe40000010000 */
[----:B------:R-:W-:-:S02]  /*2120*/  FFMA.FTZ R27, R178, R171, R27 ;  /* 0x000000abb21b7223 */ /* 0x000fc4000001001b */
[----:B-1----:R-:W-:Y:S01]  /*2130*/  @P0 FMUL.FTZ R200, R200, R21 ;  /* 0x00000015c8c80220 */ /* 0x002fe20000410000 */
[----:B------:R-:W-:Y:S01]  /*2140*/  PRMT R21, RZ, 0x5410, R37 ;  /* 0x00005410ff157816 */ /* 0x000fe20000000025 */
[----:B------:R-:W-:Y:S01]  /*2150*/  @!P0 FMUL.FTZ R194, R153, R20 ;  /* 0x0000001499c28220 */ /* 0x000fe20000410000 */
[----:B------:R-:W-:Y:S01]  /*2160*/  PRMT R20, RZ, 0x7610, R37 ;  /* 0x00007610ff147816 */ /* 0x000fe20000000025 */
[----:B------:R-:W-:Y:S02]  /*2170*/  FMUL.FTZ R37, R3, R18 ;  /* 0x0000001203257220 */ /* 0x000fe40000410000 */
[----:B------:R-:W-:Y:S02]  /*2180*/  FADD.FTZ R3, R2, R177 ;  /* 0x000000b102037221 */ /* 0x000fe40000010000 */
[----:B------:R-:W-:Y:S02]  /*2190*/  FFMA.FTZ R27, R177, R170, R27 ;  /* 0x000000aab11b7223 */ /* 0x000fe4000001001b */
[----:B------:R-:W-:-:S02]  /*21a0*/  FADD.FTZ R2, R3, R176 ;  /* 0x000000b003027221 */ /* 0x000fc40000010000 */
[----:B------:R-:W-:Y:S02]  /*21b0*/  FFMA.FTZ R27, R176, R173, R27 ;  /* 0x000000adb01b7223 */ /* 0x000fe4000001001b */
[----:B------:R-:W-:Y:S02]  /*21c0*/  FADD.FTZ R3, R2, R35 ;  /* 0x0000002302037221 */ /* 0x000fe40000010000 */
[----:B------:R-:W-:Y:S02]  /*21d0*/  FFMA.FTZ R27, R35, R172, R27 ;  /* 0x000000ac231b7223 */ /* 0x000fe4000001001b */
[----:B------:R-:W-:Y:S02]  /*21e0*/  FADD.FTZ R2, R3, R34 ;  /* 0x0000002203027221 */ /* 0x000fe40000010000 */
[----:B------:R-:W-:Y:S02]  /*21f0*/  FFMA.FTZ R27, R34, R175, R27 ;  /* 0x000000af221b7223 */ /* 0x000fe4000001001b */
[----:B------:R-:W-:-:S02]  /*2200*/  FADD.FTZ R3, R2, R33 ;  /* 0x0000002102037221 */ /* 0x000fc40000010000 */
[----:B------:R-:W-:Y:S02]  /*2210*/  FFMA.FTZ R27, R33, R174, R27 ;  /* 0x000000ae211b7223 */ /* 0x000fe4000001001b */
[----:B------:R-:W-:Y:S02]  /*2220*/  FADD.FTZ R2, R3, R36 ;  /* 0x0000002403027221 */ /* 0x000fe40000010000 */
[----:B------:R-:W-:Y:S01]  /*2230*/  FFMA.FTZ R27, R36, R195, R27 ;  /* 0x000000c3241b7223 */ /* 0x000fe2000001001b */
[--C-:B------:R-:W-:Y:S01]  /*2240*/  PRMT R23, RZ, 0x5410, R38.reuse ;  /* 0x00005410ff177816 */ /* 0x100fe20000000026 */
[----:B------:R-:W-:Y:S01]  /*2250*/  FADD.FTZ R3, R2, R37 ;  /* 0x0000002502037221 */ /* 0x000fe20000010000 */
[----:B------:R-:W-:Y:S01]  /*2260*/  PRMT R22, RZ, 0x7610, R38 ;  /* 0x00007610ff167816 */ /* 0x000fe20000000026 */
[----:B------:R-:W-:Y:S02]  /*2270*/  FMUL.FTZ R38, R16, R21 ;  /* 0x0000001510267220 */ /* 0x000fe40000410000 */
[----:B------:R-:W-:Y:S01]  /*2280*/  FFMA.FTZ R27, R37, R194, R27 ;  /* 0x000000c2251b7223 */ /* 0x000fe2000001001b */
[--C-:B------:R-:W-:Y:S01]  /*2290*/  PRMT R25, RZ, 0x5410, R39.reuse ;  /* 0x00005410ff197816 */ /* 0x100fe20000000027 */
[----:B------:R-:W-:Y:S01]  /*22a0*/  FADD.FTZ R2, R3, R38 ;  /* 0x0000002603027221 */ /* 0x000fe20000010000 */
[----:B------:R-:W-:Y:S01]  /*22b0*/  PRMT R24, RZ, 0x7610, R39 ;  /* 0x00007610ff187816 */ /* 0x000fe20000000027 */
[----:B------:R-:W-:-:S02]  /*22c0*/  FMUL.FTZ R39, R17, R20 ;  /* 0x0000001411277220 */ /* 0x000fc40000410000 */
[----:B------:R-:W-:Y:S02]  /*22d0*/  FFMA.FTZ R27, R38, R197, R27 ;  /* 0x000000c5261b7223 */ /* 0x000fe4000001001b */
[----:B------:R-:W-:Y:S02]  /*22e0*/  FMUL.FTZ R202, R202, R23 ;  /* 0x00000017caca7220 */ /* 0x000fe40000410000 */
[----:B------:R-:W-:Y:S02]  /*22f0*/  FADD.FTZ R3, R2, R39 ;  /* 0x0000002702037221 */ /* 0x000fe40000010000 */
[----:B------:R-:W-:Y:S01]  /*2300*/  FFMA.FTZ R27, R39, R196, R27 ;  /* 0x000000c4271b7223 */ /* 0x000fe2000001001b */
[----:B------:R-:W-:Y:S01]  /*2310*/  LOP3.LUT P1, RZ, R147, 0xff, RZ, 0xc0, !PT ;  /* 0x000000ff93ff7812 */ /* 0x000fe2000782c0ff */
[----:B------:R-:W-:Y:S02]  /*2320*/  @!P0 FMUL.FTZ R198, R153, R28 ;  /* 0x0000001c99c68220 */ /* 0x000fe40000410000 */
[----:B------:R-:W-:-:S02]  /*2330*/  FMUL.FTZ R201, R201, R22 ;  /* 0x00000016c9c97220 */ /* 0x000fc40000410000 */
[----:B------:R-:W-:Y:S02]  /*2340*/  FADD.FTZ R2, R3, R202 ;  /* 0x000000ca03027221 */ /* 0x000fe40000010000 */
[----:B------:R-:W-:Y:S01]  /*2350*/  FFMA.FTZ R27, R202, R199, R27 ;  /* 0x000000c7ca1b7223 */ /* 0x000fe2000001001b */
[----:B------:R-:W-:Y:S01]  /*2360*/  SHF.R.U32.HI R16, RZ, 0x5, R95 ;  /* 0x00000005ff107819 */ /* 0x000fe2000001165f */
[----:B------:R-:W-:Y:S02]  /*2370*/  @!P0 FMUL.FTZ R181, R153, R30 ;  /* 0x0000001e99b58220 */ /* 0x000fe40000410000 */
[----:B------:R-:W-:Y:S02]  /*2380*/  FMUL.FTZ R204, R204, R25 ;  /* 0x00000019cccc7220 */ /* 0x000fe40000410000 */
[----:B------:R-:W-:Y:S02]  /*2390*/  FADD.FTZ R3, R2, R201 ;  /* 0x000000c902037221 */ /* 0x000fe40000010000 */
[----:B------:R-:W-:-:S02]  /*23a0*/  FFMA.FTZ R27, R201, R198, R27 ;  /* 0x000000c6c91b7223 */ /* 0x000fc4000001001b */
[----:B------:R-:W-:Y:S01]  /*23b0*/  @!P0 FMUL.FTZ R200, R153, R32 ;  /* 0x0000002099c88220 */ /* 0x000fe20000410000 */
        /* <DEDUP_REMOVED lines=21> */
[-C--:B------:R-:W-:Y:S02]  /*2510*/  FFMA.FTZ R63, R24, R200.reuse, R63 ;  /* 0x000000c8183f7223 */ /* 0x080fe4000001003f */
[----:B------:R-:W-:Y:S02]  /*2520*/  FADD.FTZ R20, R2, R203 ;  /* 0x000000cb02147221 */ /* 0x000fe40000010000 */
[----:B------:R-:W-:Y:S01]  /*2530*/  FFMA.FTZ R27, R203, R200, R27 ;  /* 0x000000c8cb1b7223 */ /* 0x000fe2000001001b */
[----:B------:R-:W-:Y:S05]  /*2540*/  BRA.DIV ~URZ, `(.L_x_45) ;  /* 0x000015127f007947 */ /* 0x000fea000b800000 */
[----:B------:R0:W1:Y:S02]  /*2550*/  SHFL.DOWN PT, R17, R20, 0x10, 0x1f ;  /* 0x0a001f0014117f89 */ /* 0x00006400000e0000 */
.L_x_53:
        /* <DEDUP_REMOVED lines=18> */
.L_x_54:
        /* <DEDUP_REMOVED lines=12> */
[----:B01----:R-:W0:Y:S04]  /*2740*/  LDS.128 R16, [R32.X8] ;  /* 0x0000000020107984 */ /* 0x003e280000008c00 */
[----:B------:R-:W1:Y:S04]  /*2750*/  LDS.128 R20, [R32.X8+0x10] ;  /* 0x0000100020147984 */ /* 0x000e680000008c00 */
        /* <DEDUP_REMOVED lines=18> */
.L_x_48:
[----:B------:R-:W-:Y:S05]  /*2880*/  BSYNC B0 ;  /* 0x0000000000007941 */ /* 0x000fea0003800000 */
.L_x_47:
        /* <DEDUP_REMOVED lines=29> */
.L_x_50:
[----:B------:R-:W2:Y:S01]  /*2a60*/  LDG.E.STRONG.GPU R16, [R2.64] ;  /* 0x0000000602107981 */ /* 0x000ea2000c1ef900 */
[----:B------:R-:W-:Y:S01]  /*2a70*/  YIELD ;  /* 0x0000000000007946 */ /* 0x000fe20003800000 */
[----:B--2---:R-:W-:Y:S01]  /*2a80*/  ISETP.NE.AND P0, PT, R16, R19, PT ;  /* 0x000000131000720c */ /* 0x004fe20003f05270 */
[----:B------:R-:W-:-:S12]  /*2a90*/  CCTL.IVALL ;  /* 0x00000000ff00798f */ /* 0x000fd80002000000 */
[----:B------:R-:W-:Y:S05]  /*2aa0*/  @P0 BRA `(.L_x_50) ;  /* 0xffffffb000000947 */ /* 0x000fea000383ffff */
.L_x_49:
[C---:B0-----:R-:W-:Y:S01]  /*2ab0*/  ISETP.GT.U32.AND P0, PT, R91.reuse, 0x7, PT ;  /* 0x000000075b00780c */ /* 0x041fe20003f04070 */
[----:B------:R-:W-:Y:S01]  /*2ac0*/  WARPSYNC 0xffffffff ;  /* 0xffffffff00007948 */ /* 0x000fe20003800000 */
[----:B------:R-:W-:Y:S11]  /*2ad0*/  BAR.SYNC.DEFER_BLOCKING 0x0 ;  /* 0x0000000000007b1d */ /* 0x000ff60000010000 */
[----:B------:R-:W-:-:S04]  /*2ae0*/  @!P0 IADD3 R3, P1, R91, R18, RZ ;  /* 0x000000125b038210 */ /* 0x000fc80007f3e0ff */
[----:B------:R-:W-:Y:S02]  /*2af0*/  @!P0 IADD3.X R18, RZ, R17, RZ, P1, !PT ;  /* 0x00000011ff128210 */ /* 0x000fe40000ffe4ff */
[----:B------:R-:W-:Y:S01]  /*2b00*/  @!P0 LEA R2, P1, R3, c[0x0][0x1a0], 0x3 ;  /* 0x0000680003028a11 */ /* 0x000fe200078218ff */
[----:B------:R-:W-:-:S03]  /*2b10*/  CS2R R16, SRZ ;  /* 0x0000000000107805 */ /* 0x000fc6000001ff00 */
[----:B------:R-:W-:-:S05]  /*2b20*/  @!P0 LEA.HI.X R3, R3, c[0x0][0x1a4], R18, 0x3, P1 ;  /* 0x0000690003038a11 */ /* 0x000fca00008f1c12 */
[----:B------:R-:W2:Y:S01]  /*2b30*/  @!P0 LDG.E.64 R16, [R2.64] ;  /* 0x0000000602108981 */ /* 0x000ea2000c1e1b00 */
        /* <DEDUP_REMOVED lines=28> */
[----:B------:R-:W-:Y:S02]  /*2d00*/  FADD.FTZ R166, R166, -R45 ;  /* 0x8000002da6a67221 */ /* 0x000fe40000010000 */
[----:B------:R-:W0:Y:S01]  /*2d10*/  S2R R45, SR_CTAID.X ;  /* 0x00000000002d7919 */ /* 0x000e220000002500 */
        /* <DEDUP_REMOVED lines=61> */
[C---:B------:R-:W-:Y:S02]  /*30f0*/  FMUL.FTZ R16, R153.reuse, R182 ;  /* 0x000000b699107220 */ /* 0x040fe40000410000 */
[----:B------:R-:W-:-:S02]  /*3100*/  FMUL.FTZ R3, R153, R184 ;  /* 0x000000b899037220 */ /* 0x000fc40000410000 */
[C---:B------:R-:W-:Y:S02]  /*3110*/  FMUL.FTZ R17, R153.reuse, R40 ;  /* 0x0000002899117220 */ /* 0x040fe40000410000 */
[----:B------:R-:W-:Y:S01]  /*3120*/  FMUL.FTZ R42, R153, R42 ;  /* 0x0000002a992a7220 */ /* 0x000fe20000410000 */
[----:B------:R-:W-:Y:S01]  /*3130*/  F2FP.BF16.PACK_AB R16, R3, R16 ;  /* 0x000000100310723e */ /* 0x000fe200000010ff */
[C---:B------:R-:W-:Y:S02]  /*3140*/  FMUL.FTZ R18, R153.reuse, R186 ;  /* 0x000000ba99127220 */ /* 0x040fe40000410000 */
[C---:B------:R-:W-:Y:S01]  /*3150*/  FMUL.FTZ R21, R153.reuse, R188 ;  /* 0x000000bc99157220 */ /* 0x040fe20000410000 */
[----:B------:R-:W-:Y:S01]  /*3160*/  F2FP.BF16.PACK_AB R17, R42, R17 ;  /* 0x000000112a11723e */ /* 0x000fe200000010ff */
[C---:B------:R-:W-:Y:S02]  /*3170*/  FMUL.FTZ R19, R153.reuse, R190 ;  /* 0x000000be99137220 */ /* 0x040fe40000410000 */
[----:B------:R-:W-:Y:S01]  /*3180*/  FMUL.FTZ R192, R153, R192 ;  /* 0x000000c099c07220 */ /* 0x000fe20000410000 */
[----:B------:R-:W-:Y:S01]  /*3190*/  F2FP.BF16.PACK_AB R18, R21, R18 ;  /* 0x000000121512723e */ /* 0x000fe200000010ff */
[----:B------:R-:W-:-:S02]  /*31a0*/  FMUL.FTZ R20, R153, R166 ;  /* 0x000000a699147220 */ /* 0x000fc40000410000 */
[C---:B------:R-:W-:Y:S01]  /*31b0*/  FMUL.FTZ R25, R153.reuse, R164 ;  /* 0x000000a499197220 */ /* 0x040fe20000410000 */
[----:B------:R-:W-:Y:S01]  /*31c0*/  F2FP.BF16.PACK_AB R19, R192, R19 ;  /* 0x00000013c013723e */ /* 0x000fe200000010ff */
[C---:B------:R-:W-:Y:S02]  /*31d0*/  FMUL.FTZ R162, R153.reuse, R162 ;  /* 0x000000a299a27220 */ /* 0x040fe40000410000 */
[----:B------:R-:W-:Y:S01]  /*31e0*/  FMUL.FTZ R27, R153, R160 ;  /* 0x000000a0991b7220 */ /* 0x000fe20000410000 */
[----:B------:R-:W-:Y:S01]  /*31f0*/  F2FP.BF16.PACK_AB R20, R25, R20 ;  /* 0x000000141914723e */ /* 0x000fe200000010ff */
[C---:B------:R-:W-:Y:S02]  /*3200*/  FMUL.FTZ R22, R153.reuse, R158 ;  /* 0x0000009e99167220 */ /* 0x040fe40000410000 */
[----:B------:R-:W-:Y:S01]  /*3210*/  FMUL.FTZ R29, R153, R156 ;  /* 0x0000009c991d7220 */ /* 0x000fe20000410000 */
[----:B------:R-:W-:Y:S01]  /*3220*/  F2FP.BF16.PACK_AB R21, R27, R162 ;  /* 0x000000a21b15723e */ /* 0x000fe200000010ff */
[----:B------:R-:W-:-:S02]  /*3230*/  FMUL.FTZ R23, R153, R154 ;  /* 0x0000009a99177220 */ /* 0x000fc40000410000 */
        /* <DEDUP_REMOVED lines=9> */
[----:B------:R-:W-:Y:S01]  /*32d0*/  FMUL.FTZ R35, R153, R172 ;  /* 0x000000ac99237220 */ /* 0x000fe20000410000 */
[----:B------:R-:W-:Y:S01]  /*32e0*/  F2FP.BF16.PACK_AB R25, R33, R178 ;  /* 0x000000b22119723e */ /* 0x000fe200000010ff */
[C---:B------:R-:W-:Y:S01]  /*32f0*/  FMUL.FTZ R34, R153.reuse, R34 ;  /* 0x0000002299227220 */ /* 0x040fe20000410000 */
[----:B------:R-:W-:Y:S01]  /*3300*/  MOV R33, 0x10 ;  /* 0x0000001000217802 */ /* 0x000fe20000000f00 */
        /* <DEDUP_REMOVED lines=9> */
[----:B------:R-:W-:Y:S01]  /*33a0*/  FMUL.FTZ R43, R153, R198 ;  /* 0x000000c6992b7220 */ /* 0x000fe20000410000 */
[----:B------:R-:W-:Y:S01]  /*33b0*/  F2FP.BF16.PACK_AB R29, R41, R38 ;  /* 0x00000026291d723e */ /* 0x000fe200000010ff */
[C---:B------:R-:W-:Y:S02]  /*33c0*/  FMUL.FTZ R204, R153.reuse, R204 ;  /* 0x000000cc99cc7220 */ /* 0x040fe40000410000 */
[----:B------:R-:W-:Y:S01]  /*33d0*/  FMUL.FTZ R153, R153, R2 ;  /* 0x0000000299997220 */ /* 0x000fe20000410000 */
[----:B0-----:R-:W-:Y:S02]  /*33e0*/  SHF.L.U32 R2, R45, 0x8, RZ ;  /* 0x000000082d027819 */ /* 0x001fe400000006ff */
[----:B------:R-:W-:-:S02]  /*33f0*/  F2FP.BF16.PACK_AB R30, R43, R30 ;  /* 0x0000001e2b1e723e */ /* 0x000fc400000010ff */
[----:B------:R-:W-:Y:S02]  /*3400*/  LOP3.LUT R2, R2, 0x700, RZ, 0xc0, !PT ;  /* 0x0000070002027812 */ /* 0x000fe400078ec0ff */
[----:B------:R-:W-:Y:S02]  /*3410*/  F2FP.BF16.PACK_AB R31, R153, R204 ;  /* 0x000000cc991f723e */ /* 0x000fe400000010ff */
[----:B------:R-:W-:-:S04]  /*3420*/  LOP3.LUT R2, R2, 0x1f, R95, 0xf8, !PT ;  /* 0x0000001f02027812 */ /* 0x000fc800078ef85f */
[----:B------:R-:W-:-:S04]  /*3430*/  LOP3.LUT R2, R2, 0xe0, R95, 0xf8, !PT ;  /* 0x000000e002027812 */ /* 0x000fc800078ef85f */
[C---:B------:R-:W-:Y:S02]  /*3440*/  LEA R2, R89.reuse, R2, 0xd ;  /* 0x0000000259027211 */ /* 0x040fe400078e68ff */
[----:B------:R-:W-:Y:S02]  /*3450*/  IADD3 R89, R89, c[0x0][0x160], RZ ;  /* 0x0000580059597a10 */ /* 0x000fe40007ffe0ff */
[C---:B------:R-:W-:Y:S02]  /*3460*/  IADD3 R34, R2.reuse, 0x800, RZ ;  /* 0x0000080002227810 */ /* 0x040fe40007ffe0ff */
[C---:B------:R-:W-:Y:S02]  /*3470*/  IADD3 R36, R2.reuse, 0x1000, RZ ;  /* 0x0000100002247810 */ /* 0x040fe40007ffe0ff */
[C---:B------:R-:W-:Y:S01]  /*3480*/  IADD3 R38, R2.reuse, 0x1800, RZ ;  /* 0x0000180002267810 */ /* 0x040fe20007ffe0ff */
[----:B------:R-:W-:Y:S01]  /*3490*/  IMAD.WIDE.U32 R2, R2, R33, c[0x0][0x1d0] ;  /* 0x0000740002027625 */ /* 0x000fe200078e0021 */
[----:B------:R-:W-:-:S03]  /*34a0*/  ISETP.GE.AND P0, PT, R89, c[0x0][0x164], PT ;  /* 0x0000590059007a0c */ /* 0x000fc60003f06270 */
[-C--:B------:R-:W-:Y:S01]  /*34b0*/  IMAD.WIDE.U32 R34, R34, R33.reuse, c[0x0][0x1d0] ;  /* 0x0000740022227625 */ /* 0x080fe200078e0021 */
[----:B------:R0:W-:Y:S03]  /*34c0*/  STG.E.128 [R2.64], R16 ;  /* 0x0000001002007986 */ /* 0x0001e6000c101d06 */
[-C--:B------:R-:W-:Y:S01]  /*34d0*/  IMAD.WIDE.U32 R36, R36, R33.reuse, c[0x0][0x1d0] ;  /* 0x0000740024247625 */ /* 0x080fe200078e0021 */
[----:B------:R0:W-:Y:S03]  /*34e0*/  STG.E.128 [R34.64], R20 ;  /* 0x0000001422007986 */ /* 0x0001e6000c101d06 */
[----:B------:R-:W-:Y:S01]  /*34f0*/  IMAD.WIDE.U32 R38, R38, R33, c[0x0][0x1d0] ;  /* 0x0000740026267625 */ /* 0x000fe200078e0021 */
[----:B------:R0:W-:Y:S04]  /*3500*/  STG.E.128 [R36.64], R24 ;  /* 0x0000001824007986 */ /* 0x0001e8000c101d06 */
[----:B------:R0:W-:Y:S02]  /*3510*/  STG.E.128 [R38.64], R28 ;  /* 0x0000001c26007986 */ /* 0x0001e4000c101d06 */
[----:B0-----:R-:W-:Y:S01]  /*3520*/  @P0 CALL.REL.NOINC `(.L_x_51) ;  /* 0x0000001000000944 */ /* 0x001fe20003c00000 */
[----:B------:R-:W-:Y:S05]  /*3530*/  BRA `(.L_x_52) ;  /* 0xffffd34000007947 */ /* 0x000fea000383ffff */
.L_x_51:
        /* <DEDUP_REMOVED lines=51> */
.L_x_44:
[----:B0-----:R-:W-:Y:S02]  /*3870*/  SHF.L.U32 R3, R32, 0xd, RZ ;  /* 0x0000000d20037819 */ /* 0x001fe400000006ff */
[----:B-----5:R-:W-:Y:S02]  /*3880*/  MOV R41, 0x20 ;  /* 0x0000002000297802 */ /* 0x020fe40000000f00 */
[----:B------:R-:W-:-:S04]  /*3890*/  LOP3.LUT R92, R92, R3, RZ, 0xfc, !PT ;  /* 0x000000035c5c7212 */ /* 0x000fc800078efcff */
[C---:B------:R-:W-:Y:S01]  /*38a0*/  IADD3 R32, R92.reuse, 0x800, RZ ;  /* 0x000008005c207810 */ /* 0x040fe20007ffe0ff */
[C---:B------:R-:W-:Y:S01]  /*38b0*/  IMAD.WIDE.U32 R2, R92.reuse, R41, c[0x0][0x1c0] ;  /* 0x000070005c027625 */ /* 0x040fe200078e0029 */
[----:B------:R-:W-:-:S03]  /*38c0*/  IADD3 R0, R92, 0x1000, RZ ;  /* 0x000010005c007810 */ /* 0x000fc60007ffe0ff */
[CC--:B------:R-:W-:Y:S01]  /*38d0*/  IMAD.WIDE.U32 R16, R92.reuse, R41.reuse, c[0x0][0x1c8] ;  /* 0x000072005c107625 */ /* 0x0c0fe200078e0029 */
[----:B------:R-:W-:Y:S01]  /*38e0*/  IADD3 R92, R92, 0x1800, RZ ;  /* 0x000018005c5c7810 */ /* 0x000fe20007ffe0ff */
[----:B------:R-:W-:Y:S02]  /*38f0*/  STG.E.128 [R2.64], R12 ;  /* 0x0000000c02007986 */ /* 0x000fe4000c101d06 */
[CC--:B------:R-:W-:Y:S02]  /*3900*/  IMAD.WIDE.U32 R18, R32.reuse, R41.reuse, c[0x0][0x1c0] ;  /* 0x0000700020127625 */ /* 0x0c0fe400078e0029 */
[----:B------:R0:W-:Y:S02]  /*3910*/  STG.E.128 [R2.64+0x10], R20 ;  /* 0x0000101402007986 */ /* 0x0001e4000c101d06 */
[-C--:B------:R-:W-:Y:S02]  /*3920*/  IMAD.WIDE.U32 R32, R32, R41.reuse, c[0x0][0x1c8] ;  /* 0x0000720020207625 */ /* 0x080fe400078e0029 */
[----:B------:R1:W-:Y:S02]  /*3930*/  STG.E.128 [R16.64], R4 ;  /* 0x0000000410007986 */ /* 0x0003e4000c101d06 */
[----:B------:R-:W-:-:S02]  /*3940*/  IMAD.WIDE.U32 R34, R0, R41, c[0x0][0x1c0] ;  /* 0x0000700000227625 */ /* 0x000fc400078e0029 */
[----:B------:R-:W-:Y:S04]  /*3950*/  STG.E.128 [R16.64+0x10], R8 ;  /* 0x0000100810007986 */ /* 0x000fe8000c101d06 */
[----:B------:R-:W-:Y:S04]  /*3960*/  STG.E.128 [R18.64], R28 ;  /* 0x0000001c12007986 */ /* 0x000fe8000c101d06 */
[----:B------:R-:W-:Y:S01]  /*3970*/  STG.E.128 [R18.64+0x10], R36 ;  /* 0x0000102412007986 */ /* 0x000fe2000c101d06 */
[----:B0-----:R-:W-:-:S03]  /*3980*/  IMAD.WIDE.U32 R2, R0, R41, c[0x0][0x1c8] ;  /* 0x0000720000027625 */ /* 0x001fc600078e0029 */
[----:B------:R-:W-:Y:S01]  /*3990*/  STG.E.128 [R32.64], R24 ;  /* 0x0000001820007986 */ /* 0x000fe2000c101d06 */
[----:B-1----:R-:W-:-:S03]  /*39a0*/  IMAD.WIDE.U32 R4, R92, R41, c[0x0][0x1c0] ;  /* 0x000070005c047625 */ /* 0x002fc600078e0029 */
[----:B------:R-:W-:Y:S01]  /*39b0*/  STG.E.128 [R32.64+0x10], R44 ;  /* 0x0000102c20007986 */ /* 0x000fe2000c101d06 */
[----:B------:R-:W-:-:S03]  /*39c0*/  IMAD.WIDE.U32 R6, R92, R41, c[0x0][0x1c8] ;  /* 0x000072005c067625 */ /* 0x000fc600078e0029 */
[----:B------:R-:W-:Y:S04]  /*39d0*/  STG.E.128 [R34.64], R68 ;  /* 0x0000004422007986 */ /* 0x000fe8000c101d06 */
[----:B------:R-:W-:Y:S04]  /*39e0*/  STG.E.128 [R34.64+0x10], R72 ;  /* 0x0000104822007986 */ /* 0x000fe8000c101d06 */
[----:B------:R-:W-:Y:S04]  /*39f0*/  STG.E.128 [R2.64], R48 ;  /* 0x0000003002007986 */ /* 0x000fe8000c101d06 */
[----:B------:R-:W-:Y:S04]  /*3a00*/  STG.E.128 [R2.64+0x10], R52 ;  /* 0x0000103402007986 */ /* 0x000fe8000c101d06 */
[----:B------:R-:W-:Y:S04]  /*3a10*/  STG.E.128 [R4.64], R80 ;  /* 0x0000005004007986 */ /* 0x000fe8000c101d06 */
[----:B------:R-:W-:Y:S04]  /*3a20*/  STG.E.128 [R4.64+0x10], R84 ;  /* 0x0000105404007986 */ /* 0x000fe8000c101d06 */
[----:B------:R-:W-:Y:S04]  /*3a30*/  STG.E.128 [R6.64], R96 ;  /* 0x0000006006007986 */ /* 0x000fe8000c101d06 */
[----:B------:R-:W-:Y:S01]  /*3a40*/  STG.E.128 [R6.64+0x10], R76 ;  /* 0x0000104c06007986 */ /* 0x000fe2000c101d06 */
[----:B------:R-:W-:Y:S05]  /*3a50*/  EXIT ;  /* 0x000000000000794d */ /* 0x000fea0003800000 */
.L_x_45:
[----:B------:R-:W-:Y:S02]  /*3a60*/  MOV R18, R20 ;  /* 0x0000001400127202 */ /* 0x000fe40000000f00 */
[----:B------:R-:W-:-:S02]  /*3a70*/  MOV R23, 0x10 ;  /* 0x0000001000177802 */ /* 0x000fc40000000f00 */
[----:B------:R-:W-:Y:S02]  /*3a80*/  MOV R24, 0x1f ;  /* 0x0000001f00187802 */ /* 0x000fe40000000f00 */
[----:B------:R-:W-:Y:S02]  /*3a90*/  MOV R25, 0xffffffff ;  /* 0xffffffff00197802 */ /* 0x000fe40000000f00 */
[----:B------:R-:W-:Y:S02]  /*3aa0*/  MOV R2, 0x3ac0 ;  /* 0x00003ac000027802 */ /* 0x000fe40000000f00 */
[----:B------:R-:W-:Y:S05]  /*3ab0*/  CALL.REL.NOINC `($__internal_3_$__cuda_sm70_shflsync_down_p) ;  /* 0x0000045000007944 */ /* 0x000fea0003c00000 */
[----:B-1----:R-:W-:Y:S01]  /*3ac0*/  MOV R17, R24 ;  /* 0x0000001800117202 */ /* 0x002fe20000000f00 */
[----:B0-----:R-:W-:Y:S05]  /*3ad0*/  BRA `(.L_x_53) ;  /* 0xffffea8000007947 */ /* 0x001fea000383ffff */
.L_x_46:
[----:B------:R-:W-:Y:S01]  /*3ae0*/  HFMA2.MMA R23, -RZ, RZ, 0, 9.5367431640625e-07 ;  /* 0x00000010ff177435 */ /* 0x000fe200000001ff */
[----:B------:R-:W-:Y:S02]  /*3af0*/  MOV R18, R27 ;  /* 0x0000001b00127202 */ /* 0x000fe40000000f00 */
[----:B------:R-:W-:Y:S02]  /*3b00*/  MOV R24, 0x1f ;  /* 0x0000001f00187802 */ /* 0x000fe40000000f00 */
[----:B------:R-:W-:-:S02]  /*3b10*/  MOV R25, 0xffffffff ;  /* 0xffffffff00197802 */ /* 0x000fc40000000f00 */
[----:B------:R-:W-:Y:S02]  /*3b20*/  MOV R2, 0x3b40 ;  /* 0x00003b4000027802 */ /* 0x000fe40000000f00 */
[----:B01----:R-:W-:Y:S05]  /*3b30*/  CALL.REL.NOINC `($__internal_3_$__cuda_sm70_shflsync_down_p) ;  /* 0x000003d000007944 */ /* 0x003fea0003c00000 */
[----:B------:R-:W-:Y:S01]  /*3b40*/  FADD.FTZ R20, R20, R17 ;  /* 0x0000001114147221 */ /* 0x000fe20000010000 */
[----:B0-----:R-:W-:Y:S01]  /*3b50*/  HFMA2.MMA R23, -RZ, RZ, 0, 4.76837158203125e-07 ;  /* 0x00000008ff177435 */ /* 0x001fe200000001ff */
[----:B-1----:R-:W-:Y:S01]  /*3b60*/  FADD.FTZ R27, R27, R24 ;  /* 0x000000181b1b7221 */ /* 0x002fe20000010000 */
[----:B------:R-:W-:Y:S02]  /*3b70*/  MOV R24, 0x1f ;  /* 0x0000001f00187802 */ /* 0x000fe40000000f00 */
[----:B------:R-:W-:Y:S02]  /*3b80*/  MOV R25, 0xffffffff ;  /* 0xffffffff00197802 */ /* 0x000fe40000000f00 */
[----:B------:R-:W-:Y:S02]  /*3b90*/  MOV R18, R20 ;  /* 0x0000001400127202 */ /* 0x000fe40000000f00 */
[----:B------:R-:W-:Y:S02]  /*3ba0*/  MOV R2, 0x3bc0 ;  /* 0x00003bc000027802 */ /* 0x000fe40000000f00 */
[----:B------:R-:W-:Y:S05]  /*3bb0*/  CALL.REL.NOINC `($__internal_3_$__cuda_sm70_shflsync_down_p) ;  /* 0x0000035000007944 */ /* 0x000fea0003c00000 */
[----:B0-----:R-:W-:Y:S01]  /*3bc0*/  HFMA2.MMA R23, -RZ, RZ, 0, 4.76837158203125e-07 ;  /* 0x00000008ff177435 */ /* 0x001fe200000001ff */
[----:B-1----:R-:W-:-:S02]  /*3bd0*/  MOV R17, R24 ;  /* 0x0000001800117202 */ /* 0x002fc40000000f00 */
[----:B------:R-:W-:Y:S02]  /*3be0*/  MOV R18, R27 ;  /* 0x0000001b00127202 */ /* 0x000fe40000000f00 */
[----:B------:R-:W-:Y:S02]  /*3bf0*/  MOV R24, 0x1f ;  /* 0x0000001f00187802 */ /* 0x000fe40000000f00 */
[----:B------:R-:W-:Y:S02]  /*3c00*/  MOV R25, 0xffffffff ;  /* 0xffffffff00197802 */ /* 0x000fe40000000f00 */
[----:B------:R-:W-:Y:S02]  /*3c10*/  MOV R2, 0x3c30 ;  /* 0x00003c3000027802 */ /* 0x000fe40000000f00 */
[----:B------:R-:W-:Y:S05]  /*3c20*/  CALL.REL.NOINC `($__internal_3_$__cuda_sm70_shflsync_down_p) ;  /* 0x000002e000007944 */ /* 0x000fea0003c00000 */
[----:B------:R-:W-:Y:S01]  /*3c30*/  FADD.FTZ R20, R17, R20 ;  /* 0x0000001411147221 */ /* 0x000fe20000010000 */
[----:B0-----:R-:W-:Y:S01]  /*3c40*/  HFMA2.MMA R23, -RZ, RZ, 0, 2.384185791015625e-07 ;  /* 0x00000004ff177435 */ /* 0x001fe200000001ff */
[----:B-1----:R-:W-:Y:S01]  /*3c50*/  FADD.FTZ R27, R27, R24 ;  /* 0x000000181b1b7221 */ /* 0x002fe20000010000 */
[----:B------:R-:W-:Y:S02]  /*3c60*/  MOV R24, 0x1f ;  /* 0x0000001f00187802 */ /* 0x000fe40000000f00 */
[----:B------:R-:W-:-:S02]  /*3c70*/  MOV R25, 0xffffffff ;  /* 0xffffffff00197802 */ /* 0x000fc40000000f00 */
[----:B------:R-:W-:Y:S02]  /*3c80*/  MOV R18, R20 ;  /* 0x0000001400127202 */ /* 0x000fe40000000f00 */
[----:B------:R-:W-:Y:S02]  /*3c90*/  MOV R2, 0x3cb0 ;  /* 0x00003cb000027802 */ /* 0x000fe40000000f00 */
[----:B------:R-:W-:Y:S05]  /*3ca0*/  CALL.REL.NOINC `($__internal_3_$__cuda_sm70_shflsync_down_p) ;  /* 0x0000026000007944 */ /* 0x000fea0003c00000 */
[----:B0-----:R-:W-:Y:S01]  /*3cb0*/  HFMA2.MMA R23, -RZ, RZ, 0, 2.384185791015625e-07 ;  /* 0x00000004ff177435 */ /* 0x001fe200000001ff */
[----:B-1----:R-:W-:Y:S02]  /*3cc0*/  MOV R17, R24 ;  /* 0x0000001800117202 */ /* 0x002fe40000000f00 */
[----:B------:R-:W-:Y:S02]  /*3cd0*/  MOV R18, R27 ;  /* 0x0000001b00127202 */ /* 0x000fe40000000f00 */
[----:B------:R-:W-:Y:S02]  /*3ce0*/  MOV R24, 0x1f ;  /* 0x0000001f00187802 */ /* 0x000fe40000000f00 */
[----:B------:R-:W-:Y:S02]  /*3cf0*/  MOV R25, 0xffffffff ;  /* 0xffffffff00197802 */ /* 0x000fe40000000f00 */
[----:B------:R-:W-:-:S02]  /*3d00*/  MOV R2, 0x3d20 ;  /* 0x00003d2000027802 */ /* 0x000fc40000000f00 */
[----:B------:R-:W-:Y:S05]  /*3d10*/  CALL.REL.NOINC `($__internal_3_$__cuda_sm70_shflsync_down_p) ;  /* 0x000001f000007944 */ /* 0x000fea0003c00000 */
[----:B------:R-:W-:Y:S01]  /*3d20*/  FADD.FTZ R20, R17, R20 ;  /* 0x0000001411147221 */ /* 0x000fe20000010000 */
[----:B0-----:R-:W-:Y:S01]  /*3d30*/  HFMA2.MMA R23, -RZ, RZ, 0, 1.1920928955078125e-07 ;  /* 0x00000002ff177435 */ /* 0x001fe200000001ff */
[----:B-1----:R-:W-:Y:S01]  /*3d40*/  FADD.FTZ R21, R27, R24 ;  /* 0x000000181b157221 */ /* 0x002fe20000010000 */
[----:B------:R-:W-:-:S02]  /*3d50*/  MOV R24, 0x1f ;  /* 0x0000001f00187802 */ /* 0x000fc40000000f00 */
[----:B------:R-:W-:Y:S02]  /*3d60*/  MOV R25, 0xffffffff ;  /* 0xffffffff00197802 */ /* 0x000fe40000000f00 */
[----:B------:R-:W-:Y:S02]  /*3d70*/  MOV R18, R20 ;  /* 0x0000001400127202 */ /* 0x000fe40000000f00 */
[----:B------:R-:W-:Y:S02]  /*3d80*/  MOV R2, 0x3da0 ;  /* 0x00003da000027802 */ /* 0x000fe40000000f00 */
[----:B------:R-:W-:Y:S05]  /*3d90*/  CALL.REL.NOINC `($__internal_3_$__cuda_sm70_shflsync_down_p) ;  /* 0x0000017000007944 */ /* 0x000fea0003c00000 */
[----:B0-----:R-:W-:Y:S01]  /*3da0*/  HFMA2.MMA R23, -RZ, RZ, 0, 1.1920928955078125e-07 ;  /* 0x00000002ff177435 */ /* 0x001fe200000001ff */
[----:B-1----:R-:W-:Y:S02]  /*3db0*/  MOV R17, R24 ;  /* 0x0000001800117202 */ /* 0x002fe40000000f00 */
[----:B------:R-:W-:Y:S02]  /*3dc0*/  MOV R18, R21 ;  /* 0x0000001500127202 */ /* 0x000fe40000000f00 */
[----:B------:R-:W-:Y:S02]  /*3dd0*/  MOV R24, 0x1f ;  /* 0x0000001f00187802 */ /* 0x000fe40000000f00 */
[----:B------:R-:W-:-:S02]  /*3de0*/  MOV R25, 0xffffffff ;  /* 0xffffffff00197802 */ /* 0x000fc40000000f00 */
[----:B------:R-:W-:Y:S02]  /*3df0*/  MOV R2, 0x3e10 ;  /* 0x00003e1000027802 */ /* 0x000fe40000000f00 */
[----:B------:R-:W-:Y:S05]  /*3e00*/  CALL.REL.NOINC `($__internal_3_$__cuda_sm70_shflsync_down_p) ;  /* 0x0000010000007944 */ /* 0x000fea0003c00000 */
[----:B------:R-:W-:Y:S01]  /*3e10*/  FADD.FTZ R19, R17, R20 ;  /* 0x0000001411137221 */ /* 0x000fe20000010000 */
[----:B0-----:R-:W-:Y:S01]  /*3e20*/  HFMA2.MMA R23, -RZ, RZ, 0, 5.9604644775390625e-08 ;  /* 0x00000001ff177435 */ /* 0x001fe200000001ff */
[----:B-1----:R-:W-:Y:S01]  /*3e30*/  FADD.FTZ R21, R21, R24 ;  /* 0x0000001815157221 */ /* 0x002fe20000010000 */
[----:B------:R-:W-:Y:S02]  /*3e40*/  MOV R24, 0x1f ;  /* 0x0000001f00187802 */ /* 0x000fe40000000f00 */
[----:B------:R-:W-:Y:S02]  /*3e50*/  MOV R25, 0xffffffff ;  /* 0xffffffff00197802 */ /* 0x000fe40000000f00 */
[----:B------:R-:W-:Y:S02]  /*3e60*/  MOV R18, R19 ;  /* 0x0000001300127202 */ /* 0x000fe40000000f00 */
[----:B------:R-:W-:Y:S02]  /*3e70*/  MOV R2, 0x3e90 ;  /* 0x00003e9000027802 */ /* 0x000fe40000000f00 */
[----:B------:R-:W-:Y:S05]  /*3e80*/  CALL.REL.NOINC `($__internal_3_$__cuda_sm70_shflsync_down_p) ;  /* 0x0000008000007944 */ /* 0x000fea0003c00000 */
[----:B0-----:R-:W-:Y:S01]  /*3e90*/  HFMA2.MMA R23, -RZ, RZ, 0, 5.9604644775390625e-08 ;  /* 0x00000001ff177435 */ /* 0x001fe200000001ff */
[----:B-1----:R-:W-:-:S02]  /*3ea0*/  MOV R22, R24 ;  /* 0x0000001800167202 */ /* 0x002fc40000000f00 */
[----:B------:R-:W-:Y:S02]  /*3eb0*/  MOV R18, R21 ;  /* 0x0000001500127202 */ /* 0x000fe40000000f00 */
[----:B------:R-:W-:Y:S02]  /*3ec0*/  MOV R24, 0x1f ;  /* 0x0000001f00187802 */ /* 0x000fe40000000f00 */
[----:B------:R-:W-:Y:S02]  /*3ed0*/  MOV R25, 0xffffffff ;  /* 0xffffffff00197802 */ /* 0x000fe40000000f00 */
[----:B------:R-:W-:Y:S02]  /*3ee0*/  MOV R2, 0x3f00 ;  /* 0x00003f0000027802 */ /* 0x000fe40000000f00 */
[----:B------:R-:W-:Y:S05]  /*3ef0*/  CALL.REL.NOINC `($__internal_3_$__cuda_sm70_shflsync_down_p) ;  /* 0x0000001000007944 */ /* 0x000fea0003c00000 */
[----:B01----:R-:W-:Y:S05]  /*3f00*/  BRA `(.L_x_54) ;  /* 0xffffe77000007947 */ /* 0x003fea000383ffff */
        .weak           $__internal_3_$__cuda_sm70_shflsync_down_p
        .type           $__internal_3_$__cuda_sm70_shflsync_down_p,@function
        .size           $__internal_3_$__cuda_sm70_shflsync_down_p,(.L_x_3410 - $__internal_3_$__cuda_sm70_shflsync_down_p)
$__internal_3_$__cuda_sm70_shflsync_down_p:
[----:B------:R-:W-:Y:S01]  /*3f10*/  HFMA2.MMA R3, -RZ, RZ, 0, 0 ;  /* 0x00000000ff037435 */ /* 0x000fe200000001ff */
[----:B------:R-:W-:Y:S04]  /*3f20*/  WARPSYNC R25 ;  /* 0x0000001900007348 */ /* 0x000fe80003800000 */
[----:B------:R0:W1:Y:S01]  /*3f30*/  SHFL.DOWN PT, R24, R18, R23, R24 ;  /* 0x0800001712187389 */ /* 0x00006200000e0018 */
[----:B------:R-:W-:Y:S05]  /*3f40*/  RET.REL.NODEC R2 `(_ZN10layer_norm13ln_bwd_kernelINS_13Kernel_traitsI13__nv_bfloat16S2_S2_fjLj65536ELj8ELj1ELj8ELj16ENS_18Kernel_traits_baseILj65536ES2_S2_S2_fjLj256EEEEEEEvNS_9BwdParamsE) ;  /* 0xffffc0b002007950 */ /* 0x000fea0003c3ffff */
.L_x_55:
        /* <DEDUP_REMOVED lines=11> */
.L_x_3410:


//--------------------- .text._ZN10layer_norm22ln_bwd_finalize_kernelINS_22Kernel_traits_finalizeILj65536E6__halffS2_fjLj1024ELj4ENS_18Kernel_traits_baseILj65536ES2_fS2_fjLj1024EEEEEEEvNS_9BwdParamsE --------------------------
	.section	.text._ZN10layer_norm22ln_bwd_finalize_kernelINS_22Kernel_traits_finalizeILj65536E6__halffS2_fjLj1024ELj4ENS_18Kernel_traits_baseILj65536ES2_fS2_fjLj1024EEEEEEEvNS_9BwdParamsE,"ax",@progbits
	.sectioninfo	@"SHI_REGISTERS=32"
	.align	128
        .global         _ZN10layer_norm22ln_bwd_finalize_kernelINS_22Kernel_traits_finalizeILj65536E6__halffS2_fjLj1024ELj4ENS_18Kernel_traits_baseILj65536ES2_fS2_fjLj1024EEEEEEEvNS_9BwdParamsE
        .type           _ZN10layer_norm22ln_bwd_finalize_kernelINS_22Kernel_traits_finalizeILj65536E6__halffS2_fjLj1024ELj4ENS_18Kernel_traits_baseILj65536ES2_fS2_fjLj1024EEEEEEEvNS_9BwdParamsE,@function
        .size           _ZN10layer_norm22ln_bwd_finalize_kernelINS_22Kernel_traits_finalizeILj65536E6__halffS2_fjLj1024ELj4ENS_18Kernel_traits_baseILj65536ES2_fS2_fjLj1024EEEEEEEvNS_9BwdParamsE,(.L_x_3411 - _ZN10layer_norm22ln_bwd_finalize_kernelINS_22Kernel_traits_finalizeILj65536E6__halffS2_fjLj1024ELj4ENS_18Kernel_traits_baseILj65536ES2_fS2_fjLj1024EEEEEEEvNS_9BwdParamsE)
        .other          _ZN10layer_norm22ln_bwd_finalize_kernelINS_22Kernel_traits_finalizeILj65536E6__halffS2_fjLj1024ELj4ENS_18Kernel_traits_baseILj65536ES2_fS2_fjLj1024EEEEEEEvNS_9BwdParamsE,@"STO_CUDA_ENTRY STV_DEFAULT"
_ZN10layer_norm22ln_bwd_finalize_kernelINS_22Kernel_traits_finalizeILj65536E6__halffS2_fjLj1024ELj4ENS_18Kernel_traits_baseILj65536ES2_fS2_fjLj1024EEEEEEEvNS_9BwdParamsE:
.text._ZN10layer_norm22ln_bwd_finalize_kernelINS_22Kernel_traits_finalizeILj65536E6__halffS2_fjLj1024ELj4ENS_18Kernel_traits_baseILj65536ES2_fS2_fjLj1024EEEEEEEvNS_9BwdParamsE:
        /* <DEDUP_REMOVED lines=19> */
.L_x_68:
        /* <DEDUP_REMOVED lines=27> */
.L_x_60:
        /* <DEDUP_REMOVED lines=32> */
.L_x_59:
[----:B------:R-:W-:Y:S05]  /*04e0*/  BSYNC B1 ;  /* 0x0000000000017941 */ /* 0x000fea0003800000 */
.L_x_58:
        /* <DEDUP_REMOVED lines=22> */
.L_x_62:
[----:B------:R-:W-:Y:S05]  /*0650*/  BSYNC B1 ;  /* 0x0000000000017941 */ /* 0x000fea0003800000 */
.L_x_61:
        /* <DEDUP_REMOVED lines=10> */
.L_x_57:
[----:B------:R-:W-:Y:S05]  /*0700*/  BSYNC B0 ;  /* 0x0000000000007941 */ /* 0x000fea0003800000 */
.L_x_56:
        /* <DEDUP_REMOVED lines=11> */
.L_x_69:
        /* <DEDUP_REMOVED lines=18> */
.L_x_70:
[----:B------:R-:W-:Y:S01]  /*08e0*/  @!P1 SHF.R.U32.HI R2, RZ, 0x3, R0 ;  /* 0x00000003ff029819 */ /* 0x000fe20000011600 */
[----:B---3--:R-:W-:Y:S02]  /*08f0*/  FADD.FTZ R5, R5, R10 ;  /* 0x0000000a05057221 */ /* 0x008fe40000010000 */
[----:B--2---:R-:W-:Y:S01]  /*0900*/  FADD.FTZ R7, R7, R4 ;  /* 0x0000000407077221 */ /* 0x004fe20000010000 */
[----:B------:R-:W-:-:S05]  /*0910*/  @!P1 LOP3.LUT R2, R2, 0x1ffffffc, RZ, 0xc0, !PT ;  /* 0x1ffffffc02029812 */ /* 0x000fca00078ec0ff */
[----:B------:R2:W-:Y:S04]  /*0920*/  @!P1 STS [R2+0x2000], R5 ;  /* 0x0020000502009388 */ /* 0x0005e80000000800 */
[----:B------:R2:W-:Y:S02]  /*0930*/  @!P1 STS [R2+0x2080], R7 ;  /* 0x0020800702009388 */ /* 0x0005e40000000800 */
.L_x_63:
[----:B0-----:R-:W-:Y:S01]  /*0940*/  WARPSYNC 0xffffffff ;  /* 0xffffffff00007948 */ /* 0x001fe20003800000 */
[----:B------:R-:W-:Y:S06]  /*0950*/  BAR.SYNC.DEFER_BLOCKING 0x0 ;  /* 0x0000000000007b1d */ /* 0x000fec0000010000 */
[----:B------:R-:W-:Y:S01]  /*0960*/  BSSY B0, `(.L_x_66) ;  /* 0x000000b000007945 */ /* 0x000fe20003800000 */
[----:B------:R-:W-:Y:S05]  /*0970*/  @!P0 BRA `(.L_x_67) ;  /* 0x0000009000008947 */ /* 0x000fea0003800000 */
[----:B--2---:R-:W0:Y:S01]  /*0980*/  LDS.64 R2, [R16.X8+0x2000] ;  /* 0x0020000010027984 */ /* 0x004e220000008a00 */
[----:B------:R-:W-:-:S03]  /*0990*/  HFMA2.MMA R6, -RZ, RZ, 0, 2.384185791015625e-07 ;  /* 0x00000004ff067435 */ /* 0x000fc600000001ff */
[----:B-1----:R-:W1:Y:S01]  /*09a0*/  LDS.64 R4, [R16.X8+0x2080] ;  /* 0x0020800010047984 */ /* 0x002e620000008a00 */
[----:B0-----:R-:W-:-:S06]  /*09b0*/  F2FP.PACK_AB R7, R3, R2 ;  /* 0x000000020307723e */ /* 0x001fcc00000000ff */
[----:B------:R-:W-:Y:S01]  /*09c0*/  IMAD.WIDE.U32 R2, R19, R6, c[0x0][0x1e0] ;  /* 0x0000780013027625 */ /* 0x000fe200078e0006 */
[----:B-1----:R-:W-:-:S03]  /*09d0*/  F2FP.PACK_AB R9, R5, R4 ;  /* 0x000000040509723e */ /* 0x002fc600000000ff */
[----:B------:R-:W-:Y:S01]  /*09e0*/  IMAD.WIDE.U32 R4, R19, R6, c[0x0][0x1d8] ;  /* 0x0000760013047625 */ /* 0x000fe200078e0006 */
[----:B------:R0:W-:Y:S04]  /*09f0*/  STG.E [R2.64], R7 ;  /* 0x0000000702007986 */ /* 0x0001e8000c101904 */
[----:B------:R0:W-:Y:S02]  /*0a00*/  STG.E [R4.64], R9 ;  /* 0x0000000904007986 */ /* 0x0001e4000c101904 */
.L_x_67:
[----:B------:R-:W-:Y:S05]  /*0a10*/  BSYNC B0 ;  /* 0x0000000000007941 */ /* 0x000fea0003800000 */
.L_x_66:
[C---:B------:R-:W-:Y:S02]  /*0a20*/  ISETP.GT.U32.AND P1, PT, R18.reuse, -0x10001, PT ;  /* 0xfffeffff1200780c */ /* 0x040fe40003f24070 */
[----:B------:R-:W-:Y:S02]  /*0a30*/  IADD3 R18, R18, 0x10000, RZ ;  /* 0x0001000012127810 */ /* 0x000fe40007ffe0ff */
[----:B------:R-:W-:-:S09]  /*0a40*/  IADD3 R19, R19, 0x8000, RZ ;  /* 0x0000800013137810 */ /* 0x000fd20007ffe0ff */
[----:B012---:R-:W-:Y:S05]  /*0a50*/  @P1 BRA `(.L_x_68) ;  /* 0xfffff6d000001947 */ /* 0x007fea000383ffff */
[----:B------:R-:W-:Y:S05]  /*0a60*/  EXIT ;  /* 0x000000000000794d */ /* 0x000fea0003800000 */
.L_x_64:
[----:B--2---:R-:W-:Y:S01]  /*0a70*/  IMAD.MOV.U32 R10, RZ, RZ, R4 ;  /* 0x000000ffff0a7224 */ /* 0x004fe200078e0004 */
[----:B------:R-:W-:Y:S01]  /*0a80*/  MOV R9, 0x1 ;  /* 0x0000000100097802 */ /* 0x000fe20000000f00 */
[----:B------:R-:W-:Y:S01]  /*0a90*/  IMAD.MOV.U32 R6, RZ, RZ, 0x1f ;  /* 0x0000001fff067424 */ /* 0x000fe200078e00ff */
[----:B------:R-:W-:Y:S02]  /*0aa0*/  MOV R11, 0xffffffff ;  /* 0xffffffff000b7802 */ /* 0x000fe40000000f00 */
[----:B------:R-:W-:Y:S02]  /*0ab0*/  MOV R2, 0xad0 ;  /* 0x00000ad000027802 */ /* 0x000fe40000000f00 */
[----:B01----:R-:W-:Y:S05]  /*0ac0*/  CALL.REL.NOINC `($__internal_4_$__cuda_sm70_shflsync_bfly_p) ;  /* 0x000003c000007944 */ /* 0x003fea0003c00000 */
[----:B-1----:R-:W-:Y:S01]  /*0ad0*/  IMAD.MOV.U32 R3, RZ, RZ, R6 ;  /* 0x000000ffff037224 */ /* 0x002fe200078e0006 */
[----:B0-----:R-:W-:Y:S05]  /*0ae0*/  BRA `(.L_x_69) ;  /* 0xfffffcd000007947 */ /* 0x001fea000383ffff */
.L_x_65:
[----:B------:R-:W-:Y:S01]  /*0af0*/  HFMA2.MMA R6, -RZ, RZ, 0, 1.847743988037109375e-06 ;  /* 0x0000001fff067435 */ /* 0x000fe200000001ff */
[----:B------:R-:W-:Y:S01]  /*0b00*/  MOV R10, R13 ;  /* 0x0000000d000a7202 */ /* 0x000fe20000000f00 */
[----:B------:R-:W-:Y:S01]  /*0b10*/  IMAD.MOV.U32 R9, RZ, RZ, 0x2 ;  /* 0x00000002ff097424 */ /* 0x000fe200078e00ff */
[----:B------:R-:W-:Y:S01]  /*0b20*/  MOV R2, 0xb50 ;  /* 0x00000b5000027802 */ /* 0x000fe20000000f00 */
[----:B------:R-:W-:-:S02]  /*0b30*/  IMAD.MOV.U32 R11, RZ, RZ, -0x1 ;  /* 0xffffffffff0b7424 */ /* 0x000fc400078e00ff */
[----:B012---:R-:W-:Y:S05]  /*0b40*/  CALL.REL.NOINC `($__internal_4_$__cuda_sm70_shflsync_bfly_p) ;  /* 0x0000034000007944 */ /* 0x007fea0003c00000 */
[----:B01----:R-:W-:Y:S01]  /*0b50*/  FADD.FTZ R10, R13, R6 ;  /* 0x000000060d0a7221 */ /* 0x003fe20000010000 */
[----:B------:R-:W-:Y:S01]  /*0b60*/  MOV R9, 0x4 ;  /* 0x0000000400097802 */ /* 0x000fe20000000f00 */
[----:B------:R-:W-:Y:S01]  /*0b70*/  IMAD.MOV.U32 R6, RZ, RZ, 0x1f ;  /* 0x0000001fff067424 */ /* 0x000fe200078e00ff */
[----:B------:R-:W-:-:S02]  /*0b80*/  MOV R11, 0xffffffff ;  /* 0xffffffff000b7802 */ /* 0x000fc40000000f00 */
[----:B------:R-:W-:Y:S02]  /*0b90*/  MOV R2, 0xbb0 ;  /* 0x00000bb000027802 */ /* 0x000fe40000000f00 */
[----:B------:R-:W-:Y:S05]  /*0ba0*/  CALL.REL.NOINC `($__internal_4_$__cuda_sm70_shflsync_bfly_p) ;  /* 0x000002e000007944 */ /* 0x000fea0003c00000 */
[----:B01----:R-:W-:Y:S01]  /*0bb0*/  FADD.FTZ R10, R10, R6 ;  /* 0x000000060a0a7221 */ /* 0x003fe20000010000 */
[----:B------:R-:W-:Y:S01]  /*0bc0*/  HFMA2.MMA R6, -RZ, RZ, 0, 1.847743988037109375e-06 ;  /* 0x0000001fff067435 */ /* 0x000fe200000001ff */
[----:B------:R-:W-:Y:S01]  /*0bd0*/  IMAD.MOV.U32 R9, RZ, RZ, 0x8 ;  /* 0x00000008ff097424 */ /* 0x000fe200078e00ff */
[----:B------:R-:W-:Y:S01]  /*0be0*/  MOV R2, 0xc10 ;  /* 0x00000c1000027802 */ /* 0x000fe20000000f00 */
[----:B------:R-:W-:-:S03]  /*0bf0*/  IMAD.MOV.U32 R11, RZ, RZ, -0x1 ;  /* 0xffffffffff0b7424 */ /* 0x000fc600078e00ff */
[----:B------:R-:W-:Y:S05]  /*0c00*/  CALL.REL.NOINC `($__internal_4_$__cuda_sm70_shflsync_bfly_p) ;  /* 0x0000028000007944 */ /* 0x000fea0003c00000 */
[----:B-1----:R-:W-:Y:S01]  /*0c10*/  FADD.FTZ R4, R10, R6 ;  /* 0x000000060a047221 */ /* 0x002fe20000010000 */
[----:B0-----:R-:W-:Y:S01]  /*0c20*/  MOV R9, 0x10 ;  /* 0x0000001000097802 */ /* 0x001fe20000000f00 */
[----:B------:R-:W-:Y:S01]  /*0c30*/  IMAD.MOV.U32 R6, RZ, RZ, 0x1f ;  /* 0x0000001fff067424 */ /* 0x000fe200078e00ff */
[----:B------:R-:W-:Y:S01]  /*0c40*/  MOV R11, 0xffffffff ;  /* 0xffffffff000b7802 */ /* 0x000fe20000000f00 */
[----:B------:R-:W-:Y:S01]  /*0c50*/  IMAD.MOV.U32 R10, RZ, RZ, R4 ;  /* 0x000000ffff0a7224 */ /* 0x000fe200078e0004 */
[----:B------:R-:W-:Y:S02]  /*0c60*/  MOV R2, 0xc80 ;  /* 0x00000c8000027802 */ /* 0x000fe40000000f00 */
[----:B------:R-:W-:Y:S05]  /*0c70*/  CALL.REL.NOINC `($__internal_4_$__cuda_sm70_shflsync_bfly_p) ;  /* 0x0000021000007944 */ /* 0x000fea0003c00000 */
[----:B0-----:R-:W-:Y:S01]  /*0c80*/  HFMA2.MMA R9, -RZ, RZ, 0, 5.9604644775390625e-08 ;  /* 0x00000001ff097435 */ /* 0x001fe200000001ff */
[----:B-1----:R-:W-:Y:S01]  /*0c90*/  MOV R7, R6 ;  /* 0x0000000600077202 */ /* 0x002fe20000000f00 */
[----:B------:R-:W-:Y:S01]  /*0ca0*/  IMAD.MOV.U32 R10, RZ, RZ, R5 ;  /* 0x000000ffff0a7224 */ /* 0x000fe200078e0005 */
[----:B------:R-:W-:Y:S01]  /*0cb0*/  MOV R11, 0xffffffff ;  /* 0xffffffff000b7802 */ /* 0x000fe20000000f00 */
[----:B------:R-:W-:Y:S01]  /*0cc0*/  IMAD.MOV.U32 R6, RZ, RZ, 0x1f ;  /* 0x0000001fff067424 */ /* 0x000fe200078e00ff */
[----:B------:R-:W-:-:S02]  /*0cd0*/  MOV R2, 0xcf0 ;  /* 0x00000cf000027802 */ /* 0x000fc40000000f00 */
[----:B------:R-:W-:Y:S05]  /*0ce0*/  CALL.REL.NOINC `($__internal_4_$__cuda_sm70_shflsync_bfly_p) ;  /* 0x000001a000007944 */ /* 0x000fea0003c00000 */
[----:B01----:R-:W-:Y:S01]  /*0cf0*/  FADD.FTZ R10, R5, R6 ;  /* 0x00000006050a7221 */ /* 0x003fe20000010000 */
[----:B------:R-:W-:Y:S01]  /*0d00*/  HFMA2.MMA R6, -RZ, RZ, 0, 1.847743988037109375e-06 ;  /* 0x0000001fff067435 */ /* 0x000fe200000001ff */
[----:B------:R-:W-:Y:S01]  /*0d10*/  IMAD.MOV.U32 R9, RZ, RZ, 0x2 ;  /* 0x00000002ff097424 */ /* 0x000fe200078e00ff */
[----:B------:R-:W-:Y:S01]  /*0d20*/  MOV R2, 0xd50 ;  /* 0x00000d5000027802 */ /* 0x000fe20000000f00 */
[----:B------:R-:W-:-:S03]  /*0d30*/  IMAD.MOV.U32 R11, RZ, RZ, -0x1 ;  /* 0xffffffffff0b7424 */ /* 0x000fc600078e00ff */
[----:B------:R-:W-:Y:S05]  /*0d40*/  CALL.REL.NOINC `($__internal_4_$__cuda_sm70_shflsync_bfly_p) ;  /* 0x0000014000007944 */ /* 0x000fea0003c00000 */
        /* <DEDUP_REMOVED lines=13> */
[----:B------:R-:W-:Y:S01]  /*0e20*/  HFMA2.MMA R6, -RZ, RZ, 0, 1.847743988037109375e-06 ;  /* 0x0000001fff067435 */ /* 0x000fe200000001ff */
[----:B------:R-:W-:Y:S01]  /*0e30*/  MOV R9, 0x10 ;  /* 0x0000001000097802 */ /* 0x000fe20000000f00 */
[----:B------:R-:W-:Y:S01]  /*0e40*/  IMAD.MOV.U32 R11, RZ, RZ, -0x1 ;  /* 0xffffffffff0b7424 */ /* 0x000fe200078e00ff */
[----:B------:R-:W-:-:S03]  /*0e50*/  MOV R2, 0xe70 ;  /* 0x00000e7000027802 */ /* 0x000fc60000000f00 */
[----:B------:R-:W-:Y:S05]  /*0e60*/  CALL.REL.NOINC `($__internal_4_$__cuda_sm70_shflsync_bfly_p) ;  /* 0x0000002000007944 */ /* 0x000fea0003c00000 */
[----:B-1----:R-:W-:Y:S01]  /*0e70*/  MOV R5, R6 ;  /* 0x0000000600057202 */ /* 0x002fe20000000f00 */
[----:B0-----:R-:W-:Y:S05]  /*0e80*/  BRA `(.L_x_70) ;  /* 0xfffffa5000007947 */ /* 0x001fea000383ffff */
        .weak           $__internal_4_$__cuda_sm70_shflsync_bfly_p
        .type           $__internal_4_$__cuda_sm70_shflsync_bfly_p,@function
        .size           $__internal_4_$__cuda_sm70_shflsync_bfly_p,(.L_x_3411 - $__internal_4_$__cuda_sm70_shflsync_bfly_p)
$__internal_4_$__cuda_sm70_shflsync_bfly_p:
[----:B------:R-:W-:Y:S01]  /*0e90*/  HFMA2.MMA R3, -RZ, RZ, 0, 0 ;  /* 0x00000000ff037435 */ /* 0x000fe200000001ff */
[----:B------:R-:W-:Y:S04]  /*0ea0*/  WARPSYNC R11 ;  /* 0x0000000b00007348 */ /* 0x000fe80003800000 */
[----:B------:R0:W1:Y:S01]  /*0eb0*/  SHFL.BFLY PT, R6, R10, R9, R6 ;  /* 0x0c0000090a067389 */ /* 0x00006200000e0006 */
[----:B------:R-:W-:Y:S05]  /*0ec0*/  RET.REL.NODEC R2 `(_ZN10layer_norm22ln_bwd_finalize_kernelINS_22Kernel_traits_finalizeILj65536E6__halffS2_fjLj1024ELj4ENS_18Kernel_traits_baseILj65536ES2_fS2_fjLj1024EEEEEEEvNS_9BwdParamsE) ;  /* 0xfffff13002007950 */ /* 0x000fea0003c3ffff */
.L_x_71:
        /* <DEDUP_REMOVED lines=11> */
.L_x_3411:


//--------------------- .text._ZN10layer_norm13ln_bwd_kernelINS_13Kernel_traitsI6__halffS2_fjLj65536ELj8ELj1ELj8ELj16ENS_18Kernel_traits_baseILj65536ES2_fS2_fjLj256EEEEEEEvNS_9BwdParamsE --------------------------
	.section	.text._ZN10layer_norm13ln_bwd_kernelINS_13Kernel_traitsI6__halffS2_fjLj65536ELj8ELj1ELj8ELj16ENS_18Kernel_traits_baseILj65536ES2_fS2_fjLj256EEEEEEEvNS_9BwdParamsE,"ax",@progbits
	.sectioninfo	@"SHI_REGISTERS=254"
	.align	128
        .global         _ZN10layer_norm13ln_bwd_kernelINS_13Kernel_traitsI6__halffS2_fjLj65536ELj8ELj1ELj8ELj16ENS_18Kernel_traits_baseILj65536ES2_fS2_fjLj256EEEEEEEvNS_9BwdParamsE
        .type           _ZN10layer_norm13ln_bwd_kernelINS_13Kernel_traitsI6__halffS2_fjLj65536ELj8ELj1ELj8ELj16ENS_18Kernel_traits_baseILj65536ES2_fS2_fjLj256EEEEEEEvNS_9BwdParamsE,@function
        .size           _ZN10layer_norm13ln_bwd_kernelINS_13Kernel_traitsI6__halffS2_fjLj65536ELj8ELj1ELj8ELj16ENS_18Kernel_traits_baseILj65536ES2_fS2_fjLj256EEEEEEEvNS_9BwdParamsE,(.L_x_3412 - _ZN10layer_norm13ln_bwd_kernelINS_13Kernel_traitsI6__halffS2_fjLj65536ELj8ELj1ELj8ELj16ENS_18Kernel_traits_baseILj65536ES2_fS2_fjLj256EEEEEEEvNS_9BwdParamsE)
        .other          _ZN10layer_norm13ln_bwd_kernelINS_13Kernel_traitsI6__halffS2_fjLj65536ELj8ELj1ELj8ELj16ENS_18Kernel_traits_baseILj65536ES2_fS2_fjLj256EEEEEEEvNS_9BwdParamsE,@"STO_CUDA_ENTRY STV_DEFAULT"
_ZN10layer_norm13ln_bwd_kernelINS_13Kernel_traitsI6__halffS2_fjLj65536ELj8ELj1ELj8ELj16ENS_18Kernel_traits_baseILj65536ES2_fS2_fjLj256EEEEEEEvNS_9BwdParamsE:
.text._ZN10layer_norm13ln_bwd_kernelINS_13Kernel_traitsI6__halffS2_fjLj65536ELj8ELj1ELj8ELj16ENS_18Kernel_traits_baseILj65536ES2_fS2_fjLj256EEEEEEEvNS_9BwdParamsE:
        /* <DEDUP_REMOVED lines=83> */
[----:B------:R-:W-:Y:S01]  /*0530*/  HADD2.F32 R103, -RZ, R104.H0_H0 ;  /* 0x20000068ff677230 */ /* 0x000fe20000004100 */
[----:B------:R-:W-:Y:S01]  /*0540*/  SHF.R.U32.HI R154, RZ, 0x10, R105 ;  /* 0x00000010ff9a7819 */ /* 0x000fe20000011669 */
[----:B------:R-:W-:Y:S01]  /*0550*/  HADD2.F32 R107, -RZ, R108.H0_H0 ;  /* 0x2000006cff6b7230 */ /* 0x000fe20000004100 */
[--C-:B------:R-:W-:Y:S01]  /*0560*/  SHF.R.U64 R156, R108, 0x10, R109.reuse ;  /* 0x000000106c9c7819 */ /* 0x100fe2000000126d */
        /* <DEDUP_REMOVED lines=27> */
[----:B------:R-:W-:Y:S01]  /*0720*/  MOV R153, 0x1 ;  /* 0x0000000100997802 */ /* 0x000fe20000000f00 */
[----:B------:R-:W-:Y:S01]  /*0730*/  CS2R R150, SRZ ;  /* 0x0000000000967805 */ /* 0x000fe2000001ff00 */
[----:B------:R-:W-:Y:S01]  /*0740*/  MOV R48, RZ ;  /* 0x000000ff00307202 */ /* 0x000fe20000000f00 */
        /* <DEDUP_REMOVED lines=23> */
[----:B------:R-:W-:Y:S01]  /*08c0*/  MOV R0, RZ ;  /* 0x000000ff00007202 */ /* 0x000fe20000000f00 */
[----:B------:R-:W-:-:S02]  /*08d0*/  HADD2.F32 R152, -RZ, R152.H0_H0 ;  /* 0x20000098ff987230 */ /* 0x000fc40000004100 */
[----:B------:R-:W-:Y:S02]  /*08e0*/  HADD2.F32 R154, -RZ, R154.H0_H0 ;  /* 0x2000009aff9a7230 */ /* 0x000fe40000004100 */
[----:B------:R-:W-:Y:S02]  /*08f0*/  HADD2.F32 R156, -RZ, R156.H0_H0 ;  /* 0x2000009cff9c7230 */ /* 0x000fe40000004100 */
[----:B------:R-:W-:Y:S02]  /*0900*/  HADD2.F32 R158, -RZ, R158.H0_H0 ;  /* 0x2000009eff9e7230 */ /* 0x000fe40000004100 */
[----:B------:R-:W-:Y:S02]  /*0910*/  HADD2.F32 R160, -RZ, R160.H0_H0 ;  /* 0x200000a0ffa07230 */ /* 0x000fe40000004100 */
[----:B------:R-:W-:Y:S02]  /*0920*/  HADD2.F32 R162, -RZ, R162.H0_H0 ;  /* 0x200000a2ffa27230 */ /* 0x000fe40000004100 */
        /* <DEDUP_REMOVED lines=9> */
[----:B------:R-:W-:Y:S01]  /*09c0*/  HADD2.F32 R182, -RZ, R182.H0_H0 ;  /* 0x200000b6ffb67230 */ /* 0x000fe20000004100 */
[--C-:B--2---:R-:W-:Y:S01]  /*09d0*/  SHF.R.U64 R155, R4, 0x10, R5.reuse ;  /* 0x00000010049b7819 */ /* 0x104fe20000001205 */
[----:B------:R-:W-:Y:S01]  /*09e0*/  HADD2.F32 R102, -RZ, R4.H0_H0 ;  /* 0x20000004ff667230 */ /* 0x000fe20000004100 */
[----:B------:R-:W-:Y:S01]  /*09f0*/  SHF.R.U32.HI R157, RZ, 0x10, R5 ;  /* 0x00000010ff9d7819 */ /* 0x000fe20000011605 */
[----:B------:R-:W-:Y:S01]  /*0a00*/  HADD2.F32 R104, -RZ, R5.H0_H0 ;  /* 0x20000005ff687230 */ /* 0x000fe20000004100 */
[--C-:B---3--:R-:W-:Y:S01]  /*0a10*/  SHF.R.U64 R159, R6, 0x10, R7.reuse ;  /* 0x00000010069f7819 */ /* 0x108fe20000001207 */
[----:B------:R-:W-:Y:S01]  /*0a20*/  HADD2.F32 R106, -RZ, R6.H0_H0 ;  /* 0x20000006ff6a7230 */ /* 0x000fe20000004100 */
[----:B------:R-:W-:Y:S01]  /*0a30*/  SHF.R.U32.HI R161, RZ, 0x10, R7 ;  /* 0x00000010ffa17819 */ /* 0x000fe20000011607 */
[----:B------:R-:W-:Y:S01]  /*0a40*/  HADD2.F32 R108, -RZ, R7.H0_H0 ;  /* 0x20000007ff6c7230 */ /* 0x000fe20000004100 */
[--C-:B----4-:R-:W-:Y:S01]  /*0a50*/  SHF.R.U64 R163, R8, 0x10, R9.reuse ;  /* 0x0000001008a37819 */ /* 0x110fe20000001209 */
        /* <DEDUP_REMOVED lines=47> */
.L_x_80:
[----:B------:R-:W-:Y:S02]  /*0d50*/  ISETP.NE.U32.AND P0, PT, RZ, c[0x0][0x178], PT ;  /* 0x00005e00ff007a0c */ /* 0x000fe40003f05070 */
[----:B------:R-:W-:Y:S02]  /*0d60*/  SHF.L.U32 R192, R49, 0xe, RZ ;  /* 0x0000000e31c07819 */ /* 0x000fe400000006ff */
[----:B------:R-:W-:Y:S02]  /*0d70*/  ISETP.NE.AND.EX P0, PT, RZ, c[0x0][0x17c], PT, P0 ;  /* 0x00005f00ff007a0c */ /* 0x000fe40003f05300 */
        /* <DEDUP_REMOVED lines=56> */
[-C--:B------:R-:W-:Y:S02]  /*1100*/  IMAD.WIDE.U32 R144, R187, R146.reuse, c[0x0][0x1b8] ;  /* 0x00006e00bb907625 */ /* 0x080fe400078e0092 */
[----:B------:R-:W5:Y:S02]  /*1110*/  LDG.E.64 R136, [R136.64] ;  /* 0x0000000688887981 */ /* 0x000f64000c1e1b00 */
[----:B------:R-:W-:-:S02]  /*1120*/  IMAD.WIDE.U32 R148, R188, R146, c[0x0][0x1b8] ;  /* 0x00006e00bc947625 */ /* 0x000fc400078e0092 */
[----:B------:R-:W5:Y:S02]  /*1130*/  LDG.E.64 R144, [R144.64] ;  /* 0x0000000690907981 */ /* 0x000f64000c1e1b00 */
[-C--:B------:R-:W-:Y:S02]  /*1140*/  IMAD.WIDE.U32 R140, R193, R146.reuse, c[0x0][0x1b8] ;  /* 0x00006e00c18c7625 */ /* 0x080fe400078e0092 */
[----:B------:R-:W5:Y:S02]  /*1150*/  LDG.E.64 R148, [R148.64] ;  /* 0x0000000694947981 */ /* 0x000f64000c1e1b00 */
[-C--:B-1----:R-:W-:Y:S02]  /*1160*/  IMAD.WIDE.U32 R134, R186, R146.reuse, c[0x0][0x1b8] ;  /* 0x00006e00ba867625 */ /* 0x082fe400078e0092 */
        /* <DEDUP_REMOVED lines=121> */
[----:B------:R-:W-:Y:S02]  /*1900*/  @P0 FMUL.FTZ R215, R64, R215 ;  /* 0x000000d740d70220 */ /* 0x000fe40000410000 */
[----:B---3--:R-:W-:Y:S01]  /*1910*/  @P0 FMUL.FTZ R85, R85, R210 ;  /* 0x000000d255550220 */ /* 0x008fe20000410000 */
[----:B------:R-:W0:Y:S01]  /*1920*/  @P0 MUFU.RCP R64, R183 ;  /* 0x000000b700400308 */ /* 0x000e220000001000 */
[----:B------:R-:W-:Y:S01]  /*1930*/  @!P0 FMUL.FTZ R205, R190, R61 ;  /* 0x0000003dbecd8220 */ /* 0x000fe20000410000 */
[----:B------:R-:W-:Y:S01]  /*1940*/  SHF.R.U64 R210, R142, 0x10, R143 ;  /* 0x000000108ed27819 */ /* 0x000fe2000000128f */
[----:B------:R-:W-:Y:S01]  /*1950*/  @P0 FMUL.FTZ R201, R201, R234 ;  /* 0x000000eac9c90220 */ /* 0x000fe20000410000 */
[----:B------:R-:W-:Y:S01]  /*1960*/  MOV R61, R138 ;  /* 0x0000008a003d7202 */ /* 0x000fe20000000f00 */
[----:B----4-:R-:W-:Y:S01]  /*1970*/  @P0 FMUL.FTZ R84, R84, R212 ;  /* 0x000000d454540220 */ /* 0x010fe20000410000 */
        /* <DEDUP_REMOVED lines=8> */
[----:B------:R-:W-:Y:S01]  /*1a00*/  HADD2.F32 R56, -RZ, R56.H0_H0 ;  /* 0x20000038ff387230 */ /* 0x000fe20000004100 */
[----:B------:R-:W-:Y:S01]  /*1a10*/  @P0 FMUL.FTZ R199, R199, R222 ;  /* 0x000000dec7c70220 */ /* 0x000fe20000410000 */
[----:B------:R-:W-:Y:S01]  /*1a20*/  MOV R67, R144 ;  /* 0x0000009000437202 */ /* 0x000fe20000000f00 */
[----:B-----5:R-:W-:Y:S01]  /*1a30*/  @P0 FMUL.FTZ R82, R82, R60 ;  /* 0x0000003c52520220 */ /* 0x020fe20000410000 */
[----:B------:R-:W-:Y:S01]  /*1a40*/  SHF.R.U64 R195, R144, 0x10, R145 ;  /* 0x0000001090c37819 */ /* 0x000fe20000001291 */
[C---:B------:R-:W-:Y:S01]  /*1a50*/  @!P0 FMUL.FTZ R196, R190.reuse, R219 ;  /* 0x000000dbbec48220 */ /* 0x040fe20000410000 */
[----:B------:R-:W-:Y:S01]  /*1a60*/  MOV R68, R148 ;  /* 0x0000009400447202 */ /* 0x000fe20000000f00 */
[----:B------:R-:W-:Y:S01]  /*1a70*/  @!P0 FMUL.FTZ R202, R190, R69 ;  /* 0x00000045beca8220 */ /* 0x000fe20000410000 */
[----:B------:R-:W-:Y:S01]  /*1a80*/  MOV R60, R141 ;  /* 0x0000008d003c7202 */ /* 0x000fe20000000f00 */
[----:B------:R-:W-:Y:S01]  /*1a90*/  @!P0 FMUL.FTZ R83, R190, R206 ;  /* 0x000000cebe538220 */ /* 0x000fe20000410000 */
[----:B------:R-:W-:Y:S01]  /*1aa0*/  SHF.R.U64 R206, R140, 0x10, R141 ;  /* 0x000000108cce7819 */ /* 0x000fe2000000128d */
[----:B------:R-:W-:Y:S01]  /*1ab0*/  @!P0 FMUL.FTZ R199, R190, R57 ;  /* 0x00000039bec78220 */ /* 0x000fe20000410000 */
[----:B------:R-:W-:Y:S01]  /*1ac0*/  SHF.R.U32.HI R220, RZ, 0x10, R141 ;  /* 0x00000010ffdc7819 */ /* 0x000fe2000001168d */
[----:B------:R-:W-:Y:S01]  /*1ad0*/  @!P0 FMUL.FTZ R200, R190, R71 ;  /* 0x00000047bec88220 */ /* 0x000fe20000410000 */
[----:B------:R-:W-:Y:S01]  /*1ae0*/  SHF.R.U64 R219, R134, 0x10, R135 ;  /* 0x0000001086db7819 */ /* 0x000fe20000001287 */
[----:B------:R-:W-:Y:S01]  /*1af0*/  @!P0 FMUL.FTZ R211, R190, R65 ;  /* 0x00000041bed38220 */ /* 0x000fe20000410000 */
[----:B------:R-:W-:Y:S01]  /*1b00*/  MOV R69, R135 ;  /* 0x0000008700457202 */ /* 0x000fe20000000f00 */
[----:B------:R-:W-:Y:S01]  /*1b10*/  @!P0 FMUL.FTZ R81, R190, R66 ;  /* 0x00000042be518220 */ /* 0x000fe20000410000 */
[----:B------:R-:W-:Y:S01]  /*1b20*/  SHF.R.U32.HI R218, RZ, 0x10, R135 ;  /* 0x00000010ffda7819 */ /* 0x000fe20000011687 */
[----:B------:R-:W-:Y:S01]  /*1b30*/  HADD2.F32 R210, -RZ, R210.H0_H0 ;  /* 0x200000d2ffd27230 */ /* 0x000fe20000004100 */
[----:B------:R-:W-:Y:S01]  /*1b40*/  SHF.R.U64 R144, R148, 0x10, R149 ;  /* 0x0000001094907819 */ /* 0x000fe20000001295 */
[----:B------:R-:W-:Y:S01]  /*1b50*/  HADD2.F32 R135, -RZ, R61.H0_H0 ;  /* 0x2000003dff877230 */ /* 0x000fe20000004100 */
[----:B------:R-:W-:Y:S01]  /*1b60*/  MOV R57, R143 ;  /* 0x0000008f00397202 */ /* 0x000fe20000000f00 */
[----:B------:R-:W-:Y:S01]  /*1b70*/  @!P0 FMUL.FTZ R213, R190, R227 ;  /* 0x000000e3bed58220 */ /* 0x000fe20000410000 */
[----:B------:R-:W-:Y:S01]  /*1b80*/  MOV R71, R134 ;  /* 0x0000008600477202 */ /* 0x000fe20000000f00 */
[----:B------:R-:W-:Y:S01]  /*1b90*/  HADD2.F32 R134, -RZ, R139.H0_H0 ;  /* 0x2000008bff867230 */ /* 0x000fe20000004100 */
[----:B------:R-:W-:Y:S01]  /*1ba0*/  SHF.R.U32.HI R141, RZ, 0x10, R147 ;  /* 0x00000010ff8d7819 */ /* 0x000fe20000011693 */
[----:B------:R-:W-:Y:S01]  /*1bb0*/  HADD2.F32 R139, -RZ, R63.H0_H0 ;  /* 0x2000003fff8b7230 */ /* 0x000fe20000004100 */
[----:B------:R-:W-:-:S02]  /*1bc0*/  MOV R65, R145 ;  /* 0x0000009100417202 */ /* 0x000fc40000000f00 */
[----:B------:R-:W-:Y:S01]  /*1bd0*/  SHF.R.U32.HI R66, RZ, 0x10, R145 ;  /* 0x00000010ff427819 */ /* 0x000fe20000011691 */
[----:B------:R-:W-:Y:S01]  /*1be0*/  FMUL.FTZ R145, R102, R56 ;  /* 0x0000003866917220 */ /* 0x000fe20000410000 */
[----:B------:R-:W-:Y:S01]  /*1bf0*/  SHF.R.U32.HI R214, RZ, 0x10, R143 ;  /* 0x00000010ffd67819 */ /* 0x000fe2000001168f */
[----:B------:R-:W-:Y:S01]  /*1c00*/  HADD2.F32 R63, -RZ, R68.H0_H0 ;  /* 0x20000044ff3f7230 */ /* 0x000fe20000004100 */
[C---:B------:R-:W-:Y:S01]  /*1c10*/  FADD.FTZ R101, R56.reuse, R101 ;  /* 0x0000006538657221 */ /* 0x040fe20000010000 */
[----:B------:R-:W-:Y:S01]  /*1c20*/  HADD2.F32 R68, -RZ, R144.H0_H0 ;  /* 0x20000090ff447230 */ /* 0x000fe20000004100 */
[----:B------:R-:W-:Y:S01]  /*1c30*/  FFMA.FTZ R151, R56, R196, R151 ;  /* 0x000000c438977223 */ /* 0x000fe20000010097 */
[----:B------:R-:W-:Y:S01]  /*1c40*/  HADD2.F32 R57, -RZ, R57.H0_H0 ;  /* 0x20000039ff397230 */ /* 0x000fe20000004100 */
[----:B------:R-:W-:Y:S01]  /*1c50*/  @P0 FMUL.FTZ R191, R191, R226 ;  /* 0x000000e2bfbf0220 */ /* 0x000fe20000410000 */
[----:B------:R-:W-:Y:S01]  /*1c60*/  HADD2.F32 R56, -RZ, R141.H0_H0 ;  /* 0x2000008dff387230 */ /* 0x000fe20000004100 */
[----:B------:R-:W-:-:S02]  /*1c70*/  FADD.FTZ R99, R210, R99 ;  /* 0x00000063d2637221 */ /* 0x000fc40000010000 */
[----:B------:R-:W-:Y:S02]  /*1c80*/  FFMA.FTZ R100, R210, R199, R100 ;  /* 0x000000c7d2647223 */ /* 0x000fe40000010064 */
[C---:B------:R-:W-:Y:S02]  /*1c90*/  FADD.FTZ R26, R135.reuse, R26 ;  /* 0x0000001a871a7221 */ /* 0x040fe40000010000 */
[----:B------:R-:W-:Y:S02]  /*1ca0*/  FFMA.FTZ R2, R135, R213, R2 ;  /* 0x000000d587027223 */ /* 0x000fe40000010002 */
[----:B------:R-:W-:Y:S02]  /*1cb0*/  FMUL.FTZ R144, R110, R135 ;  /* 0x000000876e907220 */ /* 0x000fe40000410000 */
[----:B------:R-:W-:Y:S01]  /*1cc0*/  @!P0 FMUL.FTZ R191, R190, R59 ;  /* 0x0000003bbebf8220 */ /* 0x000fe20000410000 */
[----:B------:R-:W-:Y:S01]  /*1cd0*/  MOV R59, R140 ;  /* 0x0000008c003b7202 */ /* 0x000fe20000000f00 */
[----:B------:R-:W-:-:S02]  /*1ce0*/  FMUL.FTZ R210, R155, R210 ;  /* 0x000000d29bd27220 */ /* 0x000fc40000410000 */
[----:B------:R-:W-:Y:S02]  /*1cf0*/  FADD.FTZ R141, RZ, R145 ;  /* 0x00000091ff8d7221 */ /* 0x000fe40000010000 */
[----:B------:R-:W-:Y:S01]  /*1d00*/  FFMA.FTZ R135, R145, R196, RZ ;  /* 0x000000c491877223 */ /* 0x000fe200000100ff */
[----:B------:R-:W-:Y:S01]  /*1d10*/  HADD2.F32 R214, -RZ, R214.H0_H0 ;  /* 0x200000d6ffd67230 */ /* 0x000fe20000004100 */
[----:B------:R-:W-:Y:S01]  /*1d20*/  @P0 FMUL.FTZ R197, R197, R224 ;  /* 0x000000e0c5c50220 */ /* 0x000fe20000410000 */
[----:B------:R-:W-:Y:S01]  /*1d30*/  SHF.R.U64 R136, R136, 0x10, R137 ;  /* 0x0000001088887819 */ /* 0x000fe20000001289 */
[----:B------:R-:W-:Y:S01]  /*1d40*/  @P0 FMUL.FTZ R73, R73, R216 ;  /* 0x000000d849490220 */ /* 0x000fe20000410000 */
[----:B------:R-:W-:Y:S01]  /*1d50*/  SHF.R.U32.HI R216, RZ, 0x10, R137 ;  /* 0x00000010ffd87819 */ /* 0x000fe20000011689 */
[----:B0-----:R-:W-:Y:S01]  /*1d60*/  @P0 FMUL.FTZ R204, R204, R64 ;  /* 0x00000040cccc0220 */ /* 0x001fe20000410000 */
[----:B------:R-:W-:Y:S01]  /*1d70*/  MOV R64, R137 ;  /* 0x0000008900407202 */ /* 0x000fe20000000f00 */
[----:B------:R-:W-:Y:S01]  /*1d80*/  @!P0 FMUL.FTZ R197, R190, R221 ;  /* 0x000000ddbec58220 */ /* 0x000fe20000410000 */
[----:B------:R-:W-:Y:S01]  /*1d90*/  MOV R140, R147 ;  /* 0x00000093008c7202 */ /* 0x000fe20000000f00 */
[----:B------:R-:W-:-:S02]  /*1da0*/  FMUL.FTZ R212, R104, R57 ;  /* 0x0000003968d47220 */ /* 0x000fc40000410000 */
[----:B------:R-:W-:Y:S02]  /*1db0*/  FADD.FTZ R141, R141, R210 ;  /* 0x000000d28d8d7221 */ /* 0x000fe40000010000 */
[----:B------:R-:W-:Y:S01]  /*1dc0*/  FFMA.FTZ R135, R210, R199, R135 ;  /* 0x000000c7d2877223 */ /* 0x000fe20000010087 */
[----:B------:R-:W-:Y:S01]  /*1dd0*/  HADD2.F32 R137, -RZ, R62.H0_H0 ;  /* 0x2000003eff897230 */ /* 0x000fe20000004100 */
[----:B------:R-:W-:Y:S01]  /*1de0*/  @!P0 FMUL.FTZ R82, R190, R208 ;  /* 0x000000d0be528220 */ /* 0x000fe20000410000 */
[----:B------:R-:W-:Y:S01]  /*1df0*/  HADD2.F32 R208, -RZ, R59.H0_H0 ;  /* 0x2000003bffd07230 */ /* 0x000fe20000004100 */
[----:B------:R-:W-:Y:S02]  /*1e00*/  @P0 FMUL.FTZ R207, R207, R228 ;  /* 0x000000e4cfcf0220 */ /* 0x000fe40000410000 */
[C---:B------:R-:W-:Y:S02]  /*1e10*/  @!P0 FMUL.FTZ R207, R190.reuse, R223 ;  /* 0x000000dfbecf8220 */ /* 0x040fe40000410000 */
[----:B------:R-:W-:-:S02]  /*1e20*/  @!P0 FMUL.FTZ R209, R190, R229 ;  /* 0x000000e5bed18220 */ /* 0x000fc40000410000 */
[C---:B------:R-:W-:Y:S02]  /*1e30*/  FADD.FTZ R95, R214.reuse, R95 ;  /* 0x0000005fd65f7221 */ /* 0x040fe40000010000 */
[----:B------:R-:W-:Y:S02]  /*1e40*/  FFMA.FTZ R96, R214, R191, R96 ;  /* 0x000000bfd6607223 */ /* 0x000fe40000010060 */
[----:B------:R-:W-:Y:S02]  /*1e50*/  FMUL.FTZ R214, R157, R214 ;  /* 0x000000d69dd67220 */ /* 0x000fe40000410000 */
[----:B------:R-:W-:Y:S02]  /*1e60*/  FADD.FTZ R141, R141, R212 ;  /* 0x000000d48d8d7221 */ /* 0x000fe40000010000 */
[----:B------:R-:W-:Y:S01]  /*1e70*/  FFMA.FTZ R135, R212, R197, R135 ;  /* 0x000000c5d4877223 */ /* 0x000fe20000010087 */
[----:B------:R-:W-:Y:S01]  /*1e80*/  HADD2.F32 R206, -RZ, R206.H0_H0 ;  /* 0x200000ceffce7230 */ /* 0x000fe20000004100 */
[----:B------:R-:W-:-:S02]  /*1e90*/  FADD.FTZ R97, R57, R97 ;  /* 0x0000006139617221 */ /* 0x000fc40000010000 */
[----:B------:R-:W-:Y:S01]  /*1ea0*/  FFMA.FTZ R98, R57, R197, R98 ;  /* 0x000000c539627223 */ /* 0x000fe20000010062 */
[----:B------:R-:W-:Y:S01]  /*1eb0*/  HADD2.F32 R57, -RZ, R140.H0_H0 ;  /* 0x2000008cff397230 */ /* 0x000fe20000004100 */
        /* <DEDUP_REMOVED lines=8> */
[----:B------:R-:W-:Y:S01]  /*1f40*/  HADD2.F32 R148, -RZ, R60.H0_H0 ;  /* 0x2000003cff947230 */ /* 0x000fe20000004100 */
        /* <DEDUP_REMOVED lines=9> */
[----:B------:R-:W-:Y:S01]  /*1fe0*/  HADD2.F32 R146, -RZ, R220.H0_H0 ;  /* 0x200000dcff927230 */ /* 0x000fe20000004100 */
        /* <DEDUP_REMOVED lines=10> */
[----:B------:R-:W-:Y:S01]  /*2090*/  HADD2.F32 R142, -RZ, R142.H0_H0 ;  /* 0x2000008eff8e7230 */ /* 0x000fe20000004100 */
[----:B------:R-:W-:Y:S01]  /*20a0*/  MOV R70, R149 ;  /* 0x0000009500467202 */ /* 0x000fe20000000f00 */
[----:B------:R-:W-:Y:S01]  /*20b0*/  FADD.FTZ R137, R137, R146 ;  /* 0x0000009289897221 */ /* 0x000fe20000010000 */
[----:B------:R-:W-:Y:S01]  /*20c0*/  SHF.R.U32.HI R143, RZ, 0x10, R149 ;  /* 0x00000010ff8f7819 */ /* 0x000fe20000011695 */
[----:B------:R-:W-:Y:S01]  /*20d0*/  FFMA.FTZ R135, R146, R201, R135 ;  /* 0x000000c992877223 */ /* 0x000fe20000010087 */
[----:B------:R-:W-:Y:S01]  /*20e0*/  HADD2.F32 R71, -RZ, R71.H0_H0 ;  /* 0x20000047ff477230 */ /* 0x000fe20000004100 */
[----:B------:R-:W-:Y:S01]  /*20f0*/  @!P0 FMUL.FTZ R75, R190, R235 ;  /* 0x000000ebbe4b8220 */ /* 0x000fe20000410000 */
[----:B------:R-:W-:Y:S01]  /*2100*/  HADD2.F32 R61, -RZ, R70.H0_H0 ;  /* 0x20000046ff3d7230 */ /* 0x000fe20000004100 */
[----:B------:R-:W-:-:S02]  /*2110*/  FADD.FTZ R25, R142, R25 ;  /* 0x000000198e197221 */ /* 0x000fc40000010000 */
[----:B------:R-:W-:Y:S01]  /*2120*/  FFMA.FTZ R0, R142, R211, R0 ;  /* 0x000000d38e007223 */ /* 0x000fe20000010000 */
[----:B------:R-:W-:Y:S01]  /*2130*/  HADD2.F32 R70, -RZ, R143.H0_H0 ;  /* 0x2000008fff467230 */ /* 0x000fe20000004100 */
[----:B------:R-:W-:Y:S02]  /*2140*/  FMUL.FTZ R142, R163, R142 ;  /* 0x0000008ea38e7220 */ /* 0x000fe40000410000 */
[----:B------:R-:W-:Y:S02]  /*2150*/  FADD.FTZ R137, R137, R144 ;  /* 0x0000009089897221 */ /* 0x000fe40000010000 */
[----:B------:R-:W-:Y:S01]  /*2160*/  FFMA.FTZ R135, R144, R213, R135 ;  /* 0x000000d590877223 */ /* 0x000fe20000010087 */
[----:B------:R-:W-:Y:S01]  /*2170*/  HADD2.F32 R60, -RZ, R219.H0_H0 ;  /* 0x200000dbff3c7230 */ /* 0x000fe20000004100 */
[C---:B------:R-:W-:Y:S02]  /*2180*/  FADD.FTZ R27, R134.reuse, R27 ;  /* 0x0000001b861b7221 */ /* 0x040fe40000010000 */
[----:B------:R-:W-:-:S02]  /*2190*/  FFMA.FTZ R3, R134, R198, R3 ;  /* 0x000000c686037223 */ /* 0x000fc40000010003 */
[----:B------:R-:W-:Y:S02]  /*21a0*/  FMUL.FTZ R143, R165, R134 ;  /* 0x00000086a58f7220 */ /* 0x000fe40000410000 */
[----:B------:R-:W-:Y:S02]  /*21b0*/  @!P0 FMUL.FTZ R74, R190, R237 ;  /* 0x000000edbe4a8220 */ /* 0x000fe40000410000 */
[C---:B------:R-:W-:Y:S02]  /*21c0*/  FADD.FTZ R34, R71.reuse, R34 ;  /* 0x0000002247227221 */ /* 0x040fe40000010000 */
[----:B------:R-:W-:Y:S02]  /*21d0*/  FFMA.FTZ R10, R71, R75, R10 ;  /* 0x0000004b470a7223 */ /* 0x000fe4000001000a */
[----:B------:R-:W-:Y:S01]  /*21e0*/  FMUL.FTZ R134, R118, R71 ;  /* 0x0000004776867220 */ /* 0x000fe20000410000 */
[----:B------:R-:W-:Y:S01]  /*21f0*/  HADD2.F32 R216, -RZ, R216.H0_H0 ;  /* 0x200000d8ffd87230 */ /* 0x000fe20000004100 */
[----:B------:R-:W-:-:S02]  /*2200*/  FADD.FTZ R71, R137, R142 ;  /* 0x0000008e89477221 */ /* 0x000fc40000010000 */
[----:B------:R-:W-:Y:S01]  /*2210*/  FFMA.FTZ R135, R142, R211, R135 ;  /* 0x000000d38e877223 */ /* 0x000fe20000010087 */
[----:B------:R-:W-:Y:S01]  /*2220*/  HADD2.F32 R69, -RZ, R69.H0_H0 ;  /* 0x20000045ff457230 */ /* 0x000fe20000004100 */
[----:B------:R-:W-:Y:S01]  /*2230*/  @!P0 FMUL.FTZ R217, R190, R231 ;  /* 0x000000e7bed98220 */ /* 0x000fe20000410000 */
[----:B------:R-:W-:Y:S01]  /*2240*/  HADD2.F32 R59, -RZ, R138.H0_H0 ;  /* 0x2000008aff3b7230 */ /* 0x000fe20000004100 */
[----:B------:R-:W-:Y:S02]  /*2250*/  @!P0 FMUL.FTZ R73, R190, R239 ;  /* 0x000000efbe498220 */ /* 0x000fe40000410000 */
[C---:B------:R-:W-:Y:S02]  /*2260*/  FADD.FTZ R33, R60.reuse, R33 ;  /* 0x000000213c217221 */ /* 0x040fe40000010000 */
[----:B------:R-:W-:Y:S02]  /*2270*/  FFMA.FTZ R9, R60, R74, R9 ;  /* 0x0000004a3c097223 */ /* 0x000fe40000010009 */
[----:B------:R-:W-:-:S02]  /*2280*/  FMUL.FTZ R137, R171, R60 ;  /* 0x0000003cab897220 */ /* 0x000fc40000410000 */
[----:B------:R-:W-:Y:S02]  /*2290*/  FADD.FTZ R60, R71, R140 ;  /* 0x0000008c473c7221 */ /* 0x000fe40000010000 */
[----:B------:R-:W-:Y:S02]  /*22a0*/  FFMA.FTZ R135, R140, R209, R135 ;  /* 0x000000d18c877223 */ /* 0x000fe40000010087 */
[C---:B------:R-:W-:Y:S02]  /*22b0*/  FADD.FTZ R30, R139.reuse, R30 ;  /* 0x0000001e8b1e7221 */ /* 0x040fe40000010000 */
[----:B------:R-:W-:Y:S02]  /*22c0*/  FFMA.FTZ R6, R139, R217, R6 ;  /* 0x000000d98b067223 */ /* 0x000fe40000010006 */
[----:B------:R-:W-:Y:S01]  /*22d0*/  FMUL.FTZ R138, R114, R139 ;  /* 0x0000008b728a7220 */ /* 0x000fe20000410000 */
[----:B------:R-:W-:Y:S01]  /*22e0*/  HADD2.F32 R136, -RZ, R136.H0_H0 ;  /* 0x20000088ff887230 */ /* 0x000fe20000004100 */
[----:B------:R-:W-:-:S02]  /*22f0*/  FADD.FTZ R31, R216, R31 ;  /* 0x0000001fd81f7221 */ /* 0x000fc40000010000 */
[----:B------:R-:W-:Y:S02]  /*2300*/  FFMA.FTZ R7, R216, R200, R7 ;  /* 0x000000c8d8077223 */ /* 0x000fe40000010007 */
[----:B------:R-:W-:Y:S02]  /*2310*/  FMUL.FTZ R139, R169, R216 ;  /* 0x000000d8a98b7220 */ /* 0x000fe40000410000 */
[C---:B------:R-:W-:Y:S02]  /*2320*/  FADD.FTZ R36, R69.reuse, R36 ;  /* 0x0000002445247221 */ /* 0x040fe40000010000 */
[----:B------:R-:W-:Y:S02]  /*2330*/  FFMA.FTZ R12, R69, R73, R12 ;  /* 0x00000049450c7223 */ /* 0x000fe4000001000c */
[----:B------:R-:W-:Y:S02]  /*2340*/  FMUL.FTZ R216, R120, R69 ;  /* 0x0000004578d87220 */ /* 0x000fe40000410000 */
[----:B------:R-:W-:-:S02]  /*2350*/  FADD.FTZ R69, R60, R143 ;  /* 0x0000008f3c457221 */ /* 0x000fc40000010000 */
[----:B------:R-:W-:Y:S01]  /*2360*/  FFMA.FTZ R135, R143, R198, R135 ;  /* 0x000000c68f877223 */ /* 0x000fe20000010087 */
[----:B------:R-:W-:Y:S01]  /*2370*/  HADD2.F32 R147, -RZ, R64.H0_H0 ;  /* 0x20000040ff937230 */ /* 0x000fe20000004100 */
[----:B------:R-:W-:Y:S02]  /*2380*/  FMUL.FTZ R141, R167, R136 ;  /* 0x00000088a78d7220 */ /* 0x000fe40000410000 */
[----:B------:R-:W-:Y:S02]  /*2390*/  FADD.FTZ R60, R69, R138 ;  /* 0x0000008a453c7221 */ /* 0x000fe40000010000 */
[----:B------:R-:W-:Y:S02]  /*23a0*/  FFMA.FTZ R135, R138, R217, R135 ;  /* 0x000000d98a877223 */ /* 0x000fe40000010087 */
[C---:B------:R-:W-:Y:S02]  /*23b0*/  FADD.FTZ R29, R136.reuse, R29 ;  /* 0x0000001d881d7221 */ /* 0x040fe40000010000 */
[----:B------:R-:W-:-:S02]  /*23c0*/  FFMA.FTZ R5, R136, R202, R5 ;  /* 0x000000ca88057223 */ /* 0x000fc40000010005 */
[----:B------:R-:W-:Y:S02]  /*23d0*/  @!P0 FMUL.FTZ R215, R190, R233 ;  /* 0x000000e9bed78220 */ /* 0x000fe40000410000 */
[----:B------:R-:W-:Y:S02]  /*23e0*/  FMUL.FTZ R136, R116, R147 ;  /* 0x0000009374887220 */ /* 0x000fe40000410000 */
[----:B------:R-:W-:Y:S02]  /*23f0*/  FADD.FTZ R69, R60, R141 ;  /* 0x0000008d3c457221 */ /* 0x000fe40000010000 */
[----:B------:R-:W-:Y:S01]  /*2400*/  FFMA.FTZ R135, R141, R202, R135 ;  /* 0x000000ca8d877223 */ /* 0x000fe20000010087 */
[----:B------:R-:W-:Y:S01]  /*2410*/  HADD2.F32 R67, -RZ, R67.H0_H0 ;  /* 0x20000043ff437230 */ /* 0x000fe20000004100 */
[----:B------:R-:W-:Y:S02]  /*2420*/  @!P0 FMUL.FTZ R77, R190, R243 ;  /* 0x000000f3be4d8220 */ /* 0x000fe40000410000 */
[----:B------:R-:W-:-:S02]  /*2430*/  FADD.FTZ R60, R69, R136 ;  /* 0x00000088453c7221 */ /* 0x000fc40000010000 */
[----:B------:R-:W-:Y:S01]  /*2440*/  FFMA.FTZ R135, R136, R215, R135 ;  /* 0x000000d788877223 */ /* 0x000fe20000010087 */
[----:B------:R-:W-:Y:S01]  /*2450*/  HADD2.F32 R62, -RZ, R218.H0_H0 ;  /* 0x200000daff3e7230 */ /* 0x000fe20000004100 */
[C---:B------:R-:W-:Y:S02]  /*2460*/  FADD.FTZ R38, R67.reuse, R38 ;  /* 0x0000002643267221 */ /* 0x040fe40000010000 */
[----:B------:R-:W-:Y:S02]  /*2470*/  FFMA.FTZ R14, R67, R77, R14 ;  /* 0x0000004d430e7223 */ /* 0x000fe4000001000e */
[----:B------:R-:W-:Y:S02]  /*2480*/  FMUL.FTZ R218, R122, R67 ;  /* 0x000000437ada7220 */ /* 0x000fe40000410000 */
[----:B------:R-:W-:Y:S02]  /*2490*/  FADD.FTZ R67, R60, R139 ;  /* 0x0000008b3c437221 */ /* 0x000fe40000010000 */
[----:B------:R-:W-:Y:S01]  /*24a0*/  FFMA.FTZ R135, R139, R200, R135 ;  /* 0x000000c88b877223 */ /* 0x000fe20000010087 */
[----:B------:R-:W-:Y:S01]  /*24b0*/  HADD2.F32 R65, -RZ, R65.H0_H0 ;  /* 0x20000041ff417230 */ /* 0x000fe20000004100 */
[----:B------:R-:W-:-:S02]  /*24c0*/  @!P0 FMUL.FTZ R79, R190, R247 ;  /* 0x000000f7be4f8220 */ /* 0x000fc40000410000 */
[----:B------:R-:W-:Y:S02]  /*24d0*/  FADD.FTZ R60, R67, R134 ;  /* 0x00000086433c7221 */ /* 0x000fe40000010000 */
[----:B------:R-:W-:Y:S02]  /*24e0*/  FFMA.FTZ R135, R134, R75, R135 ;  /* 0x0000004b86877223 */ /* 0x000fe40000010087 */
[C---:B------:R-:W-:Y:S02]  /*24f0*/  FADD.FTZ R40, R65.reuse, R40 ;  /* 0x0000002841287221 */ /* 0x040fe40000010000 */
[----:B------:R-:W-:Y:S02]  /*2500*/  FFMA.FTZ R16, R65, R79, R16 ;  /* 0x0000004f41107223 */ /* 0x000fe40000010010 */
        /* <DEDUP_REMOVED lines=9> */
[----:B------:R-:W-:Y:S01]  /*25a0*/  HADD2.F32 R64, -RZ, R195.H0_H0 ;  /* 0x200000c3ff407230 */ /* 0x000fe20000004100 */
[----:B------:R-:W-:Y:S02]  /*25b0*/  FADD.FTZ R65, R60, R147 ;  /* 0x000000933c417221 */ /* 0x000fe40000010000 */
[----:B------:R-:W-:Y:S02]  /*25c0*/  FFMA.FTZ R135, R147, R72, R135 ;  /* 0x0000004893877223 */ /* 0x000fe40000010087 */
[----:B------:R-:W-:Y:S02]  /*25d0*/  @!P0 FMUL.FTZ R76, R190, R245 ;  /* 0x000000f5be4c8220 */ /* 0x000fe40000410000 */
[----:B------:R-:W-:Y:S02]  /*25e0*/  FMUL.FTZ R149, R175, R64 ;  /* 0x00000040af957220 */ /* 0x000fe40000410000 */
[----:B------:R-:W-:-:S02]  /*25f0*/  FADD.FTZ R60, R65, R218 ;  /* 0x000000da413c7221 */ /* 0x000fc40000010000 */
[----:B------:R-:W-:Y:S01]  /*2600*/  FFMA.FTZ R135, R218, R77, R135 ;  /* 0x0000004dda877223 */ /* 0x000fe20000010087 */
[----:B------:R-:W-:Y:S01]  /*2610*/  HADD2.F32 R66, -RZ, R66.H0_H0 ;  /* 0x20000042ff427230 */ /* 0x000fe20000004100 */
[C---:B------:R-:W-:Y:S02]  /*2620*/  FADD.FTZ R42, R63.reuse, R42 ;  /* 0x0000002a3f2a7221 */ /* 0x040fe40000010000 */
[----:B------:R-:W-:Y:S02]  /*2630*/  FFMA.FTZ R18, R63, R81, R18 ;  /* 0x000000513f127223 */ /* 0x000fe40000010012 */
[----:B------:R-:W-:Y:S02]  /*2640*/  FMUL.FTZ R222, R126, R63 ;  /* 0x0000003f7ede7220 */ /* 0x000fe40000410000 */
[----:B------:R-:W-:Y:S02]  /*2650*/  FADD.FTZ R63, R60, R149 ;  /* 0x000000953c3f7221 */ /* 0x000fe40000010000 */
[----:B------:R-:W-:-:S02]  /*2660*/  FFMA.FTZ R135, R149, R76, R135 ;  /* 0x0000004c95877223 */ /* 0x000fc40000010087 */
[----:B------:R-:W-:Y:S02]  /*2670*/  @!P0 FMUL.FTZ R78, R190, R249 ;  /* 0x000000f9be4e8220 */ /* 0x000fe40000410000 */
[----:B------:R-:W-:Y:S02]  /*2680*/  FMUL.FTZ R195, R177, R66 ;  /* 0x00000042b1c37220 */ /* 0x000fe40000410000 */
[----:B------:R-:W-:Y:S02]  /*2690*/  FADD.FTZ R60, R63, R220 ;  /* 0x000000dc3f3c7221 */ /* 0x000fe40000010000 */
[----:B------:R-:W-:Y:S02]  /*26a0*/  FFMA.FTZ R135, R220, R79, R135 ;  /* 0x0000004fdc877223 */ /* 0x000fe40000010087 */
[C---:B------:R-:W-:Y:S02]  /*26b0*/  FADD.FTZ R44, R61.reuse, R44 ;  /* 0x0000002c3d2c7221 */ /* 0x040fe40000010000 */
[----:B------:R-:W-:-:S02]  /*26c0*/  FFMA.FTZ R20, R61, R83, R20 ;  /* 0x000000533d147223 */ /* 0x000fc40000010014 */
[----:B------:R-:W-:Y:S02]  /*26d0*/  FMUL.FTZ R224, R128, R61 ;  /* 0x0000003d80e07220 */ /* 0x000fe40000410000 */
[----:B------:R-:W-:Y:S02]  /*26e0*/  FADD.FTZ R61, R60, R195 ;  /* 0x000000c33c3d7221 */ /* 0x000fe40000010000 */
[----:B------:R-:W-:Y:S02]  /*26f0*/  FFMA.FTZ R135, R195, R78, R135 ;  /* 0x0000004ec3877223 */ /* 0x000fe40000010087 */
[----:B------:R-:W-:Y:S02]  /*2700*/  FMUL.FTZ R219, R179, R68 ;  /* 0x00000044b3db7220 */ /* 0x000fe40000410000 */
[----:B------:R-:W-:Y:S02]  /*2710*/  FADD.FTZ R60, R61, R222 ;  /* 0x000000de3d3c7221 */ /* 0x000fe40000010000 */
[----:B------:R-:W-:-:S02]  /*2720*/  FFMA.FTZ R135, R222, R81, R135 ;  /* 0x00000051de877223 */ /* 0x000fc40000010087 */
[----:B------:R-:W-:Y:S02]  /*2730*/  FADD.FTZ R61, R60, R219 ;  /* 0x000000db3c3d7221 */ /* 0x000fe40000010000 */
[----:B------:R-:W-:Y:S02]  /*2740*/  FFMA.FTZ R135, R219, R80, R135 ;  /* 0x00000050db877223 */ /* 0x000fe40000010087 */
[----:B------:R-:W-:Y:S02]  /*2750*/  FMUL.FTZ R221, R181, R70 ;  /* 0x00000046b5dd7220 */ /* 0x000fe40000410000 */
[----:B------:R-:W-:Y:S02]  /*2760*/  FADD.FTZ R60, R61, R224 ;  /* 0x000000e03d3c7221 */ /* 0x000fe40000010000 */
[----:B------:R-:W-:Y:S01]  /*2770*/  FFMA.FTZ R135, R224, R83, R135 ;  /* 0x00000053e0877223 */ /* 0x000fe20000010087 */
[----:B------:R-:W-:Y:S01]  /*2780*/  HADD2.F32 R228, -RZ, R228.H0_H0 ;  /* 0x200000e4ffe47230 */ /* 0x000fe20000004100 */
[----:B------:R-:W-:-:S02]  /*2790*/  FADD.FTZ R46, R59, R46 ;  /* 0x0000002e3b2e7221 */ /* 0x000fc40000010000 */
[----:B------:R-:W-:Y:S02]  /*27a0*/  FFMA.FTZ R22, R59, R87, R22 ;  /* 0x000000573b167223 */ /* 0x000fe40000010016 */
[----:B------:R-:W-:Y:S02]  /*27b0*/  FMUL.FTZ R226, R130, R59 ;  /* 0x0000003b82e27220 */ /* 0x000fe40000410000 */
[----:B------:R-:W-:Y:S02]  /*27c0*/  FADD.FTZ R59, R60, R221 ;  /* 0x000000dd3c3b7221 */ /* 0x000fe40000010000 */
[----:B------:R-:W-:Y:S01]  /*27d0*/  FFMA.FTZ R135, R221, R82, R135 ;  /* 0x00000052dd877223 */ /* 0x000fe20000010087 */
[----:B------:R-:W-:Y:S01]  /*27e0*/  LOP3.LUT P1, RZ, R153, 0xff, RZ, 0xc0, !PT ;  /* 0x000000ff99ff7812 */ /* 0x000fe2000782c0ff */
[----:B------:R-:W-:Y:S02]  /*27f0*/  @!P0 FMUL.FTZ R204, R190, R58 ;  /* 0x0000003abecc8220 */ /* 0x000fe40000410000 */
[----:B------:R-:W-:-:S02]  /*2800*/  @!P0 FMUL.FTZ R85, R190, R86 ;  /* 0x00000056be558220 */ /* 0x000fc40000410000 */
[----:B------:R-:W-:Y:S02]  /*2810*/  FMUL.FTZ R223, R183, R228 ;  /* 0x000000e4b7df7220 */ /* 0x000fe40000410000 */
[----:B------:R-:W-:Y:S02]  /*2820*/  FADD.FTZ R60, R59, R226 ;  /* 0x000000e23b3c7221 */ /* 0x000fe40000010000 */
[----:B------:R-:W-:Y:S02]  /*2830*/  FFMA.FTZ R135, R226, R87, R135 ;  /* 0x00000057e2877223 */ /* 0x000fe40000010087 */
[C---:B------:R-:W-:Y:S02]  /*2840*/  FADD.FTZ R45, R228.reuse, R45 ;  /* 0x0000002de42d7221 */ /* 0x040fe40000010000 */
[----:B------:R-:W-:Y:S01]  /*2850*/  FFMA.FTZ R21, R228, R204, R21 ;  /* 0x000000cce4157223 */ /* 0x000fe20000010015 */
[----:B------:R-:W-:Y:S01]  /*2860*/  SHF.R.U32.HI R58, RZ, 0x5, R55 ;  /* 0x00000005ff3a7819 */ /* 0x000fe20000011637 */
[----:B------:R-:W-:-:S02]  /*2870*/  FADD.FTZ R48, R57, R48 ;  /* 0x0000003039307221 */ /* 0x000fc40000010000 */
[----:B------:R-:W-:Y:S02]  /*2880*/  FFMA.FTZ R24, R57, R85, R24 ;  /* 0x0000005539187223 */ /* 0x000fe40000010018 */
[----:B------:R-:W-:Y:S02]  /*2890*/  FMUL.FTZ R228, R132, R57 ;  /* 0x0000003984e47220 */ /* 0x000fe40000410000 */
[----:B------:R-:W-:Y:S02]  /*28a0*/  FADD.FTZ R57, R60, R223 ;  /* 0x000000df3c397221 */ /* 0x000fe40000010000 */
[----:B------:R-:W-:Y:S01]  /*28b0*/  FFMA.FTZ R59, R223, R204, R135 ;  /* 0x000000ccdf3b7223 */ /* 0x000fe20000010087 */
[----:B------:R-:W-:Y:S01]  /*28c0*/  LOP3.LUT R86, R58, 0x7fffff8, RZ, 0xc0, !PT ;  /* 0x07fffff83a567812 */ /* 0x000fe200078ec0ff */
[----:B------:R-:W-:Y:S02]  /*28d0*/  FMUL.FTZ R135, R184, R56 ;  /* 0x00000038b8877220 */ /* 0x000fe40000410000 */
[----:B------:R-:W-:-:S02]  /*28e0*/  FADD.FTZ R60, R57, R228 ;  /* 0x000000e4393c7221 */ /* 0x000fc40000010000 */
[----:B------:R-:W-:Y:S01]  /*28f0*/  FFMA.FTZ R59, R228, R85, R59 ;  /* 0x00000055e43b7223 */ /* 0x000fe2000001003b */
[----:B------:R-:W-:Y:S01]  /*2900*/  ISETP.NE.AND P0, PT, R52, RZ, PT ;  /* 0x000000ff3400720c */ /* 0x000fe20003f05270 */
[----:B------:R-:W-:Y:S01]  /*2910*/  FADD.FTZ R35, R62, R35 ;  /* 0x000000233e237221 */ /* 0x000fe20000010000 */
[----:B------:R-:W-:Y:S01]  /*2920*/  @!P1 IADD3 R86, R86, 0x8, RZ ;  /* 0x0000000856569810 */ /* 0x000fe20007ffe0ff */
[----:B------:R-:W-:Y:S02]  /*2930*/  FFMA.FTZ R11, R62, R72, R11 ;  /* 0x000000483e0b7223 */ /* 0x000fe4000001000b */
[C---:B------:R-:W-:Y:S02]  /*2940*/  FADD.FTZ R37, R64.reuse, R37 ;  /* 0x0000002540257221 */ /* 0x040fe40000010000 */
[----:B------:R-:W-:Y:S02]  /*2950*/  FFMA.FTZ R13, R64, R76, R13 ;  /* 0x0000004c400d7223 */ /* 0x000fe4000001000d */
[----:B------:R-:W-:-:S02]  /*2960*/  FADD.FTZ R39, R66, R39 ;  /* 0x0000002742277221 */ /* 0x000fc40000010000 */
[----:B------:R-:W-:Y:S02]  /*2970*/  FFMA.FTZ R15, R66, R78, R15 ;  /* 0x0000004e420f7223 */ /* 0x000fe4000001000f */
[C---:B------:R-:W-:Y:S02]  /*2980*/  FADD.FTZ R41, R68.reuse, R41 ;  /* 0x0000002944297221 */ /* 0x040fe40000010000 */
[----:B------:R-:W-:Y:S02]  /*2990*/  FFMA.FTZ R17, R68, R80, R17 ;  /* 0x0000005044117223 */ /* 0x000fe40000010011 */
[C---:B------:R-:W-:Y:S02]  /*29a0*/  FADD.FTZ R43, R70.reuse, R43 ;  /* 0x0000002b462b7221 */ /* 0x040fe40000010000 */
[----:B------:R-:W-:Y:S02]  /*29b0*/  FFMA.FTZ R19, R70, R82, R19 ;  /* 0x0000005246137223 */ /* 0x000fe40000010013 */
[----:B------:R-:W-:-:S02]  /*29c0*/  FADD.FTZ R47, R56, R47 ;  /* 0x0000002f382f7221 */ /* 0x000fc40000010000 */
[-C--:B------:R-:W-:Y:S02]  /*29d0*/  FFMA.FTZ R23, R56, R84.reuse, R23 ;  /* 0x0000005438177223 */ /* 0x080fe40000010017 */
[----:B------:R-:W-:Y:S02]  /*29e0*/  FADD.FTZ R62, R60, R135 ;  /* 0x000000873c3e7221 */ /* 0x000fe40000010000 */
[----:B------:R-:W-:Y:S01]  /*29f0*/  FFMA.FTZ R61, R135, R84, R59 ;  /* 0x00000054873d7223 */ /* 0x000fe2000001003b */
[----:B------:R-:W-:Y:S05]  /*2a00*/  BRA.DIV ~URZ, `(.L_x_73) ;  /* 0x000014627f007947 */ /* 0x000fea000b800000 */
[----:B------:R0:W1:Y:S02]  /*2a10*/  SHFL.DOWN PT, R59, R62, 0x10, 0x1f ;  /* 0x0a001f003e3b7f89 */ /* 0x00006400000e0000 */
.L_x_81:
        /* <DEDUP_REMOVED lines=18> */
.L_x_82:
        /* <DEDUP_REMOVED lines=32> */
.L_x_76:
[----:B------:R-:W-:Y:S05]  /*2d40*/  BSYNC B0 ;  /* 0x0000000000007941 */ /* 0x000fea0003800000 */
.L_x_75:
        /* <DEDUP_REMOVED lines=29> */
.L_x_78:
[----:B------:R-:W2:Y:S01]  /*2f20*/  LDG.E.STRONG.GPU R58, [R56.64] ;  /* 0x00000006383a7981 */ /* 0x000ea2000c1ef900 */
[----:B------:R-:W-:Y:S01]  /*2f30*/  YIELD ;  /* 0x0000000000007946 */ /* 0x000fe20003800000 */
[----:B--2---:R-:W-:Y:S01]  /*2f40*/  ISETP.NE.AND P0, PT, R58, R61, PT ;  /* 0x0000003d3a00720c */ /* 0x004fe20003f05270 */
[----:B------:R-:W-:-:S12]  /*2f50*/  CCTL.IVALL ;  /* 0x00000000ff00798f */ /* 0x000fd80002000000 */
[----:B------:R-:W-:Y:S05]  /*2f60*/  @P0 BRA `(.L_x_78) ;  /* 0xffffffb000000947 */ /* 0x000fea000383ffff */
.L_x_77:
        /* <DEDUP_REMOVED lines=153> */
.L_x_79:
        /* <DEDUP_REMOVED lines=44> */
.L_x_72:
        /* <DEDUP_REMOVED lines=43> */
.L_x_73:
[----:B------:R-:W-:Y:S02]  /*3e70*/  MOV R60, R62 ;  /* 0x0000003e003c7202 */ /* 0x000fe40000000f00 */
[----:B------:R-:W-:-:S02]  /*3e80*/  MOV R65, 0x10 ;  /* 0x0000001000417802 */ /* 0x000fc40000000f00 */
[----:B------:R-:W-:Y:S02]  /*3e90*/  MOV R66, 0x1f ;  /* 0x0000001f00427802 */ /* 0x000fe40000000f00 */
[----:B------:R-:W-:Y:S02]  /*3ea0*/  MOV R67, 0xffffffff ;  /* 0xffffffff00437802 */ /* 0x000fe40000000f00 */
[----:B------:R-:W-:Y:S02]  /*3eb0*/  MOV R56, 0x3ed0 ;  /* 0x00003ed000387802 */ /* 0x000fe40000000f00 */
[----:B------:R-:W-:Y:S05]  /*3ec0*/  CALL.REL.NOINC `($__internal_5_$__cuda_sm70_shflsync_down_p) ;  /* 0x0000045000007944 */ /* 0x000fea0003c00000 */
[----:B-1----:R-:W-:Y:S01]  /*3ed0*/  MOV R59, R66 ;  /* 0x00000042003b7202 */ /* 0x002fe20000000f00 */
[----:B0-----:R-:W-:Y:S05]  /*3ee0*/  BRA `(.L_x_81) ;  /* 0xffffeb3000007947 */ /* 0x001fea000383ffff */
.L_x_74:
[----:B------:R-:W-:Y:S01]  /*3ef0*/  HFMA2.MMA R65, -RZ, RZ, 0, 9.5367431640625e-07 ;  /* 0x00000010ff417435 */ /* 0x000fe200000001ff */
[----:B------:R-:W-:Y:S02]  /*3f00*/  MOV R60, R61 ;  /* 0x0000003d003c7202 */ /* 0x000fe40000000f00 */
[----:B------:R-:W-:Y:S02]  /*3f10*/  MOV R66, 0x1f ;  /* 0x0000001f00427802 */ /* 0x000fe40000000f00 */
[----:B------:R-:W-:-:S02]  /*3f20*/  MOV R67, 0xffffffff ;  /* 0xffffffff00437802 */ /* 0x000fc40000000f00 */
[----:B------:R-:W-:Y:S02]  /*3f30*/  MOV R56, 0x3f50 ;  /* 0x00003f5000387802 */ /* 0x000fe40000000f00 */
[----:B01----:R-:W-:Y:S05]  /*3f40*/  CALL.REL.NOINC `($__internal_5_$__cuda_sm70_shflsync_down_p) ;  /* 0x000003d000007944 */ /* 0x003fea0003c00000 */
[----:B------:R-:W-:Y:S01]  /*3f50*/  FADD.FTZ R62, R62, R59 ;  /* 0x0000003b3e3e7221 */ /* 0x000fe20000010000 */
[----:B0-----:R-:W-:Y:S01]  /*3f60*/  HFMA2.MMA R65, -RZ, RZ, 0, 4.76837158203125e-07 ;  /* 0x00000008ff417435 */ /* 0x001fe200000001ff */
[----:B-1----:R-:W-:Y:S01]  /*3f70*/  FADD.FTZ R61, R61, R66 ;  /* 0x000000423d3d7221 */ /* 0x002fe20000010000 */
[----:B------:R-:W-:Y:S02]  /*3f80*/  MOV R66, 0x1f ;  /* 0x0000001f00427802 */ /* 0x000fe40000000f00 */
[----:B------:R-:W-:Y:S02]  /*3f90*/  MOV R67, 0xffffffff ;  /* 0xffffffff00437802 */ /* 0x000fe40000000f00 */
[----:B------:R-:W-:Y:S02]  /*3fa0*/  MOV R60, R62 ;  /* 0x0000003e003c7202 */ /* 0x000fe40000000f00 */
[----:B------:R-:W-:Y:S02]  /*3fb0*/  MOV R56, 0x3fd0 ;  /* 0x00003fd000387802 */ /* 0x000fe40000000f00 */
[----:B------:R-:W-:Y:S05]  /*3fc0*/  CALL.REL.NOINC `($__internal_5_$__cuda_sm70_shflsync_down_p) ;  /* 0x0000035000007944 */ /* 0x000fea0003c00000 */
[----:B0-----:R-:W-:Y:S01]  /*3fd0*/  HFMA2.MMA R65, -RZ, RZ, 0, 4.76837158203125e-07 ;  /* 0x00000008ff417435 */ /* 0x001fe200000001ff */
[----:B-1----:R-:W-:-:S02]  /*3fe0*/  MOV R59, R66 ;  /* 0x00000042003b7202 */ /* 0x002fc40000000f00 */
[----:B------:R-:W-:Y:S02]  /*3ff0*/  MOV R60, R61 ;  /* 0x0000003d003c7202 */ /* 0x000fe40000000f00 */
[----:B------:R-:W-:Y:S02]  /*4000*/  MOV R66, 0x1f ;  /* 0x0000001f00427802 */ /* 0x000fe40000000f00 */
[----:B------:R-:W-:Y:S02]  /*4010*/  MOV R67, 0xffffffff ;  /* 0xffffffff00437802 */ /* 0x000fe40000000f00 */
[----:B------:R-:W-:Y:S02]  /*4020*/  MOV R56, 0x4040 ;  /* 0x0000404000387802 */ /* 0x000fe40000000f00 */
[----:B------:R-:W-:Y:S05]  /*4030*/  CALL.REL.NOINC `($__internal_5_$__cuda_sm70_shflsync_down_p) ;  /* 0x000002e000007944 */ /* 0x000fea0003c00000 */
[----:B------:R-:W-:Y:S01]  /*4040*/  FADD.FTZ R62, R59, R62 ;  /* 0x0000003e3b3e7221 */ /* 0x000fe20000010000 */
[----:B0-----:R-:W-:Y:S01]  /*4050*/  HFMA2.MMA R65, -RZ, RZ, 0, 2.384185791015625e-07 ;  /* 0x00000004ff417435 */ /* 0x001fe200000001ff */
[----:B-1----:R-:W-:Y:S01]  /*4060*/  FADD.FTZ R61, R61, R66 ;  /* 0x000000423d3d7221 */ /* 0x002fe20000010000 */
[----:B------:R-:W-:Y:S02]  /*4070*/  MOV R66, 0x1f ;  /* 0x0000001f00427802 */ /* 0x000fe40000000f00 */
[----:B------:R-:W-:-:S02]  /*4080*/  MOV R67, 0xffffffff ;  /* 0xffffffff00437802 */ /* 0x000fc40000000f00 */
[----:B------:R-:W-:Y:S02]  /*4090*/  MOV R60, R62 ;  /* 0x0000003e003c7202 */ /* 0x000fe40000000f00 */
[----:B------:R-:W-:Y:S02]  /*40a0*/  MOV R56, 0x40c0 ;  /* 0x000040c000387802 */ /* 0x000fe40000000f00 */
[----:B------:R-:W-:Y:S05]  /*40b0*/  CALL.REL.NOINC `($__internal_5_$__cuda_sm70_shflsync_down_p) ;  /* 0x0000026000007944 */ /* 0x000fea0003c00000 */
[----:B0-----:R-:W-:Y:S01]  /*40c0*/  HFMA2.MMA R65, -RZ, RZ, 0, 2.384185791015625e-07 ;  /* 0x00000004ff417435 */ /* 0x001fe200000001ff */
[----:B-1----:R-:W-:Y:S02]  /*40d0*/  MOV R59, R66 ;  /* 0x00000042003b7202 */ /* 0x002fe40000000f00 */
[----:B------:R-:W-:Y:S02]  /*40e0*/  MOV R60, R61 ;  /* 0x0000003d003c7202 */ /* 0x000fe40000000f00 */
[----:B------:R-:W-:Y:S02]  /*40f0*/  MOV R66, 0x1f ;  /* 0x0000001f00427802 */ /* 0x000fe40000000f00 */
[----:B------:R-:W-:Y:S02]  /*4100*/  MOV R67, 0xffffffff ;  /* 0xffffffff00437802 */ /* 0x000fe40000000f00 */
[----:B------:R-:W-:-:S02]  /*4110*/  MOV R56, 0x4130 ;  /* 0x0000413000387802 */ /* 0x000fc40000000f00 */
[----:B------:R-:W-:Y:S05]  /*4120*/  CALL.REL.NOINC `($__internal_5_$__cuda_sm70_shflsync_down_p) ;  /* 0x000001f000007944 */ /* 0x000fea0003c00000 */
[----:B------:R-:W-:Y:S01]  /*4130*/  FADD.FTZ R62, R59, R62 ;  /* 0x0000003e3b3e7221 */ /* 0x000fe20000010000 */
[----:B0-----:R-:W-:Y:S01]  /*4140*/  HFMA2.MMA R65, -RZ, RZ, 0, 1.1920928955078125e-07 ;  /* 0x00000002ff417435 */ /* 0x001fe200000001ff */
[----:B-1----:R-:W-:Y:S01]  /*4150*/  FADD.FTZ R63, R61, R66 ;  /* 0x000000423d3f7221 */ /* 0x002fe20000010000 */
[----:B------:R-:W-:-:S02]  /*4160*/  MOV R66, 0x1f ;  /* 0x0000001f00427802 */ /* 0x000fc40000000f00 */
[----:B------:R-:W-:Y:S02]  /*4170*/  MOV R67, 0xffffffff ;  /* 0xffffffff00437802 */ /* 0x000fe40000000f00 */
[----:B------:R-:W-:Y:S02]  /*4180*/  MOV R60, R62 ;  /* 0x0000003e003c7202 */ /* 0x000fe40000000f00 */
[----:B------:R-:W-:Y:S02]  /*4190*/  MOV R56, 0x41b0 ;  /* 0x000041b000387802 */ /* 0x000fe40000000f00 */
[----:B------:R-:W-:Y:S05]  /*41a0*/  CALL.REL.NOINC `($__internal_5_$__cuda_sm70_shflsync_down_p) ;  /* 0x0000017000007944 */ /* 0x000fea0003c00000 */
[----:B0-----:R-:W-:Y:S01]  /*41b0*/  HFMA2.MMA R65, -RZ, RZ, 0, 1.1920928955078125e-07 ;  /* 0x00000002ff417435 */ /* 0x001fe200000001ff */
[----:B-1----:R-:W-:Y:S02]  /*41c0*/  MOV R59, R66 ;  /* 0x00000042003b7202 */ /* 0x002fe40000000f00 */
[----:B------:R-:W-:Y:S02]  /*41d0*/  MOV R60, R63 ;  /* 0x0000003f003c7202 */ /* 0x000fe40000000f00 */
[----:B------:R-:W-:Y:S02]  /*41e0*/  MOV R66, 0x1f ;  /* 0x0000001f00427802 */ /* 0x000fe40000000f00 */
[----:B------:R-:W-:-:S02]  /*41f0*/  MOV R67, 0xffffffff ;  /* 0xffffffff00437802 */ /* 0x000fc40000000f00 */
[----:B------:R-:W-:Y:S02]  /*4200*/  MOV R56, 0x4220 ;  /* 0x0000422000387802 */ /* 0x000fe40000000f00 */
[----:B------:R-:W-:Y:S05]  /*4210*/  CALL.REL.NOINC `($__internal_5_$__cuda_sm70_shflsync_down_p) ;  /* 0x0000010000007944 */ /* 0x000fea0003c00000 */
[----:B------:R-:W-:Y:S01]  /*4220*/  FADD.FTZ R61, R59, R62 ;  /* 0x0000003e3b3d7221 */ /* 0x000fe20000010000 */
[----:B0-----:R-:W-:Y:S01]  /*4230*/  HFMA2.MMA R65, -RZ, RZ, 0, 5.9604644775390625e-08 ;  /* 0x00000001ff417435 */ /* 0x001fe200000001ff */
[----:B-1----:R-:W-:Y:S01]  /*4240*/  FADD.FTZ R63, R63, R66 ;  /* 0x000000423f3f7221 */ /* 0x002fe20000010000 */
[----:B------:R-:W-:Y:S02]  /*4250*/  MOV R66, 0x1f ;  /* 0x0000001f00427802 */ /* 0x000fe40000000f00 */
[----:B------:R-:W-:Y:S02]  /*4260*/  MOV R67, 0xffffffff ;  /* 0xffffffff00437802 */ /* 0x000fe40000000f00 */
[----:B------:R-:W-:Y:S02]  /*4270*/  MOV R60, R61 ;  /* 0x0000003d003c7202 */ /* 0x000fe40000000f00 */
[----:B------:R-:W-:Y:S02]  /*4280*/  MOV R56, 0x42a0 ;  /* 0x000042a000387802 */ /* 0x000fe40000000f00 */
[----:B------:R-:W-:Y:S05]  /*4290*/  CALL.REL.NOINC `($__internal_5_$__cuda_sm70_shflsync_down_p) ;  /* 0x0000008000007944 */ /* 0x000fea0003c00000 */
[----:B0-----:R-:W-:Y:S01]  /*42a0*/  HFMA2.MMA R65, -RZ, RZ, 0, 5.9604644775390625e-08 ;  /* 0x00000001ff417435 */ /* 0x001fe200000001ff */
[----:B-1----:R-:W-:-:S02]  /*42b0*/  MOV R64, R66 ;  /* 0x0000004200407202 */ /* 0x002fc40000000f00 */
[----:B------:R-:W-:Y:S02]  /*42c0*/  MOV R60, R63 ;  /* 0x0000003f003c7202 */ /* 0x000fe40000000f00 */
[----:B------:R-:W-:Y:S02]  /*42d0*/  MOV R66, 0x1f ;  /* 0x0000001f00427802 */ /* 0x000fe40000000f00 */
[----:B------:R-:W-:Y:S02]  /*42e0*/  MOV R67, 0xffffffff ;  /* 0xffffffff00437802 */ /* 0x000fe40000000f00 */
[----:B------:R-:W-:Y:S02]  /*42f0*/  MOV R56, 0x4310 ;  /* 0x0000431000387802 */ /* 0x000fe40000000f00 */
[----:B------:R-:W-:Y:S05]  /*4300*/  CALL.REL.NOINC `($__internal_5_$__cuda_sm70_shflsync_down_p) ;  /* 0x0000001000007944 */ /* 0x000fea0003c00000 */
[----:B01----:R-:W-:Y:S05]  /*4310*/  BRA `(.L_x_82) ;  /* 0xffffe82000007947 */ /* 0x003fea000383ffff */
        .weak           $__internal_5_$__cuda_sm70_shflsync_down_p
        .type           $__internal_5_$__cuda_sm70_shflsync_down_p,@function
        .size           $__internal_5_$__cuda_sm70_shflsync_down_p,(.L_x_3412 - $__internal_5_$__cuda_sm70_shflsync_down_p)
$__internal_5_$__cuda_sm70_shflsync_down_p:
[----:B------:R-:W-:Y:S01]  /*4320*/  HFMA2.MMA R57, -RZ, RZ, 0, 0 ;  /* 0x00000000ff397435 */ /* 0x000fe200000001ff */
[----:B------:R-:W-:Y:S04]  /*4330*/  WARPSYNC R67 ;  /* 0x0000004300007348 */ /* 0x000fe80003800000 */
[----:B------:R0:W1:Y:S01]  /*4340*/  SHFL.DOWN PT, R66, R60, R65, R66 ;  /* 0x080000413c427389 */ /* 0x00006200000e0042 */
[----:B------:R-:W-:Y:S05]  /*4350*/  RET.REL.NODEC R56 `(_ZN10layer_norm13ln_bwd_kernelINS_13Kernel_traitsI6__halffS2_fjLj65536ELj8ELj1ELj8ELj16ENS_18Kernel_traits_baseILj65536ES2_fS2_fjLj256EEEEEEEvNS_9BwdParamsE) ;  /* 0xffffbca038007950 */ /* 0x000fea0003c3ffff */
.L_x_83:
        /* <DEDUP_REMOVED lines=10> */
.L_x_3412:


//--------------------- .text._ZN10layer_norm22ln_bwd_finalize_kernelINS_22Kernel_traits_finalizeILj65536E6__halfS2_S2_fjLj1024ELj4ENS_18Kernel_traits_baseILj65536ES2_S2_S2_fjLj1024EEEEEEEvNS_9BwdParamsE --------------------------
	.section	.text._ZN10layer_norm22ln_bwd_finalize_kernelINS_22Kernel_traits_finalizeILj65536E6__halfS2_S2_fjLj1024ELj4ENS_18Kernel_traits_baseILj65536ES2_S2_S2_fjLj1024EEEEEEEvNS_9BwdParamsE,"ax",@progbits
	.sectioninfo	@"SHI_REGISTERS=32"
	.align	128
        .global         _ZN10layer_norm22ln_bwd_finalize_kernelINS_22Kernel_traits_finalizeILj65536E6__halfS2_S2_fjLj1024ELj4ENS_18Kernel_traits_baseILj65536ES2_S2_S2_fjLj1024EEEEEEEvNS_9BwdParamsE
        .type           _ZN10layer_norm22ln_bwd_finalize_kernelINS_22Kernel_traits_finalizeILj65536E6__halfS2_S2_fjLj1024ELj4ENS_18Kernel_traits_baseILj65536ES2_S2_S2_fjLj1024EEEEEEEvNS_9BwdParamsE,@function
        .size           _ZN10layer_norm22ln_bwd_finalize_kernelINS_22Kernel_traits_finalizeILj65536E6__halfS2_S2_fjLj1024ELj4ENS_18Kernel_traits_baseILj65536ES2_S2_S2_fjLj1024EEEEEEEvNS_9BwdParamsE,(.L_x_3413 - _ZN10layer_norm22ln_bwd_finalize_kernelINS_22Kernel_traits_finalizeILj65536E6__halfS2_S2_fjLj1024ELj4ENS_18Kernel_traits_baseILj65536ES2_S2_S2_fjLj1024EEEEEEEvNS_9BwdParamsE)
        .other          _ZN10layer_norm22ln_bwd_finalize_kernelINS_22Kernel_traits_finalizeILj65536E6__halfS2_S2_fjLj1024ELj4ENS_18Kernel_traits_baseILj65536ES2_S2_S2_fjLj1024EEEEEEEvNS_9BwdParamsE,@"STO_CUDA_ENTRY STV_DEFAULT"
_ZN10layer_norm22ln_bwd_finalize_kernelINS_22Kernel_traits_finalizeILj65536E6__halfS2_S2_fjLj1024ELj4ENS_18Kernel_traits_baseILj65536ES2_S2_S2_fjLj1024EEEEEEEvNS_9BwdParamsE:
.text._ZN10layer_norm22ln_bwd_finalize_kernelINS_22Kernel_traits_finalizeILj65536E6__halfS2_S2_fjLj1024ELj4ENS_18Kernel_traits_baseILj65536ES2_S2_S2_fjLj1024EEEEEEEvNS_9BwdParamsE:
        /* <DEDUP_REMOVED lines=19> */
.L_x_96:
        /* <DEDUP_REMOVED lines=27> */
.L_x_88:
        /* <DEDUP_REMOVED lines=32> */
.L_x_87:
[----:B------:R-:W-:Y:S05]  /*04e0*/  BSYNC B1 ;  /* 0x0000000000017941 */ /* 0x000fea0003800000 */
.L_x_86:
        /* <DEDUP_REMOVED lines=22> */
.L_x_90:
[----:B------:R-:W-:Y:S05]  /*0650*/  BSYNC B1 ;  /* 0x0000000000017941 */ /* 0x000fea0003800000 */
.L_x_89:
        /* <DEDUP_REMOVED lines=10> */
.L_x_85:
[----:B------:R-:W-:Y:S05]  /*0700*/  BSYNC B0 ;  /* 0x0000000000007941 */ /* 0x000fea0003800000 */
.L_x_84:
        /* <DEDUP_REMOVED lines=11> */
.L_x_97:
        /* <DEDUP_REMOVED lines=18> */
.L_x_98:
[----:B------:R-:W-:Y:S01]  /*08e0*/  @!P1 SHF.R.U32.HI R2, RZ, 0x3, R0 ;  /* 0x00000003ff029819 */ /* 0x000fe20000011600 */
[----:B---3--:R-:W-:Y:S02]  /*08f0*/  FADD.FTZ R5, R5, R10 ;  /* 0x0000000a05057221 */ /* 0x008fe40000010000 */
[----:B--2---:R-:W-:Y:S01]  /*0900*/  FADD.FTZ R7, R7, R4 ;  /* 0x0000000407077221 */ /* 0x004fe20000010000 */
[----:B------:R-:W-:-:S05]  /*0910*/  @!P1 LOP3.LUT R2, R2, 0x1ffffffc, RZ, 0xc0, !PT ;  /* 0x1ffffffc02029812 */ /* 0x000fca00078ec0ff */
[----:B------:R2:W-:Y:S04]  /*0920*/  @!P1 STS [R2+0x2000], R5 ;  /* 0x0020000502009388 */ /* 0x0005e80000000800 */
[----:B------:R2:W-:Y:S02]  /*0930*/  @!P1 STS [R2+0x2080], R7 ;  /* 0x0020800702009388 */ /* 0x0005e40000000800 */
.L_x_91:
        /* <DEDUP_REMOVED lines=13> */
.L_x_95:
[----:B------:R-:W-:Y:S05]  /*0a10*/  BSYNC B0 ;  /* 0x0000000000007941 */ /* 0x000fea0003800000 */
.L_x_94:
[C---:B------:R-:W-:Y:S02]  /*0a20*/  ISETP.GT.U32.AND P1, PT, R18.reuse, -0x10001, PT ;  /* 0xfffeffff1200780c */ /* 0x040fe40003f24070 */
[----:B------:R-:W-:Y:S02]  /*0a30*/  IADD3 R18, R18, 0x10000, RZ ;  /* 0x0001000012127810 */ /* 0x000fe40007ffe0ff */
[----:B------:R-:W-:-:S09]  /*0a40*/  IADD3 R19, R19, 0x8000, RZ ;  /* 0x0000800013137810 */ /* 0x000fd20007ffe0ff */
[----:B012---:R-:W-:Y:S05]  /*0a50*/  @P1 BRA `(.L_x_96) ;  /* 0xfffff6d000001947 */ /* 0x007fea000383ffff */
[----:B------:R-:W-:Y:S05]  /*0a60*/  EXIT ;  /* 0x000000000000794d */ /* 0x000fea0003800000 */
.L_x_92:
[----:B--2---:R-:W-:Y:S01]  /*0a70*/  IMAD.MOV.U32 R10, RZ, RZ, R4 ;  /* 0x000000ffff0a7224 */ /* 0x004fe200078e0004 */
[----:B------:R-:W-:Y:S01]  /*0a80*/  MOV R9, 0x1 ;  /* 0x0000000100097802 */ /* 0x000fe20000000f00 */
[----:B------:R-:W-:Y:S01]  /*0a90*/  IMAD.MOV.U32 R6, RZ, RZ, 0x1f ;  /* 0x0000001fff067424 */ /* 0x000fe200078e00ff */
[----:B------:R-:W-:Y:S02]  /*0aa0*/  MOV R11, 0xffffffff ;  /* 0xffffffff000b7802 */ /* 0x000fe40000000f00 */
[----:B------:R-:W-:Y:S02]  /*0ab0*/  MOV R2, 0xad0 ;  /* 0x00000ad000027802 */ /* 0x000fe40000000f00 */
[----:B01----:R-:W-:Y:S05]  /*0ac0*/  CALL.REL.NOINC `($__internal_6_$__cuda_sm70_shflsync_bfly_p) ;  /* 0x000003c000007944 */ /* 0x003fea0003c00000 */
[----:B-1----:R-:W-:Y:S01]  /*0ad0*/  IMAD.MOV.U32 R3, RZ, RZ, R6 ;  /* 0x000000ffff037224 */ /* 0x002fe200078e0006 */
[----:B0-----:R-:W-:Y:S05]  /*0ae0*/  BRA `(.L_x_97) ;  /* 0xfffffcd000007947 */ /* 0x001fea000383ffff */
.L_x_93:
[----:B------:R-:W-:Y:S01]  /*0af0*/  HFMA2.MMA R6, -RZ, RZ, 0, 1.847743988037109375e-06 ;  /* 0x0000001fff067435 */ /* 0x000fe200000001ff */
[----:B------:R-:W-:Y:S01]  /*0b00*/  MOV R10, R13 ;  /* 0x0000000d000a7202 */ /* 0x000fe20000000f00 */
[----:B------:R-:W-:Y:S01]  /*0b10*/  IMAD.MOV.U32 R9, RZ, RZ, 0x2 ;  /* 0x00000002ff097424 */ /* 0x000fe200078e00ff */
[----:B------:R-:W-:Y:S01]  /*0b20*/  MOV R2, 0xb50 ;  /* 0x00000b5000027802 */ /* 0x000fe20000000f00 */
[----:B------:R-:W-:-:S02]  /*0b30*/  IMAD.MOV.U32 R11, RZ, RZ, -0x1 ;  /* 0xffffffffff0b7424 */ /* 0x000fc400078e00ff */
[----:B012---:R-:W-:Y:S05]  /*0b40*/  CALL.REL.NOINC `($__internal_6_$__cuda_sm70_shflsync_bfly_p) ;  /* 0x0000034000007944 */ /* 0x007fea0003c00000 */
[----:B01----:R-:W-:Y:S01]  /*0b50*/  FADD.FTZ R10, R13, R6 ;  /* 0x000000060d0a7221 */ /* 0x003fe20000010000 */
[----:B------:R-:W-:Y:S01]  /*0b60*/  MOV R9, 0x4 ;  /* 0x0000000400097802 */ /* 0x000fe20000000f00 */
[----:B------:R-:W-:Y:S01]  /*0b70*/  IMAD.MOV.U32 R6, RZ, RZ, 0x1f ;  /* 0x0000001fff067424 */ /* 0x000fe200078e00ff */
[----:B------:R-:W-:-:S02]  /*0b80*/  MOV R11, 0xffffffff ;  /* 0xffffffff000b7802 */ /* 0x000fc40000000f00 */
[----:B------:R-:W-:Y:S02]  /*0b90*/  MOV R2, 0xbb0 ;  /* 0x00000bb000027802 */ /* 0x000fe40000000f00 */
[----:B------:R-:W-:Y:S05]  /*0ba0*/  CALL.REL.NOINC `($__internal_6_$__cuda_sm70_shflsync_bfly_p) ;  /* 0x000002e000007944 */ /* 0x000fea0003c00000 */
[----:B01----:R-:W-:Y:S01]  /*0bb0*/  FADD.FTZ R10, R10, R6 ;  /* 0x000000060a0a7221 */ /* 0x003fe20000010000 */
[----:B------:R-:W-:Y:S01]  /*0bc0*/  HFMA2.MMA R6, -RZ, RZ, 0, 1.847743988037109375e-06 ;  /* 0x0000001fff067435 */ /* 0x000fe200000001ff */
[----:B------:R-:W-:Y:S01]  /*0bd0*/  IMAD.MOV.U32 R9, RZ, RZ, 0x8 ;  /* 0x00000008ff097424 */ /* 0x000fe200078e00ff */
[----:B------:R-:W-:Y:S01]  /*0be0*/  MOV R2, 0xc10 ;  /* 0x00000c1000027802 */ /* 0x000fe20000000f00 */
[----:B------:R-:W-:-:S03]  /*0bf0*/  IMAD.MOV.U32 R11, RZ, RZ, -0x1 ;  /* 0xffffffffff0b7424 */ /* 0x000fc600078e00ff */
[----:B------:R-:W-:Y:S05]  /*0c00*/  CALL.REL.NOINC `($__internal_6_$__cuda_sm70_shflsync_bfly_p) ;  /* 0x0000028000007944 */ /* 0x000fea0003c00000 */
[----:B-1----:R-:W-:Y:S01]  /*0c10*/  FADD.FTZ R4, R10, R6 ;  /* 0x000000060a047221 */ /* 0x002fe20000010000 */
[----:B0-----:R-:W-:Y:S01]  /*0c20*/  MOV R9, 0x10 ;  /* 0x0000001000097802 */ /* 0x001fe20000000f00 */
[----:B------:R-:W-:Y:S01]  /*0c30*/  IMAD.MOV.U32 R6, RZ, RZ, 0x1f ;  /* 0x0000001fff067424 */ /* 0x000fe200078e00ff */
[----:B------:R-:W-:Y:S01]  /*0c40*/  MOV R11, 0xffffffff ;  /* 0xffffffff000b7802 */ /* 0x000fe20000000f00 */
[----:B------:R-:W-:Y:S01]  /*0c50*/  IMAD.MOV.U32 R10, RZ, RZ, R4 ;  /* 0x000000ffff0a7224 */ /* 0x000fe200078e0004 */
[----:B------:R-:W-:Y:S02]  /*0c60*/  MOV R2, 0xc80 ;  /* 0x00000c8000027802 */ /* 0x000fe40000000f00 */
[----:B------:R-:W-:Y:S05]  /*0c70*/  CALL.REL.NOINC `($__internal_6_$__cuda_sm70_shflsync_bfly_p) ;  /* 0x0000021000007944 */ /* 0x000fea0003c00000 */
[----:B0-----:R-:W-:Y:S01]  /*0c80*/  HFMA2.MMA R9, -RZ, RZ, 0, 5.9604644775390625e-08 ;  /* 0x00000001ff097435 */ /* 0x001fe200000001ff */
[----:B-1----:R-:W-:Y:S01]  /*0c90*/  MOV R7, R6 ;  /* 0x0000000600077202 */ /* 0x002fe20000000f00 */
[----:B------:R-:W-:Y:S01]  /*0ca0*/  IMAD.MOV.U32 R10, RZ, RZ, R5 ;  /* 0x000000ffff0a7224 */ /* 0x000fe200078e0005 */
[----:B------:R-:W-:Y:S01]  /*0cb0*/  MOV R11, 0xffffffff ;  /* 0xffffffff000b7802 */ /* 0x000fe20000000f00 */
[----:B------:R-:W-:Y:S01]  /*0cc0*/  IMAD.MOV.U32 R6, RZ, RZ, 0x1f ;  /* 0x0000001fff067424 */ /* 0x000fe200078e00ff */
[----:B------:R-:W-:-:S02]  /*0cd0*/  MOV R2, 0xcf0 ;  /* 0x00000cf000027802 */ /* 0x000fc40000000f00 */
[----:B------:R-:W-:Y:S05]  /*0ce0*/  CALL.REL.NOINC `($__internal_6_$__cuda_sm70_shflsync_bfly_p) ;  /* 0x000001a000007944 */ /* 0x000fea0003c00000 */
[----:B01----:R-:W-:Y:S01]  /*0cf0*/  FADD.FTZ R10, R5, R6 ;  /* 0x00000006050a7221 */ /* 0x003fe20000010000 */
[----:B------:R-:W-:Y:S01]  /*0d00*/  HFMA2.MMA R6, -RZ, RZ, 0, 1.847743988037109375e-06 ;  /* 0x0000001fff067435 */ /* 0x000fe200000001ff */
[----:B------:R-:W-:Y:S01]  /*0d10*/  IMAD.MOV.U32 R9, RZ, RZ, 0x2 ;  /* 0x00000002ff097424 */ /* 0x000fe200078e00ff */
[----:B------:R-:W-:Y:S01]  /*0d20*/  MOV R2, 0xd50 ;  /* 0x00000d5000027802 */ /* 0x000fe20000000f00 */
[----:B------:R-:W-:-:S03]  /*0d30*/  IMAD.MOV.U32 R11, RZ, RZ, -0x1 ;  /* 0xffffffffff0b7424 */ /* 0x000fc600078e00ff */
[----:B------:R-:W-:Y:S05]  /*0d40*/  CALL.REL.NOINC `($__internal_6_$__cuda_sm70_shflsync_bfly_p) ;  /* 0x0000014000007944 */ /* 0x000fea0003c00000 */
        /* <DEDUP_REMOVED lines=13> */
[----:B------:R-:W-:Y:S01]  /*0e20*/  HFMA2.MMA R6, -RZ, RZ, 0, 1.847743988037109375e-06 ;  /* 0x0000001fff067435 */ /* 0x000fe200000001ff */
[----:B------:R-:W-:Y:S01]  /*0e30*/  MOV R9, 0x10 ;  /* 0x0000001000097802 */ /* 0x000fe20000000f00 */
[----:B------:R-:W-:Y:S01]  /*0e40*/  IMAD.MOV.U32 R11, RZ, RZ, -0x1 ;  /* 0xffffffffff0b7424 */ /* 0x000fe200078e00ff */
[----:B------:R-:W-:-:S03]  /*0e50*/  MOV R2, 0xe70 ;  /* 0x00000e7000027802 */ /* 0x000fc60000000f00 */
[----:B------:R-:W-:Y:S05]  /*0e60*/  CALL.REL.NOINC `($__internal_6_$__cuda_sm70_shflsync_bfly_p) ;  /* 0x0000002000007944 */ /* 0x000fea0003c00000 */
[----:B-1----:R-:W-:Y:S01]  /*0e70*/  MOV R5, R6 ;  /* 0x0000000600057202 */ /* 0x002fe20000000f00 */
[----:B0-----:R-:W-:Y:S05]  /*0e80*/  BRA `(.L_x_98) ;  /* 0xfffffa5000007947 */ /* 0x001fea000383ffff */
        .weak           $__internal_6_$__cuda_sm70_shflsync_bfly_p
        .type           $__internal_6_$__cuda_sm70_shflsync_bfly_p,@function
        .size           $__internal_6_$__cuda_sm70_shflsync_bfly_p,(.L_x_3413 - $__internal_6_$__cuda_sm70_shflsync_bfly_p)
$__internal_6_$__cuda_sm70_shflsync_bfly_p:
[----:B------:R-:W-:Y:S01]  /*0e90*/  HFMA2.MMA R3, -RZ, RZ, 0, 0 ;  /* 0x00000000ff037435 */ /* 0x000fe200000001ff */
[----:B------:R-:W-:Y:S04]  /*0ea0*/  WARPSYNC R11 ;  /* 0x0000000b00007348 */ /* 0x000fe80003800000 */
[----:B------:R0:W1:Y:S01]  /*0eb0*/  SHFL.BFLY PT, R6, R10, R9, R6 ;  /* 0x0c0000090a067389 */ /* 0x00006200000e0006 */
[----:B------:R-:W-:Y:S05]  /*0ec0*/  RET.REL.NODEC R2 `(_ZN10layer_norm22ln_bwd_finalize_kernelINS_22Kernel_traits_finalizeILj65536E6__halfS2_S2_fjLj1024ELj4ENS_18Kernel_traits_baseILj65536ES2_S2_S2_fjLj1024EEEEEEEvNS_9BwdParamsE) ;  /* 0xfffff13002007950 */ /* 0x000fea0003c3ffff */
.L_x_99:
        /* <DEDUP_REMOVED lines=11> */
.L_x_3413:


//--------------------- .text._ZN10layer_norm13ln_bwd_kernelINS_13Kernel_traitsI6__halfS2_S2_fjLj65536ELj8ELj1ELj8ELj16ENS_18Kernel_traits_baseILj65536ES2_S2_S2_fjLj256EEEEEEEvNS_9BwdParamsE --------------------------
	.section	.text._ZN10layer_norm13ln_bwd_kernelINS_13Kernel_traitsI6__halfS2_S2_fjLj65536ELj8ELj1ELj8ELj16ENS_18Kernel_traits_baseILj65536ES2_S2_S2_fjLj256EEEEEEEvNS_9BwdParamsE,"ax",@progbits
	.sectioninfo	@"SHI_REGISTERS=211"
	.align	128
        .global         _ZN10layer_norm13ln_bwd_kernelINS_13Kernel_traitsI6__halfS2_S2_fjLj65536ELj8ELj1ELj8ELj16ENS_18Kernel_traits_baseILj65536ES2_S2_S2_fjLj256EEEEEEEvNS_9BwdParamsE
        .type           _ZN10layer_norm13ln_bwd_kernelINS_13Kernel_traitsI6__halfS2_S2_fjLj65536ELj8ELj1ELj8ELj16ENS_18Kernel_traits_baseILj65536ES2_S2_S2_fjLj256EEEEEEEvNS_9BwdParamsE,@function
        .size           _ZN10layer_norm13ln_bwd_kernelINS_13Kernel_traitsI6__halfS2_S2_fjLj65536ELj8ELj1ELj8ELj16ENS_18Kernel_traits_baseILj65536ES2_S2_S2_fjLj256EEEEEEEvNS_9BwdParamsE,(.L_x_3414 - _ZN10layer_norm13ln_bwd_kernelINS_13Kernel_traitsI6__halfS2_S2_fjLj65536ELj8ELj1ELj8ELj16ENS_18Kernel_traits_baseILj65536ES2_S2_S2_fjLj256EEEEEEEvNS_9BwdParamsE)
        .other          _ZN10layer_norm13ln_bwd_kernelINS_13Kernel_traitsI6__halfS2_S2_fjLj65536ELj8ELj1ELj8ELj16ENS_18Kernel_traits_baseILj65536ES2_S2_S2_fjLj256EEEEEEEvNS_9BwdParamsE,@"STO_CUDA_ENTRY STV_DEFAULT"
_ZN10layer_norm13ln_bwd_kernelINS_13Kernel_traitsI6__halfS2_S2_fjLj65536ELj8ELj1ELj8ELj16ENS_18Kernel_traits_baseILj65536ES2_S2_S2_fjLj256EEEEEEEvNS_9BwdParamsE:
.text._ZN10layer_norm13ln_bwd_kernelINS_13Kernel_traitsI6__halfS2_S2_fjLj65536ELj8ELj1ELj8ELj16ENS_18Kernel_traits_baseILj65536ES2_S2_S2_fjLj256EEEEEEEvNS_9BwdParamsE:
        /* <DEDUP_REMOVED lines=66> */
[--C-:B-----5:R-:W-:Y:S01]  /*0420*/  HADD2.F32 R111, -RZ, R136.reuse.H0_H0 ;  /* 0x20000088ff6f7230 */ /* 0x120fe20000004100 */
[----:B------:R-:W-:Y:S01]  /*0430*/  MOV R152, 0x1 ;  /* 0x0000000100987802 */ /* 0x000fe20000000f00 */
[----:B------:R-:W-:Y:S01]  /*0440*/  HADD2.F32 R130, -RZ, R136.H1_H1 ;  /* 0x30000088ff827230 */ /* 0x000fe20000004100 */
[----:B------:R-:W-:Y:S01]  /*0450*/  MOV R151, RZ ;  /* 0x000000ff00977202 */ /* 0x000fe20000000f00 */
[--C-:B------:R-:W-:Y:S01]  /*0460*/  HADD2.F32 R127, -RZ, R52.reuse.H0_H0 ;  /* 0x20000034ff7f7230 */ /* 0x100fe20000004100 */
[----:B------:R-:W-:Y:S01]  /*0470*/  MOV R50, RZ ;  /* 0x000000ff00327202 */ /* 0x000fe20000000f00 */
[----:B------:R-:W-:Y:S01]  /*0480*/  HADD2.F32 R126, -RZ, R52.H1_H1 ;  /* 0x30000034ff7e7230 */ /* 0x000fe20000004100 */
[----:B------:R-:W-:Y:S01]  /*0490*/  CS2R R60, SRZ ;  /* 0x00000000003c7805 */ /* 0x000fe2000001ff00 */
[--C-:B------:R-:W-:Y:S01]  /*04a0*/  HADD2.F32 R125, -RZ, R53.reuse.H0_H0 ;  /* 0x20000035ff7d7230 */ /* 0x100fe20000004100 */
[----:B------:R-:W-:Y:S01]  /*04b0*/  CS2R R62, SRZ ;  /* 0x00000000003e7805 */ /* 0x000fe2000001ff00 */
        /* <DEDUP_REMOVED lines=35> */
[----:B------:R-:W-:Y:S01]  /*06f0*/  MOV R134, RZ ;  /* 0x000000ff00867202 */ /* 0x000fe20000000f00 */
[----:B------:R-:W-:Y:S01]  /*0700*/  HADD2.F32 R139, -RZ, R139.H1_H1 ;  /* 0x3000008bff8b7230 */ /* 0x000fe20000004100 */
[----:B------:R-:W-:Y:S01]  /*0710*/  MOV R128, RZ ;  /* 0x000000ff00807202 */ /* 0x000fe20000000f00 */
[--C-:B------:R-:W-:Y:S01]  /*0720*/  HADD2.F32 R138, -RZ, R40.reuse.H0_H0 ;  /* 0x20000028ff8a7230 */ /* 0x100fe20000004100 */
[----:B------:R-:W-:Y:S01]  /*0730*/  MOV R146, RZ ;  /* 0x000000ff00927202 */ /* 0x000fe20000000f00 */
[----:B------:R-:W-:Y:S01]  /*0740*/  HADD2.F32 R142, -RZ, R40.H1_H1 ;  /* 0x30000028ff8e7230 */ /* 0x000fe20000004100 */
[----:B------:R-:W-:Y:S01]  /*0750*/  MOV R140, RZ ;  /* 0x000000ff008c7202 */ /* 0x000fe20000000f00 */
        /* <DEDUP_REMOVED lines=12> */
[----:B------:R-:W-:Y:S01]  /*0820*/  CS2R R84, SRZ ;  /* 0x0000000000547805 */ /* 0x000fe2000001ff00 */
[----:B------:R-:W-:Y:S01]  /*0830*/  CS2R R86, SRZ ;  /* 0x0000000000567805 */ /* 0x000fe2000001ff00 */
[----:B------:R-:W-:-:S02]  /*0840*/  MOV R110, RZ ;  /* 0x000000ff006e7202 */ /* 0x000fc40000000f00 */
[----:B------:R-:W-:Y:S02]  /*0850*/  MOV R137, RZ ;  /* 0x000000ff00897202 */ /* 0x000fe40000000f00 */
[----:B------:R-:W-:Y:S02]  /*0860*/  MOV R131, RZ ;  /* 0x000000ff00837202 */ /* 0x000fe40000000f00 */
[----:B------:R-:W-:Y:S02]  /*0870*/  MOV R149, RZ ;  /* 0x000000ff00957202 */ /* 0x000fe40000000f00 */
[----:B0-----:R-:W-:Y:S02]  /*0880*/  MOV R143, RZ ;  /* 0x000000ff008f7202 */ /* 0x001fe40000000f00 */
.L_x_108:
[----:B------:R-:W-:Y:S01]  /*0890*/  ISETP.NE.U32.AND P0, PT, RZ, c[0x0][0x178], PT ;  /* 0x00005e00ff007a0c */ /* 0x000fe20003f05070 */
[----:B------:R-:W-:Y:S01]  /*08a0*/  HFMA2.MMA R175, -RZ, RZ, 0, 9.5367431640625e-07 ;  /* 0x00000010ffaf7435 */ /* 0x000fe200000001ff */
[----:B------:R-:W-:Y:S02]  /*08b0*/  LEA R44, R51, R46, 0xd ;  /* 0x0000002e332c7211 */ /* 0x000fe400078e68ff */
[----:B------:R-:W-:-:S02]  /*08c0*/  ISETP.NE.AND.EX P0, PT, RZ, c[0x0][0x17c], PT, P0 ;  /* 0x00005f00ff007a0c */ /* 0x000fc40003f05300 */
        /* <DEDUP_REMOVED lines=33> */
[----:B------:R-:W-:-:S04]  /*0ae0*/  HADD2.F32 R164, -RZ, R12.H1_H1 ;  /* 0x3000000cffa47230 */ /* 0x000fc80000004100 */
[----:B------:R-:W0:Y:S01]  /*0af0*/  @P0 MUFU.RCP R172, R164 ;  /* 0x000000a400ac0308 */ /* 0x000e220000001000 */
[----:B------:R-:W-:Y:S02]  /*0b00*/  HADD2.F32 R167, -RZ, R14.H1_H1 ;  /* 0x3000000effa77230 */ /* 0x000fe40000004100 */
[----:B------:R-:W-:-:S05]  /*0b10*/  HADD2.F32 R166, -RZ, R12.H0_H0 ;  /* 0x2000000cffa67230 */ /* 0x000fca0000004100 */
[----:B------:R-:W0:Y:S01]  /*0b20*/  @P0 MUFU.RCP R2, R167 ;  /* 0x000000a700020308 */ /* 0x000e220000001000 */
[----:B------:R-:W-:-:S07]  /*0b30*/  HADD2.F32 R162, -RZ, R13.H0_H0 ;  /* 0x2000000dffa27230 */ /* 0x000fce0000004100 */
[----:B------:R-:W0:Y:S01]  /*0b40*/  @P0 MUFU.RCP R154, R166 ;  /* 0x000000a6009a0308 */ /* 0x000e220000001000 */
[----:B------:R-:W-:Y:S02]  /*0b50*/  HADD2.F32 R160, -RZ, R13.H1_H1 ;  /* 0x3000000dffa07230 */ /* 0x000fe40000004100 */
[----:B------:R-:W-:-:S05]  /*0b60*/  HADD2.F32 R158, -RZ, R14.H0_H0 ;  /* 0x2000000eff9e7230 */ /* 0x000fca0000004100 */
[----:B------:R-:W0:Y:S01]  /*0b70*/  @P0 MUFU.RCP R44, R162 ;  /* 0x000000a2002c0308 */ /* 0x000e220000001000 */
[--C-:B------:R-:W-:Y:S02]  /*0b80*/  HADD2.F32 R168, -RZ, R15.reuse.H0_H0 ;  /* 0x2000000fffa87230 */ /* 0x100fe40000004100 */
[----:B------:R-:W-:-:S05]  /*0b90*/  HADD2.F32 R170, -RZ, R15.H1_H1 ;  /* 0x3000000fffaa7230 */ /* 0x000fca0000004100 */
[----:B------:R-:W0:Y:S08]  /*0ba0*/  @P0 MUFU.RCP R174, R160 ;  /* 0x000000a000ae0308 */ /* 0x000e300000001000 */
[----:B------:R-:W0:Y:S08]  /*0bb0*/  @P0 MUFU.RCP R176, R158 ;  /* 0x0000009e00b00308 */ /* 0x000e300000001000 */
[----:B------:R-:W0:Y:S08]  /*0bc0*/  @P0 MUFU.RCP R178, R168 ;  /* 0x000000a800b20308 */ /* 0x000e300000001000 */
[----:B------:R-:W0:Y:S01]  /*0bd0*/  @P0 MUFU.RCP R3, R170 ;  /* 0x000000aa00030308 */ /* 0x000e220000001000 */
[----:B------:R-:W-:-:S02]  /*0be0*/  HADD2.F32 R179, -RZ, R8.H1_H1 ;  /* 0x30000008ffb37230 */ /* 0x000fc40000004100 */
[----:B------:R-:W-:Y:S02]  /*0bf0*/  HADD2.F32 R177, -RZ, R9.H1_H1 ;  /* 0x30000009ffb17230 */ /* 0x000fe40000004100 */
[----:B------:R-:W-:-:S03]  /*0c00*/  HADD2.F32 R183, -RZ, R11.H1_H1 ;  /* 0x3000000bffb77230 */ /* 0x000fc60000004100 */
[----:B------:R-:W-:Y:S01]  /*0c10*/  @P0 MUFU.RCP R185, R177 ;  /* 0x000000b100b90308 */ /* 0x000fe20000001000 */
[----:B------:R-:W-:-:S07]  /*0c20*/  HADD2.F32 R191, -RZ, R77.H0_H0 ;  /* 0x2000004dffbf7230 */ /* 0x000fce0000004100 */
[----:B------:R-:W-:Y:S01]  /*0c30*/  @P0 MUFU.RCP R189, R191 ;  /* 0x000000bf00bd0308 */ /* 0x000fe20000001000 */
[--C-:B--2---:R-:W-:Y:S02]  /*0c40*/  HADD2.F32 R180, -RZ, R36.reuse.H0_H0 ;  /* 0x20000024ffb47230 */ /* 0x104fe40000004100 */
[----:B------:R-:W-:Y:S02]  /*0c50*/  HADD2.F32 R36, -RZ, R36.H1_H1 ;  /* 0x30000024ff247230 */ /* 0x000fe40000004100 */
[--C-:B------:R-:W-:Y:S02]  /*0c60*/  HADD2.F32 R184, -RZ, R38.reuse.H0_H0 ;  /* 0x20000026ffb87230 */ /* 0x100fe40000004100 */
[----:B------:R-:W-:Y:S01]  /*0c70*/  HADD2.F32 R171, -RZ, R38.H1_H1 ;  /* 0x30000026ffab7230 */ /* 0x000fe20000004100 */
[----:B------:R-:W-:Y:S01]  /*0c80*/  @P0 FADD.FTZ R155, -R118, R36 ;  /* 0x00000024769b0221 */ /* 0x000fe20000010100 */
[----:B------:R-:W-:Y:S01]  /*0c90*/  HADD2.F32 R182, -RZ, R37.H0_H0 ;  /* 0x20000025ffb67230 */ /* 0x000fe20000004100 */
[----:B------:R-:W-:Y:S01]  /*0ca0*/  @!P0 FADD.FTZ R38, R36, -R181 ;  /* 0x800000b524268221 */ /* 0x000fe20000010000 */
[----:B------:R-:W-:Y:S01]  /*0cb0*/  HADD2.F32 R169, -RZ, R37.H1_H1 ;  /* 0x30000025ffa97230 */ /* 0x000fe20000004100 */
[----:B------:R-:W-:Y:S01]  /*0cc0*/  IMAD.WIDE.U32 R36, R156, R175, c[0x0][0x1b8] ;  /* 0x00006e009c247625 */ /* 0x000fe200078e00af */
[----:B------:R-:W-:-:S02]  /*0cd0*/  HADD2.F32 R186, -RZ, R39.H0_H0 ;  /* 0x20000027ffba7230 */ /* 0x000fc40000004100 */
[----:B------:R-:W-:Y:S01]  /*0ce0*/  HADD2.F32 R173, -RZ, R39.H1_H1 ;  /* 0x30000027ffad7230 */ /* 0x000fe20000004100 */
[----:B0-----:R-:W-:Y:S02]  /*0cf0*/  @P0 FMUL.FTZ R155, R155, R172 ;  /* 0x000000ac9b9b0220 */ /* 0x001fe40000410000 */
[----:B-1----:R-:W-:Y:S02]  /*0d00*/  @!P0 FMUL.FTZ R155, R153, R38 ;  /* 0x00000026999b8220 */ /* 0x002fe40000410000 */
[----:B------:R-:W2:Y:S01]  /*0d10*/  LDG.E.128 R36, [R36.64] ;  /* 0x0000000624247981 */ /* 0x000ea2000c1e1d00 */
[----:B------:R-:W-:Y:S02]  /*0d20*/  @P0 FADD.FTZ R163, -R114, R171 ;  /* 0x000000ab72a30221 */ /* 0x000fe40000010100 */
[----:B------:R-:W-:Y:S02]  /*0d30*/  @P0 FADD.FTZ R45, -R119, R180 ;  /* 0x000000b4772d0221 */ /* 0x000fe40000010100 */
[----:B------:R-:W-:-:S02]  /*0d40*/  @P0 FMUL.FTZ R163, R163, R2 ;  /* 0x00000002a3a30220 */ /* 0x000fc40000410000 */
[----:B------:R-:W-:Y:S02]  /*0d50*/  @!P0 FADD.FTZ R2, R180, -R181 ;  /* 0x800000b5b4028221 */ /* 0x000fe40000010000 */
[----:B------:R-:W-:Y:S02]  /*0d60*/  @P0 FMUL.FTZ R45, R45, R154 ;  /* 0x0000009a2d2d0220 */ /* 0x000fe40000410000 */
[----:B------:R-:W-:Y:S02]  /*0d70*/  @P0 FADD.FTZ R157, -R117, R182 ;  /* 0x000000b6759d0221 */ /* 0x000fe40000010100 */
[----:B------:R-:W-:Y:S02]  /*0d80*/  @!P0 FMUL.FTZ R45, R153, R2 ;  /* 0x00000002992d8220 */ /* 0x000fe40000410000 */
[----:B------:R-:W-:Y:S02]  /*0d90*/  @!P0 FADD.FTZ R2, R182, -R181 ;  /* 0x800000b5b6028221 */ /* 0x000fe40000010000 */
[----:B------:R-:W-:-:S02]  /*0da0*/  @P0 FMUL.FTZ R157, R157, R44 ;  /* 0x0000002c9d9d0220 */ /* 0x000fc40000410000 */
[----:B------:R-:W-:Y:S02]  /*0db0*/  @P0 FADD.FTZ R159, -R116, R169 ;  /* 0x000000a9749f0221 */ /* 0x000fe40000010100 */
[----:B------:R-:W-:Y:S02]  /*0dc0*/  @!P0 FMUL.FTZ R157, R153, R2 ;  /* 0x00000002999d8220 */ /* 0x000fe40000410000 */
[----:B------:R-:W-:Y:S02]  /*0dd0*/  @!P0 FADD.FTZ R154, R169, -R181 ;  /* 0x800000b5a99a8221 */ /* 0x000fe40000010000 */
[----:B------:R-:W-:Y:S02]  /*0de0*/  @!P0 FADD.FTZ R2, R171, -R181 ;  /* 0x800000b5ab028221 */ /* 0x000fe40000010000 */
[----:B------:R-:W-:Y:S02]  /*0df0*/  @P0 FADD.FTZ R161, -R115, R184 ;  /* 0x000000b873a10221 */ /* 0x000fe40000010100 */
[----:B------:R-:W-:-:S02]  /*0e00*/  @P0 FMUL.FTZ R159, R159, R174 ;  /* 0x000000ae9f9f0220 */ /* 0x000fc40000410000 */
[----:B------:R-:W-:Y:S02]  /*0e10*/  @P0 FADD.FTZ R165, -R113, R186 ;  /* 0x000000ba71a50221 */ /* 0x000fe40000010100 */
[----:B------:R-:W-:Y:S02]  /*0e20*/  @!P0 FMUL.FTZ R159, R153, R154 ;  /* 0x0000009a999f8220 */ /* 0x000fe40000410000 */
[----:B------:R-:W-:Y:S01]  /*0e30*/  @!P0 FMUL.FTZ R163, R153, R2 ;  /* 0x0000000299a38220 */ /* 0x000fe20000410000 */
[----:B------:R-:W-:Y:S01]  /*0e40*/  HADD2.F32 R2, -RZ, R28.H0_H0 ;  /* 0x2000001cff027230 */ /* 0x000fe20000004100 */
[----:B------:R-:W-:Y:S01]  /*0e50*/  @!P0 FADD.FTZ R154, R186, -R181 ;  /* 0x800000b5ba9a8221 */ /* 0x000fe20000010000 */
[----:B------:R-:W0:Y:S01]  /*0e60*/  @P0 MUFU.RCP R175, R179 ;  /* 0x000000b300af0308 */ /* 0x000e220000001000 */
[----:B------:R-:W-:Y:S01]  /*0e70*/  @P0 FMUL.FTZ R161, R161, R176 ;  /* 0x000000b0a1a10220 */ /* 0x000fe20000410000 */
[----:B------:R-:W-:Y:S01]  /*0e80*/  HADD2.F32 R180, -RZ, R8.H0_H0 ;  /* 0x20000008ffb47230 */ /* 0x000fe20000004100 */
[----:B------:R-:W-:Y:S01]  /*0e90*/  @P0 FADD.FTZ R44, -R112, R173 ;  /* 0x000000ad702c0221 */ /* 0x000fe20000010100 */
[----:B------:R-:W-:Y:S01]  /*0ea0*/  HADD2.F32 R176, -RZ, R10.H0_H0 ;  /* 0x2000000affb07230 */ /* 0x000fe20000004100 */
[----:B------:R-:W-:-:S02]  /*0eb0*/  @!P0 FADD.FTZ R156, R184, -R181 ;  /* 0x800000b5b89c8221 */ /* 0x000fc40000010000 */
[----:B------:R-:W-:Y:S02]  /*0ec0*/  @P0 FMUL.FTZ R165, R165, R178 ;  /* 0x000000b2a5a50220 */ /* 0x000fe40000410000 */
[----:B------:R-:W-:Y:S01]  /*0ed0*/  @!P0 FMUL.FTZ R165, R153, R154 ;  /* 0x0000009a99a58220 */ /* 0x000fe20000410000 */
[----:B------:R-:W-:Y:S01]  /*0ee0*/  HADD2.F32 R154, -RZ, R30.H0_H0 ;  /* 0x2000001eff9a7230 */ /* 0x000fe20000004100 */
[----:B------:R-:W-:Y:S01]  /*0ef0*/  @P0 FMUL.FTZ R44, R44, R3 ;  /* 0x000000032c2c0220 */ /* 0x000fe20000410000 */
[----:B------:R-:W1:Y:S01]  /*0f00*/  @P0 MUFU.RCP R172, R180 ;  /* 0x000000b400ac0308 */ /* 0x000e620000001000 */
[----:B------:R-:W-:Y:S01]  /*0f10*/  @!P0 FMUL.FTZ R161, R153, R156 ;  /* 0x0000009c99a18220 */ /* 0x000fe20000410000 */
[----:B------:R-:W-:Y:S01]  /*0f20*/  HADD2.F32 R3, -RZ, R29.H0_H0 ;  /* 0x2000001dff037230 */ /* 0x000fe20000004100 */
[----:B------:R-:W-:Y:S01]  /*0f30*/  FMUL.FTZ R166, R166, R2 ;  /* 0x00000002a6a67220 */ /* 0x000fe20000410000 */
[----:B------:R-:W-:Y:S01]  /*0f40*/  HADD2.F32 R30, -RZ, R30.H1_H1 ;  /* 0x3000001eff1e7230 */ /* 0x000fe20000004100 */
[C---:B------:R-:W-:Y:S01]  /*0f50*/  FADD.FTZ R101, R2.reuse, R101 ;  /* 0x0000006502657221 */ /* 0x040fe20000010000 */
[----:B------:R-:W-:Y:S01]  /*0f60*/  HADD2.F32 R169, -RZ, R31.H0_H0 ;  /* 0x2000001fffa97230 */ /* 0x000fe20000004100 */
[----:B------:R-:W-:Y:S01]  /*0f70*/  FFMA.FTZ R102, R2, R45, R102 ;  /* 0x0000002d02667223 */ /* 0x000fe20000010066 */
[----:B------:R-:W-:Y:S01]  /*0f80*/  HADD2.F32 R29, -RZ, R29.H1_H1 ;  /* 0x3000001dff1d7230 */ /* 0x000fe20000004100 */
[----:B------:R-:W-:Y:S01]  /*0f90*/  @!P0 FADD.FTZ R156, R173, -R181 ;  /* 0x800000b5ad9c8221 */ /* 0x000fe20000010000 */
[----:B------:R-:W0:Y:S01]  /*0fa0*/  @P0 MUFU.RCP R2, R176 ;  /* 0x000000b000020308 */ /* 0x000e220000001000 */
[----:B------:R-:W-:-:S02]  /*0fb0*/  HADD2.F32 R31, -RZ, R31.H1_H1 ;  /* 0x3000001fff1f7230 */ /* 0x000fc40000004100 */
[--C-:B----4-:R-:W-:Y:S02]  /*0fc0*/  HADD2.F32 R184, -RZ, R16.reuse.H0_H0 ;  /* 0x20000010ffb87230 */ /* 0x110fe40000004100 */
[----:B------:R-:W-:Y:S01]  /*0fd0*/  HADD2.F32 R16, -RZ, R16.H1_H1 ;  /* 0x30000010ff107230 */ /* 0x000fe20000004100 */
[----:B------:R-:W-:Y:S01]  /*0fe0*/  @!P0 FMUL.FTZ R44, R153, R156 ;  /* 0x0000009c992c8220 */ /* 0x000fe20000410000 */
[----:B------:R-:W-:Y:S01]  /*0ff0*/  HADD2.F32 R178, -RZ, R9.H0_H0 ;  /* 0x20000009ffb27230 */ /* 0x000fe20000004100 */
[----:B------:R-:W-:Y:S01]  /*1000*/  FMUL.FTZ R156, R167, R30 ;  /* 0x0000001ea79c7220 */ /* 0x000fe20000410000 */
[----:B------:R-:W-:Y:S01]  /*1010*/  HADD2.F32 R28, -RZ, R28.H1_H1 ;  /* 0x3000001cff1c7230 */ /* 0x000fe20000004100 */
[C---:B------:R-:W-:Y:S02]  /*1020*/  FADD.FTZ R91, R30.reuse, R91 ;  /* 0x0000005b1e5b7221 */ /* 0x040fe40000010000 */
[----:B------:R-:W-:Y:S01]  /*1030*/  FFMA.FTZ R92, R30, R163, R92 ;  /* 0x000000a31e5c7223 */ /* 0x000fe2000001005c */
[----:B------:R-:W-:Y:S01]  /*1040*/  HADD2.F32 R30, -RZ, R11.H0_H0 ;  /* 0x2000000bff1e7230 */ /* 0x000fe20000004100 */
[----:B------:R-:W-:Y:S01]  /*1050*/  FMUL.FTZ R160, R160, R29 ;  /* 0x0000001da0a07220 */ /* 0x000fe20000410000 */
[----:B------:R-:W4:Y:S01]  /*1060*/  @P0 MUFU.RCP R174, R178 ;  /* 0x000000b200ae0308 */ /* 0x000f220000001000 */
[C---:B------:R-:W-:Y:S01]  /*1070*/  FADD.FTZ R95, R29.reuse, R95 ;  /* 0x0000005f1d5f7221 */ /* 0x040fe20000010000 */
[--C-:B------:R-:W-:Y:S01]  /*1080*/  HADD2.F32 R186, -RZ, R17.reuse.H0_H0 ;  /* 0x20000011ffba7230 */ /* 0x100fe20000004100 */
[----:B------:R-:W-:Y:S01]  /*1090*/  FFMA.FTZ R96, R29, R159, R96 ;  /* 0x0000009f1d607223 */ /* 0x000fe20000010060 */
[----:B------:R-:W-:Y:S01]  /*10a0*/  HADD2.F32 R188, -RZ, R17.H1_H1 ;  /* 0x30000011ffbc7230 */ /* 0x000fe20000004100 */
[----:B------:R-:W-:Y:S01]  /*10b0*/  FMUL.FTZ R167, R170, R31 ;  /* 0x0000001faaa77220 */ /* 0x000fe20000410000 */
[----:B------:R-:W-:Y:S01]  /*10c0*/  HADD2.F32 R29, -RZ, R18.H0_H0 ;  /* 0x20000012ff1d7230 */ /* 0x000fe20000004100 */
[----:B------:R-:W-:Y:S01]  /*10d0*/  @P0 FADD.FTZ R170, -R130, R16 ;  /* 0x0000001082aa0221 */ /* 0x000fe20000010100 */
[----:B------:R-:W-:Y:S01]  /*10e0*/  HADD2.F32 R182, -RZ, R10.H1_H1 ;  /* 0x3000000affb67230 */ /* 0x000fe20000004100 */
[----:B------:R-:W1:Y:S01]  /*10f0*/  @P0 MUFU.RCP R17, R183 ;  /* 0x000000b700110308 */ /* 0x000e620000001000 */
[----:B------:R-:W-:-:S02]  /*1100*/  FMUL.FTZ R164, R164, R28 ;  /* 0x0000001ca4a47220 */ /* 0x000fc40000410000 */
[C---:B------:R-:W-:Y:S02]  /*1110*/  FADD.FTZ R99, R28.reuse, R99 ;  /* 0x000000631c637221 */ /* 0x040fe40000010000 */
[----:B------:R-:W-:Y:S02]  /*1120*/  FFMA.FTZ R100, R28, R155, R100 ;  /* 0x0000009b1c647223 */ /* 0x000fe40000010064 */
[----:B------:R-:W-:Y:S01]  /*1130*/  FMUL.FTZ R162, R162, R3 ;  /* 0x00000003a2a27220 */ /* 0x000fe20000410000 */
[----:B------:R-:W3:Y:S01]  /*1140*/  @P0 MUFU.RCP R28, R30 ;  /* 0x0000001e001c0308 */ /* 0x000ee20000001000 */
[C---:B------:R-:W-:Y:S02]  /*1150*/  FADD.FTZ R97, R3.reuse, R97 ;  /* 0x0000006103617221 */ /* 0x040fe40000010000 */
[----:B------:R-:W-:Y:S02]  /*1160*/  FFMA.FTZ R98, R3, R157, R98 ;  /* 0x0000009d03627223 */ /* 0x000fe40000010062 */
[----:B0-----:R-:W-:-:S02]  /*1170*/  @P0 FMUL.FTZ R170, R170, R175 ;  /* 0x000000afaaaa0220 */ /* 0x001fc40000410000 */
[----:B------:R-:W-:Y:S01]  /*1180*/  @P0 FADD.FTZ R171, -R111, R184 ;  /* 0x000000b86fab0221 */ /* 0x000fe20000010100 */
[----:B------:R-:W0:Y:S01]  /*1190*/  @P0 MUFU.RCP R3, R182 ;  /* 0x000000b600030308 */ /* 0x000e220000001000 */
[----:B------:R-:W-:Y:S02]  /*11a0*/  @P0 FADD.FTZ R175, -R132, R29 ;  /* 0x0000001d84af0221 */ /* 0x000fe40000010100 */
[----:B------:R-:W-:Y:S01]  /*11b0*/  @!P0 FADD.FTZ R16, R16, -R181 ;  /* 0x800000b510108221 */ /* 0x000fe20000010000 */
[--C-:B------:R-:W-:Y:S01]  /*11c0*/  HADD2.F32 R192, -RZ, R19.reuse.H1_H1 ;  /* 0x30000013ffc07230 */ /* 0x100fe20000004100 */
[----:B-1----:R-:W-:Y:S01]  /*11d0*/  @P0 FMUL.FTZ R171, R171, R172 ;  /* 0x000000acabab0220 */ /* 0x002fe20000410000 */
[----:B------:R-:W-:Y:S01]  /*11e0*/  HADD2.F32 R190, -RZ, R19.H0_H0 ;  /* 0x20000013ffbe7230 */ /* 0x000fe20000004100 */
[----:B------:R-:W-:Y:S02]  /*11f0*/  @P0 FMUL.FTZ R175, R175, R2 ;  /* 0x00000002afaf0220 */ /* 0x000fe40000410000 */
[----:B------:R-:W-:-:S02]  /*1200*/  @P0 FADD.FTZ R172, -R133, R188 ;  /* 0x000000bc85ac0221 */ /* 0x000fc40000010100 */
[----:B------:R-:W-:Y:S02]  /*1210*/  @!P0 FADD.FTZ R2, R184, -R181 ;  /* 0x800000b5b8028221 */ /* 0x000fe40000010000 */
[----:B------:R-:W-:Y:S02]  /*1220*/  @!P0 FMUL.FTZ R170, R153, R16 ;  /* 0x0000001099aa8220 */ /* 0x000fe40000410000 */
[----:B------:R-:W-:Y:S02]  /*1230*/  FMUL.FTZ R158, R158, R154 ;  /* 0x0000009a9e9e7220 */ /* 0x000fe40000410000 */
[C---:B------:R-:W-:Y:S02]  /*1240*/  FADD.FTZ R93, R154.reuse, R93 ;  /* 0x0000005d9a5d7221 */ /* 0x040fe40000010000 */
[----:B------:R-:W-:Y:S02]  /*1250*/  FFMA.FTZ R94, R154, R161, R94 ;  /* 0x000000a19a5e7223 */ /* 0x000fe4000001005e */
[----:B------:R-:W-:-:S02]  /*1260*/  FADD.FTZ R67, R31, R67 ;  /* 0x000000431f437221 */ /* 0x000fc40000010000 */
[----:B------:R-:W-:Y:S01]  /*1270*/  FFMA.FTZ R89, R31, R44, R89 ;  /* 0x0000002c1f597223 */ /* 0x000fe20000010059 */
[----:B------:R-:W-:Y:S01]  /*1280*/  HADD2.F32 R31, -RZ, R18.H1_H1 ;  /* 0x30000012ff1f7230 */ /* 0x000fe20000004100 */
[----:B------:R-:W-:Y:S02]  /*1290*/  @!P0 FADD.FTZ R16, R188, -R181 ;  /* 0x800000b5bc108221 */ /* 0x000fe40000010000 */
[----:B------:R-:W-:Y:S02]  /*12a0*/  FMUL.FTZ R154, R168, R169 ;  /* 0x000000a9a89a7220 */ /* 0x000fe40000410000 */
[----:B------:R-:W-:Y:S02]  /*12b0*/  @P0 FADD.FTZ R173, -R129, R186 ;  /* 0x000000ba81ad0221 */ /* 0x000fe40000010100 */
[----:B------:R-:W-:Y:S02]  /*12c0*/  @P0 FADD.FTZ R168, -R139, R192 ;  /* 0x000000c08ba80221 */ /* 0x000fe40000010100 */
[----:B------:R-:W-:-:S02]  /*12d0*/  FADD.FTZ R88, R169, R88 ;  /* 0x00000058a9587221 */ /* 0x000fc40000010000 */
[----:B------:R-:W-:Y:S02]  /*12e0*/  FFMA.FTZ R90, R169, R165, R90 ;  /* 0x000000a5a95a7223 */ /* 0x000fe4000001005a */
[----:B------:R-:W-:Y:S02]  /*12f0*/  @P0 FMUL.FTZ R172, R172, R185 ;  /* 0x000000b9acac0220 */ /* 0x000fe40000410000 */
[----:B------:R-:W-:Y:S02]  /*1300*/  @!P0 FMUL.FTZ R171, R153, R2 ;  /* 0x0000000299ab8220 */ /* 0x000fe40000410000 */
[----:B------:R-:W-:Y:S02]  /*1310*/  @P0 FADD.FTZ R169, -R135, R190 ;  /* 0x000000be87a90221 */ /* 0x000fe40000010100 */
[----:B------:R-:W-:Y:S02]  /*1320*/  @!P0 FADD.FTZ R2, R186, -R181 ;  /* 0x800000b5ba028221 */ /* 0x000fe40000010000 */
[----:B------:R-:W-:-:S02]  /*1330*/  @!P0 FADD.FTZ R18, R29, -R181 ;  /* 0x800000b51d128221 */ /* 0x000fc40000010000 */
[----:B------:R-:W-:Y:S02]  /*1340*/  @!P0 FMUL.FTZ R172, R153, R16 ;  /* 0x0000001099ac8220 */ /* 0x000fe40000410000 */
[----:B----4-:R-:W-:Y:S02]  /*1350*/  @P0 FMUL.FTZ R173, R173, R174 ;  /* 0x000000aeadad0220 */ /* 0x010fe40000410000 */
[----:B------:R-:W-:Y:S02]  /*1360*/  @!P0 FADD.FTZ R16, R190, -R181 ;  /* 0x800000b5be108221 */ /* 0x000fe40000010000 */
[----:B------:R-:W-:Y:S02]  /*1370*/  @P0 FADD.FTZ R174, -R136, R31 ;  /* 0x0000001f88ae0221 */ /* 0x000fe40000010100 */
[----:B------:R-:W-:Y:S01]  /*1380*/  @P0 FMUL.FTZ R168, R168, R17 ;  /* 0x00000011a8a80220 */ /* 0x000fe20000410000 */
[----:B------:R-:W-:Y:S01]  /*1390*/  HADD2.F32 R17, -RZ, R76.H1_H1 ;  /* 0x3000004cff117230 */ /* 0x000fe20000004100 */
[----:B---3--:R-:W-:-:S02]  /*13a0*/  @P0 FMUL.FTZ R169, R169, R28 ;  /* 0x0000001ca9a90220 */ /* 0x008fc40000410000 */
[----:B------:R-:W-:Y:S02]  /*13b0*/  @!P0 FMUL.FTZ R173, R153, R2 ;  /* 0x0000000299ad8220 */ /* 0x000fe40000410000 */
[----:B------:R-:W-:Y:S02]  /*13c0*/  @!P0 FMUL.FTZ R175, R153, R18 ;  /* 0x0000001299af8220 */ /* 0x000fe40000410000 */
[----:B------:R-:W-:Y:S02]  /*13d0*/  @!P0 FADD.FTZ R2, R31, -R181 ;  /* 0x800000b51f028221 */ /* 0x000fe40000010000 */
[----:B------:R-:W-:Y:S02]  /*13e0*/  @!P0 FADD.FTZ R18, R192, -R181 ;  /* 0x800000b5c0128221 */ /* 0x000fe40000010000 */
[----:B------:R-:W-:Y:S01]  /*13f0*/  @!P0 FMUL.FTZ R169, R153, R16 ;  /* 0x0000001099a98220 */ /* 0x000fe20000410000 */
[----:B------:R-:W-:Y:S01]  /*1400*/  HADD2.F32 R16, -RZ, R33.H0_H0 ;  /* 0x20000021ff107230 */ /* 0x000fe20000004100 */
[----:B0-----:R-:W-:Y:S01]  /*1410*/  @P0 FMUL.FTZ R174, R174, R3 ;  /* 0x00000003aeae0220 */ /* 0x001fe20000410000 */
[----:B------:R-:W-:Y:S01]  /*1420*/  HADD2.F32 R3, -RZ, R76.H0_H0 ;  /* 0x2000004cff037230 */ /* 0x000fe20000004100 */
[----:B------:R-:W0:Y:S01]  /*1430*/  @P0 MUFU.RCP R187, R17 ;  /* 0x0000001100bb0308 */ /* 0x000e220000001000 */
[----:B------:R-:W-:Y:S01]  /*1440*/  HADD2.F32 R19, -RZ, R34.H1_H1 ;  /* 0x30000022ff137230 */ /* 0x000fe20000004100 */
[----:B------:R-:W-:Y:S01]  /*1450*/  @!P0 FMUL.FTZ R174, R153, R2 ;  /* 0x0000000299ae8220 */ /* 0x000fe20000410000 */
[----:B------:R-:W-:Y:S01]  /*1460*/  HADD2.F32 R29, -RZ, R78.H1_H1 ;  /* 0x3000004eff1d7230 */ /* 0x000fe20000004100 */
[----:B------:R-:W-:Y:S01]  /*1470*/  @!P0 FMUL.FTZ R168, R153, R18 ;  /* 0x0000001299a88220 */ /* 0x000fe20000410000 */
[----:B------:R-:W-:Y:S01]  /*1480*/  HADD2.F32 R18, -RZ, R34.H0_H0 ;  /* 0x20000022ff127230 */ /* 0x000fe20000004100 */
[----:B------:R-:W-:Y:S01]  /*1490*/  FMUL.FTZ R178, R178, R16 ;  /* 0x00000010b2b27220 */ /* 0x000fe20000410000 */
[----:B------:R-:W-:Y:S01]  /*14a0*/  HADD2.F32 R33, -RZ, R33.H1_H1 ;  /* 0x30000021ff217230 */ /* 0x000fe20000004100 */
[----:B------:R-:W1:Y:S01]  /*14b0*/  @P0 MUFU.RCP R185, R3 ;  /* 0x0000000300b90308 */ /* 0x000e620000001000 */
[C---:B------:R-:W-:Y:S01]  /*14c0*/  FADD.FTZ R63, R16.reuse, R63 ;  /* 0x0000003f103f7221 */ /* 0x040fe20000010000 */
[--C-:B------:R-:W-:Y:S01]  /*14d0*/  HADD2.F32 R31, -RZ, R35.reuse.H0_H0 ;  /* 0x20000023ff1f7230 */ /* 0x100fe20000004100 */
[----:B------:R-:W-:Y:S01]  /*14e0*/  FFMA.FTZ R84, R16, R173, R84 ;  /* 0x000000ad10547223 */ /* 0x000fe20000010054 */
[----:B------:R-:W-:Y:S01]  /*14f0*/  HADD2.F32 R184, -RZ, R35.H1_H1 ;  /* 0x30000023ffb87230 */ /* 0x000fe20000004100 */
[----:B------:R-:W-:Y:S01]  /*1500*/  FMUL.FTZ R35, R182, R19 ;  /* 0x00000013b6237220 */ /* 0x000fe20000410000 */
[----:B------:R-:W-:Y:S01]  /*1510*/  HADD2.F32 R190, -RZ, R79.H0_H0 ;  /* 0x2000004fffbe7230 */ /* 0x000fe20000004100 */
[C---:B------:R-:W-:Y:S01]  /*1520*/  FADD.FTZ R62, R19.reuse, R62 ;  /* 0x0000003e133e7221 */ /* 0x040fe20000010000 */
[----:B------:R-:W3:Y:S01]  /*1530*/  @P0 MUFU.RCP R16, R29 ;  /* 0x0000001d00100308 */ /* 0x000ee20000001000 */
[----:B------:R-:W-:Y:S01]  /*1540*/  HADD2.F32 R2, -RZ, R32.H0_H0 ;  /* 0x20000020ff027230 */ /* 0x000fe20000004100 */
[----:B------:R-:W-:Y:S01]  /*1550*/  FFMA.FTZ R83, R19, R174, R83 ;  /* 0x000000ae13537223 */ /* 0x000fe20000010053 */
[----:B------:R-:W-:Y:S01]  /*1560*/  HADD2.F32 R19, -RZ, R20.H1_H1 ;  /* 0x30000014ff137230 */ /* 0x000fe20000004100 */
[----:B------:R-:W-:Y:S01]  /*1570*/  FMUL.FTZ R176, R176, R18 ;  /* 0x00000012b0b07220 */ /* 0x000fe20000410000 */
[----:B------:R-:W-:Y:S01]  /*1580*/  HADD2.F32 R32, -RZ, R32.H1_H1 ;  /* 0x30000020ff207230 */ /* 0x000fe20000004100 */
[C---:B------:R-:W-:Y:S01]  /*1590*/  FADD.FTZ R61, R18.reuse, R61 ;  /* 0x0000003d123d7221 */ /* 0x040fe20000010000 */
[----:B------:R-:W-:Y:S01]  /*15a0*/  HADD2.F32 R28, -RZ, R78.H0_H0 ;  /* 0x2000004eff1c7230 */ /* 0x000fe20000004100 */
[----:B------:R-:W-:-:S02]  /*15b0*/  FFMA.FTZ R82, R18, R175, R82 ;  /* 0x000000af12527223 */ /* 0x000fc40000010052 */
[----:B------:R-:W4:Y:S01]  /*15c0*/  @P0 MUFU.RCP R18, R190 ;  /* 0x000000be00120308 */ /* 0x000f220000001000 */
[----:B------:R-:W-:Y:S01]  /*15d0*/  FMUL.FTZ R177, R177, R33 ;  /* 0x00000021b1b17220 */ /* 0x000fe20000410000 */
[----:B------:R-:W-:Y:S01]  /*15e0*/  HADD2.F32 R194, -RZ, R22.H0_H0 ;  /* 0x20000016ffc27230 */ /* 0x000fe20000004100 */
[C---:B------:R-:W-:Y:S02]  /*15f0*/  FADD.FTZ R64, R33.reuse, R64 ;  /* 0x0000004021407221 */ /* 0x040fe40000010000 */
[----:B------:R-:W-:Y:S02]  /*1600*/  FFMA.FTZ R85, R33, R172, R85 ;  /* 0x000000ac21557223 */ /* 0x000fe40000010055 */
[----:B------:R-:W-:Y:S01]  /*1610*/  FMUL.FTZ R34, R30, R31 ;  /* 0x0000001f1e227220 */ /* 0x000fe20000410000 */
[----:B------:R-:W-:Y:S01]  /*1620*/  HADD2.F32 R30, -RZ, R20.H0_H0 ;  /* 0x20000014ff1e7230 */ /* 0x000fe20000004100 */
[----:B------:R-:W-:Y:S01]  /*1630*/  FMUL.FTZ R180, R180, R2 ;  /* 0x00000002b4b47220 */ /* 0x000fe20000410000 */
[----:B------:R-:W-:Y:S01]  /*1640*/  HADD2.F32 R22, -RZ, R22.H1_H1 ;  /* 0x30000016ff167230 */ /* 0x000fe20000004100 */
[----:B------:R-:W-:-:S02]  /*1650*/  FADD.FTZ R65, R2, R65 ;  /* 0x0000004102417221 */ /* 0x000fc40000010000 */
[----:B------:R-:W-:Y:S02]  /*1660*/  FFMA.FTZ R86, R2, R171, R86 ;  /* 0x000000ab02567223 */ /* 0x000fe40000010056 */
[----:B------:R-:W-:Y:S01]  /*1670*/  FMUL.FTZ R33, R183, R184 ;  /* 0x000000b8b7217220 */ /* 0x000fe20000410000 */
[----:B------:R-:W1:Y:S01]  /*1680*/  @P0 MUFU.RCP R2, R28 ;  /* 0x0000001c00020308 */ /* 0x000e620000001000 */
[C---:B------:R-:W-:Y:S02]  /*1690*/  FADD.FTZ R60, R184.reuse, R60 ;  /* 0x0000003cb83c7221 */ /* 0x040fe40000010000 */
[----:B------:R-:W-:Y:S02]  /*16a0*/  FFMA.FTZ R81, R184, R168, R81 ;  /* 0x000000a8b8517223 */ /* 0x000fe40000010051 */
[----:B------:R-:W-:Y:S02]  /*16b0*/  @P0 FADD.FTZ R184, -R126, R19 ;  /* 0x000000137eb80221 */ /* 0x000fe40000010100 */
[----:B------:R-:W-:-:S02]  /*16c0*/  FMUL.FTZ R179, R179, R32 ;  /* 0x00000020b3b37220 */ /* 0x000fc40000410000 */
[C---:B------:R-:W-:Y:S02]  /*16d0*/  FADD.FTZ R66, R32.reuse, R66 ;  /* 0x0000004220427221 */ /* 0x040fe40000010000 */
[----:B------:R-:W-:Y:S01]  /*16e0*/  FFMA.FTZ R87, R32, R170, R87 ;  /* 0x000000aa20577223 */ /* 0x000fe20000010057 */
[----:B------:R-:W-:Y:S01]  /*16f0*/  HADD2.F32 R32, -RZ, R21.H0_H0 ;  /* 0x20000015ff207230 */ /* 0x000fe20000004100 */
[----:B------:R-:W-:Y:S01]  /*1700*/  @P0 FADD.FTZ R182, -R127, R30 ;  /* 0x0000001e7fb60221 */ /* 0x000fe20000010100 */
[----:B------:R-:W-:Y:S01]  /*1710*/  HADD2.F32 R196, -RZ, R23.H0_H0 ;  /* 0x20000017ffc47230 */ /* 0x000fe20000004100 */
[----:B0-----:R-:W-:Y:S02]  /*1720*/  @P0 FMUL.FTZ R184, R184, R187 ;  /* 0x000000bbb8b80220 */ /* 0x001fe40000410000 */
[----:B------:R-:W-:Y:S02]  /*1730*/  @P0 FADD.FTZ R187, -R122, R22 ;  /* 0x000000167abb0221 */ /* 0x000fe40000010100 */
[----:B------:R-:W-:Y:S01]  /*1740*/  @P0 FADD.FTZ R186, -R125, R32 ;  /* 0x000000207dba0221 */ /* 0x000fe20000010100 */
[----:B------:R-:W-:Y:S01]  /*1750*/  HADD2.F32 R192, -RZ, R79.H1_H1 ;  /* 0x3000004fffc07230 */ /* 0x000fe20000004100 */
[----:B-1----:R-:W-:-:S02]  /*1760*/  @P0 FMUL.FTZ R182, R182, R185 ;  /* 0x000000b9b6b60220 */ /* 0x002fc40000410000 */
[----:B------:R-:W-:Y:S02]  /*1770*/  @P0 FADD.FTZ R185, -R121, R196 ;  /* 0x000000c479b90221 */ /* 0x000fe40000010100 */
[----:B---3--:R-:W-:Y:S02]  /*1780*/  @P0 FMUL.FTZ R187, R187, R16 ;  /* 0x00000010bbbb0220 */ /* 0x008fe40000410000 */
[----:B------:R-:W-:Y:S02]  /*1790*/  @!P0 FADD.FTZ R16, R19, -R181 ;  /* 0x800000b513108221 */ /* 0x000fe40000010000 */
[----:B------:R-:W-:Y:S01]  /*17a0*/  @P0 FMUL.FTZ R186, R186, R189 ;  /* 0x000000bdbaba0220 */ /* 0x000fe20000410000 */
[----:B------:R-:W-:Y:S01]  /*17b0*/  HADD2.F32 R193, -RZ, R77.H1_H1 ;  /* 0x3000004dffc17230 */ /* 0x000fe20000004100 */
[----:B------:R-:W-:Y:S01]  /*17c0*/  @P0 FADD.FTZ R189, -R123, R194 ;  /* 0x000000c27bbd0221 */ /* 0x000fe20000010100 */
[----:B------:R-:W0:Y:S01]  /*17d0*/  @P0 MUFU.RCP R20, R192 ;  /* 0x000000c000140308 */ /* 0x000e220000001000 */
[----:B----4-:R-:W-:-:S02]  /*17e0*/  @P0 FMUL.FTZ R185, R185, R18 ;  /* 0x00000012b9b90220 */ /* 0x010fc40000410000 */
[----:B------:R-:W-:Y:S02]  /*17f0*/  @!P0 FADD.FTZ R18, R32, -R181 ;  /* 0x800000b520128221 */ /* 0x000fe40000010000 */
[----:B------:R-:W-:Y:S02]  /*1800*/  @!P0 FMUL.FTZ R184, R153, R16 ;  /* 0x0000001099b88220 */ /* 0x000fe40000410000 */
[----:B------:R-:W-:Y:S01]  /*1810*/  @!P0 FADD.FTZ R16, R22, -R181 ;  /* 0x800000b516108221 */ /* 0x000fe20000010000 */
[----:B------:R-:W1:Y:S01]  /*1820*/  @P0 MUFU.RCP R195, R193 ;  /* 0x000000c100c30308 */ /* 0x000e620000001000 */
[----:B------:R-:W-:Y:S02]  /*1830*/  @P0 FMUL.FTZ R189, R189, R2 ;  /* 0x00000002bdbd0220 */ /* 0x000fe40000410000 */
[----:B------:R-:W-:Y:S02]  /*1840*/  @!P0 FADD.FTZ R2, R30, -R181 ;  /* 0x800000b51e028221 */ /* 0x000fe40000010000 */
[----:B------:R-:W-:Y:S01]  /*1850*/  @!P0 FMUL.FTZ R186, R153, R18 ;  /* 0x0000001299ba8220 */ /* 0x000fe20000410000 */
[----:B------:R-:W-:Y:S01]  /*1860*/  HADD2.F32 R23, -RZ, R23.H1_H1 ;  /* 0x30000017ff177230 */ /* 0x000fe20000004100 */
[----:B------:R-:W-:-:S02]  /*1870*/  @!P0 FADD.FTZ R18, R196, -R181 ;  /* 0x800000b5c4128221 */ /* 0x000fc40000010000 */
[----:B------:R-:W-:Y:S01]  /*1880*/  @!P0 FMUL.FTZ R187, R153, R16 ;  /* 0x0000001099bb8220 */ /* 0x000fe20000410000 */
[----:B------:R-:W-:Y:S01]  /*1890*/  HADD2.F32 R16, -RZ, R40.H0_H0 ;  /* 0x20000028ff107230 */ /* 0x000fe20000004100 */
[----:B------:R-:W-:Y:S01]  /*18a0*/  @!P0 FMUL.FTZ R182, R153, R2 ;  /* 0x0000000299b68220 */ /* 0x000fe20000410000 */
[----:B------:R-:W-:Y:S01]  /*18b0*/  HADD2.F32 R21, -RZ, R21.H1_H1 ;  /* 0x30000015ff157230 */ /* 0x000fe20000004100 */
[----:B------:R-:W-:Y:S01]  /*18c0*/  @!P0 FMUL.FTZ R185, R153, R18 ;  /* 0x0000001299b98220 */ /* 0x000fe20000410000 */
[----:B------:R-:W-:Y:S01]  /*18d0*/  HADD2.F32 R18, -RZ, R41.H0_H0 ;  /* 0x20000029ff127230 */ /* 0x000fe20000004100 */
[----:B------:R-:W-:Y:S01]  /*18e0*/  @P0 FADD.FTZ R183, -R120, R23 ;  /* 0x0000001778b70221 */ /* 0x000fe20000010100 */
[----:B------:R-:W-:Y:S01]  /*18f0*/  HADD2.F32 R19, -RZ, R41.H1_H1 ;  /* 0x30000029ff137230 */ /* 0x000fe20000004100 */
[----:B------:R-:W-:Y:S02]  /*1900*/  FMUL.FTZ R41, R3, R16 ;  /* 0x0000001003297220 */ /* 0x000fe40000410000 */
[----:B------:R-:W-:-:S02]  /*1910*/  FADD.FTZ R146, R16, R146 ;  /* 0x0000009210927221 */ /* 0x000fc40000010000 */
[----:B------:R-:W-:Y:S01]  /*1920*/  FFMA.FTZ R149, R16, R182, R149 ;  /* 0x000000b610957223 */ /* 0x000fe20000010095 */
[----:B------:R-:W-:Y:S01]  /*1930*/  HADD2.F32 R16, -RZ, R5.H0_H0 ;  /* 0x20000005ff107230 */ /* 0x000fe20000004100 */
[----:B------:R-:W-:Y:S02]  /*1940*/  @P0 FADD.FTZ R188, -R124, R21 ;  /* 0x000000157cbc0221 */ /* 0x000fe40000010100 */
[----:B0-----:R-:W-:Y:S02]  /*1950*/  @P0 FMUL.FTZ R183, R183, R20 ;  /* 0x00000014b7b70220 */ /* 0x001fe40000410000 */
[----:B------:R-:W-:Y:S02]  /*1960*/  FMUL.FTZ R191, R191, R18 ;  /* 0x00000012bfbf7220 */ /* 0x000fe40000410000 */
[C---:B------:R-:W-:Y:S02]  /*1970*/  FADD.FTZ R134, R18.reuse, R134 ;  /* 0x0000008612867221 */ /* 0x040fe40000010000 */
[----:B------:R-:W-:-:S02]  /*1980*/  FFMA.FTZ R137, R18, R186, R137 ;  /* 0x000000ba12897223 */ /* 0x000fc40000010089 */
[----:B------:R-:W-:Y:S01]  /*1990*/  @!P0 FADD.FTZ R20, R21, -R181 ;  /* 0x800000b515148221 */ /* 0x000fe20000010000 */
[----:B------:R-:W0:Y:S01]  /*19a0*/  @P0 MUFU.RCP R18, R16 ;  /* 0x0000001000120308 */ /* 0x000e220000001000 */
[----:B------:R-:W-:Y:S01]  /*19b0*/  HADD2.F32 R40, -RZ, R40.H1_H1 ;  /* 0x30000028ff287230 */ /* 0x000fe20000004100 */
[----:B-1----:R-:W-:Y:S02]  /*19c0*/  @P0 FMUL.FTZ R188, R188, R195 ;  /* 0x000000c3bcbc0220 */ /* 0x002fe40000410000 */
[----:B------:R-:W-:Y:S01]  /*19d0*/  @!P0 FMUL.FTZ R188, R153, R20 ;  /* 0x0000001499bc8220 */ /* 0x000fe20000410000 */
[----:B------:R-:W-:Y:S01]  /*19e0*/  HADD2.F32 R21, -RZ, R43.H0_H0 ;  /* 0x2000002bff157230 */ /* 0x000fe20000004100 */
[----:B------:R-:W-:Y:S01]  /*19f0*/  @!P0 FADD.FTZ R20, R23, -R181 ;  /* 0x800000b517148221 */ /* 0x000fe20000010000 */
[----:B------:R-:W-:Y:S01]  /*1a00*/  HADD2.F32 R23, -RZ, R43.H1_H1 ;  /* 0x3000002bff177230 */ /* 0x000fe20000004100 */
[----:B------:R-:W-:Y:S01]  /*1a10*/  FMUL.FTZ R43, R17, R40 ;  /* 0x00000028112b7220 */ /* 0x000fe20000410000 */
[----:B-----5:R-:W-:-:S02]  /*1a20*/  HADD2.F32 R32, -RZ, R25.H0_H0 ;  /* 0x20000019ff207230 */ /* 0x020fc40000004100 */
[----:B------:R-:W-:Y:S01]  /*1a30*/  HADD2.F32 R17, -RZ, R5.H1_H1 ;  /* 0x30000005ff117230 */ /* 0x000fe20000004100 */
[----:B------:R-:W-:Y:S02]  /*1a40*/  FMUL.FTZ R193, R193, R19 ;  /* 0x00000013c1c17220 */ /* 0x000fe40000410000 */
[C---:B------:R-:W-:Y:S02]  /*1a50*/  FADD.FTZ R128, R19.reuse, R128 ;  /* 0x0000008013807221 */ /* 0x040fe40000010000 */
[----:B------:R-:W-:Y:S02]  /*1a60*/  FFMA.FTZ R131, R19, R188, R131 ;  /* 0x000000bc13837223 */ /* 0x000fe40000010083 */
[----:B------:R-:W1:Y:S01]  /*1a70*/  @P0 MUFU.RCP R19, R17 ;  /* 0x0000001100130308 */ /* 0x000e620000001000 */
[----:B------:R-:W-:Y:S01]  /*1a80*/  @P0 FADD.FTZ R197, -R141, R32 ;  /* 0x000000208dc50221 */ /* 0x000fe20000010100 */
[----:B------:R-:W-:Y:S01]  /*1a90*/  HADD2.F32 R22, -RZ, R42.H1_H1 ;  /* 0x3000002aff167230 */ /* 0x000fe20000004100 */
[----:B------:R-:W-:-:S02]  /*1aa0*/  @!P0 FMUL.FTZ R183, R153, R20 ;  /* 0x0000001499b78220 */ /* 0x000fc40000410000 */
[----:B0-----:R-:W-:Y:S02]  /*1ab0*/  @P0 FMUL.FTZ R197, R197, R18 ;  /* 0x00000012c5c50220 */ /* 0x001fe40000410000 */
[----:B------:R-:W-:Y:S01]  /*1ac0*/  FADD.FTZ R18, RZ, R41 ;  /* 0x00000029ff127221 */ /* 0x000fe20000010000 */
[----:B------:R-:W-:Y:S01]  /*1ad0*/  HADD2.F32 R20, -RZ, R42.H0_H0 ;  /* 0x2000002aff147230 */ /* 0x000fe20000004100 */
[----:B------:R-:W-:Y:S01]  /*1ae0*/  FMUL.FTZ R42, R29, R22 ;  /* 0x000000161d2a7220 */ /* 0x000fe20000410000 */
[----:B------:R-:W-:Y:S01]  /*1af0*/  HADD2.F32 R200, -RZ, R25.H1_H1 ;  /* 0x30000019ffc87230 */ /* 0x000fe20000004100 */
[C---:B------:R-:W-:Y:S02]  /*1b00*/  FADD.FTZ R107, R22.reuse, R107 ;  /* 0x0000006b166b7221 */ /* 0x040fe40000010000 */
[----:B------:R-:W-:Y:S02]  /*1b10*/  FFMA.FTZ R108, R22, R187, R108 ;  /* 0x000000bb166c7223 */ /* 0x000fe4000001006c */
[----:B------:R-:W-:-:S02]  /*1b20*/  FADD.FTZ R22, R18, R43 ;  /* 0x0000002b12167221 */ /* 0x000fc40000010000 */
[----:B------:R-:W-:Y:S02]  /*1b30*/  FFMA.FTZ R18, R41, R182, RZ ;  /* 0x000000b629127223 */ /* 0x000fe400000100ff */
[----:B------:R-:W-:Y:S02]  /*1b40*/  @P0 FADD.FTZ R196, -R145, R200 ;  /* 0x000000c891c40221 */ /* 0x000fe40000010100 */
[----:B------:R-:W-:Y:S02]  /*1b50*/  FADD.FTZ R22, R22, R191 ;  /* 0x000000bf16167221 */ /* 0x000fe40000010000 */
[-C--:B------:R-:W-:Y:S02]  /*1b60*/  FFMA.FTZ R18, R43, R184.reuse, R18 ;  /* 0x000000b82b127223 */ /* 0x080fe40000010012 */
[C---:B------:R-:W-:Y:S02]  /*1b70*/  FADD.FTZ R140, R40.reuse, R140 ;  /* 0x0000008c288c7221 */ /* 0x040fe40000010000 */
[----:B------:R-:W-:-:S02]  /*1b80*/  FFMA.FTZ R143, R40, R184, R143 ;  /* 0x000000b8288f7223 */ /* 0x000fc4000001008f */
[----:B-1----:R-:W-:Y:S02]  /*1b90*/  @P0 FMUL.FTZ R196, R196, R19 ;  /* 0x00000013c4c40220 */ /* 0x002fe40000410000 */
[----:B------:R-:W-:Y:S02]  /*1ba0*/  FMUL.FTZ R40, R28, R20 ;  /* 0x000000141c287220 */ /* 0x000fe40000410000 */
[----:B------:R-:W-:Y:S02]  /*1bb0*/  FADD.FTZ R19, R22, R193 ;  /* 0x000000c116137221 */ /* 0x000fe40000010000 */
[----:B------:R-:W-:Y:S02]  /*1bc0*/  @!P0 FADD.FTZ R2, R194, -R181 ;  /* 0x800000b5c2028221 */ /* 0x000fe40000010000 */
[----:B------:R-:W-:Y:S02]  /*1bd0*/  FFMA.FTZ R18, R191, R186, R18 ;  /* 0x000000babf127223 */ /* 0x000fe40000010012 */
[----:B------:R-:W-:-:S02]  /*1be0*/  FMUL.FTZ R192, R192, R23 ;  /* 0x00000017c0c07220 */ /* 0x000fc40000410000 */
[C---:B------:R-:W-:Y:S02]  /*1bf0*/  FADD.FTZ R103, R23.reuse, R103 ;  /* 0x0000006717677221 */ /* 0x040fe40000010000 */
[----:B------:R-:W-:Y:S02]  /*1c00*/  FFMA.FTZ R104, R23, R183, R104 ;  /* 0x000000b717687223 */ /* 0x000fe40000010068 */
[----:B------:R-:W-:Y:S02]  /*1c10*/  FADD.FTZ R23, R19, R40 ;  /* 0x0000002813177221 */ /* 0x000fe40000010000 */
[----:B------:R-:W-:Y:S02]  /*1c20*/  @!P0 FMUL.FTZ R189, R153, R2 ;  /* 0x0000000299bd8220 */ /* 0x000fe40000410000 */
[----:B------:R-:W-:Y:S01]  /*1c30*/  FFMA.FTZ R19, R193, R188, R18 ;  /* 0x000000bcc1137223 */ /* 0x000fe20000010012 */
[----:B------:R-:W-:-:S03]  /*1c40*/  HADD2.F32 R25, -RZ, R26.H0_H0 ;  /* 0x2000001aff197230 */ /* 0x000fc60000004100 */
[----:B------:R-:W-:Y:S01]  /*1c50*/  FFMA.FTZ R19, R40, R189, R19 ;  /* 0x000000bd28137223 */ /* 0x000fe20000010013 */
[----:B------:R-:W-:Y:S01]  /*1c60*/  HADD2.F32 R29, -RZ, R26.H1_H1 ;  /* 0x3000001aff1d7230 */ /* 0x000fe20000004100 */
[----:B------:R-:W-:Y:S02]  /*1c70*/  FMUL.FTZ R190, R190, R21 ;  /* 0x00000015bebe7220 */ /* 0x000fe40000410000 */
[----:B------:R-:W-:Y:S02]  /*1c80*/  @P0 FADD.FTZ R199, -R144, R25 ;  /* 0x0000001990c70221 */ /* 0x000fe40000010100 */
[----:B------:R-:W-:Y:S02]  /*1c90*/  @!P0 FADD.FTZ R26, R25, -R181 ;  /* 0x800000b5191a8221 */ /* 0x000fe40000010000 */
[----:B------:R-:W-:Y:S02]  /*1ca0*/  FADD.FTZ R23, R23, R42 ;  /* 0x0000002a17177221 */ /* 0x000fe40000010000 */
[----:B------:R-:W-:-:S02]  /*1cb0*/  FFMA.FTZ R25, R42, R187, R19 ;  /* 0x000000bb2a197223 */ /* 0x000fc40000010013 */
[----:B------:R-:W-:Y:S02]  /*1cc0*/  FADD.FTZ R23, R23, R190 ;  /* 0x000000be17177221 */ /* 0x000fe40000010000 */
[----:B------:R-:W-:Y:S01]  /*1cd0*/  FFMA.FTZ R25, R190, R185, R25 ;  /* 0x000000b9be197223 */ /* 0x000fe20000010019 */
[----:B------:R-:W-:Y:S01]  /*1ce0*/  HADD2.F32 R202, -RZ, R6.H0_H0 ;  /* 0x20000006ffca7230 */ /* 0x000fe20000004100 */
[----:B------:R-:W-:Y:S02]  /*1cf0*/  FADD.FTZ R23, R23, R192 ;  /* 0x000000c017177221 */ /* 0x000fe40000010000 */
[----:B------:R-:W-:Y:S02]  /*1d00*/  FFMA.FTZ R25, R192, R183, R25 ;  /* 0x000000b7c0197223 */ /* 0x000fe40000010019 */
[C---:B------:R-:W-:Y:S02]  /*1d10*/  FADD.FTZ R109, R20.reuse, R109 ;  /* 0x0000006d146d7221 */ /* 0x040fe40000010000 */
[----:B------:R-:W-:-:S02]  /*1d20*/  FFMA.FTZ R110, R20, R189, R110 ;  /* 0x000000bd146e7223 */ /* 0x000fc4000001006e */
[----:B------:R-:W-:Y:S01]  /*1d30*/  FADD.FTZ R23, R23, R166 ;  /* 0x000000a617177221 */ /* 0x000fe20000010000 */
[----:B------:R-:W0:Y:S01]  /*1d40*/  @P0 MUFU.RCP R20, R202 ;  /* 0x000000ca00140308 */ /* 0x000e220000001000 */
[----:B------:R-:W-:Y:S01]  /*1d50*/  FFMA.FTZ R25, R166, R45, R25 ;  /* 0x0000002da6197223 */ /* 0x000fe20000010019 */
[----:B------:R-:W-:Y:S01]  /*1d60*/  HADD2.F32 R201, -RZ, R6.H1_H1 ;  /* 0x30000006ffc97230 */ /* 0x000fe20000004100 */
[----:B------:R-:W-:Y:S02]  /*1d70*/  FADD.FTZ R23, R23, R164 ;  /* 0x000000a417177221 */ /* 0x000fe40000010000 */
[----:B------:R-:W-:Y:S02]  /*1d80*/  FFMA.FTZ R25, R164, R155, R25 ;  /* 0x0000009ba4197223 */ /* 0x000fe40000010019 */
[C---:B------:R-:W-:Y:S02]  /*1d90*/  FADD.FTZ R105, R21.reuse, R105 ;  /* 0x0000006915697221 */ /* 0x040fe40000010000 */
[----:B------:R-:W-:-:S02]  /*1da0*/  FFMA.FTZ R106, R21, R185, R106 ;  /* 0x000000b9156a7223 */ /* 0x000fc4000001006a */
[----:B------:R-:W-:Y:S01]  /*1db0*/  FADD.FTZ R23, R23, R162 ;  /* 0x000000a217177221 */ /* 0x000fe20000010000 */
[----:B------:R-:W1:Y:S01]  /*1dc0*/  @P0 MUFU.RCP R21, R201 ;  /* 0x000000c900150308 */ /* 0x000e620000001000 */
[----:B------:R-:W-:Y:S01]  /*1dd0*/  FFMA.FTZ R25, R162, R157, R25 ;  /* 0x0000009da2197223 */ /* 0x000fe20000010019 */
[----:B------:R-:W-:Y:S01]  /*1de0*/  HADD2.F32 R28, -RZ, R24.H0_H0 ;  /* 0x20000018ff1c7230 */ /* 0x000fe20000004100 */
[----:B------:R-:W-:Y:S01]  /*1df0*/  FADD.FTZ R23, R23, R160 ;  /* 0x000000a017177221 */ /* 0x000fe20000010000 */
[----:B------:R-:W-:Y:S01]  /*1e00*/  HADD2.F32 R2, -RZ, R4.H0_H0 ;  /* 0x20000004ff027230 */ /* 0x000fe20000004100 */
[----:B------:R-:W-:Y:S01]  /*1e10*/  FFMA.FTZ R25, R160, R159, R25 ;  /* 0x0000009fa0197223 */ /* 0x000fe20000010019 */
[----:B------:R-:W-:Y:S01]  /*1e20*/  HADD2.F32 R24, -RZ, R24.H1_H1 ;  /* 0x30000018ff187230 */ /* 0x000fe20000004100 */
[----:B------:R-:W-:Y:S01]  /*1e30*/  FADD.FTZ R23, R23, R158 ;  /* 0x0000009e17177221 */ /* 0x000fe20000010000 */
[----:B------:R-:W3:Y:S01]  /*1e40*/  @P0 MUFU.RCP R30, R2 ;  /* 0x00000002001e0308 */ /* 0x000ee20000001000 */
[----:B0-----:R-:W-:Y:S01]  /*1e50*/  @P0 FMUL.FTZ R199, R199, R20 ;  /* 0x00000014c7c70220 */ /* 0x001fe20000410000 */
[----:B------:R-:W-:Y:S01]  /*1e60*/  HADD2.F32 R204, -RZ, R7.H0_H0 ;  /* 0x20000007ffcc7230 */ /* 0x000fe20000004100 */
[----:B------:R-:W-:-:S02]  /*1e70*/  FFMA.FTZ R25, R158, R161, R25 ;  /* 0x000000a19e197223 */ /* 0x000fc40000010019 */
[----:B------:R-:W-:Y:S02]  /*1e80*/  @P0 FADD.FTZ R194, -R142, R24 ;  /* 0x000000188ec20221 */ /* 0x000fe40000010100 */
[----:B------:R-:W-:Y:S02]  /*1e90*/  @!P0 FADD.FTZ R20, R24, -R181 ;  /* 0x800000b518148221 */ /* 0x000fe40000010000 */
[----:B------:R-:W-:Y:S01]  /*1ea0*/  @!P0 FADD.FTZ R24, R200, -R181 ;  /* 0x800000b5c8188221 */ /* 0x000fe20000010000 */
[----:B------:R-:W-:Y:S01]  /*1eb0*/  HADD2.F32 R3, -RZ, R4.H1_H1 ;  /* 0x30000004ff037230 */ /* 0x000fe20000004100 */
[----:B------:R-:W-:Y:S01]  /*1ec0*/  FADD.FTZ R23, R23, R156 ;  /* 0x0000009c17177221 */ /* 0x000fe20000010000 */
[--C-:B------:R-:W-:Y:S01]  /*1ed0*/  HADD2.F32 R208, -RZ, R27.reuse.H0_H0 ;  /* 0x2000001bffd07230 */ /* 0x100fe20000004100 */
[----:B------:R-:W-:Y:S01]  /*1ee0*/  @P0 FADD.FTZ R198, -R148, R29 ;  /* 0x0000001d94c60221 */ /* 0x000fe20000010100 */
[----:B------:R-:W-:Y:S01]  /*1ef0*/  HADD2.F32 R27, -RZ, R27.H1_H1 ;  /* 0x3000001bff1b7230 */ /* 0x000fe20000004100 */
[----:B------:R-:W-:Y:S01]  /*1f00*/  FFMA.FTZ R25, R156, R163, R25 ;  /* 0x000000a39c197223 */ /* 0x000fe20000010019 */
[----:B------:R-:W0:Y:S01]  /*1f10*/  @P0 MUFU.RCP R206, R204 ;  /* 0x000000cc00ce0308 */ /* 0x000e220000001000 */
[----:B------:R-:W-:Y:S01]  /*1f20*/  HADD2.F32 R203, -RZ, R7.H1_H1 ;  /* 0x30000007ffcb7230 */ /* 0x000fe20000004100 */
[----:B------:R-:W-:-:S02]  /*1f30*/  @!P0 FMUL.FTZ R196, R153, R24 ;  /* 0x0000001899c48220 */ /* 0x000fc40000410000 */
[C---:B------:R-:W-:Y:S02]  /*1f40*/  FADD.FTZ R59, R31.reuse, R59 ;  /* 0x0000003b1f3b7221 */ /* 0x040fe40000010000 */
[----:B------:R-:W-:Y:S02]  /*1f50*/  FFMA.FTZ R80, R31, R169, R80 ;  /* 0x000000a91f507223 */ /* 0x000fe40000010050 */
[----:B------:R-:W-:Y:S01]  /*1f60*/  FADD.FTZ R24, R23, R154 ;  /* 0x0000009a17187221 */ /* 0x000fe20000010000 */
[----:B------:R-:W4:Y:S01]  /*1f70*/  @P0 MUFU.RCP R31, R3 ;  /* 0x00000003001f0308 */ /* 0x000f220000001000 */
[----:B-1----:R-:W-:Y:S02]  /*1f80*/  @P0 FMUL.FTZ R198, R198, R21 ;  /* 0x00000015c6c60220 */ /* 0x002fe40000410000 */
[----:B------:R-:W-:Y:S02]  /*1f90*/  FFMA.FTZ R25, R154, R165, R25 ;  /* 0x000000a59a197223 */ /* 0x000fe40000010019 */
[----:B------:R-:W-:-:S02]  /*1fa0*/  @!P0 FADD.FTZ R22, R32, -R181 ;  /* 0x800000b520168221 */ /* 0x000fc40000010000 */
[----:B------:R-:W-:Y:S01]  /*1fb0*/  @!P0 FADD.FTZ R32, R27, -R181 ;  /* 0x800000b51b208221 */ /* 0x000fe20000010000 */
[----:B------:R-:W1:Y:S01]  /*1fc0*/  @P0 MUFU.RCP R21, R203 ;  /* 0x000000cb00150308 */ /* 0x000e620000001000 */
[----:B------:R-:W-:Y:S02]  /*1fd0*/  @P0 FADD.FTZ R200, -R150, R27 ;  /* 0x0000001b96c80221 */ /* 0x000fe40000010100 */
[----:B------:R-:W-:Y:S02]  /*1fe0*/  FADD.FTZ R27, R24, R167 ;  /* 0x000000a7181b7221 */ /* 0x000fe40000010000 */
[----:B------:R-:W-:Y:S02]  /*1ff0*/  @P0 FADD.FTZ R195, -R138, R28 ;  /* 0x0000001c8ac30221 */ /* 0x000fe40000010100 */
[----:B------:R-:W-:Y:S02]  /*2000*/  FFMA.FTZ R24, R167, R44, R25 ;  /* 0x0000002ca7187223 */ /* 0x000fe40000010019 */
[----:B------:R-:W-:-:S02]  /*2010*/  @!P0 FADD.FTZ R18, R28, -R181 ;  /* 0x800000b51c128221 */ /* 0x000fc40000010000 */
[----:B------:R-:W-:Y:S02]  /*2020*/  @!P0 FMUL.FTZ R199, R153, R26 ;  /* 0x0000001a99c78220 */ /* 0x000fe40000410000 */
[----:B------:R-:W-:Y:S02]  /*2030*/  FADD.FTZ R26, R27, R180 ;  /* 0x000000b41b1a7221 */ /* 0x000fe40000010000 */
[----:B---3--:R-:W-:Y:S02]  /*2040*/  @P0 FMUL.FTZ R195, R195, R30 ;  /* 0x0000001ec3c30220 */ /* 0x008fe40000410000 */
[----:B------:R-:W-:Y:S02]  /*2050*/  FFMA.FTZ R27, R180, R171, R24 ;  /* 0x000000abb41b7223 */ /* 0x000fe40000010018 */
[----:B------:R-:W-:Y:S02]  /*2060*/  @P0 FADD.FTZ R19, -R147, R208 ;  /* 0x000000d093130221 */ /* 0x000fe40000010100 */
[----:B------:R-:W-:Y:S01]  /*2070*/  @!P0 FMUL.FTZ R195, R153, R18 ;  /* 0x0000001299c38220 */ /* 0x000fe20000410000 */
[----:B--2---:R-:W-:Y:S01]  /*2080*/  HADD2.F32 R18, -RZ, R36.H0_H0 ;  /* 0x20000024ff127230 */ /* 0x004fe20000004100 */
[----:B------:R-:W-:-:S02]  /*2090*/  @!P0 FADD.FTZ R28, R29, -R181 ;  /* 0x800000b51d1c8221 */ /* 0x000fc40000010000 */
[----:B------:R-:W-:Y:S02]  /*20a0*/  @!P0 FADD.FTZ R30, R208, -R181 ;  /* 0x800000b5d01e8221 */ /* 0x000fe40000010000 */
[----:B------:R-:W-:Y:S02]  /*20b0*/  FADD.FTZ R29, R26, R179 ;  /* 0x000000b31a1d7221 */ /* 0x000fe40000010000 */
[----:B------:R-:W-:Y:S02]  /*20c0*/  FFMA.FTZ R27, R179, R170, R27 ;  /* 0x000000aab31b7223 */ /* 0x000fe4000001001b */
[----:B0-----:R-:W-:Y:S01]  /*20d0*/  @P0 FMUL.FTZ R181, R19, R206 ;  /* 0x000000ce13b50220 */ /* 0x001fe20000410000 */
[----:B------:R-:W-:Y:S01]  /*20e0*/  HADD2.F32 R19, -RZ, R36.H1_H1 ;  /* 0x30000024ff137230 */ /* 0x000fe20000004100 */
[----:B------:R-:W-:Y:S02]  /*20f0*/  FMUL.FTZ R36, R2, R18 ;  /* 0x0000001202247220 */ /* 0x000fe40000410000 */
[----:B----4-:R-:W-:-:S02]  /*2100*/  @P0 FMUL.FTZ R194, R194, R31 ;  /* 0x0000001fc2c20220 */ /* 0x010fc40000410000 */
[----:B------:R-:W-:Y:S02]  /*2110*/  FADD.FTZ R2, R29, R178 ;  /* 0x000000b21d027221 */ /* 0x000fe40000010000 */
[----:B------:R-:W-:Y:S02]  /*2120*/  FFMA.FTZ R27, R178, R173, R27 ;  /* 0x000000adb21b7223 */ /* 0x000fe4000001001b */
[----:B-1----:R-:W-:Y:S01]  /*2130*/  @P0 FMUL.FTZ R200, R200, R21 ;  /* 0x00000015c8c80220 */ /* 0x002fe20000410000 */
[----:B------:R-:W-:Y:S01]  /*2140*/  HADD2.F32 R21, -RZ, R37.H1_H1 ;  /* 0x30000025ff157230 */ /* 0x000fe20000004100 */
[----:B------:R-:W-:Y:S01]  /*2150*/  @!P0 FMUL.FTZ R194, R153, R20 ;  /* 0x0000001499c28220 */ /* 0x000fe20000410000 */
[----:B------:R-:W-:Y:S01]  /*2160*/  HADD2.F32 R20, -RZ, R37.H0_H0 ;  /* 0x20000025ff147230 */ /* 0x000fe20000004100 */
[----:B------:R-:W-:Y:S02]  /*2170*/  FMUL.FTZ R37, R3, R19 ;  /* 0x0000001303257220 */ /* 0x000fe40000410000 */
        /* <DEDUP_REMOVED lines=9> */
[----:B------:R-:W-:Y:S02]  /*2210*/  FFMA.FTZ R27, R33, R168, R27 ;  /* 0x000000a8211b7223 */ /* 0x000fe4000001001b */
[----:B------:R-:W-:Y:S02]  /*2220*/  FADD.FTZ R2, R3, R36 ;  /* 0x0000002403027221 */ /* 0x000fe40000010000 */
[----:B------:R-:W-:Y:S01]  /*2230*/  FFMA.FTZ R27, R36, R195, R27 ;  /* 0x000000c3241b7223 */ /* 0x000fe2000001001b */
[--C-:B------:R-:W-:Y:S01]  /*2240*/  HADD2.F32 R23, -RZ, R38.reuse.H1_H1 ;  /* 0x30000026ff177230 */ /* 0x100fe20000004100 */
[----:B------:R-:W-:Y:S01]  /*2250*/  @!P0 FMUL.FTZ R197, R153, R22 ;  /* 0x0000001699c58220 */ /* 0x000fe20000410000 */
[----:B------:R-:W-:Y:S01]  /*2260*/  HADD2.F32 R22, -RZ, R38.H0_H0 ;  /* 0x20000026ff167230 */ /* 0x000fe20000004100 */
[----:B------:R-:W-:-:S02]  /*2270*/  FMUL.FTZ R38, R16, R20 ;  /* 0x0000001410267220 */ /* 0x000fc40000410000 */
[----:B------:R-:W-:Y:S02]  /*2280*/  FADD.FTZ R3, R2, R37 ;  /* 0x0000002502037221 */ /* 0x000fe40000010000 */
[----:B------:R-:W-:Y:S01]  /*2290*/  FFMA.FTZ R27, R37, R194, R27 ;  /* 0x000000c2251b7223 */ /* 0x000fe2000001001b */
[--C-:B------:R-:W-:Y:S01]  /*22a0*/  HADD2.F32 R25, -RZ, R39.reuse.H0_H0 ;  /* 0x20000027ff197230 */ /* 0x100fe20000004100 */
[----:B------:R-:W-:Y:S01]  /*22b0*/  FADD.FTZ R2, R3, R38 ;  /* 0x0000002603027221 */ /* 0x000fe20000010000 */
[----:B------:R-:W-:Y:S01]  /*22c0*/  HADD2.F32 R24, -RZ, R39.H1_H1 ;  /* 0x30000027ff187230 */ /* 0x000fe20000004100 */
[----:B------:R-:W-:Y:S02]  /*22d0*/  FMUL.FTZ R39, R17, R21 ;  /* 0x0000001511277220 */ /* 0x000fe40000410000 */
[----:B------:R-:W-:Y:S02]  /*22e0*/  FFMA.FTZ R27, R38, R197, R27 ;  /* 0x000000c5261b7223 */ /* 0x000fe4000001001b */
[----:B------:R-:W-:-:S02]  /*22f0*/  FMUL.FTZ R202, R202, R22 ;  /* 0x00000016caca7220 */ /* 0x000fc40000410000 */
[----:B------:R-:W-:Y:S02]  /*2300*/  FADD.FTZ R3, R2, R39 ;  /* 0x0000002702037221 */ /* 0x000fe40000010000 */
[----:B------:R-:W-:Y:S01]  /*2310*/  FFMA.FTZ R27, R39, R196, R27 ;  /* 0x000000c4271b7223 */ /* 0x000fe2000001001b */
[----:B------:R-:W-:Y:S01]  /*2320*/  LOP3.LUT P1, RZ, R152, 0xff, RZ, 0xc0, !PT ;  /* 0x000000ff98ff7812 */ /* 0x000fe2000782c0ff */
[----:B------:R-:W-:Y:S02]  /*2330*/  @!P0 FMUL.FTZ R198, R153, R28 ;  /* 0x0000001c99c68220 */ /* 0x000fe40000410000 */
[----:B------:R-:W-:Y:S02]  /*2340*/  FMUL.FTZ R201, R201, R23 ;  /* 0x00000017c9c97220 */ /* 0x000fe40000410000 */
[----:B------:R-:W-:Y:S02]  /*2350*/  FADD.FTZ R2, R3, R202 ;  /* 0x000000ca03027221 */ /* 0x000fe40000010000 */
[----:B------:R-:W-:Y:S01]  /*2360*/  FFMA.FTZ R27, R202, R199, R27 ;  /* 0x000000c7ca1b7223 */ /* 0x000fe2000001001b */
[----:B------:R-:W-:Y:S01]  /*2370*/  SHF.R.U32.HI R16, RZ, 0x5, R49 ;  /* 0x00000005ff107819 */ /* 0x000fe20000011631 */
[----:B------:R-:W-:-:S02]  /*2380*/  @!P0 FMUL.FTZ R181, R153, R30 ;  /* 0x0000001e99b58220 */ /* 0x000fc40000410000 */
[----:B------:R-:W-:Y:S02]  /*2390*/  FMUL.FTZ R204, R204, R25 ;  /* 0x00000019cccc7220 */ /* 0x000fe40000410000 */
[----:B------:R-:W-:Y:S02]  /*23a0*/  FADD.FTZ R3, R2, R201 ;  /* 0x000000c902037221 */ /* 0x000fe40000010000 */
[----:B------:R-:W-:Y:S02]  /*23b0*/  FFMA.FTZ R27, R201, R198, R27 ;  /* 0x000000c6c91b7223 */ /* 0x000fe4000001001b */
[----:B------:R-:W-:Y:S01]  /*23c0*/  @!P0 FMUL.FTZ R200, R153, R32 ;  /* 0x0000002099c88220 */ /* 0x000fe20000410000 */
        /* <DEDUP_REMOVED lines=23> */
[----:B------:R-:W-:Y:S01]  /*2540*/  FFMA.FTZ R27, R203, R200, R27 ;  /* 0x000000c8cb1b7223 */ /* 0x000fe2000001001b */
[----:B------:R-:W-:Y:S05]  /*2550*/  BRA.DIV ~URZ, `(.L_x_101) ;  /* 0x000015e27f007947 */ /* 0x000fea000b800000 */
[----:B------:R0:W1:Y:S02]  /*2560*/  SHFL.DOWN PT, R17, R20, 0x10, 0x1f ;  /* 0x0a001f0014117f89 */ /* 0x00006400000e0000 */
.L_x_109:
        /* <DEDUP_REMOVED lines=18> */
.L_x_110:
        /* <DEDUP_REMOVED lines=32> */
.L_x_104:
[----:B------:R-:W-:Y:S05]  /*2890*/  BSYNC B0 ;  /* 0x0000000000007941 */ /* 0x000fea0003800000 */
.L_x_103:
        /* <DEDUP_REMOVED lines=29> */
.L_x_106:
[----:B------:R-:W2:Y:S01]  /*2a70*/  LDG.E.STRONG.GPU R16, [R2.64] ;  /* 0x0000000602107981 */ /* 0x000ea2000c1ef900 */
[----:B------:R-:W-:Y:S01]  /*2a80*/  YIELD ;  /* 0x0000000000007946 */ /* 0x000fe20003800000 */
[----:B--2---:R-:W-:Y:S01]  /*2a90*/  ISETP.NE.AND P0, PT, R16, R19, PT ;  /* 0x000000131000720c */ /* 0x004fe20003f05270 */
[----:B------:R-:W-:-:S12]  /*2aa0*/  CCTL.IVALL ;  /* 0x00000000ff00798f */ /* 0x000fd80002000000 */
[----:B------:R-:W-:Y:S05]  /*2ab0*/  @P0 BRA `(.L_x_106) ;  /* 0xffffffb000000947 */ /* 0x000fea000383ffff */
.L_x_105:
[C---:B0-----:R-:W-:Y:S01]  /*2ac0*/  ISETP.GT.U32.AND P0, PT, R47.reuse, 0x7, PT ;  /* 0x000000072f00780c */ /* 0x041fe20003f04070 */
[----:B------:R-:W-:Y:S01]  /*2ad0*/  WARPSYNC 0xffffffff ;  /* 0xffffffff00007948 */ /* 0x000fe20003800000 */
[----:B------:R-:W-:Y:S11]  /*2ae0*/  BAR.SYNC.DEFER_BLOCKING 0x0 ;  /* 0x0000000000007b1d */ /* 0x000ff60000010000 */
[----:B------:R-:W-:-:S02]  /*2af0*/  @!P0 IADD3 R3, P1, R47, R17, RZ ;  /* 0x000000112f038210 */ /* 0x000fc40007f3e0ff */
[----:B------:R-:W-:Y:S02]  /*2b00*/  CS2R R16, SRZ ;  /* 0x0000000000107805 */ /* 0x000fe4000001ff00 */
[----:B------:R-:W-:Y:S02]  /*2b10*/  @!P0 IADD3.X R18, RZ, R18, RZ, P1, !PT ;  /* 0x00000012ff128210 */ /* 0x000fe40000ffe4ff */
[----:B------:R-:W-:-:S04]  /*2b20*/  @!P0 LEA R2, P1, R3, c[0x0][0x1a0], 0x3 ;  /* 0x0000680003028a11 */ /* 0x000fc800078218ff */
        /* <DEDUP_REMOVED lines=97> */
[----:B------:R-:W-:Y:S01]  /*3140*/  F2FP.PACK_AB R16, R3, R16 ;  /* 0x000000100310723e */ /* 0x000fe200000000ff */
[C---:B------:R-:W-:Y:S02]  /*3150*/  FMUL.FTZ R18, R153.reuse, R40 ;  /* 0x0000002899127220 */ /* 0x040fe40000410000 */
[C---:B------:R-:W-:Y:S01]  /*3160*/  FMUL.FTZ R21, R153.reuse, R42 ;  /* 0x0000002a99157220 */ /* 0x040fe20000410000 */
[----:B------:R-:W-:Y:S01]  /*3170*/  F2FP.PACK_AB R17, R188, R17 ;  /* 0x00000011bc11723e */ /* 0x000fe200000000ff */
[C---:B------:R-:W-:Y:S02]  /*3180*/  FMUL.FTZ R19, R153.reuse, R190 ;  /* 0x000000be99137220 */ /* 0x040fe40000410000 */
[----:B------:R-:W-:Y:S01]  /*3190*/  FMUL.FTZ R192, R153, R192 ;  /* 0x000000c099c07220 */ /* 0x000fe20000410000 */
[----:B------:R-:W-:Y:S01]  /*31a0*/  F2FP.PACK_AB R18, R21, R18 ;  /* 0x000000121512723e */ /* 0x000fe200000000ff */
[----:B------:R-:W-:-:S02]  /*31b0*/  FMUL.FTZ R20, R153, R166 ;  /* 0x000000a699147220 */ /* 0x000fc40000410000 */
[C---:B------:R-:W-:Y:S01]  /*31c0*/  FMUL.FTZ R25, R153.reuse, R164 ;  /* 0x000000a499197220 */ /* 0x040fe20000410000 */
[----:B------:R-:W-:Y:S01]  /*31d0*/  F2FP.PACK_AB R19, R192, R19 ;  /* 0x00000013c013723e */ /* 0x000fe200000000ff */
[C---:B------:R-:W-:Y:S02]  /*31e0*/  FMUL.FTZ R162, R153.reuse, R162 ;  /* 0x000000a299a27220 */ /* 0x040fe40000410000 */
[----:B------:R-:W-:Y:S01]  /*31f0*/  FMUL.FTZ R27, R153, R160 ;  /* 0x000000a0991b7220 */ /* 0x000fe20000410000 */
[----:B------:R-:W-:Y:S01]  /*3200*/  F2FP.PACK_AB R20, R25, R20 ;  /* 0x000000141914723e */ /* 0x000fe200000000ff */
[C---:B------:R-:W-:Y:S02]  /*3210*/  FMUL.FTZ R22, R153.reuse, R158 ;  /* 0x0000009e99167220 */ /* 0x040fe40000410000 */
[----:B------:R-:W-:Y:S01]  /*3220*/  FMUL.FTZ R29, R153, R156 ;  /* 0x0000009c991d7220 */ /* 0x000fe20000410000 */
[----:B------:R-:W-:Y:S01]  /*3230*/  F2FP.PACK_AB R21, R27, R162 ;  /* 0x000000a21b15723e */ /* 0x000fe200000000ff */
[----:B------:R-:W-:-:S02]  /*3240*/  FMUL.FTZ R23, R153, R154 ;  /* 0x0000009a99177220 */ /* 0x000fc40000410000 */
        /* <DEDUP_REMOVED lines=9> */
[----:B------:R-:W-:Y:S01]  /*32e0*/  FMUL.FTZ R35, R153, R174 ;  /* 0x000000ae99237220 */ /* 0x000fe20000410000 */
[----:B------:R-:W-:Y:S01]  /*32f0*/  F2FP.PACK_AB R25, R33, R178 ;  /* 0x000000b22119723e */ /* 0x000fe200000000ff */
[C---:B------:R-:W-:Y:S01]  /*3300*/  FMUL.FTZ R34, R153.reuse, R34 ;  /* 0x0000002299227220 */ /* 0x040fe20000410000 */
[----:B------:R-:W-:Y:S01]  /*3310*/  MOV R33, 0x10 ;  /* 0x0000001000217802 */ /* 0x000fe20000000f00 */
        /* <DEDUP_REMOVED lines=9> */
[----:B------:R-:W-:Y:S01]  /*33b0*/  FMUL.FTZ R43, R153, R198 ;  /* 0x000000c6992b7220 */ /* 0x000fe20000410000 */
[----:B------:R-:W-:Y:S01]  /*33c0*/  F2FP.PACK_AB R29, R41, R38 ;  /* 0x00000026291d723e */ /* 0x000fe200000000ff */
[C---:B------:R-:W-:Y:S02]  /*33d0*/  FMUL.FTZ R204, R153.reuse, R204 ;  /* 0x000000cc99cc7220 */ /* 0x040fe40000410000 */
[----:B------:R-:W-:Y:S01]  /*33e0*/  FMUL.FTZ R153, R153, R2 ;  /* 0x0000000299997220 */ /* 0x000fe20000410000 */
[----:B0-----:R-:W-:Y:S02]  /*33f0*/  SHF.L.U32 R2, R45, 0x8, RZ ;  /* 0x000000082d027819 */ /* 0x001fe400000006ff */
[----:B------:R-:W-:-:S02]  /*3400*/  F2FP.PACK_AB R30, R43, R30 ;  /* 0x0000001e2b1e723e */ /* 0x000fc400000000ff */
[----:B------:R-:W-:Y:S02]  /*3410*/  LOP3.LUT R2, R2, 0x700, RZ, 0xc0, !PT ;  /* 0x0000070002027812 */ /* 0x000fe400078ec0ff */
[----:B------:R-:W-:Y:S02]  /*3420*/  F2FP.PACK_AB R31, R153, R204 ;  /* 0x000000cc991f723e */ /* 0x000fe400000000ff */
        /* <DEDUP_REMOVED lines=18> */
.L_x_107:
        /* <DEDUP_REMOVED lines=64> */
.L_x_100:
[----:B0-----:R-:W-:Y:S02]  /*3950*/  SHF.L.U32 R3, R32, 0xd, RZ ;  /* 0x0000000d20037819 */ /* 0x001fe400000006ff */
[----:B------:R-:W-:Y:S02]  /*3960*/  MOV R45, 0x20 ;  /* 0x00000020002d7802 */ /* 0x000fe40000000f00 */
[----:B------:R-:W-:-:S04]  /*3970*/  LOP3.LUT R46, R46, R3, RZ, 0xfc, !PT ;  /* 0x000000032e2e7212 */ /* 0x000fc800078efcff */
[C---:B-----5:R-:W-:Y:S01]  /*3980*/  IADD3 R40, R46.reuse, 0x800, RZ ;  /* 0x000008002e287810 */ /* 0x060fe20007ffe0ff */
        /* <DEDUP_REMOVED lines=27> */
.L_x_101:
[----:B------:R-:W-:Y:S02]  /*3b40*/  MOV R18, R20 ;  /* 0x0000001400127202 */ /* 0x000fe40000000f00 */
[----:B------:R-:W-:-:S02]  /*3b50*/  MOV R23, 0x10 ;  /* 0x0000001000177802 */ /* 0x000fc40000000f00 */
[----:B------:R-:W-:Y:S02]  /*3b60*/  MOV R24, 0x1f ;  /* 0x0000001f00187802 */ /* 0x000fe40000000f00 */
[----:B------:R-:W-:Y:S02]  /*3b70*/  MOV R25, 0xffffffff ;  /* 0xffffffff00197802 */ /* 0x000fe40000000f00 */
[----:B------:R-:W-:Y:S02]  /*3b80*/  MOV R2, 0x3ba0 ;  /* 0x00003ba000027802 */ /* 0x000fe40000000f00 */
[----:B------:R-:W-:Y:S05]  /*3b90*/  CALL.REL.NOINC `($__internal_7_$__cuda_sm70_shflsync_down_p) ;  /* 0x0000045000007944 */ /* 0x000fea0003c00000 */
[----:B-1----:R-:W-:Y:S01]  /*3ba0*/  MOV R17, R24 ;  /* 0x0000001800117202 */ /* 0x002fe20000000f00 */
[----:B0-----:R-:W-:Y:S05]  /*3bb0*/  BRA `(.L_x_109) ;  /* 0xffffe9b000007947 */ /* 0x001fea000383ffff */
.L_x_102:
[----:B------:R-:W-:Y:S01]  /*3bc0*/  HFMA2.MMA R23, -RZ, RZ, 0, 9.5367431640625e-07 ;  /* 0x00000010ff177435 */ /* 0x000fe200000001ff */
[----:B------:R-:W-:Y:S02]  /*3bd0*/  MOV R18, R27 ;  /* 0x0000001b00127202 */ /* 0x000fe40000000f00 */
[----:B------:R-:W-:Y:S02]  /*3be0*/  MOV R24, 0x1f ;  /* 0x0000001f00187802 */ /* 0x000fe40000000f00 */
[----:B------:R-:W-:-:S02]  /*3bf0*/  MOV R25, 0xffffffff ;  /* 0xffffffff00197802 */ /* 0x000fc40000000f00 */
[----:B------:R-:W-:Y:S02]  /*3c00*/  MOV R2, 0x3c20 ;  /* 0x00003c2000027802 */ /* 0x000fe40000000f00 */
[----:B01----:R-:W-:Y:S05]  /*3c10*/  CALL.REL.NOINC `($__internal_7_$__cuda_sm70_shflsync_down_p) ;  /* 0x000003d000007944 */ /* 0x003fea0003c00000 */
[----:B------:R-:W-:Y:S01]  /*3c20*/  FADD.FTZ R20, R20, R17 ;  /* 0x0000001114147221 */ /* 0x000fe20000010000 */
[----:B0-----:R-:W-:Y:S01]  /*3c30*/  HFMA2.MMA R23, -RZ, RZ, 0, 4.76837158203125e-07 ;  /* 0x00000008ff177435 */ /* 0x001fe200000001ff */
[----:B-1----:R-:W-:Y:S01]  /*3c40*/  FADD.FTZ R27, R27, R24 ;  /* 0x000000181b1b7221 */ /* 0x002fe20000010000 */
[----:B------:R-:W-:Y:S02]  /*3c50*/  MOV R24, 0x1f ;  /* 0x0000001f00187802 */ /* 0x000fe40000000f00 */
[----:B------:R-:W-:Y:S02]  /*3c60*/  MOV R25, 0xffffffff ;  /* 0xffffffff00197802 */ /* 0x000fe40000000f00 */
[----:B------:R-:W-:Y:S02]  /*3c70*/  MOV R18, R20 ;  /* 0x0000001400127202 */ /* 0x000fe40000000f00 */
[----:B------:R-:W-:Y:S02]  /*3c80*/  MOV R2, 0x3ca0 ;  /* 0x00003ca000027802 */ /* 0x000fe40000000f00 */
[----:B------:R-:W-:Y:S05]  /*3c90*/  CALL.REL.NOINC `($__internal_7_$__cuda_sm70_shflsync_down_p) ;  /* 0x0000035000007944 */ /* 0x000fea0003c00000 */
[----:B0-----:R-:W-:Y:S01]  /*3ca0*/  HFMA2.MMA R23, -RZ, RZ, 0, 4.76837158203125e-07 ;  /* 0x00000008ff177435 */ /* 0x001fe200000001ff */
[----:B-1----:R-:W-:-:S02]  /*3cb0*/  MOV R17, R24 ;  /* 0x0000001800117202 */ /* 0x002fc40000000f00 */
[----:B------:R-:W-:Y:S02]  /*3cc0*/  MOV R18, R27 ;  /* 0x0000001b00127202 */ /* 0x000fe40000000f00 */
[----:B------:R-:W-:Y:S02]  /*3cd0*/  MOV R24, 0x1f ;  /* 0x0000001f00187802 */ /* 0x000fe40000000f00 */
[----:B------:R-:W-:Y:S02]  /*3ce0*/  MOV R25, 0xffffffff ;  /* 0xffffffff00197802 */ /* 0x000fe40000000f00 */
[----:B------:R-:W-:Y:S02]  /*3cf0*/  MOV R2, 0x3d10 ;  /* 0x00003d1000027802 */ /* 0x000fe40000000f00 */
[----:B------:R-:W-:Y:S05]  /*3d00*/  CALL.REL.NOINC `($__internal_7_$__cuda_sm70_shflsync_down_p) ;  /* 0x000002e000007944 */ /* 0x000fea0003c00000 */
[----:B------:R-:W-:Y:S01]  /*3d10*/  FADD.FTZ R20, R17, R20 ;  /* 0x0000001411147221 */ /* 0x000fe20000010000 */
[----:B0-----:R-:W-:Y:S01]  /*3d20*/  HFMA2.MMA R23, -RZ, RZ, 0, 2.384185791015625e-07 ;  /* 0x00000004ff177435 */ /* 0x001fe200000001ff */
[----:B-1----:R-:W-:Y:S01]  /*3d30*/  FADD.FTZ R27, R27, R24 ;  /* 0x000000181b1b7221 */ /* 0x002fe20000010000 */
[----:B------:R-:W-:Y:S02]  /*3d40*/  MOV R24, 0x1f ;  /* 0x0000001f00187802 */ /* 0x000fe40000000f00 */
[----:B------:R-:W-:-:S02]  /*3d50*/  MOV R25, 0xffffffff ;  /* 0xffffffff00197802 */ /* 0x000fc40000000f00 */
[----:B------:R-:W-:Y:S02]  /*3d60*/  MOV R18, R20 ;  /* 0x0000001400127202 */ /* 0x000fe40000000f00 */
[----:B------:R-:W-:Y:S02]  /*3d70*/  MOV R2, 0x3d90 ;  /* 0x00003d9000027802 */ /* 0x000fe40000000f00 */
[----:B------:R-:W-:Y:S05]  /*3d80*/  CALL.REL.NOINC `($__internal_7_$__cuda_sm70_shflsync_down_p) ;  /* 0x0000026000007944 */ /* 0x000fea0003c00000 */
[----:B0-----:R-:W-:Y:S01]  /*3d90*/  HFMA2.MMA R23, -RZ, RZ, 0, 2.384185791015625e-07 ;  /* 0x00000004ff177435 */ /* 0x001fe200000001ff */
[----:B-1----:R-:W-:Y:S02]  /*3da0*/  MOV R17, R24 ;  /* 0x0000001800117202 */ /* 0x002fe40000000f00 */
[----:B------:R-:W-:Y:S02]  /*3db0*/  MOV R18, R27 ;  /* 0x0000001b00127202 */ /* 0x000fe40000000f00 */
[----:B------:R-:W-:Y:S02]  /*3dc0*/  MOV R24, 0x1f ;  /* 0x0000001f00187802 */ /* 0x000fe40000000f00 */
[----:B------:R-:W-:Y:S02]  /*3dd0*/  MOV R25, 0xffffffff ;  /* 0xffffffff00197802 */ /* 0x000fe40000000f00 */
[----:B------:R-:W-:-:S02]  /*3de0*/  MOV R2, 0x3e00 ;  /* 0x00003e0000027802 */ /* 0x000fc40000000f00 */
[----:B------:R-:W-:Y:S05]  /*3df0*/  CALL.REL.NOINC `($__internal_7_$__cuda_sm70_shflsync_down_p) ;  /* 0x000001f000007944 */ /* 0x000fea0003c00000 */
[----:B------:R-:W-:Y:S01]  /*3e00*/  FADD.FTZ R20, R17, R20 ;  /* 0x0000001411147221 */ /* 0x000fe20000010000 */
[----:B0-----:R-:W-:Y:S01]  /*3e10*/  HFMA2.MMA R23, -RZ, RZ, 0, 1.1920928955078125e-07 ;  /* 0x00000002ff177435 */ /* 0x001fe200000001ff */
[----:B-1----:R-:W-:Y:S01]  /*3e20*/  FADD.FTZ R21, R27, R24 ;  /* 0x000000181b157221 */ /* 0x002fe20000010000 */
[----:B------:R-:W-:-:S02]  /*3e30*/  MOV R24, 0x1f ;  /* 0x0000001f00187802 */ /* 0x000fc40000000f00 */
[----:B------:R-:W-:Y:S02]  /*3e40*/  MOV R25, 0xffffffff ;  /* 0xffffffff00197802 */ /* 0x000fe40000000f00 */
[----:B------:R-:W-:Y:S02]  /*3e50*/  MOV R18, R20 ;  /* 0x0000001400127202 */ /* 0x000fe40000000f00 */
[----:B------:R-:W-:Y:S02]  /*3e60*/  MOV R2, 0x3e80 ;  /* 0x00003e8000027802 */ /* 0x000fe40000000f00 */
[----:B------:R-:W-:Y:S05]  /*3e70*/  CALL.REL.NOINC `($__internal_7_$__cuda_sm70_shflsync_down_p) ;  /* 0x0000017000007944 */ /* 0x000fea0003c00000 */
[----:B0-----:R-:W-:Y:S01]  /*3e80*/  HFMA2.MMA R23, -RZ, RZ, 0, 1.1920928955078125e-07 ;  /* 0x00000002ff177435 */ /* 0x001fe200000001ff */
[----:B-1----:R-:W-:Y:S02]  /*3e90*/  MOV R17, R24 ;  /* 0x0000001800117202 */ /* 0x002fe40000000f00 */
[----:B------:R-:W-:Y:S02]  /*3ea0*/  MOV R18, R21 ;  /* 0x0000001500127202 */ /* 0x000fe40000000f00 */
[----:B------:R-:W-:Y:S02]  /*3eb0*/  MOV R24, 0x1f ;  /* 0x0000001f00187802 */ /* 0x000fe40000000f00 */
[----:B------:R-:W-:-:S02]  /*3ec0*/  MOV R25, 0xffffffff ;  /* 0xffffffff00197802 */ /* 0x000fc40000000f00 */
[----:B------:R-:W-:Y:S02]  /*3ed0*/  MOV R2, 0x3ef0 ;  /* 0x00003ef000027802 */ /* 0x000fe40000000f00 */
[----:B------:R-:W-:Y:S05]  /*3ee0*/  CALL.REL.NOINC `($__internal_7_$__cuda_sm70_shflsync_down_p) ;  /* 0x0000010000007944 */ /* 0x000fea0003c00000 */
[----:B------:R-:W-:Y:S01]  /*3ef0*/  FADD.FTZ R19, R17, R20 ;  /* 0x0000001411137221 */ /* 0x000fe20000010000 */
[----:B0-----:R-:W-:Y:S01]  /*3f00*/  HFMA2.MMA R23, -RZ, RZ, 0, 5.9604644775390625e-08 ;  /* 0x00000001ff177435 */ /* 0x001fe200000001ff */
[----:B-1----:R-:W-:Y:S01]  /*3f10*/  FADD.FTZ R21, R21, R24 ;  /* 0x0000001815157221 */ /* 0x002fe20000010000 */
[----:B------:R-:W-:Y:S02]  /*3f20*/  MOV R24, 0x1f ;  /* 0x0000001f00187802 */ /* 0x000fe40000000f00 */
[----:B------:R-:W-:Y:S02]  /*3f30*/  MOV R25, 0xffffffff ;  /* 0xffffffff00197802 */ /* 0x000fe40000000f00 */
[----:B------:R-:W-:Y:S02]  /*3f40*/  MOV R18, R19 ;  /* 0x0000001300127202 */ /* 0x000fe40000000f00 */
[----:B------:R-:W-:Y:S02]  /*3f50*/  MOV R2, 0x3f70 ;  /* 0x00003f7000027802 */ /* 0x000fe40000000f00 */
[----:B------:R-:W-:Y:S05]  /*3f60*/  CALL.REL.NOINC `($__internal_7_$__cuda_sm70_shflsync_down_p) ;  /* 0x0000008000007944 */ /* 0x000fea0003c00000 */
[----:B0-----:R-:W-:Y:S01]  /*3f70*/  HFMA2.MMA R23, -RZ, RZ, 0, 5.9604644775390625e-08 ;  /* 0x00000001ff177435 */ /* 0x001fe200000001ff */
[----:B-1----:R-:W-:-:S02]  /*3f80*/  MOV R22, R24 ;  /* 0x0000001800167202 */ /* 0x002fc40000000f00 */
[----:B------:R-:W-:Y:S02]  /*3f90*/  MOV R18, R21 ;  /* 0x0000001500127202 */ /* 0x000fe40000000f00 */
[----:B------:R-:W-:Y:S02]  /*3fa0*/  MOV R24, 0x1f ;  /* 0x0000001f00187802 */ /* 0x000fe40000000f00 */
[----:B------:R-:W-:Y:S02]  /*3fb0*/  MOV R25, 0xffffffff ;  /* 0xffffffff00197802 */ /* 0x000fe40000000f00 */
[----:B------:R-:W-:Y:S02]  /*3fc0*/  MOV R2, 0x3fe0 ;  /* 0x00003fe000027802 */ /* 0x000fe40000000f00 */
[----:B------:R-:W-:Y:S05]  /*3fd0*/  CALL.REL.NOINC `($__internal_7_$__cuda_sm70_shflsync_down_p) ;  /* 0x0000001000007944 */ /* 0x000fea0003c00000 */
[----:B01----:R-:W-:Y:S05]  /*3fe0*/  BRA `(.L_x_110) ;  /* 0xffffe6a000007947 */ /* 0x003fea000383ffff */
        .weak           $__internal_7_$__cuda_sm70_shflsync_down_p
        .type           $__internal_7_$__cuda_sm70_shflsync_down_p,@function
        .size           $__internal_7_$__cuda_sm70_shflsync_down_p,(.L_x_3414 - $__internal_7_$__cuda_sm70_shflsync_down_p)
$__internal_7_$__cuda_sm70_shflsync_down_p:
[----:B------:R-:W-:Y:S01]  /*3ff0*/  HFMA2.MMA R3, -RZ, RZ, 0, 0 ;  /* 0x00000000ff037435 */ /* 0x000fe200000001ff */
[----:B------:R-:W-:Y:S04]  /*4000*/  WARPSYNC R25 ;  /* 0x0000001900007348 */ /* 0x000fe80003800000 */
[----:B------:R0:W1:Y:S01]  /*4010*/  SHFL.DOWN PT, R24, R18, R23, R24 ;  /* 0x0800001712187389 */ /* 0x00006200000e0018 */
[----:B------:R-:W-:Y:S05]  /*4020*/  RET.REL.NODEC R2 `(_ZN10layer_norm13ln_bwd_kernelINS_13Kernel_traitsI6__halfS2_S2_fjLj65536ELj8ELj1ELj8ELj16ENS_18Kernel_traits_baseILj65536ES2_S2_S2_fjLj256EEEEEEEvNS_9BwdParamsE) ;  /* 0xffffbfd002007950 */ /* 0x000fea0003c3ffff */
.L_x_111:
        /* <DEDUP_REMOVED lines=13> */
.L_x_3414:


//--------------------- .text._ZN10layer_norm22ln_bwd_finalize_kernelINS_22Kernel_traits_finalizeILj65536EffffjLj1024ELj4ENS_18Kernel_traits_baseILj65536EffffjLj1024EEEEEEEvNS_9BwdParamsE --------------------------
	.section	.text._ZN10layer_norm22ln_bwd_finalize_kernelINS_22Kernel_traits_finalizeILj65536EffffjLj1024ELj4ENS_18Kernel_traits_baseILj65536EffffjLj1024EEEEEEEvNS_9BwdParamsE,"ax",@progbits
	.sectioninfo	@"SHI_REGISTERS=32"
	.align	128
        .global         _ZN10layer_norm22ln_bwd_finalize_kernelINS_22Kernel_traits_finalizeILj65536EffffjLj1024ELj4ENS_18Kernel_traits_baseILj65536EffffjLj1024EEEEEEEvNS_9BwdParamsE
        .type           _ZN10layer_norm22ln_bwd_finalize_kernelINS_22Kernel_traits_finalizeILj65536EffffjLj1024ELj4ENS_18Kernel_traits_baseILj65536EffffjLj1024EEEEEEEvNS_9BwdParamsE,@function
        .size           _ZN10layer_norm22ln_bwd_finalize_kernelINS_22Kernel_traits_finalizeILj65536EffffjLj1024ELj4ENS_18Kernel_traits_baseILj65536EffffjLj1024EEEEEEEvNS_9BwdParamsE,(.L_x_3415 - _ZN10layer_norm22ln_bwd_finalize_kernelINS_22Kernel_traits_finalizeILj65536EffffjLj1024ELj4ENS_18Kernel_traits_baseILj65536EffffjLj1024EEEEEEEvNS_9BwdParamsE)
        .other          _ZN10layer_norm22ln_bwd_finalize_kernelINS_22Kernel_traits_finalizeILj65536EffffjLj1024ELj4ENS_18Kernel_traits_baseILj65536EffffjLj1024EEEEEEEvNS_9BwdParamsE,@"STO_CUDA_ENTRY STV_DEFAULT"
_ZN10layer_norm22ln_bwd_finalize_kernelINS_22Kernel_traits_finalizeILj65536EffffjLj1024ELj4ENS_18Kernel_traits_baseILj65536EffffjLj1024EEEEEEEvNS_9BwdParamsE:
.text._ZN10layer_norm22ln_bwd_finalize_kernelINS_22Kernel_traits_finalizeILj65536EffffjLj1024ELj4ENS_18Kernel_traits_baseILj65536EffffjLj1024EEEEEEEvNS_9BwdParamsE:
        /* <DEDUP_REMOVED lines=19> */
.L_x_122:
        /* <DEDUP_REMOVED lines=27> */
.L_x_116:
        /* <DEDUP_REMOVED lines=32> */
.L_x_115:
[----:B------:R-:W-:Y:S05]  /*04e0*/  BSYNC B1 ;  /* 0x0000000000017941 */ /* 0x000fea0003800000 */
.L_x_114:
        /* <DEDUP_REMOVED lines=22> */
.L_x_118:
[----:B------:R-:W-:Y:S05]  /*0650*/  BSYNC B1 ;  /* 0x0000000000017941 */ /* 0x000fea0003800000 */
.L_x_117:
        /* <DEDUP_REMOVED lines=10> */
.L_x_113:
[----:B------:R-:W-:Y:S05]  /*0700*/  BSYNC B0 ;  /* 0x0000000000007941 */ /* 0x000fea0003800000 */
.L_x_112:
        /* <DEDUP_REMOVED lines=11> */
.L_x_123:
        /* <DEDUP_REMOVED lines=18> */
.L_x_124:
[----:B------:R-:W-:Y:S01]  /*08e0*/  @!P1 SHF.R.U32.HI R2, RZ, 0x3, R0 ;  /* 0x00000003ff029819 */ /* 0x000fe20000011600 */
[----:B---3--:R-:W-:Y:S02]  /*08f0*/  FADD.FTZ R5, R5, R10 ;  /* 0x0000000a05057221 */ /* 0x008fe40000010000 */
[----:B--2---:R-:W-:Y:S01]  /*0900*/  FADD.FTZ R7, R7, R4 ;  /* 0x0000000407077221 */ /* 0x004fe20000010000 */
[----:B------:R-:W-:-:S05]  /*0910*/  @!P1 LOP3.LUT R2, R2, 0x1ffffffc, RZ, 0xc0, !PT ;  /* 0x1ffffffc02029812 */ /* 0x000fca00078ec0ff */
[----:B------:R2:W-:Y:S04]  /*0920*/  @!P1 STS [R2+0x2000], R5 ;  /* 0x0020000502009388 */ /* 0x0005e80000000800 */
[----:B------:R2:W-:Y:S02]  /*0930*/  @!P1 STS [R2+0x2080], R7 ;  /* 0x0020800702009388 */ /* 0x0005e40000000800 */
.L_x_119:
[----:B0-----:R-:W-:Y:S01]  /*0940*/  WARPSYNC 0xffffffff ;  /* 0xffffffff00007948 */ /* 0x001fe20003800000 */
[----:B------:R-:W-:Y:S01]  /*0950*/  BAR.SYNC.DEFER_BLOCKING 0x0 ;  /* 0x0000000000007b1d */ /* 0x000fe20000010000 */
[----:B-1----:R-:W-:Y:S02]  /*0960*/  @P0 MOV R4, 0x8 ;  /* 0x0000000800040802 */ /* 0x002fe40000000f00 */
[C---:B------:R-:W-:Y:S02]  /*0970*/  ISETP.GT.U32.AND P1, PT, R18.reuse, -0x10001, PT ;  /* 0xfffeffff1200780c */ /* 0x040fe40003f24070 */
[----:B------:R-:W-:Y:S01]  /*0980*/  IADD3 R18, R18, 0x10000, RZ ;  /* 0x0001000012127810 */ /* 0x000fe20007ffe0ff */
[----:B--2---:R-:W-:-:S04]  /*0990*/  @P0 IMAD.WIDE.U32 R2, R19, R4, c[0x0][0x1e0] ;  /* 0x0000780013020625 */ /* 0x004fc800078e0004 */
[C---:B------:R-:W-:Y:S01]  /*09a0*/  @P0 IMAD.WIDE.U32 R4, R19.reuse, R4, c[0x0][0x1d8] ;  /* 0x0000760013040625 */ /* 0x040fe200078e0004 */
[----:B------:R-:W-:Y:S01]  /*09b0*/  IADD3 R19, R19, 0x8000, RZ ;  /* 0x0000800013137810 */ /* 0x000fe20007ffe0ff */
[----:B------:R-:W0:Y:S04]  /*09c0*/  @P0 LDS.64 R6, [R16.X8+0x2000] ;  /* 0x0020000010060984 */ /* 0x000e280000008a00 */
[----:B------:R-:W1:Y:S04]  /*09d0*/  @P0 LDS.64 R8, [R16.X8+0x2080] ;  /* 0x0020800010080984 */ /* 0x000e680000008a00 */
[----:B0-----:R0:W-:Y:S04]  /*09e0*/  @P0 STG.E.64 [R2.64], R6 ;  /* 0x0000000602000986 */ /* 0x0011e8000c101b04 */
[----:B-1----:R0:W-:Y:S02]  /*09f0*/  @P0 STG.E.64 [R4.64], R8 ;  /* 0x0000000804000986 */ /* 0x0021e4000c101b04 */
[----:B0-----:R-:W-:Y:S05]  /*0a00*/  @P1 BRA `(.L_x_122) ;  /* 0xfffff72000001947 */ /* 0x001fea000383ffff */
[----:B------:R-:W-:Y:S05]  /*0a10*/  EXIT ;  /* 0x000000000000794d */ /* 0x000fea0003800000 */
.L_x_120:
[----:B------:R-:W-:Y:S01]  /*0a20*/  HFMA2.MMA R9, -RZ, RZ, 0, 5.9604644775390625e-08 ;  /* 0x00000001ff097435 */ /* 0x000fe200000001ff */
[----:B--2---:R-:W-:Y:S01]  /*0a30*/  IMAD.MOV.U32 R10, RZ, RZ, R4 ;  /* 0x000000ffff0a7224 */ /* 0x004fe200078e0004 */
[----:B------:R-:W-:Y:S01]  /*0a40*/  MOV R11, 0xffffffff ;  /* 0xffffffff000b7802 */ /* 0x000fe20000000f00 */
[----:B------:R-:W-:Y:S01]  /*0a50*/  IMAD.MOV.U32 R6, RZ, RZ, 0x1f ;  /* 0x0000001fff067424 */ /* 0x000fe200078e00ff */
[----:B------:R-:W-:-:S02]  /*0a60*/  MOV R2, 0xa80 ;  /* 0x00000a8000027802 */ /* 0x000fc40000000f00 */
[----:B01----:R-:W-:Y:S05]  /*0a70*/  CALL.REL.NOINC `($__internal_8_$__cuda_sm70_shflsync_bfly_p) ;  /* 0x000003c000007944 */ /* 0x003fea0003c00000 */
[----:B-1----:R-:W-:Y:S01]  /*0a80*/  IMAD.MOV.U32 R3, RZ, RZ, R6 ;  /* 0x000000ffff037224 */ /* 0x002fe200078e0006 */
[----:B0-----:R-:W-:Y:S05]  /*0a90*/  BRA `(.L_x_123) ;  /* 0xfffffd2000007947 */ /* 0x001fea000383ffff */
.L_x_121:
[----:B------:R-:W-:Y:S01]  /*0aa0*/  HFMA2.MMA R6, -RZ, RZ, 0, 1.847743988037109375e-06 ;  /* 0x0000001fff067435 */ /* 0x000fe200000001ff */
[----:B------:R-:W-:Y:S01]  /*0ab0*/  MOV R10, R13 ;  /* 0x0000000d000a7202 */ /* 0x000fe20000000f00 */
[----:B------:R-:W-:Y:S01]  /*0ac0*/  IMAD.MOV.U32 R9, RZ, RZ, 0x2 ;  /* 0x00000002ff097424 */ /* 0x000fe200078e00ff */
[----:B------:R-:W-:Y:S01]  /*0ad0*/  MOV R2, 0xb00 ;  /* 0x00000b0000027802 */ /* 0x000fe20000000f00 */
[----:B------:R-:W-:-:S02]  /*0ae0*/  IMAD.MOV.U32 R11, RZ, RZ, -0x1 ;  /* 0xffffffffff0b7424 */ /* 0x000fc400078e00ff */
[----:B012---:R-:W-:Y:S05]  /*0af0*/  CALL.REL.NOINC `($__internal_8_$__cuda_sm70_shflsync_bfly_p) ;  /* 0x0000034000007944 */ /* 0x007fea0003c00000 */
[----:B01----:R-:W-:Y:S01]  /*0b00*/  FADD.FTZ R10, R13, R6 ;  /* 0x000000060d0a7221 */ /* 0x003fe20000010000 */
[----:B------:R-:W-:Y:S01]  /*0b10*/  MOV R9, 0x4 ;  /* 0x0000000400097802 */ /* 0x000fe20000000f00 */
[----:B------:R-:W-:Y:S01]  /*0b20*/  IMAD.MOV.U32 R6, RZ, RZ, 0x1f ;  /* 0x0000001fff067424 */ /* 0x000fe200078e00ff */
[----:B------:R-:W-:-:S02]  /*0b30*/  MOV R11, 0xffffffff ;  /* 0xffffffff000b7802 */ /* 0x000fc40000000f00 */
[----:B------:R-:W-:Y:S02]  /*0b40*/  MOV R2, 0xb60 ;  /* 0x00000b6000027802 */ /* 0x000fe40000000f00 */
[----:B------:R-:W-:Y:S05]  /*0b50*/  CALL.REL.NOINC `($__internal_8_$__cuda_sm70_shflsync_bfly_p) ;  /* 0x000002e000007944 */ /* 0x000fea0003c00000 */
[----:B01----:R-:W-:Y:S01]  /*0b60*/  FADD.FTZ R10, R10, R6 ;  /* 0x000000060a0a7221 */ /* 0x003fe20000010000 */
[----:B------:R-:W-:Y:S01]  /*0b70*/  HFMA2.MMA R6, -RZ, RZ, 0, 1.847743988037109375e-06 ;  /* 0x0000001fff067435 */ /* 0x000fe200000001ff */
[----:B------:R-:W-:Y:S01]  /*0b80*/  IMAD.MOV.U32 R9, RZ, RZ, 0x8 ;  /* 0x00000008ff097424 */ /* 0x000fe200078e00ff */
[----:B------:R-:W-:Y:S01]  /*0b90*/  MOV R2, 0xbc0 ;  /* 0x00000bc000027802 */ /* 0x000fe20000000f00 */
[----:B------:R-:W-:-:S03]  /*0ba0*/  IMAD.MOV.U32 R11, RZ, RZ, -0x1 ;  /* 0xffffffffff0b7424 */ /* 0x000fc600078e00ff */
[----:B------:R-:W-:Y:S05]  /*0bb0*/  CALL.REL.NOINC `($__internal_8_$__cuda_sm70_shflsync_bfly_p) ;  /* 0x0000028000007944 */ /* 0x000fea0003c00000 */
[----:B-1----:R-:W-:Y:S01]  /*0bc0*/  FADD.FTZ R4, R10, R6 ;  /* 0x000000060a047221 */ /* 0x002fe20000010000 */
[----:B0-----:R-:W-:Y:S01]  /*0bd0*/  MOV R9, 0x10 ;  /* 0x0000001000097802 */ /* 0x001fe20000000f00 */
[----:B------:R-:W-:Y:S01]  /*0be0*/  IMAD.MOV.U32 R6, RZ, RZ, 0x1f ;  /* 0x0000001fff067424 */ /* 0x000fe200078e00ff */
[----:B------:R-:W-:Y:S01]  /*0bf0*/  MOV R11, 0xffffffff ;  /* 0xffffffff000b7802 */ /* 0x000fe20000000f00 */
[----:B------:R-:W-:Y:S01]  /*0c00*/  IMAD.MOV.U32 R10, RZ, RZ, R4 ;  /* 0x000000ffff0a7224 */ /* 0x000fe200078e0004 */
[----:B------:R-:W-:Y:S02]  /*0c10*/  MOV R2, 0xc30 ;  /* 0x00000c3000027802 */ /* 0x000fe40000000f00 */
[----:B------:R-:W-:Y:S05]  /*0c20*/  CALL.REL.NOINC `($__internal_8_$__cuda_sm70_shflsync_bfly_p) ;  /* 0x0000021000007944 */ /* 0x000fea0003c00000 */
[----:B0-----:R-:W-:Y:S01]  /*0c30*/  HFMA2.MMA R9, -RZ, RZ, 0, 5.9604644775390625e-08 ;  /* 0x00000001ff097435 */ /* 0x001fe200000001ff */
[----:B-1----:R-:W-:Y:S01]  /*0c40*/  MOV R7, R6 ;  /* 0x0000000600077202 */ /* 0x002fe20000000f00 */
[----:B------:R-:W-:Y:S01]  /*0c50*/  IMAD.MOV.U32 R10, RZ, RZ, R5 ;  /* 0x000000ffff0a7224 */ /* 0x000fe200078e0005 */
[----:B------:R-:W-:Y:S01]  /*0c60*/  MOV R11, 0xffffffff ;  /* 0xffffffff000b7802 */ /* 0x000fe20000000f00 */
[----:B------:R-:W-:Y:S01]  /*0c70*/  IMAD.MOV.U32 R6, RZ, RZ, 0x1f ;  /* 0x0000001fff067424 */ /* 0x000fe200078e00ff */
[----:B------:R-:W-:-:S02]  /*0c80*/  MOV R2, 0xca0 ;  /* 0x00000ca000027802 */ /* 0x000fc40000000f00 */
[----:B------:R-:W-:Y:S05]  /*0c90*/  CALL.REL.NOINC `($__internal_8_$__cuda_sm70_shflsync_bfly_p) ;  /* 0x000001a000007944 */ /* 0x000fea0003c00000 */
[----:B01----:R-:W-:Y:S01]  /*0ca0*/  FADD.FTZ R10, R5, R6 ;  /* 0x00000006050a7221 */ /* 0x003fe20000010000 */
[----:B------:R-:W-:Y:S01]  /*0cb0*/  HFMA2.MMA R6, -RZ, RZ, 0, 1.847743988037109375e-06 ;  /* 0x0000001fff067435 */ /* 0x000fe200000001ff */
[----:B------:R-:W-:Y:S01]  /*0cc0*/  IMAD.MOV.U32 R9, RZ, RZ, 0x2 ;  /* 0x00000002ff097424 */ /* 0x000fe200078e00ff */
[----:B------:R-:W-:Y:S01]  /*0cd0*/  MOV R2, 0xd00 ;  /* 0x00000d0000027802 */ /* 0x000fe20000000f00 */
[----:B------:R-:W-:-:S03]  /*0ce0*/  IMAD.MOV.U32 R11, RZ, RZ, -0x1 ;  /* 0xffffffffff0b7424 */ /* 0x000fc600078e00ff */
[----:B------:R-:W-:Y:S05]  /*0cf0*/  CALL.REL.NOINC `($__internal_8_$__cuda_sm70_shflsync_bfly_p) ;  /* 0x0000014000007944 */ /* 0x000fea0003c00000 */
[----:B01----:R-:W-:Y:S01]  /*0d00*/  FADD.FTZ R10, R10, R6 ;  /* 0x000000060a0a7221 */ /* 0x003fe20000010000 */
[----:B------:R-:W-:Y:S01]  /*0d10*/  HFMA2.MMA R6, -RZ, RZ, 0, 1.847743988037109375e-06 ;  /* 0x0000001fff067435 */ /* 0x000fe200000001ff */
[----:B------:R-:W-:Y:S01]  /*0d20*/  MOV R9, 0x4 ;  /* 0x0000000400097802 */ /* 0x000fe20000000f00 */
[----:B------:R-:W-:Y:S01]  /*0d30*/  IMAD.MOV.U32 R11, RZ, RZ, -0x1 ;  /* 0xffffffffff0b7424 */ /* 0x000fe200078e00ff */
[----:B------:R-:W-:-:S03]  /*0d40*/  MOV R2, 0xd60 ;  /* 0x00000d6000027802 */ /* 0x000fc60000000f00 */
        /* <DEDUP_REMOVED lines=13> */
[----:B-1----:R-:W-:Y:S01]  /*0e20*/  MOV R5, R6 ;  /* 0x0000000600057202 */ /* 0x002fe20000000f00 */
[----:B0-----:R-:W-:Y:S05]  /*0e30*/  BRA `(.L_x_124) ;  /* 0xfffffaa000007947 */ /* 0x001fea000383ffff */
        .weak           $__internal_8_$__cuda_sm70_shflsync_bfly_p
        .type           $__internal_8_$__cuda_sm70_shflsync_bfly_p,@function
        .size           $__internal_8_$__cuda_sm70_shflsync_bfly_p,(.L_x_3415 - $__internal_8_$__cuda_sm70_shflsync_bfly_p)
$__internal_8_$__cuda_sm70_shflsync_bfly_p:
[----:B------:R-:W-:Y:S01]  /*0e40*/  HFMA2.MMA R3, -RZ, RZ, 0, 0 ;  /* 0x00000000ff037435 */ /* 0x000fe200000001ff */
[----:B------:R-:W-:Y:S04]  /*0e50*/  WARPSYNC R11 ;  /* 0x0000000b00007348 */ /* 0x000fe80003800000 */
[----:B------:R0:W1:Y:S01]  /*0e60*/  SHFL.BFLY PT, R6, R10, R9, R6 ;  /* 0x0c0000090a067389 */ /* 0x00006200000e0006 */
[----:B------:R-:W-:Y:S05]  /*0e70*/  RET.REL.NODEC R2 `(_ZN10layer_norm22ln_bwd_finalize_kernelINS_22Kernel_traits_finalizeILj65536EffffjLj1024ELj4ENS_18Kernel_traits_baseILj65536EffffjLj1024EEEEEEEvNS_9BwdParamsE) ;  /* 0xfffff18002007950 */ /* 0x000fea0003c3ffff */
.L_x_125:
        /* <DEDUP_REMOVED lines=16> */
.L_x_3415:


//--------------------- .text._ZN10layer_norm13ln_bwd_kernelINS_13Kernel_traitsIffffjLj65536ELj8ELj1ELj8ELj16ENS_18Kernel_traits_baseILj65536EffffjLj256EEEEEEEvNS_9BwdParamsE --------------------------
	.section	.text._ZN10layer_norm13ln_bwd_kernelINS_13Kernel_traitsIffffjLj65536ELj8ELj1ELj8ELj16ENS_18Kernel_traits_baseILj65536EffffjLj256EEEEEEEvNS_9BwdParamsE,"ax",@progbits
	.sectioninfo	@"SHI_REGISTERS=254"
	.align	128
        .global         _ZN10layer_norm13ln_bwd_kernelINS_13Kernel_traitsIffffjLj65536ELj8ELj1ELj8ELj16ENS_18Kernel_traits_baseILj65536EffffjLj256EEEEEEEvNS_9BwdParamsE
        .type           _ZN10layer_norm13ln_bwd_kernelINS_13Kernel_traitsIffffjLj65536ELj8ELj1ELj8ELj16ENS_18Kernel_traits_baseILj65536EffffjLj256EEEEEEEvNS_9BwdParamsE,@function
        .size           _ZN10layer_norm13ln_bwd_kernelINS_13Kernel_traitsIffffjLj65536ELj8ELj1ELj8ELj16ENS_18Kernel_traits_baseILj65536EffffjLj256EEEEEEEvNS_9BwdParamsE,(.L_x_3416 - _ZN10layer_norm13ln_bwd_kernelINS_13Kernel_traitsIffffjLj65536ELj8ELj1ELj8ELj16ENS_18Kernel_traits_baseILj65536EffffjLj256EEEEEEEvNS_9BwdParamsE)
        .other          _ZN10layer_norm13ln_bwd_kernelINS_13Kernel_traitsIffffjLj65536ELj8ELj1ELj8ELj16ENS_18Kernel_traits_baseILj65536EffffjLj256EEEEEEEvNS_9BwdParamsE,@"STO_CUDA_ENTRY STV_DEFAULT"
_ZN10layer_norm13ln_bwd_kernelINS_13Kernel_traitsIffffjLj65536ELj8ELj1ELj8ELj16ENS_18Kernel_traits_baseILj65536EffffjLj256EEEEEEEvNS_9BwdParamsE:
.text._ZN10layer_norm13ln_bwd_kernelINS_13Kernel_traitsIffffjLj65536ELj8ELj1ELj8ELj16ENS_18Kernel_traits_baseILj65536EffffjLj256EEEEEEEvNS_9BwdParamsE:
        /* <DEDUP_REMOVED lines=13> */
[----:B------:R-:W-:Y:S02]  /*00d0*/  @P0 IADD3 R21, R23, 0x3000, RZ ;  /* 0x0000300017150810 */ /* 0x000fe40007ffe0ff */
[----:B------:R-:W-:Y:S01]  /*00e0*/  SHF.R.U32.HI R22, RZ, 0x3, R22 ;  /* 0x00000003ff167819 */ /* 0x000fe20000011616 */
[-C--:B------:R-:W-:Y:S01]  /*00f0*/  @P0 IMAD.WIDE.U32 R2, R3, R120.reuse, c[0x0][0x198] ;  /* 0x0000660003020625 */ /* 0x080fe200078e0078 */
[C---:B------:R-:W-:Y:S02]  /*0100*/  @P0 IADD3 R5, R23.reuse, 0x1000, RZ ;  /* 0x0000100017050810 */ /* 0x040fe40007ffe0ff */
[----:B------:R-:W-:Y:S01]  /*0110*/  @P0 IADD3 R7, R23, 0x1800, RZ ;  /* 0x0000180017070810 */ /* 0x000fe20007ffe0ff */
[-C--:B------:R-:W-:Y:S01]  /*0120*/  @P0 IMAD.WIDE.U32 R20, R21, R120.reuse, c[0x0][0x198] ;  /* 0x0000660015140625 */ /* 0x080fe200078e0078 */
[C---:B------:R-:W-:Y:S01]  /*0130*/  @P0 IADD3 R9, R23.reuse, 0x2000, RZ ;  /* 0x0000200017090810 */ /* 0x040fe20007ffe0ff */
[----:B------:R0:W5:Y:S01]  /*0140*/  @P0 LDG.E.128 R92, [R2.64] ;  /* 0x00000006025c0981 */ /* 0x000162000c1e1d00 */
[----:B------:R-:W-:Y:S01]  /*0150*/  @P0 IADD3 R11, R23, 0x2800, RZ ;  /* 0x00002800170b0810 */ /* 0x000fe20007ffe0ff */
[-C--:B------:R-:W-:Y:S01]  /*0160*/  @P0 IMAD.WIDE.U32 R4, R5, R120.reuse, c[0x0][0x198] ;  /* 0x0000660005040625 */ /* 0x080fe200078e0078 */
[C---:B------:R-:W-:Y:S01]  /*0170*/  @P0 IADD3 R13, R23.reuse, 0x3800, RZ ;  /* 0x00003800170d0810 */ /* 0x040fe20007ffe0ff */
[----:B------:R1:W5:Y:S01]  /*0180*/  @P0 LDG.E.128 R72, [R20.64] ;  /* 0x0000000614480981 */ /* 0x000362000c1e1d00 */
[----:B------:R-:W-:Y:S01]  /*0190*/  @P0 LEA R28, P1, R23, c[0x0][0x198], 0x4 ;  /* 0x00006600171c0a11 */ /* 0x000fe200078220ff */
[----:B------:R-:W-:Y:S01]  /*01a0*/  @P0 IMAD.WIDE.U32 R6, R7, R120, c[0x0][0x198] ;  /* 0x0000660007060625 */ /* 0x000fe200078e0078 */
[----:B------:R-:W-:Y:S01]  /*01b0*/  LEA.HI R116, R27, R22, RZ, 0x18 ;  /* 0x000000161b747211 */ /* 0x000fe200078fc0ff */
[----:B------:R2:W5:Y:S01]  /*01c0*/  @P0 LDG.E.128 R88, [R4.64] ;  /* 0x0000000604580981 */ /* 0x000562000c1e1d00 */
[----:B------:R-:W-:Y:S01]  /*01d0*/  @P0 LEA.HI.X R29, R23, c[0x0][0x19c], RZ, 0x4, P1 ;  /* 0x00006700171d0a11 */ /* 0x000fe200008f24ff */
[----:B------:R-:W-:-:S02]  /*01e0*/  @P0 IMAD.WIDE.U32 R8, R9, R120, c[0x0][0x198] ;  /* 0x0000660009080625 */ /* 0x000fc400078e0078 */
[----:B------:R3:W5:Y:S02]  /*01f0*/  @P0 LDG.E.128 R84, [R6.64] ;  /* 0x0000000606540981 */ /* 0x000764000c1e1d00 */
[----:B------:R-:W-:Y:S01]  /*0200*/  @P0 IMAD.WIDE.U32 R10, R11, R120, c[0x0][0x198] ;  /* 0x000066000b0a0625 */ /* 0x000fe200078e0078 */
[----:B-1----:R-:W-:Y:S01]  /*0210*/  MOV R21, R116 ;  /* 0x0000007400157202 */ /* 0x002fe20000000f00 */
[----:B------:R1:W5:Y:S02]  /*0220*/  @P0 LDG.E.128 R80, [R8.64] ;  /* 0x0000000608500981 */ /* 0x000364000c1e1d00 */
[----:B0-----:R-:W-:Y:S02]  /*0230*/  @P0 IMAD.WIDE.U32 R2, R13, R120, c[0x0][0x198] ;  /* 0x000066000d020625 */ /* 0x001fe400078e0078 */
        /* <DEDUP_REMOVED lines=8> */
[----:B0-----:R-:W-:Y:S01]  /*02c0*/  CS2R R10, SRZ ;  /* 0x00000000000a7805 */ /* 0x001fe2000001ff00 */
[----:B-1----:R-:W-:Y:S01]  /*02d0*/  CS2R R8, SRZ ;  /* 0x0000000000087805 */ /* 0x002fe2000001ff00 */
[----:B---3--:R-:W-:Y:S01]  /*02e0*/  CS2R R6, SRZ ;  /* 0x0000000000067805 */ /* 0x008fe2000001ff00 */
[----:B--2---:R-:W-:Y:S01]  /*02f0*/  CS2R R4, SRZ ;  /* 0x0000000000047805 */ /* 0x004fe2000001ff00 */
        /* <DEDUP_REMOVED lines=24> */
[----:B------:R-:W-:Y:S05]  /*0480*/  @P0 BRA `(.L_x_126) ;  /* 0x00002dc000000947 */ /* 0x000fea0003800000 */
[----:B----4-:R-:W-:-:S05]  /*0490*/  IMAD.WIDE.U32 R120, R23, R120, c[0x0][0x190] ;  /* 0x0000640017787625 */ /* 0x010fca00078e0078 */
[----:B------:R0:W5:Y:S04]  /*04a0*/  LDG.E.128 R60, [R120.64] ;  /* 0x00000006783c7981 */ /* 0x000168000c1e1d00 */
[----:B------:R0:W5:Y:S04]  /*04b0*/  LDG.E.128 R56, [R120.64+0x8000] ;  /* 0x0080000678387981 */ /* 0x000168000c1e1d00 */
[----:B------:R0:W5:Y:S04]  /*04c0*/  LDG.E.128 R52, [R120.64+0x10000] ;  /* 0x0100000678347981 */ /* 0x000168000c1e1d00 */
[----:B------:R0:W5:Y:S04]  /*04d0*/  LDG.E.128 R48, [R120.64+0x18000] ;  /* 0x0180000678307981 */ /* 0x000168000c1e1d00 */
[----:B------:R0:W5:Y:S04]  /*04e0*/  LDG.E.128 R44, [R120.64+0x20000] ;  /* 0x02000006782c7981 */ /* 0x000168000c1e1d00 */
[----:B------:R0:W5:Y:S04]  /*04f0*/  LDG.E.128 R40, [R120.64+0x28000] ;  /* 0x0280000678287981 */ /* 0x000168000c1e1d00 */
[----:B------:R0:W5:Y:S04]  /*0500*/  LDG.E.128 R36, [R120.64+0x30000] ;  /* 0x0300000678247981 */ /* 0x000168000c1e1d00 */
[----:B------:R0:W5:Y:S01]  /*0510*/  LDG.E.128 R32, [R120.64+0x38000] ;  /* 0x0380000678207981 */ /* 0x000162000c1e1d00 */
        /* <DEDUP_REMOVED lines=34> */
[----:B0-----:R-:W-:-:S02]  /*0740*/  CS2R R198, SRZ ;  /* 0x0000000000c67805 */ /* 0x001fc4000001ff00 */
.L_x_134:
[----:B------:R-:W-:Y:S01]  /*0750*/  ISETP.NE.U32.AND P0, PT, RZ, c[0x0][0x178], PT ;  /* 0x00005e00ff007a0c */ /* 0x000fe20003f05070 */
[----:B------:R-:W-:Y:S01]  /*0760*/  HFMA2.MMA R157, -RZ, RZ, 0, 9.5367431640625e-07 ;  /* 0x00000010ff9d7435 */ /* 0x000fe200000001ff */
[----:B------:R-:W-:-:S02]  /*0770*/  SHF.L.U32 R222, R21, 0xe, RZ ;  /* 0x0000000e15de7819 */ /* 0x000fc400000006ff */
[----:B------:R-:W-:Y:S02]  /*0780*/  ISETP.NE.AND.EX P0, PT, RZ, c[0x0][0x17c], PT, P0 ;  /* 0x00005f00ff007a0c */ /* 0x000fe40003f05300 */
[----:B------:R-:W-:-:S04]  /*0790*/  LOP3.LUT R222, R222, R23, RZ, 0xfc, !PT ;  /* 0x00000017dede7212 */ /* 0x000fc800078efcff */
[----:B------:R-:W-:-:S07]  /*07a0*/  IADD3 R221, R222, 0x800, RZ ;  /* 0x00000800dedd7810 */ /* 0x000fce0007ffe0ff */
[----:B------:R-:W-:-:S04]  /*07b0*/  @P0 LEA R96, P1, R222, c[0x0][0x178], 0x4 ;  /* 0x00005e00de600a11 */ /* 0x000fc800078220ff */
[C---:B------:R-:W-:Y:S01]  /*07c0*/  @P0 LEA.HI.X R97, R222.reuse, c[0x0][0x17c], RZ, 0x4, P1 ;  /* 0x00005f00de610a11 */ /* 0x040fe200008f24ff */
[----:B------:R-:W-:Y:S01]  /*07d0*/  @P0 IMAD.WIDE.U32 R100, R221, R157, c[0x0][0x178] ;  /* 0x00005e00dd640625 */ /* 0x000fe200078e009d */
[----:B------:R-:W-:-:S04]  /*07e0*/  IADD3 R220, R222, 0x1000, RZ ;  /* 0x00001000dedc7810 */ /* 0x000fc80007ffe0ff */
[----:B------:R-:W2:Y:S01]  /*07f0*/  @P0 LDG.E.128 R96, [R96.64] ;  /* 0x0000000660600981 */ /* 0x000ea2000c1e1d00 */
[----:B------:R-:W-:-:S03]  /*0800*/  @P0 IMAD.WIDE.U32 R104, R220, R157, c[0x0][0x178] ;  /* 0x00005e00dc680625 */ /* 0x000fc600078e009d */
[----:B------:R-:W3:Y:S01]  /*0810*/  @P0 LDG.E.128 R100, [R100.64] ;  /* 0x0000000664640981 */ /* 0x000ee2000c1e1d00 */
[----:B------:R-:W-:-:S03]  /*0820*/  IADD3 R200, R222, 0x1800, RZ ;  /* 0x00001800dec87810 */ /* 0x000fc60007ffe0ff */
[----:B------:R-:W4:Y:S01]  /*0830*/  @P0 LDG.E.128 R104, [R104.64] ;  /* 0x0000000668680981 */ /* 0x000f22000c1e1d00 */
[----:B------:R-:W-:Y:S01]  /*0840*/  IADD3 R201, R222, 0x2000, RZ ;  /* 0x00002000dec97810 */ /* 0x000fe20007ffe0ff */
[----:B------:R-:W-:-:S04]  /*0850*/  @P0 IMAD.WIDE.U32 R108, R200, R157, c[0x0][0x178] ;  /* 0x00005e00c86c0625 */ /* 0x000fc800078e009d */
[----:B------:R-:W-:Y:S02]  /*0860*/  @P0 IMAD.WIDE.U32 R112, R201, R157, c[0x0][0x178] ;  /* 0x00005e00c9700625 */ /* 0x000fe400078e009d */
[----:B------:R-:W2:Y:S04]  /*0870*/  @P0 LDG.E.128 R108, [R108.64] ;  /* 0x000000066c6c0981 */ /* 0x000ea8000c1e1d00 */
[----:B------:R-:W2:Y:S01]  /*0880*/  @P0 LDG.E.128 R112, [R112.64] ;  /* 0x0000000670700981 */ /* 0x000ea2000c1e1d00 */
[C---:B------:R-:W-:Y:S02]  /*0890*/  IADD3 R202, R222.reuse, 0x2800, RZ ;  /* 0x00002800deca7810 */ /* 0x040fe40007ffe0ff */
[----:B------:R-:W-:-:S03]  /*08a0*/  IADD3 R203, R222, 0x3000, RZ ;  /* 0x00003000decb7810 */ /* 0x000fc60007ffe0ff */
[----:B------:R-:W-:-:S04]  /*08b0*/  @P0 IMAD.WIDE.U32 R116, R202, R157, c[0x0][0x178] ;  /* 0x00005e00ca740625 */ /* 0x000fc800078e009d */
[----:B------:R-:W-:Y:S02]  /*08c0*/  @P0 IMAD.WIDE.U32 R120, R203, R157, c[0x0][0x178] ;  /* 0x00005e00cb780625 */ /* 0x000fe400078e009d */
[----:B------:R-:W2:Y:S04]  /*08d0*/  @P0 LDG.E.128 R116, [R116.64] ;  /* 0x0000000674740981 */ /* 0x000ea8000c1e1d00 */
[----:B------:R-:W2:Y:S01]  /*08e0*/  @P0 LDG.E.128 R120, [R120.64] ;  /* 0x0000000678780981 */ /* 0x000ea2000c1e1d00 */
[----:B------:R-:W-:-:S05]  /*08f0*/  IADD3 R204, R222, 0x3800, RZ ;  /* 0x00003800decc7810 */ /* 0x000fca0007ffe0ff */
[----:B------:R-:W-:-:S06]  /*0900*/  @P0 IMAD.WIDE.U32 R124, R204, R157, c[0x0][0x178] ;  /* 0x00005e00cc7c0625 */ /* 0x000fcc00078e009d */
[----:B------:R-:W2:Y:S01]  /*0910*/  @P0 LDG.E.128 R124, [R124.64] ;  /* 0x000000067c7c0981 */ /* 0x000ea2000c1e1d00 */
[----:B------:R-:W-:-:S04]  /*0920*/  @!P0 LEA R130, P1, R222, c[0x0][0x170], 0x4 ;  /* 0x00005c00de828a11 */ /* 0x000fc800078220ff */
[----:B------:R-:W-:Y:S01]  /*0930*/  @!P0 LEA.HI.X R131, R222, c[0x0][0x174], RZ, 0x4, P1 ;  /* 0x00005d00de838a11 */ /* 0x000fe200008f24ff */
[----:B------:R-:W-:-:S04]  /*0940*/  @!P0 IMAD.WIDE.U32 R138, R221, R157, c[0x0][0x170] ;  /* 0x00005c00dd8a8625 */ /* 0x000fc800078e009d */
[-C--:B------:R-:W-:Y:S01]  /*0950*/  @!P0 IMAD.WIDE.U32 R134, R220, R157.reuse, c[0x0][0x170] ;  /* 0x00005c00dc868625 */ /* 0x080fe200078e009d */
[----:B------:R-:W-:Y:S02]  /*0960*/  MOV R206, 0x4 ;  /* 0x0000000400ce7802 */ /* 0x000fe40000000f00 */
[----:B------:R-:W-:Y:S01]  /*0970*/  @P0 MOV R239, RZ ;  /* 0x000000ff00ef0202 */ /* 0x000fe20000000f00 */
[----:B------:R-:W-:-:S04]  /*0980*/  @!P0 IMAD.WIDE.U32 R132, R200, R157, c[0x0][0x170] ;  /* 0x00005c00c8848625 */ /* 0x000fc800078e009d */
[----:B------:R-:W-:-:S04]  /*0990*/  @!P0 IMAD.WIDE R128, R21, R206, c[0x0][0x180] ;  /* 0x0000600015808625 */ /* 0x000fc800078e02ce */
[----:B------:R-:W-:Y:S01]  /*09a0*/  IMAD.WIDE R206, R21, R206, c[0x0][0x188] ;  /* 0x0000620015ce7625 */ /* 0x000fe200078e02ce */
[----:B------:R0:W2:Y:S03]  /*09b0*/  @!P0 LDG.E R239, [R128.64] ;  /* 0x0000000680ef8981 */ /* 0x0000a6000c1e1900 */
[-C--:B------:R-:W-:Y:S02]  /*09c0*/  @!P0 IMAD.WIDE.U32 R136, R201, R157.reuse, c[0x0][0x170] ;  /* 0x00005c00c9888625 */ /* 0x080fe400078e009d */
[----:B------:R-:W2:Y:S02]  /*09d0*/  LDG.E R206, [R206.64] ;  /* 0x00000006cece7981 */ /* 0x000ea4000c1e1900 */
[----:B------:R-:W-:-:S04]  /*09e0*/  @!P0 IMAD.WIDE.U32 R140, R202, R157, c[0x0][0x170] ;  /* 0x00005c00ca8c8625 */ /* 0x000fc800078e009d */
[----:B------:R-:W-:-:S04]  /*09f0*/  @!P0 IMAD.WIDE.U32 R144, R203, R157, c[0x0][0x170] ;  /* 0x00005c00cb908625 */ /* 0x000fc800078e009d */
[----:B------:R-:W-:-:S04]  /*0a00*/  @!P0 IMAD.WIDE.U32 R148, R204, R157, c[0x0][0x170] ;  /* 0x00005c00cc948625 */ /* 0x000fc800078e009d */
[----:B0-----:R-:W-:-:S04]  /*0a10*/  IMAD.WIDE.U32 R128, R222, R157, c[0x0][0x1b8] ;  /* 0x00006e00de807625 */ /* 0x001fc800078e009d */
[----:B------:R-:W-:-:S06]  /*0a20*/  IMAD.WIDE.U32 R152, R203, R157, c[0x0][0x1b8] ;  /* 0x00006e00cb987625 */ /* 0x000fcc00078e009d */
[----:B------:R-:W2:Y:S04]  /*0a30*/  LDG.E.128 R152, [R152.64] ;  /* 0x0000000698987981 */ /* 0x000ea8000c1e1d00 */
[----:B------:R0:W2:Y:S04]  /*0a40*/  @!P0 LDG.E.128 R96, [R130.64] ;  /* 0x0000000682608981 */ /* 0x0000a8000c1e1d00 */
[----:B------:R1:W3:Y:S04]  /*0a50*/  @!P0 LDG.E.128 R100, [R138.64] ;  /* 0x000000068a648981 */ /* 0x0002e8000c1e1d00 */
[----:B------:R1:W4:Y:S04]  /*0a60*/  @!P0 LDG.E.128 R104, [R134.64] ;  /* 0x0000000686688981 */ /* 0x000328000c1e1d00 */
[----:B0-----:R-:W4:Y:S04]  /*0a70*/  LDG.E.128 R128, [R128.64] ;  /* 0x0000000680807981 */ /* 0x001f28000c1e1d00 */
[----:B------:R0:W4:Y:S04]  /*0a80*/  @!P0 LDG.E.128 R108, [R132.64] ;  /* 0x00000006846c8981 */ /* 0x000128000c1e1d00 */
[----:B------:R0:W4:Y:S04]  /*0a90*/  @!P0 LDG.E.128 R112, [R136.64] ;  /* 0x0000000688708981 */ /* 0x000128000c1e1d00 */
[----:B------:R0:W4:Y:S04]  /*0aa0*/  @!P0 LDG.E.128 R116, [R140.64] ;  /* 0x000000068c748981 */ /* 0x000128000c1e1d00 */
[----:B------:R0:W4:Y:S04]  /*0ab0*/  @!P0 LDG.E.128 R120, [R144.64] ;  /* 0x0000000690788981 */ /* 0x000128000c1e1d00 */
[----:B------:R1:W4:Y:S01]  /*0ac0*/  @!P0 LDG.E.128 R124, [R148.64] ;  /* 0x00000006947c8981 */ /* 0x000322000c1e1d00 */
[----:B0-----:R-:W-:-:S06]  /*0ad0*/  IMAD.WIDE.U32 R132, R221, R157, c[0x0][0x1b8] ;  /* 0x00006e00dd847625 */ /* 0x001fcc00078e009d */
[----:B-1----:R-:W4:Y:S01]  /*0ae0*/  LDG.E.128 R132, [R132.64] ;  /* 0x0000000684847981 */ /* 0x002f22000c1e1d00 */
[----:B------:R-:W-:-:S06]  /*0af0*/  IMAD.WIDE.U32 R136, R220, R157, c[0x0][0x1b8] ;  /* 0x00006e00dc887625 */ /* 0x000fcc00078e009d */
[----:B------:R-:W4:Y:S01]  /*0b00*/  LDG.E.128 R136, [R136.64] ;  /* 0x0000000688887981 */ /* 0x000f22000c1e1d00 */
        /* <DEDUP_REMOVED lines=8> */
[----:B-----5:R-:W0:Y:S08]  /*0b90*/  @P0 MUFU.RCP R214, R62 ;  /* 0x0000003e00d60308 */ /* 0x020e300000001000 */
        /* <DEDUP_REMOVED lines=19> */
[----:B------:R-:W-:Y:S01]  /*0cd0*/  @P0 MUFU.RCP R209, R54 ;  /* 0x0000003600d10308 */ /* 0x000fe20000001000 */
[----:B--2---:R-:W-:-:S04]  /*0ce0*/  @P0 FADD.FTZ R217, -R66, R98 ;  /* 0x0000006242d90221 */ /* 0x004fc80000010100 */
[----:B0-----:R-:W-:Y:S02]  /*0cf0*/  @P0 FMUL.FTZ R217, R217, R214 ;  /* 0x000000d6d9d90220 */ /* 0x001fe40000410000 */
[----:B---3--:R-:W-:-:S04]  /*0d00*/  @P0 FADD.FTZ R214, -R93, R101 ;  /* 0x000000655dd60221 */ /* 0x008fc80000010100 */
[----:B-1----:R-:W-:Y:S02]  /*0d10*/  @P0 FMUL.FTZ R214, R214, R233 ;  /* 0x000000e9d6d60220 */ /* 0x002fe40000410000 */
[----:B----4-:R-:W-:-:S04]  /*0d20*/  @P0 FADD.FTZ R233, -R89, R105 ;  /* 0x0000006959e90221 */ /* 0x010fc80000010100 */
[----:B------:R-:W-:Y:S02]  /*0d30*/  @P0 FMUL.FTZ R210, R233, R210 ;  /* 0x000000d2e9d20220 */ /* 0x000fe40000410000 */
[----:B------:R-:W-:Y:S02]  /*0d40*/  @P0 FADD.FTZ R233, -R91, R107 ;  /* 0x0000006b5be90221 */ /* 0x000fe40000010100 */
[----:B------:R-:W-:Y:S02]  /*0d50*/  @P0 FADD.FTZ R219, -R64, R96 ;  /* 0x0000006040db0221 */ /* 0x000fe40000010100 */
[----:B------:R-:W-:Y:S02]  /*0d60*/  @P0 FMUL.FTZ R208, R233, R208 ;  /* 0x000000d0e9d00220 */ /* 0x000fe40000410000 */
[----:B------:R-:W-:Y:S02]  /*0d70*/  @P0 FADD.FTZ R215, -R92, R100 ;  /* 0x000000645cd70221 */ /* 0x000fe40000010100 */
[----:B------:R-:W-:-:S02]  /*0d80*/  @!P0 FADD.FTZ R233, R100, -R239 ;  /* 0x800000ef64e98221 */ /* 0x000fc40000010000 */
[----:B------:R-:W-:Y:S02]  /*0d90*/  @P0 FADD.FTZ R218, -R65, R97 ;  /* 0x0000006141da0221 */ /* 0x000fe40000010100 */
[----:B------:R-:W-:Y:S02]  /*0da0*/  @P0 FADD.FTZ R100, -R86, R110 ;  /* 0x0000006e56640221 */ /* 0x000fe40000010100 */
[----:B------:R-:W-:Y:S02]  /*0db0*/  @P0 FMUL.FTZ R219, R219, R212 ;  /* 0x000000d4dbdb0220 */ /* 0x000fe40000410000 */
[----:B------:R-:W-:Y:S02]  /*0dc0*/  @!P0 FADD.FTZ R101, R101, -R239 ;  /* 0x800000ef65658221 */ /* 0x000fe40000010000 */
[----:B------:R-:W-:Y:S02]  /*0dd0*/  @P0 FADD.FTZ R212, -R95, R103 ;  /* 0x000000675fd40221 */ /* 0x000fe40000010100 */
[----:B------:R-:W-:-:S02]  /*0de0*/  @P0 FADD.FTZ R216, -R67, R99 ;  /* 0x0000006343d80221 */ /* 0x000fc40000010100 */
[----:B------:R-:W-:Y:S02]  /*0df0*/  @P0 FMUL.FTZ R218, R218, R213 ;  /* 0x000000d5dada0220 */ /* 0x000fe40000410000 */
[----:B------:R-:W-:Y:S02]  /*0e00*/  @P0 FMUL.FTZ R223, R100, R223 ;  /* 0x000000df64df0220 */ /* 0x000fe40000410000 */
[----:B------:R-:W-:Y:S02]  /*0e10*/  @P0 FADD.FTZ R213, -R94, R102 ;  /* 0x000000665ed50221 */ /* 0x000fe40000010100 */
[----:B------:R-:W-:Y:S02]  /*0e20*/  @P0 FADD.FTZ R100, -R80, R112 ;  /* 0x0000007050640221 */ /* 0x000fe40000010100 */
[----:B------:R-:W-:Y:S02]  /*0e30*/  @!P0 FMUL.FTZ R214, R206, R101 ;  /* 0x00000065ced68220 */ /* 0x000fe40000410000 */
[----:B------:R-:W-:-:S02]  /*0e40*/  @P0 FMUL.FTZ R212, R212, R235 ;  /* 0x000000ebd4d40220 */ /* 0x000fc40000410000 */
[----:B------:R-:W-:Y:S02]  /*0e50*/  @!P0 FADD.FTZ R101, R102, -R239 ;  /* 0x800000ef66658221 */ /* 0x000fe40000010000 */
[----:B------:R-:W-:Y:S02]  /*0e60*/  @P0 FMUL.FTZ R216, R216, R231 ;  /* 0x000000e7d8d80220 */ /* 0x000fe40000410000 */
[----:B------:R-:W-:Y:S01]  /*0e70*/  @P0 FMUL.FTZ R215, R215, R230 ;  /* 0x000000e6d7d70220 */ /* 0x000fe20000410000 */
[----:B------:R-:W0:Y:S01]  /*0e80*/  @P0 MUFU.RCP R231, R40 ;  /* 0x0000002800e70308 */ /* 0x000e220000001000 */
[----:B------:R-:W-:Y:S02]  /*0e90*/  @P0 FADD.FTZ R235, -R85, R109 ;  /* 0x0000006d55eb0221 */ /* 0x000fe40000010100 */
[----:B------:R-:W-:Y:S02]  /*0ea0*/  @P0 FADD.FTZ R230, -R88, R104 ;  /* 0x0000006858e60221 */ /* 0x000fe40000010100 */
[----:B------:R-:W-:-:S02]  /*0eb0*/  @P0 FMUL.FTZ R213, R213, R232 ;  /* 0x000000e8d5d50220 */ /* 0x000fc40000410000 */
[----:B------:R-:W-:Y:S02]  /*0ec0*/  @P0 FMUL.FTZ R225, R100, R225 ;  /* 0x000000e164e10220 */ /* 0x000fe40000410000 */
[----:B------:R-:W-:Y:S02]  /*0ed0*/  @P0 FADD.FTZ R100, -R81, R113 ;  /* 0x0000007151640221 */ /* 0x000fe40000010100 */
[----:B------:R-:W-:Y:S02]  /*0ee0*/  @!P0 FMUL.FTZ R213, R206, R101 ;  /* 0x00000065ced58220 */ /* 0x000fe40000410000 */
[----:B------:R-:W-:Y:S02]  /*0ef0*/  @P0 FADD.FTZ R101, -R83, R115 ;  /* 0x0000007353650221 */ /* 0x000fe40000010100 */
[----:B------:R-:W-:Y:S02]  /*0f00*/  @P0 FMUL.FTZ R224, R235, R224 ;  /* 0x000000e0ebe00220 */ /* 0x000fe40000410000 */
[----:B------:R-:W-:Y:S01]  /*0f10*/  @!P0 FMUL.FTZ R215, R206, R233 ;  /* 0x000000e9ced78220 */ /* 0x000fe20000410000 */
[----:B------:R-:W1:Y:S01]  /*0f20*/  @P0 MUFU.RCP R235, R43 ;  /* 0x0000002b00eb0308 */ /* 0x000e620000001000 */
[----:B------:R-:W-:-:S02]  /*0f30*/  @P0 FMUL.FTZ R211, R230, R211 ;  /* 0x000000d3e6d30220 */ /* 0x000fc40000410000 */
[----:B------:R-:W-:Y:S02]  /*0f40*/  @P0 FADD.FTZ R233, -R87, R111 ;  /* 0x0000006f57e90221 */ /* 0x000fe40000010100 */
[----:B------:R-:W-:Y:S02]  /*0f50*/  @P0 FMUL.FTZ R227, R100, R227 ;  /* 0x000000e364e30220 */ /* 0x000fe40000410000 */
[----:B------:R-:W-:Y:S01]  /*0f60*/  @P0 FADD.FTZ R100, -R82, R114 ;  /* 0x0000007252640221 */ /* 0x000fe20000010100 */
[----:B------:R-:W2:Y:S01]  /*0f70*/  @P0 MUFU.RCP R230, R41 ;  /* 0x0000002900e60308 */ /* 0x000ea20000001000 */
[----:B------:R-:W-:Y:S02]  /*0f80*/  @P0 FMUL.FTZ R228, R101, R228 ;  /* 0x000000e465e40220 */ /* 0x000fe40000410000 */
[----:B------:R-:W-:Y:S02]  /*0f90*/  @!P0 FADD.FTZ R101, R104, -R239 ;  /* 0x800000ef68658221 */ /* 0x000fe40000010000 */
[----:B------:R-:W-:-:S02]  /*0fa0*/  @P0 FMUL.FTZ R226, R233, R226 ;  /* 0x000000e2e9e20220 */ /* 0x000fc40000410000 */
[----:B------:R-:W-:Y:S01]  /*0fb0*/  @P0 FMUL.FTZ R229, R100, R229 ;  /* 0x000000e564e50220 */ /* 0x000fe20000410000 */
[----:B------:R-:W3:Y:S01]  /*0fc0*/  @P0 MUFU.RCP R233, R37 ;  /* 0x0000002500e90308 */ /* 0x000ee20000001000 */
[----:B------:R-:W-:Y:S02]  /*0fd0*/  @!P0 FADD.FTZ R103, R103, -R239 ;  /* 0x800000ef67678221 */ /* 0x000fe40000010000 */
[----:B------:R-:W-:Y:S02]  /*0fe0*/  @P0 FADD.FTZ R100, -R76, R116 ;  /* 0x000000744c640221 */ /* 0x000fe40000010100 */
[----:B------:R-:W-:Y:S02]  /*0ff0*/  @!P0 FMUL.FTZ R211, R206, R101 ;  /* 0x00000065ced38220 */ /* 0x000fe40000410000 */
[----:B------:R-:W-:Y:S02]  /*1000*/  @P0 FADD.FTZ R101, -R78, R118 ;  /* 0x000000764e650221 */ /* 0x000fe40000010100 */
[----:B------:R-:W-:-:S02]  /*1010*/  @!P0 FMUL.FTZ R212, R206, R103 ;  /* 0x00000067ced48220 */ /* 0x000fc40000410000 */
[----:B0-----:R-:W-:Y:S02]  /*1020*/  @P0 FMUL.FTZ R231, R100, R231 ;  /* 0x000000e764e70220 */ /* 0x001fe40000410000 */
[----:B------:R-:W-:Y:S02]  /*1030*/  @P0 FADD.FTZ R103, -R77, R117 ;  /* 0x000000754d670221 */ /* 0x000fe40000010100 */
[----:B------:R-:W-:Y:S02]  /*1040*/  @P0 FADD.FTZ R100, -R79, R119 ;  /* 0x000000774f640221 */ /* 0x000fe40000010100 */
[----:B------:R-:W-:Y:S02]  /*1050*/  @P0 FMUL.FTZ R236, R101, R236 ;  /* 0x000000ec65ec0220 */ /* 0x000fe40000410000 */
[----:B------:R-:W-:Y:S02]  /*1060*/  @P0 FADD.FTZ R101, -R72, R120 ;  /* 0x0000007848650221 */ /* 0x000fe40000010100 */
[----:B-1----:R-:W-:-:S02]  /*1070*/  @P0 FMUL.FTZ R235, R100, R235 ;  /* 0x000000eb64eb0220 */ /* 0x002fc40000410000 */
[----:B------:R-:W-:Y:S02]  /*1080*/  @P0 FADD.FTZ R232, -R90, R106 ;  /* 0x0000006a5ae80221 */ /* 0x000fe40000010100 */
[----:B--2---:R-:W-:Y:S02]  /*1090*/  @P0 FMUL.FTZ R230, R103, R230 ;  /* 0x000000e667e60220 */ /* 0x004fe40000410000 */
[----:B------:R-:W-:Y:S01]  /*10a0*/  @P0 FMUL.FTZ R234, R101, R234 ;  /* 0x000000ea65ea0220 */ /* 0x000fe20000410000 */
[----:B------:R-:W0:Y:S01]  /*10b0*/  @P0 MUFU.RCP R103, R39 ;  /* 0x0000002700670308 */ /* 0x000e220000001000 */
[----:B------:R-:W-:Y:S02]  /*10c0*/  @P0 FADD.FTZ R100, -R73, R121 ;  /* 0x0000007949640221 */ /* 0x000fe40000010100 */
[----:B------:R-:W-:Y:S02]  /*10d0*/  @!P0 FADD.FTZ R101, R106, -R239 ;  /* 0x800000ef6a658221 */ /* 0x000fe40000010000 */
[----:B------:R-:W-:-:S02]  /*10e0*/  @P0 FMUL.FTZ R209, R232, R209 ;  /* 0x000000d1e8d10220 */ /* 0x000fc40000410000 */
[----:B---3--:R-:W-:Y:S02]  /*10f0*/  @P0 FMUL.FTZ R233, R100, R233 ;  /* 0x000000e964e90220 */ /* 0x008fe40000410000 */
[----:B------:R-:W-:Y:S01]  /*1100*/  @!P0 FMUL.FTZ R209, R206, R101 ;  /* 0x00000065ced18220 */ /* 0x000fe20000410000 */
[----:B------:R-:W1:Y:S01]  /*1110*/  @P0 MUFU.RCP R100, R33 ;  /* 0x0000002100640308 */ /* 0x000e620000001000 */
[----:B------:R-:W-:-:S07]  /*1120*/  @!P0 FADD.FTZ R101, R96, -R239 ;  /* 0x800000ef60658221 */ /* 0x000fce0000010000 */
[----:B------:R-:W2:Y:S01]  /*1130*/  @P0 MUFU.RCP R96, R34 ;  /* 0x0000002200600308 */ /* 0x000ea20000001000 */
[----:B------:R-:W-:Y:S02]  /*1140*/  @P0 FADD.FTZ R238, -R75, R123 ;  /* 0x0000007b4bee0221 */ /* 0x000fe40000010100 */
[----:B------:R-:W-:Y:S02]  /*1150*/  @!P0 FADD.FTZ R97, R97, -R239 ;  /* 0x800000ef61618221 */ /* 0x000fe40000010000 */
[----:B------:R-:W-:Y:S02]  /*1160*/  @!P0 FMUL.FTZ R219, R206, R101 ;  /* 0x00000065cedb8220 */ /* 0x000fe40000410000 */
[----:B0-----:R-:W-:Y:S02]  /*1170*/  @P0 FMUL.FTZ R238, R238, R103 ;  /* 0x00000067eeee0220 */ /* 0x001fe40000410000 */
[----:B------:R-:W-:Y:S02]  /*1180*/  @!P0 FADD.FTZ R243, R113, -R239 ;  /* 0x800000ef71f38221 */ /* 0x000fe40000010000 */
[----:B------:R-:W-:-:S02]  /*1190*/  @!P0 FADD.FTZ R103, R98, -R239 ;  /* 0x800000ef62678221 */ /* 0x000fc40000010000 */
[----:B------:R-:W-:Y:S02]  /*11a0*/  @P0 FADD.FTZ R113, -R69, R125 ;  /* 0x0000007d45710221 */ /* 0x000fe40000010100 */
[----:B------:R-:W-:Y:S02]  /*11b0*/  @P0 FADD.FTZ R98, -R70, R126 ;  /* 0x0000007e46620221 */ /* 0x000fe40000010100 */
[----:B------:R-:W-:Y:S02]  /*11c0*/  @!P0 FMUL.FTZ R218, R206, R97 ;  /* 0x00000061ceda8220 */ /* 0x000fe40000410000 */
[C---:B------:R-:W-:Y:S02]  /*11d0*/  FADD.FTZ R195, R128.reuse, R195 ;  /* 0x000000c380c37221 */ /* 0x040fe40000010000 */
[----:B------:R-:W-:Y:S02]  /*11e0*/  FFMA.FTZ R199, R128, R219, R199 ;  /* 0x000000db80c77223 */ /* 0x000fe400000100c7 */
[----:B------:R-:W-:-:S02]  /*11f0*/  FMUL.FTZ R128, R60, R128 ;  /* 0x000000803c807220 */ /* 0x000fc40000410000 */
[----:B------:R-:W-:Y:S02]  /*1200*/  @!P0 FADD.FTZ R245, R114, -R239 ;  /* 0x800000ef72f58221 */ /* 0x000fe40000010000 */
[----:B-1----:R-:W-:Y:S02]  /*1210*/  @P0 FMUL.FTZ R114, R113, R100 ;  /* 0x0000006471720220 */ /* 0x002fe40000410000 */
[----:B--2---:R-:W-:Y:S02]  /*1220*/  @P0 FMUL.FTZ R113, R98, R96 ;  /* 0x0000006062710220 */ /* 0x004fe40000410000 */
[C---:B------:R-:W-:Y:S02]  /*1230*/  FADD.FTZ R196, R129.reuse, R196 ;  /* 0x000000c481c47221 */ /* 0x040fe40000010000 */
[----:B------:R-:W-:Y:S02]  /*1240*/  FFMA.FTZ R198, R129, R218, R198 ;  /* 0x000000da81c67223 */ /* 0x000fe400000100c6 */
[----:B------:R-:W-:-:S02]  /*1250*/  FMUL.FTZ R129, R61, R129 ;  /* 0x000000813d817220 */ /* 0x000fc40000410000 */
[----:B------:R-:W-:Y:S02]  /*1260*/  FADD.FTZ R96, RZ, R128 ;  /* 0x00000080ff607221 */ /* 0x000fe40000010000 */
[----:B------:R-:W-:Y:S02]  /*1270*/  @!P0 FADD.FTZ R99, R99, -R239 ;  /* 0x800000ef63638221 */ /* 0x000fe40000010000 */
[----:B------:R-:W-:Y:S02]  /*1280*/  @!P0 FMUL.FTZ R217, R206, R103 ;  /* 0x00000067ced98220 */ /* 0x000fe40000410000 */
[----:B------:R-:W-:Y:S02]  /*1290*/  FADD.FTZ R97, R96, R129 ;  /* 0x0000008160617221 */ /* 0x000fe40000010000 */
[----:B------:R-:W-:Y:S02]  /*12a0*/  FFMA.FTZ R96, R128, R219, RZ ;  /* 0x000000db80607223 */ /* 0x000fe400000100ff */
[----:B------:R-:W-:-:S02]  /*12b0*/  @!P0 FMUL.FTZ R216, R206, R99 ;  /* 0x00000063ced88220 */ /* 0x000fc40000410000 */
[C---:B------:R-:W-:Y:S02]  /*12c0*/  FADD.FTZ R191, R130.reuse, R191 ;  /* 0x000000bf82bf7221 */ /* 0x040fe40000010000 */
[----:B------:R-:W-:Y:S02]  /*12d0*/  FFMA.FTZ R193, R130, R217, R193 ;  /* 0x000000d982c17223 */ /* 0x000fe400000100c1 */
[----:B------:R-:W-:Y:S02]  /*12e0*/  FMUL.FTZ R130, R62, R130 ;  /* 0x000000823e827220 */ /* 0x000fe40000410000 */
[----:B------:R-:W-:Y:S02]  /*12f0*/  FFMA.FTZ R96, R129, R218, R96 ;  /* 0x000000da81607223 */ /* 0x000fe40000010060 */
        /* <DEDUP_REMOVED lines=17> */
[----:B------:R-:W-:Y:S02]  /*1410*/  FMUL.FTZ R134, R58, R134 ;  /* 0x000000863a867220 */ /* 0x000fe40000410000 */
[----:B------:R-:W-:Y:S02]  /*1420*/  FADD.FTZ R97, R98, R133 ;  /* 0x0000008562617221 */ /* 0x000fe40000010000 */
[----:B------:R-:W-:Y:S01]  /*1430*/  FFMA.FTZ R96, R133, R214, R96 ;  /* 0x000000d685607223 */ /* 0x000fe20000010060 */
[----:B------:R-:W0:Y:S01]  /*1440*/  @P0 MUFU.RCP R207, R48 ;  /* 0x0000003000cf0308 */ /* 0x000e220000001000 */
[----:B------:R-:W-:-:S02]  /*1450*/  @!P0 FADD.FTZ R105, R105, -R239 ;  /* 0x800000ef69698221 */ /* 0x000fc40000010000 */
[C---:B------:R-:W-:Y:S02]  /*1460*/  FADD.FTZ R184, R135.reuse, R184 ;  /* 0x000000b887b87221 */ /* 0x040fe40000010000 */
[----:B------:R-:W-:Y:S02]  /*1470*/  FFMA.FTZ R186, R135, R212, R186 ;  /* 0x000000d487ba7223 */ /* 0x000fe400000100ba */
[----:B------:R-:W-:Y:S02]  /*1480*/  FMUL.FTZ R135, R59, R135 ;  /* 0x000000873b877220 */ /* 0x000fe40000410000 */
[----:B------:R-:W-:Y:S02]  /*1490*/  FADD.FTZ R98, R97, R134 ;  /* 0x0000008661627221 */ /* 0x000fe40000010000 */
[----:B------:R-:W-:Y:S02]  /*14a0*/  FFMA.FTZ R96, R134, R213, R96 ;  /* 0x000000d586607223 */ /* 0x000fe40000010060 */
[----:B------:R-:W-:-:S02]  /*14b0*/  @!P0 FMUL.FTZ R210, R206, R105 ;  /* 0x00000069ced28220 */ /* 0x000fc40000410000 */
[C---:B------:R-:W-:Y:S02]  /*14c0*/  FADD.FTZ R179, R136.reuse, R179 ;  /* 0x000000b388b37221 */ /* 0x040fe40000010000 */
[----:B------:R-:W-:Y:S02]  /*14d0*/  FFMA.FTZ R181, R136, R211, R181 ;  /* 0x000000d388b57223 */ /* 0x000fe400000100b5 */
[----:B------:R-:W-:Y:S02]  /*14e0*/  FMUL.FTZ R136, R52, R136 ;  /* 0x0000008834887220 */ /* 0x000fe40000410000 */
[----:B------:R-:W-:Y:S02]  /*14f0*/  FADD.FTZ R97, R98, R135 ;  /* 0x0000008762617221 */ /* 0x000fe40000010000 */
[----:B------:R-:W-:Y:S02]  /*1500*/  FFMA.FTZ R96, R135, R212, R96 ;  /* 0x000000d487607223 */ /* 0x000fe40000010060 */
[----:B------:R-:W-:-:S02]  /*1510*/  @!P0 FADD.FTZ R241, R107, -R239 ;  /* 0x800000ef6bf18221 */ /* 0x000fc40000010000 */
[C---:B------:R-:W-:Y:S02]  /*1520*/  FADD.FTZ R180, R137.reuse, R180 ;  /* 0x000000b489b47221 */ /* 0x040fe40000010000 */
[----:B------:R-:W-:Y:S02]  /*1530*/  FFMA.FTZ R182, R137, R210, R182 ;  /* 0x000000d289b67223 */ /* 0x000fe400000100b6 */
[----:B------:R-:W-:Y:S02]  /*1540*/  FMUL.FTZ R137, R53, R137 ;  /* 0x0000008935897220 */ /* 0x000fe40000410000 */
[----:B------:R-:W-:Y:S02]  /*1550*/  FADD.FTZ R98, R97, R136 ;  /* 0x0000008861627221 */ /* 0x000fe40000010000 */
[----:B------:R-:W-:Y:S02]  /*1560*/  FFMA.FTZ R96, R136, R211, R96 ;  /* 0x000000d388607223 */ /* 0x000fe40000010060 */
[----:B------:R-:W-:-:S02]  /*1570*/  @P0 FADD.FTZ R232, -R84, R108 ;  /* 0x0000006c54e80221 */ /* 0x000fc40000010100 */
[----:B------:R-:W-:Y:S02]  /*1580*/  @!P0 FADD.FTZ R105, R108, -R239 ;  /* 0x800000ef6c698221 */ /* 0x000fe40000010000 */
[----:B------:R-:W-:Y:S02]  /*1590*/  @!P0 FMUL.FTZ R208, R206, R241 ;  /* 0x000000f1ced08220 */ /* 0x000fe40000410000 */
[C---:B------:R-:W-:Y:S02]  /*15a0*/  FADD.FTZ R175, R138.reuse, R175 ;  /* 0x000000af8aaf7221 */ /* 0x040fe40000010000 */
[----:B------:R-:W-:Y:S02]  /*15b0*/  FFMA.FTZ R177, R138, R209, R177 ;  /* 0x000000d18ab17223 */ /* 0x000fe400000100b1 */
[----:B------:R-:W-:Y:S02]  /*15c0*/  FMUL.FTZ R138, R54, R138 ;  /* 0x0000008a368a7220 */ /* 0x000fe40000410000 */
[----:B------:R-:W-:-:S02]  /*15d0*/  FADD.FTZ R97, R98, R137 ;  /* 0x0000008962617221 */ /* 0x000fc40000010000 */
[----:B------:R-:W-:Y:S02]  /*15e0*/  FFMA.FTZ R96, R137, R210, R96 ;  /* 0x000000d289607223 */ /* 0x000fe40000010060 */
[----:B0-----:R-:W-:Y:S02]  /*15f0*/  @P0 FMUL.FTZ R207, R232, R207 ;  /* 0x000000cfe8cf0220 */ /* 0x001fe40000410000 */
[----:B------:R-:W-:Y:S02]  /*1600*/  @!P0 FADD.FTZ R109, R109, -R239 ;  /* 0x800000ef6d6d8221 */ /* 0x000fe40000010000 */
[----:B------:R-:W-:Y:S02]  /*1610*/  @!P0 FMUL.FTZ R207, R206, R105 ;  /* 0x00000069cecf8220 */ /* 0x000fe40000410000 */
[C---:B------:R-:W-:Y:S02]  /*1620*/  FADD.FTZ R176, R139.reuse, R176 ;  /* 0x000000b08bb07221 */ /* 0x040fe40000010000 */
[----:B------:R-:W-:-:S02]  /*1630*/  FFMA.FTZ R178, R139, R208, R178 ;  /* 0x000000d08bb27223 */ /* 0x000fc400000100b2 */
[----:B------:R-:W-:Y:S02]  /*1640*/  FMUL.FTZ R139, R55, R139 ;  /* 0x0000008b378b7220 */ /* 0x000fe40000410000 */
[----:B------:R-:W-:Y:S02]  /*1650*/  FADD.FTZ R98, R97, R138 ;  /* 0x0000008a61627221 */ /* 0x000fe40000010000 */
[----:B------:R-:W-:Y:S02]  /*1660*/  FFMA.FTZ R96, R138, R209, R96 ;  /* 0x000000d18a607223 */ /* 0x000fe40000010060 */
[----:B------:R-:W-:Y:S02]  /*1670*/  @!P0 FADD.FTZ R107, R110, -R239 ;  /* 0x800000ef6e6b8221 */ /* 0x000fe40000010000 */
[----:B------:R-:W-:Y:S02]  /*1680*/  @!P0 FMUL.FTZ R224, R206, R109 ;  /* 0x0000006dcee08220 */ /* 0x000fe40000410000 */
[----:B------:R-:W-:-:S02]  /*1690*/  FADD.FTZ R2, R140, R2 ;  /* 0x000000028c027221 */ /* 0x000fc40000010000 */
[----:B------:R-:W-:Y:S02]  /*16a0*/  FFMA.FTZ R173, R140, R207, R173 ;  /* 0x000000cf8cad7223 */ /* 0x000fe400000100ad */
[----:B------:R-:W-:Y:S02]  /*16b0*/  FMUL.FTZ R140, R48, R140 ;  /* 0x0000008c308c7220 */ /* 0x000fe40000410000 */
[----:B------:R-:W-:Y:S02]  /*16c0*/  FADD.FTZ R97, R98, R139 ;  /* 0x0000008b62617221 */ /* 0x000fe40000010000 */
[----:B------:R-:W-:Y:S02]  /*16d0*/  FFMA.FTZ R96, R139, R208, R96 ;  /* 0x000000d08b607223 */ /* 0x000fe40000010060 */
[----:B------:R-:W-:Y:S02]  /*16e0*/  @!P0 FADD.FTZ R111, R111, -R239 ;  /* 0x800000ef6f6f8221 */ /* 0x000fe40000010000 */
[----:B------:R-:W-:-:S02]  /*16f0*/  @!P0 FMUL.FTZ R223, R206, R107 ;  /* 0x0000006bcedf8220 */ /* 0x000fc40000410000 */
[C---:B------:R-:W-:Y:S02]  /*1700*/  FADD.FTZ R0, R141.reuse, R0 ;  /* 0x000000008d007221 */ /* 0x040fe40000010000 */
[----:B------:R-:W-:Y:S02]  /*1710*/  FFMA.FTZ R174, R141, R224, R174 ;  /* 0x000000e08dae7223 */ /* 0x000fe400000100ae */
[----:B------:R-:W-:Y:S02]  /*1720*/  FMUL.FTZ R141, R49, R141 ;  /* 0x0000008d318d7220 */ /* 0x000fe40000410000 */
[----:B------:R-:W-:Y:S02]  /*1730*/  FADD.FTZ R98, R97, R140 ;  /* 0x0000008c61627221 */ /* 0x000fe40000010000 */
[----:B------:R-:W-:Y:S02]  /*1740*/  FFMA.FTZ R96, R140, R207, R96 ;  /* 0x000000cf8c607223 */ /* 0x000fe40000010060 */
[----:B------:R-:W-:-:S02]  /*1750*/  @!P0 FADD.FTZ R241, R112, -R239 ;  /* 0x800000ef70f18221 */ /* 0x000fc40000010000 */
[----:B------:R-:W-:Y:S02]  /*1760*/  @!P0 FMUL.FTZ R226, R206, R111 ;  /* 0x0000006fcee28220 */ /* 0x000fe40000410000 */
[C---:B------:R-:W-:Y:S02]  /*1770*/  FADD.FTZ R4, R142.reuse, R4 ;  /* 0x000000048e047221 */ /* 0x040fe40000010000 */
[----:B------:R-:W-:Y:S02]  /*1780*/  FFMA.FTZ R171, R142, R223, R171 ;  /* 0x000000df8eab7223 */ /* 0x000fe400000100ab */
[----:B------:R-:W-:Y:S02]  /*1790*/  FMUL.FTZ R142, R50, R142 ;  /* 0x0000008e328e7220 */ /* 0x000fe40000410000 */
[----:B------:R-:W-:Y:S02]  /*17a0*/  FADD.FTZ R97, R98, R141 ;  /* 0x0000008d62617221 */ /* 0x000fe40000010000 */
[----:B------:R-:W-:-:S02]  /*17b0*/  FFMA.FTZ R96, R141, R224, R96 ;  /* 0x000000e08d607223 */ /* 0x000fc40000010060 */
[----:B------:R-:W-:Y:S02]  /*17c0*/  @!P0 FMUL.FTZ R225, R206, R241 ;  /* 0x000000f1cee18220 */ /* 0x000fe40000410000 */
[C---:B------:R-:W-:Y:S02]  /*17d0*/  FADD.FTZ R3, R143.reuse, R3 ;  /* 0x000000038f037221 */ /* 0x040fe40000010000 */
[----:B------:R-:W-:Y:S02]  /*17e0*/  FFMA.FTZ R172, R143, R226, R172 ;  /* 0x000000e28fac7223 */ /* 0x000fe400000100ac */
[----:B------:R-:W-:Y:S02]  /*17f0*/  FMUL.FTZ R143, R51, R143 ;  /* 0x0000008f338f7220 */ /* 0x000fe40000410000 */
[----:B------:R-:W-:Y:S02]  /*1800*/  FADD.FTZ R98, R97, R142 ;  /* 0x0000008e61627221 */ /* 0x000fe40000010000 */
[----:B------:R-:W-:-:S02]  /*1810*/  FFMA.FTZ R96, R142, R223, R96 ;  /* 0x000000df8e607223 */ /* 0x000fc40000010060 */
[C---:B------:R-:W-:Y:S02]  /*1820*/  FADD.FTZ R6, R144.reuse, R6 ;  /* 0x0000000690067221 */ /* 0x040fe40000010000 */
[----:B------:R-:W-:Y:S02]  /*1830*/  FFMA.FTZ R169, R144, R225, R169 ;  /* 0x000000e190a97223 */ /* 0x000fe400000100a9 */
[----:B------:R-:W-:Y:S02]  /*1840*/  FMUL.FTZ R144, R44, R144 ;  /* 0x000000902c907220 */ /* 0x000fe40000410000 */
[----:B------:R-:W-:Y:S02]  /*1850*/  FADD.FTZ R97, R98, R143 ;  /* 0x0000008f62617221 */ /* 0x000fe40000010000 */
[----:B------:R-:W-:Y:S02]  /*1860*/  FFMA.FTZ R96, R143, R226, R96 ;  /* 0x000000e28f607223 */ /* 0x000fe40000010060 */
[----:B------:R-:W-:-:S02]  /*1870*/  @!P0 FADD.FTZ R115, R115, -R239 ;  /* 0x800000ef73738221 */ /* 0x000fc40000010000 */
[----:B------:R-:W-:Y:S02]  /*1880*/  @!P0 FADD.FTZ R249, R118, -R239 ;  /* 0x800000ef76f98221 */ /* 0x000fe40000010000 */
[C---:B------:R-:W-:Y:S02]  /*1890*/  @!P0 FMUL.FTZ R229, R206.reuse, R245 ;  /* 0x000000f5cee58220 */ /* 0x040fe40000410000 */
[----:B------:R-:W-:Y:S02]  /*18a0*/  @!P0 FMUL.FTZ R227, R206, R243 ;  /* 0x000000f3cee38220 */ /* 0x000fe40000410000 */
[----:B------:R-:W-:Y:S02]  /*18b0*/  FMUL.FTZ R118, R45, R145 ;  /* 0x000000912d767220 */ /* 0x000fe40000410000 */
[----:B------:R-:W-:Y:S02]  /*18c0*/  FADD.FTZ R97, R97, R144 ;  /* 0x0000009061617221 */ /* 0x000fe40000010000 */
[----:B------:R-:W-:-:S02]  /*18d0*/  FFMA.FTZ R96, R144, R225, R96 ;  /* 0x000000e190607223 */ /* 0x000fc40000010060 */
[----:B------:R-:W-:Y:S02]  /*18e0*/  @!P0 FADD.FTZ R247, R116, -R239 ;  /* 0x800000ef74f78221 */ /* 0x000fe40000010000 */
[----:B------:R-:W-:Y:S02]  /*18f0*/  @!P0 FMUL.FTZ R228, R206, R115 ;  /* 0x00000073cee48220 */ /* 0x000fe40000410000 */
[C---:B------:R-:W-:Y:S02]  /*1900*/  FADD.FTZ R8, R146.reuse, R8 ;  /* 0x0000000892087221 */ /* 0x040fe40000010000 */
[----:B------:R-:W-:Y:S02]  /*1910*/  FFMA.FTZ R167, R146, R229, R167 ;  /* 0x000000e592a77223 */ /* 0x000fe400000100a7 */
[----:B------:R-:W-:Y:S02]  /*1920*/  FMUL.FTZ R146, R46, R146 ;  /* 0x000000922e927220 */ /* 0x000fe40000410000 */
[----:B------:R-:W-:-:S02]  /*1930*/  FADD.FTZ R97, R97, R118 ;  /* 0x0000007661617221 */ /* 0x000fc40000010000 */
[----:B------:R-:W-:Y:S02]  /*1940*/  FFMA.FTZ R96, R118, R227, R96 ;  /* 0x000000e376607223 */ /* 0x000fe40000010060 */
[----:B------:R-:W-:Y:S02]  /*1950*/  @!P0 FADD.FTZ R117, R117, -R239 ;  /* 0x800000ef75758221 */ /* 0x000fe40000010000 */
[----:B------:R-:W-:Y:S02]  /*1960*/  @!P0 FMUL.FTZ R231, R206, R247 ;  /* 0x000000f7cee78220 */ /* 0x000fe40000410000 */
[C---:B------:R-:W-:Y:S02]  /*1970*/  FADD.FTZ R7, R147.reuse, R7 ;  /* 0x0000000793077221 */ /* 0x040fe40000010000 */
[----:B------:R-:W-:Y:S02]  /*1980*/  FFMA.FTZ R168, R147, R228, R168 ;  /* 0x000000e493a87223 */ /* 0x000fe400000100a8 */
[----:B------:R-:W-:-:S02]  /*1990*/  FMUL.FTZ R147, R47, R147 ;  /* 0x000000932f937220 */ /* 0x000fc40000410000 */
[----:B------:R-:W-:Y:S02]  /*19a0*/  FADD.FTZ R98, R97, R146 ;  /* 0x0000009261627221 */ /* 0x000fe40000010000 */
[----:B------:R-:W-:Y:S02]  /*19b0*/  FFMA.FTZ R96, R146, R229, R96 ;  /* 0x000000e592607223 */ /* 0x000fe40000010060 */
[----:B------:R-:W-:Y:S02]  /*19c0*/  @!P0 FMUL.FTZ R230, R206, R117 ;  /* 0x00000075cee68220 */ /* 0x000fe40000410000 */
[C---:B------:R-:W-:Y:S02]  /*19d0*/  FADD.FTZ R10, R148.reuse, R10 ;  /* 0x0000000a940a7221 */ /* 0x040fe40000010000 */
[----:B------:R-:W-:Y:S02]  /*19e0*/  FFMA.FTZ R165, R148, R231, R165 ;  /* 0x000000e794a57223 */ /* 0x000fe400000100a5 */
[----:B------:R-:W-:-:S02]  /*19f0*/  FMUL.FTZ R148, R40, R148 ;  /* 0x0000009428947220 */ /* 0x000fc40000410000 */
[----:B------:R-:W-:Y:S02]  /*1a00*/  FADD.FTZ R97, R98, R147 ;  /* 0x0000009362617221 */ /* 0x000fe40000010000 */
[----:B------:R-:W-:Y:S01]  /*1a10*/  FFMA.FTZ R96, R147, R228, R96 ;  /* 0x000000e493607223 */ /* 0x000fe20000010060 */
[----:B------:R-:W0:Y:S01]  /*1a20*/  @P0 MUFU.RCP R237, R38 ;  /* 0x0000002600ed0308 */ /* 0x000e220000001000 */
[C---:B------:R-:W-:Y:S02]  /*1a30*/  FADD.FTZ R9, R149.reuse, R9 ;  /* 0x0000000995097221 */ /* 0x040fe40000010000 */
[----:B------:R-:W-:Y:S02]  /*1a40*/  FFMA.FTZ R166, R149, R230, R166 ;  /* 0x000000e695a67223 */ /* 0x000fe400000100a6 */
[----:B------:R-:W-:Y:S02]  /*1a50*/  FMUL.FTZ R149, R41, R149 ;  /* 0x0000009529957220 */ /* 0x000fe40000410000 */
[----:B------:R-:W-:-:S02]  /*1a60*/  FADD.FTZ R98, R97, R148 ;  /* 0x0000009461627221 */ /* 0x000fc40000010000 */
[----:B------:R-:W-:Y:S02]  /*1a70*/  FFMA.FTZ R96, R148, R231, R96 ;  /* 0x000000e794607223 */ /* 0x000fe40000010060 */
[----:B------:R-:W-:Y:S02]  /*1a80*/  @!P0 FADD.FTZ R119, R119, -R239 ;  /* 0x800000ef77778221 */ /* 0x000fe40000010000 */
[----:B------:R-:W-:Y:S02]  /*1a90*/  @!P0 FMUL.FTZ R236, R206, R249 ;  /* 0x000000f9ceec8220 */ /* 0x000fe40000410000 */
[----:B------:R-:W-:Y:S02]  /*1aa0*/  FMUL.FTZ R115, R42, R150 ;  /* 0x000000962a737220 */ /* 0x000fe40000410000 */
[----:B------:R-:W-:Y:S02]  /*1ab0*/  FADD.FTZ R98, R98, R149 ;  /* 0x0000009562627221 */ /* 0x000fe40000010000 */
[----:B------:R-:W-:Y:S01]  /*1ac0*/  FFMA.FTZ R96, R149, R230, R96 ;  /* 0x000000e695607223 */ /* 0x000fe20000010060 */
[----:B------:R-:W1:Y:S01]  /*1ad0*/  @P0 MUFU.RCP R102, R32 ;  /* 0x0000002000660308 */ /* 0x000e620000001000 */
[----:B------:R-:W-:-:S02]  /*1ae0*/  @!P0 FADD.FTZ R251, R120, -R239 ;  /* 0x800000ef78fb8221 */ /* 0x000fc40000010000 */
[----:B------:R-:W-:Y:S02]  /*1af0*/  @!P0 FMUL.FTZ R235, R206, R119 ;  /* 0x00000077ceeb8220 */ /* 0x000fe40000410000 */
[----:B------:R-:W-:Y:S02]  /*1b00*/  FMUL.FTZ R120, R43, R151 ;  /* 0x000000972b787220 */ /* 0x000fe40000410000 */
[----:B------:R-:W-:Y:S02]  /*1b10*/  FADD.FTZ R97, R98, R115 ;  /* 0x0000007362617221 */ /* 0x000fe40000010000 */
[----:B------:R-:W-:Y:S02]  /*1b20*/  FFMA.FTZ R96, R115, R236, R96 ;  /* 0x000000ec73607223 */ /* 0x000fe40000010060 */
[----:B------:R-:W-:Y:S02]  /*1b30*/  @P0 FADD.FTZ R232, -R74, R122 ;  /* 0x0000007a4ae80221 */ /* 0x000fe40000010100 */
[----:B------:R-:W-:-:S02]  /*1b40*/  @!P0 FADD.FTZ R122, R122, -R239 ;  /* 0x800000ef7a7a8221 */ /* 0x000fc40000010000 */
[----:B------:R-:W-:Y:S02]  /*1b50*/  @!P0 FADD.FTZ R121, R121, -R239 ;  /* 0x800000ef79798221 */ /* 0x000fe40000010000 */
[----:B------:R-:W-:Y:S02]  /*1b60*/  @!P0 FMUL.FTZ R234, R206, R251 ;  /* 0x000000fbceea8220 */ /* 0x000fe40000410000 */
[----:B------:R-:W-:Y:S02]  /*1b70*/  FMUL.FTZ R119, R36, R152 ;  /* 0x0000009824777220 */ /* 0x000fe40000410000 */
[----:B------:R-:W-:Y:S02]  /*1b80*/  FADD.FTZ R100, R97, R120 ;  /* 0x0000007861647221 */ /* 0x000fe40000010000 */
[----:B------:R-:W-:Y:S02]  /*1b90*/  FFMA.FTZ R96, R120, R235, R96 ;  /* 0x000000eb78607223 */ /* 0x000fe40000010060 */
[----:B0-----:R-:W-:-:S02]  /*1ba0*/  @P0 FMUL.FTZ R232, R232, R237 ;  /* 0x000000ede8e80220 */ /* 0x001fc40000410000 */
[----:B------:R-:W-:Y:S02]  /*1bb0*/  @!P0 FADD.FTZ R123, R123, -R239 ;  /* 0x800000ef7b7b8221 */ /* 0x000fe40000010000 */
[----:B------:R-:W-:Y:S02]  /*1bc0*/  @!P0 FMUL.FTZ R232, R206, R122 ;  /* 0x0000007acee88220 */ /* 0x000fe40000410000 */
[----:B------:R-:W-:Y:S02]  /*1bd0*/  @!P0 FMUL.FTZ R233, R206, R121 ;  /* 0x00000079cee98220 */ /* 0x000fe40000410000 */
[----:B------:R-:W-:Y:S02]  /*1be0*/  FMUL.FTZ R122, R37, R153 ;  /* 0x00000099257a7220 */ /* 0x000fe40000410000 */
[----:B------:R-:W-:Y:S02]  /*1bf0*/  FADD.FTZ R97, R100, R119 ;  /* 0x0000007764617221 */ /* 0x000fe40000010000 */
[----:B------:R-:W-:-:S02]  /*1c00*/  FFMA.FTZ R96, R119, R234, R96 ;  /* 0x000000ea77607223 */ /* 0x000fc40000010060 */
[----:B------:R-:W-:Y:S02]  /*1c10*/  @P0 FADD.FTZ R237, -R68, R124 ;  /* 0x0000007c44ed0221 */ /* 0x000fe40000010100 */
[----:B------:R-:W-:Y:S02]  /*1c20*/  @!P0 FADD.FTZ R124, R124, -R239 ;  /* 0x800000ef7c7c8221 */ /* 0x000fe40000010000 */
[----:B------:R-:W-:Y:S02]  /*1c30*/  @!P0 FMUL.FTZ R238, R206, R123 ;  /* 0x0000007bceee8220 */ /* 0x000fe40000410000 */
[----:B------:R-:W-:Y:S02]  /*1c40*/  FMUL.FTZ R121, R38, R154 ;  /* 0x0000009a26797220 */ /* 0x000fe40000410000 */
[----:B------:R-:W-:Y:S02]  /*1c50*/  FADD.FTZ R100, R97, R122 ;  /* 0x0000007a61647221 */ /* 0x000fe40000010000 */
[----:B------:R-:W-:-:S02]  /*1c60*/  FFMA.FTZ R96, R122, R233, R96 ;  /* 0x000000e97a607223 */ /* 0x000fc40000010060 */
[----:B-1----:R-:W-:Y:S02]  /*1c70*/  @P0 FMUL.FTZ R237, R237, R102 ;  /* 0x00000066eded0220 */ /* 0x002fe40000410000 */
[----:B------:R-:W0:Y:S01]  /*1c80*/  @P0 MUFU.RCP R102, R35 ;  /* 0x0000002300660308 */ /* 0x000e220000001000 */
[----:B------:R-:W-:Y:S02]  /*1c90*/  @!P0 FADD.FTZ R125, R125, -R239 ;  /* 0x800000ef7d7d8221 */ /* 0x000fe40000010000 */
[----:B------:R-:W-:Y:S02]  /*1ca0*/  @!P0 FMUL.FTZ R237, R206, R124 ;  /* 0x0000007cceed8220 */ /* 0x000fe40000410000 */
[C---:B------:R-:W-:Y:S02]  /*1cb0*/  FADD.FTZ R15, R155.reuse, R15 ;  /* 0x0000000f9b0f7221 */ /* 0x040fe40000010000 */
[----:B------:R-:W-:Y:S02]  /*1cc0*/  FFMA.FTZ R160, R155, R238, R160 ;  /* 0x000000ee9ba07223 */ /* 0x000fe400000100a0 */
[----:B------:R-:W-:-:S02]  /*1cd0*/  FMUL.FTZ R155, R39, R155 ;  /* 0x0000009b279b7220 */ /* 0x000fc40000410000 */
[----:B------:R-:W-:Y:S02]  /*1ce0*/  FADD.FTZ R100, R100, R121 ;  /* 0x0000007964647221 */ /* 0x000fe40000010000 */
[----:B------:R-:W-:Y:S02]  /*1cf0*/  FFMA.FTZ R96, R121, R232, R96 ;  /* 0x000000e879607223 */ /* 0x000fe40000010060 */
[----:B------:R-:W-:Y:S02]  /*1d00*/  @!P0 FADD.FTZ R126, R126, -R239 ;  /* 0x800000ef7e7e8221 */ /* 0x000fe40000010000 */
[----:B------:R-:W-:Y:S02]  /*1d10*/  @!P0 FMUL.FTZ R114, R206, R125 ;  /* 0x0000007dce728220 */ /* 0x000fe40000410000 */
[C---:B------:R-:W-:Y:S02]  /*1d20*/  FADD.FTZ R18, R156.reuse, R18 ;  /* 0x000000129c127221 */ /* 0x040fe40000010000 */
[----:B------:R-:W-:-:S02]  /*1d30*/  FFMA.FTZ R29, R156, R237, R29 ;  /* 0x000000ed9c1d7223 */ /* 0x000fc4000001001d */
[----:B------:R-:W-:Y:S02]  /*1d40*/  FMUL.FTZ R156, R32, R156 ;  /* 0x0000009c209c7220 */ /* 0x000fe40000410000 */
[----:B------:R-:W-:Y:S02]  /*1d50*/  FADD.FTZ R97, R100, R155 ;  /* 0x0000009b64617221 */ /* 0x000fe40000010000 */
[----:B------:R-:W-:Y:S01]  /*1d60*/  FFMA.FTZ R96, R155, R238, R96 ;  /* 0x000000ee9b607223 */ /* 0x000fe20000010060 */
[----:B------:R-:W-:Y:S01]  /*1d70*/  LOP3.LUT P1, RZ, R205, 0xff, RZ, 0xc0, !PT ;  /* 0x000000ffcdff7812 */ /* 0x000fe2000782c0ff */
[----:B------:R-:W-:Y:S02]  /*1d80*/  @!P0 FMUL.FTZ R113, R206, R126 ;  /* 0x0000007ece718220 */ /* 0x000fe40000410000 */
[C---:B------:R-:W-:Y:S02]  /*1d90*/  FADD.FTZ R17, R157.reuse, R17 ;  /* 0x000000119d117221 */ /* 0x040fe40000010000 */
[----:B------:R-:W-:-:S02]  /*1da0*/  FFMA.FTZ R30, R157, R114, R30 ;  /* 0x000000729d1e7223 */ /* 0x000fc4000001001e */
[----:B------:R-:W-:Y:S02]  /*1db0*/  FMUL.FTZ R157, R33, R157 ;  /* 0x0000009d219d7220 */ /* 0x000fe40000410000 */
[----:B------:R-:W-:Y:S02]  /*1dc0*/  FADD.FTZ R100, R97, R156 ;  /* 0x0000009c61647221 */ /* 0x000fe40000010000 */
[----:B------:R-:W-:Y:S01]  /*1dd0*/  FFMA.FTZ R96, R156, R237, R96 ;  /* 0x000000ed9c607223 */ /* 0x000fe20000010060 */
[----:B------:R-:W-:Y:S01]  /*1de0*/  SHF.R.U32.HI R98, RZ, 0x5, R27 ;  /* 0x00000005ff627819 */ /* 0x000fe2000001161b */
[----:B------:R-:W-:Y:S02]  /*1df0*/  @P0 FADD.FTZ R112, -R71, R127 ;  /* 0x0000007f47700221 */ /* 0x000fe40000010100 */
[C---:B------:R-:W-:Y:S02]  /*1e00*/  FADD.FTZ R20, R158.reuse, R20 ;  /* 0x000000149e147221 */ /* 0x040fe40000010000 */
[----:B------:R-:W-:-:S02]  /*1e10*/  FFMA.FTZ R26, R158, R113, R26 ;  /* 0x000000719e1a7223 */ /* 0x000fc4000001001a */
[----:B------:R-:W-:Y:S02]  /*1e20*/  @!P0 FADD.FTZ R239, R127, -R239 ;  /* 0x800000ef7fef8221 */ /* 0x000fe40000010000 */
[----:B------:R-:W-:Y:S02]  /*1e30*/  FMUL.FTZ R158, R34, R158 ;  /* 0x0000009e229e7220 */ /* 0x000fe40000410000 */
[----:B------:R-:W-:Y:S02]  /*1e40*/  FADD.FTZ R97, R100, R157 ;  /* 0x0000009d64617221 */ /* 0x000fe40000010000 */
[----:B------:R-:W-:Y:S01]  /*1e50*/  FFMA.FTZ R96, R157, R114, R96 ;  /* 0x000000729d607223 */ /* 0x000fe20000010060 */
[----:B------:R-:W-:Y:S01]  /*1e60*/  LOP3.LUT R116, R98, 0x7fffff8, RZ, 0xc0, !PT ;  /* 0x07fffff862747812 */ /* 0x000fe200078ec0ff */
[----:B0-----:R-:W-:Y:S02]  /*1e70*/  @P0 FMUL.FTZ R112, R112, R102 ;  /* 0x0000006670700220 */ /* 0x001fe40000410000 */
[----:B------:R-:W-:-:S02]  /*1e80*/  @!P0 FMUL.FTZ R112, R206, R239 ;  /* 0x000000efce708220 */ /* 0x000fc40000410000 */
[----:B------:R-:W-:Y:S02]  /*1e90*/  FMUL.FTZ R117, R35, R159 ;  /* 0x0000009f23757220 */ /* 0x000fe40000410000 */
[----:B------:R-:W-:Y:S02]  /*1ea0*/  FADD.FTZ R100, R97, R158 ;  /* 0x0000009e61647221 */ /* 0x000fe40000010000 */
[----:B------:R-:W-:Y:S01]  /*1eb0*/  FFMA.FTZ R96, R158, R113, R96 ;  /* 0x000000719e607223 */ /* 0x000fe20000010060 */
[----:B------:R-:W-:Y:S01]  /*1ec0*/  ISETP.NE.AND P0, PT, R24, RZ, PT ;  /* 0x000000ff1800720c */ /* 0x000fe20003f05270 */
[C---:B------:R-:W-:Y:S01]  /*1ed0*/  FADD.FTZ R5, R145.reuse, R5 ;  /* 0x0000000591057221 */ /* 0x040fe20000010000 */
[----:B------:R-:W-:Y:S01]  /*1ee0*/  @!P1 IADD3 R116, R116, 0x8, RZ ;  /* 0x0000000874749810 */ /* 0x000fe20007ffe0ff */
        /* <DEDUP_REMOVED lines=17> */
.L_x_135:
        /* <DEDUP_REMOVED lines=18> */
.L_x_136:
        /* <DEDUP_REMOVED lines=32> */
.L_x_130:
[----:B------:R-:W-:Y:S05]  /*2320*/  BSYNC B0 ;  /* 0x0000000000007941 */ /* 0x000fea0003800000 */
.L_x_129:
[----:B------:R-:W-:Y:S01]  /*2330*/  ULDC UR4, c[0x0][0x160] ;  /* 0x0000580000047ab9 */ /* 0x000fe20000000800 */
[----:B------:R-:W-:Y:S01]  /*2340*/  LEA.HI R116, R27, R22, RZ, 0x18 ;  /* 0x000000161b747211 */ /* 0x000fe200078fc0ff */
[----:B------:R-:W-:Y:S01]  /*2350*/  USHF.L.U32 UR4, UR4, 0x3, URZ ;  /* 0x0000000304047899 */ /* 0x000fe2000800063f */
[----:B------:R-:W-:Y:S02]  /*2360*/  IADD3 R124, -R124, RZ, RZ ;  /* 0x000000ff7c7c7210 */ /* 0x000fe40007ffe1ff */
[----:B0-----:R-:W-:-:S03]  /*2370*/  SHF.L.U32 R97, R116, 0x3, RZ ;  /* 0x0000000374617819 */ /* 0x001fc600000006ff */
        /* <DEDUP_REMOVED lines=8> */
[----:B------:R0:W-:Y:S10]  /*2400*/  @!P1 STG.E.64 [R96.64], R110 ;  /* 0x0000006e60009986 */ /* 0x0001f4000c101b06 */
[----:B------:R-:W-:Y:S05]  /*2410*/  @P0 BRA `(.L_x_131) ;  /* 0x0000012000000947 */ /* 0x000fea0003800000 */
[----:B0-----:R-:W-:Y:S01]  /*2420*/  LOP3.LUT R97, R124, c[0x0][0x160], RZ, 0xc0, !PT ;  /* 0x000058007c617a12 */ /* 0x001fe200078ec0ff */
[----:B-1----:R-:W-:Y:S01]  /*2430*/  HFMA2.MMA R103, -RZ, RZ, 0, 5.9604644775390625e-08 ;  /* 0x00000001ff677435 */ /* 0x002fe200000001ff */
[----:B------:R-:W-:-:S02]  /*2440*/  LOP3.LUT P0, RZ, R197, 0x2, RZ, 0xc0, !PT ;  /* 0x00000002c5ff7812 */ /* 0x000fc4000780c0ff */
        /* <DEDUP_REMOVED lines=10> */
.L_x_132:
[----:B------:R-:W2:Y:S01]  /*24f0*/  LDG.E.STRONG.GPU R98, [R96.64] ;  /* 0x0000000660627981 */ /* 0x000ea2000c1ef900 */
[----:B------:R-:W-:Y:S01]  /*2500*/  YIELD ;  /* 0x0000000000007946 */ /* 0x000fe20003800000 */
[----:B--2---:R-:W-:Y:S01]  /*2510*/  ISETP.NE.AND P0, PT, R98, R101, PT ;  /* 0x000000656200720c */ /* 0x004fe20003f05270 */
[----:B------:R-:W-:-:S12]  /*2520*/  CCTL.IVALL ;  /* 0x00000000ff00798f */ /* 0x000fd80002000000 */
[----:B------:R-:W-:Y:S05]  /*2530*/  @P0 BRA `(.L_x_132) ;  /* 0xffffffb000000947 */ /* 0x000fea000383ffff */
.L_x_131:
[----:B------:R-:W-:Y:S01]  /*2540*/  WARPSYNC 0xffffffff ;  /* 0xffffffff00007948 */ /* 0x000fe20003800000 */
[----:B------:R-:W-:-:S12]  /*2550*/  ISETP.GT.U32.AND P0, PT, R24, 0x7, PT ;  /* 0x000000071800780c */ /* 0x000fd80003f04070 */
[----:B------:R-:W-:Y:S01]  /*2560*/  BAR.SYNC.DEFER_BLOCKING 0x0 ;  /* 0x0000000000007b1d */ /* 0x000fe20000010000 */
[----:B0-----:R-:W-:-:S04]  /*2570*/  @!P0 IADD3 R97, P1, R24, R99, RZ ;  /* 0x0000006318618210 */ /* 0x001fc80007f3e0ff */
        /* <DEDUP_REMOVED lines=47> */
[----:B------:R-:W-:Y:S01]  /*2870*/  FADD.FTZ R101, R118, -R227 ;  /* 0x800000e376657221 */ /* 0x000fe20000010000 */
[----:B------:R-:W-:Y:S01]  /*2880*/  LEA R118, P0, R222, c[0x0][0x1d0], 0x4 ;  /* 0x00007400de767a11 */ /* 0x000fe200078020ff */
[----:B------:R-:W-:Y:S01]  /*2890*/  FADD.FTZ R235, R120, -R235 ;  /* 0x800000eb78eb7221 */ /* 0x000fe20000010000 */
[----:B------:R-:W-:Y:S01]  /*28a0*/  MOV R120, 0x10 ;  /* 0x0000001000787802 */ /* 0x000fe20000000f00 */
[----:B------:R-:W-:-:S02]  /*28b0*/  FFMA.FTZ R233, R98, R233, R99 ;  /* 0x000000e962e97223 */ /* 0x000fc40000010063 */
[----:B------:R-:W-:Y:S02]  /*28c0*/  FFMA.FTZ R123, R98, R113, R99 ;  /* 0x00000071627b7223 */ /* 0x000fe40000010063 */
        /* <DEDUP_REMOVED lines=17> */
[----:B------:R-:W-:Y:S02]  /*29e0*/  FADD.FTZ R211, R136, -R211 ;  /* 0x800000d388d37221 */ /* 0x000fe40000010000 */
[----:B------:R-:W-:Y:S02]  /*29f0*/  FADD.FTZ R113, R137, -R210 ;  /* 0x800000d289717221 */ /* 0x000fe40000010000 */
[----:B------:R-:W-:Y:S02]  /*2a00*/  FADD.FTZ R209, R138, -R209 ;  /* 0x800000d18ad17221 */ /* 0x000fe40000010000 */
[----:B------:R-:W-:Y:S02]  /*2a10*/  FADD.FTZ R139, R139, -R208 ;  /* 0x800000d08b8b7221 */ /* 0x000fe40000010000 */
[----:B------:R-:W-:Y:S01]  /*2a20*/  FADD.FTZ R127, R119, -R234 ;  /* 0x800000ea777f7221 */ /* 0x000fe20000010000 */
[----:B------:R-:W-:Y:S01]  /*2a30*/  LEA.HI.X R119, R222, c[0x0][0x1d4], RZ, 0x4, P0 ;  /* 0x00007500de777a11 */ /* 0x000fe200000f24ff */
[C-C-:B------:R-:W-:Y:S01]  /*2a40*/  FFMA.FTZ R231, R98.reuse, R231, R99.reuse ;  /* 0x000000e762e77223 */ /* 0x140fe20000010063 */
[----:B------:R-:W-:Y:S01]  /*2a50*/  ISETP.GE.AND P0, PT, R21, c[0x0][0x164], PT ;  /* 0x0000590015007a0c */ /* 0x000fe20003f06270 */
[----:B------:R-:W-:-:S02]  /*2a60*/  FFMA.FTZ R230, R98, R230, R99 ;  /* 0x000000e662e67223 */ /* 0x000fc40000010063 */
[----:B------:R-:W-:Y:S02]  /*2a70*/  FADD.FTZ R233, R122, -R233 ;  /* 0x800000e97ae97221 */ /* 0x000fe40000010000 */
[----:B------:R-:W-:Y:S02]  /*2a80*/  FADD.FTZ R129, R158, -R123 ;  /* 0x8000007b9e817221 */ /* 0x000fe40000010000 */
[C---:B------:R-:W-:Y:S02]  /*2a90*/  FMUL.FTZ R107, R206.reuse, R107 ;  /* 0x0000006bce6b7220 */ /* 0x040fe40000410000 */
[C---:B------:R-:W-:Y:S02]  /*2aa0*/  FMUL.FTZ R106, R206.reuse, R217 ;  /* 0x000000d9ce6a7220 */ /* 0x040fe40000410000 */
[C---:B------:R-:W-:Y:S02]  /*2ab0*/  FMUL.FTZ R105, R206.reuse, R105 ;  /* 0x00000069ce697220 */ /* 0x040fe40000410000 */
[----:B------:R-:W-:-:S02]  /*2ac0*/  FMUL.FTZ R104, R206, R219 ;  /* 0x000000dbce687220 */ /* 0x000fc40000410000 */
[C-C-:B------:R-:W-:Y:S02]  /*2ad0*/  FFMA.FTZ R232, R98.reuse, R232, R99.reuse ;  /* 0x000000e862e87223 */ /* 0x140fe40000010063 */
[C-C-:B------:R-:W-:Y:S01]  /*2ae0*/  FFMA.FTZ R238, R98.reuse, R238, R99.reuse ;  /* 0x000000ee62ee7223 */ /* 0x140fe20000010063 */
[----:B------:R0:W-:Y:S01]  /*2af0*/  STG.E.128 [R118.64], R104 ;  /* 0x0000006876007986 */ /* 0x0001e2000c101d06 */
[C-C-:B------:R-:W-:Y:S02]  /*2b00*/  FFMA.FTZ R237, R98.reuse, R237, R99.reuse ;  /* 0x000000ed62ed7223 */ /* 0x140fe40000010063 */
[----:B------:R-:W-:Y:S02]  /*2b10*/  FFMA.FTZ R96, R98, R112, R99 ;  /* 0x0000007062607223 */ /* 0x000fe40000010063 */
        /* <DEDUP_REMOVED lines=14> */
[----:B------:R-:W-:-:S02]  /*2c00*/  FADD.FTZ R103, R147, -R228 ;  /* 0x800000e493677221 */ /* 0x000fc40000010000 */
        /* <DEDUP_REMOVED lines=16> */
[----:B0-----:R-:W-:-:S04]  /*2d10*/  IMAD.WIDE.U32 R118, R200, R120, c[0x0][0x1d0] ;  /* 0x00007400c8767625 */ /* 0x001fc800078e0078 */
[C---:B------:R-:W-:Y:S01]  /*2d20*/  FMUL.FTZ R103, R206.reuse, R103 ;  /* 0x00000067ce677220 */ /* 0x040fe20000410000 */
[----:B------:R0:W-:Y:S01]  /*2d30*/  STG.E.128 [R118.64], R96 ;  /* 0x0000006076007986 */ /* 0x0001e2000c101d06 */
[C---:B------:R-:W-:Y:S02]  /*2d40*/  FMUL.FTZ R102, R206.reuse, R229 ;  /* 0x000000e5ce667220 */ /* 0x040fe40000410000 */
        /* <DEDUP_REMOVED lines=14> */
[----:B--2---:R-:W-:Y:S02]  /*2e30*/  FMUL.FTZ R114, R206, R129 ;  /* 0x00000081ce727220 */ /* 0x004fe40000410000 */
[----:B------:R-:W-:-:S04]  /*2e40*/  IMAD.WIDE.U32 R126, R203, R120, c[0x0][0x1d0] ;  /* 0x00007400cb7e7625 */ /* 0x000fc800078e0078 */
[C---:B------:R-:W-:Y:S01]  /*2e50*/  FMUL.FTZ R115, R206.reuse, R117 ;  /* 0x00000075ce737220 */ /* 0x040fe20000410000 */
[----:B------:R0:W-:Y:S01]  /*2e60*/  STG.E.128 [R126.64], R108 ;  /* 0x0000006c7e007986 */ /* 0x0001e2000c101d06 */
[C---:B------:R-:W-:Y:S02]  /*2e70*/  FMUL.FTZ R113, R206.reuse, R157 ;  /* 0x0000009dce717220 */ /* 0x040fe40000410000 */
[----:B------:R-:W-:Y:S02]  /*2e80*/  FMUL.FTZ R112, R206, R237 ;  /* 0x000000edce707220 */ /* 0x000fe40000410000 */
[----:B------:R-:W-:-:S05]  /*2e90*/  IMAD.WIDE.U32 R128, R204, R120, c[0x0][0x1d0] ;  /* 0x00007400cc807625 */ /* 0x000fca00078e0078 */
[----:B------:R0:W-:Y:S02]  /*2ea0*/  STG.E.128 [R128.64], R112 ;  /* 0x0000007080007986 */ /* 0x0001e4000c101d06 */
[----:B0-----:R-:W-:Y:S01]  /*2eb0*/  @P0 CALL.REL.NOINC `(.L_x_133) ;  /* 0x0000001000000944 */ /* 0x001fe20003c00000 */
[----:B------:R-:W-:Y:S05]  /*2ec0*/  BRA `(.L_x_134) ;  /* 0xffffd88000007947 */ /* 0x000fea000383ffff */
.L_x_133:
        /* <DEDUP_REMOVED lines=56> */
.L_x_126:
[----:B----4-:R-:W-:-:S04]  /*3250*/  SHF.L.U32 R116, R116, 0xe, RZ ;  /* 0x0000000e74747819 */ /* 0x010fc800000006ff */
[----:B-----5:R-:W-:-:S04]  /*3260*/  LOP3.LUT R65, R23, R116, RZ, 0xfc, !PT ;  /* 0x0000007417417212 */ /* 0x020fc800078efcff */
[C---:B------:R-:W-:Y:S01]  /*3270*/  IADD3 R25, R65.reuse, 0x800, RZ ;  /* 0x0000080041197810 */ /* 0x040fe20007ffe0ff */
[CC--:B------:R-:W-:Y:S01]  /*3280*/  IMAD.WIDE.U32 R2, R65.reuse, R120.reuse, c[0x0][0x1c0] ;  /* 0x0000700041027625 */ /* 0x0c0fe200078e0078 */
[C---:B------:R-:W-:Y:S02]  /*3290*/  IADD3 R29, R65.reuse, 0x1000, RZ ;  /* 0x00001000411d7810 */ /* 0x040fe40007ffe0ff */
[C---:B------:R-:W-:Y:S01]  /*32a0*/  IADD3 R67, R65.reuse, 0x1800, RZ ;  /* 0x0000180041437810 */ /* 0x040fe20007ffe0ff */
[CC--:B------:R-:W-:Y:S01]  /*32b0*/  IMAD.WIDE.U32 R20, R65.reuse, R120.reuse, c[0x0][0x1c8] ;  /* 0x0000720041147625 */ /* 0x0c0fe200078e0078 */
[----:B------:R-:W-:Y:S01]  /*32c0*/  STG.E.128 [R2.64], R44 ;  /* 0x0000002c02007986 */ /* 0x000fe2000c101d06 */
[----:B------:R-:W-:Y:S02]  /*32d0*/  LOP3.LUT R69, R65, 0x2000, RZ, 0xfc, !PT ;  /* 0x0000200041457812 */ /* 0x000fe400078efcff */
[CC--:B------:R-:W-:Y:S01]  /*32e0*/  IMAD.WIDE.U32 R22, R25.reuse, R120.reuse, c[0x0][0x1c0] ;  /* 0x0000700019167625 */ /* 0x0c0fe200078e0078 */
[----:B------:R0:W-:Y:S03]  /*32f0*/  STG.E.128 [R20.64], R32 ;  /* 0x0000002014007986 */ /* 0x0001e6000c101d06 */
[-C--:B------:R-:W-:Y:S01]  /*3300*/  IMAD.WIDE.U32 R24, R25, R120.reuse, c[0x0][0x1c8] ;  /* 0x0000720019187625 */ /* 0x080fe200078e0078 */
[----:B------:R1:W-:Y:S03]  /*3310*/  STG.E.128 [R22.64], R48 ;  /* 0x0000003016007986 */ /* 0x0003e6000c101d06 */
[CC--:B------:R-:W-:Y:S01]  /*3320*/  IMAD.WIDE.U32 R26, R29.reuse, R120.reuse, c[0x0][0x1c0] ;  /* 0x000070001d1a7625 */ /* 0x0c0fe200078e0078 */
[----:B------:R2:W-:Y:S03]  /*3330*/  STG.E.128 [R24.64], R36 ;  /* 0x0000002418007986 */ /* 0x0005e6000c101d06 */
[-C--:B------:R-:W-:Y:S01]  /*3340*/  IMAD.WIDE.U32 R28, R29, R120.reuse, c[0x0][0x1c8] ;  /* 0x000072001d1c7625 */ /* 0x080fe200078e0078 */
[----:B------:R3:W-:Y:S03]  /*3350*/  STG.E.128 [R26.64], R52 ;  /* 0x000000341a007986 */ /* 0x0007e6000c101d06 */
[----:B------:R-:W-:Y:S01]  /*3360*/  IMAD.WIDE.U32 R30, R67, R120, c[0x0][0x1c0] ;  /* 0x00007000431e7625 */ /* 0x000fe200078e0078 */
[----:B------:R4:W-:Y:S01]  /*3370*/  STG.E.128 [R28.64], R40 ;  /* 0x000000281c007986 */ /* 0x0009e2000c101d06 */
[----:B0-----:R-:W-:-:S02]  /*3380*/  IADD3 R33, R65, 0x2800, RZ ;  /* 0x0000280041217810 */ /* 0x001fc40007ffe0ff */
[-C--:B------:R-:W-:Y:S01]  /*3390*/  IMAD.WIDE.U32 R2, R67, R120.reuse, c[0x0][0x1c8] ;  /* 0x0000720043027625 */ /* 0x080fe200078e0078 */
[C---:B------:R-:W-:Y:S01]  /*33a0*/  IADD3 R35, R65.reuse, 0x3000, RZ ;  /* 0x0000300041237810 */ /* 0x040fe20007ffe0ff */
[----:B------:R0:W-:Y:S01]  /*33b0*/  STG.E.128 [R30.64], R60 ;  /* 0x0000003c1e007986 */ /* 0x0001e2000c101d06 */
[----:B------:R-:W-:Y:S01]  /*33c0*/  IADD3 R65, R65, 0x3800, RZ ;  /* 0x0000380041417810 */ /* 0x000fe20007ffe0ff */
[CC--:B------:R-:W-:Y:S02]  /*33d0*/  IMAD.WIDE.U32 R20, R69.reuse, R120.reuse, c[0x0][0x1c0] ;  /* 0x0000700045147625 */ /* 0x0c0fe400078e0078 */
[----:B------:R-:W-:Y:S02]  /*33e0*/  STG.E.128 [R2.64], R56 ;  /* 0x0000003802007986 */ /* 0x000fe4000c101d06 */
[-C--:B-1----:R-:W-:Y:S02]  /*33f0*/  IMAD.WIDE.U32 R22, R69, R120.reuse, c[0x0][0x1c8] ;  /* 0x0000720045167625 */ /* 0x082fe400078e0078 */
[----:B------:R-:W-:Y:S02]  /*3400*/  STG.E.128 [R20.64], R4 ;  /* 0x0000000414007986 */ /* 0x000fe4000c101d06 */
[----:B--2---:R-:W-:-:S02]  /*3410*/  IMAD.WIDE.U32 R24, R33, R120, c[0x0][0x1c0] ;  /* 0x0000700021187625 */ /* 0x004fc400078e0078 */
[----:B------:R-:W-:Y:S02]  /*3420*/  STG.E.128 [R22.64], R96 ;  /* 0x0000006016007986 */ /* 0x000fe4000c101d06 */
[-C--:B---3--:R-:W-:Y:S02]  /*3430*/  IMAD.WIDE.U32 R26, R33, R120.reuse, c[0x0][0x1c8] ;  /* 0x00007200211a7625 */ /* 0x088fe400078e0078 */
[----:B------:R-:W-:Y:S02]  /*3440*/  STG.E.128 [R24.64], R8 ;  /* 0x0000000818007986 */ /* 0x000fe4000c101d06 */
[CC--:B----4-:R-:W-:Y:S02]  /*3450*/  IMAD.WIDE.U32 R28, R35.reuse, R120.reuse, c[0x0][0x1c0] ;  /* 0x00007000231c7625 */ /* 0x0d0fe400078e0078 */
[----:B------:R-:W-:Y:S02]  /*3460*/  STG.E.128 [R26.64], R100 ;  /* 0x000000641a007986 */ /* 0x000fe4000c101d06 */
[----:B0-----:R-:W-:-:S02]  /*3470*/  IMAD.WIDE.U32 R30, R35, R120, c[0x0][0x1c8] ;  /* 0x00007200231e7625 */ /* 0x001fc400078e0078 */
[----:B------:R-:W-:Y:S02]  /*3480*/  STG.E.128 [R28.64], R12 ;  /* 0x0000000c1c007986 */ /* 0x000fe4000c101d06 */
[CC--:B------:R-:W-:Y:S02]  /*3490*/  IMAD.WIDE.U32 R32, R65.reuse, R120.reuse, c[0x0][0x1c0] ;  /* 0x0000700041207625 */ /* 0x0c0fe400078e0078 */
[----:B------:R-:W-:Y:S02]  /*34a0*/  STG.E.128 [R30.64], R104 ;  /* 0x000000681e007986 */ /* 0x000fe4000c101d06 */
[----:B------:R-:W-:Y:S02]  /*34b0*/  IMAD.WIDE.U32 R120, R65, R120, c[0x0][0x1c8] ;  /* 0x0000720041787625 */ /* 0x000fe400078e0078 */
[----:B------:R-:W-:Y:S04]  /*34c0*/  STG.E.128 [R32.64], R16 ;  /* 0x0000001020007986 */ /* 0x000fe8000c101d06 */
[----:B------:R-:W-:Y:S01]  /*34d0*/  STG.E.128 [R120.64], R108 ;  /* 0x0000006c78007986 */ /* 0x000fe2000c101d06 */
[----:B------:R-:W-:Y:S05]  /*34e0*/  EXIT ;  /* 0x000000000000794d */ /* 0x000fea0003800000 */
.L_x_127:
[----:B------:R-:W-:Y:S02]  /*34f0*/  MOV R100, R102 ;  /* 0x0000006600647202 */ /* 0x000fe40000000f00 */
[----:B------:R-:W-:-:S02]  /*3500*/  MOV R105, 0x10 ;  /* 0x0000001000697802 */ /* 0x000fc40000000f00 */
[----:B------:R-:W-:Y:S02]  /*3510*/  MOV R106, 0x1f ;  /* 0x0000001f006a7802 */ /* 0x000fe40000000f00 */
[----:B------:R-:W-:Y:S02]  /*3520*/  MOV R107, 0xffffffff ;  /* 0xffffffff006b7802 */ /* 0x000fe40000000f00 */
[----:B------:R-:W-:Y:S02]  /*3530*/  MOV R96, 0x3550 ;  /* 0x0000355000607802 */ /* 0x000fe40000000f00 */
[----:B------:R-:W-:Y:S05]  /*3540*/  CALL.REL.NOINC `($__internal_9_$__cuda_sm70_shflsync_down_p) ;  /* 0x0000045000007944 */ /* 0x000fea0003c00000 */
[----:B-1----:R-:W-:Y:S01]  /*3550*/  MOV R99, R106 ;  /* 0x0000006a00637202 */ /* 0x002fe20000000f00 */
[----:B0-----:R-:W-:Y:S05]  /*3560*/  BRA `(.L_x_135) ;  /* 0xffffea9000007947 */ /* 0x001fea000383ffff */
.L_x_128:
[----:B------:R-:W-:Y:S01]  /*3570*/  HFMA2.MMA R105, -RZ, RZ, 0, 9.5367431640625e-07 ;  /* 0x00000010ff697435 */ /* 0x000fe200000001ff */
[----:B------:R-:W-:Y:S02]  /*3580*/  MOV R100, R101 ;  /* 0x0000006500647202 */ /* 0x000fe40000000f00 */
[----:B------:R-:W-:Y:S02]  /*3590*/  MOV R106, 0x1f ;  /* 0x0000001f006a7802 */ /* 0x000fe40000000f00 */
[----:B------:R-:W-:-:S02]  /*35a0*/  MOV R107, 0xffffffff ;  /* 0xffffffff006b7802 */ /* 0x000fc40000000f00 */
[----:B------:R-:W-:Y:S02]  /*35b0*/  MOV R96, 0x35d0 ;  /* 0x000035d000607802 */ /* 0x000fe40000000f00 */
[----:B01----:R-:W-:Y:S05]  /*35c0*/  CALL.REL.NOINC `($__internal_9_$__cuda_sm70_shflsync_down_p) ;  /* 0x000003d000007944 */ /* 0x003fea0003c00000 */
[----:B------:R-:W-:Y:S01]  /*35d0*/  FADD.FTZ R102, R102, R99 ;  /* 0x0000006366667221 */ /* 0x000fe20000010000 */
[----:B0-----:R-:W-:Y:S01]  /*35e0*/  HFMA2.MMA R105, -RZ, RZ, 0, 4.76837158203125e-07 ;  /* 0x00000008ff697435 */ /* 0x001fe200000001ff */
[----:B-1----:R-:W-:Y:S01]  /*35f0*/  FADD.FTZ R101, R101, R106 ;  /* 0x0000006a65657221 */ /* 0x002fe20000010000 */
[----:B------:R-:W-:Y:S02]  /*3600*/  MOV R106, 0x1f ;  /* 0x0000001f006a7802 */ /* 0x000fe40000000f00 */
[----:B------:R-:W-:Y:S02]  /*3610*/  MOV R107, 0xffffffff ;  /* 0xffffffff006b7802 */ /* 0x000fe40000000f00 */
[----:B------:R-:W-:Y:S02]  /*3620*/  MOV R100, R102 ;  /* 0x0000006600647202 */ /* 0x000fe40000000f00 */
[----:B------:R-:W-:Y:S02]  /*3630*/  MOV R96, 0x3650 ;  /* 0x0000365000607802 */ /* 0x000fe40000000f00 */
[----:B------:R-:W-:Y:S05]  /*3640*/  CALL.REL.NOINC `($__internal_9_$__cuda_sm70_shflsync_down_p) ;  /* 0x0000035000007944 */ /* 0x000fea0003c00000 */
[----:B0-----:R-:W-:Y:S01]  /*3650*/  HFMA2.MMA R105, -RZ, RZ, 0, 4.76837158203125e-07 ;  /* 0x00000008ff697435 */ /* 0x001fe200000001ff */
[----:B-1----:R-:W-:-:S02]  /*3660*/  MOV R99, R106 ;  /* 0x0000006a00637202 */ /* 0x002fc40000000f00 */
[----:B------:R-:W-:Y:S02]  /*3670*/  MOV R100, R101 ;  /* 0x0000006500647202 */ /* 0x000fe40000000f00 */
[----:B------:R-:W-:Y:S02]  /*3680*/  MOV R106, 0x1f ;  /* 0x0000001f006a7802 */ /* 0x000fe40000000f00 */
[----:B------:R-:W-:Y:S02]  /*3690*/  MOV R107, 0xffffffff ;  /* 0xffffffff006b7802 */ /* 0x000fe40000000f00 */
[----:B------:R-:W-:Y:S02]  /*36a0*/  MOV R96, 0x36c0 ;  /* 0x000036c000607802 */ /* 0x000fe40000000f00 */
[----:B------:R-:W-:Y:S05]  /*36b0*/  CALL.REL.NOINC `($__internal_9_$__cuda_sm70_shflsync_down_p) ;  /* 0x000002e000007944 */ /* 0x000fea0003c00000 */
[----:B------:R-:W-:Y:S01]  /*36c0*/  FADD.FTZ R102, R99, R102 ;  /* 0x0000006663667221 */ /* 0x000fe20000010000 */
[----:B0-----:R-:W-:Y:S01]  /*36d0*/  HFMA2.MMA R105, -RZ, RZ, 0, 2.384185791015625e-07 ;  /* 0x00000004ff697435 */ /* 0x001fe200000001ff */
[----:B-1----:R-:W-:Y:S01]  /*36e0*/  FADD.FTZ R101, R101, R106 ;  /* 0x0000006a65657221 */ /* 0x002fe20000010000 */
[----:B------:R-:W-:Y:S02]  /*36f0*/  MOV R106, 0x1f ;  /* 0x0000001f006a7802 */ /* 0x000fe40000000f00 */
[----:B------:R-:W-:-:S02]  /*3700*/  MOV R107, 0xffffffff ;  /* 0xffffffff006b7802 */ /* 0x000fc40000000f00 */
[----:B------:R-:W-:Y:S02]  /*3710*/  MOV R100, R102 ;  /* 0x0000006600647202 */ /* 0x000fe40000000f00 */
[----:B------:R-:W-:Y:S02]  /*3720*/  MOV R96, 0x3740 ;  /* 0x0000374000607802 */ /* 0x000fe40000000f00 */
[----:B------:R-:W-:Y:S05]  /*3730*/  CALL.REL.NOINC `($__internal_9_$__cuda_sm70_shflsync_down_p) ;  /* 0x0000026000007944 */ /* 0x000fea0003c00000 */
[----:B0-----:R-:W-:Y:S01]  /*3740*/  HFMA2.MMA R105, -RZ, RZ, 0, 2.384185791015625e-07 ;  /* 0x00000004ff697435 */ /* 0x001fe200000001ff */
[----:B-1----:R-:W-:Y:S02]  /*3750*/  MOV R99, R106 ;  /* 0x0000006a00637202 */ /* 0x002fe40000000f00 */
[----:B------:R-:W-:Y:S02]  /*3760*/  MOV R100, R101 ;  /* 0x0000006500647202 */ /* 0x000fe40000000f00 */
[----:B------:R-:W-:Y:S02]  /*3770*/  MOV R106, 0x1f ;  /* 0x0000001f006a7802 */ /* 0x000fe40000000f00 */
[----:B------:R-:W-:Y:S02]  /*3780*/  MOV R107, 0xffffffff ;  /* 0xffffffff006b7802 */ /* 0x000fe40000000f00 */
[----:B------:R-:W-:-:S02]  /*3790*/  MOV R96, 0x37b0 ;  /* 0x000037b000607802 */ /* 0x000fc40000000f00 */
[----:B------:R-:W-:Y:S05]  /*37a0*/  CALL.REL.NOINC `($__internal_9_$__cuda_sm70_shflsync_down_p) ;  /* 0x000001f000007944 */ /* 0x000fea0003c00000 */
[----:B------:R-:W-:Y:S01]  /*37b0*/  FADD.FTZ R102, R99, R102 ;  /* 0x0000006663667221 */ /* 0x000fe20000010000 */
[----:B0-----:R-:W-:Y:S01]  /*37c0*/  HFMA2.MMA R105, -RZ, RZ, 0, 1.1920928955078125e-07 ;  /* 0x00000002ff697435 */ /* 0x001fe200000001ff */
[----:B-1----:R-:W-:Y:S01]  /*37d0*/  FADD.FTZ R103, R101, R106 ;  /* 0x0000006a65677221 */ /* 0x002fe20000010000 */
[----:B------:R-:W-:-:S02]  /*37e0*/  MOV R106, 0x1f ;  /* 0x0000001f006a7802 */ /* 0x000fc40000000f00 */
[----:B------:R-:W-:Y:S02]  /*37f0*/  MOV R107, 0xffffffff ;  /* 0xffffffff006b7802 */ /* 0x000fe40000000f00 */
[----:B------:R-:W-:Y:S02]  /*3800*/  MOV R100, R102 ;  /* 0x0000006600647202 */ /* 0x000fe40000000f00 */
[----:B------:R-:W-:Y:S02]  /*3810*/  MOV R96, 0x3830 ;  /* 0x0000383000607802 */ /* 0x000fe40000000f00 */
[----:B------:R-:W-:Y:S05]  /*3820*/  CALL.REL.NOINC `($__internal_9_$__cuda_sm70_shflsync_down_p) ;  /* 0x0000017000007944 */ /* 0x000fea0003c00000 */
[----:B0-----:R-:W-:Y:S01]  /*3830*/  HFMA2.MMA R105, -RZ, RZ, 0, 1.1920928955078125e-07 ;  /* 0x00000002ff697435 */ /* 0x001fe200000001ff */
[----:B-1----:R-:W-:Y:S02]  /*3840*/  MOV R99, R106 ;  /* 0x0000006a00637202 */ /* 0x002fe40000000f00 */
[----:B------:R-:W-:Y:S02]  /*3850*/  MOV R100, R103 ;  /* 0x0000006700647202 */ /* 0x000fe40000000f00 */
[----:B------:R-:W-:Y:S02]  /*3860*/  MOV R106, 0x1f ;  /* 0x0000001f006a7802 */ /* 0x000fe40000000f00 */
[----:B------:R-:W-:-:S02]  /*3870*/  MOV R107, 0xffffffff ;  /* 0xffffffff006b7802 */ /* 0x000fc40000000f00 */
[----:B------:R-:W-:Y:S02]  /*3880*/  MOV R96, 0x38a0 ;  /* 0x000038a000607802 */ /* 0x000fe40000000f00 */
[----:B------:R-:W-:Y:S05]  /*3890*/  CALL.REL.NOINC `($__internal_9_$__cuda_sm70_shflsync_down_p) ;  /* 0x0000010000007944 */ /* 0x000fea0003c00000 */
[----:B------:R-:W-:Y:S01]  /*38a0*/  FADD.FTZ R101, R99, R102 ;  /* 0x0000006663657221 */ /* 0x000fe20000010000 */
[----:B0-----:R-:W-:Y:S01]  /*38b0*/  HFMA2.MMA R105, -RZ, RZ, 0, 5.9604644775390625e-08 ;  /* 0x00000001ff697435 */ /* 0x001fe200000001ff */
[----:B-1----:R-:W-:Y:S01]  /*38c0*/  FADD.FTZ R103, R103, R106 ;  /* 0x0000006a67677221 */ /* 0x002fe20000010000 */
[----:B------:R-:W-:Y:S02]  /*38d0*/  MOV R106, 0x1f ;  /* 0x0000001f006a7802 */ /* 0x000fe40000000f00 */
[----:B------:R-:W-:Y:S02]  /*38e0*/  MOV R107, 0xffffffff ;  /* 0xffffffff006b7802 */ /* 0x000fe40000000f00 */
[----:B------:R-:W-:Y:S02]  /*38f0*/  MOV R100, R101 ;  /* 0x0000006500647202 */ /* 0x000fe40000000f00 */
[----:B------:R-:W-:Y:S02]  /*3900*/  MOV R96, 0x3920 ;  /* 0x0000392000607802 */ /* 0x000fe40000000f00 */
[----:B------:R-:W-:Y:S05]  /*3910*/  CALL.REL.NOINC `($__internal_9_$__cuda_sm70_shflsync_down_p) ;  /* 0x0000008000007944 */ /* 0x000fea0003c00000 */
[----:B0-----:R-:W-:Y:S01]  /*3920*/  HFMA2.MMA R105, -RZ, RZ, 0, 5.9604644775390625e-08 ;  /* 0x00000001ff697435 */ /* 0x001fe200000001ff */
[----:B-1----:R-:W-:-:S02]  /*3930*/  MOV R104, R106 ;  /* 0x0000006a00687202 */ /* 0x002fc40000000f00 */
[----:B------:R-:W-:Y:S02]  /*3940*/  MOV R100, R103 ;  /* 0x0000006700647202 */ /* 0x000fe40000000f00 */
[----:B------:R-:W-:Y:S02]  /*3950*/  MOV R106, 0x1f ;  /* 0x0000001f006a7802 */ /* 0x000fe40000000f00 */
[----:B------:R-:W-:Y:S02]  /*3960*/  MOV R107, 0xffffffff ;  /* 0xffffffff006b7802 */ /* 0x000fe40000000f00 */
[----:B------:R-:W-:Y:S02]  /*3970*/  MOV R96, 0x3990 ;  /* 0x0000399000607802 */ /* 0x000fe40000000f00 */
[----:B------:R-:W-:Y:S05]  /*3980*/  CALL.REL.NOINC `($__internal_9_$__cuda_sm70_shflsync_down_p) ;  /* 0x0000001000007944 */ /* 0x000fea0003c00000 */
[----:B01----:R-:W-:Y:S05]  /*3990*/  BRA `(.L_x_136) ;  /* 0xffffe78000007947 */ /* 0x003fea000383ffff */
        .weak           $__internal_9_$__cuda_sm70_shflsync_down_p
        .type           $__internal_9_$__cuda_sm70_shflsync_down_p,@function
        .size           $__internal_9_$__cuda_sm70_shflsync_down_p,(.L_x_3416 - $__internal_9_$__cuda_sm70_shflsync_down_p)
$__internal_9_$__cuda_sm70_shflsync_down_p:
[----:B------:R-:W-:Y:S01]  /*39a0*/  HFMA2.MMA R97, -RZ, RZ, 0, 0 ;  /* 0x00000000ff617435 */ /* 0x000fe200000001ff */
[----:B------:R-:W-:Y:S04]  /*39b0*/  WARPSYNC R107 ;  /* 0x0000006b00007348 */ /* 0x000fe80003800000 */
[----:B------:R0:W1:Y:S01]  /*39c0*/  SHFL.DOWN PT, R106, R100, R105, R106 ;  /* 0x08000069646a7389 */ /* 0x00006200000e006a */
[----:B------:R-:W-:Y:S05]  /*39d0*/  RET.REL.NODEC R96 `(_ZN10layer_norm13ln_bwd_kernelINS_13Kernel_traitsIffffjLj65536ELj8ELj1ELj8ELj16ENS_18Kernel_traits_baseILj65536EffffjLj256EEEEEEEvNS_9BwdParamsE) ;  /* 0xffffc62060007950 */ /* 0x000fea0003c3ffff */
.L_x_137:
        /* <DEDUP_REMOVED lines=10> */
.L_x_3416:


//--------------------- .text._ZN10layer_norm22ln_bwd_finalize_kernelINS_22Kernel_traits_finalizeILj49152E13__nv_bfloat16fS2_fjLj1024ELj4ENS_18Kernel_traits_baseILj49152ES2_fS2_fjLj1024EEEEEEEvNS_9BwdParamsE --------------------------
	.section	.text._ZN10layer_norm22ln_bwd_finalize_kernelINS_22Kernel_traits_finalizeILj49152E13__nv_bfloat16fS2_fjLj1024ELj4ENS_18Kernel_traits_baseILj49152ES2_fS2_fjLj1024EEEEEEEvNS_9BwdParamsE,"ax",@progbits
	.sectioninfo	@"SHI_REGISTERS=32"
	.align	128
        .global         _ZN10layer_norm22ln_bwd_finalize_kernelINS_22Kernel_traits_finalizeILj49152E13__nv_bfloat16fS2_fjLj1024ELj4ENS_18Kernel_traits_baseILj49152ES2_fS2_fjLj1024EEEEEEEvNS_9BwdParamsE
        .type           _ZN10layer_norm22ln_bwd_finalize_kernelINS_22Kernel_traits_finalizeILj49152E13__nv_bfloat16fS2_fjLj1024ELj4ENS_18Kernel_traits_baseILj49152ES2_fS2_fjLj1024EEEEEEEvNS_9BwdParamsE,@function
        .size           _ZN10layer_norm22ln_bwd_finalize_kernelINS_22Kernel_traits_finalizeILj49152E13__nv_bfloat16fS2_fjLj1024ELj4ENS_18Kernel_traits_baseILj49152ES2_fS2_fjLj1024EEEEEEEvNS_9BwdParamsE,(.L_x_3417 - _ZN10layer_norm22ln_bwd_finalize_kernelINS_22Kernel_traits_finalizeILj49152E13__nv_bfloat16fS2_fjLj1024ELj4ENS_18Kernel_traits_baseILj49152ES2_fS2_fjLj1024EEEEEEEvNS_9BwdParamsE)
        .other          _ZN10layer_norm22ln_bwd_finalize_kernelINS_22Kernel_traits_finalizeILj49152E13__nv_bfloat16fS2_fjLj1024ELj4ENS_18Kernel_traits_baseILj49152ES2_fS2_fjLj1024EEEEEEEvNS_9BwdParamsE,@"STO_CUDA_ENTRY STV_DEFAULT"
_ZN10layer_norm22ln_bwd_finalize_kernelINS_22Kernel_traits_finalizeILj49152E13__nv_bfloat16fS2_fjLj1024ELj4ENS_18Kernel_traits_baseILj49152ES2_fS2_fjLj1024EEEEEEEvNS_9BwdParamsE:
.text._ZN10layer_norm22ln_bwd_finalize_kernelINS_22Kernel_traits_finalizeILj49152E13__nv_bfloat16fS2_fjLj1024ELj4ENS_18Kernel_traits_baseILj49152ES2_fS2_fjLj1024EEEEEEEvNS_9BwdParamsE:
        /* <DEDUP_REMOVED lines=19> */
.L_x_150:
[----:B------:R-:W-:Y:S01]  /*0130*/  ISETP.GE.U32.AND P1, PT, R17, c[0x0][0x160], PT ;  /* 0x0000580011007a0c */ /* 0x000fe20003f26070 */
[----:B------:R-:W-:Y:S01]  /*0140*/  BSSY B0, `(.L_x_138) ;  /* 0x000005c000007945 */ /* 0x000fe20003800000 */
[----:B------:R-:W-:Y:S01]  /*0150*/  HFMA2.MMA R23, -RZ, RZ, 0, 0 ;  /* 0x00000000ff177435 */ /* 0x000fe200000001ff */
[----:B------:R-:W-:-:S10]  /*0160*/  IMAD.MOV.U32 R27, RZ, RZ, RZ ;  /* 0x000000ffff1b7224 */ /* 0x000fd400078e00ff */
[----:B------:R-:W-:Y:S05]  /*0170*/  @P1 BRA `(.L_x_139) ;  /* 0x0000058000001947 */ /* 0x000fea0003800000 */
[----:B------:R-:W-:Y:S02]  /*0180*/  ISETP.GE.U32.AND P2, PT, R17, c[0x0][0x160], PT ;  /* 0x0000580011007a0c */ /* 0x000fe40003f46070 */
[----:B------:R-:W-:-:S11]  /*0190*/  MOV R25, R17 ;  /* 0x0000001100197202 */ /* 0x000fd60000000f00 */
[----:B------:R-:W-:Y:S02]  /*01a0*/  @P2 IMAD.MOV.U32 R3, RZ, RZ, 0x4 ;  /* 0x00000004ff032424 */ /* 0x000fe400078e00ff */
        /* <DEDUP_REMOVED lines=16> */
[----:B------:R-:W-:Y:S02]  /*02b0*/  MOV R22, c[0x0][0x160] ;  /* 0x0000580000167a02 */ /* 0x000fe40000000f00 */
[----:B------:R-:W-:Y:S02]  /*02c0*/  PLOP3.LUT P2, PT, PT, PT, PT, 0x8, 0x0 ;  /* 0x000000000000781c */ /* 0x000fe40003f4e170 */
[----:B------:R-:W-:Y:S02]  /*02d0*/  IADD3 R22, R22, -0x60, RZ ;  /* 0xffffffa016167810 */ /* 0x000fe40007ffe0ff */
.L_x_142:
[----:B------:R-:W-:Y:S02]  /*02e0*/  IMAD R3, R25, 0xc000, R18 ;  /* 0x0000c00019037824 */ /* 0x000fe400078e0212 */
        /* <DEDUP_REMOVED lines=31> */
.L_x_141:
[----:B------:R-:W-:Y:S05]  /*04e0*/  BSYNC B1 ;  /* 0x0000000000017941 */ /* 0x000fea0003800000 */
.L_x_140:
[C---:B------:R-:W-:Y:S01]  /*04f0*/  ISETP.GE.U32.AND P1, PT, R25.reuse, c[0x0][0x160], PT ;  /* 0x0000580019007a0c */ /* 0x040fe20003f26070 */
[----:B------:R-:W-:Y:S01]  /*0500*/  BSSY B1, `(.L_x_143) ;  /* 0x0000015000017945 */ /* 0x000fe20003800000 */
[----:B------:R-:W-:-:S04]  /*0510*/  IADD3 R2, -R25, c[0x0][0x160], RZ ;  /* 0x0000580019027a10 */ /* 0x000fc80007ffe1ff */
[----:B------:R-:W-:-:S13]  /*0520*/  ISETP.LE.U32.OR P1, PT, R2, 0x20, P1 ;  /* 0x000000200200780c */ /* 0x000fda0000f23470 */
[----:B------:R-:W-:Y:S05]  /*0530*/  @P1 BRA `(.L_x_144) ;  /* 0x0000011000001947 */ /* 0x000fea0003800000 */
[----:B------:R-:W-:Y:S01]  /*0540*/  HFMA2.MMA R5, -RZ, RZ, 0, 2.384185791015625e-07 ;  /* 0x00000004ff057435 */ /* 0x000fe200000001ff */
[----:B------:R-:W-:-:S05]  /*0550*/  IMAD R2, R25, 0xc000, R18 ;  /* 0x0000c00019027824 */ /* 0x000fca00078e0212 */
[----:B------:R-:W-:-:S04]  /*0560*/  IADD3 R4, R2, 0x180000, RZ ;  /* 0x0018000002047810 */ /* 0x000fc80007ffe0ff */
        /* <DEDUP_REMOVED lines=14> */
.L_x_144:
[----:B------:R-:W-:Y:S05]  /*0650*/  BSYNC B1 ;  /* 0x0000000000017941 */ /* 0x000fea0003800000 */
.L_x_143:
[----:B------:R-:W-:-:S13]  /*0660*/  ISETP.LT.U32.OR P2, PT, R25, c[0x0][0x160], P2 ;  /* 0x0000580019007a0c */ /* 0x000fda0001741470 */
[----:B------:R-:W-:Y:S05]  /*0670*/  @!P2 BRA `(.L_x_139) ;  /* 0x000000800000a947 */ /* 0x000fea0003800000 */
[----:B------:R-:W-:Y:S02]  /*0680*/  IMAD.MOV.U32 R3, RZ, RZ, 0x4 ;  /* 0x00000004ff037424 */ /* 0x000fe400078e00ff */
[----:B------:R-:W-:-:S04]  /*0690*/  IMAD R2, R25, 0xc000, R18 ;  /* 0x0000c00019027824 */ /* 0x000fc800078e0212 */
[----:B------:R-:W-:-:S04]  /*06a0*/  IMAD.WIDE.U32 R4, R2, R3, c[0x0][0x1c8] ;  /* 0x0000720002047625 */ /* 0x000fc800078e0003 */
[----:B------:R-:W-:Y:S02]  /*06b0*/  IMAD.WIDE.U32 R2, R2, R3, c[0x0][0x1c0] ;  /* 0x0000700002027625 */ /* 0x000fe400078e0003 */
[----:B------:R-:W2:Y:S04]  /*06c0*/  LDG.E R4, [R4.64] ;  /* 0x0000000404047981 */ /* 0x000ea8000c1e1900 */
[----:B------:R-:W3:Y:S01]  /*06d0*/  LDG.E R2, [R2.64] ;  /* 0x0000000402027981 */ /* 0x000ee2000c1e1900 */
[----:B--2---:R-:W-:Y:S02]  /*06e0*/  FADD.FTZ R23, R23, R4 ;  /* 0x0000000417177221 */ /* 0x004fe40000010000 */
[----:B---3--:R-:W-:Y:S02]  /*06f0*/  FADD.FTZ R27, R27, R2 ;  /* 0x000000021b1b7221 */ /* 0x008fe40000010000 */
.L_x_139:
[----:B------:R-:W-:Y:S05]  /*0700*/  BSYNC B0 ;  /* 0x0000000000007941 */ /* 0x000fea0003800000 */
.L_x_138:
        /* <DEDUP_REMOVED lines=11> */
.L_x_151:
        /* <DEDUP_REMOVED lines=18> */
.L_x_152:
[----:B------:R-:W-:Y:S01]  /*08e0*/  @!P1 SHF.R.U32.HI R2, RZ, 0x3, R0 ;  /* 0x00000003ff029819 */ /* 0x000fe20000011600 */
[----:B---3--:R-:W-:Y:S02]  /*08f0*/  FADD.FTZ R5, R5, R10 ;  /* 0x0000000a05057221 */ /* 0x008fe40000010000 */
[----:B--2---:R-:W-:Y:S01]  /*0900*/  FADD.FTZ R7, R7, R4 ;  /* 0x0000000407077221 */ /* 0x004fe20000010000 */
[----:B------:R-:W-:-:S05]  /*0910*/  @!P1 LOP3.LUT R2, R2, 0x1ffffffc, RZ, 0xc0, !PT ;  /* 0x1ffffffc02029812 */ /* 0x000fca00078ec0ff */
[----:B------:R2:W-:Y:S04]  /*0920*/  @!P1 STS [R2+0x2000], R5 ;  /* 0x0020000502009388 */ /* 0x0005e80000000800 */
[----:B------:R2:W-:Y:S02]  /*0930*/  @!P1 STS [R2+0x2080], R7 ;  /* 0x0020800702009388 */ /* 0x0005e40000000800 */
.L_x_145:
        /* <DEDUP_REMOVED lines=13> */
.L_x_149:
[----:B------:R-:W-:Y:S05]  /*0a10*/  BSYNC B0 ;  /* 0x0000000000007941 */ /* 0x000fea0003800000 */
.L_x_148:
[C---:B------:R-:W-:Y:S02]  /*0a20*/  ISETP.GT.U32.AND P1, PT, R18.reuse, -0xc001, PT ;  /* 0xffff3fff1200780c */ /* 0x040fe40003f24070 */
[----:B------:R-:W-:Y:S02]  /*0a30*/  IADD3 R18, R18, 0xc000, RZ ;  /* 0x0000c00012127810 */ /* 0x000fe40007ffe0ff */
[----:B------:R-:W-:-:S09]  /*0a40*/  IADD3 R19, R19, 0x6000, RZ ;  /* 0x0000600013137810 */ /* 0x000fd20007ffe0ff */
[----:B012---:R-:W-:Y:S05]  /*0a50*/  @P1 BRA `(.L_x_150) ;  /* 0xfffff6d000001947 */ /* 0x007fea000383ffff */
[----:B------:R-:W-:Y:S05]  /*0a60*/  EXIT ;  /* 0x000000000000794d */ /* 0x000fea0003800000 */
.L_x_146:
[----:B--2---:R-:W-:Y:S01]  /*0a70*/  IMAD.MOV.U32 R10, RZ, RZ, R4 ;  /* 0x000000ffff0a7224 */ /* 0x004fe200078e0004 */
[----:B------:R-:W-:Y:S01]  /*0a80*/  MOV R9, 0x1 ;  /* 0x0000000100097802 */ /* 0x000fe20000000f00 */
[----:B------:R-:W-:Y:S01]  /*0a90*/  IMAD.MOV.U32 R6, RZ, RZ, 0x1f ;  /* 0x0000001fff067424 */ /* 0x000fe200078e00ff */
[----:B------:R-:W-:Y:S02]  /*0aa0*/  MOV R11, 0xffffffff ;  /* 0xffffffff000b7802 */ /* 0x000fe40000000f00 */
[----:B------:R-:W-:Y:S02]  /*0ab0*/  MOV R2, 0xad0 ;  /* 0x00000ad000027802 */ /* 0x000fe40000000f00 */
[----:B01----:R-:W-:Y:S05]  /*0ac0*/  CALL.REL.NOINC `($__internal_10_$__cuda_sm70_shflsync_bfly_p) ;  /* 0x000003c000007944 */ /* 0x003fea0003c00000 */
[----:B-1----:R-:W-:Y:S01]  /*0ad0*/  IMAD.MOV.U32 R3, RZ, RZ, R6 ;  /* 0x000000ffff037224 */ /* 0x002fe200078e0006 */
[----:B0-----:R-:W-:Y:S05]  /*0ae0*/  BRA `(.L_x_151) ;  /* 0xfffffcd000007947 */ /* 0x001fea000383ffff */
.L_x_147:
[----:B------:R-:W-:Y:S01]  /*0af0*/  HFMA2.MMA R6, -RZ, RZ, 0, 1.847743988037109375e-06 ;  /* 0x0000001fff067435 */ /* 0x000fe200000001ff */
[----:B------:R-:W-:Y:S01]  /*0b00*/  MOV R10, R13 ;  /* 0x0000000d000a7202 */ /* 0x000fe20000000f00 */
[----:B------:R-:W-:Y:S01]  /*0b10*/  IMAD.MOV.U32 R9, RZ, RZ, 0x2 ;  /* 0x00000002ff097424 */ /* 0x000fe200078e00ff */
[----:B------:R-:W-:Y:S01]  /*0b20*/  MOV R2, 0xb50 ;  /* 0x00000b5000027802 */ /* 0x000fe20000000f00 */
[----:B------:R-:W-:-:S02]  /*0b30*/  IMAD.MOV.U32 R11, RZ, RZ, -0x1 ;  /* 0xffffffffff0b7424 */ /* 0x000fc400078e00ff */
[----:B012---:R-:W-:Y:S05]  /*0b40*/  CALL.REL.NOINC `($__internal_10_$__cuda_sm70_shflsync_bfly_p) ;  /* 0x0000034000007944 */ /* 0x007fea0003c00000 */
[----:B01----:R-:W-:Y:S01]  /*0b50*/  FADD.FTZ R10, R13, R6 ;  /* 0x000000060d0a7221 */ /* 0x003fe20000010000 */
[----:B------:R-:W-:Y:S01]  /*0b60*/  MOV R9, 0x4 ;  /* 0x0000000400097802 */ /* 0x000fe20000000f00 */
[----:B------:R-:W-:Y:S01]  /*0b70*/  IMAD.MOV.U32 R6, RZ, RZ, 0x1f ;  /* 0x0000001fff067424 */ /* 0x000fe200078e00ff */
[----:B------:R-:W-:-:S02]  /*0b80*/  MOV R11, 0xffffffff ;  /* 0xffffffff000b7802 */ /* 0x000fc40000000f00 */
[----:B------:R-:W-:Y:S02]  /*0b90*/  MOV R2, 0xbb0 ;  /* 0x00000bb000027802 */ /* 0x000fe40000000f00 */
[----:B------:R-:W-:Y:S05]  /*0ba0*/  CALL.REL.NOINC `($__internal_10_$__cuda_sm70_shflsync_bfly_p) ;  /* 0x000002e000007944 */ /* 0x000fea0003c00000 */
[----:B01----:R-:W-:Y:S01]  /*0bb0*/  FADD.FTZ R10, R10, R6 ;  /* 0x000000060a0a7221 */ /* 0x003fe20000010000 */
[----:B------:R-:W-:Y:S01]  /*0bc0*/  HFMA2.MMA R6, -RZ, RZ, 0, 1.847743988037109375e-06 ;  /* 0x0000001fff067435 */ /* 0x000fe200000001ff */
[----:B------:R-:W-:Y:S01]  /*0bd0*/  IMAD.MOV.U32 R9, RZ, RZ, 0x8 ;  /* 0x00000008ff097424 */ /* 0x000fe200078e00ff */
[----:B------:R-:W-:Y:S01]  /*0be0*/  MOV R2, 0xc10 ;  /* 0x00000c1000027802 */ /* 0x000fe20000000f00 */
[----:B------:R-:W-:-:S03]  /*0bf0*/  IMAD.MOV.U32 R11, RZ, RZ, -0x1 ;  /* 0xffffffffff0b7424 */ /* 0x000fc600078e00ff */
[----:B------:R-:W-:Y:S05]  /*0c00*/  CALL.REL.NOINC `($__internal_10_$__cuda_sm70_shflsync_bfly_p) ;  /* 0x0000028000007944 */ /* 0x000fea0003c00000 */
[----:B-1----:R-:W-:Y:S01]  /*0c10*/  FADD.FTZ R4, R10, R6 ;  /* 0x000000060a047221 */ /* 0x002fe20000010000 */
[----:B0-----:R-:W-:Y:S01]  /*0c20*/  MOV R9, 0x10 ;  /* 0x0000001000097802 */ /* 0x001fe20000000f00 */
[----:B------:R-:W-:Y:S01]  /*0c30*/  IMAD.MOV.U32 R6, RZ, RZ, 0x1f ;  /* 0x0000001fff067424 */ /* 0x000fe200078e00ff */
[----:B------:R-:W-:Y:S01]  /*0c40*/  MOV R11, 0xffffffff ;  /* 0xffffffff000b7802 */ /* 0x000fe20000000f00 */
[----:B------:R-:W-:Y:S01]  /*0c50*/  IMAD.MOV.U32 R10, RZ, RZ, R4 ;  /* 0x000000ffff0a7224 */ /* 0x000fe200078e0004 */
[----:B------:R-:W-:Y:S02]  /*0c60*/  MOV R2, 0xc80 ;  /* 0x00000c8000027802 */ /* 0x000fe40000000f00 */
[----:B------:R-:W-:Y:S05]  /*0c70*/  CALL.REL.NOINC `($__internal_10_$__cuda_sm70_shflsync_bfly_p) ;  /* 0x0000021000007944 */ /* 0x000fea0003c00000 */
[----:B0-----:R-:W-:Y:S01]  /*0c80*/  HFMA2.MMA R9, -RZ, RZ, 0, 5.9604644775390625e-08 ;  /* 0x00000001ff097435 */ /* 0x001fe200000001ff */
[----:B-1----:R-:W-:Y:S01]  /*0c90*/  MOV R7, R6 ;  /* 0x0000000600077202 */ /* 0x002fe20000000f00 */
[----:B------:R-:W-:Y:S01]  /*0ca0*/  IMAD.MOV.U32 R10, RZ, RZ, R5 ;  /* 0x000000ffff0a7224 */ /* 0x000fe200078e0005 */
[----:B------:R-:W-:Y:S01]  /*0cb0*/  MOV R6, 0x1f ;  /* 0x0000001f00067802 */ /* 0x000fe20000000f00 */
[----:B------:R-:W-:Y:S01]  /*0cc0*/  IMAD.MOV.U32 R11, RZ, RZ, -0x1 ;  /* 0xffffffffff0b7424 */ /* 0x000fe200078e00ff */
[----:B------:R-:W-:-:S02]  /*0cd0*/  MOV R2, 0xcf0 ;  /* 0x00000cf000027802 */ /* 0x000fc40000000f00 */
[----:B------:R-:W-:Y:S05]  /*0ce0*/  CALL.REL.NOINC `($__internal_10_$__cuda_sm70_shflsync_bfly_p) ;  /* 0x000001a000007944 */ /* 0x000fea0003c00000 */
[----:B0-----:R-:W-:Y:S01]  /*0cf0*/  HFMA2.MMA R9, -RZ, RZ, 0, 1.1920928955078125e-07 ;  /* 0x00000002ff097435 */ /* 0x001fe200000001ff */
[----:B-1----:R-:W-:Y:S01]  /*0d00*/  FADD.FTZ R10, R5, R6 ;  /* 0x00000006050a7221 */ /* 0x002fe20000010000 */
[----:B------:R-:W-:Y:S01]  /*0d10*/  MOV R6, 0x1f ;  /* 0x0000001f00067802 */ /* 0x000fe20000000f00 */
[----:B------:R-:W-:Y:S01]  /*0d20*/  IMAD.MOV.U32 R11, RZ, RZ, -0x1 ;  /* 0xffffffffff0b7424 */ /* 0x000fe200078e00ff */
[----:B------:R-:W-:-:S02]  /*0d30*/  MOV R2, 0xd50 ;  /* 0x00000d5000027802 */ /* 0x000fc40000000f00 */
[----:B------:R-:W-:Y:S05]  /*0d40*/  CALL.REL.NOINC `($__internal_10_$__cuda_sm70_shflsync_bfly_p) ;  /* 0x0000014000007944 */ /* 0x000fea0003c00000 */
[----:B0-----:R-:W-:Y:S01]  /*0d50*/  HFMA2.MMA R9, -RZ, RZ, 0, 2.384185791015625e-07 ;  /* 0x00000004ff097435 */ /* 0x001fe200000001ff */
[----:B-1----:R-:W-:Y:S01]  /*0d60*/  FADD.FTZ R10, R10, R6 ;  /* 0x000000060a0a7221 */ /* 0x002fe20000010000 */
[----:B------:R-:W-:Y:S01]  /*0d70*/  MOV R6, 0x1f ;  /* 0x0000001f00067802 */ /* 0x000fe20000000f00 */
[----:B------:R-:W-:Y:S01]  /*0d80*/  IMAD.MOV.U32 R11, RZ, RZ, -0x1 ;  /* 0xffffffffff0b7424 */ /* 0x000fe200078e00ff */
[----:B------:R-:W-:-:S02]  /*0d90*/  MOV R2, 0xdb0 ;  /* 0x00000db000027802 */ /* 0x000fc40000000f00 */
[----:B------:R-:W-:Y:S05]  /*0da0*/  CALL.REL.NOINC `($__internal_10_$__cuda_sm70_shflsync_bfly_p) ;  /* 0x000000e000007944 */ /* 0x000fea0003c00000 */
[----:B0-----:R-:W-:Y:S01]  /*0db0*/  HFMA2.MMA R9, -RZ, RZ, 0, 4.76837158203125e-07 ;  /* 0x00000008ff097435 */ /* 0x001fe200000001ff */
[----:B-1----:R-:W-:Y:S01]  /*0dc0*/  FADD.FTZ R10, R10, R6 ;  /* 0x000000060a0a7221 */ /* 0x002fe20000010000 */
[----:B------:R-:W-:Y:S01]  /*0dd0*/  MOV R6, 0x1f ;  /* 0x0000001f00067802 */ /* 0x000fe20000000f00 */
[----:B------:R-:W-:Y:S01]  /*0de0*/  IMAD.MOV.U32 R11, RZ, RZ, -0x1 ;  /* 0xffffffffff0b7424 */ /* 0x000fe200078e00ff */
[----:B------:R-:W-:-:S02]  /*0df0*/  MOV R2, 0xe10 ;  /* 0x00000e1000027802 */ /* 0x000fc40000000f00 */
[----:B------:R-:W-:Y:S05]  /*0e00*/  CALL.REL.NOINC `($__internal_10_$__cuda_sm70_shflsync_bfly_p) ;  /* 0x0000008000007944 */ /* 0x000fea0003c00000 */
[----:B0-----:R-:W-:Y:S01]  /*0e10*/  HFMA2.MMA R9, -RZ, RZ, 0, 9.5367431640625e-07 ;  /* 0x00000010ff097435 */ /* 0x001fe200000001ff */
[----:B-1----:R-:W-:Y:S01]  /*0e20*/  FADD.FTZ R10, R10, R6 ;  /* 0x000000060a0a7221 */ /* 0x002fe20000010000 */
[----:B------:R-:W-:Y:S01]  /*0e30*/  MOV R6, 0x1f ;  /* 0x0000001f00067802 */ /* 0x000fe20000000f00 */
[----:B------:R-:W-:Y:S01]  /*0e40*/  IMAD.MOV.U32 R11, RZ, RZ, -0x1 ;  /* 0xffffffffff0b7424 */ /* 0x000fe200078e00ff */
[----:B------:R-:W-:-:S02]  /*0e50*/  MOV R2, 0xe70 ;  /* 0x00000e7000027802 */ /* 0x000fc40000000f00 */
[----:B------:R-:W-:Y:S05]  /*0e60*/  CALL.REL.NOINC `($__internal_10_$__cuda_sm70_shflsync_bfly_p) ;  /* 0x0000002000007944 */ /* 0x000fea0003c00000 */
[----:B-1----:R-:W-:Y:S01]  /*0e70*/  MOV R5, R6 ;  /* 0x0000000600057202 */ /* 0x002fe20000000f00 */
[----:B0-----:R-:W-:Y:S05]  /*0e80*/  BRA `(.L_x_152) ;  /* 0xfffffa5000007947 */ /* 0x001fea000383ffff */
        .weak           $__internal_10_$__cuda_sm70_shflsync_bfly_p
        .type           $__internal_10_$__cuda_sm70_shflsync_bfly_p,@function
        .size           $__internal_10_$__cuda_sm70_shflsync_bfly_p,(.L_x_3417 - $__internal_10_$__cuda_sm70_shflsync_bfly_p)
$__internal_10_$__cuda_sm70_shflsync_bfly_p:
[----:B------:R-:W-:Y:S01]  /*0e90*/  HFMA2.MMA R3, -RZ, RZ, 0, 0 ;  /* 0x00000000ff037435 */ /* 0x000fe200000001ff */
[----:B------:R-:W-:Y:S04]  /*0ea0*/  WARPSYNC R11 ;  /* 0x0000000b00007348 */ /* 0x000fe80003800000 */
[----:B------:R0:W1:Y:S01]  /*0eb0*/  SHFL.BFLY PT, R6, R10, R9, R6 ;  /* 0x0c0000090a067389 */ /* 0x00006200000e0006 */
[----:B------:R-:W-:Y:S05]  /*0ec0*/  RET.REL.NODEC R2 `(_ZN10layer_norm22ln_bwd_finalize_kernelINS_22Kernel_traits_finalizeILj49152E13__nv_bfloat16fS2_fjLj1024ELj4ENS_18Kernel_traits_baseILj49152ES2_fS2_fjLj1024EEEEEEEvNS_9BwdParamsE) ;  /* 0xfffff13002007950 */ /* 0x000fea0003c3ffff */
.L_x_153:
        /* <DEDUP_REMOVED lines=11> */
.L_x_3417:


//--------------------- .text._ZN10layer_norm13ln_bwd_kernelINS_13Kernel_traitsI13__nv_bfloat16fS2_fjLj49152ELj8ELj1ELj8ELj16ENS_18Kernel_traits_baseILj49152ES2_fS2_fjLj256EEEEEEEvNS_9BwdParamsE --------------------------
	.section	.text._ZN10layer_norm13ln_bwd_kernelINS_13Kernel_traitsI13__nv_bfloat16fS2_fjLj49152ELj8ELj1ELj8ELj16ENS_18Kernel_traits_baseILj49152ES2_fS2_fjLj256EEEEEEEvNS_9BwdParamsE,"ax",@progbits
	.sectioninfo	@"SHI_REGISTERS=214"
	.align	128
        .global         _ZN10layer_norm13ln_bwd_kernelINS_13Kernel_traitsI13__nv_bfloat16fS2_fjLj49152ELj8ELj1ELj8ELj16ENS_18Kernel_traits_baseILj49152ES2_fS2_fjLj256EEEEEEEvNS_9BwdParamsE
        .type           _ZN10layer_norm13ln_bwd_kernelINS_13Kernel_traitsI13__nv_bfloat16fS2_fjLj49152ELj8ELj1ELj8ELj16ENS_18Kernel_traits_baseILj49152ES2_fS2_fjLj256EEEEEEEvNS_9BwdParamsE,@function
        .size           _ZN10layer_norm13ln_bwd_kernelINS_13Kernel_traitsI13__nv_bfloat16fS2_fjLj49152ELj8ELj1ELj8ELj16ENS_18Kernel_traits_baseILj49152ES2_fS2_fjLj256EEEEEEEvNS_9BwdParamsE,(.L_x_3418 - _ZN10layer_norm13ln_bwd_kernelINS_13Kernel_traitsI13__nv_bfloat16fS2_fjLj49152ELj8ELj1ELj8ELj16ENS_18Kernel_traits_baseILj49152ES2_fS2_fjLj256EEEEEEEvNS_9BwdParamsE)
        .other          _ZN10layer_norm13ln_bwd_kernelINS_13Kernel_traitsI13__nv_bfloat16fS2_fjLj49152ELj8ELj1ELj8ELj16ENS_18Kernel_traits_baseILj49152ES2_fS2_fjLj256EEEEEEEvNS_9BwdParamsE,@"STO_CUDA_ENTRY STV_DEFAULT"
_ZN10layer_norm13ln_bwd_kernelINS_13Kernel_traitsI13__nv_bfloat16fS2_fjLj49152ELj8ELj1ELj8ELj16ENS_18Kernel_traits_baseILj49152ES2_fS2_fjLj256EEEEEEEvNS_9BwdParamsE:
.text._ZN10layer_norm13ln_bwd_kernelINS_13Kernel_traitsI13__nv_bfloat16fS2_fjLj49152ELj8ELj1ELj8ELj16ENS_18Kernel_traits_baseILj49152ES2_fS2_fjLj256EEEEEEEvNS_9BwdParamsE:
        /* <DEDUP_REMOVED lines=15> */
[C---:B------:R-:W-:Y:S01]  /*00f0*/  @P0 IADD3 R6, R73.reuse, 0x1800, RZ ;  /* 0x0000180049060810 */ /* 0x040fe20007ffe0ff */
[----:B------:R-:W-:Y:S01]  /*0100*/  @P0 IMAD.WIDE.U32 R2, R2, R17, c[0x0][0x198] ;  /* 0x0000660002020625 */ /* 0x000fe200078e0011 */
[----:B------:R-:W-:-:S02]  /*0110*/  @P0 IADD3 R8, R73, 0x2000, RZ ;  /* 0x0000200049080810 */ /* 0x000fc40007ffe0ff */
[C---:B------:R-:W-:Y:S02]  /*0120*/  @P0 IADD3 R10, R73.reuse, 0x2800, RZ ;  /* 0x00002800490a0810 */ /* 0x040fe40007ffe0ff */
[C---:B------:R-:W-:Y:S02]  /*0130*/  @P0 LEA R12, P1, R73.reuse, c[0x0][0x198], 0x3 ;  /* 0x00006600490c0a11 */ /* 0x040fe400078218ff */
[----:B------:R-:W-:Y:S01]  /*0140*/  LEA.HI R16, R76, R71, RZ, 0x18 ;  /* 0x000000474c107211 */ /* 0x000fe200078fc0ff */
[-C--:B------:R-:W-:Y:S01]  /*0150*/  @P0 IMAD.WIDE.U32 R4, R4, R17.reuse, c[0x0][0x198] ;  /* 0x0000660004040625 */ /* 0x080fe200078e0011 */
[----:B------:R-:W-:Y:S01]  /*0160*/  @P0 LEA.HI.X R13, R73, c[0x0][0x19c], RZ, 0x3, P1 ;  /* 0x00006700490d0a11 */ /* 0x000fe200008f1cff */
[----:B------:R0:W5:Y:S02]  /*0170*/  @P0 LDG.E.64 R144, [R2.64] ;  /* 0x0000000602900981 */ /* 0x000164000c1e1b00 */
[-C--:B------:R-:W-:Y:S01]  /*0180*/  @P0 IMAD.WIDE.U32 R6, R6, R17.reuse, c[0x0][0x198] ;  /* 0x0000660006060625 */ /* 0x080fe200078e0011 */
[----:B------:R-:W-:Y:S01]  /*0190*/  MOV R70, R16 ;  /* 0x0000001000467202 */ /* 0x000fe20000000f00 */
[----:B------:R1:W5:Y:S02]  /*01a0*/  @P0 LDG.E.64 R140, [R4.64] ;  /* 0x00000006048c0981 */ /* 0x000364000c1e1b00 */
[----:B------:R-:W-:-:S02]  /*01b0*/  @P0 IMAD.WIDE.U32 R8, R8, R17, c[0x0][0x198] ;  /* 0x0000660008080625 */ /* 0x000fc400078e0011 */
[----:B------:R2:W5:Y:S02]  /*01c0*/  @P0 LDG.E.64 R136, [R6.64] ;  /* 0x0000000606880981 */ /* 0x000564000c1e1b00 */
[----:B------:R-:W-:Y:S02]  /*01d0*/  @P0 IMAD.WIDE.U32 R10, R10, R17, c[0x0][0x198] ;  /* 0x000066000a0a0625 */ /* 0x000fe400078e0011 */
        /* <DEDUP_REMOVED lines=14> */
[----:B----4-:R-:W-:Y:S01]  /*02c0*/  CS2R R10, SRZ ;  /* 0x00000000000a7805 */ /* 0x010fe2000001ff00 */
[----:B---3--:R-:W-:Y:S01]  /*02d0*/  CS2R R8, SRZ ;  /* 0x0000000000087805 */ /* 0x008fe2000001ff00 */
        /* <DEDUP_REMOVED lines=10> */
[----:B--2---:R-:W-:Y:S01]  /*0380*/  CS2R R6, SRZ ;  /* 0x0000000000067805 */ /* 0x004fe2000001ff00 */
[----:B-1----:R-:W-:Y:S01]  /*0390*/  CS2R R4, SRZ ;  /* 0x0000000000047805 */ /* 0x002fe2000001ff00 */
[----:B------:R-:W-:Y:S05]  /*03a0*/  @P0 BRA `(.L_x_154) ;  /* 0x00002d9000000947 */ /* 0x000fea0003800000 */
[----:B------:R-:W-:-:S05]  /*03b0*/  IMAD.WIDE.U32 R2, R73, R17, c[0x0][0x190] ;  /* 0x0000640049027625 */ /* 0x000fca00078e0011 */
[----:B------:R-:W2:Y:S04]  /*03c0*/  LDG.E.64 R4, [R2.64] ;  /* 0x0000000602047981 */ /* 0x000ea8000c1e1b00 */
[----:B------:R-:W3:Y:S04]  /*03d0*/  LDG.E.64 R6, [R2.64+0x4000] ;  /* 0x0040000602067981 */ /* 0x000ee8000c1e1b00 */
[----:B------:R-:W4:Y:S04]  /*03e0*/  LDG.E.64 R8, [R2.64+0x8000] ;  /* 0x0080000602087981 */ /* 0x000f28000c1e1b00 */
[----:B------:R-:W4:Y:S04]  /*03f0*/  LDG.E.64 R10, [R2.64+0xc000] ;  /* 0x00c00006020a7981 */ /* 0x000f28000c1e1b00 */
[----:B------:R-:W4:Y:S04]  /*0400*/  LDG.E.64 R12, [R2.64+0x10000] ;  /* 0x01000006020c7981 */ /* 0x000f28000c1e1b00 */
[----:B------:R-:W4:Y:S01]  /*0410*/  LDG.E.64 R14, [R2.64+0x14000] ;  /* 0x01400006020e7981 */ /* 0x000f22000c1e1b00 */
        /* <DEDUP_REMOVED lines=44> */
[----:B------:R-:W-:-:S02]  /*06e0*/  PRMT R133, RZ, 0x5410, R133 ;  /* 0x00005410ff857816 */ /* 0x000fc40000000085 */
[----:B------:R-:W-:Y:S02]  /*06f0*/  PRMT R129, RZ, 0x5410, R129 ;  /* 0x00005410ff817816 */ /* 0x000fe40000000081 */
[----:B------:R-:W-:Y:S02]  /*0700*/  MOV R102, 0x1 ;  /* 0x0000000100667802 */ /* 0x000fe40000000f00 */
[----:B------:R-:W-:Y:S02]  /*0710*/  MOV R105, RZ ;  /* 0x000000ff00697202 */ /* 0x000fe40000000f00 */
[----:B------:R-:W-:Y:S02]  /*0720*/  MOV R77, RZ ;  /* 0x000000ff004d7202 */ /* 0x000fe40000000f00 */
[----:B------:R-:W-:Y:S02]  /*0730*/  MOV R0, RZ ;  /* 0x000000ff00007202 */ /* 0x000fe40000000f00 */
[----:B------:R-:W-:-:S02]  /*0740*/  MOV R75, RZ ;  /* 0x000000ff004b7202 */ /* 0x000fc40000000f00 */
[----:B------:R-:W-:Y:S02]  /*0750*/  MOV R103, RZ ;  /* 0x000000ff00677202 */ /* 0x000fe40000000f00 */
        /* <DEDUP_REMOVED lines=12> */
[--C-:B--2---:R-:W-:Y:S02]  /*0820*/  SHF.R.U64 R101, R4, 0x10, R5.reuse ;  /* 0x0000001004657819 */ /* 0x104fe40000001205 */
[----:B------:R-:W-:Y:S02]  /*0830*/  SHF.R.U32.HI R100, RZ, 0x10, R5 ;  /* 0x00000010ff647819 */ /* 0x000fe40000011605 */
[--C-:B---3--:R-:W-:Y:S02]  /*0840*/  SHF.R.U64 R99, R6, 0x10, R7.reuse ;  /* 0x0000001006637819 */ /* 0x108fe40000001207 */
[----:B------:R-:W-:Y:S02]  /*0850*/  SHF.R.U32.HI R98, RZ, 0x10, R7 ;  /* 0x00000010ff627819 */ /* 0x000fe40000011607 */
[----:B----4-:R-:W-:-:S02]  /*0860*/  SHF.R.U64 R97, R8, 0x10, R9 ;  /* 0x0000001008617819 */ /* 0x010fc40000001209 */
[----:B------:R-:W-:Y:S02]  /*0870*/  SHF.R.U32.HI R96, RZ, 0x10, R9 ;  /* 0x00000010ff607819 */ /* 0x000fe40000011609 */
[--C-:B------:R-:W-:Y:S02]  /*0880*/  SHF.R.U64 R95, R10, 0x10, R11.reuse ;  /* 0x000000100a5f7819 */ /* 0x100fe4000000120b */
[----:B------:R-:W-:Y:S02]  /*0890*/  SHF.R.U32.HI R94, RZ, 0x10, R11 ;  /* 0x00000010ff5e7819 */ /* 0x000fe4000001160b */
[--C-:B------:R-:W-:Y:S02]  /*08a0*/  SHF.R.U64 R93, R12, 0x10, R13.reuse ;  /* 0x000000100c5d7819 */ /* 0x100fe4000000120d */
[----:B------:R-:W-:Y:S02]  /*08b0*/  SHF.R.U32.HI R92, RZ, 0x10, R13 ;  /* 0x00000010ff5c7819 */ /* 0x000fe4000001160d */
[----:B------:R-:W-:-:S02]  /*08c0*/  SHF.R.U64 R91, R14, 0x10, R15 ;  /* 0x000000100e5b7819 */ /* 0x000fc4000000120f */
[----:B------:R-:W-:Y:S02]  /*08d0*/  SHF.R.U32.HI R90, RZ, 0x10, R15 ;  /* 0x00000010ff5a7819 */ /* 0x000fe4000001160f */
        /* <DEDUP_REMOVED lines=24> */
.L_x_162:
[----:B------:R-:W-:Y:S01]  /*0a60*/  ISETP.NE.U32.AND P0, PT, RZ, c[0x0][0x178], PT ;  /* 0x00005e00ff007a0c */ /* 0x000fe20003f05070 */
[----:B------:R-:W-:-:S03]  /*0a70*/  IMAD R142, R70, 0x3000, R73 ;  /* 0x00003000468e7824 */ /* 0x000fc600078e0249 */
[----:B------:R-:W-:Y:S02]  /*0a80*/  ISETP.NE.AND.EX P0, PT, RZ, c[0x0][0x17c], PT, P0 ;  /* 0x00005f00ff007a0c */ /* 0x000fe40003f05300 */
[C---:B------:R-:W-:Y:S02]  /*0a90*/  IADD3 R138, R142.reuse, 0x800, RZ ;  /* 0x000008008e8a7810 */ /* 0x040fe40007ffe0ff */
[----:B------:R-:W-:-:S09]  /*0aa0*/  IADD3 R136, R142, 0x1000, RZ ;  /* 0x000010008e887810 */ /* 0x000fd20007ffe0ff */
[----:B------:R-:W-:-:S04]  /*0ab0*/  @P0 LEA R4, P1, R142, c[0x0][0x178], 0x4 ;  /* 0x00005e008e040a11 */ /* 0x000fc800078220ff */
[----:B------:R-:W-:Y:S02]  /*0ac0*/  @P0 LEA.HI.X R5, R142, c[0x0][0x17c], RZ, 0x4, P1 ;  /* 0x00005f008e050a11 */ /* 0x000fe400008f24ff */
[----:B------:R-:W-:Y:S01]  /*0ad0*/  @P0 LEA R8, P1, R138, c[0x0][0x178], 0x4 ;  /* 0x00005e008a080a11 */ /* 0x000fe200078220ff */
[----:B------:R-:W-:Y:S01]  /*0ae0*/  HFMA2.MMA R153, -RZ, RZ, 0, 9.5367431640625e-07 ;  /* 0x00000010ff997435 */ /* 0x000fe200000001ff */
[----:B------:R-:W-:Y:S02]  /*0af0*/  IADD3 R134, R142, 0x1800, RZ ;  /* 0x000018008e867810 */ /* 0x000fe40007ffe0ff */
[----:B------:R-:W-:Y:S01]  /*0b00*/  @P0 LEA.HI.X R9, R138, c[0x0][0x17c], RZ, 0x4, P1 ;  /* 0x00005f008a090a11 */ /* 0x000fe200008f24ff */
[----:B------:R-:W2:Y:S01]  /*0b10*/  @P0 LDG.E.128 R4, [R4.64] ;  /* 0x0000000604040981 */ /* 0x000ea2000c1e1d00 */
[----:B------:R-:W-:Y:S02]  /*0b20*/  @P0 LEA R12, P1, R136, c[0x0][0x178], 0x4 ;  /* 0x00005e00880c0a11 */ /* 0x000fe400078220ff */
[----:B------:R-:W-:-:S02]  /*0b30*/  IADD3 R140, R142, 0x2000, RZ ;  /* 0x000020008e8c7810 */ /* 0x000fc40007ffe0ff */
[----:B------:R-:W-:Y:S01]  /*0b40*/  @P0 LEA.HI.X R13, R136, c[0x0][0x17c], RZ, 0x4, P1 ;  /* 0x00005f00880d0a11 */ /* 0x000fe200008f24ff */
[----:B------:R-:W3:Y:S01]  /*0b50*/  @P0 LDG.E.128 R8, [R8.64] ;  /* 0x0000000608080981 */ /* 0x000ee2000c1e1d00 */
[----:B------:R-:W-:Y:S02]  /*0b60*/  @P0 LEA R16, P1, R134, c[0x0][0x178], 0x4 ;  /* 0x00005e0086100a11 */ /* 0x000fe400078220ff */
[----:B------:R-:W-:Y:S02]  /*0b70*/  IADD3 R132, R142, 0x2800, RZ ;  /* 0x000028008e847810 */ /* 0x000fe40007ffe0ff */
[----:B------:R-:W-:Y:S01]  /*0b80*/  @P0 LEA.HI.X R17, R134, c[0x0][0x17c], RZ, 0x4, P1 ;  /* 0x00005f0086110a11 */ /* 0x000fe200008f24ff */
[----:B------:R-:W-:Y:S01]  /*0b90*/  @P0 IMAD.WIDE.U32 R20, R140, R153, c[0x0][0x178] ;  /* 0x00005e008c140625 */ /* 0x000fe200078e0099 */
[C---:B------:R-:W-:Y:S01]  /*0ba0*/  @P0 LEA R24, P1, R132.reuse, c[0x0][0x178], 0x4 ;  /* 0x00005e0084180a11 */ /* 0x040fe200078220ff */
[----:B------:R-:W4:Y:S03]  /*0bb0*/  @P0 LDG.E.128 R12, [R12.64] ;  /* 0x000000060c0c0981 */ /* 0x000f26000c1e1d00 */
[----:B------:R-:W-:Y:S01]  /*0bc0*/  @P0 LEA.HI.X R25, R132, c[0x0][0x17c], RZ, 0x4, P1 ;  /* 0x00005f0084190a11 */ /* 0x000fe200008f24ff */
[----:B------:R-:W5:Y:S04]  /*0bd0*/  @P0 LDG.E.128 R16, [R16.64] ;  /* 0x0000000610100981 */ /* 0x000f68000c1e1d00 */
[----:B------:R-:W2:Y:S04]  /*0be0*/  @P0 LDG.E.128 R20, [R20.64] ;  /* 0x0000000614140981 */ /* 0x000ea8000c1e1d00 */
[----:B------:R-:W2:Y:S01]  /*0bf0*/  @P0 LDG.E.128 R24, [R24.64] ;  /* 0x0000000618180981 */ /* 0x000ea2000c1e1d00 */
[----:B------:R-:W-:Y:S01]  /*0c00*/  @!P0 LEA R2, P1, R142, c[0x0][0x170], 0x4 ;  /* 0x00005c008e028a11 */ /* 0x000fe200078220ff */
[----:B------:R-:W-:Y:S01]  /*0c10*/  HFMA2.MMA R157, -RZ, RZ, 0, 4.76837158203125e-07 ;  /* 0x00000008ff9d7435 */ /* 0x000fe200000001ff */
[----:B------:R-:W-:-:S02]  /*0c20*/  MOV R37, 0x4 ;  /* 0x0000000400257802 */ /* 0x000fc40000000f00 */
[----:B------:R-:W-:Y:S02]  /*0c30*/  @!P0 LEA.HI.X R3, R142, c[0x0][0x174], RZ, 0x4, P1 ;  /* 0x00005d008e038a11 */ /* 0x000fe400008f24ff */
[----:B------:R-:W-:Y:S01]  /*0c40*/  @!P0 LEA R30, P1, R138, c[0x0][0x170], 0x4 ;  /* 0x00005c008a1e8a11 */ /* 0x000fe200078220ff */
[----:B------:R-:W-:Y:S01]  /*0c50*/  @!P0 IMAD.WIDE R28, R70, R37, c[0x0][0x180] ;  /* 0x00006000461c8625 */ /* 0x000fe200078e0225 */
[----:B------:R-:W-:Y:S02]  /*0c60*/  @P0 MOV R150, RZ ;  /* 0x000000ff00960202 */ /* 0x000fe40000000f00 */
[----:B------:R-:W-:Y:S02]  /*0c70*/  @!P0 LEA.HI.X R31, R138, c[0x0][0x174], RZ, 0x4, P1 ;  /* 0x00005d008a1f8a11 */ /* 0x000fe400008f24ff */
[----:B------:R-:W-:Y:S01]  /*0c80*/  @!P0 LEA R32, P1, R136, c[0x0][0x170], 0x4 ;  /* 0x00005c0088208a11 */ /* 0x000fe200078220ff */
[----:B------:R-:W-:Y:S01]  /*0c90*/  @!P0 IMAD.WIDE.U32 R152, R140, R153, c[0x0][0x170] ;  /* 0x00005c008c988625 */ /* 0x000fe200078e0099 */
[----:B------:R0:W2:Y:S02]  /*0ca0*/  @!P0 LDG.E R150, [R28.64] ;  /* 0x000000061c968981 */ /* 0x0000a4000c1e1900 */
[----:B------:R-:W-:-:S02]  /*0cb0*/  @!P0 LEA.HI.X R33, R136, c[0x0][0x174], RZ, 0x4, P1 ;  /* 0x00005d0088218a11 */ /* 0x000fc400008f24ff */
[----:B------:R-:W-:-:S04]  /*0cc0*/  @!P0 LEA R34, P1, R134, c[0x0][0x170], 0x4 ;  /* 0x00005c0086228a11 */ /* 0x000fc800078220ff */
[----:B------:R-:W-:Y:S01]  /*0cd0*/  @!P0 LEA.HI.X R35, R134, c[0x0][0x174], RZ, 0x4, P1 ;  /* 0x00005d0086238a11 */ /* 0x000fe200008f24ff */
[----:B------:R-:W-:Y:S01]  /*0ce0*/  IMAD.WIDE R36, R70, R37, c[0x0][0x188] ;  /* 0x0000620046247625 */ /* 0x000fe200078e0225 */
[----:B------:R-:W-:-:S03]  /*0cf0*/  @!P0 LEA R154, P1, R132, c[0x0][0x170], 0x4 ;  /* 0x00005c00849a8a11 */ /* 0x000fc600078220ff */
[----:B0-----:R-:W-:Y:S01]  /*0d00*/  IMAD.WIDE.U32 R28, R138, R157, c[0x0][0x1b8] ;  /* 0x00006e008a1c7625 */ /* 0x001fe200078e009d */
[----:B------:R-:W-:Y:S01]  /*0d10*/  @!P0 LEA.HI.X R155, R132, c[0x0][0x174], RZ, 0x4, P1 ;  /* 0x00005d00849b8a11 */ /* 0x000fe200008f24ff */
[----:B------:R0:W2:Y:S04]  /*0d20*/  LDG.E R130, [R36.64] ;  /* 0x0000000624827981 */ /* 0x0000a8000c1e1900 */
[----:B------:R-:W2:Y:S01]  /*0d30*/  LDG.E.64 R28, [R28.64] ;  /* 0x000000061c1c7981 */ /* 0x000ea2000c1e1b00 */
[----:B0-----:R-:W-:-:S06]  /*0d40*/  IMAD.WIDE.U32 R36, R132, R157, c[0x0][0x1b8] ;  /* 0x00006e0084247625 */ /* 0x001fcc00078e009d */
[----:B------:R-:W2:Y:S04]  /*0d50*/  LDG.E.64 R36, [R36.64] ;  /* 0x0000000624247981 */ /* 0x000ea8000c1e1b00 */
[----:B------:R0:W2:Y:S04]  /*0d60*/  @!P0 LDG.E.128 R4, [R2.64] ;  /* 0x0000000602048981 */ /* 0x0000a8000c1e1d00 */
[----:B------:R1:W3:Y:S01]  /*0d70*/  @!P0 LDG.E.128 R8, [R30.64] ;  /* 0x000000061e088981 */ /* 0x0002e2000c1e1d00 */
[----:B0-----:R-:W-:-:S03]  /*0d80*/  IMAD.WIDE.U32 R2, R142, R157, c[0x0][0x1b8] ;  /* 0x00006e008e027625 */ /* 0x001fc600078e009d */
[----:B------:R0:W4:Y:S04]  /*0d90*/  @!P0 LDG.E.128 R12, [R32.64] ;  /* 0x00000006200c8981 */ /* 0x000128000c1e1d00 */
[----:B------:R0:W4:Y:S04]  /*0da0*/  @!P0 LDG.E.128 R16, [R34.64] ;  /* 0x0000000622108981 */ /* 0x000128000c1e1d00 */
[----:B------:R1:W4:Y:S04]  /*0db0*/  @!P0 LDG.E.128 R20, [R152.64] ;  /* 0x0000000698148981 */ /* 0x000328000c1e1d00 */
[----:B------:R-:W4:Y:S04]  /*0dc0*/  LDG.E.64 R2, [R2.64] ;  /* 0x0000000602027981 */ /* 0x000f28000c1e1b00 */
[----:B------:R-:W4:Y:S01]  /*0dd0*/  @!P0 LDG.E.128 R24, [R154.64] ;  /* 0x000000069a188981 */ /* 0x000f22000c1e1d00 */
[----:B0-----:R-:W-:-:S04]  /*0de0*/  IMAD.WIDE.U32 R34, R140, R157, c[0x0][0x1b8] ;  /* 0x00006e008c227625 */ /* 0x001fc800078e009d */
[-C--:B------:R-:W-:Y:S02]  /*0df0*/  IMAD.WIDE.U32 R32, R134, R157.reuse, c[0x0][0x1b8] ;  /* 0x00006e0086207625 */ /* 0x080fe400078e009d */
[----:B------:R-:W4:Y:S02]  /*0e00*/  LDG.E.64 R34, [R34.64] ;  /* 0x0000000622227981 */ /* 0x000f24000c1e1b00 */
[----:B-1----:R-:W-:Y:S02]  /*0e10*/  IMAD.WIDE.U32 R30, R136, R157, c[0x0][0x1b8] ;  /* 0x00006e00881e7625 */ /* 0x002fe400078e009d */
[----:B------:R-:W4:Y:S04]  /*0e20*/  LDG.E.64 R32, [R32.64] ;  /* 0x0000000620207981 */ /* 0x000f28000c1e1b00 */
[----:B------:R-:W4:Y:S01]  /*0e30*/  LDG.E.64 R30, [R30.64] ;  /* 0x000000061e1e7981 */ /* 0x000f22000c1e1b00 */
        /* <DEDUP_REMOVED lines=21> */
[----:B------:R-:W-:Y:S01]  /*0f90*/  @P0 MUFU.RCP R207, R109 ;  /* 0x0000006d00cf0308 */ /* 0x000fe20000001000 */
[----:B--2---:R-:W-:-:S02]  /*0fa0*/  @P0 FADD.FTZ R140, -R151, R4 ;  /* 0x00000004978c0221 */ /* 0x004fc40000010100 */
[----:B------:R-:W-:Y:S02]  /*0fb0*/  @P0 FADD.FTZ R157, -R124, R7 ;  /* 0x000000077c9d0221 */ /* 0x000fe40000010100 */
[----:B0-----:R-:W-:Y:S02]  /*0fc0*/  @P0 FMUL.FTZ R140, R140, R159 ;  /* 0x0000009f8c8c0220 */ /* 0x001fe40000410000 */
[----:B------:R-:W-:Y:S02]  /*0fd0*/  @P0 FADD.FTZ R153, -R126, R5 ;  /* 0x000000057e990221 */ /* 0x000fe40000010100 */
[----:B-1----:R-:W-:Y:S02]  /*0fe0*/  @P0 FMUL.FTZ R157, R157, R146 ;  /* 0x000000929d9d0220 */ /* 0x002fe40000410000 */
[----:B---3--:R-:W-:Y:S02]  /*0ff0*/  @P0 FADD.FTZ R159, -R147, R8 ;  /* 0x00000008939f0221 */ /* 0x008fe40000010100 */
[----:B------:R-:W-:-:S02]  /*1000*/  @!P0 FADD.FTZ R5, R5, -R150 ;  /* 0x8000009605058221 */ /* 0x000fc40000010000 */
[----:B------:R-:W-:Y:S02]  /*1010*/  @P0 FADD.FTZ R155, -R149, R6 ;  /* 0x00000006959b0221 */ /* 0x000fe40000010100 */
[----:B------:R-:W-:Y:S02]  /*1020*/  @!P0 FADD.FTZ R177, R6, -R150 ;  /* 0x8000009606b18221 */ /* 0x000fe40000010000 */
[----:B-----5:R-:W-:Y:S02]  /*1030*/  @P0 FADD.FTZ R146, -R114, R17 ;  /* 0x0000001172920221 */ /* 0x020fe40000010100 */
[----:B------:R-:W-:Y:S02]  /*1040*/  @P0 FADD.FTZ R161, -R122, R9 ;  /* 0x000000097aa10221 */ /* 0x000fe40000010100 */
[----:B------:R-:W-:Y:S02]  /*1050*/  @P0 FADD.FTZ R6, -R110, R21 ;  /* 0x000000156e060221 */ /* 0x000fe40000010100 */
[----:B------:R-:W-:-:S02]  /*1060*/  @P0 FMUL.FTZ R153, R153, R142 ;  /* 0x0000008e99990220 */ /* 0x000fc40000410000 */
[----:B------:R-:W-:Y:S02]  /*1070*/  @P0 FMUL.FTZ R159, R159, R148 ;  /* 0x000000949f9f0220 */ /* 0x000fe40000410000 */
[----:B------:R-:W-:Y:S02]  /*1080*/  @!P0 FADD.FTZ R175, R4, -R150 ;  /* 0x8000009604af8221 */ /* 0x000fe40000010000 */
[----:B------:R-:W-:Y:S02]  /*1090*/  @!P0 FADD.FTZ R179, R8, -R150 ;  /* 0x8000009608b38221 */ /* 0x000fe40000010000 */
[----:B------:R-:W-:Y:S02]  /*10a0*/  @P0 FADD.FTZ R148, -R112, R19 ;  /* 0x0000001370940221 */ /* 0x000fe40000010100 */
[----:B------:R-:W-:Y:S02]  /*10b0*/  @P0 FMUL.FTZ R146, R146, R191 ;  /* 0x000000bf92920220 */ /* 0x000fe40000410000 */
[----:B------:R-:W-:Y:S01]  /*10c0*/  @!P0 FMUL.FTZ R153, R130, R5 ;  /* 0x0000000582998220 */ /* 0x000fe20000410000 */
[----:B----4-:R-:W-:Y:S01]  /*10d0*/  MOV R5, R2 ;  /* 0x0000000200057202 */ /* 0x010fe20000000f00 */
[----:B------:R-:W-:-:S02]  /*10e0*/  @P0 FADD.FTZ R4, -R135, R20 ;  /* 0x0000001487040221 */ /* 0x000fc40000010100 */
[----:B------:R-:W-:Y:S02]  /*10f0*/  @!P0 FADD.FTZ R191, R20, -R150 ;  /* 0x8000009614bf8221 */ /* 0x000fe40000010000 */
[----:B------:R-:W-:Y:S02]  /*1100*/  @P0 FADD.FTZ R8, -R133, R22 ;  /* 0x0000001685080221 */ /* 0x000fe40000010100 */
[----:B------:R-:W-:Y:S02]  /*1110*/  @!P0 FADD.FTZ R195, R22, -R150 ;  /* 0x8000009616c38221 */ /* 0x000fe40000010000 */
[----:B------:R-:W-:Y:S01]  /*1120*/  @P0 FMUL.FTZ R161, R161, R152 ;  /* 0x00000098a1a10220 */ /* 0x000fe20000410000 */
[----:B------:R-:W-:Y:S01]  /*1130*/  SHF.R.U64 R152, R2, 0x10, R3 ;  /* 0x0000001002987819 */ /* 0x000fe20000001203 */
[----:B------:R-:W-:Y:S02]  /*1140*/  @!P0 FADD.FTZ R19, R19, -R150 ;  /* 0x8000009613138221 */ /* 0x000fe40000010000 */
[----:B------:R-:W-:-:S02]  /*1150*/  @P0 FADD.FTZ R20, -R108, R23 ;  /* 0x000000176c140221 */ /* 0x000fc40000010100 */
[----:B------:R-:W-:Y:S01]  /*1160*/  @P0 FMUL.FTZ R22, R6, R201 ;  /* 0x000000c906160220 */ /* 0x000fe20000410000 */
[----:B------:R-:W-:Y:S01]  /*1170*/  MOV R2, R28 ;  /* 0x0000001c00027202 */ /* 0x000fe20000000f00 */
[----:B------:R-:W-:Y:S01]  /*1180*/  @P0 FADD.FTZ R6, -R106, R25 ;  /* 0x000000196a060221 */ /* 0x000fe20000010100 */
[----:B------:R-:W-:Y:S01]  /*1190*/  PRMT R5, RZ, 0x5410, R5 ;  /* 0x00005410ff057816 */ /* 0x000fe20000000005 */
[----:B------:R-:W-:Y:S02]  /*11a0*/  @P0 FMUL.FTZ R148, R148, R193 ;  /* 0x000000c194940220 */ /* 0x000fe40000410000 */
[----:B------:R-:W-:Y:S02]  /*11b0*/  @!P0 FADD.FTZ R197, R23, -R150 ;  /* 0x8000009617c58221 */ /* 0x000fe40000010000 */
[----:B------:R-:W-:Y:S02]  /*11c0*/  @P0 FMUL.FTZ R155, R155, R144 ;  /* 0x000000909b9b0220 */ /* 0x000fe40000410000 */
[----:B------:R-:W-:-:S02]  /*11d0*/  @!P0 FADD.FTZ R193, R21, -R150 ;  /* 0x8000009615c18221 */ /* 0x000fc40000010000 */
[----:B------:R-:W-:Y:S02]  /*11e0*/  @P0 FMUL.FTZ R23, R8, R203 ;  /* 0x000000cb08170220 */ /* 0x000fe40000410000 */
[----:B------:R-:W-:Y:S02]  /*11f0*/  @!P0 FADD.FTZ R201, R25, -R150 ;  /* 0x8000009619c98221 */ /* 0x000fe40000010000 */
[----:B------:R-:W-:Y:S02]  /*1200*/  @P0 FADD.FTZ R142, -R120, R11 ;  /* 0x0000000b788e0221 */ /* 0x000fe40000010100 */
[----:B------:R-:W-:Y:S02]  /*1210*/  @P0 FADD.FTZ R167, -R118, R13 ;  /* 0x0000000d76a70221 */ /* 0x000fe40000010100 */
[----:B------:R-:W-:Y:S02]  /*1220*/  @P0 FADD.FTZ R144, -R116, R15 ;  /* 0x0000000f74900221 */ /* 0x000fe40000010100 */
[----:B------:R-:W-:-:S02]  /*1230*/  @P0 FMUL.FTZ R21, R4, R199 ;  /* 0x000000c704150220 */ /* 0x000fc40000410000 */
[----:B------:R-:W-:Y:S02]  /*1240*/  @P0 FMUL.FTZ R20, R20, R205 ;  /* 0x000000cd14140220 */ /* 0x000fe40000410000 */
[----:B------:R-:W-:Y:S02]  /*1250*/  @P0 FADD.FTZ R25, -R129, R26 ;  /* 0x0000001a81190221 */ /* 0x000fe40000010100 */
[----:B------:R-:W-:Y:S02]  /*1260*/  @!P0 FADD.FTZ R203, R26, -R150 ;  /* 0x800000961acb8221 */ /* 0x000fe40000010000 */
[----:B------:R-:W-:Y:S01]  /*1270*/  @!P0 FMUL.FTZ R148, R130, R19 ;  /* 0x0000001382948220 */ /* 0x000fe20000410000 */
[----:B------:R-:W-:Y:S01]  /*1280*/  SHF.R.U64 R19, R28, 0x10, R29 ;  /* 0x000000101c137819 */ /* 0x000fe2000000121d */
[----:B------:R-:W-:Y:S01]  /*1290*/  @!P0 FADD.FTZ R7, R7, -R150 ;  /* 0x8000009607078221 */ /* 0x000fe20000010000 */
[----:B------:R-:W-:Y:S01]  /*12a0*/  PRMT R28, RZ, 0x5410, R152 ;  /* 0x00005410ff1c7816 */ /* 0x000fe20000000098 */
[----:B------:R-:W-:Y:S01]  /*12b0*/  @!P0 FADD.FTZ R9, R9, -R150 ;  /* 0x8000009609098221 */ /* 0x000fe20000010000 */
[----:B------:R-:W-:Y:S01]  /*12c0*/  PRMT R2, RZ, 0x5410, R2 ;  /* 0x00005410ff027816 */ /* 0x000fe20000000002 */
        /* <DEDUP_REMOVED lines=9> */
[----:B------:R-:W-:Y:S02]  /*1360*/  @!P0 FADD.FTZ R199, R24, -R150 ;  /* 0x8000009618c78221 */ /* 0x000fe40000010000 */
[----:B------:R-:W-:Y:S01]  /*1370*/  @!P0 FADD.FTZ R205, R27, -R150 ;  /* 0x800000961bcd8221 */ /* 0x000fe20000010000 */
[----:B------:R-:W-:Y:S01]  /*1380*/  SHF.R.U32.HI R150, RZ, 0x10, R3 ;  /* 0x00000010ff967819 */ /* 0x000fe20000011603 */
[----:B------:R-:W-:Y:S01]  /*1390*/  @P0 FMUL.FTZ R26, R6, R209 ;  /* 0x000000d1061a0220 */ /* 0x000fe20000410000 */
[----:B------:R-:W-:Y:S01]  /*13a0*/  MOV R6, R3 ;  /* 0x0000000300067202 */ /* 0x000fe20000000f00 */
[----:B------:R-:W-:Y:S01]  /*13b0*/  @P0 FADD.FTZ R173, -R137, R18 ;  /* 0x0000001289ad0221 */ /* 0x000fe20000010100 */
[----:B------:R-:W-:Y:S01]  /*13c0*/  MOV R3, R29 ;  /* 0x0000001d00037202 */ /* 0x000fe20000000f00 */
[C---:B------:R-:W-:Y:S01]  /*13d0*/  @!P0 FMUL.FTZ R140, R130.reuse, R175 ;  /* 0x000000af828c8220 */ /* 0x040fe20000410000 */
[----:B------:R-:W-:Y:S01]  /*13e0*/  SHF.R.U32.HI R18, RZ, 0x10, R29 ;  /* 0x00000010ff127819 */ /* 0x000fe2000001161d */
[----:B------:R-:W-:-:S02]  /*13f0*/  @!P0 FMUL.FTZ R159, R130, R179 ;  /* 0x000000b3829f8220 */ /* 0x000fc40000410000 */
[----:B------:R-:W-:Y:S02]  /*1400*/  @P0 FMUL.FTZ R142, R142, R165 ;  /* 0x000000a58e8e0220 */ /* 0x000fe40000410000 */
[----:B------:R-:W-:Y:S02]  /*1410*/  FMUL.FTZ R29, R128, R5 ;  /* 0x00000005801d7220 */ /* 0x000fe40000410000 */
[----:B------:R-:W-:Y:S01]  /*1420*/  @!P0 FMUL.FTZ R155, R130, R177 ;  /* 0x000000b1829b8220 */ /* 0x000fe20000410000 */
[----:B------:R-:W-:Y:S01]  /*1430*/  SHF.R.U64 R177, R34, 0x10, R35 ;  /* 0x0000001022b17819 */ /* 0x000fe20000001223 */
[----:B------:R-:W-:Y:S01]  /*1440*/  @!P0 FMUL.FTZ R142, R130, R11 ;  /* 0x0000000b828e8220 */ /* 0x000fe20000410000 */
[----:B------:R-:W-:Y:S01]  /*1450*/  MOV R11, R34 ;  /* 0x00000022000b7202 */ /* 0x000fe20000000f00 */
[----:B------:R-:W-:Y:S01]  /*1460*/  @P0 FADD.FTZ R163, -R145, R10 ;  /* 0x0000000a91a30221 */ /* 0x000fe20000010100 */
[----:B------:R-:W-:Y:S01]  /*1470*/  PRMT R6, RZ, 0x5410, R6 ;  /* 0x00005410ff067816 */ /* 0x000fe20000000006 */
[----:B------:R-:W-:-:S02]  /*1480*/  @P0 FMUL.FTZ R144, R144, R171 ;  /* 0x000000ab90900220 */ /* 0x000fc40000410000 */
[C---:B------:R-:W-:Y:S02]  /*1490*/  FADD.FTZ R89, R5.reuse, R89 ;  /* 0x0000005905597221 */ /* 0x040fe40000010000 */
[----:B------:R-:W-:Y:S02]  /*14a0*/  FFMA.FTZ R103, R5, R140, R103 ;  /* 0x0000008c05677223 */ /* 0x000fe40000010067 */
[C---:B------:R-:W-:Y:S02]  /*14b0*/  FADD.FTZ R87, R28.reuse, R87 ;  /* 0x000000571c577221 */ /* 0x040fe40000010000 */
[----:B------:R-:W-:Y:S02]  /*14c0*/  FFMA.FTZ R88, R28, R153, R88 ;  /* 0x000000991c587223 */ /* 0x000fe40000010058 */
[C---:B------:R-:W-:Y:S02]  /*14d0*/  FADD.FTZ R81, R2.reuse, R81 ;  /* 0x0000005102517221 */ /* 0x040fe40000010000 */
[----:B------:R-:W-:-:S02]  /*14e0*/  FFMA.FTZ R82, R2, R159, R82 ;  /* 0x0000009f02527223 */ /* 0x000fc40000010052 */
[----:B------:R-:W-:Y:S02]  /*14f0*/  FMUL.FTZ R34, R125, R2 ;  /* 0x000000027d227220 */ /* 0x000fe40000410000 */
[----:B------:R-:W-:Y:S01]  /*1500*/  @P0 FADD.FTZ R171, -R139, R16 ;  /* 0x000000108bab0221 */ /* 0x000fe20000010100 */
[----:B------:R-:W-:Y:S01]  /*1510*/  SHF.R.U64 R16, R32, 0x10, R33 ;  /* 0x0000001020107819 */ /* 0x000fe20000001221 */
[----:B------:R-:W-:Y:S01]  /*1520*/  @!P0 FMUL.FTZ R161, R130, R9 ;  /* 0x0000000982a18220 */ /* 0x000fe20000410000 */
[----:B------:R-:W-:Y:S01]  /*1530*/  MOV R9, R32 ;  /* 0x0000002000097202 */ /* 0x000fe20000000f00 */
[----:B------:R-:W-:Y:S02]  /*1540*/  FMUL.FTZ R28, R101, R28 ;  /* 0x0000001c651c7220 */ /* 0x000fe40000410000 */
[----:B------:R-:W-:Y:S02]  /*1550*/  FADD.FTZ R5, RZ, R29 ;  /* 0x0000001dff057221 */ /* 0x000fe40000010000 */
[----:B------:R-:W-:Y:S01]  /*1560*/  FFMA.FTZ R2, R29, R140, RZ ;  /* 0x0000008c1d027223 */ /* 0x000fe200000100ff */
[----:B------:R-:W-:Y:S01]  /*1570*/  PRMT R32, RZ, 0x5410, R150 ;  /* 0x00005410ff207816 */ /* 0x000fe20000000096 */
[----:B------:R-:W-:Y:S01]  /*1580*/  @P0 FMUL.FTZ R163, R163, R154 ;  /* 0x0000009aa3a30220 */ /* 0x000fe20000410000 */
[----:B------:R-:W-:Y:S01]  /*1590*/  SHF.R.U64 R154, R30, 0x10, R31 ;  /* 0x000000101e9a7819 */ /* 0x000fe2000000121f */
[----:B------:R-:W-:Y:S01]  /*15a0*/  @!P0 FMUL.FTZ R157, R130, R7 ;  /* 0x00000007829d8220 */ /* 0x000fe20000410000 */
[----:B------:R-:W-:Y:S01]  /*15b0*/  MOV R7, R30 ;  /* 0x0000001e00077202 */ /* 0x000fe20000000f00 */
[----:B------:R-:W-:-:S02]  /*15c0*/  FMUL.FTZ R30, R127, R6 ;  /* 0x000000067f1e7220 */ /* 0x000fc40000410000 */
[----:B------:R-:W-:Y:S02]  /*15d0*/  FADD.FTZ R5, R5, R28 ;  /* 0x0000001c05057221 */ /* 0x000fe40000010000 */
[----:B------:R-:W-:Y:S02]  /*15e0*/  FFMA.FTZ R2, R28, R153, R2 ;  /* 0x000000991c027223 */ /* 0x000fe40000010002 */
[----:B------:R-:W-:Y:S02]  /*15f0*/  @P0 FMUL.FTZ R167, R167, R158 ;  /* 0x0000009ea7a70220 */ /* 0x000fe40000410000 */
[C---:B------:R-:W-:Y:S02]  /*1600*/  FADD.FTZ R83, R32.reuse, R83 ;  /* 0x0000005320537221 */ /* 0x040fe40000010000 */
[----:B------:R-:W-:Y:S01]  /*1610*/  FFMA.FTZ R84, R32, R157, R84 ;  /* 0x0000009d20547223 */ /* 0x000fe20000010054 */
[----:B------:R-:W-:Y:S01]  /*1620*/  SHF.R.U64 R179, R36, 0x10, R37 ;  /* 0x0000001024b37819 */ /* 0x000fe20000001225 */
[----:B------:R-:W-:Y:S01]  /*1630*/  @!P0 FMUL.FTZ R167, R130, R13 ;  /* 0x0000000d82a78220 */ /* 0x000fe20000410000 */
[----:B------:R-:W-:Y:S01]  /*1640*/  MOV R13, R36 ;  /* 0x00000024000d7202 */ /* 0x000fe20000000f00 */
[----:B------:R-:W-:-:S02]  /*1650*/  FMUL.FTZ R32, R100, R32 ;  /* 0x0000002064207220 */ /* 0x000fc40000410000 */
[----:B------:R-:W-:Y:S02]  /*1660*/  FADD.FTZ R5, R5, R30 ;  /* 0x0000001e05057221 */ /* 0x000fe40000010000 */
[----:B------:R-:W-:Y:S01]  /*1670*/  FFMA.FTZ R2, R30, R155, R2 ;  /* 0x0000009b1e027223 */ /* 0x000fe20000010002 */
[----:B------:R-:W-:Y:S01]  /*1680*/  PRMT R36, RZ, 0x5410, R19 ;  /* 0x00005410ff247816 */ /* 0x000fe20000000013 */
[----:B------:R-:W-:Y:S02]  /*1690*/  FADD.FTZ R5, R5, R32 ;  /* 0x0000002005057221 */ /* 0x000fe40000010000 */
[----:B------:R-:W-:Y:S01]  /*16a0*/  FFMA.FTZ R2, R32, R157, R2 ;  /* 0x0000009d20027223 */ /* 0x000fe20000010002 */
[----:B------:R-:W-:Y:S01]  /*16b0*/  PRMT R150, RZ, 0x5410, R3 ;  /* 0x00005410ff967816 */ /* 0x000fe20000000003 */
[----:B------:R-:W-:Y:S02]  /*16c0*/  @!P0 FMUL.FTZ R163, R130, R181 ;  /* 0x000000b582a38220 */ /* 0x000fe40000410000 */
[----:B------:R-:W-:-:S02]  /*16d0*/  FADD.FTZ R79, R36, R79 ;  /* 0x0000004f244f7221 */ /* 0x000fc40000010000 */
[----:B------:R-:W-:Y:S01]  /*16e0*/  FFMA.FTZ R80, R36, R161, R80 ;  /* 0x000000a124507223 */ /* 0x000fe20000010050 */
[----:B------:R-:W-:Y:S01]  /*16f0*/  MOV R8, R31 ;  /* 0x0000001f00087202 */ /* 0x000fe20000000f00 */
[----:B------:R-:W-:Y:S01]  /*1700*/  @!P0 FMUL.FTZ R146, R130, R17 ;  /* 0x0000001182928220 */ /* 0x000fe20000410000 */
[----:B------:R-:W-:Y:S01]  /*1710*/  SHF.R.U32.HI R17, RZ, 0x10, R31 ;  /* 0x00000010ff117819 */ /* 0x000fe2000001161f */
[----:B------:R-:W-:Y:S02]  /*1720*/  FMUL.FTZ R36, R99, R36 ;  /* 0x0000002463247220 */ /* 0x000fe40000410000 */
[----:B------:R-:W-:Y:S02]  /*1730*/  FADD.FTZ R5, R5, R34 ;  /* 0x0000002205057221 */ /* 0x000fe40000010000 */
[----:B------:R-:W-:Y:S01]  /*1740*/  FFMA.FTZ R2, R34, R159, R2 ;  /* 0x0000009f22027223 */ /* 0x000fe20000010002 */
[----:B------:R-:W-:Y:S01]  /*1750*/  PRMT R31, RZ, 0x5410, R18 ;  /* 0x00005410ff1f7816 */ /* 0x000fe20000000012 */
[----:B------:R-:W-:-:S02]  /*1760*/  @P0 FADD.FTZ R165, -R143, R12 ;  /* 0x0000000c8fa50221 */ /* 0x000fc40000010100 */
[C---:B------:R-:W-:Y:S02]  /*1770*/  FADD.FTZ R77, R150.reuse, R77 ;  /* 0x0000004d964d7221 */ /* 0x040fe40000010000 */
[----:B------:R-:W-:Y:S02]  /*1780*/  FFMA.FTZ R78, R150, R163, R78 ;  /* 0x000000a3964e7223 */ /* 0x000fe4000001004e */
[----:B------:R-:W-:Y:S02]  /*1790*/  FMUL.FTZ R150, R123, R150 ;  /* 0x000000967b967220 */ /* 0x000fe40000410000 */
[----:B------:R-:W-:Y:S02]  /*17a0*/  FADD.FTZ R5, R5, R36 ;  /* 0x0000002405057221 */ /* 0x000fe40000010000 */
[----:B------:R-:W-:Y:S01]  /*17b0*/  FFMA.FTZ R2, R36, R161, R2 ;  /* 0x000000a124027223 */ /* 0x000fe20000010002 */
[----:B------:R-:W-:Y:S01]  /*17c0*/  PRMT R152, RZ, 0x5410, R7 ;  /* 0x00005410ff987816 */ /* 0x000fe20000000007 */
[----:B------:R-:W-:-:S02]  /*17d0*/  @P0 FMUL.FTZ R165, R165, R156 ;  /* 0x0000009ca5a50220 */ /* 0x000fc40000410000 */
[----:B------:R-:W-:Y:S02]  /*17e0*/  @!P0 FMUL.FTZ R165, R130, R183 ;  /* 0x000000b782a58220 */ /* 0x000fe40000410000 */
[C---:B------:R-:W-:Y:S02]  /*17f0*/  FADD.FTZ R85, R6.reuse, R85 ;  /* 0x0000005506557221 */ /* 0x040fe40000010000 */
[----:B------:R-:W-:Y:S02]  /*1800*/  FFMA.FTZ R86, R6, R155, R86 ;  /* 0x0000009b06567223 */ /* 0x000fe40000010056 */
[C---:B------:R-:W-:Y:S02]  /*1810*/  FADD.FTZ R53, R31.reuse, R53 ;  /* 0x000000351f357221 */ /* 0x040fe40000010000 */
[----:B------:R-:W-:Y:S02]  /*1820*/  FFMA.FTZ R75, R31, R142, R75 ;  /* 0x0000008e1f4b7223 */ /* 0x000fe4000001004b */
[----:B------:R-:W-:-:S02]  /*1830*/  FMUL.FTZ R31, R98, R31 ;  /* 0x0000001f621f7220 */ /* 0x000fc40000410000 */
[----:B------:R-:W-:Y:S02]  /*1840*/  FADD.FTZ R6, R5, R150 ;  /* 0x0000009605067221 */ /* 0x000fe40000010000 */
[----:B------:R-:W-:Y:S01]  /*1850*/  FFMA.FTZ R2, R150, R163, R2 ;  /* 0x000000a396027223 */ /* 0x000fe20000010002 */
[----:B------:R-:W0:Y:S01]  /*1860*/  @P0 MUFU.RCP R10, R107 ;  /* 0x0000006b000a0308 */ /* 0x000e220000001000 */
[----:B------:R-:W-:Y:S01]  /*1870*/  PRMT R154, RZ, 0x5410, R154 ;  /* 0x00005410ff9a7816 */ /* 0x000fe2000000009a */
[C---:B------:R-:W-:Y:S02]  /*1880*/  FADD.FTZ R55, R152.reuse, R55 ;  /* 0x0000003798377221 */ /* 0x040fe40000010000 */
[----:B------:R-:W-:Y:S02]  /*1890*/  FFMA.FTZ R38, R152, R165, R38 ;  /* 0x000000a598267223 */ /* 0x000fe40000010026 */
[----:B------:R-:W-:Y:S02]  /*18a0*/  FMUL.FTZ R152, R121, R152 ;  /* 0x0000009879987220 */ /* 0x000fe40000410000 */
[----:B------:R-:W-:-:S02]  /*18b0*/  FADD.FTZ R5, R6, R31 ;  /* 0x0000001f06057221 */ /* 0x000fc40000010000 */
[----:B------:R-:W-:Y:S01]  /*18c0*/  FFMA.FTZ R2, R31, R142, R2 ;  /* 0x0000008e1f027223 */ /* 0x000fe20000010002 */
[----:B------:R-:W-:Y:S01]  /*18d0*/  PRMT R8, RZ, 0x5410, R8 ;  /* 0x00005410ff087816 */ /* 0x000fe20000000008 */
[----:B------:R-:W-:Y:S02]  /*18e0*/  @P0 FADD.FTZ R169, -R141, R14 ;  /* 0x0000000e8da90221 */ /* 0x000fe40000010100 */
[C---:B------:R-:W-:Y:S02]  /*18f0*/  FADD.FTZ R54, R154.reuse, R54 ;  /* 0x000000369a367221 */ /* 0x040fe40000010000 */
[----:B------:R-:W-:Y:S01]  /*1900*/  FFMA.FTZ R0, R154, R167, R0 ;  /* 0x000000a79a007223 */ /* 0x000fe20000010000 */
[----:B------:R-:W-:Y:S01]  /*1910*/  MOV R12, R35 ;  /* 0x00000023000c7202 */ /* 0x000fe20000000f00 */
[----:B------:R-:W-:Y:S01]  /*1920*/  FMUL.FTZ R154, R97, R154 ;  /* 0x0000009a619a7220 */ /* 0x000fe20000410000 */
[----:B------:R-:W-:Y:S01]  /*1930*/  SHF.R.U32.HI R181, RZ, 0x10, R35 ;  /* 0x00000010ffb57819 */ /* 0x000fe20000011623 */
[----:B------:R-:W-:-:S02]  /*1940*/  FADD.FTZ R5, R5, R152 ;  /* 0x0000009805057221 */ /* 0x000fc40000010000 */
[----:B------:R-:W-:Y:S01]  /*1950*/  FFMA.FTZ R2, R152, R165, R2 ;  /* 0x000000a598027223 */ /* 0x000fe20000010002 */
[----:B------:R-:W-:Y:S01]  /*1960*/  PRMT R35, RZ, 0x5410, R17 ;  /* 0x00005410ff237816 */ /* 0x000fe20000000011 */
[----:B------:R-:W-:Y:S02]  /*1970*/  @P0 FMUL.FTZ R169, R169, R160 ;  /* 0x000000a0a9a90220 */ /* 0x000fe40000410000 */
[----:B------:R-:W-:Y:S02]  /*1980*/  @!P0 FMUL.FTZ R144, R130, R15 ;  /* 0x0000000f82908220 */ /* 0x000fe40000410000 */
[----:B------:R-:W-:Y:S02]  /*1990*/  @!P0 FMUL.FTZ R169, R130, R185 ;  /* 0x000000b982a98220 */ /* 0x000fe40000410000 */
[----:B------:R-:W-:Y:S02]  /*19a0*/  FMUL.FTZ R156, R119, R8 ;  /* 0x00000008779c7220 */ /* 0x000fe40000410000 */
[----:B------:R-:W-:-:S02]  /*19b0*/  FADD.FTZ R5, R5, R154 ;  /* 0x0000009a05057221 */ /* 0x000fc40000010000 */
[----:B------:R-:W-:Y:S01]  /*19c0*/  FFMA.FTZ R2, R154, R167, R2 ;  /* 0x000000a79a027223 */ /* 0x000fe20000010002 */
[----:B------:R-:W-:Y:S01]  /*19d0*/  PRMT R158, RZ, 0x5410, R9 ;  /* 0x00005410ff9e7816 */ /* 0x000fe20000000009 */
[----:B------:R-:W-:Y:S02]  /*19e0*/  @P0 FMUL.FTZ R171, R171, R162 ;  /* 0x000000a2abab0220 */ /* 0x000fe40000410000 */
[----:B------:R-:W-:Y:S02]  /*19f0*/  @!P0 FMUL.FTZ R171, R130, R187 ;  /* 0x000000bb82ab8220 */ /* 0x000fe40000410000 */
        /* <DEDUP_REMOVED lines=8> */
[----:B0-----:R-:W-:Y:S01]  /*1a80*/  @P0 FMUL.FTZ R25, R25, R10 ;  /* 0x0000000a19190220 */ /* 0x001fe20000410000 */
[----:B------:R-:W-:Y:S01]  /*1a90*/  MOV R10, R33 ;  /* 0x00000021000a7202 */ /* 0x000fe20000000f00 */
[C---:B------:R-:W-:Y:S02]  /*1aa0*/  FADD.FTZ R59, R158.reuse, R59 ;  /* 0x0000003b9e3b7221 */ /* 0x040fe40000010000 */
[----:B------:R-:W-:Y:S02]  /*1ab0*/  FFMA.FTZ R42, R158, R171, R42 ;  /* 0x000000ab9e2a7223 */ /* 0x000fe4000001002a */
[----:B------:R-:W-:Y:S02]  /*1ac0*/  FMUL.FTZ R158, R117, R158 ;  /* 0x0000009e759e7220 */ /* 0x000fe40000410000 */
[----:B------:R-:W-:-:S02]  /*1ad0*/  FADD.FTZ R5, R6, R35 ;  /* 0x0000002306057221 */ /* 0x000fc40000010000 */
[----:B------:R-:W-:Y:S01]  /*1ae0*/  FFMA.FTZ R2, R35, R144, R2 ;  /* 0x0000009023027223 */ /* 0x000fe20000010002 */
[----:B------:R-:W-:Y:S01]  /*1af0*/  SHF.R.U32.HI R175, RZ, 0x10, R33 ;  /* 0x00000010ffaf7819 */ /* 0x000fe20000011621 */
[C---:B------:R-:W-:Y:S01]  /*1b00*/  FADD.FTZ R58, R37.reuse, R58 ;  /* 0x0000003a253a7221 */ /* 0x040fe20000010000 */
[----:B------:R-:W-:Y:S01]  /*1b10*/  PRMT R10, RZ, 0x5410, R10 ;  /* 0x00005410ff0a7816 */ /* 0x000fe2000000000a */
[----:B------:R-:W-:Y:S02]  /*1b20*/  FFMA.FTZ R41, R37, R146, R41 ;  /* 0x0000009225297223 */ /* 0x000fe40000010029 */
[----:B------:R-:W-:Y:S02]  /*1b30*/  FMUL.FTZ R37, R95, R37 ;  /* 0x000000255f257220 */ /* 0x000fe40000410000 */
[----:B------:R-:W-:Y:S02]  /*1b40*/  FADD.FTZ R6, R5, R158 ;  /* 0x0000009e05067221 */ /* 0x000fe40000010000 */
[----:B------:R-:W-:Y:S01]  /*1b50*/  FFMA.FTZ R2, R158, R171, R2 ;  /* 0x000000ab9e027223 */ /* 0x000fe20000010002 */
[----:B------:R-:W-:Y:S01]  /*1b60*/  PRMT R175, RZ, 0x5410, R175 ;  /* 0x00005410ffaf7816 */ /* 0x000fe200000000af */
[----:B------:R-:W-:-:S02]  /*1b70*/  @P0 FMUL.FTZ R173, R173, R164 ;  /* 0x000000a4adad0220 */ /* 0x000fc40000410000 */
[----:B------:R-:W-:Y:S02]  /*1b80*/  @!P0 FMUL.FTZ R173, R130, R189 ;  /* 0x000000bd82ad8220 */ /* 0x000fe40000410000 */
[----:B------:R-:W-:Y:S02]  /*1b90*/  FMUL.FTZ R160, R115, R10 ;  /* 0x0000000a73a07220 */ /* 0x000fe40000410000 */
[----:B------:R-:W-:Y:S02]  /*1ba0*/  FADD.FTZ R5, R6, R37 ;  /* 0x0000002506057221 */ /* 0x000fe40000010000 */
[----:B------:R-:W-:Y:S01]  /*1bb0*/  FFMA.FTZ R2, R37, R146, R2 ;  /* 0x0000009225027223 */ /* 0x000fe20000010002 */
[----:B------:R-:W-:Y:S01]  /*1bc0*/  PRMT R162, RZ, 0x5410, R11 ;  /* 0x00005410ffa27816 */ /* 0x000fe2000000000b */
[----:B------:R-:W-:Y:S02]  /*1bd0*/  @!P0 FMUL.FTZ R21, R130, R191 ;  /* 0x000000bf82158220 */ /* 0x000fe40000410000 */
[----:B------:R-:W-:-:S02]  /*1be0*/  FADD.FTZ R60, R175, R60 ;  /* 0x0000003caf3c7221 */ /* 0x000fc40000010000 */
[----:B------:R-:W-:Y:S02]  /*1bf0*/  FFMA.FTZ R43, R175, R148, R43 ;  /* 0x00000094af2b7223 */ /* 0x000fe4000001002b */
        /* <DEDUP_REMOVED lines=17> */
[----:B------:R-:W-:Y:S02]  /*1d10*/  @P0 FADD.FTZ R4, -R131, R24 ;  /* 0x0000001883040221 */ /* 0x000fe40000010100 */
[C---:B------:R-:W-:Y:S02]  /*1d20*/  @!P0 FMUL.FTZ R20, R130.reuse, R197 ;  /* 0x000000c582148220 */ /* 0x040fe40000410000 */
[----:B------:R-:W-:-:S02]  /*1d30*/  @!P0 FMUL.FTZ R23, R130, R195 ;  /* 0x000000c382178220 */ /* 0x000fc40000410000 */
[----:B------:R-:W-:Y:S02]  /*1d40*/  FMUL.FTZ R164, R111, R12 ;  /* 0x0000000c6fa47220 */ /* 0x000fe40000410000 */
[----:B------:R-:W-:Y:S02]  /*1d50*/  FADD.FTZ R5, R6, R177 ;  /* 0x000000b106057221 */ /* 0x000fe40000010000 */
[----:B------:R-:W-:Y:S01]  /*1d60*/  FFMA.FTZ R2, R177, R22, R2 ;  /* 0x00000016b1027223 */ /* 0x000fe20000010002 */
[----:B------:R-:W-:Y:S01]  /*1d70*/  PRMT R168, RZ, 0x5410, R13 ;  /* 0x00005410ffa87816 */ /* 0x000fe2000000000d */
[----:B------:R-:W-:Y:S01]  /*1d80*/  @P0 FADD.FTZ R24, -R104, R27 ;  /* 0x0000001b68180221 */ /* 0x000fe20000010100 */
[----:B------:R-:W0:Y:S01]  /*1d90*/  @P0 MUFU.RCP R211, R90 ;  /* 0x0000005a00d30308 */ /* 0x000e220000001000 */
[----:B------:R-:W-:Y:S02]  /*1da0*/  @P0 FMUL.FTZ R27, R4, R207 ;  /* 0x000000cf041b0220 */ /* 0x000fe40000410000 */
[----:B------:R-:W-:-:S02]  /*1db0*/  @!P0 FMUL.FTZ R27, R130, R199 ;  /* 0x000000c7821b8220 */ /* 0x000fc40000410000 */
[C---:B------:R-:W-:Y:S02]  /*1dc0*/  FADD.FTZ R64, R181.reuse, R64 ;  /* 0x00000040b5407221 */ /* 0x040fe40000010000 */
[----:B------:R-:W-:Y:S02]  /*1dd0*/  FFMA.FTZ R47, R181, R20, R47 ;  /* 0x00000014b52f7223 */ /* 0x000fe4000001002f */
[----:B------:R-:W-:Y:S02]  /*1de0*/  FMUL.FTZ R181, R92, R181 ;  /* 0x000000b55cb57220 */ /* 0x000fe40000410000 */
[----:B------:R-:W-:Y:S02]  /*1df0*/  FADD.FTZ R6, R5, R164 ;  /* 0x000000a405067221 */ /* 0x000fe40000010000 */
[----:B------:R-:W-:Y:S01]  /*1e00*/  FFMA.FTZ R2, R164, R23, R2 ;  /* 0x00000017a4027223 */ /* 0x000fe20000010002 */
[----:B------:R-:W-:Y:S01]  /*1e10*/  PRMT R179, RZ, 0x5410, R179 ;  /* 0x00005410ffb37816 */ /* 0x000fe200000000b3 */
[----:B------:R-:W-:-:S02]  /*1e20*/  @!P0 FMUL.FTZ R26, R130, R201 ;  /* 0x000000c9821a8220 */ /* 0x000fc40000410000 */
[C---:B------:R-:W-:Y:S02]  /*1e30*/  FADD.FTZ R67, R168.reuse, R67 ;  /* 0x00000043a8437221 */ /* 0x040fe40000010000 */
[----:B------:R-:W-:Y:S02]  /*1e40*/  FFMA.FTZ R50, R168, R27, R50 ;  /* 0x0000001ba8327223 */ /* 0x000fe40000010032 */
[----:B------:R-:W-:Y:S02]  /*1e50*/  FMUL.FTZ R168, R109, R168 ;  /* 0x000000a86da87220 */ /* 0x000fe40000410000 */
[----:B------:R-:W-:Y:S02]  /*1e60*/  FADD.FTZ R5, R6, R181 ;  /* 0x000000b506057221 */ /* 0x000fe40000010000 */
[----:B------:R-:W-:Y:S01]  /*1e70*/  FFMA.FTZ R2, R181, R20, R2 ;  /* 0x00000014b5027223 */ /* 0x000fe20000010002 */
[----:B------:R-:W-:Y:S01]  /*1e80*/  LOP3.LUT P1, RZ, R102, 0xff, RZ, 0xc0, !PT ;  /* 0x000000ff66ff7812 */ /* 0x000fe2000782c0ff */
[C---:B------:R-:W-:Y:S01]  /*1e90*/  FADD.FTZ R66, R179.reuse, R66 ;  /* 0x00000042b3427221 */ /* 0x040fe20000010000 */
[----:B------:R-:W-:Y:S01]  /*1ea0*/  PRMT R14, RZ, 0x5410, R14 ;  /* 0x00005410ff0e7816 */ /* 0x000fe2000000000e */
[----:B------:R-:W-:-:S02]  /*1eb0*/  FFMA.FTZ R49, R179, R26, R49 ;  /* 0x0000001ab3317223 */ /* 0x000fc40000010031 */
[----:B------:R-:W-:Y:S02]  /*1ec0*/  FMUL.FTZ R179, R91, R179 ;  /* 0x000000b35bb37220 */ /* 0x000fe40000410000 */
[----:B------:R-:W-:Y:S02]  /*1ed0*/  FADD.FTZ R6, R5, R168 ;  /* 0x000000a805067221 */ /* 0x000fe40000010000 */
[----:B------:R-:W-:Y:S01]  /*1ee0*/  FFMA.FTZ R2, R168, R27, R2 ;  /* 0x0000001ba8027223 */ /* 0x000fe20000010002 */
[----:B------:R-:W-:Y:S01]  /*1ef0*/  PRMT R3, RZ, 0x5410, R15 ;  /* 0x00005410ff037816 */ /* 0x000fe2000000000f */
[----:B------:R-:W-:Y:S01]  /*1f00*/  @!P0 FMUL.FTZ R25, R130, R203 ;  /* 0x000000cb82198220 */ /* 0x000fe20000410000 */
[----:B------:R-:W-:Y:S01]  /*1f10*/  SHF.R.U32.HI R4, RZ, 0x5, R76 ;  /* 0x00000005ff047819 */ /* 0x000fe2000001164c */
[----:B------:R-:W-:Y:S02]  /*1f20*/  FMUL.FTZ R166, R107, R14 ;  /* 0x0000000e6ba67220 */ /* 0x000fe40000410000 */
[----:B------:R-:W-:-:S02]  /*1f30*/  FADD.FTZ R5, R6, R179 ;  /* 0x000000b306057221 */ /* 0x000fc40000010000 */
[----:B------:R-:W-:Y:S01]  /*1f40*/  FFMA.FTZ R2, R179, R26, R2 ;  /* 0x0000001ab3027223 */ /* 0x000fe20000010002 */
[----:B------:R-:W-:Y:S01]  /*1f50*/  LOP3.LUT R170, R4, 0x7fffff8, RZ, 0xc0, !PT ;  /* 0x07fffff804aa7812 */ /* 0x000fe200078ec0ff */
[----:B0-----:R-:W-:Y:S02]  /*1f60*/  @P0 FMUL.FTZ R24, R24, R211 ;  /* 0x000000d318180220 */ /* 0x001fe40000410000 */
[----:B------:R-:W-:Y:S02]  /*1f70*/  @!P0 FMUL.FTZ R24, R130, R205 ;  /* 0x000000cd82188220 */ /* 0x000fe40000410000 */
        /* <DEDUP_REMOVED lines=19> */
.L_x_163:
        /* <DEDUP_REMOVED lines=18> */
.L_x_164:
        /* <DEDUP_REMOVED lines=32> */
.L_x_158:
[----:B------:R-:W-:Y:S05]  /*23d0*/  BSYNC B0 ;  /* 0x0000000000007941 */ /* 0x000fea0003800000 */
.L_x_157:
        /* <DEDUP_REMOVED lines=21> */
[----:B------:R-:W-:Y:S02]  /*2530*/  LEA R2, P1, R3, c[0x0][0x1a8], 0x2 ;  /* 0x00006a0003027a11 */ /* 0x000fe400078210ff */
[----:B------:R-:W-:Y:S02]  /*2540*/  SEL R9, R9, 0xffffffff, !P0 ;  /* 0xffffffff09097807 */ /* 0x000fe40004000000 */
[----:B------:R-:W-:Y:S01]  /*2550*/  LEA.HI.X R3, R3, c[0x0][0x1ac], R4, 0x2, P1 ;  /* 0x00006b0003037a11 */ /* 0x000fe200008f1404 */
[----:B------:R-:W-:Y:S06]  /*2560*/  MEMBAR.ALL.GPU ;  /* 0x0000000000007992 */ /* 0x000fec000000a000 */
[----:B------:R-:W-:-:S00]  /*2570*/  ERRBAR ;  /* 0x00000000000079ab */ /* 0x000fc00000000000 */
[----:B------:R0:W-:Y:S01]  /*2580*/  RED.E.ADD.S32.STRONG.GPU [R2.64], R9 ;  /* 0x000000090200798e */ /* 0x0001e2000c10e386 */
[----:B------:R-:W-:-:S04]  /*2590*/  SHF.L.U32 R4, R105, 0x2, RZ ;  /* 0x0000000269047819 */ /* 0x000fc800000006ff */
[----:B------:R-:W-:Y:S02]  /*25a0*/  LOP3.LUT R7, R4, 0x8, RZ, 0xc, !PT ;  /* 0x0000000804077812 */ /* 0x000fe400078e0cff */
.L_x_160:
[----:B------:R-:W2:Y:S01]  /*25b0*/  LDG.E.STRONG.GPU R4, [R2.64] ;  /* 0x0000000602047981 */ /* 0x000ea2000c1ef900 */
[----:B------:R-:W-:Y:S01]  /*25c0*/  YIELD ;  /* 0x0000000000007946 */ /* 0x000fe20003800000 */
[----:B--2---:R-:W-:Y:S01]  /*25d0*/  ISETP.NE.AND P0, PT, R4, R7, PT ;  /* 0x000000070400720c */ /* 0x004fe20003f05270 */
[----:B------:R-:W-:-:S12]  /*25e0*/  CCTL.IVALL ;  /* 0x00000000ff00798f */ /* 0x000fd80002000000 */
[----:B------:R-:W-:Y:S05]  /*25f0*/  @P0 BRA `(.L_x_160) ;  /* 0xffffffb000000947 */ /* 0x000fea000383ffff */
.L_x_159:
        /* <DEDUP_REMOVED lines=9> */
[----:B------:R-:W-:-:S04]  /*2690*/  IADD3 R105, R105, 0x1, RZ ;  /* 0x0000000169697810 */ /* 0x000fc80007ffe0ff */
[----:B------:R-:W-:Y:S01]  /*26a0*/  LOP3.LUT R105, R105, 0x3, RZ, 0xc0, !PT ;  /* 0x0000000369697812 */ /* 0x000fe200078ec0ff */
[----:B-12---:R-:W0:Y:S04]  /*26b0*/  SHFL.BFLY PT, R7, R4, 0x1, 0x1f ;  /* 0x0c201f0004077f89 */ /* 0x006e2800000e0000 */
        /* <DEDUP_REMOVED lines=19> */
[----:B------:R-:W-:Y:S02]  /*27f0*/  FMUL.FTZ R6, R5, 2.0345052689663134515e-05 ;  /* 0x37aaaaab05067820 */ /* 0x000fe40000410000 */
[----:B------:R-:W-:-:S02]  /*2800*/  FMUL.FTZ R5, R4, 2.0345052689663134515e-05 ;  /* 0x37aaaaab04057820 */ /* 0x000fc40000410000 */
[----:B------:R-:W0:Y:S02]  /*2810*/  S2R R4, SR_CTAID.X ;  /* 0x0000000000047919 */ /* 0x000e240000002500 */
        /* <DEDUP_REMOVED lines=10> */
[C-C-:B------:R-:W-:Y:S01]  /*28c0*/  FFMA.FTZ R142, R5.reuse, R142, R6.reuse ;  /* 0x0000008e058e7223 */ /* 0x140fe20000010006 */
[----:B0-----:R-:W-:Y:S01]  /*28d0*/  SHF.L.U32 R2, R4, 0x8, RZ ;  /* 0x0000000804027819 */ /* 0x001fe200000006ff */
[----:B------:R-:W-:-:S02]  /*28e0*/  FFMA.FTZ R165, R5, R165, R6 ;  /* 0x000000a505a57223 */ /* 0x000fc40000010006 */
[C-C-:B------:R-:W-:Y:S01]  /*28f0*/  FFMA.FTZ R167, R5.reuse, R167, R6.reuse ;  /* 0x000000a705a77223 */ /* 0x140fe20000010006 */
[----:B------:R-:W-:Y:S01]  /*2900*/  LOP3.LUT R3, R2, 0x700, RZ, 0xc0, !PT ;  /* 0x0000070002037812 */ /* 0x000fe200078ec0ff */
[C-C-:B------:R-:W-:Y:S01]  /*2910*/  FFMA.FTZ R169, R5.reuse, R169, R6.reuse ;  /* 0x000000a905a97223 */ /* 0x140fe20000010006 */
[----:B------:R-:W-:Y:S01]  /*2920*/  LEA R2, P0, R138, c[0x0][0x1d0], 0x4 ;  /* 0x000074008a027a11 */ /* 0x000fe200078020ff */
[----:B------:R-:W-:Y:S01]  /*2930*/  FFMA.FTZ R171, R5, R171, R6 ;  /* 0x000000ab05ab7223 */ /* 0x000fe20000010006 */
[----:B------:R-:W-:Y:S01]  /*2940*/  LOP3.LUT R3, R3, 0x1f, R76, 0xf8, !PT ;  /* 0x0000001f03037812 */ /* 0x000fe200078ef84c */
[C-C-:B------:R-:W-:Y:S02]  /*2950*/  FFMA.FTZ R146, R5.reuse, R146, R6.reuse ;  /* 0x0000009205927223 */ /* 0x140fe40000010006 */
[----:B------:R-:W-:Y:S01]  /*2960*/  FFMA.FTZ R173, R5, R173, R6 ;  /* 0x000000ad05ad7223 */ /* 0x000fe20000010006 */
[----:B------:R-:W-:Y:S01]  /*2970*/  LOP3.LUT R3, R3, 0xe0, R76, 0xf8, !PT ;  /* 0x000000e003037812 */ /* 0x000fe200078ef84c */
        /* <DEDUP_REMOVED lines=8> */
[----:B------:R-:W-:Y:S01]  /*2a00*/  FADD.FTZ R5, R28, -R153 ;  /* 0x800000991c057221 */ /* 0x000fe20000010000 */
[----:B------:R-:W-:Y:S01]  /*2a10*/  MOV R28, 0x10 ;  /* 0x00000010001c7802 */ /* 0x000fe20000000f00 */
[----:B------:R-:W-:Y:S02]  /*2a20*/  FADD.FTZ R35, R168, -R17 ;  /* 0x80000011a8237221 */ /* 0x000fe40000010000 */
[----:B------:R-:W-:Y:S01]  /*2a30*/  IMAD R17, R70, 0x3000, R3 ;  /* 0x0000300046117824 */ /* 0x000fe200078e0203 */
[----:B------:R-:W-:Y:S01]  /*2a40*/  LEA.HI.X R3, R138, c[0x0][0x1d4], RZ, 0x4, P0 ;  /* 0x000075008a037a11 */ /* 0x000fe200000f24ff */
[----:B------:R-:W-:Y:S01]  /*2a50*/  FADD.FTZ R29, R29, -R140 ;  /* 0x8000008c1d1d7221 */ /* 0x000fe20000010000 */
[----:B------:R-:W-:Y:S01]  /*2a60*/  IADD3 R70, R70, c[0x0][0x160], RZ ;  /* 0x0000580046467a10 */ /* 0x000fe20007ffe0ff */
[----:B------:R-:W-:-:S02]  /*2a70*/  FADD.FTZ R155, R30, -R155 ;  /* 0x8000009b1e9b7221 */ /* 0x000fc40000010000 */
[----:B------:R-:W-:Y:S02]  /*2a80*/  FADD.FTZ R7, R32, -R157 ;  /* 0x8000009d20077221 */ /* 0x000fe40000010000 */
[----:B------:R-:W-:Y:S01]  /*2a90*/  FADD.FTZ R181, R181, -R20 ;  /* 0x80000014b5b57221 */ /* 0x000fe20000010000 */
[----:B------:R-:W-:Y:S01]  /*2aa0*/  LEA R20, P0, R136, c[0x0][0x1d0], 0x4 ;  /* 0x0000740088147a11 */ /* 0x000fe200078020ff */
[----:B------:R-:W-:Y:S02]  /*2ab0*/  FADD.FTZ R159, R34, -R159 ;  /* 0x8000009f229f7221 */ /* 0x000fe40000010000 */
[----:B------:R-:W-:Y:S02]  /*2ac0*/  FADD.FTZ R9, R36, -R161 ;  /* 0x800000a124097221 */ /* 0x000fe40000010000 */
[----:B------:R-:W-:Y:S02]  /*2ad0*/  FADD.FTZ R163, R150, -R163 ;  /* 0x800000a396a37221 */ /* 0x000fe40000010000 */
[----:B------:R-:W-:-:S02]  /*2ae0*/  FADD.FTZ R11, R31, -R142 ;  /* 0x8000008e1f0b7221 */ /* 0x000fc40000010000 */
[----:B------:R-:W-:Y:S02]  /*2af0*/  FADD.FTZ R165, R152, -R165 ;  /* 0x800000a598a57221 */ /* 0x000fe40000010000 */
[----:B------:R-:W-:Y:S02]  /*2b00*/  FADD.FTZ R13, R154, -R167 ;  /* 0x800000a79a0d7221 */ /* 0x000fe40000010000 */
[----:B------:R-:W-:Y:S02]  /*2b10*/  FADD.FTZ R169, R156, -R169 ;  /* 0x800000a99ca97221 */ /* 0x000fe40000010000 */
[----:B------:R-:W-:Y:S01]  /*2b20*/  FADD.FTZ R27, R162, -R21 ;  /* 0x80000015a21b7221 */ /* 0x000fe20000010000 */
[----:B------:R-:W-:Y:S01]  /*2b30*/  LEA.HI.X R21, R136, c[0x0][0x1d4], RZ, 0x4, P0 ;  /* 0x0000750088157a11 */ /* 0x000fe200000f24ff */
[C---:B------:R-:W-:Y:S01]  /*2b40*/  IMAD.WIDE.U32 R18, R17.reuse, R28, c[0x0][0x1d0] ;  /* 0x0000740011127625 */ /* 0x040fe200078e001c */
[----:B------:R-:W-:-:S03]  /*2b50*/  IADD3 R17, R17, 0x2000, RZ ;  /* 0x0000200011117810 */ /* 0x000fc60007ffe0ff */
[C---:B------:R-:W-:Y:S02]  /*2b60*/  FMUL.FTZ R7, R130.reuse, R7 ;  /* 0x0000000782077220 */ /* 0x040fe40000410000 */
[C---:B------:R-:W-:Y:S02]  /*2b70*/  FMUL.FTZ R6, R130.reuse, R155 ;  /* 0x0000009b82067220 */ /* 0x040fe40000410000 */
[C---:B------:R-:W-:Y:S02]  /*2b80*/  FMUL.FTZ R5, R130.reuse, R5 ;  /* 0x0000000582057220 */ /* 0x040fe40000410000 */
[----:B------:R-:W-:Y:S02]  /*2b90*/  FMUL.FTZ R4, R130, R29 ;  /* 0x0000001d82047220 */ /* 0x000fe40000410000 */
[----:B------:R-:W-:Y:S01]  /*2ba0*/  FADD.FTZ R177, R177, -R22 ;  /* 0x80000016b1b17221 */ /* 0x000fe20000010000 */
[----:B------:R-:W-:Y:S01]  /*2bb0*/  LEA R22, P0, R134, c[0x0][0x1d0], 0x4 ;  /* 0x0000740086167a11 */ /* 0x000fe200078020ff */
[C---:B------:R-:W-:Y:S01]  /*2bc0*/  FMUL.FTZ R11, R130.reuse, R11 ;  /* 0x0000000b820b7220 */ /* 0x040fe20000410000 */
[----:B------:R0:W-:Y:S01]  /*2bd0*/  STG.E.128 [R18.64], R4 ;  /* 0x0000000412007986 */ /* 0x0001e2000c101d06 */
[----:B------:R-:W-:-:S02]  /*2be0*/  FMUL.FTZ R10, R130, R163 ;  /* 0x000000a3820a7220 */ /* 0x000fc40000410000 */
[C---:B------:R-:W-:Y:S02]  /*2bf0*/  FMUL.FTZ R9, R130.reuse, R9 ;  /* 0x0000000982097220 */ /* 0x040fe40000410000 */
[----:B------:R-:W-:Y:S02]  /*2c00*/  FMUL.FTZ R8, R130, R159 ;  /* 0x0000009f82087220 */ /* 0x000fe40000410000 */
[----:B------:R-:W-:Y:S02]  /*2c10*/  FADD.FTZ R171, R158, -R171 ;  /* 0x800000ab9eab7221 */ /* 0x000fe40000010000 */
[----:B------:R-:W-:Y:S01]  /*2c20*/  FADD.FTZ R37, R37, -R146 ;  /* 0x8000009225257221 */ /* 0x000fe20000010000 */
[----:B------:R1:W-:Y:S01]  /*2c30*/  STG.E.128 [R2.64], R8 ;  /* 0x0000000802007986 */ /* 0x0003e2000c101d06 */
[----:B------:R-:W-:Y:S02]  /*2c40*/  FADD.FTZ R173, R160, -R173 ;  /* 0x800000ada0ad7221 */ /* 0x000fe40000010000 */
[----:B------:R-:W-:-:S02]  /*2c50*/  FADD.FTZ R175, R175, -R148 ;  /* 0x80000094afaf7221 */ /* 0x000fc40000010000 */
[C---:B------:R-:W-:Y:S02]  /*2c60*/  FMUL.FTZ R15, R130.reuse, R15 ;  /* 0x0000000f820f7220 */ /* 0x040fe40000410000 */
[C---:B------:R-:W-:Y:S02]  /*2c70*/  FMUL.FTZ R14, R130.reuse, R169 ;  /* 0x000000a9820e7220 */ /* 0x040fe40000410000 */
[C---:B------:R-:W-:Y:S02]  /*2c80*/  FMUL.FTZ R13, R130.reuse, R13 ;  /* 0x0000000d820d7220 */ /* 0x040fe40000410000 */
[----:B------:R-:W-:Y:S02]  /*2c90*/  FMUL.FTZ R12, R130, R165 ;  /* 0x000000a5820c7220 */ /* 0x000fe40000410000 */
[----:B------:R-:W-:Y:S01]  /*2ca0*/  FADD.FTZ R31, R164, -R23 ;  /* 0x80000017a41f7221 */ /* 0x000fe20000010000 */
[----:B------:R-:W-:Y:S01]  /*2cb0*/  LEA.HI.X R23, R134, c[0x0][0x1d4], RZ, 0x4, P0 ;  /* 0x0000750086177a11 */ /* 0x000fe200000f24ff */
[----:B------:R-:W-:Y:S01]  /*2cc0*/  FADD.FTZ R33, R33, -R24 ;  /* 0x8000001821217221 */ /* 0x000fe20000010000 */
[----:B------:R-:W-:Y:S01]  /*2cd0*/  LEA R24, P1, R132, c[0x0][0x1d0], 0x4 ;  /* 0x0000740084187a11 */ /* 0x000fe200078220ff */
[----:B------:R-:W-:Y:S01]  /*2ce0*/  FADD.FTZ R179, R179, -R26 ;  /* 0x8000001ab3b37221 */ /* 0x000fe20000010000 */
[----:B------:R2:W-:Y:S01]  /*2cf0*/  STG.E.128 [R20.64], R12 ;  /* 0x0000000c14007986 */ /* 0x0005e2000c101d06 */
[----:B------:R-:W-:Y:S01]  /*2d00*/  FADD.FTZ R153, R166, -R25 ;  /* 0x80000019a6997221 */ /* 0x000fe20000010000 */
[----:B------:R-:W-:Y:S01]  /*2d10*/  LEA.HI.X R25, R132, c[0x0][0x1d4], RZ, 0x4, P1 ;  /* 0x0000750084197a11 */ /* 0x000fe200008f24ff */
[----:B0-----:R-:W-:Y:S01]  /*2d20*/  FMUL.FTZ R7, R130, R175 ;  /* 0x000000af82077220 */ /* 0x001fe20000410000 */
[----:B------:R-:W-:Y:S01]  /*2d30*/  ISETP.GE.AND P0, PT, R70, c[0x0][0x164], PT ;  /* 0x0000590046007a0c */ /* 0x000fe20003f06270 */
[----:B------:R-:W-:Y:S01]  /*2d40*/  FMUL.FTZ R6, R130, R173 ;  /* 0x000000ad82067220 */ /* 0x000fe20000410000 */
[----:B------:R-:W-:Y:S01]  /*2d50*/  LOP3.LUT P1, RZ, R102, 0xff, RZ, 0xc0, !PT ;  /* 0x000000ff66ff7812 */ /* 0x000fe2000782c0ff */
[----:B------:R-:W-:-:S02]  /*2d60*/  FMUL.FTZ R5, R130, R37 ;  /* 0x0000002582057220 */ /* 0x000fc40000410000 */
[----:B------:R-:W-:Y:S01]  /*2d70*/  FMUL.FTZ R4, R130, R171 ;  /* 0x000000ab82047220 */ /* 0x000fe20000410000 */
[----:B------:R-:W-:Y:S01]  /*2d80*/  SEL R102, RZ, 0x1, P1 ;  /* 0x00000001ff667807 */ /* 0x000fe20000800000 */
[----:B-1----:R-:W-:-:S03]  /*2d90*/  IMAD.WIDE.U32 R2, R17, R28, c[0x0][0x1d0] ;  /* 0x0000740011027625 */ /* 0x002fc600078e001c */
[----:B------:R0:W-:Y:S01]  /*2da0*/  STG.E.128 [R22.64], R4 ;  /* 0x0000000416007986 */ /* 0x0001e2000c101d06 */
[C---:B------:R-:W-:Y:S02]  /*2db0*/  FMUL.FTZ R11, R130.reuse, R181 ;  /* 0x000000b5820b7220 */ /* 0x040fe40000410000 */
[C---:B------:R-:W-:Y:S02]  /*2dc0*/  FMUL.FTZ R10, R130.reuse, R31 ;  /* 0x0000001f820a7220 */ /* 0x040fe40000410000 */
[C---:B------:R-:W-:Y:S02]  /*2dd0*/  FMUL.FTZ R9, R130.reuse, R177 ;  /* 0x000000b182097220 */ /* 0x040fe40000410000 */
[C---:B------:R-:W-:Y:S02]  /*2de0*/  FMUL.FTZ R8, R130.reuse, R27 ;  /* 0x0000001b82087220 */ /* 0x040fe40000410000 */
[C---:B--2---:R-:W-:Y:S02]  /*2df0*/  FMUL.FTZ R15, R130.reuse, R33 ;  /* 0x00000021820f7220 */ /* 0x044fe40000410000 */
[C---:B------:R-:W-:Y:S01]  /*2e00*/  FMUL.FTZ R14, R130.reuse, R153 ;  /* 0x00000099820e7220 */ /* 0x040fe20000410000 */
[----:B------:R0:W-:Y:S01]  /*2e10*/  STG.E.128 [R2.64], R8 ;  /* 0x0000000802007986 */ /* 0x0001e2000c101d06 */
[----:B------:R-:W-:-:S02]  /*2e20*/  FMUL.FTZ R13, R130, R179 ;  /* 0x000000b3820d7220 */ /* 0x000fc40000410000 */
[----:B------:R-:W-:-:S05]  /*2e30*/  FMUL.FTZ R12, R130, R35 ;  /* 0x00000023820c7220 */ /* 0x000fca0000410000 */
[----:B------:R0:W-:Y:S02]  /*2e40*/  STG.E.128 [R24.64], R12 ;  /* 0x0000000c18007986 */ /* 0x0001e4000c101d06 */
[----:B0-----:R-:W-:Y:S01]  /*2e50*/  @P0 CALL.REL.NOINC `(.L_x_161) ;  /* 0x0000001000000944 */ /* 0x001fe20003c00000 */
[----:B------:R-:W-:Y:S05]  /*2e60*/  BRA `(.L_x_162) ;  /* 0xffffdbf000007947 */ /* 0x000fea000383ffff */
.L_x_161:
        /* <DEDUP_REMOVED lines=45> */
.L_x_154:
[----:B------:R-:W-:Y:S01]  /*3140*/  MOV R53, 0x10 ;  /* 0x0000001000357802 */ /* 0x000fe20000000f00 */
[----:B------:R-:W-:-:S04]  /*3150*/  IMAD R73, R16, 0x3000, R73 ;  /* 0x0000300010497824 */ /* 0x000fc800078e0249 */
[CC--:B------:R-:W-:Y:S01]  /*3160*/  IMAD.WIDE.U32 R2, R73.reuse, R53.reuse, c[0x0][0x1c0] ;  /* 0x0000700049027625 */ /* 0x0c0fe200078e0035 */
[C---:B------:R-:W-:Y:S02]  /*3170*/  IADD3 R32, R73.reuse, 0x800, RZ ;  /* 0x0000080049207810 */ /* 0x040fe40007ffe0ff */
[C---:B------:R-:W-:Y:S01]  /*3180*/  IADD3 R44, R73.reuse, 0x1000, RZ ;  /* 0x00001000492c7810 */ /* 0x040fe20007ffe0ff */
[CC--:B------:R-:W-:Y:S01]  /*3190*/  IMAD.WIDE.U32 R16, R73.reuse, R53.reuse, c[0x0][0x1c8] ;  /* 0x0000720049107625 */ /* 0x0c0fe200078e0035 */
[----:B------:R-:W-:Y:S01]  /*31a0*/  IADD3 R0, R73, 0x1800, RZ ;  /* 0x0000180049007810 */ /* 0x000fe20007ffe0ff */
[----:B------:R0:W-:Y:S02]  /*31b0*/  STG.E.128 [R2.64], R8 ;  /* 0x0000000802007986 */ /* 0x0001e4000c101d06 */
[CC--:B------:R-:W-:Y:S02]  /*31c0*/  IMAD.WIDE.U32 R18, R32.reuse, R53.reuse, c[0x0][0x1c0] ;  /* 0x0000700020127625 */ /* 0x0c0fe400078e0035 */
[----:B------:R1:W-:Y:S02]  /*31d0*/  STG.E.128 [R16.64], R4 ;  /* 0x0000000410007986 */ /* 0x0003e4000c101d06 */
[----:B------:R-:W-:-:S02]  /*31e0*/  IMAD.WIDE.U32 R32, R32, R53, c[0x0][0x1c8] ;  /* 0x0000720020207625 */ /* 0x000fc400078e0035 */
[----:B------:R-:W-:Y:S02]  /*31f0*/  STG.E.128 [R18.64], R20 ;  /* 0x0000001412007986 */ /* 0x000fe4000c101d06 */
[CC--:B------:R-:W-:Y:S02]  /*3200*/  IMAD.WIDE.U32 R34, R44.reuse, R53.reuse, c[0x0][0x1c0] ;  /* 0x000070002c227625 */ /* 0x0c0fe400078e0035 */
[----:B------:R-:W-:Y:S02]  /*3210*/  STG.E.128 [R32.64], R12 ;  /* 0x0000000c20007986 */ /* 0x000fe4000c101d06 */
[-C--:B------:R-:W-:Y:S02]  /*3220*/  IMAD.WIDE.U32 R44, R44, R53.reuse, c[0x0][0x1c8] ;  /* 0x000072002c2c7625 */ /* 0x080fe400078e0035 */
[----:B------:R-:W-:Y:S01]  /*3230*/  STG.E.128 [R34.64], R24 ;  /* 0x0000001822007986 */ /* 0x000fe2000c101d06 */
[C---:B0-----:R-:W-:Y:S01]  /*3240*/  IADD3 R8, R73.reuse, 0x2000, RZ ;  /* 0x0000200049087810 */ /* 0x041fe20007ffe0ff */
[CC--:B------:R-:W-:Y:S01]  /*3250*/  IMAD.WIDE.U32 R46, R0.reuse, R53.reuse, c[0x0][0x1c0] ;  /* 0x00007000002e7625 */ /* 0x0c0fe200078e0035 */
[----:B------:R-:W-:Y:S01]  /*3260*/  IADD3 R10, R73, 0x2800, RZ ;  /* 0x00002800490a7810 */ /* 0x000fe20007ffe0ff */
[----:B------:R-:W-:Y:S02]  /*3270*/  STG.E.128 [R44.64], R36 ;  /* 0x000000242c007986 */ /* 0x000fe4000c101d06 */
[----:B------:R-:W-:-:S02]  /*3280*/  IMAD.WIDE.U32 R2, R0, R53, c[0x0][0x1c8] ;  /* 0x0000720000027625 */ /* 0x000fc400078e0035 */
[----:B------:R-:W-:Y:S02]  /*3290*/  STG.E.128 [R46.64], R28 ;  /* 0x0000001c2e007986 */ /* 0x000fe4000c101d06 */
[CC--:B-1----:R-:W-:Y:S02]  /*32a0*/  IMAD.WIDE.U32 R4, R8.reuse, R53.reuse, c[0x0][0x1c0] ;  /* 0x0000700008047625 */ /* 0x0c2fe400078e0035 */
[----:B------:R-:W-:Y:S02]  /*32b0*/  STG.E.128 [R2.64], R40 ;  /* 0x0000002802007986 */ /* 0x000fe4000c101d06 */
[-C--:B------:R-:W-:Y:S02]  /*32c0*/  IMAD.WIDE.U32 R6, R8, R53.reuse, c[0x0][0x1c8] ;  /* 0x0000720008067625 */ /* 0x080fe400078e0035 */
[----:B------:R-:W-:Y:S02]  /*32d0*/  STG.E.128 [R4.64], R56 ;  /* 0x0000003804007986 */ /* 0x000fe4000c101d06 */
[----:B------:R-:W-:-:S02]  /*32e0*/  IMAD.WIDE.U32 R8, R10, R53, c[0x0][0x1c0] ;  /* 0x000070000a087625 */ /* 0x000fc400078e0035 */
[----:B------:R-:W-:Y:S02]  /*32f0*/  STG.E.128 [R6.64], R80 ;  /* 0x0000005006007986 */ /* 0x000fe4000c101d06 */
[----:B------:R-:W-:Y:S02]  /*3300*/  IMAD.WIDE.U32 R10, R10, R53, c[0x0][0x1c8] ;  /* 0x000072000a0a7625 */ /* 0x000fe400078e0035 */
[----:B------:R-:W-:Y:S04]  /*3310*/  STG.E.128 [R8.64], R48 ;  /* 0x0000003008007986 */ /* 0x000fe8000c101d06 */
[----:B------:R-:W-:Y:S01]  /*3320*/  STG.E.128 [R10.64], R60 ;  /* 0x0000003c0a007986 */ /* 0x000fe2000c101d06 */
[----:B------:R-:W-:Y:S05]  /*3330*/  EXIT ;  /* 0x000000000000794d */ /* 0x000fea0003800000 */
.L_x_155:
[----:B------:R-:W-:Y:S02]  /*3340*/  MOV R6, R8 ;  /* 0x0000000800067202 */ /* 0x000fe40000000f00 */
[----:B------:R-:W-:-:S02]  /*3350*/  MOV R11, 0x10 ;  /* 0x00000010000b7802 */ /* 0x000fc40000000f00 */
[----:B------:R-:W-:Y:S02]  /*3360*/  MOV R12, 0x1f ;  /* 0x0000001f000c7802 */ /* 0x000fe40000000f00 */
[----:B------:R-:W-:Y:S02]  /*3370*/  MOV R13, 0xffffffff ;  /* 0xffffffff000d7802 */ /* 0x000fe40000000f00 */
[----:B------:R-:W-:Y:S02]  /*3380*/  MOV R2, 0x33a0 ;  /* 0x000033a000027802 */ /* 0x000fe40000000f00 */
[----:B------:R-:W-:Y:S05]  /*3390*/  CALL.REL.NOINC `($__internal_11_$__cuda_sm70_shflsync_down_p) ;  /* 0x0000045000007944 */ /* 0x000fea0003c00000 */
[----:B-1----:R-:W-:Y:S01]  /*33a0*/  MOV R5, R12 ;  /* 0x0000000c00057202 */ /* 0x002fe20000000f00 */
[----:B0-----:R-:W-:Y:S05]  /*33b0*/  BRA `(.L_x_163) ;  /* 0xffffecf000007947 */ /* 0x001fea000383ffff */
.L_x_156:
[----:B------:R-:W-:Y:S01]  /*33c0*/  HFMA2.MMA R11, -RZ, RZ, 0, 9.5367431640625e-07 ;  /* 0x00000010ff0b7435 */ /* 0x000fe200000001ff */
[----:B------:R-:W-:Y:S02]  /*33d0*/  MOV R6, R7 ;  /* 0x0000000700067202 */ /* 0x000fe40000000f00 */
[----:B------:R-:W-:Y:S02]  /*33e0*/  MOV R12, 0x1f ;  /* 0x0000001f000c7802 */ /* 0x000fe40000000f00 */
[----:B------:R-:W-:-:S02]  /*33f0*/  MOV R13, 0xffffffff ;  /* 0xffffffff000d7802 */ /* 0x000fc40000000f00 */
[----:B------:R-:W-:Y:S02]  /*3400*/  MOV R2, 0x3420 ;  /* 0x0000342000027802 */ /* 0x000fe40000000f00 */
[----:B01----:R-:W-:Y:S05]  /*3410*/  CALL.REL.NOINC `($__internal_11_$__cuda_sm70_shflsync_down_p) ;  /* 0x000003d000007944 */ /* 0x003fea0003c00000 */
[----:B------:R-:W-:Y:S01]  /*3420*/  FADD.FTZ R8, R8, R5 ;  /* 0x0000000508087221 */ /* 0x000fe20000010000 */
[----:B0-----:R-:W-:Y:S01]  /*3430*/  HFMA2.MMA R11, -RZ, RZ, 0, 4.76837158203125e-07 ;  /* 0x00000008ff0b7435 */ /* 0x001fe200000001ff */
[----:B-1----:R-:W-:Y:S01]  /*3440*/  FADD.FTZ R7, R7, R12 ;  /* 0x0000000c07077221 */ /* 0x002fe20000010000 */
[----:B------:R-:W-:Y:S02]  /*3450*/  MOV R12, 0x1f ;  /* 0x0000001f000c7802 */ /* 0x000fe40000000f00 */
[----:B------:R-:W-:Y:S02]  /*3460*/  MOV R13, 0xffffffff ;  /* 0xffffffff000d7802 */ /* 0x000fe40000000f00 */
[----:B------:R-:W-:Y:S02]  /*3470*/  MOV R6, R8 ;  /* 0x0000000800067202 */ /* 0x000fe40000000f00 */
[----:B------:R-:W-:Y:S02]  /*3480*/  MOV R2, 0x34a0 ;  /* 0x000034a000027802 */ /* 0x000fe40000000f00 */
[----:B------:R-:W-:Y:S05]  /*3490*/  CALL.REL.NOINC `($__internal_11_$__cuda_sm70_shflsync_down_p) ;  /* 0x0000035000007944 */ /* 0x000fea0003c00000 */
[----:B0-----:R-:W-:Y:S01]  /*34a0*/  HFMA2.MMA R11, -RZ, RZ, 0, 4.76837158203125e-07 ;  /* 0x00000008ff0b7435 */ /* 0x001fe200000001ff */
[----:B-1----:R-:W-:-:S02]  /*34b0*/  MOV R5, R12 ;  /* 0x0000000c00057202 */ /* 0x002fc40000000f00 */
[----:B------:R-:W-:Y:S02]  /*34c0*/  MOV R6, R7 ;  /* 0x0000000700067202 */ /* 0x000fe40000000f00 */
[----:B------:R-:W-:Y:S02]  /*34d0*/  MOV R12, 0x1f ;  /* 0x0000001f000c7802 */ /* 0x000fe40000000f00 */
[----:B------:R-:W-:Y:S02]  /*34e0*/  MOV R13, 0xffffffff ;  /* 0xffffffff000d7802 */ /* 0x000fe40000000f00 */
[----:B------:R-:W-:Y:S02]  /*34f0*/  MOV R2, 0x3510 ;  /* 0x0000351000027802 */ /* 0x000fe40000000f00 */
[----:B------:R-:W-:Y:S05]  /*3500*/  CALL.REL.NOINC `($__internal_11_$__cuda_sm70_shflsync_down_p) ;  /* 0x000002e000007944 */ /* 0x000fea0003c00000 */
[----:B------:R-:W-:Y:S01]  /*3510*/  FADD.FTZ R8, R5, R8 ;  /* 0x0000000805087221 */ /* 0x000fe20000010000 */
[----:B0-----:R-:W-:Y:S01]  /*3520*/  HFMA2.MMA R11, -RZ, RZ, 0, 2.384185791015625e-07 ;  /* 0x00000004ff0b7435 */ /* 0x001fe200000001ff */
[----:B-1----:R-:W-:Y:S01]  /*3530*/  FADD.FTZ R7, R7, R12 ;  /* 0x0000000c07077221 */ /* 0x002fe20000010000 */
[----:B------:R-:W-:Y:S02]  /*3540*/  MOV R12, 0x1f ;  /* 0x0000001f000c7802 */ /* 0x000fe40000000f00 */
[----:B------:R-:W-:-:S02]  /*3550*/  MOV R13, 0xffffffff ;  /* 0xffffffff000d7802 */ /* 0x000fc40000000f00 */
[----:B------:R-:W-:Y:S02]  /*3560*/  MOV R6, R8 ;  /* 0x0000000800067202 */ /* 0x000fe40000000f00 */
[----:B------:R-:W-:Y:S02]  /*3570*/  MOV R2, 0x3590 ;  /* 0x0000359000027802 */ /* 0x000fe40000000f00 */
[----:B------:R-:W-:Y:S05]  /*3580*/  CALL.REL.NOINC `($__internal_11_$__cuda_sm70_shflsync_down_p) ;  /* 0x0000026000007944 */ /* 0x000fea0003c00000 */
[----:B0-----:R-:W-:Y:S01]  /*3590*/  HFMA2.MMA R11, -RZ, RZ, 0, 2.384185791015625e-07 ;  /* 0x00000004ff0b7435 */ /* 0x001fe200000001ff */
[----:B-1----:R-:W-:Y:S02]  /*35a0*/  MOV R5, R12 ;  /* 0x0000000c00057202 */ /* 0x002fe40000000f00 */
[----:B------:R-:W-:Y:S02]  /*35b0*/  MOV R6, R7 ;  /* 0x0000000700067202 */ /* 0x000fe40000000f00 */
[----:B------:R-:W-:Y:S02]  /*35c0*/  MOV R12, 0x1f ;  /* 0x0000001f000c7802 */ /* 0x000fe40000000f00 */
[----:B------:R-:W-:Y:S02]  /*35d0*/  MOV R13, 0xffffffff ;  /* 0xffffffff000d7802 */ /* 0x000fe40000000f00 */
[----:B------:R-:W-:-:S02]  /*35e0*/  MOV R2, 0x3600 ;  /* 0x0000360000027802 */ /* 0x000fc40000000f00 */
[----:B------:R-:W-:Y:S05]  /*35f0*/  CALL.REL.NOINC `($__internal_11_$__cuda_sm70_shflsync_down_p) ;  /* 0x000001f000007944 */ /* 0x000fea0003c00000 */
[----:B------:R-:W-:Y:S01]  /*3600*/  FADD.FTZ R8, R5, R8 ;  /* 0x0000000805087221 */ /* 0x000fe20000010000 */
[----:B0-----:R-:W-:Y:S01]  /*3610*/  HFMA2.MMA R11, -RZ, RZ, 0, 1.1920928955078125e-07 ;  /* 0x00000002ff0b7435 */ /* 0x001fe200000001ff */
[----:B-1----:R-:W-:Y:S01]  /*3620*/  FADD.FTZ R9, R7, R12 ;  /* 0x0000000c07097221 */ /* 0x002fe20000010000 */
[----:B------:R-:W-:-:S02]  /*3630*/  MOV R12, 0x1f ;  /* 0x0000001f000c7802 */ /* 0x000fc40000000f00 */
[----:B------:R-:W-:Y:S02]  /*3640*/  MOV R13, 0xffffffff ;  /* 0xffffffff000d7802 */ /* 0x000fe40000000f00 */
[----:B------:R-:W-:Y:S02]  /*3650*/  MOV R6, R8 ;  /* 0x0000000800067202 */ /* 0x000fe40000000f00 */
[----:B------:R-:W-:Y:S02]  /*3660*/  MOV R2, 0x3680 ;  /* 0x0000368000027802 */ /* 0x000fe40000000f00 */
[----:B------:R-:W-:Y:S05]  /*3670*/  CALL.REL.NOINC `($__internal_11_$__cuda_sm70_shflsync_down_p) ;  /* 0x0000017000007944 */ /* 0x000fea0003c00000 */
[----:B0-----:R-:W-:Y:S01]  /*3680*/  HFMA2.MMA R11, -RZ, RZ, 0, 1.1920928955078125e-07 ;  /* 0x00000002ff0b7435 */ /* 0x001fe200000001ff */
[----:B-1----:R-:W-:Y:S02]  /*3690*/  MOV R5, R12 ;  /* 0x0000000c00057202 */ /* 0x002fe40000000f00 */
[----:B------:R-:W-:Y:S02]  /*36a0*/  MOV R6, R9 ;  /* 0x0000000900067202 */ /* 0x000fe40000000f00 */
[----:B------:R-:W-:Y:S02]  /*36b0*/  MOV R12, 0x1f ;  /* 0x0000001f000c7802 */ /* 0x000fe40000000f00 */
[----:B------:R-:W-:-:S02]  /*36c0*/  MOV R13, 0xffffffff ;  /* 0xffffffff000d7802 */ /* 0x000fc40000000f00 */
[----:B------:R-:W-:Y:S02]  /*36d0*/  MOV R2, 0x36f0 ;  /* 0x000036f000027802 */ /* 0x000fe40000000f00 */
[----:B------:R-:W-:Y:S05]  /*36e0*/  CALL.REL.NOINC `($__internal_11_$__cuda_sm70_shflsync_down_p) ;  /* 0x0000010000007944 */ /* 0x000fea0003c00000 */
[----:B------:R-:W-:Y:S01]  /*36f0*/  FADD.FTZ R7, R5, R8 ;  /* 0x0000000805077221 */ /* 0x000fe20000010000 */
[----:B0-----:R-:W-:Y:S01]  /*3700*/  HFMA2.MMA R11, -RZ, RZ, 0, 5.9604644775390625e-08 ;  /* 0x00000001ff0b7435 */ /* 0x001fe200000001ff */
[----:B-1----:R-:W-:Y:S01]  /*3710*/  FADD.FTZ R9, R9, R12 ;  /* 0x0000000c09097221 */ /* 0x002fe20000010000 */
[----:B------:R-:W-:Y:S02]  /*3720*/  MOV R12, 0x1f ;  /* 0x0000001f000c7802 */ /* 0x000fe40000000f00 */
[----:B------:R-:W-:Y:S02]  /*3730*/  MOV R13, 0xffffffff ;  /* 0xffffffff000d7802 */ /* 0x000fe40000000f00 */
[----:B------:R-:W-:Y:S02]  /*3740*/  MOV R6, R7 ;  /* 0x0000000700067202 */ /* 0x000fe40000000f00 */
[----:B------:R-:W-:Y:S02]  /*3750*/  MOV R2, 0x3770 ;  /* 0x0000377000027802 */ /* 0x000fe40000000f00 */
[----:B------:R-:W-:Y:S05]  /*3760*/  CALL.REL.NOINC `($__internal_11_$__cuda_sm70_shflsync_down_p) ;  /* 0x0000008000007944 */ /* 0x000fea0003c00000 */
[----:B0-----:R-:W-:Y:S01]  /*3770*/  HFMA2.MMA R11, -RZ, RZ, 0, 5.9604644775390625e-08 ;  /* 0x00000001ff0b7435 */ /* 0x001fe200000001ff */
[----:B-1----:R-:W-:-:S02]  /*3780*/  MOV R10, R12 ;  /* 0x0000000c000a7202 */ /* 0x002fc40000000f00 */
[----:B------:R-:W-:Y:S02]  /*3790*/  MOV R6, R9 ;  /* 0x0000000900067202 */ /* 0x000fe40000000f00 */
[----:B------:R-:W-:Y:S02]  /*37a0*/  MOV R12, 0x1f ;  /* 0x0000001f000c7802 */ /* 0x000fe40000000f00 */
[----:B------:R-:W-:Y:S02]  /*37b0*/  MOV R13, 0xffffffff ;  /* 0xffffffff000d7802 */ /* 0x000fe40000000f00 */
[----:B------:R-:W-:Y:S02]  /*37c0*/  MOV R2, 0x37e0 ;  /* 0x000037e000027802 */ /* 0x000fe40000000f00 */
[----:B------:R-:W-:Y:S05]  /*37d0*/  CALL.REL.NOINC `($__internal_11_$__cuda_sm70_shflsync_down_p) ;  /* 0x0000001000007944 */ /* 0x000fea0003c00000 */
[----:B01----:R-:W-:Y:S05]  /*37e0*/  BRA `(.L_x_164) ;  /* 0xffffe9e000007947 */ /* 0x003fea000383ffff */
        .weak           $__internal_11_$__cuda_sm70_shflsync_down_p
        .type           $__internal_11_$__cuda_sm70_shflsync_down_p,@function
        .size           $__internal_11_$__cuda_sm70_shflsync_down_p,(.L_x_3418 - $__internal_11_$__cuda_sm70_shflsync_down_p)
$__internal_11_$__cuda_sm70_shflsync_down_p:
[----:B------:R-:W-:Y:S01]  /*37f0*/  HFMA2.MMA R3, -RZ, RZ, 0, 0 ;  /* 0x00000000ff037435 */ /* 0x000fe200000001ff */
[----:B------:R-:W-:Y:S04]  /*3800*/  WARPSYNC R13 ;  /* 0x0000000d00007348 */ /* 0x000fe80003800000 */
[----:B------:R0:W1:Y:S01]  /*3810*/  SHFL.DOWN PT, R12, R6, R11, R12 ;  /* 0x0800000b060c7389 */ /* 0x00006200000e000c */
[----:B------:R-:W-:Y:S05]  /*3820*/  RET.REL.NODEC R2 `(_ZN10layer_norm13ln_bwd_kernelINS_13Kernel_traitsI13__nv_bfloat16fS2_fjLj49152ELj8ELj1ELj8ELj16ENS_18Kernel_traits_baseILj49152ES2_fS2_fjLj256EEEEEEEvNS_9BwdParamsE) ;  /* 0xffffc7d002007950 */ /* 0x000fea0003c3ffff */
.L_x_165:
        /* <DEDUP_REMOVED lines=13> */
.L_x_3418:


//--------------------- .text._ZN10layer_norm22ln_bwd_finalize_kernelINS_22Kernel_traits_finalizeILj49152E13__nv_bfloat16S2_S2_fjLj1024ELj4ENS_18Kernel_traits_baseILj49152ES2_S2_S2_fjLj1024EEEEEEEvNS_9BwdParamsE --------------------------
	.section	.text._ZN10layer_norm22ln_bwd_finalize_kernelINS_22Kernel_traits_finalizeILj49152E13__nv_bfloat16S2_S2_fjLj1024ELj4ENS_18Kernel_traits_baseILj49152ES2_S2_S2_fjLj1024EEEEEEEvNS_9BwdParamsE,"ax",@progbits
	.sectioninfo	@"SHI_REGISTERS=32"
	.align	128
        .global         _ZN10layer_norm22ln_bwd_finalize_kernelINS_22Kernel_traits_finalizeILj49152E13__nv_bfloat16S2_S2_fjLj1024ELj4ENS_18Kernel_traits_baseILj49152ES2_S2_S2_fjLj1024EEEEEEEvNS_9BwdParamsE
        .type           _ZN10layer_norm22ln_bwd_finalize_kernelINS_22Kernel_traits_finalizeILj49152E13__nv_bfloat16S2_S2_fjLj1024ELj4ENS_18Kernel_traits_baseILj49152ES2_S2_S2_fjLj1024EEEEEEEvNS_9BwdParamsE,@function
        .size           _ZN10layer_norm22ln_bwd_finalize_kernelINS_22Kernel_traits_finalizeILj49152E13__nv_bfloat16S2_S2_fjLj1024ELj4ENS_18Kernel_traits_baseILj49152ES2_S2_S2_fjLj1024EEEEEEEvNS_9BwdParamsE,(.L_x_3419 - _ZN10layer_norm22ln_bwd_finalize_kernelINS_22Kernel_traits_finalizeILj49152E13__nv_bfloat16S2_S2_fjLj1024ELj4ENS_18Kernel_traits_baseILj49152ES2_S2_S2_fjLj1024EEEEEEEvNS_9BwdParamsE)
        .other          _ZN10layer_norm22ln_bwd_finalize_kernelINS_22Kernel_traits_finalizeILj49152E13__nv_bfloat16S2_S2_fjLj1024ELj4ENS_18Kernel_traits_baseILj49152ES2_S2_S2_fjLj1024EEEEEEEvNS_9BwdParamsE,@"STO_CUDA_ENTRY STV_DEFAULT"
_ZN10layer_norm22ln_bwd_finalize_kernelINS_22Kernel_traits_finalizeILj49152E13__nv_bfloat16S2_S2_fjLj1024ELj4ENS_18Kernel_traits_baseILj49152ES2_S2_S2_fjLj1024EEEEEEEvNS_9BwdParamsE:
.text._ZN10layer_norm22ln_bwd_finalize_kernelINS_22Kernel_traits_finalizeILj49152E13__nv_bfloat16S2_S2_fjLj1024ELj4ENS_18Kernel_traits_baseILj49152ES2_S2_S2_fjLj1024EEEEEEEvNS_9BwdParamsE:
        /* <DEDUP_REMOVED lines=19> */
.L_x_178:
        /* <DEDUP_REMOVED lines=27> */
.L_x_170:
        /* <DEDUP_REMOVED lines=32> */
.L_x_169:
[----:B------:R-:W-:Y:S05]  /*04e0*/  BSYNC B1 ;  /* 0x0000000000017941 */ /* 0x000fea0003800000 */
.L_x_168:
        /* <DEDUP_REMOVED lines=22> */
.L_x_172:
[----:B------:R-:W-:Y:S05]  /*0650*/  BSYNC B1 ;  /* 0x0000000000017941 */ /* 0x000fea0003800000 */
.L_x_171:
        /* <DEDUP_REMOVED lines=10> */
.L_x_167:
[----:B------:R-:W-:Y:S05]  /*0700*/  BSYNC B0 ;  /* 0x0000000000007941 */ /* 0x000fea0003800000 */
.L_x_166:
        /* <DEDUP_REMOVED lines=11> */
.L_x_179:
        /* <DEDUP_REMOVED lines=18> */
.L_x_180:
[----:B------:R-:W-:Y:S01]  /*08e0*/  @!P1 SHF.R.U32.HI R2, RZ, 0x3, R0 ;  /* 0x00000003ff029819 */ /* 0x000fe20000011600 */
[----:B---3--:R-:W-:Y:S02]  /*08f0*/  FADD.FTZ R5, R5, R10 ;  /* 0x0000000a05057221 */ /* 0x008fe40000010000 */
[----:B--2---:R-:W-:Y:S01]  /*0900*/  FADD.FTZ R7, R7, R4 ;  /* 0x0000000407077221 */ /* 0x004fe20000010000 */
[----:B------:R-:W-:-:S05]  /*0910*/  @!P1 LOP3.LUT R2, R2, 0x1ffffffc, RZ, 0xc0, !PT ;  /* 0x1ffffffc02029812 */ /* 0x000fca00078ec0ff */
[----:B------:R2:W-:Y:S04]  /*0920*/  @!P1 STS [R2+0x2000], R5 ;  /* 0x0020000502009388 */ /* 0x0005e80000000800 */
[----:B------:R2:W-:Y:S02]  /*0930*/  @!P1 STS [R2+0x2080], R7 ;  /* 0x0020800702009388 */ /* 0x0005e40000000800 */
.L_x_173:
        /* <DEDUP_REMOVED lines=13> */
.L_x_177:
[----:B------:R-:W-:Y:S05]  /*0a10*/  BSYNC B0 ;  /* 0x0000000000007941 */ /* 0x000fea0003800000 */
.L_x_176:
[C---:B------:R-:W-:Y:S02]  /*0a20*/  ISETP.GT.U32.AND P1, PT, R18.reuse, -0xc001, PT ;  /* 0xffff3fff1200780c */ /* 0x040fe40003f24070 */
[----:B------:R-:W-:Y:S02]  /*0a30*/  IADD3 R18, R18, 0xc000, RZ ;  /* 0x0000c00012127810 */ /* 0x000fe40007ffe0ff */
[----:B------:R-:W-:-:S09]  /*0a40*/  IADD3 R19, R19, 0x6000, RZ ;  /* 0x0000600013137810 */ /* 0x000fd20007ffe0ff */
[----:B012---:R-:W-:Y:S05]  /*0a50*/  @P1 BRA `(.L_x_178) ;  /* 0xfffff6d000001947 */ /* 0x007fea000383ffff */
[----:B------:R-:W-:Y:S05]  /*0a60*/  EXIT ;  /* 0x000000000000794d */ /* 0x000fea0003800000 */
.L_x_174:
[----:B--2---:R-:W-:Y:S01]  /*0a70*/  IMAD.MOV.U32 R10, RZ, RZ, R4 ;  /* 0x000000ffff0a7224 */ /* 0x004fe200078e0004 */
[----:B------:R-:W-:Y:S01]  /*0a80*/  MOV R9, 0x1 ;  /* 0x0000000100097802 */ /* 0x000fe20000000f00 */
[----:B------:R-:W-:Y:S01]  /*0a90*/  IMAD.MOV.U32 R6, RZ, RZ, 0x1f ;  /* 0x0000001fff067424 */ /* 0x000fe200078e00ff */
[----:B------:R-:W-:Y:S02]  /*0aa0*/  MOV R11, 0xffffffff ;  /* 0xffffffff000b7802 */ /* 0x000fe40000000f00 */
[----:B------:R-:W-:Y:S02]  /*0ab0*/  MOV R2, 0xad0 ;  /* 0x00000ad000027802 */ /* 0x000fe40000000f00 */
[----:B01----:R-:W-:Y:S05]  /*0ac0*/  CALL.REL.NOINC `($__internal_12_$__cuda_sm70_shflsync_bfly_p) ;  /* 0x000003c000007944 */ /* 0x003fea0003c00000 */
[----:B-1----:R-:W-:Y:S01]  /*0ad0*/  IMAD.MOV.U32 R3, RZ, RZ, R6 ;  /* 0x000000ffff037224 */ /* 0x002fe200078e0006 */
[----:B0-----:R-:W-:Y:S05]  /*0ae0*/  BRA `(.L_x_179) ;  /* 0xfffffcd000007947 */ /* 0x001fea000383ffff */
.L_x_175:
[----:B------:R-:W-:Y:S01]  /*0af0*/  HFMA2.MMA R6, -RZ, RZ, 0, 1.847743988037109375e-06 ;  /* 0x0000001fff067435 */ /* 0x000fe200000001ff */
[----:B------:R-:W-:Y:S01]  /*0b00*/  MOV R10, R13 ;  /* 0x0000000d000a7202 */ /* 0x000fe20000000f00 */
[----:B------:R-:W-:Y:S01]  /*0b10*/  IMAD.MOV.U32 R9, RZ, RZ, 0x2 ;  /* 0x00000002ff097424 */ /* 0x000fe200078e00ff */
[----:B------:R-:W-:Y:S01]  /*0b20*/  MOV R2, 0xb50 ;  /* 0x00000b5000027802 */ /* 0x000fe20000000f00 */
[----:B------:R-:W-:-:S02]  /*0b30*/  IMAD.MOV.U32 R11, RZ, RZ, -0x1 ;  /* 0xffffffffff0b7424 */ /* 0x000fc400078e00ff */
[----:B012---:R-:W-:Y:S05]  /*0b40*/  CALL.REL.NOINC `($__internal_12_$__cuda_sm70_shflsync_bfly_p) ;  /* 0x0000034000007944 */ /* 0x007fea0003c00000 */
[----:B01----:R-:W-:Y:S01]  /*0b50*/  FADD.FTZ R10, R13, R6 ;  /* 0x000000060d0a7221 */ /* 0x003fe20000010000 */
[----:B------:R-:W-:Y:S01]  /*0b60*/  MOV R9, 0x4 ;  /* 0x0000000400097802 */ /* 0x000fe20000000f00 */
[----:B------:R-:W-:Y:S01]  /*0b70*/  IMAD.MOV.U32 R6, RZ, RZ, 0x1f ;  /* 0x0000001fff067424 */ /* 0x000fe200078e00ff */
[----:B------:R-:W-:-:S02]  /*0b80*/  MOV R11, 0xffffffff ;  /* 0xffffffff000b7802 */ /* 0x000fc40000000f00 */
[----:B------:R-:W-:Y:S02]  /*0b90*/  MOV R2, 0xbb0 ;  /* 0x00000bb000027802 */ /* 0x000fe40000000f00 */
[----:B------:R-:W-:Y:S05]  /*0ba0*/  CALL.REL.NOINC `($__internal_12_$__cuda_sm70_shflsync_bfly_p) ;  /* 0x000002e000007944 */ /* 0x000fea0003c00000 */
[----:B01----:R-:W-:Y:S01]  /*0bb0*/  FADD.FTZ R10, R10, R6 ;  /* 0x000000060a0a7221 */ /* 0x003fe20000010000 */
[----:B------:R-:W-:Y:S01]  /*0bc0*/  HFMA2.MMA R6, -RZ, RZ, 0, 1.847743988037109375e-06 ;  /* 0x0000001fff067435 */ /* 0x000fe200000001ff */
[----:B------:R-:W-:Y:S01]  /*0bd0*/  IMAD.MOV.U32 R9, RZ, RZ, 0x8 ;  /* 0x00000008ff097424 */ /* 0x000fe200078e00ff */
[----:B------:R-:W-:Y:S01]  /*0be0*/  MOV R2, 0xc10 ;  /* 0x00000c1000027802 */ /* 0x000fe20000000f00 */
[----:B------:R-:W-:-:S03]  /*0bf0*/  IMAD.MOV.U32 R11, RZ, RZ, -0x1 ;  /* 0xffffffffff0b7424 */ /* 0x000fc600078e00ff */
[----:B------:R-:W-:Y:S05]  /*0c00*/  CALL.REL.NOINC `($__internal_12_$__cuda_sm70_shflsync_bfly_p) ;  /* 0x0000028000007944 */ /* 0x000fea0003c00000 */
[----:B-1----:R-:W-:Y:S01]  /*0c10*/  FADD.FTZ R4, R10, R6 ;  /* 0x000000060a047221 */ /* 0x002fe20000010000 */
[----:B0-----:R-:W-:Y:S01]  /*0c20*/  MOV R9, 0x10 ;  /* 0x0000001000097802 */ /* 0x001fe20000000f00 */
[----:B------:R-:W-:Y:S01]  /*0c30*/  IMAD.MOV.U32 R6, RZ, RZ, 0x1f ;  /* 0x0000001fff067424 */ /* 0x000fe200078e00ff */
[----:B------:R-:W-:Y:S01]  /*0c40*/  MOV R11, 0xffffffff ;  /* 0xffffffff000b7802 */ /* 0x000fe20000000f00 */
[----:B------:R-:W-:Y:S01]  /*0c50*/  IMAD.MOV.U32 R10, RZ, RZ, R4 ;  /* 0x000000ffff0a7224 */ /* 0x000fe200078e0004 */
[----:B------:R-:W-:Y:S02]  /*0c60*/  MOV R2, 0xc80 ;  /* 0x00000c8000027802 */ /* 0x000fe40000000f00 */
[----:B------:R-:W-:Y:S05]  /*0c70*/  CALL.REL.NOINC `($__internal_12_$__cuda_sm70_shflsync_bfly_p) ;  /* 0x0000021000007944 */ /* 0x000fea0003c00000 */
[----:B0-----:R-:W-:Y:S01]  /*0c80*/  HFMA2.MMA R9, -RZ, RZ, 0, 5.9604644775390625e-08 ;  /* 0x00000001ff097435 */ /* 0x001fe200000001ff */
[----:B-1----:R-:W-:Y:S01]  /*0c90*/  MOV R7, R6 ;  /* 0x0000000600077202 */ /* 0x002fe20000000f00 */
[----:B------:R-:W-:Y:S01]  /*0ca0*/  IMAD.MOV.U32 R10, RZ, RZ, R5 ;  /* 0x000000ffff0a7224 */ /* 0x000fe200078e0005 */
[----:B------:R-:W-:Y:S01]  /*0cb0*/  MOV R6, 0x1f ;  /* 0x0000001f00067802 */ /* 0x000fe20000000f00 */
[----:B------:R-:W-:Y:S01]  /*0cc0*/  IMAD.MOV.U32 R11, RZ, RZ, -0x1 ;  /* 0xffffffffff0b7424 */ /* 0x000fe200078e00ff */
[----:B------:R-:W-:-:S02]  /*0cd0*/  MOV R2, 0xcf0 ;  /* 0x00000cf000027802 */ /* 0x000fc40000000f00 */
[----:B------:R-:W-:Y:S05]  /*0ce0*/  CALL.REL.NOINC `($__internal_12_$__cuda_sm70_shflsync_bfly_p) ;  /* 0x000001a000007944 */ /* 0x000fea0003c00000 */
[----:B0-----:R-:W-:Y:S01]  /*0cf0*/  HFMA2.MMA R9, -RZ, RZ, 0, 1.1920928955078125e-07 ;  /* 0x00000002ff097435 */ /* 0x001fe200000001ff */
[----:B-1----:R-:W-:Y:S01]  /*0d00*/  FADD.FTZ R10, R5, R6 ;  /* 0x00000006050a7221 */ /* 0x002fe20000010000 */
[----:B------:R-:W-:Y:S01]  /*0d10*/  MOV R6, 0x1f ;  /* 0x0000001f00067802 */ /* 0x000fe20000000f00 */
[----:B------:R-:W-:Y:S01]  /*0d20*/  IMAD.MOV.U32 R11, RZ, RZ, -0x1 ;  /* 0xffffffffff0b7424 */ /* 0x000fe200078e00ff */
[----:B------:R-:W-:-:S02]  /*0d30*/  MOV R2, 0xd50 ;  /* 0x00000d5000027802 */ /* 0x000fc40000000f00 */
[----:B------:R-:W-:Y:S05]  /*0d40*/  CALL.REL.NOINC `($__internal_12_$__cuda_sm70_shflsync_bfly_p) ;  /* 0x0000014000007944 */ /* 0x000fea0003c00000 */
[----:B0-----:R-:W-:Y:S01]  /*0d50*/  HFMA2.MMA R9, -RZ, RZ, 0, 2.384185791015625e-07 ;  /* 0x00000004ff097435 */ /* 0x001fe200000001ff */
[----:B-1----:R-:W-:Y:S01]  /*0d60*/  FADD.FTZ R10, R10, R6 ;  /* 0x000000060a0a7221 */ /* 0x002fe20000010000 */
[----:B------:R-:W-:Y:S01]  /*0d70*/  MOV R6, 0x1f ;  /* 0x0000001f00067802 */ /* 0x000fe20000000f00 */
[----:B------:R-:W-:Y:S01]  /*0d80*/  IMAD.MOV.U32 R11, RZ, RZ, -0x1 ;  /* 0xffffffffff0b7424 */ /* 0x000fe200078e00ff */
[----:B------:R-:W-:-:S02]  /*0d90*/  MOV R2, 0xdb0 ;  /* 0x00000db000027802 */ /* 0x000fc40000000f00 */
[----:B------:R-:W-:Y:S05]  /*0da0*/  CALL.REL.NOINC `($__internal_12_$__cuda_sm70_shflsync_bfly_p) ;  /* 0x000000e000007944 */ /* 0x000fea0003c00000 */
[----:B0-----:R-:W-:Y:S01]  /*0db0*/  HFMA2.MMA R9, -RZ, RZ, 0, 4.76837158203125e-07 ;  /* 0x00000008ff097435 */ /* 0x001fe200000001ff */
[----:B-1----:R-:W-:Y:S01]  /*0dc0*/  FADD.FTZ R10, R10, R6 ;  /* 0x000000060a0a7221 */ /* 0x002fe20000010000 */
[----:B------:R-:W-:Y:S01]  /*0dd0*/  MOV R6, 0x1f ;  /* 0x0000001f00067802 */ /* 0x000fe20000000f00 */
[----:B------:R-:W-:Y:S01]  /*0de0*/  IMAD.MOV.U32 R11, RZ, RZ, -0x1 ;  /* 0xffffffffff0b7424 */ /* 0x000fe200078e00ff */
[----:B------:R-:W-:-:S02]  /*0df0*/  MOV R2, 0xe10 ;  /* 0x00000e1000027802 */ /* 0x000fc40000000f00 */
[----:B------:R-:W-:Y:S05]  /*0e00*/  CALL.REL.NOINC `($__internal_12_$__cuda_sm70_shflsync_bfly_p) ;  /* 0x0000008000007944 */ /* 0x000fea0003c00000 */
[----:B0-----:R-:W-:Y:S01]  /*0e10*/  HFMA2.MMA R9, -RZ, RZ, 0, 9.5367431640625e-07 ;  /* 0x00000010ff097435 */ /* 0x001fe200000001ff */
[----:B-1----:R-:W-:Y:S01]  /*0e20*/  FADD.FTZ R10, R10, R6 ;  /* 0x000000060a0a7221 */ /* 0x002fe20000010000 */
[----:B------:R-:W-:Y:S01]  /*0e30*/  MOV R6, 0x1f ;  /* 0x0000001f00067802 */ /* 0x000fe20000000f00 */
[----:B------:R-:W-:Y:S01]  /*0e40*/  IMAD.MOV.U32 R11, RZ, RZ, -0x1 ;  /* 0xffffffffff0b7424 */ /* 0x000fe200078e00ff */
[----:B------:R-:W-:-:S02]  /*0e50*/  MOV R2, 0xe70 ;  /* 0x00000e7000027802 */ /* 0x000fc40000000f00 */
[----:B------:R-:W-:Y:S05]  /*0e60*/  CALL.REL.NOINC `($__internal_12_$__cuda_sm70_shflsync_bfly_p) ;  /* 0x0000002000007944 */ /* 0x000fea0003c00000 */
[----:B-1----:R-:W-:Y:S01]  /*0e70*/  MOV R5, R6 ;  /* 0x0000000600057202 */ /* 0x002fe20000000f00 */
[----:B0-----:R-:W-:Y:S05]  /*0e80*/  BRA `(.L_x_180) ;  /* 0xfffffa5000007947 */ /* 0x001fea000383ffff */
        .weak           $__internal_12_$__cuda_sm70_shflsync_bfly_p
        .type           $__internal_12_$__cuda_sm70_shflsync_bfly_p,@function
        .size           $__internal_12_$__cuda_sm70_shflsync_bfly_p,(.L_x_3419 - $__internal_12_$__cuda_sm70_shflsync_bfly_p)
$__internal_12_$__cuda_sm70_shflsync_bfly_p:
[----:B------:R-:W-:Y:S01]  /*0e90*/  HFMA2.MMA R3, -RZ, RZ, 0, 0 ;  /* 0x00000000ff037435 */ /* 0x000fe200000001ff */
[----:B------:R-:W-:Y:S04]  /*0ea0*/  WARPSYNC R11 ;  /* 0x0000000b00007348 */ /* 0x000fe80003800000 */
[----:B------:R0:W1:Y:S01]  /*0eb0*/  SHFL.BFLY PT, R6, R10, R9, R6 ;  /* 0x0c0000090a067389 */ /* 0x00006200000e0006 */
[----:B------:R-:W-:Y:S05]  /*0ec0*/  RET.REL.NODEC R2 `(_ZN10layer_norm22ln_bwd_finalize_kernelINS_22Kernel_traits_finalizeILj49152E13__nv_bfloat16S2_S2_fjLj1024ELj4ENS_18Kernel_traits_baseILj49152ES2_S2_S2_fjLj1024EEEEEEEvNS_9BwdParamsE) ;  /* 0xfffff13002007950 */ /* 0x000fea0003c3ffff */
.L_x_181:
        /* <DEDUP_REMOVED lines=11> */
.L_x_3419:


//--------------------- .text._ZN10layer_norm13ln_bwd_kernelINS_13Kernel_traitsI13__nv_bfloat16S2_S2_fjLj49152ELj8ELj1ELj8ELj16ENS_18Kernel_traits_baseILj49152ES2_S2_S2_fjLj256EEEEEEEvNS_9BwdParamsE --------------------------
	.section	.text._ZN10layer_norm13ln_bwd_kernelINS_13Kernel_traitsI13__nv_bfloat16S2_S2_fjLj49152ELj8ELj1ELj8ELj16ENS_18Kernel_traits_baseILj49152ES2_S2_S2_fjLj256EEEEEEEvNS_9BwdParamsE,"ax",@progbits
	.sectioninfo	@"SHI_REGISTERS=194"
	.align	128
        .global         _ZN10layer_norm13ln_bwd_kernelINS_13Kernel_traitsI13__nv_bfloat16S2_S2_fjLj49152ELj8ELj1ELj8ELj16ENS_18Kernel_traits_baseILj49152ES2_S2_S2_fjLj256EEEEEEEvNS_9BwdParamsE
        .type           _ZN10layer_norm13ln_bwd_kernelINS_13Kernel_traitsI13__nv_bfloat16S2_S2_fjLj49152ELj8ELj1ELj8ELj16ENS_18Kernel_traits_baseILj49152ES2_S2_S2_fjLj256EEEEEEEvNS_9BwdParamsE,@function
        .size           _ZN10layer_norm13ln_bwd_kernelINS_13Kernel_traitsI13__nv_bfloat16S2_S2_fjLj49152ELj8ELj1ELj8ELj16ENS_18Kernel_traits_baseILj49152ES2_S2_S2_fjLj256EEEEEEEvNS_9BwdParamsE,(.L_x_3420 - _ZN10layer_norm13ln_bwd_kernelINS_13Kernel_traitsI13__nv_bfloat16S2_S2_fjLj49152ELj8ELj1ELj8ELj16ENS_18Kernel_traits_baseILj49152ES2_S2_S2_fjLj256EEEEEEEvNS_9BwdParamsE)
        .other          _ZN10layer_norm13ln_bwd_kernelINS_13Kernel_traitsI13__nv_bfloat16S2_S2_fjLj49152ELj8ELj1ELj8ELj16ENS_18Kernel_traits_baseILj49152ES2_S2_S2_fjLj256EEEEEEEvNS_9BwdParamsE,@"STO_CUDA_ENTRY STV_DEFAULT"
_ZN10layer_norm13ln_bwd_kernelINS_13Kernel_traitsI13__nv_bfloat16S2_S2_fjLj49152ELj8ELj1ELj8ELj16ENS_18Kernel_traits_baseILj49152ES2_S2_S2_fjLj256EEEEEEEvNS_9BwdParamsE:
.text._ZN10layer_norm13ln_bwd_kernelINS_13Kernel_traitsI13__nv_bfloat16S2_S2_fjLj49152ELj8ELj1ELj8ELj16ENS_18Kernel_traits_baseILj49152ES2_S2_S2_fjLj256EEEEEEEvNS_9BwdParamsE:
        /* <DEDUP_REMOVED lines=9> */
[----:B------:R-:W-:-:S02]  /*0090*/  SHF.L.U32 R3, R29, 0x8, RZ ;  /* 0x000000081d037819 */ /* 0x000fc400000006ff */
[----:B------:R-:W-:Y:S02]  /*00a0*/  LOP3.LUT R0, R17, 0xe0, RZ, 0xc0, !PT ;  /* 0x000000e011007812 */ /* 0x000fe400078ec0ff */
[----:B------:R-:W-:-:S04]  /*00b0*/  LOP3.LUT R3, R3, 0x700, R28, 0xe2, !PT ;  /* 0x0000070003037812 */ /* 0x000fc800078ee21c */
[----:B------:R-:W-:-:S04]  /*00c0*/  LOP3.LUT R0, R3, R0, RZ, 0xfc, !PT ;  /* 0x0000000003007212 */ /* 0x000fc800078efcff */
[C---:B------:R-:W-:Y:S02]  /*00d0*/  @P0 IADD3 R2, R0.reuse, 0x800, RZ ;  /* 0x0000080000020810 */ /* 0x040fe40007ffe0ff */
[C---:B------:R-:W-:Y:S02]  /*00e0*/  @P0 IADD3 R4, R0.reuse, 0x1000, RZ ;  /* 0x0000100000040810 */ /* 0x040fe40007ffe0ff */
[----:B------:R-:W-:Y:S01]  /*00f0*/  @P0 LEA R6, P1, R0, c[0x0][0x198], 0x4 ;  /* 0x0000660000060a11 */ /* 0x000fe200078220ff */
[-C--:B------:R-:W-:Y:S01]  /*0100*/  @P0 IMAD.WIDE.U32 R2, R2, R19.reuse, c[0x0][0x198] ;  /* 0x0000660002020625 */ /* 0x080fe200078e0013 */
[----:B------:R-:W-:Y:S02]  /*0110*/  SHF.R.U32.HI R30, RZ, 0x3, R30 ;  /* 0x00000003ff1e7819 */ /* 0x000fe4000001161e */
[----:B------:R-:W-:Y:S01]  /*0120*/  SHF.R.U32.HI R119, RZ, 0x8, R17 ;  /* 0x00000008ff777819 */ /* 0x000fe20000011611 */
[----:B------:R-:W-:Y:S01]  /*0130*/  @P0 IMAD.WIDE.U32 R4, R4, R19, c[0x0][0x198] ;  /* 0x0000660004040625 */ /* 0x000fe200078e0013 */
[----:B------:R-:W-:Y:S01]  /*0140*/  @P0 LEA.HI.X R7, R0, c[0x0][0x19c], RZ, 0x4, P1 ;  /* 0x0000670000070a11 */ /* 0x000fe200008f24ff */
[----:B------:R0:W5:Y:S01]  /*0150*/  @P0 LDG.E.128 R36, [R2.64] ;  /* 0x0000000602240981 */ /* 0x000162000c1e1d00 */
[----:B------:R-:W-:-:S03]  /*0160*/  IADD3 R31, R30, R119, RZ ;  /* 0x000000771e1f7210 */ /* 0x000fc60007ffe0ff */
        /* <DEDUP_REMOVED lines=25> */
[----:B--2---:R-:W-:Y:S01]  /*0300*/  CS2R R6, SRZ ;  /* 0x0000000000067805 */ /* 0x004fe2000001ff00 */
[----:B-1----:R-:W-:Y:S01]  /*0310*/  CS2R R4, SRZ ;  /* 0x0000000000047805 */ /* 0x002fe2000001ff00 */
[----:B------:R-:W-:Y:S05]  /*0320*/  @P0 BRA `(.L_x_182) ;  /* 0x00002a5000000947 */ /* 0x000fea0003800000 */
[----:B0-----:R-:W-:-:S05]  /*0330*/  IMAD.WIDE.U32 R2, R0, R19, c[0x0][0x190] ;  /* 0x0000640000027625 */ /* 0x001fca00078e0013 */
[----:B------:R-:W2:Y:S04]  /*0340*/  LDG.E.128 R8, [R2.64] ;  /* 0x0000000602087981 */ /* 0x000ea8000c1e1d00 */
[----:B------:R-:W3:Y:S04]  /*0350*/  LDG.E.128 R12, [R2.64+0x8000] ;  /* 0x00800006020c7981 */ /* 0x000ee8000c1e1d00 */
[----:B------:R-:W4:Y:S01]  /*0360*/  LDG.E.128 R4, [R2.64+0x10000] ;  /* 0x0100000602047981 */ /* 0x000f22000c1e1d00 */
[----:B------:R-:W-:Y:S01]  /*0370*/  SHF.R.U32.HI R123, RZ, 0x5, R17 ;  /* 0x00000005ff7b7819 */ /* 0x000fe20000011611 */
[----:B------:R-:W-:Y:S01]  /*0380*/  CS2R R58, SRZ ;  /* 0x00000000003a7805 */ /* 0x000fe2000001ff00 */
        /* <DEDUP_REMOVED lines=42> */
[----:B------:R-:W-:-:S02]  /*0630*/  PRMT R100, RZ, 0x7610, R42 ;  /* 0x00007610ff647816 */ /* 0x000fc4000000002a */
[--C-:B------:R-:W-:Y:S02]  /*0640*/  PRMT R101, RZ, 0x5410, R43.reuse ;  /* 0x00005410ff657816 */ /* 0x100fe4000000002b */
[----:B------:R-:W-:Y:S02]  /*0650*/  PRMT R102, RZ, 0x7610, R43 ;  /* 0x00007610ff667816 */ /* 0x000fe4000000002b */
[----:B------:R-:W-:Y:S01]  /*0660*/  LEA R119, R119, 0x8, 0x3 ;  /* 0x0000000877777811 */ /* 0x000fe200078e18ff */
[----:B------:R-:W-:Y:S01]  /*0670*/  CS2R R42, SRZ ;  /* 0x00000000002a7805 */ /* 0x000fe2000001ff00 */
[----:B------:R-:W-:Y:S02]  /*0680*/  MOV R124, 0x1 ;  /* 0x00000001007c7802 */ /* 0x000fe40000000f00 */
[----:B------:R-:W-:Y:S02]  /*0690*/  SHF.L.U32 R120, R31, 0x3, RZ ;  /* 0x000000031f787819 */ /* 0x000fe400000006ff */
[----:B------:R-:W-:-:S02]  /*06a0*/  MOV R121, RZ ;  /* 0x000000ff00797202 */ /* 0x000fc40000000f00 */
[----:B------:R-:W-:Y:S02]  /*06b0*/  MOV R78, RZ ;  /* 0x000000ff004e7202 */ /* 0x000fe40000000f00 */
[----:B------:R-:W-:Y:S02]  /*06c0*/  MOV R122, RZ ;  /* 0x000000ff007a7202 */ /* 0x000fe40000000f00 */
[----:B------:R-:W-:Y:S02]  /*06d0*/  LOP3.LUT R123, R123, 0x7, RZ, 0xc0, !PT ;  /* 0x000000077b7b7812 */ /* 0x000fe400078ec0ff */
[--C-:B--2---:R-:W-:Y:S02]  /*06e0*/  PRMT R103, RZ, 0x5410, R8.reuse ;  /* 0x00005410ff677816 */ /* 0x104fe40000000008 */
[----:B------:R-:W-:Y:S02]  /*06f0*/  PRMT R104, RZ, 0x7610, R8 ;  /* 0x00007610ff687816 */ /* 0x000fe40000000008 */
[----:B------:R-:W-:-:S02]  /*0700*/  PRMT R105, RZ, 0x5410, R9 ;  /* 0x00005410ff697816 */ /* 0x000fc40000000009 */
[----:B------:R-:W-:Y:S02]  /*0710*/  PRMT R106, RZ, 0x7610, R9 ;  /* 0x00007610ff6a7816 */ /* 0x000fe40000000009 */
[--C-:B------:R-:W-:Y:S02]  /*0720*/  PRMT R107, RZ, 0x5410, R10.reuse ;  /* 0x00005410ff6b7816 */ /* 0x100fe4000000000a */
[----:B------:R-:W-:Y:S02]  /*0730*/  PRMT R108, RZ, 0x7610, R10 ;  /* 0x00007610ff6c7816 */ /* 0x000fe4000000000a */
[--C-:B------:R-:W-:Y:S02]  /*0740*/  PRMT R109, RZ, 0x5410, R11.reuse ;  /* 0x00005410ff6d7816 */ /* 0x100fe4000000000b */
[----:B------:R-:W-:Y:S02]  /*0750*/  PRMT R110, RZ, 0x7610, R11 ;  /* 0x00007610ff6e7816 */ /* 0x000fe4000000000b */
[----:B---3--:R-:W-:-:S02]  /*0760*/  PRMT R111, RZ, 0x5410, R12 ;  /* 0x00005410ff6f7816 */ /* 0x008fc4000000000c */
[----:B------:R-:W-:Y:S02]  /*0770*/  PRMT R112, RZ, 0x7610, R12 ;  /* 0x00007610ff707816 */ /* 0x000fe4000000000c */
[--C-:B------:R-:W-:Y:S02]  /*0780*/  PRMT R113, RZ, 0x5410, R13.reuse ;  /* 0x00005410ff717816 */ /* 0x100fe4000000000d */
[----:B------:R-:W-:Y:S02]  /*0790*/  PRMT R114, RZ, 0x7610, R13 ;  /* 0x00007610ff727816 */ /* 0x000fe4000000000d */
[--C-:B------:R-:W-:Y:S02]  /*07a0*/  PRMT R115, RZ, 0x5410, R14.reuse ;  /* 0x00005410ff737816 */ /* 0x100fe4000000000e */
[----:B------:R-:W-:Y:S02]  /*07b0*/  PRMT R116, RZ, 0x7610, R14 ;  /* 0x00007610ff747816 */ /* 0x000fe4000000000e */
[----:B------:R-:W-:-:S02]  /*07c0*/  PRMT R117, RZ, 0x5410, R15 ;  /* 0x00005410ff757816 */ /* 0x000fc4000000000f */
[----:B------:R-:W-:Y:S02]  /*07d0*/  PRMT R118, RZ, 0x7610, R15 ;  /* 0x00007610ff767816 */ /* 0x000fe4000000000f */
[--C-:B----4-:R-:W-:Y:S02]  /*07e0*/  PRMT R125, RZ, 0x5410, R4.reuse ;  /* 0x00005410ff7d7816 */ /* 0x110fe40000000004 */
[----:B------:R-:W-:Y:S02]  /*07f0*/  PRMT R126, RZ, 0x7610, R4 ;  /* 0x00007610ff7e7816 */ /* 0x000fe40000000004 */
[--C-:B------:R-:W-:Y:S02]  /*0800*/  PRMT R127, RZ, 0x5410, R5.reuse ;  /* 0x00005410ff7f7816 */ /* 0x100fe40000000005 */
[----:B------:R-:W-:Y:S02]  /*0810*/  PRMT R129, RZ, 0x7610, R5 ;  /* 0x00007610ff817816 */ /* 0x000fe40000000005 */
[----:B------:R-:W-:-:S02]  /*0820*/  PRMT R130, RZ, 0x5410, R6 ;  /* 0x00005410ff827816 */ /* 0x000fc40000000006 */
[----:B------:R-:W-:Y:S02]  /*0830*/  PRMT R131, RZ, 0x7610, R6 ;  /* 0x00007610ff837816 */ /* 0x000fe40000000006 */
[--C-:B------:R-:W-:Y:S02]  /*0840*/  PRMT R128, RZ, 0x5410, R7.reuse ;  /* 0x00005410ff807816 */ /* 0x100fe40000000007 */
[----:B------:R-:W-:Y:S02]  /*0850*/  PRMT R132, RZ, 0x7610, R7 ;  /* 0x00007610ff847816 */ /* 0x000fe40000000007 */
.L_x_190:
[----:B------:R-:W-:Y:S01]  /*0860*/  ISETP.NE.U32.AND P0, PT, RZ, c[0x0][0x178], PT ;  /* 0x00005e00ff007a0c */ /* 0x000fe20003f05070 */
[----:B------:R-:W-:-:S03]  /*0870*/  IMAD R134, R31, 0x1800, R0 ;  /* 0x000018001f867824 */ /* 0x000fc600078e0200 */
[----:B------:R-:W-:Y:S02]  /*0880*/  ISETP.NE.AND.EX P0, PT, RZ, c[0x0][0x17c], PT, P0 ;  /* 0x00005f00ff007a0c */ /* 0x000fe40003f05300 */
[----:B------:R-:W-:-:S11]  /*0890*/  IADD3 R133, R134, 0x800, RZ ;  /* 0x0000080086857810 */ /* 0x000fd60007ffe0ff */
[----:B------:R-:W-:-:S04]  /*08a0*/  @P0 LEA R4, P1, R134, c[0x0][0x178], 0x4 ;  /* 0x00005e0086040a11 */ /* 0x000fc800078220ff */
[----:B------:R-:W-:Y:S02]  /*08b0*/  @P0 LEA.HI.X R5, R134, c[0x0][0x17c], RZ, 0x4, P1 ;  /* 0x00005f0086050a11 */ /* 0x000fe400008f24ff */
[----:B------:R-:W-:-:S04]  /*08c0*/  @P0 LEA R2, P1, R133, c[0x0][0x178], 0x4 ;  /* 0x00005e0085020a11 */ /* 0x000fc800078220ff */
[----:B------:R-:W2:Y:S01]  /*08d0*/  @P0 LDG.E.128 R4, [R4.64] ;  /* 0x0000000604040981 */ /* 0x000ea2000c1e1d00 */
[----:B------:R-:W-:Y:S02]  /*08e0*/  IADD3 R135, R134, 0x1000, RZ ;  /* 0x0000100086877810 */ /* 0x000fe40007ffe0ff */
[----:B------:R-:W-:Y:S02]  /*08f0*/  @P0 LEA.HI.X R3, R133, c[0x0][0x17c], RZ, 0x4, P1 ;  /* 0x00005f0085030a11 */ /* 0x000fe400008f24ff */
[----:B------:R-:W-:-:S03]  /*0900*/  @P0 LEA R20, P1, R135, c[0x0][0x178], 0x4 ;  /* 0x00005e0087140a11 */ /* 0x000fc600078220ff */
[----:B------:R0:W3:Y:S01]  /*0910*/  @P0 LDG.E.128 R8, [R2.64] ;  /* 0x0000000602080981 */ /* 0x0000e2000c1e1d00 */
[----:B------:R-:W-:-:S05]  /*0920*/  @P0 LEA.HI.X R21, R135, c[0x0][0x17c], RZ, 0x4, P1 ;  /* 0x00005f0087150a11 */ /* 0x000fca00008f24ff */
[----:B------:R1:W4:Y:S01]  /*0930*/  @P0 LDG.E.128 R12, [R20.64] ;  /* 0x00000006140c0981 */ /* 0x000322000c1e1d00 */
[----:B------:R-:W-:-:S04]  /*0940*/  @!P0 LEA R16, P1, R134, c[0x0][0x170], 0x4 ;  /* 0x00005c0086108a11 */ /* 0x000fc800078220ff */
[----:B------:R-:W-:Y:S02]  /*0950*/  @!P0 LEA.HI.X R17, R134, c[0x0][0x174], RZ, 0x4, P1 ;  /* 0x00005d0086118a11 */ /* 0x000fe400008f24ff */
[----:B------:R-:W-:-:S04]  /*0960*/  @!P0 LEA R18, P1, R133, c[0x0][0x170], 0x4 ;  /* 0x00005c0085128a11 */ /* 0x000fc800078220ff */
[----:B------:R-:W-:Y:S02]  /*0970*/  @!P0 LEA.HI.X R19, R133, c[0x0][0x174], RZ, 0x4, P1 ;  /* 0x00005d0085138a11 */ /* 0x000fe400008f24ff */
[----:B------:R-:W-:Y:S01]  /*0980*/  @!P0 LEA R22, P1, R135, c[0x0][0x170], 0x4 ;  /* 0x00005c0087168a11 */ /* 0x000fe200078220ff */
[----:B------:R-:W-:-:S03]  /*0990*/  HFMA2.MMA R136, -RZ, RZ, 0, 2.384185791015625e-07 ;  /* 0x00000004ff887435 */ /* 0x000fc600000001ff */
[----:B------:R-:W-:Y:S01]  /*09a0*/  @!P0 LEA.HI.X R23, R135, c[0x0][0x174], RZ, 0x4, P1 ;  /* 0x00005d0087178a11 */ /* 0x000fe200008f24ff */
[----:B------:R-:W-:Y:S01]  /*09b0*/  HFMA2.MMA R24, -RZ, RZ, 0, 9.5367431640625e-07 ;  /* 0x00000010ff187435 */ /* 0x000fe200000001ff */
[----:B0-----:R-:W-:-:S05]  /*09c0*/  @P0 MOV R2, RZ ;  /* 0x000000ff00020202 */ /* 0x001fca0000000f00 */
[----:B------:R-:W-:-:S04]  /*09d0*/  @!P0 IMAD.WIDE R138, R31, R136, c[0x0][0x180] ;  /* 0x000060001f8a8625 */ /* 0x000fc800078e0288 */
[----:B------:R-:W-:Y:S01]  /*09e0*/  IMAD.WIDE R136, R31, R136, c[0x0][0x188] ;  /* 0x000062001f887625 */ /* 0x000fe200078e0288 */
[----:B------:R-:W5:Y:S03]  /*09f0*/  @!P0 LDG.E R2, [R138.64] ;  /* 0x000000068a028981 */ /* 0x000f66000c1e1900 */
[-C--:B-1----:R-:W-:Y:S02]  /*0a00*/  IMAD.WIDE.U32 R20, R133, R24.reuse, c[0x0][0x1b8] ;  /* 0x00006e0085147625 */ /* 0x082fe400078e0018 */
[----:B------:R0:W2:Y:S04]  /*0a10*/  LDG.E R136, [R136.64] ;  /* 0x0000000688887981 */ /* 0x0000a8000c1e1900 */
[----:B------:R1:W2:Y:S04]  /*0a20*/  @!P0 LDG.E.128 R4, [R16.64] ;  /* 0x0000000610048981 */ /* 0x0002a8000c1e1d00 */
[----:B------:R0:W3:Y:S04]  /*0a30*/  @!P0 LDG.E.128 R8, [R18.64] ;  /* 0x0000000612088981 */ /* 0x0000e8000c1e1d00 */
[----:B------:R4:W3:Y:S01]  /*0a40*/  @!P0 LDG.E.128 R12, [R22.64] ;  /* 0x00000006160c8981 */ /* 0x0008e2000c1e1d00 */
[----:B-1----:R-:W-:-:S06]  /*0a50*/  IMAD.WIDE.U32 R16, R134, R24, c[0x0][0x1b8] ;  /* 0x00006e0086107625 */ /* 0x002fcc00078e0018 */
[----:B0-----:R-:W5:Y:S04]  /*0a60*/  LDG.E.128 R16, [R16.64] ;  /* 0x0000000610107981 */ /* 0x001f68000c1e1d00 */
[----:B----4-:R-:W4:Y:S01]  /*0a70*/  LDG.E.128 R20, [R20.64] ;  /* 0x0000000614147981 */ /* 0x010f22000c1e1d00 */
[----:B------:R-:W-:-:S06]  /*0a80*/  IMAD.WIDE.U32 R24, R135, R24, c[0x0][0x1b8] ;  /* 0x00006e0087187625 */ /* 0x000fcc00078e0018 */
[----:B------:R-:W4:Y:S01]  /*0a90*/  LDG.E.128 R24, [R24.64] ;  /* 0x0000000618187981 */ /* 0x000f22000c1e1d00 */
        /* <DEDUP_REMOVED lines=17> */
[----:B------:R-:W-:Y:S01]  /*0bb0*/  @P0 MUFU.RCP R189, R132 ;  /* 0x0000008400bd0308 */ /* 0x000fe20000001000 */
[----:B--2---:R-:W-:-:S02]  /*0bc0*/  PRMT R163, RZ, 0x7610, R4 ;  /* 0x00007610ffa37816 */ /* 0x004fc40000000004 */
[----:B------:R-:W-:Y:S02]  /*0bd0*/  PRMT R171, RZ, 0x7610, R7 ;  /* 0x00007610ffab7816 */ /* 0x000fe40000000007 */
[----:B------:R-:W-:Y:S01]  /*0be0*/  PRMT R161, RZ, 0x5410, R4 ;  /* 0x00005410ffa17816 */ /* 0x000fe20000000004 */
[----:B------:R-:W-:Y:S01]  /*0bf0*/  @P0 FADD.FTZ R138, -R80, R163 ;  /* 0x000000a3508a0221 */ /* 0x000fe20000010100 */
[----:B------:R-:W-:Y:S01]  /*0c00*/  PRMT R165, RZ, 0x5410, R5 ;  /* 0x00005410ffa57816 */ /* 0x000fe20000000005 */
[----:B------:R-:W-:Y:S01]  /*0c10*/  @P0 FADD.FTZ R150, -R86, R171 ;  /* 0x000000ab56960221 */ /* 0x000fe20000010100 */
[----:B------:R-:W-:Y:S01]  /*0c20*/  PRMT R167, RZ, 0x7610, R5 ;  /* 0x00007610ffa77816 */ /* 0x000fe20000000005 */
[----:B------:R-:W-:Y:S01]  /*0c30*/  @P0 FADD.FTZ R137, -R79, R161 ;  /* 0x000000a14f890221 */ /* 0x000fe20000010100 */
[----:B------:R-:W-:Y:S01]  /*0c40*/  PRMT R166, RZ, 0x5410, R6 ;  /* 0x00005410ffa67816 */ /* 0x000fe20000000006 */
[----:B0-----:R-:W-:Y:S01]  /*0c50*/  @P0 FMUL.FTZ R138, R138, R3 ;  /* 0x000000038a8a0220 */ /* 0x001fe20000410000 */
[----:B------:R-:W-:Y:S01]  /*0c60*/  @P0 MUFU.RCP R5, R129 ;  /* 0x0000008100050308 */ /* 0x000fe20000001000 */
[----:B-1----:R-:W-:Y:S01]  /*0c70*/  @P0 FMUL.FTZ R150, R150, R149 ;  /* 0x0000009596960220 */ /* 0x002fe20000410000 */
[----:B---3--:R-:W-:Y:S01]  /*0c80*/  PRMT R149, RZ, 0x5410, R8 ;  /* 0x00005410ff957816 */ /* 0x008fe20000000008 */
[----:B------:R-:W-:Y:S01]  /*0c90*/  @P0 FADD.FTZ R140, -R81, R165 ;  /* 0x000000a5518c0221 */ /* 0x000fe20000010100 */
[----:B------:R-:W-:Y:S01]  /*0ca0*/  PRMT R172, RZ, 0x5410, R10 ;  /* 0x00005410ffac7816 */ /* 0x000fe2000000000a */
[----:B------:R-:W-:-:S03]  /*0cb0*/  @P0 FADD.FTZ R142, -R82, R167 ;  /* 0x000000a7528e0221 */ /* 0x000fc60000010100 */
[----:B------:R-:W0:Y:S01]  /*0cc0*/  @P0 MUFU.RCP R3, R126 ;  /* 0x0000007e00030308 */ /* 0x000e220000001000 */
[----:B------:R-:W-:Y:S01]  /*0cd0*/  @P0 FMUL.FTZ R137, R137, R144 ;  /* 0x0000009089890220 */ /* 0x000fe20000410000 */
[----:B------:R-:W-:Y:S01]  /*0ce0*/  PRMT R173, RZ, 0x7610, R8 ;  /* 0x00007610ffad7816 */ /* 0x000fe20000000008 */
[----:B------:R-:W-:Y:S01]  /*0cf0*/  @P0 FADD.FTZ R144, -R83, R166 ;  /* 0x000000a653900221 */ /* 0x000fe20000010100 */
[----:B------:R-:W-:Y:S01]  /*0d00*/  PRMT R174, RZ, 0x5410, R11 ;  /* 0x00005410ffae7816 */ /* 0x000fe2000000000b */
[----:B------:R-:W-:Y:S01]  /*0d10*/  @P0 FMUL.FTZ R140, R140, R139 ;  /* 0x0000008b8c8c0220 */ /* 0x000fe20000410000 */
[----:B------:R-:W-:Y:S01]  /*0d20*/  PRMT R169, RZ, 0x7610, R6 ;  /* 0x00007610ffa97816 */ /* 0x000fe20000000006 */
[----:B------:R-:W-:Y:S01]  /*0d30*/  @P0 FMUL.FTZ R142, R142, R141 ;  /* 0x0000008d8e8e0220 */ /* 0x000fe20000410000 */
[----:B------:R-:W-:Y:S01]  /*0d40*/  PRMT R177, RZ, 0x7610, R10 ;  /* 0x00007610ffb17816 */ /* 0x000fe2000000000a */
[----:B------:R-:W-:Y:S01]  /*0d50*/  @P0 FADD.FTZ R139, -R87, R149 ;  /* 0x00000095578b0221 */ /* 0x000fe20000010100 */
[----:B------:R-:W1:Y:S01]  /*0d60*/  @P0 MUFU.RCP R6, R127 ;  /* 0x0000007f00060308 */ /* 0x000e620000001000 */
[----:B------:R-:W-:Y:S01]  /*0d70*/  @P0 FMUL.FTZ R144, R144, R143 ;  /* 0x0000008f90900220 */ /* 0x000fe20000410000 */
[----:B------:R-:W-:Y:S01]  /*0d80*/  PRMT R181, RZ, 0x7610, R12 ;  /* 0x00007610ffb57816 */ /* 0x000fe2000000000c */
[----:B------:R-:W-:Y:S01]  /*0d90*/  @P0 FADD.FTZ R141, -R91, R172 ;  /* 0x000000ac5b8d0221 */ /* 0x000fe20000010100 */
[----:B------:R-:W-:Y:S01]  /*0da0*/  PRMT R170, RZ, 0x5410, R9 ;  /* 0x00005410ffaa7816 */ /* 0x000fe20000000009 */
[----:B------:R-:W-:Y:S01]  /*0db0*/  @P0 FADD.FTZ R152, -R88, R173 ;  /* 0x000000ad58980221 */ /* 0x000fe20000010100 */
[----:B------:R-:W-:Y:S01]  /*0dc0*/  PRMT R183, RZ, 0x7610, R13 ;  /* 0x00007610ffb77816 */ /* 0x000fe2000000000d */
[----:B------:R-:W-:Y:S01]  /*0dd0*/  @P0 FADD.FTZ R143, -R93, R174 ;  /* 0x000000ae5d8f0221 */ /* 0x000fe20000010100 */
[----:B------:R-:W-:Y:S01]  /*0de0*/  PRMT R168, RZ, 0x5410, R7 ;  /* 0x00005410ffa87816 */ /* 0x000fe20000000007 */
[----:B------:R-:W2:Y:S01]  /*0df0*/  @P0 MUFU.RCP R4, R125 ;  /* 0x0000007d00040308 */ /* 0x000ea20000001000 */
[----:B------:R-:W-:Y:S01]  /*0e00*/  PRMT R175, RZ, 0x7610, R9 ;  /* 0x00007610ffaf7816 */ /* 0x000fe20000000009 */
[----:B------:R-:W-:Y:S01]  /*0e10*/  @P0 FMUL.FTZ R139, R139, R158 ;  /* 0x0000009e8b8b0220 */ /* 0x000fe20000410000 */
[----:B------:R-:W-:Y:S01]  /*0e20*/  PRMT R179, RZ, 0x7610, R11 ;  /* 0x00007610ffb37816 */ /* 0x000fe2000000000b */
[----:B------:R-:W-:-:S02]  /*0e30*/  @P0 FADD.FTZ R158, -R92, R177 ;  /* 0x000000b15c9e0221 */ /* 0x000fc40000010100 */
[----:B------:R-:W-:Y:S01]  /*0e40*/  @P0 FMUL.FTZ R141, R141, R162 ;  /* 0x000000a28d8d0220 */ /* 0x000fe20000410000 */
[----:B------:R-:W-:Y:S01]  /*0e50*/  PRMT R176, RZ, 0x5410, R14 ;  /* 0x00005410ffb07816 */ /* 0x000fe2000000000e */
[----:B------:R-:W-:Y:S01]  /*0e60*/  @P0 FMUL.FTZ R152, R152, R151 ;  /* 0x0000009798980220 */ /* 0x000fe20000410000 */
[----:B------:R-:W-:Y:S01]  /*0e70*/  PRMT R151, RZ, 0x5410, R12 ;  /* 0x00005410ff977816 */ /* 0x000fe2000000000c */
[----:B------:R-:W-:Y:S01]  /*0e80*/  @P0 FMUL.FTZ R143, R143, R164 ;  /* 0x000000a48f8f0220 */ /* 0x000fe20000410000 */
[----:B------:R-:W-:Y:S01]  /*0e90*/  PRMT R185, RZ, 0x7610, R14 ;  /* 0x00007610ffb97816 */ /* 0x000fe2000000000e */
[----:B------:R-:W-:Y:S01]  /*0ea0*/  @P0 FADD.FTZ R162, -R96, R181 ;  /* 0x000000b560a20221 */ /* 0x000fe20000010100 */
[----:B------:R-:W3:Y:S01]  /*0eb0*/  @P0 MUFU.RCP R8, R130 ;  /* 0x0000008200080308 */ /* 0x000ee20000001000 */
[----:B------:R-:W-:Y:S01]  /*0ec0*/  @P0 FADD.FTZ R154, -R89, R170 ;  /* 0x000000aa599a0221 */ /* 0x000fe20000010100 */
[----:B------:R-:W-:Y:S01]  /*0ed0*/  PRMT R12, RZ, 0x5410, R13 ;  /* 0x00005410ff0c7816 */ /* 0x000fe2000000000d */
[----:B------:R-:W-:Y:S01]  /*0ee0*/  @P0 FADD.FTZ R164, -R98, R183 ;  /* 0x000000b762a40221 */ /* 0x000fe20000010100 */
[--C-:B------:R-:W-:Y:S01]  /*0ef0*/  PRMT R14, RZ, 0x5410, R15.reuse ;  /* 0x00005410ff0e7816 */ /* 0x100fe2000000000f */
[----:B------:R-:W-:Y:S01]  /*0f00*/  @P0 FADD.FTZ R148, -R85, R168 ;  /* 0x000000a855940221 */ /* 0x000fe20000010100 */
[----:B------:R-:W-:Y:S01]  /*0f10*/  PRMT R191, RZ, 0x7610, R15 ;  /* 0x00007610ffbf7816 */ /* 0x000fe2000000000f */
[----:B------:R-:W-:-:S02]  /*0f20*/  @P0 FADD.FTZ R156, -R90, R175 ;  /* 0x000000af5a9c0221 */ /* 0x000fc40000010100 */
[----:B------:R-:W-:Y:S02]  /*0f30*/  @P0 FADD.FTZ R160, -R94, R179 ;  /* 0x000000b35ea00221 */ /* 0x000fe40000010100 */
[----:B------:R-:W-:Y:S02]  /*0f40*/  @P0 FMUL.FTZ R158, R158, R157 ;  /* 0x0000009d9e9e0220 */ /* 0x000fe40000410000 */
[----:B0-----:R-:W-:Y:S02]  /*0f50*/  @P0 FMUL.FTZ R162, R162, R3 ;  /* 0x00000003a2a20220 */ /* 0x001fe40000410000 */
[----:B-----5:R-:W-:Y:S02]  /*0f60*/  @!P0 FADD.FTZ R7, R165, -R2 ;  /* 0x80000002a5078221 */ /* 0x020fe40000010000 */
[----:B------:R-:W-:Y:S02]  /*0f70*/  @!P0 FADD.FTZ R157, R173, -R2 ;  /* 0x80000002ad9d8221 */ /* 0x000fe40000010000 */
[----:B------:R-:W-:-:S02]  /*0f80*/  @P0 FADD.FTZ R146, -R84, R169 ;  /* 0x000000a954920221 */ /* 0x000fc40000010100 */
[----:B------:R-:W-:Y:S02]  /*0f90*/  @P0 FMUL.FTZ R154, R154, R153 ;  /* 0x000000999a9a0220 */ /* 0x000fe40000410000 */
[----:B------:R-:W-:Y:S02]  /*0fa0*/  @P0 FMUL.FTZ R164, R164, R5 ;  /* 0x00000005a4a40220 */ /* 0x000fe40000410000 */
[----:B------:R-:W-:Y:S02]  /*0fb0*/  @!P0 FADD.FTZ R3, R161, -R2 ;  /* 0x80000002a1038221 */ /* 0x000fe40000010000 */
[----:B------:R-:W-:Y:S02]  /*0fc0*/  @!P0 FADD.FTZ R11, R166, -R2 ;  /* 0x80000002a60b8221 */ /* 0x000fe40000010000 */
[----:B------:R-:W-:Y:S02]  /*0fd0*/  @!P0 FADD.FTZ R13, R169, -R2 ;  /* 0x80000002a90d8221 */ /* 0x000fe40000010000 */
[----:B------:R-:W-:-:S02]  /*0fe0*/  @!P0 FADD.FTZ R165, R177, -R2 ;  /* 0x80000002b1a58221 */ /* 0x000fc40000010000 */
[----:B------:R-:W-:Y:S02]  /*0ff0*/  @!P0 FADD.FTZ R173, R181, -R2 ;  /* 0x80000002b5ad8221 */ /* 0x000fe40000010000 */
[----:B------:R-:W-:Y:S02]  /*1000*/  @P0 FMUL.FTZ R148, R148, R147 ;  /* 0x0000009394940220 */ /* 0x000fe40000410000 */
[----:B------:R-:W-:Y:S02]  /*1010*/  @P0 FMUL.FTZ R156, R156, R155 ;  /* 0x0000009b9c9c0220 */ /* 0x000fe40000410000 */
[----:B------:R-:W-:Y:S02]  /*1020*/  @P0 FMUL.FTZ R160, R160, R159 ;  /* 0x0000009fa0a00220 */ /* 0x000fe40000410000 */
[----:B------:R-:W-:Y:S02]  /*1030*/  @!P0 FADD.FTZ R5, R163, -R2 ;  /* 0x80000002a3058221 */ /* 0x000fe40000010000 */
[----:B------:R-:W-:-:S02]  /*1040*/  @!P0 FADD.FTZ R9, R167, -R2 ;  /* 0x80000002a7098221 */ /* 0x000fc40000010000 */
[----:B------:R-:W-:Y:S02]  /*1050*/  @!P0 FADD.FTZ R153, R171, -R2 ;  /* 0x80000002ab998221 */ /* 0x000fe40000010000 */
[----:B------:R-:W-:Y:S02]  /*1060*/  @!P0 FADD.FTZ R161, R175, -R2 ;  /* 0x80000002afa18221 */ /* 0x000fe40000010000 */
[----:B------:R-:W-:Y:S02]  /*1070*/  @!P0 FADD.FTZ R169, R179, -R2 ;  /* 0x80000002b3a98221 */ /* 0x000fe40000010000 */
[----:B------:R-:W-:Y:S02]  /*1080*/  @!P0 FADD.FTZ R177, R183, -R2 ;  /* 0x80000002b7b18221 */ /* 0x000fe40000010000 */
[----:B------:R-:W-:Y:S02]  /*1090*/  @P0 FADD.FTZ R166, -R100, R185 ;  /* 0x000000b964a60221 */ /* 0x000fe40000010100 */
[----:B------:R-:W-:-:S02]  /*10a0*/  @!P0 FADD.FTZ R181, R185, -R2 ;  /* 0x80000002b9b58221 */ /* 0x000fc40000010000 */
[----:B------:R-:W-:Y:S02]  /*10b0*/  @P0 FADD.FTZ R147, -R97, R12 ;  /* 0x0000000c61930221 */ /* 0x000fe40000010100 */
        /* <DEDUP_REMOVED lines=8> */
[----:B------:R-:W-:Y:S02]  /*1140*/  @!P0 FADD.FTZ R183, R14, -R2 ;  /* 0x800000020eb78221 */ /* 0x000fe40000010000 */
[----:B------:R-:W-:Y:S01]  /*1150*/  @!P0 FADD.FTZ R185, R191, -R2 ;  /* 0x80000002bfb98221 */ /* 0x000fe20000010000 */
[----:B------:R-:W-:Y:S01]  /*1160*/  PRMT R2, RZ, 0x5410, R16 ;  /* 0x00005410ff027816 */ /* 0x000fe20000000010 */
[----:B------:R-:W-:-:S02]  /*1170*/  @P0 FMUL.FTZ R146, R146, R145 ;  /* 0x0000009192920220 */ /* 0x000fc40000410000 */
[----:B------:R-:W-:Y:S01]  /*1180*/  @P0 FADD.FTZ R145, -R95, R151 ;  /* 0x000000975f910221 */ /* 0x000fe20000010100 */
[----:B------:R-:W0:Y:S01]  /*1190*/  @P0 MUFU.RCP R10, R128 ;  /* 0x00000080000a0308 */ /* 0x000e220000001000 */
[----:B-1----:R-:W-:Y:S01]  /*11a0*/  @P0 FMUL.FTZ R147, R147, R6 ;  /* 0x0000000693930220 */ /* 0x002fe20000410000 */
[----:B----4-:R-:W-:Y:S01]  /*11b0*/  PRMT R6, RZ, 0x5410, R20 ;  /* 0x00005410ff067816 */ /* 0x010fe20000000014 */
[----:B------:R-:W-:Y:S01]  /*11c0*/  @!P0 FMUL.FTZ R137, R136, R3 ;  /* 0x0000000388898220 */ /* 0x000fe20000410000 */
[----:B------:R-:W-:Y:S01]  /*11d0*/  PRMT R3, RZ, 0x7610, R16 ;  /* 0x00007610ff037816 */ /* 0x000fe20000000010 */
[----:B------:R-:W-:Y:S01]  /*11e0*/  @!P0 FMUL.FTZ R154, R136, R159 ;  /* 0x0000009f889a8220 */ /* 0x000fe20000410000 */
[----:B------:R-:W-:Y:S01]  /*11f0*/  PRMT R159, RZ, 0x7610, R20 ;  /* 0x00007610ff9f7816 */ /* 0x000fe20000000014 */
[----:B------:R-:W-:Y:S02]  /*1200*/  FMUL.FTZ R20, R103, R2 ;  /* 0x0000000267147220 */ /* 0x000fe40000410000 */
[----:B--2---:R-:W-:Y:S01]  /*1210*/  @P0 FMUL.FTZ R145, R145, R4 ;  /* 0x0000000491910220 */ /* 0x004fe20000410000 */
[----:B------:R-:W-:Y:S01]  /*1220*/  PRMT R4, RZ, 0x5410, R17 ;  /* 0x00005410ff047816 */ /* 0x000fe20000000011 */
[----:B------:R-:W-:-:S02]  /*1230*/  @P0 FADD.FTZ R149, -R99, R176 ;  /* 0x000000b063950221 */ /* 0x000fc40000010100 */
[C---:B------:R-:W-:Y:S01]  /*1240*/  @!P0 FMUL.FTZ R156, R136.reuse, R161 ;  /* 0x000000a1889c8220 */ /* 0x040fe20000410000 */
[--C-:B------:R-:W-:Y:S01]  /*1250*/  PRMT R161, RZ, 0x5410, R21.reuse ;  /* 0x00005410ffa17816 */ /* 0x100fe20000000015 */
[C---:B------:R-:W-:Y:S01]  /*1260*/  @!P0 FMUL.FTZ R141, R136.reuse, R163 ;  /* 0x000000a3888d8220 */ /* 0x040fe20000410000 */
[----:B------:R-:W-:Y:S01]  /*1270*/  PRMT R163, RZ, 0x7610, R21 ;  /* 0x00007610ffa37816 */ /* 0x000fe20000000015 */
[----:B------:R-:W-:Y:S02]  /*1280*/  @!P0 FMUL.FTZ R140, R136, R7 ;  /* 0x00000007888c8220 */ /* 0x000fe40000410000 */
[C---:B------:R-:W-:Y:S02]  /*1290*/  FADD.FTZ R78, R2.reuse, R78 ;  /* 0x0000004e024e7221 */ /* 0x040fe40000010000 */
[----:B------:R-:W-:Y:S02]  /*12a0*/  FFMA.FTZ R122, R2, R137, R122 ;  /* 0x00000089027a7223 */ /* 0x000fe4000001007a */
[----:B------:R-:W-:-:S02]  /*12b0*/  FMUL.FTZ R21, R104, R3 ;  /* 0x0000000368157220 */ /* 0x000fc40000410000 */
[----:B------:R-:W-:Y:S02]  /*12c0*/  FADD.FTZ R2, RZ, R20 ;  /* 0x00000014ff027221 */ /* 0x000fe40000010000 */
[----:B---3--:R-:W-:Y:S01]  /*12d0*/  @P0 FMUL.FTZ R149, R149, R8 ;  /* 0x0000000895950220 */ /* 0x008fe20000410000 */
[--C-:B------:R-:W-:Y:S01]  /*12e0*/  PRMT R8, RZ, 0x5410, R23.reuse ;  /* 0x00005410ff087816 */ /* 0x100fe20000000017 */
[----:B------:R-:W-:Y:S01]  /*12f0*/  @!P0 FMUL.FTZ R143, R136, R167 ;  /* 0x000000a7888f8220 */ /* 0x000fe20000410000 */
[----:B------:R-:W-:Y:S01]  /*1300*/  PRMT R167, RZ, 0x7610, R23 ;  /* 0x00007610ffa77816 */ /* 0x000fe20000000017 */
[C---:B------:R-:W-:Y:S02]  /*1310*/  FADD.FTZ R74, R4.reuse, R74 ;  /* 0x0000004a044a7221 */ /* 0x040fe40000010000 */
[----:B------:R-:W-:Y:S02]  /*1320*/  FFMA.FTZ R75, R4, R140, R75 ;  /* 0x0000008c044b7223 */ /* 0x000fe4000001004b */
[----:B------:R-:W-:-:S02]  /*1330*/  FMUL.FTZ R23, R105, R4 ;  /* 0x0000000469177220 */ /* 0x000fc40000410000 */
[----:B------:R-:W-:Y:S02]  /*1340*/  FADD.FTZ R4, R2, R21 ;  /* 0x0000001502047221 */ /* 0x000fe40000010000 */
[----:B------:R-:W-:Y:S02]  /*1350*/  @!P0 FMUL.FTZ R138, R136, R5 ;  /* 0x00000005888a8220 */ /* 0x000fe40000410000 */
[----:B------:R-:W-:Y:S01]  /*1360*/  FFMA.FTZ R2, R20, R137, RZ ;  /* 0x0000008914027223 */ /* 0x000fe200000100ff */
[----:B------:R-:W-:Y:S01]  /*1370*/  PRMT R17, RZ, 0x7610, R17 ;  /* 0x00007610ff117816 */ /* 0x000fe20000000011 */
[----:B------:R-:W-:Y:S02]  /*1380*/  @P0 FADD.FTZ R151, -R101, R14 ;  /* 0x0000000e65970221 */ /* 0x000fe40000010100 */
[----:B------:R-:W-:Y:S01]  /*1390*/  FFMA.FTZ R2, R21, R138, R2 ;  /* 0x0000008a15027223 */ /* 0x000fe20000010002 */
[----:B------:R-:W-:Y:S01]  /*13a0*/  PRMT R5, RZ, 0x5410, R18 ;  /* 0x00005410ff057816 */ /* 0x000fe20000000012 */
[----:B0-----:R-:W-:Y:S01]  /*13b0*/  @P0 FMUL.FTZ R151, R151, R10 ;  /* 0x0000000a97970220 */ /* 0x001fe20000410000 */
[----:B------:R-:W-:Y:S01]  /*13c0*/  PRMT R172, RZ, 0x5410, R25 ;  /* 0x00005410ffac7816 */ /* 0x000fe20000000019 */
[----:B------:R-:W-:Y:S01]  /*13d0*/  @!P0 FMUL.FTZ R142, R136, R9 ;  /* 0x00000009888e8220 */ /* 0x000fe20000410000 */
[----:B------:R-:W-:Y:S01]  /*13e0*/  PRMT R10, RZ, 0x7610, R25 ;  /* 0x00007610ff0a7816 */ /* 0x000fe20000000019 */
[----:B------:R-:W-:-:S02]  /*13f0*/  FMUL.FTZ R25, R106, R17 ;  /* 0x000000116a197220 */ /* 0x000fc40000410000 */
[----:B------:R-:W-:Y:S02]  /*1400*/  FADD.FTZ R4, R4, R23 ;  /* 0x0000001704047221 */ /* 0x000fe40000010000 */
[----:B------:R-:W-:Y:S02]  /*1410*/  FFMA.FTZ R2, R23, R140, R2 ;  /* 0x0000008c17027223 */ /* 0x000fe40000010002 */
[----:B------:R-:W-:Y:S01]  /*1420*/  @!P0 FMUL.FTZ R150, R136, R153 ;  /* 0x0000009988968220 */ /* 0x000fe20000410000 */
[----:B------:R-:W-:Y:S01]  /*1430*/  PRMT R153, RZ, 0x7610, R18 ;  /* 0x00007610ff997816 */ /* 0x000fe20000000012 */
[----:B------:R-:W-:Y:S01]  /*1440*/  @!P0 FMUL.FTZ R144, R136, R11 ;  /* 0x0000000b88908220 */ /* 0x000fe20000410000 */
        /* <DEDUP_REMOVED lines=8> */
[----:B------:R-:W-:Y:S02]  /*14d0*/  @!P0 FMUL.FTZ R148, R136, R15 ;  /* 0x0000000f88948220 */ /* 0x000fe40000410000 */
[C---:B------:R-:W-:Y:S02]  /*14e0*/  FADD.FTZ R68, R153.reuse, R68 ;  /* 0x0000004499447221 */ /* 0x040fe40000010000 */
        /* <DEDUP_REMOVED lines=9> */
[----:B------:R-:W-:Y:S02]  /*1580*/  FFMA.FTZ R2, R153, R146, R2 ;  /* 0x0000009299027223 */ /* 0x000fe40000010002 */
[----:B------:R-:W-:Y:S02]  /*1590*/  @!P0 FMUL.FTZ R152, R136, R157 ;  /* 0x0000009d88988220 */ /* 0x000fe40000410000 */
[----:B------:R-:W-:Y:S02]  /*15a0*/  FMUL.FTZ R157, R110, R19 ;  /* 0x000000136e9d7220 */ /* 0x000fe40000410000 */
[----:B------:R-:W-:Y:S02]  /*15b0*/  FADD.FTZ R4, R4, R155 ;  /* 0x0000009b04047221 */ /* 0x000fe40000010000 */
[----:B------:R-:W-:Y:S01]  /*15c0*/  FFMA.FTZ R2, R155, R148, R2 ;  /* 0x000000949b027223 */ /* 0x000fe20000010002 */
[----:B------:R-:W0:Y:S01]  /*15d0*/  S2R R9, SR_TID.X ;  /* 0x0000000000097919 */ /* 0x000e220000002100 */
[----:B------:R-:W-:Y:S01]  /*15e0*/  @!P0 FMUL.FTZ R158, R136, R165 ;  /* 0x000000a5889e8220 */ /* 0x000fe20000410000 */
[----:B------:R-:W-:Y:S01]  /*15f0*/  PRMT R7, RZ, 0x5410, R22 ;  /* 0x00005410ff077816 */ /* 0x000fe20000000016 */
[C---:B------:R-:W-:Y:S01]  /*1600*/  FADD.FTZ R76, R3.reuse, R76 ;  /* 0x0000004c034c7221 */ /* 0x040fe20000010000 */
[----:B------:R-:W-:Y:S01]  /*1610*/  PRMT R165, RZ, 0x7610, R22 ;  /* 0x00007610ffa57816 */ /* 0x000fe20000000016 */
        /* <DEDUP_REMOVED lines=19> */
[--C-:B------:R-:W-:Y:S01]  /*1750*/  PRMT R170, RZ, 0x5410, R24.reuse ;  /* 0x00005410ffaa7816 */ /* 0x100fe20000000018 */
[----:B------:R-:W-:Y:S01]  /*1760*/  @!P0 FMUL.FTZ R160, R136, R169 ;  /* 0x000000a988a08220 */ /* 0x000fe20000410000 */
[----:B------:R-:W-:Y:S01]  /*1770*/  PRMT R169, RZ, 0x7610, R24 ;  /* 0x00007610ffa97816 */ /* 0x000fe20000000018 */
[----:B------:R-:W-:-:S02]  /*1780*/  FMUL.FTZ R24, R115, R7 ;  /* 0x0000000773187220 */ /* 0x000fc40000410000 */
[----:B------:R-:W-:Y:S02]  /*1790*/  FADD.FTZ R3, R4, R163 ;  /* 0x000000a304037221 */ /* 0x000fe40000010000 */
[----:B------:R-:W-:Y:S02]  /*17a0*/  FFMA.FTZ R2, R163, R156, R2 ;  /* 0x0000009ca3027223 */ /* 0x000fe40000010002 */
[C---:B------:R-:W-:Y:S02]  /*17b0*/  FADD.FTZ R43, R165.reuse, R43 ;  /* 0x0000002ba52b7221 */ /* 0x040fe40000010000 */
[----:B------:R-:W-:Y:S02]  /*17c0*/  FFMA.FTZ R55, R165, R158, R55 ;  /* 0x0000009ea5377223 */ /* 0x000fe40000010037 */
[----:B------:R-:W-:Y:S02]  /*17d0*/  FMUL.FTZ R165, R116, R165 ;  /* 0x000000a574a57220 */ /* 0x000fe40000410000 */
[----:B------:R-:W-:-:S02]  /*17e0*/  FADD.FTZ R4, R3, R24 ;  /* 0x0000001803047221 */ /* 0x000fc40000010000 */
[----:B------:R-:W-:Y:S01]  /*17f0*/  FFMA.FTZ R2, R24, R141, R2 ;  /* 0x0000008d18027223 */ /* 0x000fe20000010002 */
[----:B0-----:R-:W-:Y:S01]  /*1800*/  SHF.R.U32.HI R14, RZ, 0x5, R9 ;  /* 0x00000005ff0e7819 */ /* 0x001fe20000011609 */
[----:B------:R-:W-:Y:S01]  /*1810*/  FADD.FTZ R3, R4, R165 ;  /* 0x000000a504037221 */ /* 0x000fe20000010000 */
[----:B------:R-:W-:Y:S01]  /*1820*/  PRMT R9, RZ, 0x5410, R26 ;  /* 0x00005410ff097816 */ /* 0x000fe2000000001a */
[----:B------:R-:W-:Y:S01]  /*1830*/  FFMA.FTZ R2, R165, R158, R2 ;  /* 0x0000009ea5027223 */ /* 0x000fe20000010002 */
[----:B------:R-:W-:Y:S01]  /*1840*/  PRMT R12, RZ, 0x7610, R26 ;  /* 0x00007610ff0c7816 */ /* 0x000fe2000000001a */
[----:B------:R-:W-:Y:S02]  /*1850*/  FMUL.FTZ R26, R117, R8 ;  /* 0x00000008751a7220 */ /* 0x000fe40000410000 */
[----:B------:R-:W-:Y:S02]  /*1860*/  @!P0 FMUL.FTZ R145, R136, R171 ;  /* 0x000000ab88918220 */ /* 0x000fe40000410000 */
[----:B------:R-:W-:-:S02]  /*1870*/  FADD.FTZ R41, R167, R41 ;  /* 0x00000029a7297221 */ /* 0x000fc40000010000 */
[----:B------:R-:W-:Y:S02]  /*1880*/  FFMA.FTZ R53, R167, R160, R53 ;  /* 0x000000a0a7357223 */ /* 0x000fe40000010035 */
[----:B------:R-:W-:Y:S02]  /*1890*/  FMUL.FTZ R167, R118, R167 ;  /* 0x000000a776a77220 */ /* 0x000fe40000410000 */
[----:B------:R-:W-:Y:S02]  /*18a0*/  FADD.FTZ R4, R3, R26 ;  /* 0x0000001a03047221 */ /* 0x000fe40000010000 */
[----:B------:R-:W-:Y:S02]  /*18b0*/  FFMA.FTZ R2, R26, R143, R2 ;  /* 0x0000008f1a027223 */ /* 0x000fe40000010002 */
        /* <DEDUP_REMOVED lines=17> */
[----:B------:R-:W-:Y:S02]  /*19d0*/  @!P0 FMUL.FTZ R164, R136, R177 ;  /* 0x000000b188a48220 */ /* 0x000fe40000410000 */
[----:B------:R-:W-:Y:S02]  /*19e0*/  FMUL.FTZ R171, R129, R10 ;  /* 0x0000000a81ab7220 */ /* 0x000fe40000410000 */
[----:B------:R-:W-:-:S02]  /*19f0*/  FADD.FTZ R4, R3, R172 ;  /* 0x000000ac03047221 */ /* 0x000fc40000010000 */
[----:B------:R-:W-:Y:S02]  /*1a00*/  FFMA.FTZ R2, R172, R147, R2 ;  /* 0x00000093ac027223 */ /* 0x000fe40000010002 */
[----:B------:R-:W-:Y:S02]  /*1a10*/  @!P0 FMUL.FTZ R149, R136, R179 ;  /* 0x000000b388958220 */ /* 0x000fe40000410000 */
[----:B------:R-:W-:Y:S02]  /*1a20*/  FMUL.FTZ R174, R130, R9 ;  /* 0x0000000982ae7220 */ /* 0x000fe40000410000 */
[----:B------:R-:W-:Y:S02]  /*1a30*/  FADD.FTZ R3, R4, R171 ;  /* 0x000000ab04037221 */ /* 0x000fe40000010000 */
[----:B------:R-:W-:Y:S02]  /*1a40*/  FFMA.FTZ R2, R171, R164, R2 ;  /* 0x000000a4ab027223 */ /* 0x000fe40000010002 */
[----:B------:R-:W-:-:S02]  /*1a50*/  @P0 FMUL.FTZ R166, R166, R187 ;  /* 0x000000bba6a60220 */ /* 0x000fc40000410000 */
[----:B------:R-:W-:Y:S02]  /*1a60*/  @!P0 FMUL.FTZ R166, R136, R181 ;  /* 0x000000b588a68220 */ /* 0x000fe40000410000 */
[----:B------:R-:W-:Y:S02]  /*1a70*/  FMUL.FTZ R173, R131, R12 ;  /* 0x0000000c83ad7220 */ /* 0x000fe40000410000 */
[----:B------:R-:W-:Y:S02]  /*1a80*/  FADD.FTZ R4, R3, R174 ;  /* 0x000000ae03047221 */ /* 0x000fe40000010000 */
[----:B------:R-:W-:Y:S02]  /*1a90*/  FFMA.FTZ R2, R174, R149, R2 ;  /* 0x00000095ae027223 */ /* 0x000fe40000010002 */
[----:B------:R-:W-:Y:S02]  /*1aa0*/  @P0 FADD.FTZ R168, -R102, R191 ;  /* 0x000000bf66a80221 */ /* 0x000fe40000010100 */
[----:B------:R-:W-:-:S02]  /*1ab0*/  @!P0 FMUL.FTZ R151, R136, R183 ;  /* 0x000000b788978220 */ /* 0x000fc40000410000 */
[----:B------:R-:W-:Y:S02]  /*1ac0*/  FMUL.FTZ R176, R128, R11 ;  /* 0x0000000b80b07220 */ /* 0x000fe40000410000 */
[----:B------:R-:W-:Y:S02]  /*1ad0*/  FADD.FTZ R3, R4, R173 ;  /* 0x000000ad04037221 */ /* 0x000fe40000010000 */
[----:B------:R-:W-:Y:S02]  /*1ae0*/  FFMA.FTZ R2, R173, R166, R2 ;  /* 0x000000a6ad027223 */ /* 0x000fe40000010002 */
[----:B------:R-:W-:Y:S01]  /*1af0*/  @P0 FMUL.FTZ R168, R168, R189 ;  /* 0x000000bda8a80220 */ /* 0x000fe20000410000 */
[----:B------:R-:W-:Y:S01]  /*1b00*/  LOP3.LUT R14, R14, 0x7fffff8, RZ, 0xc0, !PT ;  /* 0x07fffff80e0e7812 */ /* 0x000fe200078ec0ff */
[----:B------:R-:W-:Y:S01]  /*1b10*/  @!P0 FMUL.FTZ R168, R136, R185 ;  /* 0x000000b988a88220 */ /* 0x000fe20000410000 */
[----:B------:R-:W-:Y:S01]  /*1b20*/  LOP3.LUT P0, RZ, R124, 0xff, RZ, 0xc0, !PT ;  /* 0x000000ff7cff7812 */ /* 0x000fe2000780c0ff */
[----:B------:R-:W-:-:S02]  /*1b30*/  FMUL.FTZ R175, R132, R13 ;  /* 0x0000000d84af7220 */ /* 0x000fc40000410000 */
[----:B------:R-:W-:Y:S02]  /*1b40*/  FADD.FTZ R4, R3, R176 ;  /* 0x000000b003047221 */ /* 0x000fe40000010000 */
[----:B------:R-:W-:Y:S01]  /*1b50*/  FFMA.FTZ R2, R176, R151, R2 ;  /* 0x00000097b0027223 */ /* 0x000fe20000010002 */
[----:B------:R-:W-:Y:S01]  /*1b60*/  SEL R178, R119, R14, !P0 ;  /* 0x0000000e77b27207 */ /* 0x000fe20004000000 */
        /* <DEDUP_REMOVED lines=22> */
[----:B------:R-:W-:Y:S02]  /*1cd0*/  FADD.FTZ R7, R4, R175 ;  /* 0x000000af04077221 */ /* 0x000fe40000010000 */
[----:B------:R-:W-:Y:S01]  /*1ce0*/  FFMA.FTZ R9, R175, R168, R2 ;  /* 0x000000a8af097223 */ /* 0x000fe20000010002 */
[----:B------:R-:W-:Y:S05]  /*1cf0*/  BRA.DIV ~URZ, `(.L_x_183) ;  /* 0x000012027f007947 */ /* 0x000fea000b800000 */
[----:B------:R0:W1:Y:S02]  /*1d00*/  SHFL.DOWN PT, R4, R7, 0x10, 0x1f ;  /* 0x0a001f0007047f89 */ /* 0x00006400000e0000 */
.L_x_191:
        /* <DEDUP_REMOVED lines=9> */
[----:B------:R-:W2:Y:S01]  /*1da0*/  SHFL.DOWN PT, R6, R5, 0x4, 0x1f ;  /* 0x08801f0005067f89 */ /* 0x000ea200000e0000 */
[----:B-1----:R-:W-:-:S05]  /*1db0*/  FADD.FTZ R4, R3, R4 ;  /* 0x0000000403047221 */ /* 0x002fca0000010000 */
[----:B0-----:R-:W0:Y:S01]  /*1dc0*/  SHFL.DOWN PT, R7, R4, 0x2, 0x1f ;  /* 0x08401f0004077f89 */ /* 0x001e2200000e0000 */
[----:B--2---:R-:W-:-:S05]  /*1dd0*/  FADD.FTZ R6, R5, R6 ;  /* 0x0000000605067221 */ /* 0x004fca0000010000 */
[----:B------:R-:W1:Y:S01]  /*1de0*/  SHFL.DOWN PT, R9, R6, 0x2, 0x1f ;  /* 0x08401f0006097f89 */ /* 0x000e6200000e0000 */
[----:B0-----:R-:W-:-:S05]  /*1df0*/  FADD.FTZ R7, R4, R7 ;  /* 0x0000000704077221 */ /* 0x001fca0000010000 */
[----:B------:R0:W2:Y:S01]  /*1e00*/  SHFL.DOWN PT, R8, R7, 0x1, 0x1f ;  /* 0x08201f0007087f89 */ /* 0x0000a200000e0000 */
[----:B-1----:R-:W-:-:S05]  /*1e10*/  FADD.FTZ R9, R6, R9 ;  /* 0x0000000906097221 */ /* 0x002fca0000010000 */
[----:B------:R0:W1:Y:S02]  /*1e20*/  SHFL.DOWN PT, R10, R9, 0x1, 0x1f ;  /* 0x08201f00090a7f89 */ /* 0x00006400000e0000 */
.L_x_192:
[----:B------:R-:W-:Y:S01]  /*1e30*/  ISETP.NE.AND P1, PT, R28, RZ, PT ;  /* 0x000000ff1c00720c */ /* 0x000fe20003f25270 */
[----:B--2---:R-:W-:Y:S01]  /*1e40*/  FADD.FTZ R2, R8, R7 ;  /* 0x0000000708027221 */ /* 0x004fe20000010000 */
[----:B------:R-:W-:Y:S01]  /*1e50*/  LOP3.LUT P0, RZ, R123, R28, RZ, 0xfc, !PT ;  /* 0x0000001c7bff7212 */ /* 0x000fe2000780fcff */
[----:B-1----:R-:W-:Y:S01]  /*1e60*/  FADD.FTZ R3, R10, R9 ;  /* 0x000000090a037221 */ /* 0x002fe20000010000 */
[----:B------:R-:W-:Y:S01]  /*1e70*/  WARPSYNC 0xffffffff ;  /* 0xffffffff00007948 */ /* 0x000fe20003800000 */
[----:B------:R-:W-:Y:S01]  /*1e80*/  BSSY B0, `(.L_x_185) ;  /* 0x000001b000007945 */ /* 0x000fe20003800000 */
[----:B------:R-:W-:Y:S01]  /*1e90*/  LOP3.LUT R177, R121, 0x1, RZ, 0xc0, !PT ;  /* 0x0000000179b17812 */ /* 0x000fe200078ec0ff */
[----:B------:R-:W-:-:S06]  /*1ea0*/  CS2R R18, SRZ ;  /* 0x0000000000127805 */ /* 0x000fcc000001ff00 */
[----:B------:R-:W-:-:S05]  /*1eb0*/  @!P1 IADD3 R4, R123, R178, RZ ;  /* 0x000000b27b049210 */ /* 0x000fca0007ffe0ff */
        /* <DEDUP_REMOVED lines=23> */
.L_x_186:
[----:B------:R-:W-:Y:S05]  /*2030*/  BSYNC B0 ;  /* 0x0000000000007941 */ /* 0x000fea0003800000 */
.L_x_185:
[----:B------:R-:W-:Y:S01]  /*2040*/  ULDC UR4, c[0x0][0x160] ;  /* 0x0000580000047ab9 */ /* 0x000fe20000000800 */
[----:B------:R-:W2:Y:S01]  /*2050*/  S2R R17, SR_TID.X ;  /* 0x0000000000117919 */ /* 0x000ea20000002100 */
[----:B------:R-:W-:Y:S01]  /*2060*/  USHF.L.U32 UR4, UR4, 0x3, URZ ;  /* 0x0000000304047899 */ /* 0x000fe2000800063f */
[----:B-1----:R-:W-:-:S05]  /*2070*/  IADD3 R3, -R177, RZ, RZ ;  /* 0x000000ffb1037210 */ /* 0x002fca0007ffe1ff */
[----:B------:R-:W-:-:S04]  /*2080*/  LOP3.LUT R3, R3, UR4, RZ, 0xc0, !PT ;  /* 0x0000000403037c12 */ /* 0x000fc8000f8ec0ff */
[----:B------:R-:W-:-:S04]  /*2090*/  IADD3 R5, P1, R120, R3, RZ ;  /* 0x0000000378057210 */ /* 0x000fc80007f3e0ff */
[----:B------:R-:W-:Y:S02]  /*20a0*/  IADD3.X R6, RZ, RZ, RZ, P1, !PT ;  /* 0x000000ffff067210 */ /* 0x000fe40000ffe4ff */
[----:B------:R-:W-:-:S04]  /*20b0*/  @!P0 IADD3 R3, P1, R29, R5, RZ ;  /* 0x000000051d038210 */ /* 0x000fc80007f3e0ff */
[----:B------:R-:W-:Y:S02]  /*20c0*/  @!P0 IADD3.X R4, RZ, R6, RZ, P1, !PT ;  /* 0x00000006ff048210 */ /* 0x000fe40000ffe4ff */
[----:B------:R-:W-:-:S04]  /*20d0*/  @!P0 LEA R2, P1, R3, c[0x0][0x1a0], 0x3 ;  /* 0x0000680003028a11 */ /* 0x000fc800078218ff */
[----:B------:R-:W-:Y:S02]  /*20e0*/  @!P0 LEA.HI.X R3, R3, c[0x0][0x1a4], R4, 0x3, P1 ;  /* 0x0000690003038a11 */ /* 0x000fe400008f1c04 */
[----:B--2---:R-:W-:-:S03]  /*20f0*/  ISETP.NE.AND P1, PT, R17, RZ, PT ;  /* 0x000000ff1100720c */ /* 0x004fc60003f25270 */
[----:B------:R1:W-:Y:S01]  /*2100*/  @!P0 STG.E.64 [R2.64], R18 ;  /* 0x0000001202008986 */ /* 0x0003e2000c101b06 */
[----:B------:R-:W-:-:S09]  /*2110*/  ISETP.NE.AND P0, PT, R177, RZ, PT ;  /* 0x000000ffb100720c */ /* 0x000fd20003f05270 */
[----:B------:R-:W-:Y:S05]  /*2120*/  @P1 BRA `(.L_x_187) ;  /* 0x0000012000001947 */ /* 0x000fea0003800000 */
[----:B-1----:R-:W-:Y:S01]  /*2130*/  SEL R3, RZ, c[0x0][0x160], !P0 ;  /* 0x00005800ff037a07 */ /* 0x002fe20004000000 */
[----:B0-----:R-:W-:Y:S01]  /*2140*/  HFMA2.MMA R9, -RZ, RZ, 0, 5.9604644775390625e-08 ;  /* 0x00000001ff097435 */ /* 0x001fe200000001ff */
        /* <DEDUP_REMOVED lines=11> */
.L_x_188:
[----:B------:R-:W2:Y:S01]  /*2200*/  LDG.E.STRONG.GPU R4, [R2.64] ;  /* 0x0000000602047981 */ /* 0x000ea2000c1ef900 */
[----:B------:R-:W-:Y:S01]  /*2210*/  YIELD ;  /* 0x0000000000007946 */ /* 0x000fe20003800000 */
[----:B--2---:R-:W-:Y:S01]  /*2220*/  ISETP.NE.AND P0, PT, R4, R7, PT ;  /* 0x000000070400720c */ /* 0x004fe20003f05270 */
[----:B------:R-:W-:-:S12]  /*2230*/  CCTL.IVALL ;  /* 0x00000000ff00798f */ /* 0x000fd80002000000 */
[----:B------:R-:W-:Y:S05]  /*2240*/  @P0 BRA `(.L_x_188) ;  /* 0xffffffb000000947 */ /* 0x000fea000383ffff */
.L_x_187:
[C---:B------:R-:W-:Y:S01]  /*2250*/  ISETP.GT.U32.AND P0, PT, R28.reuse, 0x7, PT ;  /* 0x000000071c00780c */ /* 0x040fe20003f04070 */
[----:B------:R-:W-:Y:S01]  /*2260*/  WARPSYNC 0xffffffff ;  /* 0xffffffff00007948 */ /* 0x000fe20003800000 */
[----:B------:R-:W-:Y:S11]  /*2270*/  BAR.SYNC.DEFER_BLOCKING 0x0 ;  /* 0x0000000000007b1d */ /* 0x000ff60000010000 */
[----:B01----:R-:W-:-:S02]  /*2280*/  @!P0 IADD3 R3, P1, R28, R5, RZ ;  /* 0x000000051c038210 */ /* 0x003fc40007f3e0ff */
[----:B------:R-:W-:Y:S02]  /*2290*/  CS2R R4, SRZ ;  /* 0x0000000000047805 */ /* 0x000fe4000001ff00 */
[----:B------:R-:W-:Y:S02]  /*22a0*/  @!P0 IADD3.X R6, RZ, R6, RZ, P1, !PT ;  /* 0x00000006ff068210 */ /* 0x000fe40000ffe4ff */
[----:B------:R-:W-:-:S04]  /*22b0*/  @!P0 LEA R2, P1, R3, c[0x0][0x1a0], 0x3 ;  /* 0x0000680003028a11 */ /* 0x000fc800078218ff */
[----:B------:R-:W-:-:S05]  /*22c0*/  @!P0 LEA.HI.X R3, R3, c[0x0][0x1a4], R6, 0x3, P1 ;  /* 0x0000690003038a11 */ /* 0x000fca00008f1c06 */
[----:B------:R-:W2:Y:S01]  /*22d0*/  @!P0 LDG.E.64 R4, [R2.64] ;  /* 0x0000000602048981 */ /* 0x000ea2000c1e1b00 */
[----:B------:R-:W-:Y:S02]  /*22e0*/  IADD3 R31, R31, c[0x0][0x160], RZ ;  /* 0x000058001f1f7a10 */ /* 0x000fe40007ffe0ff */
[----:B------:R-:W-:-:S04]  /*22f0*/  IADD3 R121, R121, 0x1, RZ ;  /* 0x0000000179797810 */ /* 0x000fc80007ffe0ff */
[----:B------:R-:W-:Y:S01]  /*2300*/  LOP3.LUT R121, R121, 0x3, RZ, 0xc0, !PT ;  /* 0x0000000379797812 */ /* 0x000fe200078ec0ff */
[----:B--2---:R-:W0:Y:S04]  /*2310*/  SHFL.BFLY PT, R7, R4, 0x1, 0x1f ;  /* 0x0c201f0004077f89 */ /* 0x004e2800000e0000 */
        /* <DEDUP_REMOVED lines=20> */
[----:B------:R-:W-:-:S04]  /*2460*/  FMUL.FTZ R4, R4, 2.0345052689663134515e-05 ;  /* 0x37aaaaab04047820 */ /* 0x000fc80000410000 */
        /* <DEDUP_REMOVED lines=10> */
[C-C-:B------:R-:W-:Y:S02]  /*2510*/  FFMA.FTZ R137, R4.reuse, R137, R5.reuse ;  /* 0x0000008904897223 */ /* 0x140fe40000010005 */
[----:B------:R-:W-:-:S02]  /*2520*/  FFMA.FTZ R138, R4, R138, R5 ;  /* 0x0000008a048a7223 */ /* 0x000fc40000010005 */
[C-C-:B------:R-:W-:Y:S02]  /*2530*/  FFMA.FTZ R144, R4.reuse, R144, R5.reuse ;  /* 0x0000009004907223 */ /* 0x140fe40000010005 */
[C-C-:B------:R-:W-:Y:S02]  /*2540*/  FFMA.FTZ R146, R4.reuse, R146, R5.reuse ;  /* 0x0000009204927223 */ /* 0x140fe40000010005 */
[C-C-:B------:R-:W-:Y:S02]  /*2550*/  FFMA.FTZ R148, R4.reuse, R148, R5.reuse ;  /* 0x0000009404947223 */ /* 0x140fe40000010005 */
[----:B------:R-:W-:Y:S02]  /*2560*/  FFMA.FTZ R150, R4, R150, R5 ;  /* 0x0000009604967223 */ /* 0x000fe40000010005 */
[----:B------:R-:W-:Y:S02]  /*2570*/  FADD.FTZ R149, R174, -R149 ;  /* 0x80000095ae957221 */ /* 0x000fe40000010000 */
[----:B------:R-:W-:-:S02]  /*2580*/  FADD.FTZ R173, R173, -R166 ;  /* 0x800000a6adad7221 */ /* 0x000fc40000010000 */
        /* <DEDUP_REMOVED lines=12> */
[C---:B------:R-:W-:Y:S02]  /*2650*/  FMUL.FTZ R5, R136.reuse, R23 ;  /* 0x0000001788057220 */ /* 0x040fe40000410000 */
[C---:B------:R-:W-:Y:S02]  /*2660*/  FMUL.FTZ R2, R136.reuse, R25 ;  /* 0x0000001988027220 */ /* 0x040fe40000410000 */
[C---:B------:R-:W-:Y:S02]  /*2670*/  FMUL.FTZ R9, R136.reuse, R161 ;  /* 0x000000a188097220 */ /* 0x040fe40000410000 */
[----:B------:R-:W-:Y:S01]  /*2680*/  FMUL.FTZ R14, R136, R163 ;  /* 0x000000a3880e7220 */ /* 0x000fe20000410000 */
[----:B------:R-:W-:Y:S01]  /*2690*/  F2FP.BF16.PACK_AB R5, R2, R5 ;  /* 0x000000050205723e */ /* 0x000fe200000010ff */
[----:B------:R-:W-:Y:S01]  /*26a0*/  FADD.FTZ R137, R20, -R137 ;  /* 0x8000008914897221 */ /* 0x000fe20000010000 */
[----:B------:R-:W-:Y:S01]  /*26b0*/  LEA R2, P0, R134, c[0x0][0x1d0], 0x4 ;  /* 0x0000740086027a11 */ /* 0x000fe200078020ff */
[----:B------:R-:W-:Y:S01]  /*26c0*/  FADD.FTZ R21, R21, -R138 ;  /* 0x8000008a15157221 */ /* 0x000fe20000010000 */
[----:B------:R-:W-:Y:S01]  /*26d0*/  F2FP.BF16.PACK_AB R9, R14, R9 ;  /* 0x000000090e09723e */ /* 0x000fe200000010ff */
[----:B------:R-:W-:Y:S01]  /*26e0*/  FADD.FTZ R27, R27, -R144 ;  /* 0x800000901b1b7221 */ /* 0x000fe20000010000 */
[----:B------:R-:W-:Y:S01]  /*26f0*/  LEA R20, P2, R135, c[0x0][0x1d0], 0x4 ;  /* 0x0000740087147a11 */ /* 0x000fe200078420ff */
[----:B------:R-:W-:Y:S01]  /*2700*/  FADD.FTZ R153, R153, -R146 ;  /* 0x8000009299997221 */ /* 0x000fe20000010000 */
[----:B------:R-:W-:Y:S01]  /*2710*/  LEA.HI.X R3, R134, c[0x0][0x1d4], RZ, 0x4, P0 ;  /* 0x0000750086037a11 */ /* 0x000fe200000f24ff */
[----:B------:R-:W-:Y:S01]  /*2720*/  FADD.FTZ R155, R155, -R148 ;  /* 0x800000949b9b7221 */ /* 0x000fe20000010000 */
[----:B------:R-:W-:Y:S01]  /*2730*/  ISETP.GE.AND P0, PT, R31, c[0x0][0x164], PT ;  /* 0x000059001f007a0c */ /* 0x000fe20003f06270 */
[----:B------:R-:W-:-:S02]  /*2740*/  FADD.FTZ R157, R157, -R150 ;  /* 0x800000969d9d7221 */ /* 0x000fc40000010000 */
[C---:B------:R-:W-:Y:S02]  /*2750*/  FMUL.FTZ R149, R136.reuse, R149 ;  /* 0x0000009588957220 */ /* 0x040fe40000410000 */
[----:B------:R-:W-:Y:S02]  /*2760*/  FMUL.FTZ R18, R136, R173 ;  /* 0x000000ad88127220 */ /* 0x000fe40000410000 */
[----:B------:R-:W-:Y:S02]  /*2770*/  FADD.FTZ R139, R22, -R139 ;  /* 0x8000008b168b7221 */ /* 0x000fe40000010000 */
[----:B------:R-:W-:Y:S01]  /*2780*/  FADD.FTZ R159, R159, -R152 ;  /* 0x800000989f9f7221 */ /* 0x000fe20000010000 */
[----:B------:R-:W-:Y:S01]  /*2790*/  F2FP.BF16.PACK_AB R14, R18, R149 ;  /* 0x00000095120e723e */ /* 0x000fe200000010ff */
[----:B------:R-:W-:Y:S01]  /*27a0*/  FADD.FTZ R141, R24, -R141 ;  /* 0x8000008d188d7221 */ /* 0x000fe20000010000 */
[----:B------:R-:W-:Y:S01]  /*27b0*/  LEA R18, P1, R133, c[0x0][0x1d0], 0x4 ;  /* 0x0000740085127a11 */ /* 0x000fe200078220ff */
[----:B------:R-:W-:-:S02]  /*27c0*/  FADD.FTZ R165, R165, -R158 ;  /* 0x8000009ea5a57221 */ /* 0x000fc40000010000 */
[----:B------:R-:W-:Y:S01]  /*27d0*/  FADD.FTZ R143, R26, -R143 ;  /* 0x8000008f1a8f7221 */ /* 0x000fe20000010000 */
[----:B------:R-:W-:Y:S01]  /*27e0*/  LEA.HI.X R19, R133, c[0x0][0x1d4], RZ, 0x4, P1 ;  /* 0x0000750085137a11 */ /* 0x000fe200008f24ff */
[----:B------:R-:W-:Y:S01]  /*27f0*/  FADD.FTZ R167, R167, -R160 ;  /* 0x800000a0a7a77221 */ /* 0x000fe20000010000 */
[----:B------:R-:W-:Y:S01]  /*2800*/  LOP3.LUT P1, RZ, R124, 0xff, RZ, 0xc0, !PT ;  /* 0x000000ff7cff7812 */ /* 0x000fe2000782c0ff */
[----:B------:R-:W-:Y:S02]  /*2810*/  FADD.FTZ R145, R170, -R145 ;  /* 0x80000091aa917221 */ /* 0x000fe40000010000 */
[----:B------:R-:W-:Y:S01]  /*2820*/  FADD.FTZ R169, R169, -R162 ;  /* 0x800000a2a9a97221 */ /* 0x000fe20000010000 */
[----:B------:R-:W-:Y:S01]  /*2830*/  SEL R124, RZ, 0x1, P1 ;  /* 0x00000001ff7c7807 */ /* 0x000fe20000800000 */
[----:B------:R-:W-:Y:S02]  /*2840*/  FADD.FTZ R147, R172, -R147 ;  /* 0x80000093ac937221 */ /* 0x000fe40000010000 */
[----:B------:R-:W-:-:S02]  /*2850*/  FADD.FTZ R171, R171, -R164 ;  /* 0x800000a4abab7221 */ /* 0x000fc40000010000 */
[----:B------:R-:W-:Y:S02]  /*2860*/  FADD.FTZ R151, R176, -R151 ;  /* 0x80000097b0977221 */ /* 0x000fe40000010000 */
[----:B------:R-:W-:Y:S02]  /*2870*/  FADD.FTZ R175, R175, -R4 ;  /* 0x80000004afaf7221 */ /* 0x000fe40000010000 */
[C---:B------:R-:W-:Y:S02]  /*2880*/  FMUL.FTZ R4, R136.reuse, R137 ;  /* 0x0000008988047220 */ /* 0x040fe40000410000 */
[C---:B------:R-:W-:Y:S02]  /*2890*/  FMUL.FTZ R21, R136.reuse, R21 ;  /* 0x0000001588157220 */ /* 0x040fe40000410000 */
[C---:B------:R-:W-:Y:S02]  /*28a0*/  FMUL.FTZ R6, R136.reuse, R27 ;  /* 0x0000001b88067220 */ /* 0x040fe40000410000 */
[C---:B------:R-:W-:Y:S01]  /*28b0*/  FMUL.FTZ R153, R136.reuse, R153 ;  /* 0x0000009988997220 */ /* 0x040fe20000410000 */
[----:B------:R-:W-:Y:S01]  /*28c0*/  F2FP.BF16.PACK_AB R4, R21, R4 ;  /* 0x000000041504723e */ /* 0x000fe200000010ff */
[C---:B------:R-:W-:Y:S01]  /*28d0*/  FMUL.FTZ R7, R136.reuse, R155 ;  /* 0x0000009b88077220 */ /* 0x040fe20000410000 */
[----:B------:R-:W-:Y:S01]  /*28e0*/  LEA.HI.X R21, R135, c[0x0][0x1d4], RZ, 0x4, P2 ;  /* 0x0000750087157a11 */ /* 0x000fe200010f24ff */
[C---:B------:R-:W-:Y:S01]  /*28f0*/  FMUL.FTZ R8, R136.reuse, R157 ;  /* 0x0000009d88087220 */ /* 0x040fe20000410000 */
[----:B------:R-:W-:Y:S01]  /*2900*/  F2FP.BF16.PACK_AB R6, R153, R6 ;  /* 0x000000069906723e */ /* 0x000fe200000010ff */
[----:B------:R-:W-:-:S02]  /*2910*/  FMUL.FTZ R139, R136, R139 ;  /* 0x0000008b888b7220 */ /* 0x000fc40000410000 */
[----:B------:R-:W-:Y:S01]  /*2920*/  FMUL.FTZ R12, R136, R159 ;  /* 0x0000009f880c7220 */ /* 0x000fe20000410000 */
[----:B------:R-:W-:Y:S01]  /*2930*/  F2FP.BF16.PACK_AB R7, R8, R7 ;  /* 0x000000070807723e */ /* 0x000fe200000010ff */
[C---:B------:R-:W-:Y:S02]  /*2940*/  FMUL.FTZ R10, R136.reuse, R141 ;  /* 0x0000008d880a7220 */ /* 0x040fe40000410000 */
[----:B------:R-:W-:Y:S01]  /*2950*/  FMUL.FTZ R165, R136, R165 ;  /* 0x000000a588a57220 */ /* 0x000fe20000410000 */
[----:B------:R-:W-:Y:S01]  /*2960*/  F2FP.BF16.PACK_AB R8, R12, R139 ;  /* 0x0000008b0c08723e */ /* 0x000fe200000010ff */
[C---:B------:R-:W-:Y:S01]  /*2970*/  FMUL.FTZ R11, R136.reuse, R143 ;  /* 0x0000008f880b7220 */ /* 0x040fe20000410000 */
[----:B------:R0:W-:Y:S01]  /*2980*/  STG.E.128 [R2.64], R4 ;  /* 0x0000000402007986 */ /* 0x0001e2000c101d06 */
        /* <DEDUP_REMOVED lines=10> */
[----:B------:R-:W-:Y:S01]  /*2a30*/  FMUL.FTZ R136, R136, R175 ;  /* 0x000000af88887220 */ /* 0x000fe20000410000 */
[----:B------:R-:W-:-:S04]  /*2a40*/  F2FP.BF16.PACK_AB R13, R24, R13 ;  /* 0x0000000d180d723e */ /* 0x000fc800000010ff */
[----:B------:R-:W-:-:S05]  /*2a50*/  F2FP.BF16.PACK_AB R15, R136, R15 ;  /* 0x0000000f880f723e */ /* 0x000fca00000010ff */
[----:B------:R0:W-:Y:S02]  /*2a60*/  STG.E.128 [R20.64], R12 ;  /* 0x0000000c14007986 */ /* 0x0001e4000c101d06 */
[----:B0-----:R-:W-:Y:S01]  /*2a70*/  @P0 CALL.REL.NOINC `(.L_x_189) ;  /* 0x0000001000000944 */ /* 0x001fe20003c00000 */
[----:B------:R-:W-:Y:S05]  /*2a80*/  BRA `(.L_x_190) ;  /* 0xffffddd000007947 */ /* 0x000fea000383ffff */
.L_x_189:
        /* <DEDUP_REMOVED lines=47> */
.L_x_182:
[----:B0-----:R-:W-:Y:S02]  /*2d80*/  LEA.HI R17, R17, R30, RZ, 0x18 ;  /* 0x0000001e11117211 */ /* 0x001fe400078fc0ff */
[----:B-----5:R-:W-:-:S03]  /*2d90*/  MOV R33, 0x20 ;  /* 0x0000002000217802 */ /* 0x020fc60000000f00 */
[----:B------:R-:W-:-:S04]  /*2da0*/  IMAD R0, R17, 0x1800, R0 ;  /* 0x0000180011007824 */ /* 0x000fc800078e0200 */
[C---:B------:R-:W-:Y:S01]  /*2db0*/  IMAD.WIDE.U32 R2, R0.reuse, R33, c[0x0][0x1c0] ;  /* 0x0000700000027625 */ /* 0x040fe200078e0021 */
[----:B------:R-:W-:-:S03]  /*2dc0*/  IADD3 R28, R0, 0x800, RZ ;  /* 0x00000800001c7810 */ /* 0x000fc60007ffe0ff */
[CC--:B------:R-:W-:Y:S01]  /*2dd0*/  IMAD.WIDE.U32 R16, R0.reuse, R33.reuse, c[0x0][0x1c8] ;  /* 0x0000720000107625 */ /* 0x0c0fe200078e0021 */
[----:B------:R-:W-:Y:S01]  /*2de0*/  IADD3 R0, R0, 0x1000, RZ ;  /* 0x0000100000007810 */ /* 0x000fe20007ffe0ff */
[----:B------:R-:W-:Y:S02]  /*2df0*/  STG.E.128 [R2.64], R8 ;  /* 0x0000000802007986 */ /* 0x000fe4000c101d06 */
[CC--:B------:R-:W-:Y:S02]  /*2e00*/  IMAD.WIDE.U32 R18, R28.reuse, R33.reuse, c[0x0][0x1c0] ;  /* 0x000070001c127625 */ /* 0x0c0fe400078e0021 */
[----:B------:R-:W-:Y:S02]  /*2e10*/  STG.E.128 [R2.64+0x10], R20 ;  /* 0x0000101402007986 */ /* 0x000fe4000c101d06 */
[-C--:B------:R-:W-:Y:S02]  /*2e20*/  IMAD.WIDE.U32 R28, R28, R33.reuse, c[0x0][0x1c8] ;  /* 0x000072001c1c7625 */ /* 0x080fe400078e0021 */
[----:B------:R-:W-:Y:S02]  /*2e30*/  STG.E.128 [R16.64], R4 ;  /* 0x0000000410007986 */ /* 0x000fe4000c101d06 */
[----:B------:R-:W-:-:S02]  /*2e40*/  IMAD.WIDE.U32 R30, R0, R33, c[0x0][0x1c0] ;  /* 0x00007000001e7625 */ /* 0x000fc400078e0021 */
[----:B------:R-:W-:Y:S02]  /*2e50*/  STG.E.128 [R16.64+0x10], R12 ;  /* 0x0000100c10007986 */ /* 0x000fe4000c101d06 */
[----:B------:R-:W-:Y:S02]  /*2e60*/  IMAD.WIDE.U32 R32, R0, R33, c[0x0][0x1c8] ;  /* 0x0000720000207625 */ /* 0x000fe400078e0021 */
        /* <DEDUP_REMOVED lines=9> */
.L_x_183:
[----:B------:R-:W-:Y:S02]  /*2f00*/  MOV R5, R7 ;  /* 0x0000000700057202 */ /* 0x000fe40000000f00 */
[----:B------:R-:W-:-:S02]  /*2f10*/  MOV R10, 0x10 ;  /* 0x00000010000a7802 */ /* 0x000fc40000000f00 */
[----:B------:R-:W-:Y:S02]  /*2f20*/  MOV R6, 0x1f ;  /* 0x0000001f00067802 */ /* 0x000fe40000000f00 */
[----:B------:R-:W-:Y:S02]  /*2f30*/  MOV R11, 0xffffffff ;  /* 0xffffffff000b7802 */ /* 0x000fe40000000f00 */
[----:B------:R-:W-:Y:S02]  /*2f40*/  MOV R2, 0x2f60 ;  /* 0x00002f6000027802 */ /* 0x000fe40000000f00 */
[----:B------:R-:W-:Y:S05]  /*2f50*/  CALL.REL.NOINC `($__internal_13_$__cuda_sm70_shflsync_down_p) ;  /* 0x0000045000007944 */ /* 0x000fea0003c00000 */
[----:B-1----:R-:W-:Y:S01]  /*2f60*/  MOV R4, R10 ;  /* 0x0000000a00047202 */ /* 0x002fe20000000f00 */
[----:B0-----:R-:W-:Y:S05]  /*2f70*/  BRA `(.L_x_191) ;  /* 0xffffed9000007947 */ /* 0x001fea000383ffff */
.L_x_184:
[----:B------:R-:W-:Y:S01]  /*2f80*/  HFMA2.MMA R10, -RZ, RZ, 0, 9.5367431640625e-07 ;  /* 0x00000010ff0a7435 */ /* 0x000fe200000001ff */
[----:B------:R-:W-:Y:S02]  /*2f90*/  MOV R5, R9 ;  /* 0x0000000900057202 */ /* 0x000fe40000000f00 */
[----:B------:R-:W-:Y:S02]  /*2fa0*/  MOV R6, 0x1f ;  /* 0x0000001f00067802 */ /* 0x000fe40000000f00 */
[----:B------:R-:W-:-:S02]  /*2fb0*/  MOV R11, 0xffffffff ;  /* 0xffffffff000b7802 */ /* 0x000fc40000000f00 */
[----:B------:R-:W-:Y:S02]  /*2fc0*/  MOV R2, 0x2fe0 ;  /* 0x00002fe000027802 */ /* 0x000fe40000000f00 */
[----:B01----:R-:W-:Y:S05]  /*2fd0*/  CALL.REL.NOINC `($__internal_13_$__cuda_sm70_shflsync_down_p) ;  /* 0x000003d000007944 */ /* 0x003fea0003c00000 */
[----:B------:R-:W-:Y:S01]  /*2fe0*/  FADD.FTZ R7, R7, R4 ;  /* 0x0000000407077221 */ /* 0x000fe20000010000 */
[----:B0-----:R-:W-:Y:S01]  /*2ff0*/  MOV R6, 0x1f ;  /* 0x0000001f00067802 */ /* 0x001fe20000000f00 */
[----:B-1----:R-:W-:Y:S01]  /*3000*/  FADD.FTZ R9, R9, R10 ;  /* 0x0000000a09097221 */ /* 0x002fe20000010000 */
[----:B------:R-:W-:Y:S01]  /*3010*/  HFMA2.MMA R10, -RZ, RZ, 0, 4.76837158203125e-07 ;  /* 0x00000008ff0a7435 */ /* 0x000fe200000001ff */
[----:B------:R-:W-:Y:S02]  /*3020*/  MOV R11, 0xffffffff ;  /* 0xffffffff000b7802 */ /* 0x000fe40000000f00 */
[----:B------:R-:W-:Y:S02]  /*3030*/  MOV R5, R7 ;  /* 0x0000000700057202 */ /* 0x000fe40000000f00 */
[----:B------:R-:W-:Y:S02]  /*3040*/  MOV R2, 0x3060 ;  /* 0x0000306000027802 */ /* 0x000fe40000000f00 */
[----:B------:R-:W-:Y:S05]  /*3050*/  CALL.REL.NOINC `($__internal_13_$__cuda_sm70_shflsync_down_p) ;  /* 0x0000035000007944 */ /* 0x000fea0003c00000 */
[----:B-1----:R-:W-:Y:S01]  /*3060*/  MOV R4, R10 ;  /* 0x0000000a00047202 */ /* 0x002fe20000000f00 */
[----:B------:R-:W-:Y:S01]  /*3070*/  HFMA2.MMA R10, -RZ, RZ, 0, 4.76837158203125e-07 ;  /* 0x00000008ff0a7435 */ /* 0x000fe200000001ff */
[----:B0-----:R-:W-:-:S02]  /*3080*/  MOV R5, R9 ;  /* 0x0000000900057202 */ /* 0x001fc40000000f00 */
[----:B------:R-:W-:Y:S02]  /*3090*/  MOV R6, 0x1f ;  /* 0x0000001f00067802 */ /* 0x000fe40000000f00 */
[----:B------:R-:W-:Y:S02]  /*30a0*/  MOV R11, 0xffffffff ;  /* 0xffffffff000b7802 */ /* 0x000fe40000000f00 */
[----:B------:R-:W-:Y:S02]  /*30b0*/  MOV R2, 0x30d0 ;  /* 0x000030d000027802 */ /* 0x000fe40000000f00 */
[----:B------:R-:W-:Y:S05]  /*30c0*/  CALL.REL.NOINC `($__internal_13_$__cuda_sm70_shflsync_down_p) ;  /* 0x000002e000007944 */ /* 0x000fea0003c00000 */
[----:B------:R-:W-:Y:S01]  /*30d0*/  FADD.FTZ R7, R4, R7 ;  /* 0x0000000704077221 */ /* 0x000fe20000010000 */
[----:B0-----:R-:W-:Y:S01]  /*30e0*/  MOV R6, 0x1f ;  /* 0x0000001f00067802 */ /* 0x001fe20000000f00 */
[----:B-1----:R-:W-:Y:S01]  /*30f0*/  FADD.FTZ R9, R9, R10 ;  /* 0x0000000a09097221 */ /* 0x002fe20000010000 */
[----:B------:R-:W-:Y:S01]  /*3100*/  HFMA2.MMA R10, -RZ, RZ, 0, 2.384185791015625e-07 ;  /* 0x00000004ff0a7435 */ /* 0x000fe200000001ff */
[----:B------:R-:W-:Y:S02]  /*3110*/  MOV R11, 0xffffffff ;  /* 0xffffffff000b7802 */ /* 0x000fe40000000f00 */
[----:B------:R-:W-:-:S02]  /*3120*/  MOV R5, R7 ;  /* 0x0000000700057202 */ /* 0x000fc40000000f00 */
[----:B------:R-:W-:Y:S02]  /*3130*/  MOV R2, 0x3150 ;  /* 0x0000315000027802 */ /* 0x000fe40000000f00 */
[----:B------:R-:W-:Y:S05]  /*3140*/  CALL.REL.NOINC `($__internal_13_$__cuda_sm70_shflsync_down_p) ;  /* 0x0000026000007944 */ /* 0x000fea0003c00000 */
[----:B-1----:R-:W-:Y:S01]  /*3150*/  MOV R4, R10 ;  /* 0x0000000a00047202 */ /* 0x002fe20000000f00 */
[----:B------:R-:W-:Y:S01]  /*3160*/  HFMA2.MMA R10, -RZ, RZ, 0, 2.384185791015625e-07 ;  /* 0x00000004ff0a7435 */ /* 0x000fe200000001ff */
[----:B0-----:R-:W-:Y:S02]  /*3170*/  MOV R5, R9 ;  /* 0x0000000900057202 */ /* 0x001fe40000000f00 */
[----:B------:R-:W-:Y:S02]  /*3180*/  MOV R6, 0x1f ;  /* 0x0000001f00067802 */ /* 0x000fe40000000f00 */
[----:B------:R-:W-:Y:S02]  /*3190*/  MOV R11, 0xffffffff ;  /* 0xffffffff000b7802 */ /* 0x000fe40000000f00 */
[----:B------:R-:W-:Y:S02]  /*31a0*/  MOV R2, 0x31c0 ;  /* 0x000031c000027802 */ /* 0x000fe40000000f00 */
[----:B------:R-:W-:Y:S05]  /*31b0*/  CALL.REL.NOINC `($__internal_13_$__cuda_sm70_shflsync_down_p) ;  /* 0x000001f000007944 */ /* 0x000fea0003c00000 */
[----:B------:R-:W-:Y:S01]  /*31c0*/  FADD.FTZ R7, R4, R7 ;  /* 0x0000000704077221 */ /* 0x000fe20000010000 */
[----:B0-----:R-:W-:Y:S01]  /*31d0*/  MOV R6, 0x1f ;  /* 0x0000001f00067802 */ /* 0x001fe20000000f00 */
[----:B-1----:R-:W-:Y:S01]  /*31e0*/  FADD.FTZ R9, R9, R10 ;  /* 0x0000000a09097221 */ /* 0x002fe20000010000 */
[----:B------:R-:W-:Y:S01]  /*31f0*/  HFMA2.MMA R10, -RZ, RZ, 0, 1.1920928955078125e-07 ;  /* 0x00000002ff0a7435 */ /* 0x000fe200000001ff */
[----:B------:R-:W-:-:S02]  /*3200*/  MOV R11, 0xffffffff ;  /* 0xffffffff000b7802 */ /* 0x000fc40000000f00 */
[----:B------:R-:W-:Y:S02]  /*3210*/  MOV R5, R7 ;  /* 0x0000000700057202 */ /* 0x000fe40000000f00 */
[----:B------:R-:W-:Y:S02]  /*3220*/  MOV R2, 0x3240 ;  /* 0x0000324000027802 */ /* 0x000fe40000000f00 */
[----:B------:R-:W-:Y:S05]  /*3230*/  CALL.REL.NOINC `($__internal_13_$__cuda_sm70_shflsync_down_p) ;  /* 0x0000017000007944 */ /* 0x000fea0003c00000 */
[----:B-1----:R-:W-:Y:S01]  /*3240*/  MOV R4, R10 ;  /* 0x0000000a00047202 */ /* 0x002fe20000000f00 */
[----:B------:R-:W-:Y:S01]  /*3250*/  HFMA2.MMA R10, -RZ, RZ, 0, 1.1920928955078125e-07 ;  /* 0x00000002ff0a7435 */ /* 0x000fe200000001ff */
[----:B0-----:R-:W-:Y:S02]  /*3260*/  MOV R5, R9 ;  /* 0x0000000900057202 */ /* 0x001fe40000000f00 */
[----:B------:R-:W-:Y:S02]  /*3270*/  MOV R6, 0x1f ;  /* 0x0000001f00067802 */ /* 0x000fe40000000f00 */
[----:B------:R-:W-:Y:S02]  /*3280*/  MOV R11, 0xffffffff ;  /* 0xffffffff000b7802 */ /* 0x000fe40000000f00 */
[----:B------:R-:W-:-:S02]  /*3290*/  MOV R2, 0x32b0 ;  /* 0x000032b000027802 */ /* 0x000fc40000000f00 */
[----:B------:R-:W-:Y:S05]  /*32a0*/  CALL.REL.NOINC `($__internal_13_$__cuda_sm70_shflsync_down_p) ;  /* 0x0000010000007944 */ /* 0x000fea0003c00000 */
[----:B------:R-:W-:Y:S01]  /*32b0*/  FADD.FTZ R7, R4, R7 ;  /* 0x0000000704077221 */ /* 0x000fe20000010000 */
[----:B0-----:R-:W-:Y:S01]  /*32c0*/  MOV R6, 0x1f ;  /* 0x0000001f00067802 */ /* 0x001fe20000000f00 */
[----:B-1----:R-:W-:Y:S01]  /*32d0*/  FADD.FTZ R9, R9, R10 ;  /* 0x0000000a09097221 */ /* 0x002fe20000010000 */
[----:B------:R-:W-:Y:S01]  /*32e0*/  HFMA2.MMA R10, -RZ, RZ, 0, 5.9604644775390625e-08 ;  /* 0x00000001ff0a7435 */ /* 0x000fe200000001ff */
[----:B------:R-:W-:-:S02]  /*32f0*/  MOV R11, 0xffffffff ;  /* 0xffffffff000b7802 */ /* 0x000fc40000000f00 */
[----:B------:R-:W-:Y:S02]  /*3300*/  MOV R5, R7 ;  /* 0x0000000700057202 */ /* 0x000fe40000000f00 */
[----:B------:R-:W-:Y:S02]  /*3310*/  MOV R2, 0x3330 ;  /* 0x0000333000027802 */ /* 0x000fe40000000f00 */
[----:B------:R-:W-:Y:S05]  /*3320*/  CALL.REL.NOINC `($__internal_13_$__cuda_sm70_shflsync_down_p) ;  /* 0x0000008000007944 */ /* 0x000fea0003c00000 */
[----:B-1----:R-:W-:Y:S01]  /*3330*/  MOV R8, R10 ;  /* 0x0000000a00087202 */ /* 0x002fe20000000f00 */
[----:B------:R-:W-:Y:S01]  /*3340*/  HFMA2.MMA R10, -RZ, RZ, 0, 5.9604644775390625e-08 ;  /* 0x00000001ff0a7435 */ /* 0x000fe200000001ff */
[----:B0-----:R-:W-:Y:S02]  /*3350*/  MOV R5, R9 ;  /* 0x0000000900057202 */ /* 0x001fe40000000f00 */
[----:B------:R-:W-:Y:S02]  /*3360*/  MOV R6, 0x1f ;  /* 0x0000001f00067802 */ /* 0x000fe40000000f00 */
[----:B------:R-:W-:Y:S02]  /*3370*/  MOV R11, 0xffffffff ;  /* 0xffffffff000b7802 */ /* 0x000fe40000000f00 */
[----:B------:R-:W-:-:S02]  /*3380*/  MOV R2, 0x33a0 ;  /* 0x000033a000027802 */ /* 0x000fc40000000f00 */
[----:B------:R-:W-:Y:S05]  /*3390*/  CALL.REL.NOINC `($__internal_13_$__cuda_sm70_shflsync_down_p) ;  /* 0x0000001000007944 */ /* 0x000fea0003c00000 */
[----:B01----:R-:W-:Y:S05]  /*33a0*/  BRA `(.L_x_192) ;  /* 0xffffea8000007947 */ /* 0x003fea000383ffff */
        .weak           $__internal_13_$__cuda_sm70_shflsync_down_p
        .type           $__internal_13_$__cuda_sm70_shflsync_down_p,@function
        .size           $__internal_13_$__cuda_sm70_shflsync_down_p,(.L_x_3420 - $__internal_13_$__cuda_sm70_shflsync_down_p)
$__internal_13_$__cuda_sm70_shflsync_down_p:
[----:B------:R-:W-:Y:S01]  /*33b0*/  HFMA2.MMA R3, -RZ, RZ, 0, 0 ;  /* 0x00000000ff037435 */ /* 0x000fe200000001ff */
[----:B------:R-:W-:Y:S04]  /*33c0*/  WARPSYNC R11 ;  /* 0x0000000b00007348 */ /* 0x000fe80003800000 */
[----:B------:R0:W1:Y:S01]  /*33d0*/  SHFL.DOWN PT, R10, R5, R10, R6 ;  /* 0x0800000a050a7389 */ /* 0x00006200000e0006 */
[----:B------:R-:W-:Y:S05]  /*33e0*/  RET.REL.NODEC R2 `(_ZN10layer_norm13ln_bwd_kernelINS_13Kernel_traitsI13__nv_bfloat16S2_S2_fjLj49152ELj8ELj1ELj8ELj16ENS_18Kernel_traits_baseILj49152ES2_S2_S2_fjLj256EEEEEEEvNS_9BwdParamsE) ;  /* 0xffffcc1002007950 */ /* 0x000fea0003c3ffff */
.L_x_193:
        /* <DEDUP_REMOVED lines=9> */
.L_x_3420:


//--------------------- .text._ZN10layer_norm22ln_bwd_finalize_kernelINS_22Kernel_traits_finalizeILj49152E6__halffS2_fjLj1024ELj4ENS_18Kernel_traits_baseILj49152ES2_fS2_fjLj1024EEEEEEEvNS_9BwdParamsE --------------------------
	.section	.text._ZN10layer_norm22ln_bwd_finalize_kernelINS_22Kernel_traits_finalizeILj49152E6__halffS2_fjLj1024ELj4ENS_18Kernel_traits_baseILj49152ES2_fS2_fjLj1024EEEEEEEvNS_9BwdParamsE,"ax",@progbits
	.sectioninfo	@"SHI_REGISTERS=32"
	.align	128
        .global         _ZN10layer_norm22ln_bwd_finalize_kernelINS_22Kernel_traits_finalizeILj49152E6__halffS2_fjLj1024ELj4ENS_18Kernel_traits_baseILj49152ES2_fS2_fjLj1024EEEEEEEvNS_9BwdParamsE
        .type           _ZN10layer_norm22ln_bwd_finalize_kernelINS_22Kernel_traits_finalizeILj49152E6__halffS2_fjLj1024ELj4ENS_18Kernel_traits_baseILj49152ES2_fS2_fjLj1024EEEEEEEvNS_9BwdParamsE,@function
        .size           _ZN10layer_norm22ln_bwd_finalize_kernelINS_22Kernel_traits_finalizeILj49152E6__halffS2_fjLj1024ELj4ENS_18Kernel_traits_baseILj49152ES2_fS2_fjLj1024EEEEEEEvNS_9BwdParamsE,(.L_x_3421 - _ZN10layer_norm22ln_bwd_finalize_kernelINS_22Kernel_traits_finalizeILj49152E6__halffS2_fjLj1024ELj4ENS_18Kernel_traits_baseILj49152ES2_fS2_fjLj1024EEEEEEEvNS_9BwdParamsE)
        .other          _ZN10layer_norm22ln_bwd_finalize_kernelINS_22Kernel_traits_finalizeILj49152E6__halffS2_fjLj1024ELj4ENS_18Kernel_traits_baseILj49152ES2_fS2_fjLj1024EEEEEEEvNS_9BwdParamsE,@"STO_CUDA_ENTRY STV_DEFAULT"
_ZN10layer_norm22ln_bwd_finalize_kernelINS_22Kernel_traits_finalizeILj49152E6__halffS2_fjLj1024ELj4ENS_18Kernel_traits_baseILj49152ES2_fS2_fjLj1024EEEEEEEvNS_9BwdParamsE:
.text._ZN10layer_norm22ln_bwd_finalize_kernelINS_22Kernel_traits_finalizeILj49152E6__halffS2_fjLj1024ELj4ENS_18Kernel_traits_baseILj49152ES2_fS2_fjLj1024EEEEEEEvNS_9BwdParamsE:
        /* <DEDUP_REMOVED lines=19> */
.L_x_206:
        /* <DEDUP_REMOVED lines=27> */
.L_x_198:
        /* <DEDUP_REMOVED lines=32> */
.L_x_197:
[----:B------:R-:W-:Y:S05]  /*04e0*/  BSYNC B1 ;  /* 0x0000000000017941 */ /* 0x000fea0003800000 */
.L_x_196:
        /* <DEDUP_REMOVED lines=22> */
.L_x_200:
[----:B------:R-:W-:Y:S05]  /*0650*/  BSYNC B1 ;  /* 0x0000000000017941 */ /* 0x000fea0003800000 */
.L_x_199:
        /* <DEDUP_REMOVED lines=10> */
.L_x_195:
[----:B------:R-:W-:Y:S05]  /*0700*/  BSYNC B0 ;  /* 0x0000000000007941 */ /* 0x000fea0003800000 */
.L_x_194:
        /* <DEDUP_REMOVED lines=11> */
.L_x_207:
        /* <DEDUP_REMOVED lines=18> */
.L_x_208:
[----:B------:R-:W-:Y:S01]  /*08e0*/  @!P1 SHF.R.U32.HI R2, RZ, 0x3, R0 ;  /* 0x00000003ff029819 */ /* 0x000fe20000011600 */
[----:B---3--:R-:W-:Y:S02]  /*08f0*/  FADD.FTZ R5, R5, R10 ;  /* 0x0000000a05057221 */ /* 0x008fe40000010000 */
[----:B--2---:R-:W-:Y:S01]  /*0900*/  FADD.FTZ R7, R7, R4 ;  /* 0x0000000407077221 */ /* 0x004fe20000010000 */
[----:B------:R-:W-:-:S05]  /*0910*/  @!P1 LOP3.LUT R2, R2, 0x1ffffffc, RZ, 0xc0, !PT ;  /* 0x1ffffffc02029812 */ /* 0x000fca00078ec0ff */
[----:B------:R2:W-:Y:S04]  /*0920*/  @!P1 STS [R2+0x2000], R5 ;  /* 0x0020000502009388 */ /* 0x0005e80000000800 */
[----:B------:R2:W-:Y:S02]  /*0930*/  @!P1 STS [R2+0x2080], R7 ;  /* 0x0020800702009388 */ /* 0x0005e40000000800 */
.L_x_201:
        /* <DEDUP_REMOVED lines=13> */
.L_x_205:
[----:B------:R-:W-:Y:S05]  /*0a10*/  BSYNC B0 ;  /* 0x0000000000007941 */ /* 0x000fea0003800000 */
.L_x_204:
[C---:B------:R-:W-:Y:S02]  /*0a20*/  ISETP.GT.U32.AND P1, PT, R18.reuse, -0xc001, PT ;  /* 0xffff3fff1200780c */ /* 0x040fe40003f24070 */
[----:B------:R-:W-:Y:S02]  /*0a30*/  IADD3 R18, R18, 0xc000, RZ ;  /* 0x0000c00012127810 */ /* 0x000fe40007ffe0ff */
[----:B------:R-:W-:-:S09]  /*0a40*/  IADD3 R19, R19, 0x6000, RZ ;  /* 0x0000600013137810 */ /* 0x000fd20007ffe0ff */
[----:B012---:R-:W-:Y:S05]  /*0a50*/  @P1 BRA `(.L_x_206) ;  /* 0xfffff6d000001947 */ /* 0x007fea000383ffff */
[----:B------:R-:W-:Y:S05]  /*0a60*/  EXIT ;  /* 0x000000000000794d */ /* 0x000fea0003800000 */
.L_x_202:
[----:B--2---:R-:W-:Y:S01]  /*0a70*/  IMAD.MOV.U32 R10, RZ, RZ, R4 ;  /* 0x000000ffff0a7224 */ /* 0x004fe200078e0004 */
[----:B------:R-:W-:Y:S01]  /*0a80*/  MOV R9, 0x1 ;  /* 0x0000000100097802 */ /* 0x000fe20000000f00 */
[----:B------:R-:W-:Y:S01]  /*0a90*/  IMAD.MOV.U32 R6, RZ, RZ, 0x1f ;  /* 0x0000001fff067424 */ /* 0x000fe200078e00ff */
[----:B------:R-:W-:Y:S02]  /*0aa0*/  MOV R11, 0xffffffff ;  /* 0xffffffff000b7802 */ /* 0x000fe40000000f00 */
[----:B------:R-:W-:Y:S02]  /*0ab0*/  MOV R2, 0xad0 ;  /* 0x00000ad000027802 */ /* 0x000fe40000000f00 */
[----:B01----:R-:W-:Y:S05]  /*0ac0*/  CALL.REL.NOINC `($__internal_14_$__cuda_sm70_shflsync_bfly_p) ;  /* 0x000003c000007944 */ /* 0x003fea0003c00000 */
[----:B-1----:R-:W-:Y:S01]  /*0ad0*/  IMAD.MOV.U32 R3, RZ, RZ, R6 ;  /* 0x000000ffff037224 */ /* 0x002fe200078e0006 */
[----:B0-----:R-:W-:Y:S05]  /*0ae0*/  BRA `(.L_x_207) ;  /* 0xfffffcd000007947 */ /* 0x001fea000383ffff */
.L_x_203:
[----:B------:R-:W-:Y:S01]  /*0af0*/  HFMA2.MMA R6, -RZ, RZ, 0, 1.847743988037109375e-06 ;  /* 0x0000001fff067435 */ /* 0x000fe200000001ff */
[----:B------:R-:W-:Y:S01]  /*0b00*/  MOV R10, R13 ;  /* 0x0000000d000a7202 */ /* 0x000fe20000000f00 */
[----:B------:R-:W-:Y:S01]  /*0b10*/  IMAD.MOV.U32 R9, RZ, RZ, 0x2 ;  /* 0x00000002ff097424 */ /* 0x000fe200078e00ff */
[----:B------:R-:W-:Y:S01]  /*0b20*/  MOV R2, 0xb50 ;  /* 0x00000b5000027802 */ /* 0x000fe20000000f00 */
[----:B------:R-:W-:-:S02]  /*0b30*/  IMAD.MOV.U32 R11, RZ, RZ, -0x1 ;  /* 0xffffffffff0b7424 */ /* 0x000fc400078e00ff */
[----:B012---:R-:W-:Y:S05]  /*0b40*/  CALL.REL.NOINC `($__internal_14_$__cuda_sm70_shflsync_bfly_p) ;  /* 0x0000034000007944 */ /* 0x007fea0003c00000 */
[----:B01----:R-:W-:Y:S01]  /*0b50*/  FADD.FTZ R10, R13, R6 ;  /* 0x000000060d0a7221 */ /* 0x003fe20000010000 */
[----:B------:R-:W-:Y:S01]  /*0b60*/  MOV R9, 0x4 ;  /* 0x0000000400097802 */ /* 0x000fe20000000f00 */
[----:B------:R-:W-:Y:S01]  /*0b70*/  IMAD.MOV.U32 R6, RZ, RZ, 0x1f ;  /* 0x0000001fff067424 */ /* 0x000fe200078e00ff */
[----:B------:R-:W-:-:S02]  /*0b80*/  MOV R11, 0xffffffff ;  /* 0xffffffff000b7802 */ /* 0x000fc40000000f00 */
[----:B------:R-:W-:Y:S02]  /*0b90*/  MOV R2, 0xbb0 ;  /* 0x00000bb000027802 */ /* 0x000fe40000000f00 */
[----:B------:R-:W-:Y:S05]  /*0ba0*/  CALL.REL.NOINC `($__internal_14_$__cuda_sm70_shflsync_bfly_p) ;  /* 0x000002e000007944 */ /* 0x000fea0003c00000 */
[----:B01----:R-:W-:Y:S01]  /*0bb0*/  FADD.FTZ R10, R10, R6 ;  /* 0x000000060a0a7221 */ /* 0x003fe20000010000 */
[----:B------:R-:W-:Y:S01]  /*0bc0*/  HFMA2.MMA R6, -RZ, RZ, 0, 1.847743988037109375e-06 ;  /* 0x0000001fff067435 */ /* 0x000fe200000001ff */
[----:B------:R-:W-:Y:S01]  /*0bd0*/  IMAD.MOV.U32 R9, RZ, RZ, 0x8 ;  /* 0x00000008ff097424 */ /* 0x000fe200078e00ff */
[----:B------:R-:W-:Y:S01]  /*0be0*/  MOV R2, 0xc10 ;  /* 0x00000c1000027802 */ /* 0x000fe20000000f00 */
[----:B------:R-:W-:-:S03]  /*0bf0*/  IMAD.MOV.U32 R11, RZ, RZ, -0x1 ;  /* 0xffffffffff0b7424 */ /* 0x000fc600078e00ff */
[----:B------:R-:W-:Y:S05]  /*0c00*/  CALL.REL.NOINC `($__internal_14_$__cuda_sm70_shflsync_bfly_p) ;  /* 0x0000028000007944 */ /* 0x000fea0003c00000 */
[----:B-1----:R-:W-:Y:S01]  /*0c10*/  FADD.FTZ R4, R10, R6 ;  /* 0x000000060a047221 */ /* 0x002fe20000010000 */
[----:B0-----:R-:W-:Y:S01]  /*0c20*/  MOV R9, 0x10 ;  /* 0x0000001000097802 */ /* 0x001fe20000000f00 */
[----:B------:R-:W-:Y:S01]  /*0c30*/  IMAD.MOV.U32 R6, RZ, RZ, 0x1f ;  /* 0x0000001fff067424 */ /* 0x000fe200078e00ff */
[----:B------:R-:W-:Y:S01]  /*0c40*/  MOV R11, 0xffffffff ;  /* 0xffffffff000b7802 */ /* 0x000fe20000000f00 */
[----:B------:R-:W-:Y:S01]  /*0c50*/  IMAD.MOV.U32 R10, RZ, RZ, R4 ;  /* 0x000000ffff0a7224 */ /* 0x000fe200078e0004 */
[----:B------:R-:W-:Y:S02]  /*0c60*/  MOV R2, 0xc80 ;  /* 0x00000c8000027802 */ /* 0x000fe40000000f00 */
[----:B------:R-:W-:Y:S05]  /*0c70*/  CALL.REL.NOINC `($__internal_14_$__cuda_sm70_shflsync_bfly_p) ;  /* 0x0000021000007944 */ /* 0x000fea0003c00000 */
[----:B0-----:R-:W-:Y:S01]  /*0c80*/  HFMA2.MMA R9, -RZ, RZ, 0, 5.9604644775390625e-08 ;  /* 0x00000001ff097435 */ /* 0x001fe200000001ff */
[----:B-1----:R-:W-:Y:S01]  /*0c90*/  MOV R7, R6 ;  /* 0x0000000600077202 */ /* 0x002fe20000000f00 */
[----:B------:R-:W-:Y:S01]  /*0ca0*/  IMAD.MOV.U32 R10, RZ, RZ, R5 ;  /* 0x000000ffff0a7224 */ /* 0x000fe200078e0005 */
[----:B------:R-:W-:Y:S01]  /*0cb0*/  MOV R6, 0x1f ;  /* 0x0000001f00067802 */ /* 0x000fe20000000f00 */
[----:B------:R-:W-:Y:S01]  /*0cc0*/  IMAD.MOV.U32 R11, RZ, RZ, -0x1 ;  /* 0xffffffffff0b7424 */ /* 0x000fe200078e00ff */
[----:B------:R-:W-:-:S02]  /*0cd0*/  MOV R2, 0xcf0 ;  /* 0x00000cf000027802 */ /* 0x000fc40000000f00 */
[----:B------:R-:W-:Y:S05]  /*0ce0*/  CALL.REL.NOINC `($__internal_14_$__cuda_sm70_shflsync_bfly_p) ;  /* 0x000001a000007944 */ /* 0x000fea0003c00000 */
[----:B0-----:R-:W-:Y:S01]  /*0cf0*/  HFMA2.MMA R9, -RZ, RZ, 0, 1.1920928955078125e-07 ;  /* 0x00000002ff097435 */ /* 0x001fe200000001ff */
[----:B-1----:R-:W-:Y:S01]  /*0d00*/  FADD.FTZ R10, R5, R6 ;  /* 0x00000006050a7221 */ /* 0x002fe20000010000 */
[----:B------:R-:W-:Y:S01]  /*0d10*/  MOV R6, 0x1f ;  /* 0x0000001f00067802 */ /* 0x000fe20000000f00 */
[----:B------:R-:W-:Y:S01]  /*0d20*/  IMAD.MOV.U32 R11, RZ, RZ, -0x1 ;  /* 0xffffffffff0b7424 */ /* 0x000fe200078e00ff */
[----:B------:R-:W-:-:S02]  /*0d30*/  MOV R2, 0xd50 ;  /* 0x00000d5000027802 */ /* 0x000fc40000000f00 */
[----:B------:R-:W-:Y:S05]  /*0d40*/  CALL.REL.NOINC `($__internal_14_$__cuda_sm70_shflsync_bfly_p) ;  /* 0x0000014000007944 */ /* 0x000fea0003c00000 */
[----:B0-----:R-:W-:Y:S01]  /*0d50*/  HFMA2.MMA R9, -RZ, RZ, 0, 2.384185791015625e-07 ;  /* 0x00000004ff097435 */ /* 0x001fe200000001ff */
[----:B-1----:R-:W-:Y:S01]  /*0d60*/  FADD.FTZ R10, R10, R6 ;  /* 0x000000060a0a7221 */ /* 0x002fe20000010000 */
[----:B------:R-:W-:Y:S01]  /*0d70*/  MOV R6, 0x1f ;  /* 0x0000001f00067802 */ /* 0x000fe20000000f00 */
[----:B------:R-:W-:Y:S01]  /*0d80*/  IMAD.MOV.U32 R11, RZ, RZ, -0x1 ;  /* 0xffffffffff0b7424 */ /* 0x000fe200078e00ff */
[----:B------:R-:W-:-:S02]  /*0d90*/  MOV R2, 0xdb0 ;  /* 0x00000db000027802 */ /* 0x000fc40000000f00 */
[----:B------:R-:W-:Y:S05]  /*0da0*/  CALL.REL.NOINC `($__internal_14_$__cuda_sm70_shflsync_bfly_p) ;  /* 0x000000e000007944 */ /* 0x000fea0003c00000 */
[----:B0-----:R-:W-:Y:S01]  /*0db0*/  HFMA2.MMA R9, -RZ, RZ, 0, 4.76837158203125e-07 ;  /* 0x00000008ff097435 */ /* 0x001fe200000001ff */
[----:B-1----:R-:W-:Y:S01]  /*0dc0*/  FADD.FTZ R10, R10, R6 ;  /* 0x000000060a0a7221 */ /* 0x002fe20000010000 */
[----:B------:R-:W-:Y:S01]  /*0dd0*/  MOV R6, 0x1f ;  /* 0x0000001f00067802 */ /* 0x000fe20000000f00 */
[----:B------:R-:W-:Y:S01]  /*0de0*/  IMAD.MOV.U32 R11, RZ, RZ, -0x1 ;  /* 0xffffffffff0b7424 */ /* 0x000fe200078e00ff */
[----:B------:R-:W-:-:S02]  /*0df0*/  MOV R2, 0xe10 ;  /* 0x00000e1000027802 */ /* 0x000fc40000000f00 */
[----:B------:R-:W-:Y:S05]  /*0e00*/  CALL.REL.NOINC `($__internal_14_$__cuda_sm70_shflsync_bfly_p) ;  /* 0x0000008000007944 */ /* 0x000fea0003c00000 */
[----:B0-----:R-:W-:Y:S01]  /*0e10*/  HFMA2.MMA R9, -RZ, RZ, 0, 9.5367431640625e-07 ;  /* 0x00000010ff097435 */ /* 0x001fe200000001ff */
[----:B-1----:R-:W-:Y:S01]  /*0e20*/  FADD.FTZ R10, R10, R6 ;  /* 0x000000060a0a7221 */ /* 0x002fe20000010000 */
[----:B------:R-:W-:Y:S01]  /*0e30*/  MOV R6, 0x1f ;  /* 0x0000001f00067802 */ /* 0x000fe20000000f00 */
[----:B------:R-:W-:Y:S01]  /*0e40*/  IMAD.MOV.U32 R11, RZ, RZ, -0x1 ;  /* 0xffffffffff0b7424 */ /* 0x000fe200078e00ff */
[----:B------:R-:W-:-:S02]  /*0e50*/  MOV R2, 0xe70 ;  /* 0x00000e7000027802 */ /* 0x000fc40000000f00 */
[----:B------:R-:W-:Y:S05]  /*0e60*/  CALL.REL.NOINC `($__internal_14_$__cuda_sm70_shflsync_bfly_p) ;  /* 0x0000002000007944 */ /* 0x000fea0003c00000 */
[----:B-1----:R-:W-:Y:S01]  /*0e70*/  MOV R5, R6 ;  /* 0x0000000600057202 */ /* 0x002fe20000000f00 */
[----:B0-----:R-:W-:Y:S05]  /*0e80*/  BRA `(.L_x_208) ;  /* 0xfffffa5000007947 */ /* 0x001fea000383ffff */
        .weak           $__internal_14_$__cuda_sm70_shflsync_bfly_p
        .type           $__internal_14_$__cuda_sm70_shflsync_bfly_p,@function
        .size           $__internal_14_$__cuda_sm70_shflsync_bfly_p,(.L_x_3421 - $__internal_14_$__cuda_sm70_shflsync_bfly_p)
$__internal_14_$__cuda_sm70_shflsync_bfly_p:
[----:B------:R-:W-:Y:S01]  /*0e90*/  HFMA2.MMA R3, -RZ, RZ, 0, 0 ;  /* 0x00000000ff037435 */ /* 0x000fe200000001ff */
[----:B------:R-:W-:Y:S04]  /*0ea0*/  WARPSYNC R11 ;  /* 0x0000000b00007348 */ /* 0x000fe80003800000 */
[----:B------:R0:W1:Y:S01]  /*0eb0*/  SHFL.BFLY PT, R6, R10, R9, R6 ;  /* 0x0c0000090a067389 */ /* 0x00006200000e0006 */
[----:B------:R-:W-:Y:S05]  /*0ec0*/  RET.REL.NODEC R2 `(_ZN10layer_norm22ln_bwd_finalize_kernelINS_22Kernel_traits_finalizeILj49152E6__halffS2_fjLj1024ELj4ENS_18Kernel_traits_baseILj49152ES2_fS2_fjLj1024EEEEEEEvNS_9BwdParamsE) ;  /* 0xfffff13002007950 */ /* 0x000fea0003c3ffff */
.L_x_209:
        /* <DEDUP_REMOVED lines=11> */
.L_x_3421:


//--------------------- .text._ZN10layer_norm13ln_bwd_kernelINS_13Kernel_traitsI6__halffS2_fjLj49152ELj8ELj1ELj8ELj16ENS_18Kernel_traits_baseILj49152ES2_fS2_fjLj256EEEEEEEvNS_9BwdParamsE --------------------------
	.section	.text._ZN10layer_norm13ln_bwd_kernelINS_13Kernel_traitsI6__halffS2_fjLj49152ELj8ELj1ELj8ELj16ENS_18Kernel_traits_baseILj49152ES2_fS2_fjLj256EEEEEEEvNS_9BwdParamsE,"ax",@progbits
	.sectioninfo	@"SHI_REGISTERS=214"
	.align	128
        .global         _ZN10layer_norm13ln_bwd_kernelINS_13Kernel_traitsI6__halffS2_fjLj49152ELj8ELj1ELj8ELj16ENS_18Kernel_traits_baseILj49152ES2_fS2_fjLj256EEEEEEEvNS_9BwdParamsE
        .type           _ZN10layer_norm13ln_bwd_kernelINS_13Kernel_traitsI6__halffS2_fjLj49152ELj8ELj1ELj8ELj16ENS_18Kernel_traits_baseILj49152ES2_fS2_fjLj256EEEEEEEvNS_9BwdParamsE,@function
        .size           _ZN10layer_norm13ln_bwd_kernelINS_13Kernel_traitsI6__halffS2_fjLj49152ELj8ELj1ELj8ELj16ENS_18Kernel_traits_baseILj49152ES2_fS2_fjLj256EEEEEEEvNS_9BwdParamsE,(.L_x_3422 - _ZN10layer_norm13ln_bwd_kernelINS_13Kernel_traitsI6__halffS2_fjLj49152ELj8ELj1ELj8ELj16ENS_18Kernel_traits_baseILj49152ES2_fS2_fjLj256EEEEEEEvNS_9BwdParamsE)
        .other          _ZN10layer_norm13ln_bwd_kernelINS_13Kernel_traitsI6__halffS2_fjLj49152ELj8ELj1ELj8ELj16ENS_18Kernel_traits_baseILj49152ES2_fS2_fjLj256EEEEEEEvNS_9BwdParamsE,@"STO_CUDA_ENTRY STV_DEFAULT"
_ZN10layer_norm13ln_bwd_kernelINS_13Kernel_traitsI6__halffS2_fjLj49152ELj8ELj1ELj8ELj16ENS_18Kernel_traits_baseILj49152ES2_fS2_fjLj256EEEEEEEvNS_9BwdParamsE:
.text._ZN10layer_norm13ln_bwd_kernelINS_13Kernel_traitsI6__halffS2_fjLj49152ELj8ELj1ELj8ELj16ENS_18Kernel_traits_baseILj49152ES2_fS2_fjLj256EEEEEEEvNS_9BwdParamsE:
        /* <DEDUP_REMOVED lines=116> */
[----:B------:R-:W-:Y:S01]  /*0740*/  HADD2.F32 R126, -RZ, R126.H0_H0 ;  /* 0x2000007eff7e7230 */ /* 0x000fe20000004100 */
[----:B------:R-:W-:Y:S01]  /*0750*/  MOV R75, RZ ;  /* 0x000000ff004b7202 */ /* 0x000fe20000000f00 */
[----:B------:R-:W-:Y:S01]  /*0760*/  HADD2.F32 R124, -RZ, R124.H0_H0 ;  /* 0x2000007cff7c7230 */ /* 0x000fe20000004100 */
        /* <DEDUP_REMOVED lines=47> */
.L_x_218:
        /* <DEDUP_REMOVED lines=38> */
[----:B------:R-:W-:Y:S01]  /*0cc0*/  @!P0 LEA R34, P1, R134, c[0x0][0x170], 0x4 ;  /* 0x00005c0086228a11 */ /* 0x000fe200078220ff */
[----:B------:R-:W-:-:S03]  /*0cd0*/  IMAD.WIDE R36, R70, R37, c[0x0][0x188] ;  /* 0x0000620046247625 */ /* 0x000fc600078e0225 */
[----:B------:R-:W-:Y:S02]  /*0ce0*/  @!P0 LEA.HI.X R35, R134, c[0x0][0x174], RZ, 0x4, P1 ;  /* 0x00005d0086238a11 */ /* 0x000fe400008f24ff */
[----:B------:R-:W-:Y:S01]  /*0cf0*/  @!P0 LEA R154, P1, R132, c[0x0][0x170], 0x4 ;  /* 0x00005c00849a8a11 */ /* 0x000fe200078220ff */
[----:B0-----:R-:W-:Y:S01]  /*0d00*/  IMAD.WIDE.U32 R28, R138, R157, c[0x0][0x1b8] ;  /* 0x00006e008a1c7625 */ /* 0x001fe200078e009d */
[----:B------:R0:W2:Y:S02]  /*0d10*/  LDG.E R130, [R36.64] ;  /* 0x0000000624827981 */ /* 0x0000a4000c1e1900 */
[----:B------:R-:W-:-:S03]  /*0d20*/  @!P0 LEA.HI.X R155, R132, c[0x0][0x174], RZ, 0x4, P1 ;  /* 0x00005d00849b8a11 */ /* 0x000fc600008f24ff */
        /* <DEDUP_REMOVED lines=41> */
[----:B------:R-:W-:Y:S02]  /*0fc0*/  @P0 FADD.FTZ R153, -R126, R5 ;  /* 0x000000057e990221 */ /* 0x000fe40000010100 */
[----:B0-----:R-:W-:Y:S02]  /*0fd0*/  @P0 FMUL.FTZ R140, R140, R159 ;  /* 0x0000009f8c8c0220 */ /* 0x001fe40000410000 */
[----:B------:R-:W-:Y:S02]  /*0fe0*/  @!P0 FADD.FTZ R5, R5, -R150 ;  /* 0x8000009605058221 */ /* 0x000fe40000010000 */
[----:B-1----:R-:W-:Y:S02]  /*0ff0*/  @P0 FMUL.FTZ R157, R157, R146 ;  /* 0x000000929d9d0220 */ /* 0x002fe40000410000 */
[----:B---3--:R-:W-:-:S02]  /*1000*/  @P0 FADD.FTZ R159, -R147, R8 ;  /* 0x00000008939f0221 */ /* 0x008fc40000010100 */
[----:B------:R-:W-:Y:S02]  /*1010*/  @P0 FADD.FTZ R155, -R149, R6 ;  /* 0x00000006959b0221 */ /* 0x000fe40000010100 */
[----:B------:R-:W-:Y:S02]  /*1020*/  @!P0 FADD.FTZ R177, R6, -R150 ;  /* 0x8000009606b18221 */ /* 0x000fe40000010000 */
[----:B-----5:R-:W-:Y:S02]  /*1030*/  @P0 FADD.FTZ R146, -R114, R17 ;  /* 0x0000001172920221 */ /* 0x020fe40000010100 */
[----:B------:R-:W-:Y:S02]  /*1040*/  @P0 FADD.FTZ R161, -R122, R9 ;  /* 0x000000097aa10221 */ /* 0x000fe40000010100 */
[----:B------:R-:W-:Y:S02]  /*1050*/  @P0 FMUL.FTZ R153, R153, R142 ;  /* 0x0000008e99990220 */ /* 0x000fe40000410000 */
[----:B------:R-:W-:-:S02]  /*1060*/  @P0 FADD.FTZ R6, -R110, R21 ;  /* 0x000000156e060221 */ /* 0x000fc40000010100 */
[----:B------:R-:W-:Y:S02]  /*1070*/  @P0 FMUL.FTZ R159, R159, R148 ;  /* 0x000000949f9f0220 */ /* 0x000fe40000410000 */
[----:B------:R-:W-:Y:S01]  /*1080*/  @!P0 FMUL.FTZ R153, R130, R5 ;  /* 0x0000000582998220 */ /* 0x000fe20000410000 */
[----:B----4-:R-:W-:Y:S01]  /*1090*/  MOV R5, R2 ;  /* 0x0000000200057202 */ /* 0x010fe20000000f00 */
[----:B------:R-:W-:Y:S02]  /*10a0*/  @!P0 FADD.FTZ R175, R4, -R150 ;  /* 0x8000009604af8221 */ /* 0x000fe40000010000 */
[----:B------:R-:W-:Y:S02]  /*10b0*/  @!P0 FADD.FTZ R179, R8, -R150 ;  /* 0x8000009608b38221 */ /* 0x000fe40000010000 */
[----:B------:R-:W-:Y:S02]  /*10c0*/  @P0 FADD.FTZ R148, -R112, R19 ;  /* 0x0000001370940221 */ /* 0x000fe40000010100 */
[----:B------:R-:W-:-:S02]  /*10d0*/  @P0 FMUL.FTZ R146, R146, R191 ;  /* 0x000000bf92920220 */ /* 0x000fc40000410000 */
[----:B------:R-:W-:Y:S01]  /*10e0*/  @P0 FMUL.FTZ R161, R161, R152 ;  /* 0x00000098a1a10220 */ /* 0x000fe20000410000 */
[----:B------:R-:W-:Y:S01]  /*10f0*/  SHF.R.U64 R152, R2, 0x10, R3 ;  /* 0x0000001002987819 */ /* 0x000fe20000001203 */
[----:B------:R-:W-:Y:S02]  /*1100*/  @P0 FADD.FTZ R4, -R135, R20 ;  /* 0x0000001487040221 */ /* 0x000fe40000010100 */
[----:B------:R-:W-:Y:S02]  /*1110*/  @!P0 FADD.FTZ R191, R20, -R150 ;  /* 0x8000009614bf8221 */ /* 0x000fe40000010000 */
[----:B------:R-:W-:Y:S02]  /*1120*/  @P0 FADD.FTZ R8, -R133, R22 ;  /* 0x0000001685080221 */ /* 0x000fe40000010100 */
[----:B------:R-:W-:Y:S01]  /*1130*/  @!P0 FADD.FTZ R195, R22, -R150 ;  /* 0x8000009616c38221 */ /* 0x000fe20000010000 */
[----:B------:R-:W-:Y:S01]  /*1140*/  MOV R2, R28 ;  /* 0x0000001c00027202 */ /* 0x000fe20000000f00 */
[----:B------:R-:W-:-:S02]  /*1150*/  @!P0 FADD.FTZ R19, R19, -R150 ;  /* 0x8000009613138221 */ /* 0x000fc40000010000 */
[----:B------:R-:W-:Y:S02]  /*1160*/  @P0 FADD.FTZ R20, -R108, R23 ;  /* 0x000000176c140221 */ /* 0x000fe40000010100 */
[----:B------:R-:W-:Y:S02]  /*1170*/  @P0 FMUL.FTZ R22, R6, R201 ;  /* 0x000000c906160220 */ /* 0x000fe40000410000 */
[----:B------:R-:W-:Y:S01]  /*1180*/  @P0 FADD.FTZ R6, -R106, R25 ;  /* 0x000000196a060221 */ /* 0x000fe20000010100 */
[----:B------:R-:W-:Y:S01]  /*1190*/  HADD2.F32 R5, -RZ, R5.H0_H0 ;  /* 0x20000005ff057230 */ /* 0x000fe20000004100 */
[----:B------:R-:W-:Y:S02]  /*11a0*/  @P0 FMUL.FTZ R148, R148, R193 ;  /* 0x000000c194940220 */ /* 0x000fe40000410000 */
[----:B------:R-:W-:Y:S02]  /*11b0*/  @!P0 FADD.FTZ R197, R23, -R150 ;  /* 0x8000009617c58221 */ /* 0x000fe40000010000 */
[----:B------:R-:W-:-:S02]  /*11c0*/  @P0 FMUL.FTZ R155, R155, R144 ;  /* 0x000000909b9b0220 */ /* 0x000fc40000410000 */
[----:B------:R-:W-:Y:S02]  /*11d0*/  @!P0 FADD.FTZ R193, R21, -R150 ;  /* 0x8000009615c18221 */ /* 0x000fe40000010000 */
[----:B------:R-:W-:Y:S02]  /*11e0*/  @P0 FMUL.FTZ R23, R8, R203 ;  /* 0x000000cb08170220 */ /* 0x000fe40000410000 */
[----:B------:R-:W-:Y:S02]  /*11f0*/  @!P0 FADD.FTZ R201, R25, -R150 ;  /* 0x8000009619c98221 */ /* 0x000fe40000010000 */
[----:B------:R-:W-:Y:S02]  /*1200*/  @P0 FADD.FTZ R142, -R120, R11 ;  /* 0x0000000b788e0221 */ /* 0x000fe40000010100 */
[----:B------:R-:W-:Y:S02]  /*1210*/  @P0 FADD.FTZ R167, -R118, R13 ;  /* 0x0000000d76a70221 */ /* 0x000fe40000010100 */
[----:B------:R-:W-:-:S02]  /*1220*/  @P0 FADD.FTZ R144, -R116, R15 ;  /* 0x0000000f74900221 */ /* 0x000fc40000010100 */
[----:B------:R-:W-:Y:S02]  /*1230*/  @P0 FMUL.FTZ R21, R4, R199 ;  /* 0x000000c704150220 */ /* 0x000fe40000410000 */
[----:B------:R-:W-:Y:S02]  /*1240*/  @P0 FMUL.FTZ R20, R20, R205 ;  /* 0x000000cd14140220 */ /* 0x000fe40000410000 */
[----:B------:R-:W-:Y:S02]  /*1250*/  @P0 FADD.FTZ R25, -R129, R26 ;  /* 0x0000001a81190221 */ /* 0x000fe40000010100 */
[----:B------:R-:W-:Y:S02]  /*1260*/  @!P0 FADD.FTZ R203, R26, -R150 ;  /* 0x800000961acb8221 */ /* 0x000fe40000010000 */
[----:B------:R-:W-:Y:S01]  /*1270*/  @!P0 FMUL.FTZ R148, R130, R19 ;  /* 0x0000001382948220 */ /* 0x000fe20000410000 */
[----:B------:R-:W-:Y:S01]  /*1280*/  SHF.R.U64 R19, R28, 0x10, R29 ;  /* 0x000000101c137819 */ /* 0x000fe2000000121d */
[----:B------:R-:W-:Y:S01]  /*1290*/  @!P0 FADD.FTZ R7, R7, -R150 ;  /* 0x8000009607078221 */ /* 0x000fe20000010000 */
[----:B------:R-:W-:Y:S01]  /*12a0*/  HADD2.F32 R28, -RZ, R152.H0_H0 ;  /* 0x20000098ff1c7230 */ /* 0x000fe20000004100 */
[----:B------:R-:W-:Y:S01]  /*12b0*/  @!P0 FADD.FTZ R9, R9, -R150 ;  /* 0x8000009609098221 */ /* 0x000fe20000010000 */
[----:B------:R-:W-:Y:S01]  /*12c0*/  HADD2.F32 R2, -RZ, R2.H0_H0 ;  /* 0x20000002ff027230 */ /* 0x000fe20000004100 */
        /* <DEDUP_REMOVED lines=26> */
[----:B------:R-:W-:Y:S01]  /*1470*/  HADD2.F32 R6, -RZ, R6.H0_H0 ;  /* 0x20000006ff067230 */ /* 0x000fe20000004100 */
        /* <DEDUP_REMOVED lines=15> */
[----:B------:R-:W-:Y:S01]  /*1570*/  HADD2.F32 R32, -RZ, R150.H0_H0 ;  /* 0x20000096ff207230 */ /* 0x000fe20000004100 */
        /* <DEDUP_REMOVED lines=16> */
[----:B------:R-:W-:Y:S01]  /*1680*/  HADD2.F32 R36, -RZ, R19.H0_H0 ;  /* 0x20000013ff247230 */ /* 0x000fe20000004100 */
[----:B------:R-:W-:Y:S02]  /*1690*/  FADD.FTZ R5, R5, R32 ;  /* 0x0000002005057221 */ /* 0x000fe40000010000 */
[----:B------:R-:W-:Y:S01]  /*16a0*/  FFMA.FTZ R2, R32, R157, R2 ;  /* 0x0000009d20027223 */ /* 0x000fe20000010002 */
[----:B------:R-:W-:Y:S01]  /*16b0*/  HADD2.F32 R150, -RZ, R3.H0_H0 ;  /* 0x20000003ff967230 */ /* 0x000fe20000004100 */
        /* <DEDUP_REMOVED lines=9> */
[----:B------:R-:W-:Y:S01]  /*1750*/  HADD2.F32 R31, -RZ, R18.H0_H0 ;  /* 0x20000012ff1f7230 */ /* 0x000fe20000004100 */
[----:B------:R-:W-:-:S02]  /*1760*/  @P0 FADD.FTZ R165, -R143, R12 ;  /* 0x0000000c8fa50221 */ /* 0x000fc40000010100 */
[C---:B------:R-:W-:Y:S02]  /*1770*/  FADD.FTZ R77, R150.reuse, R77 ;  /* 0x0000004d964d7221 */ /* 0x040fe40000010000 */
[----:B------:R-:W-:Y:S02]  /*1780*/  FFMA.FTZ R78, R150, R163, R78 ;  /* 0x000000a3964e7223 */ /* 0x000fe4000001004e */
[----:B------:R-:W-:Y:S02]  /*1790*/  FMUL.FTZ R150, R123, R150 ;  /* 0x000000967b967220 */ /* 0x000fe40000410000 */
[----:B------:R-:W-:Y:S02]  /*17a0*/  FADD.FTZ R5, R5, R36 ;  /* 0x0000002405057221 */ /* 0x000fe40000010000 */
[----:B------:R-:W-:Y:S01]  /*17b0*/  FFMA.FTZ R2, R36, R161, R2 ;  /* 0x000000a124027223 */ /* 0x000fe20000010002 */
[----:B------:R-:W-:Y:S01]  /*17c0*/  HADD2.F32 R152, -RZ, R7.H0_H0 ;  /* 0x20000007ff987230 */ /* 0x000fe20000004100 */
[----:B------:R-:W-:-:S02]  /*17d0*/  @P0 FMUL.FTZ R165, R165, R156 ;  /* 0x0000009ca5a50220 */ /* 0x000fc40000410000 */
[----:B------:R-:W-:Y:S02]  /*17e0*/  @!P0 FMUL.FTZ R165, R130, R183 ;  /* 0x000000b782a58220 */ /* 0x000fe40000410000 */
[C---:B------:R-:W-:Y:S02]  /*17f0*/  FADD.FTZ R85, R6.reuse, R85 ;  /* 0x0000005506557221 */ /* 0x040fe40000010000 */
[----:B------:R-:W-:Y:S02]  /*1800*/  FFMA.FTZ R86, R6, R155, R86 ;  /* 0x0000009b06567223 */ /* 0x000fe40000010056 */
[C---:B------:R-:W-:Y:S02]  /*1810*/  FADD.FTZ R53, R31.reuse, R53 ;  /* 0x000000351f357221 */ /* 0x040fe40000010000 */
[----:B------:R-:W-:Y:S01]  /*1820*/  FFMA.FTZ R75, R31, R142, R75 ;  /* 0x0000008e1f4b7223 */ /* 0x000fe2000001004b */
[----:B------:R-:W0:Y:S01]  /*1830*/  @P0 MUFU.RCP R10, R107 ;  /* 0x0000006b000a0308 */ /* 0x000e220000001000 */
[----:B------:R-:W-:-:S02]  /*1840*/  FMUL.FTZ R31, R98, R31 ;  /* 0x0000001f621f7220 */ /* 0x000fc40000410000 */
[----:B------:R-:W-:Y:S02]  /*1850*/  FADD.FTZ R6, R5, R150 ;  /* 0x0000009605067221 */ /* 0x000fe40000010000 */
[----:B------:R-:W-:Y:S01]  /*1860*/  FFMA.FTZ R2, R150, R163, R2 ;  /* 0x000000a396027223 */ /* 0x000fe20000010002 */
[----:B------:R-:W-:Y:S01]  /*1870*/  HADD2.F32 R154, -RZ, R154.H0_H0 ;  /* 0x2000009aff9a7230 */ /* 0x000fe20000004100 */
[C---:B------:R-:W-:Y:S02]  /*1880*/  FADD.FTZ R55, R152.reuse, R55 ;  /* 0x0000003798377221 */ /* 0x040fe40000010000 */
[----:B------:R-:W-:Y:S02]  /*1890*/  FFMA.FTZ R38, R152, R165, R38 ;  /* 0x000000a598267223 */ /* 0x000fe40000010026 */
[----:B------:R-:W-:Y:S02]  /*18a0*/  FMUL.FTZ R152, R121, R152 ;  /* 0x0000009879987220 */ /* 0x000fe40000410000 */
[----:B------:R-:W-:-:S02]  /*18b0*/  FADD.FTZ R5, R6, R31 ;  /* 0x0000001f06057221 */ /* 0x000fc40000010000 */
[----:B------:R-:W-:Y:S01]  /*18c0*/  FFMA.FTZ R2, R31, R142, R2 ;  /* 0x0000008e1f027223 */ /* 0x000fe20000010002 */
[----:B------:R-:W-:Y:S01]  /*18d0*/  HADD2.F32 R8, -RZ, R8.H0_H0 ;  /* 0x20000008ff087230 */ /* 0x000fe20000004100 */
        /* <DEDUP_REMOVED lines=8> */
[----:B------:R-:W-:Y:S01]  /*1960*/  HADD2.F32 R35, -RZ, R17.H0_H0 ;  /* 0x20000011ff237230 */ /* 0x000fe20000004100 */
[----:B------:R-:W-:Y:S02]  /*1970*/  @P0 FMUL.FTZ R169, R169, R160 ;  /* 0x000000a0a9a90220 */ /* 0x000fe40000410000 */
[----:B------:R-:W-:Y:S02]  /*1980*/  @!P0 FMUL.FTZ R144, R130, R15 ;  /* 0x0000000f82908220 */ /* 0x000fe40000410000 */
[----:B------:R-:W-:Y:S02]  /*1990*/  @!P0 FMUL.FTZ R169, R130, R185 ;  /* 0x000000b982a98220 */ /* 0x000fe40000410000 */
[----:B------:R-:W-:Y:S02]  /*19a0*/  FMUL.FTZ R156, R119, R8 ;  /* 0x00000008779c7220 */ /* 0x000fe40000410000 */
[----:B------:R-:W-:-:S02]  /*19b0*/  FADD.FTZ R5, R5, R154 ;  /* 0x0000009a05057221 */ /* 0x000fc40000010000 */
[----:B------:R-:W-:Y:S01]  /*19c0*/  FFMA.FTZ R2, R154, R167, R2 ;  /* 0x000000a79a027223 */ /* 0x000fe20000010002 */
[----:B------:R-:W-:Y:S01]  /*19d0*/  HADD2.F32 R158, -RZ, R9.H0_H0 ;  /* 0x20000009ff9e7230 */ /* 0x000fe20000004100 */
        /* <DEDUP_REMOVED lines=10> */
[----:B0-----:R-:W-:Y:S01]  /*1a80*/  @P0 FMUL.FTZ R25, R25, R10 ;  /* 0x0000000a19190220 */ /* 0x001fe20000410000 */
[----:B------:R-:W-:Y:S01]  /*1a90*/  MOV R10, R33 ;  /* 0x00000021000a7202 */ /* 0x000fe20000000f00 */
[C---:B------:R-:W-:Y:S02]  /*1aa0*/  FADD.FTZ R59, R158.reuse, R59 ;  /* 0x0000003b9e3b7221 */ /* 0x040fe40000010000 */
[----:B------:R-:W-:Y:S01]  /*1ab0*/  FFMA.FTZ R42, R158, R171, R42 ;  /* 0x000000ab9e2a7223 */ /* 0x000fe2000001002a */
[----:B------:R-:W-:Y:S01]  /*1ac0*/  SHF.R.U32.HI R175, RZ, 0x10, R33 ;  /* 0x00000010ffaf7819 */ /* 0x000fe20000011621 */
        /* <DEDUP_REMOVED lines=12> */
[----:B------:R-:W-:Y:S02]  /*1b90*/  FMUL.FTZ R160, R115, R10 ;  /* 0x0000000a73a07220 */ /* 0x000fe40000410000 */
[----:B------:R-:W-:Y:S02]  /*1ba0*/  FADD.FTZ R5, R6, R37 ;  /* 0x0000002506057221 */ /* 0x000fe40000010000 */
[----:B------:R-:W-:Y:S01]  /*1bb0*/  FFMA.FTZ R2, R37, R146, R2 ;  /* 0x0000009225027223 */ /* 0x000fe20000010002 */
[----:B------:R-:W-:Y:S01]  /*1bc0*/  HADD2.F32 R162, -RZ, R11.H0_H0 ;  /* 0x2000000bffa27230 */ /* 0x000fe20000004100 */
[----:B------:R-:W-:Y:S02]  /*1bd0*/  @!P0 FMUL.FTZ R21, R130, R191 ;  /* 0x000000bf82158220 */ /* 0x000fe40000410000 */
[----:B------:R-:W-:-:S02]  /*1be0*/  FADD.FTZ R60, R175, R60 ;  /* 0x0000003caf3c7221 */ /* 0x000fc40000010000 */
[----:B------:R-:W-:Y:S02]  /*1bf0*/  FFMA.FTZ R43, R175, R148, R43 ;  /* 0x00000094af2b7223 */ /* 0x000fe4000001002b */
        /* <DEDUP_REMOVED lines=11> */
[C---:B------:R-:W-:Y:S02]  /*1cb0*/  FADD.FTZ R62, R177.reuse, R62 ;  /* 0x0000003eb13e7221 */ /* 0x040fe40000010000 */
[----:B------:R-:W-:-:S02]  /*1cc0*/  FFMA.FTZ R45, R177, R22, R45 ;  /* 0x00000016b12d7223 */ /* 0x000fc4000001002d */
[----:B------:R-:W-:Y:S02]  /*1cd0*/  FMUL.FTZ R177, R93, R177 ;  /* 0x000000b15db17220 */ /* 0x000fe40000410000 */
[----:B------:R-:W-:Y:S02]  /*1ce0*/  FADD.FTZ R6, R5, R162 ;  /* 0x000000a205067221 */ /* 0x000fe40000010000 */
[----:B------:R-:W-:Y:S01]  /*1cf0*/  FFMA.FTZ R2, R162, R21, R2 ;  /* 0x00000015a2027223 */ /* 0x000fe20000010002 */
[----:B------:R-:W-:Y:S01]  /*1d00*/  HADD2.F32 R181, -RZ, R181.H0_H0 ;  /* 0x200000b5ffb57230 */ /* 0x000fe20000004100 */
[----:B------:R-:W-:Y:S02]  /*1d10*/  @P0 FADD.FTZ R4, -R131, R24 ;  /* 0x0000001883040221 */ /* 0x000fe40000010100 */
[C---:B------:R-:W-:Y:S02]  /*1d20*/  @!P0 FMUL.FTZ R20, R130.reuse, R197 ;  /* 0x000000c582148220 */ /* 0x040fe40000410000 */
[----:B------:R-:W-:-:S02]  /*1d30*/  @!P0 FMUL.FTZ R23, R130, R195 ;  /* 0x000000c382178220 */ /* 0x000fc40000410000 */
[----:B------:R-:W-:Y:S02]  /*1d40*/  FMUL.FTZ R164, R111, R12 ;  /* 0x0000000c6fa47220 */ /* 0x000fe40000410000 */
[----:B------:R-:W-:Y:S02]  /*1d50*/  FADD.FTZ R5, R6, R177 ;  /* 0x000000b106057221 */ /* 0x000fe40000010000 */
[----:B------:R-:W-:Y:S01]  /*1d60*/  FFMA.FTZ R2, R177, R22, R2 ;  /* 0x00000016b1027223 */ /* 0x000fe20000010002 */
[----:B------:R-:W-:Y:S01]  /*1d70*/  HADD2.F32 R168, -RZ, R13.H0_H0 ;  /* 0x2000000dffa87230 */ /* 0x000fe20000004100 */
        /* <DEDUP_REMOVED lines=9> */
[----:B------:R-:W-:Y:S01]  /*1e10*/  HADD2.F32 R179, -RZ, R179.H0_H0 ;  /* 0x200000b3ffb37230 */ /* 0x000fe20000004100 */
[----:B------:R-:W-:-:S02]  /*1e20*/  @!P0 FMUL.FTZ R26, R130, R201 ;  /* 0x000000c9821a8220 */ /* 0x000fc40000410000 */
[C---:B------:R-:W-:Y:S02]  /*1e30*/  FADD.FTZ R67, R168.reuse, R67 ;  /* 0x00000043a8437221 */ /* 0x040fe40000010000 */
[----:B------:R-:W-:Y:S02]  /*1e40*/  FFMA.FTZ R50, R168, R27, R50 ;  /* 0x0000001ba8327223 */ /* 0x000fe40000010032 */
[----:B------:R-:W-:Y:S02]  /*1e50*/  FMUL.FTZ R168, R109, R168 ;  /* 0x000000a86da87220 */ /* 0x000fe40000410000 */
[----:B------:R-:W-:Y:S02]  /*1e60*/  FADD.FTZ R5, R6, R181 ;  /* 0x000000b506057221 */ /* 0x000fe40000010000 */
[----:B------:R-:W-:Y:S01]  /*1e70*/  FFMA.FTZ R2, R181, R20, R2 ;  /* 0x00000014b5027223 */ /* 0x000fe20000010002 */
[----:B------:R-:W-:Y:S01]  /*1e80*/  LOP3.LUT P1, RZ, R102, 0xff, RZ, 0xc0, !PT ;  /* 0x000000ff66ff7812 */ /* 0x000fe2000782c0ff */
[----:B------:R-:W-:Y:S01]  /*1e90*/  HADD2.F32 R14, -RZ, R14.H0_H0 ;  /* 0x2000000eff0e7230 */ /* 0x000fe20000004100 */
[----:B------:R-:W-:-:S02]  /*1ea0*/  FADD.FTZ R66, R179, R66 ;  /* 0x00000042b3427221 */ /* 0x000fc40000010000 */
[----:B------:R-:W-:Y:S02]  /*1eb0*/  FFMA.FTZ R49, R179, R26, R49 ;  /* 0x0000001ab3317223 */ /* 0x000fe40000010031 */
[----:B------:R-:W-:Y:S02]  /*1ec0*/  FMUL.FTZ R179, R91, R179 ;  /* 0x000000b35bb37220 */ /* 0x000fe40000410000 */
[----:B------:R-:W-:Y:S02]  /*1ed0*/  FADD.FTZ R6, R5, R168 ;  /* 0x000000a805067221 */ /* 0x000fe40000010000 */
[----:B------:R-:W-:Y:S01]  /*1ee0*/  FFMA.FTZ R2, R168, R27, R2 ;  /* 0x0000001ba8027223 */ /* 0x000fe20000010002 */
[----:B------:R-:W-:Y:S01]  /*1ef0*/  HADD2.F32 R3, -RZ, R15.H0_H0 ;  /* 0x2000000fff037230 */ /* 0x000fe20000004100 */
[----:B------:R-:W-:Y:S01]  /*1f00*/  @!P0 FMUL.FTZ R25, R130, R203 ;  /* 0x000000cb82198220 */ /* 0x000fe20000410000 */
[----:B------:R-:W-:Y:S01]  /*1f10*/  SHF.R.U32.HI R4, RZ, 0x5, R76 ;  /* 0x00000005ff047819 */ /* 0x000fe2000001164c */
[----:B------:R-:W-:-:S02]  /*1f20*/  FMUL.FTZ R166, R107, R14 ;  /* 0x0000000e6ba67220 */ /* 0x000fc40000410000 */
[----:B------:R-:W-:Y:S02]  /*1f30*/  FADD.FTZ R5, R6, R179 ;  /* 0x000000b306057221 */ /* 0x000fe40000010000 */
[----:B------:R-:W-:Y:S01]  /*1f40*/  FFMA.FTZ R2, R179, R26, R2 ;  /* 0x0000001ab3027223 */ /* 0x000fe20000010002 */
[----:B------:R-:W-:Y:S01]  /*1f50*/  LOP3.LUT R170, R4, 0x7fffff8, RZ, 0xc0, !PT ;  /* 0x07fffff804aa7812 */ /* 0x000fe200078ec0ff */
[----:B0-----:R-:W-:Y:S02]  /*1f60*/  @P0 FMUL.FTZ R24, R24, R211 ;  /* 0x000000d318180220 */ /* 0x001fe40000410000 */
[----:B------:R-:W-:Y:S02]  /*1f70*/  @!P0 FMUL.FTZ R24, R130, R205 ;  /* 0x000000cd82188220 */ /* 0x000fe40000410000 */
        /* <DEDUP_REMOVED lines=19> */
.L_x_219:
        /* <DEDUP_REMOVED lines=18> */
.L_x_220:
        /* <DEDUP_REMOVED lines=32> */
.L_x_214:
[----:B------:R-:W-:Y:S05]  /*23d0*/  BSYNC B0 ;  /* 0x0000000000007941 */ /* 0x000fea0003800000 */
.L_x_213:
        /* <DEDUP_REMOVED lines=29> */
.L_x_216:
[----:B------:R-:W2:Y:S01]  /*25b0*/  LDG.E.STRONG.GPU R4, [R2.64] ;  /* 0x0000000602047981 */ /* 0x000ea2000c1ef900 */
[----:B------:R-:W-:Y:S01]  /*25c0*/  YIELD ;  /* 0x0000000000007946 */ /* 0x000fe20003800000 */
[----:B--2---:R-:W-:Y:S01]  /*25d0*/  ISETP.NE.AND P0, PT, R4, R7, PT ;  /* 0x000000070400720c */ /* 0x004fe20003f05270 */
[----:B------:R-:W-:-:S12]  /*25e0*/  CCTL.IVALL ;  /* 0x00000000ff00798f */ /* 0x000fd80002000000 */
[----:B------:R-:W-:Y:S05]  /*25f0*/  @P0 BRA `(.L_x_216) ;  /* 0xffffffb000000947 */ /* 0x000fea000383ffff */
.L_x_215:
        /* <DEDUP_REMOVED lines=135> */
.L_x_217:
        /* <DEDUP_REMOVED lines=45> */
.L_x_210:
        /* <DEDUP_REMOVED lines=32> */
.L_x_211:
[----:B------:R-:W-:Y:S02]  /*3340*/  MOV R6, R8 ;  /* 0x0000000800067202 */ /* 0x000fe40000000f00 */
[----:B------:R-:W-:-:S02]  /*3350*/  MOV R11, 0x10 ;  /* 0x00000010000b7802 */ /* 0x000fc40000000f00 */
[----:B------:R-:W-:Y:S02]  /*3360*/  MOV R12, 0x1f ;  /* 0x0000001f000c7802 */ /* 0x000fe40000000f00 */
[----:B------:R-:W-:Y:S02]  /*3370*/  MOV R13, 0xffffffff ;  /* 0xffffffff000d7802 */ /* 0x000fe40000000f00 */
[----:B------:R-:W-:Y:S02]  /*3380*/  MOV R2, 0x33a0 ;  /* 0x000033a000027802 */ /* 0x000fe40000000f00 */
[----:B------:R-:W-:Y:S05]  /*3390*/  CALL.REL.NOINC `($__internal_15_$__cuda_sm70_shflsync_down_p) ;  /* 0x0000045000007944 */ /* 0x000fea0003c00000 */
[----:B-1----:R-:W-:Y:S01]  /*33a0*/  MOV R5, R12 ;  /* 0x0000000c00057202 */ /* 0x002fe20000000f00 */
[----:B0-----:R-:W-:Y:S05]  /*33b0*/  BRA `(.L_x_219) ;  /* 0xffffecf000007947 */ /* 0x001fea000383ffff */
.L_x_212:
[----:B------:R-:W-:Y:S01]  /*33c0*/  HFMA2.MMA R11, -RZ, RZ, 0, 9.5367431640625e-07 ;  /* 0x00000010ff0b7435 */ /* 0x000fe200000001ff */
[----:B------:R-:W-:Y:S02]  /*33d0*/  MOV R6, R7 ;  /* 0x0000000700067202 */ /* 0x000fe40000000f00 */
[----:B------:R-:W-:Y:S02]  /*33e0*/  MOV R12, 0x1f ;  /* 0x0000001f000c7802 */ /* 0x000fe40000000f00 */
[----:B------:R-:W-:-:S02]  /*33f0*/  MOV R13, 0xffffffff ;  /* 0xffffffff000d7802 */ /* 0x000fc40000000f00 */
[----:B------:R-:W-:Y:S02]  /*3400*/  MOV R2, 0x3420 ;  /* 0x0000342000027802 */ /* 0x000fe40000000f00 */
[----:B01----:R-:W-:Y:S05]  /*3410*/  CALL.REL.NOINC `($__internal_15_$__cuda_sm70_shflsync_down_p) ;  /* 0x000003d000007944 */ /* 0x003fea0003c00000 */
[----:B------:R-:W-:Y:S01]  /*3420*/  FADD.FTZ R8, R8, R5 ;  /* 0x0000000508087221 */ /* 0x000fe20000010000 */
[----:B0-----:R-:W-:Y:S01]  /*3430*/  HFMA2.MMA R11, -RZ, RZ, 0, 4.76837158203125e-07 ;  /* 0x00000008ff0b7435 */ /* 0x001fe200000001ff */
[----:B-1----:R-:W-:Y:S01]  /*3440*/  FADD.FTZ R7, R7, R12 ;  /* 0x0000000c07077221 */ /* 0x002fe20000010000 */
[----:B------:R-:W-:Y:S02]  /*3450*/  MOV R12, 0x1f ;  /* 0x0000001f000c7802 */ /* 0x000fe40000000f00 */
[----:B------:R-:W-:Y:S02]  /*3460*/  MOV R13, 0xffffffff ;  /* 0xffffffff000d7802 */ /* 0x000fe40000000f00 */
[----:B------:R-:W-:Y:S02]  /*3470*/  MOV R6, R8 ;  /* 0x0000000800067202 */ /* 0x000fe40000000f00 */
[----:B------:R-:W-:Y:S02]  /*3480*/  MOV R2, 0x34a0 ;  /* 0x000034a000027802 */ /* 0x000fe40000000f00 */
[----:B------:R-:W-:Y:S05]  /*3490*/  CALL.REL.NOINC `($__internal_15_$__cuda_sm70_shflsync_down_p) ;  /* 0x0000035000007944 */ /* 0x000fea0003c00000 */
[----:B0-----:R-:W-:Y:S01]  /*34a0*/  HFMA2.MMA R11, -RZ, RZ, 0, 4.76837158203125e-07 ;  /* 0x00000008ff0b7435 */ /* 0x001fe200000001ff */
[----:B-1----:R-:W-:-:S02]  /*34b0*/  MOV R5, R12 ;  /* 0x0000000c00057202 */ /* 0x002fc40000000f00 */
[----:B------:R-:W-:Y:S02]  /*34c0*/  MOV R6, R7 ;  /* 0x0000000700067202 */ /* 0x000fe40000000f00 */
[----:B------:R-:W-:Y:S02]  /*34d0*/  MOV R12, 0x1f ;  /* 0x0000001f000c7802 */ /* 0x000fe40000000f00 */
[----:B------:R-:W-:Y:S02]  /*34e0*/  MOV R13, 0xffffffff ;  /* 0xffffffff000d7802 */ /* 0x000fe40000000f00 */
[----:B------:R-:W-:Y:S02]  /*34f0*/  MOV R2, 0x3510 ;  /* 0x0000351000027802 */ /* 0x000fe40000000f00 */
[----:B------:R-:W-:Y:S05]  /*3500*/  CALL.REL.NOINC `($__internal_15_$__cuda_sm70_shflsync_down_p) ;  /* 0x000002e000007944 */ /* 0x000fea0003c00000 */
[----:B------:R-:W-:Y:S01]  /*3510*/  FADD.FTZ R8, R5, R8 ;  /* 0x0000000805087221 */ /* 0x000fe20000010000 */
[----:B0-----:R-:W-:Y:S01]  /*3520*/  HFMA2.MMA R11, -RZ, RZ, 0, 2.384185791015625e-07 ;  /* 0x00000004ff0b7435 */ /* 0x001fe200000001ff */
[----:B-1----:R-:W-:Y:S01]  /*3530*/  FADD.FTZ R7, R7, R12 ;  /* 0x0000000c07077221 */ /* 0x002fe20000010000 */
[----:B------:R-:W-:Y:S02]  /*3540*/  MOV R12, 0x1f ;  /* 0x0000001f000c7802 */ /* 0x000fe40000000f00 */
[----:B------:R-:W-:-:S02]  /*3550*/  MOV R13, 0xffffffff ;  /* 0xffffffff000d7802 */ /* 0x000fc40000000f00 */
[----:B------:R-:W-:Y:S02]  /*3560*/  MOV R6, R8 ;  /* 0x0000000800067202 */ /* 0x000fe40000000f00 */
[----:B------:R-:W-:Y:S02]  /*3570*/  MOV R2, 0x3590 ;  /* 0x0000359000027802 */ /* 0x000fe40000000f00 */
[----:B------:R-:W-:Y:S05]  /*3580*/  CALL.REL.NOINC `($__internal_15_$__cuda_sm70_shflsync_down_p) ;  /* 0x0000026000007944 */ /* 0x000fea0003c00000 */
[----:B0-----:R-:W-:Y:S01]  /*3590*/  HFMA2.MMA R11, -RZ, RZ, 0, 2.384185791015625e-07 ;  /* 0x00000004ff0b7435 */ /* 0x001fe200000001ff */
[----:B-1----:R-:W-:Y:S02]  /*35a0*/  MOV R5, R12 ;  /* 0x0000000c00057202 */ /* 0x002fe40000000f00 */
[----:B------:R-:W-:Y:S02]  /*35b0*/  MOV R6, R7 ;  /* 0x0000000700067202 */ /* 0x000fe40000000f00 */
[----:B------:R-:W-:Y:S02]  /*35c0*/  MOV R12, 0x1f ;  /* 0x0000001f000c7802 */ /* 0x000fe40000000f00 */
[----:B------:R-:W-:Y:S02]  /*35d0*/  MOV R13, 0xffffffff ;  /* 0xffffffff000d7802 */ /* 0x000fe40000000f00 */
[----:B------:R-:W-:-:S02]  /*35e0*/  MOV R2, 0x3600 ;  /* 0x0000360000027802 */ /* 0x000fc40000000f00 */
[----:B------:R-:W-:Y:S05]  /*35f0*/  CALL.REL.NOINC `($__internal_15_$__cuda_sm70_shflsync_down_p) ;  /* 0x000001f000007944 */ /* 0x000fea0003c00000 */
[----:B------:R-:W-:Y:S01]  /*3600*/  FADD.FTZ R8, R5, R8 ;  /* 0x0000000805087221 */ /* 0x000fe20000010000 */
[----:B0-----:R-:W-:Y:S01]  /*3610*/  HFMA2.MMA R11, -RZ, RZ, 0, 1.1920928955078125e-07 ;  /* 0x00000002ff0b7435 */ /* 0x001fe200000001ff */
[----:B-1----:R-:W-:Y:S01]  /*3620*/  FADD.FTZ R9, R7, R12 ;  /* 0x0000000c07097221 */ /* 0x002fe20000010000 */
[----:B------:R-:W-:-:S02]  /*3630*/  MOV R12, 0x1f ;  /* 0x0000001f000c7802 */ /* 0x000fc40000000f00 */
[----:B------:R-:W-:Y:S02]  /*3640*/  MOV R13, 0xffffffff ;  /* 0xffffffff000d7802 */ /* 0x000fe40000000f00 */
[----:B------:R-:W-:Y:S02]  /*3650*/  MOV R6, R8 ;  /* 0x0000000800067202 */ /* 0x000fe40000000f00 */
[----:B------:R-:W-:Y:S02]  /*3660*/  MOV R2, 0x3680 ;  /* 0x0000368000027802 */ /* 0x000fe40000000f00 */
[----:B------:R-:W-:Y:S05]  /*3670*/  CALL.REL.NOINC `($__internal_15_$__cuda_sm70_shflsync_down_p) ;  /* 0x0000017000007944 */ /* 0x000fea0003c00000 */
[----:B0-----:R-:W-:Y:S01]  /*3680*/  HFMA2.MMA R11, -RZ, RZ, 0, 1.1920928955078125e-07 ;  /* 0x00000002ff0b7435 */ /* 0x001fe200000001ff */
[----:B-1----:R-:W-:Y:S02]  /*3690*/  MOV R5, R12 ;  /* 0x0000000c00057202 */ /* 0x002fe40000000f00 */
[----:B------:R-:W-:Y:S02]  /*36a0*/  MOV R6, R9 ;  /* 0x0000000900067202 */ /* 0x000fe40000000f00 */
[----:B------:R-:W-:Y:S02]  /*36b0*/  MOV R12, 0x1f ;  /* 0x0000001f000c7802 */ /* 0x000fe40000000f00 */
[----:B------:R-:W-:-:S02]  /*36c0*/  MOV R13, 0xffffffff ;  /* 0xffffffff000d7802 */ /* 0x000fc40000000f00 */
[----:B------:R-:W-:Y:S02]  /*36d0*/  MOV R2, 0x36f0 ;  /* 0x000036f000027802 */ /* 0x000fe40000000f00 */
[----:B------:R-:W-:Y:S05]  /*36e0*/  CALL.REL.NOINC `($__internal_15_$__cuda_sm70_shflsync_down_p) ;  /* 0x0000010000007944 */ /* 0x000fea0003c00000 */
[----:B------:R-:W-:Y:S01]  /*36f0*/  FADD.FTZ R7, R5, R8 ;  /* 0x0000000805077221 */ /* 0x000fe20000010000 */
[----:B0-----:R-:W-:Y:S01]  /*3700*/  HFMA2.MMA R11, -RZ, RZ, 0, 5.9604644775390625e-08 ;  /* 0x00000001ff0b7435 */ /* 0x001fe200000001ff */
[----:B-1----:R-:W-:Y:S01]  /*3710*/  FADD.FTZ R9, R9, R12 ;  /* 0x0000000c09097221 */ /* 0x002fe20000010000 */
[----:B------:R-:W-:Y:S02]  /*3720*/  MOV R12, 0x1f ;  /* 0x0000001f000c7802 */ /* 0x000fe40000000f00 */
[----:B------:R-:W-:Y:S02]  /*3730*/  MOV R13, 0xffffffff ;  /* 0xffffffff000d7802 */ /* 0x000fe40000000f00 */
[----:B------:R-:W-:Y:S02]  /*3740*/  MOV R6, R7 ;  /* 0x0000000700067202 */ /* 0x000fe40000000f00 */
[----:B------:R-:W-:Y:S02]  /*3750*/  MOV R2, 0x3770 ;  /* 0x0000377000027802 */ /* 0x000fe40000000f00 */
[----:B------:R-:W-:Y:S05]  /*3760*/  CALL.REL.NOINC `($__internal_15_$__cuda_sm70_shflsync_down_p) ;  /* 0x0000008000007944 */ /* 0x000fea0003c00000 */
[----:B0-----:R-:W-:Y:S01]  /*3770*/  HFMA2.MMA R11, -RZ, RZ, 0, 5.9604644775390625e-08 ;  /* 0x00000001ff0b7435 */ /* 0x001fe200000001ff */
[----:B-1----:R-:W-:-:S02]  /*3780*/  MOV R10, R12 ;  /* 0x0000000c000a7202 */ /* 0x002fc40000000f00 */
[----:B------:R-:W-:Y:S02]  /*3790*/  MOV R6, R9 ;  /* 0x0000000900067202 */ /* 0x000fe40000000f00 */
[----:B------:R-:W-:Y:S02]  /*37a0*/  MOV R12, 0x1f ;  /* 0x0000001f000c7802 */ /* 0x000fe40000000f00 */
[----:B------:R-:W-:Y:S02]  /*37b0*/  MOV R13, 0xffffffff ;  /* 0xffffffff000d7802 */ /* 0x000fe40000000f00 */
[----:B------:R-:W-:Y:S02]  /*37c0*/  MOV R2, 0x37e0 ;  /* 0x000037e000027802 */ /* 0x000fe40000000f00 */
[----:B------:R-:W-:Y:S05]  /*37d0*/  CALL.REL.NOINC `($__internal_15_$__cuda_sm70_shflsync_down_p) ;  /* 0x0000001000007944 */ /* 0x000fea0003c00000 */
[----:B01----:R-:W-:Y:S05]  /*37e0*/  BRA `(.L_x_220) ;  /* 0xffffe9e000007947 */ /* 0x003fea000383ffff */
        .weak           $__internal_15_$__cuda_sm70_shflsync_down_p
        .type           $__internal_15_$__cuda_sm70_shflsync_down_p,@function
        .size           $__internal_15_$__cuda_sm70_shflsync_down_p,(.L_x_3422 - $__internal_15_$__cuda_sm70_shflsync_down_p)
$__internal_15_$__cuda_sm70_shflsync_down_p:
[----:B------:R-:W-:Y:S01]  /*37f0*/  HFMA2.MMA R3, -RZ, RZ, 0, 0 ;  /* 0x00000000ff037435 */ /* 0x000fe200000001ff */
[----:B------:R-:W-:Y:S04]  /*3800*/  WARPSYNC R13 ;  /* 0x0000000d00007348 */ /* 0x000fe80003800000 */
[----:B------:R0:W1:Y:S01]  /*3810*/  SHFL.DOWN PT, R12, R6, R11, R12 ;  /* 0x0800000b060c7389 */ /* 0x00006200000e000c */
[----:B------:R-:W-:Y:S05]  /*3820*/  RET.REL.NODEC R2 `(_ZN10layer_norm13ln_bwd_kernelINS_13Kernel_traitsI6__halffS2_fjLj49152ELj8ELj1ELj8ELj16ENS_18Kernel_traits_baseILj49152ES2_fS2_fjLj256EEEEEEEvNS_9BwdParamsE) ;  /* 0xffffc7d002007950 */ /* 0x000fea0003c3ffff */
.L_x_221:
        /* <DEDUP_REMOVED lines=13> */
.L_x_3422:


//--------------------- .text._ZN10layer_norm22ln_bwd_finalize_kernelINS_22Kernel_traits_finalizeILj49152E6__halfS2_S2_fjLj1024ELj4ENS_18Kernel_traits_baseILj49152ES2_S2_S2_fjLj1024EEEEEEEvNS_9BwdParamsE --------------------------
	.section	.text._ZN10layer_norm22ln_bwd_finalize_kernelINS_22Kernel_traits_finalizeILj49152E6__halfS2_S2_fjLj1024ELj4ENS_18Kernel_traits_baseILj49152ES2_S2_S2_fjLj1024EEEEEEEvNS_9BwdParamsE,"ax",@progbits
	.sectioninfo	@"SHI_REGISTERS=32"
	.align	128
        .global         _ZN10layer_norm22ln_bwd_finalize_kernelINS_22Kernel_traits_finalizeILj49152E6__halfS2_S2_fjLj1024ELj4ENS_18Kernel_traits_baseILj49152ES2_S2_S2_fjLj1024EEEEEEEvNS_9BwdParamsE
        .type           _ZN10layer_norm22ln_bwd_finalize_kernelINS_22Kernel_traits_finalizeILj49152E6__halfS2_S2_fjLj1024ELj4ENS_18Kernel_traits_baseILj49152ES2_S2_S2_fjLj1024EEEEEEEvNS_9BwdParamsE,@function
        .size           _ZN10layer_norm22ln_bwd_finalize_kernelINS_22Kernel_traits_finalizeILj49152E6__halfS2_S2_fjLj1024ELj4ENS_18Kernel_traits_baseILj49152ES2_S2_S2_fjLj1024EEEEEEEvNS_9BwdParamsE,(.L_x_3423 - _ZN10layer_norm22ln_bwd_finalize_kernelINS_22Kernel_traits_finalizeILj49152E6__halfS2_S2_fjLj1024ELj4ENS_18Kernel_traits_baseILj49152ES2_S2_S2_fjLj1024EEEEEEEvNS_9BwdParamsE)
        .other          _ZN10layer_norm22ln_bwd_finalize_kernelINS_22Kernel_traits_finalizeILj49152E6__halfS2_S2_fjLj1024ELj4ENS_18Kernel_traits_baseILj49152ES2_S2_S2_fjLj1024EEEEEEEvNS_9BwdParamsE,@"STO_CUDA_ENTRY STV_DEFAULT"
_ZN10layer_norm22ln_bwd_finalize_kernelINS_22Kernel_traits_finalizeILj49152E6__halfS2_S2_fjLj1024ELj4ENS_18Kernel_traits_baseILj49152ES2_S2_S2_fjLj1024EEEEEEEvNS_9BwdParamsE:
.text._ZN10layer_norm22ln_bwd_finalize_kernelINS_22Kernel_traits_finalizeILj49152E6__halfS2_S2_fjLj1024ELj4ENS_18Kernel_traits_baseILj49152ES2_S2_S2_fjLj1024EEEEEEEvNS_9BwdParamsE:
        /* <DEDUP_REMOVED lines=19> */
.L_x_234:
        /* <DEDUP_REMOVED lines=27> */
.L_x_226:
        /* <DEDUP_REMOVED lines=32> */
.L_x_225:
[----:B------:R-:W-:Y:S05]  /*04e0*/  BSYNC B1 ;  /* 0x0000000000017941 */ /* 0x000fea0003800000 */
.L_x_224:
        /* <DEDUP_REMOVED lines=22> */
.L_x_228:
[----:B------:R-:W-:Y:S05]  /*0650*/  BSYNC B1 ;  /* 0x0000000000017941 */ /* 0x000fea0003800000 */
.L_x_227:
        /* <DEDUP_REMOVED lines=10> */
.L_x_223:
[----:B------:R-:W-:Y:S05]  /*0700*/  BSYNC B0 ;  /* 0x0000000000007941 */ /* 0x000fea0003800000 */
.L_x_222:
        /* <DEDUP_REMOVED lines=11> */
.L_x_235:
        /* <DEDUP_REMOVED lines=18> */
.L_x_236:
[----:B------:R-:W-:Y:S01]  /*08e0*/  @!P1 SHF.R.U32.HI R2, RZ, 0x3, R0 ;  /* 0x00000003ff029819 */ /* 0x000fe20000011600 */
[----:B---3--:R-:W-:Y:S02]  /*08f0*/  FADD.FTZ R5, R5, R10 ;  /* 0x0000000a05057221 */ /* 0x008fe40000010000 */
[----:B--2---:R-:W-:Y:S01]  /*0900*/  FADD.FTZ R7, R7, R4 ;  /* 0x0000000407077221 */ /* 0x004fe20000010000 */
[----:B------:R-:W-:-:S05]  /*0910*/  @!P1 LOP3.LUT R2, R2, 0x1ffffffc, RZ, 0xc0, !PT ;  /* 0x1ffffffc02029812 */ /* 0x000fca00078ec0ff */
[----:B------:R2:W-:Y:S04]  /*0920*/  @!P1 STS [R2+0x2000], R5 ;  /* 0x0020000502009388 */ /* 0x0005e80000000800 */
[----:B------:R2:W-:Y:S02]  /*0930*/  @!P1 STS [R2+0x2080], R7 ;  /* 0x0020800702009388 */ /* 0x0005e40000000800 */
.L_x_229:
        /* <DEDUP_REMOVED lines=13> */
.L_x_233:
[----:B------:R-:W-:Y:S05]  /*0a10*/  BSYNC B0 ;  /* 0x0000000000007941 */ /* 0x000fea0003800000 */
.L_x_232:
[C---:B------:R-:W-:Y:S02]  /*0a20*/  ISETP.GT.U32.AND P1, PT, R18.reuse, -0xc001, PT ;  /* 0xffff3fff1200780c */ /* 0x040fe40003f24070 */
[----:B------:R-:W-:Y:S02]  /*0a30*/  IADD3 R18, R18, 0xc000, RZ ;  /* 0x0000c00012127810 */ /* 0x000fe40007ffe0ff */
[----:B------:R-:W-:-:S09]  /*0a40*/  IADD3 R19, R19, 0x6000, RZ ;  /* 0x0000600013137810 */ /* 0x000fd20007ffe0ff */
[----:B012---:R-:W-:Y:S05]  /*0a50*/  @P1 BRA `(.L_x_234) ;  /* 0xfffff6d000001947 */ /* 0x007fea000383ffff */
[----:B------:R-:W-:Y:S05]  /*0a60*/  EXIT ;  /* 0x000000000000794d */ /* 0x000fea0003800000 */
.L_x_230:
[----:B--2---:R-:W-:Y:S01]  /*0a70*/  IMAD.MOV.U32 R10, RZ, RZ, R4 ;  /* 0x000000ffff0a7224 */ /* 0x004fe200078e0004 */
[----:B------:R-:W-:Y:S01]  /*0a80*/  MOV R9, 0x1 ;  /* 0x0000000100097802 */ /* 0x000fe20000000f00 */
[----:B------:R-:W-:Y:S01]  /*0a90*/  IMAD.MOV.U32 R6, RZ, RZ, 0x1f ;  /* 0x0000001fff067424 */ /* 0x000fe200078e00ff */
[----:B------:R-:W-:Y:S02]  /*0aa0*/  MOV R11, 0xffffffff ;  /* 0xffffffff000b7802 */ /* 0x000fe40000000f00 */
[----:B------:R-:W-:Y:S02]  /*0ab0*/  MOV R2, 0xad0 ;  /* 0x00000ad000027802 */ /* 0x000fe40000000f00 */
[----:B01----:R-:W-:Y:S05]  /*0ac0*/  CALL.REL.NOINC `($__internal_16_$__cuda_sm70_shflsync_bfly_p) ;  /* 0x000003c000007944 */ /* 0x003fea0003c00000 */
[----:B-1----:R-:W-:Y:S01]  /*0ad0*/  IMAD.MOV.U32 R3, RZ, RZ, R6 ;  /* 0x000000ffff037224 */ /* 0x002fe200078e0006 */
[----:B0-----:R-:W-:Y:S05]  /*0ae0*/  BRA `(.L_x_235) ;  /* 0xfffffcd000007947 */ /* 0x001fea000383ffff */
.L_x_231:
[----:B------:R-:W-:Y:S01]  /*0af0*/  HFMA2.MMA R6, -RZ, RZ, 0, 1.847743988037109375e-06 ;  /* 0x0000001fff067435 */ /* 0x000fe200000001ff */
[----:B------:R-:W-:Y:S01]  /*0b00*/  MOV R10, R13 ;  /* 0x0000000d000a7202 */ /* 0x000fe20000000f00 */
[----:B------:R-:W-:Y:S01]  /*0b10*/  IMAD.MOV.U32 R9, RZ, RZ, 0x2 ;  /* 0x00000002ff097424 */ /* 0x000fe200078e00ff */
[----:B------:R-:W-:Y:S01]  /*0b20*/  MOV R2, 0xb50 ;  /* 0x00000b5000027802 */ /* 0x000fe20000000f00 */
[----:B------:R-:W-:-:S02]  /*0b30*/  IMAD.MOV.U32 R11, RZ, RZ, -0x1 ;  /* 0xffffffffff0b7424 */ /* 0x000fc400078e00ff */
[----:B012---:R-:W-:Y:S05]  /*0b40*/  CALL.REL.NOINC `($__internal_16_$__cuda_sm70_shflsync_bfly_p) ;  /* 0x0000034000007944 */ /* 0x007fea0003c00000 */
[----:B01----:R-:W-:Y:S01]  /*0b50*/  FADD.FTZ R10, R13, R6 ;  /* 0x000000060d0a7221 */ /* 0x003fe20000010000 */
[----:B------:R-:W-:Y:S01]  /*0b60*/  MOV R9, 0x4 ;  /* 0x0000000400097802 */ /* 0x000fe20000000f00 */
[----:B------:R-:W-:Y:S01]  /*0b70*/  IMAD.MOV.U32 R6, RZ, RZ, 0x1f ;  /* 0x0000001fff067424 */ /* 0x000fe200078e00ff */
[----:B------:R-:W-:-:S02]  /*0b80*/  MOV R11, 0xffffffff ;  /* 0xffffffff000b7802 */ /* 0x000fc40000000f00 */
[----:B------:R-:W-:Y:S02]  /*0b90*/  MOV R2, 0xbb0 ;  /* 0x00000bb000027802 */ /* 0x000fe40000000f00 */
[----:B------:R-:W-:Y:S05]  /*0ba0*/  CALL.REL.NOINC `($__internal_16_$__cuda_sm70_shflsync_bfly_p) ;  /* 0x000002e000007944 */ /* 0x000fea0003c00000 */
[----:B01----:R-:W-:Y:S01]  /*0bb0*/  FADD.FTZ R10, R10, R6 ;  /* 0x000000060a0a7221 */ /* 0x003fe20000010000 */
[----:B------:R-:W-:Y:S01]  /*0bc0*/  HFMA2.MMA R6, -RZ, RZ, 0, 1.847743988037109375e-06 ;  /* 0x0000001fff067435 */ /* 0x000fe200000001ff */
[----:B------:R-:W-:Y:S01]  /*0bd0*/  IMAD.MOV.U32 R9, RZ, RZ, 0x8 ;  /* 0x00000008ff097424 */ /* 0x000fe200078e00ff */
[----:B------:R-:W-:Y:S01]  /*0be0*/  MOV R2, 0xc10 ;  /* 0x00000c1000027802 */ /* 0x000fe20000000f00 */
[----:B------:R-:W-:-:S03]  /*0bf0*/  IMAD.MOV.U32 R11, RZ, RZ, -0x1 ;  /* 0xffffffffff0b7424 */ /* 0x000fc600078e00ff */
[----:B------:R-:W-:Y:S05]  /*0c00*/  CALL.REL.NOINC `($__internal_16_$__cuda_sm70_shflsync_bfly_p) ;  /* 0x0000028000007944 */ /* 0x000fea0003c00000 */
[----:B-1----:R-:W-:Y:S01]  /*0c10*/  FADD.FTZ R4, R10, R6 ;  /* 0x000000060a047221 */ /* 0x002fe20000010000 */
[----:B0-----:R-:W-:Y:S01]  /*0c20*/  MOV R9, 0x10 ;  /* 0x0000001000097802 */ /* 0x001fe20000000f00 */
[----:B------:R-:W-:Y:S01]  /*0c30*/  IMAD.MOV.U32 R6, RZ, RZ, 0x1f ;  /* 0x0000001fff067424 */ /* 0x000fe200078e00ff */
[----:B------:R-:W-:Y:S01]  /*0c40*/  MOV R11, 0xffffffff ;  /* 0xffffffff000b7802 */ /* 0x000fe20000000f00 */
[----:B------:R-:W-:Y:S01]  /*0c50*/  IMAD.MOV.U32 R10, RZ, RZ, R4 ;  /* 0x000000ffff0a7224 */ /* 0x000fe200078e0004 */
[----:B------:R-:W-:Y:S02]  /*0c60*/  MOV R2, 0xc80 ;  /* 0x00000c8000027802 */ /* 0x000fe40000000f00 */
[----:B------:R-:W-:Y:S05]  /*0c70*/  CALL.REL.NOINC `($__internal_16_$__cuda_sm70_shflsync_bfly_p) ;  /* 0x0000021000007944 */ /* 0x000fea0003c00000 */
[----:B0-----:R-:W-:Y:S01]  /*0c80*/  HFMA2.MMA R9, -RZ, RZ, 0, 5.9604644775390625e-08 ;  /* 0x00000001ff097435 */ /* 0x001fe200000001ff */
[----:B-1----:R-:W-:Y:S01]  /*0c90*/  MOV R7, R6 ;  /* 0x0000000600077202 */ /* 0x002fe20000000f00 */
[----:B------:R-:W-:Y:S01]  /*0ca0*/  IMAD.MOV.U32 R10, RZ, RZ, R5 ;  /* 0x000000ffff0a7224 */ /* 0x000fe200078e0005 */
[----:B------:R-:W-:Y:S01]  /*0cb0*/  MOV R6, 0x1f ;  /* 0x0000001f00067802 */ /* 0x000fe20000000f00 */
[----:B------:R-:W-:Y:S01]  /*0cc0*/  IMAD.MOV.U32 R11, RZ, RZ, -0x1 ;  /* 0xffffffffff0b7424 */ /* 0x000fe200078e00ff */
[----:B------:R-:W-:-:S02]  /*0cd0*/  MOV R2, 0xcf0 ;  /* 0x00000cf000027802 */ /* 0x000fc40000000f00 */
[----:B------:R-:W-:Y:S05]  /*0ce0*/  CALL.REL.NOINC `($__internal_16_$__cuda_sm70_shflsync_bfly_p) ;  /* 0x000001a000007944 */ /* 0x000fea0003c00000 */
[----:B0-----:R-:W-:Y:S01]  /*0cf0*/  HFMA2.MMA R9, -RZ, RZ, 0, 1.1920928955078125e-07 ;  /* 0x00000002ff097435 */ /* 0x001fe200000001ff */
[----:B-1----:R-:W-:Y:S01]  /*0d00*/  FADD.FTZ R10, R5, R6 ;  /* 0x00000006050a7221 */ /* 0x002fe20000010000 */
[----:B------:R-:W-:Y:S01]  /*0d10*/  MOV R6, 0x1f ;  /* 0x0000001f00067802 */ /* 0x000fe20000000f00 */
[----:B------:R-:W-:Y:S01]  /*0d20*/  IMAD.MOV.U32 R11, RZ, RZ, -0x1 ;  /* 0xffffffffff0b7424 */ /* 0x000fe200078e00ff */
[----:B------:R-:W-:-:S02]  /*0d30*/  MOV R2, 0xd50 ;  /* 0x00000d5000027802 */ /* 0x000fc40000000f00 */
[----:B------:R-:W-:Y:S05]  /*0d40*/  CALL.REL.NOINC `($__internal_16_$__cuda_sm70_shflsync_bfly_p) ;  /* 0x0000014000007944 */ /* 0x000fea0003c00000 */
[----:B0-----:R-:W-:Y:S01]  /*0d50*/  HFMA2.MMA R9, -RZ, RZ, 0, 2.384185791015625e-07 ;  /* 0x00000004ff097435 */ /* 0x001fe200000001ff */
[----:B-1----:R-:W-:Y:S01]  /*0d60*/  FADD.FTZ R10, R10, R6 ;  /* 0x000000060a0a7221 */ /* 0x002fe20000010000 */
[----:B------:R-:W-:Y:S01]  /*0d70*/  MOV R6, 0x1f ;  /* 0x0000001f00067802 */ /* 0x000fe20000000f00 */
[----:B------:R-:W-:Y:S01]  /*0d80*/  IMAD.MOV.U32 R11, RZ, RZ, -0x1 ;  /* 0xffffffffff0b7424 */ /* 0x000fe200078e00ff */
[----:B------:R-:W-:-:S02]  /*0d90*/  MOV R2, 0xdb0 ;  /* 0x00000db000027802 */ /* 0x000fc40000000f00 */
[----:B------:R-:W-:Y:S05]  /*0da0*/  CALL.REL.NOINC `($__internal_16_$__cuda_sm70_shflsync_bfly_p) ;  /* 0x000000e000007944 */ /* 0x000fea0003c00000 */
[----:B0-----:R-:W-:Y:S01]  /*0db0*/  HFMA2.MMA R9, -RZ, RZ, 0, 4.76837158203125e-07 ;  /* 0x00000008ff097435 */ /* 0x001fe200000001ff */
[----:B-1----:R-:W-:Y:S01]  /*0dc0*/  FADD.FTZ R10, R10, R6 ;  /* 0x000000060a0a7221 */ /* 0x002fe20000010000 */
[----:B------:R-:W-:Y:S01]  /*0dd0*/  MOV R6, 0x1f ;  /* 0x0000001f00067802 */ /* 0x000fe20000000f00 */
[----:B------:R-:W-:Y:S01]  /*0de0*/  IMAD.MOV.U32 R11, RZ, RZ, -0x1 ;  /* 0xffffffffff0b7424 */ /* 0x000fe200078e00ff */
[----:B------:R-:W-:-:S02]  /*0df0*/  MOV R2, 0xe10 ;  /* 0x00000e1000027802 */ /* 0x000fc40000000f00 */
[----:B------:R-:W-:Y:S05]  /*0e00*/  CALL.REL.NOINC `($__internal_16_$__cuda_sm70_shflsync_bfly_p) ;  /* 0x0000008000007944 */ /* 0x000fea0003c00000 */
[----:B0-----:R-:W-:Y:S01]  /*0e10*/  HFMA2.MMA R9, -RZ, RZ, 0, 9.5367431640625e-07 ;  /* 0x00000010ff097435 */ /* 0x001fe200000001ff */
[----:B-1----:R-:W-:Y:S01]  /*0e20*/  FADD.FTZ R10, R10, R6 ;  /* 0x000000060a0a7221 */ /* 0x002fe20000010000 */
[----:B------:R-:W-:Y:S01]  /*0e30*/  MOV R6, 0x1f ;  /* 0x0000001f00067802 */ /* 0x000fe20000000f00 */
[----:B------:R-:W-:Y:S01]  /*0e40*/  IMAD.MOV.U32 R11, RZ, RZ, -0x1 ;  /* 0xffffffffff0b7424 */ /* 0x000fe200078e00ff */
[----:B------:R-:W-:-:S02]  /*0e50*/  MOV R2, 0xe70 ;  /* 0x00000e7000027802 */ /* 0x000fc40000000f00 */
[----:B------:R-:W-:Y:S05]  /*0e60*/  CALL.REL.NOINC `($__internal_16_$__cuda_sm70_shflsync_bfly_p) ;  /* 0x0000002000007944 */ /* 0x000fea0003c00000 */
[----:B-1----:R-:W-:Y:S01]  /*0e70*/  MOV R5, R6 ;  /* 0x0000000600057202 */ /* 0x002fe20000000f00 */
[----:B0-----:R-:W-:Y:S05]  /*0e80*/  BRA `(.L_x_236) ;  /* 0xfffffa5000007947 */ /* 0x001fea000383ffff */
        .weak           $__internal_16_$__cuda_sm70_shflsync_bfly_p
        .type           $__internal_16_$__cuda_sm70_shflsync_bfly_p,@function
        .size           $__internal_16_$__cuda_sm70_shflsync_bfly_p,(.L_x_3423 - $__internal_16_$__cuda_sm70_shflsync_bfly_p)
$__internal_16_$__cuda_sm70_shflsync_bfly_p:
[----:B------:R-:W-:Y:S01]  /*0e90*/  HFMA2.MMA R3, -RZ, RZ, 0, 0 ;  /* 0x00000000ff037435 */ /* 0x000fe200000001ff */
[----:B------:R-:W-:Y:S04]  /*0ea0*/  WARPSYNC R11 ;  /* 0x0000000b00007348 */ /* 0x000fe80003800000 */
[----:B------:R0:W1:Y:S01]  /*0eb0*/  SHFL.BFLY PT, R6, R10, R9, R6 ;  /* 0x0c0000090a067389 */ /* 0x00006200000e0006 */
[----:B------:R-:W-:Y:S05]  /*0ec0*/  RET.REL.NODEC R2 `(_ZN10layer_norm22ln_bwd_finalize_kernelINS_22Kernel_traits_finalizeILj49152E6__halfS2_S2_fjLj1024ELj4ENS_18Kernel_traits_baseILj49152ES2_S2_S2_fjLj1024EEEEEEEvNS_9BwdParamsE) ;  /* 0xfffff13002007950 */ /* 0x000fea0003c3ffff */
.L_x_237:
        /* <DEDUP_REMOVED lines=11> */
.L_x_3423:


//--------------------- .text._ZN10layer_norm13ln_bwd_kernelINS_13Kernel_traitsI6__halfS2_S2_fjLj49152ELj8ELj1ELj8ELj16ENS_18Kernel_traits_baseILj49152ES2_S2_S2_fjLj256EEEEEEEvNS_9BwdParamsE --------------------------
	.section	.text._ZN10layer_norm13ln_bwd_kernelINS_13Kernel_traitsI6__halfS2_S2_fjLj49152ELj8ELj1ELj8ELj16ENS_18Kernel_traits_baseILj49152ES2_S2_S2_fjLj256EEEEEEEvNS_9BwdParamsE,"ax",@progbits
	.sectioninfo	@"SHI_REGISTERS=196"
	.align	128
        .global         _ZN10layer_norm13ln_bwd_kernelINS_13Kernel_traitsI6__halfS2_S2_fjLj49152ELj8ELj1ELj8ELj16ENS_18Kernel_traits_baseILj49152ES2_S2_S2_fjLj256EEEEEEEvNS_9BwdParamsE
        .type           _ZN10layer_norm13ln_bwd_kernelINS_13Kernel_traitsI6__halfS2_S2_fjLj49152ELj8ELj1ELj8ELj16ENS_18Kernel_traits_baseILj49152ES2_S2_S2_fjLj256EEEEEEEvNS_9BwdParamsE,@function
        .size           _ZN10layer_norm13ln_bwd_kernelINS_13Kernel_traitsI6__halfS2_S2_fjLj49152ELj8ELj1ELj8ELj16ENS_18Kernel_traits_baseILj49152ES2_S2_S2_fjLj256EEEEEEEvNS_9BwdParamsE,(.L_x_3424 - _ZN10layer_norm13ln_bwd_kernelINS_13Kernel_traitsI6__halfS2_S2_fjLj49152ELj8ELj1ELj8ELj16ENS_18Kernel_traits_baseILj49152ES2_S2_S2_fjLj256EEEEEEEvNS_9BwdParamsE)
        .other          _ZN10layer_norm13ln_bwd_kernelINS_13Kernel_traitsI6__halfS2_S2_fjLj49152ELj8ELj1ELj8ELj16ENS_18Kernel_traits_baseILj49152ES2_S2_S2_fjLj256EEEEEEEvNS_9BwdParamsE,@"STO_CUDA_ENTRY STV_DEFAULT"
_ZN10layer_norm13ln_bwd_kernelINS_13Kernel_traitsI6__halfS2_S2_fjLj49152ELj8ELj1ELj8ELj16ENS_18Kernel_traits_baseILj49152ES2_S2_S2_fjLj256EEEEEEEvNS_9BwdParamsE:
.text._ZN10layer_norm13ln_bwd_kernelINS_13Kernel_traitsI6__halfS2_S2_fjLj49152ELj8ELj1ELj8ELj16ENS_18Kernel_traits_baseILj49152ES2_S2_S2_fjLj256EEEEEEEvNS_9BwdParamsE:
        /* <DEDUP_REMOVED lines=15> */
[C---:B------:R-:W-:Y:S01]  /*00f0*/  @P0 LEA R6, P1, R29.reuse, c[0x0][0x198], 0x4 ;  /* 0x000066001d060a11 */ /* 0x040fe200078220ff */
        /* <DEDUP_REMOVED lines=40> */
[--C-:B-----5:R-:W-:Y:S01]  /*0380*/  HADD2.F32 R80, -RZ, R84.reuse.H0_H0 ;  /* 0x20000054ff507230 */ /* 0x120fe20000004100 */
[----:B------:R-:W-:Y:S01]  /*0390*/  LEA R128, R19, 0x8, 0x3 ;  /* 0x0000000813807811 */ /* 0x000fe200078e18ff */
[----:B------:R-:W-:Y:S01]  /*03a0*/  HADD2.F32 R81, -RZ, R84.H1_H1 ;  /* 0x30000054ff517230 */ /* 0x000fe20000004100 */
[----:B------:R-:W-:Y:S01]  /*03b0*/  MOV R79, 0x1 ;  /* 0x00000001004f7802 */ /* 0x000fe20000000f00 */
[--C-:B------:R-:W-:Y:S01]  /*03c0*/  HADD2.F32 R82, -RZ, R85.reuse.H0_H0 ;  /* 0x20000055ff527230 */ /* 0x100fe20000004100 */
[----:B------:R-:W-:Y:S01]  /*03d0*/  SHF.L.U32 R129, R32, 0x3, RZ ;  /* 0x0000000320817819 */ /* 0x000fe200000006ff */
        /* <DEDUP_REMOVED lines=30> */
[----:B------:R-:W-:Y:S01]  /*05c0*/  HADD2.F32 R86, -RZ, R87.H0_H0 ;  /* 0x20000057ff567230 */ /* 0x000fe20000004100 */
[----:B------:R-:W-:Y:S01]  /*05d0*/  CS2R R70, SRZ ;  /* 0x0000000000467805 */ /* 0x000fe2000001ff00 */
[----:B------:R-:W-:Y:S01]  /*05e0*/  HADD2.F32 R94, -RZ, R95.H0_H0 ;  /* 0x2000005fff5e7230 */ /* 0x000fe20000004100 */
[----:B------:R-:W-:Y:S01]  /*05f0*/  CS2R R68, SRZ ;  /* 0x0000000000447805 */ /* 0x000fe2000001ff00 */
[----:B------:R-:W-:Y:S01]  /*0600*/  HADD2.F32 R102, -RZ, R103.H0_H0 ;  /* 0x20000067ff667230 */ /* 0x000fe20000004100 */
[----:B------:R-:W-:Y:S01]  /*0610*/  CS2R R74, SRZ ;  /* 0x00000000004a7805 */ /* 0x000fe2000001ff00 */
[----:B------:R-:W-:Y:S01]  /*0620*/  HADD2.F32 R87, -RZ, R87.H1_H1 ;  /* 0x30000057ff577230 */ /* 0x000fe20000004100 */
[----:B------:R-:W-:Y:S01]  /*0630*/  CS2R R72, SRZ ;  /* 0x0000000000487805 */ /* 0x000fe2000001ff00 */
[----:B------:R-:W-:Y:S01]  /*0640*/  HADD2.F32 R95, -RZ, R95.H1_H1 ;  /* 0x3000005fff5f7230 */ /* 0x000fe20000004100 */
[----:B------:R-:W-:Y:S01]  /*0650*/  CS2R R76, SRZ ;  /* 0x00000000004c7805 */ /* 0x000fe2000001ff00 */
[----:B------:R-:W-:Y:S01]  /*0660*/  HADD2.F32 R103, -RZ, R103.H1_H1 ;  /* 0x30000067ff677230 */ /* 0x000fe20000004100 */
[----:B------:R-:W-:Y:S01]  /*0670*/  MOV R33, RZ ;  /* 0x000000ff00217202 */ /* 0x000fe20000000f00 */
[----:B------:R-:W-:Y:S01]  /*0680*/  CS2R R42, SRZ ;  /* 0x00000000002a7805 */ /* 0x000fe2000001ff00 */
[----:B------:R-:W-:Y:S01]  /*0690*/  CS2R R46, SRZ ;  /* 0x00000000002e7805 */ /* 0x000fe2000001ff00 */
[----:B------:R-:W-:Y:S01]  /*06a0*/  CS2R R48, SRZ ;  /* 0x0000000000307805 */ /* 0x000fe2000001ff00 */
[----:B------:R-:W-:Y:S01]  /*06b0*/  CS2R R64, SRZ ;  /* 0x0000000000407805 */ /* 0x000fe2000001ff00 */
[----:B------:R-:W-:-:S02]  /*06c0*/  MOV R130, RZ ;  /* 0x000000ff00827202 */ /* 0x000fc40000000f00 */
[----:B------:R-:W-:Y:S02]  /*06d0*/  MOV R78, RZ ;  /* 0x000000ff004e7202 */ /* 0x000fe40000000f00 */
[----:B------:R-:W-:Y:S01]  /*06e0*/  LOP3.LUT R131, R131, 0x7, RZ, 0xc0, !PT ;  /* 0x0000000783837812 */ /* 0x000fe200078ec0ff */
[--C-:B--2---:R-:W-:Y:S02]  /*06f0*/  HADD2.F32 R104, -RZ, R108.reuse.H0_H0 ;  /* 0x2000006cff687230 */ /* 0x104fe40000004100 */
[----:B------:R-:W-:Y:S02]  /*0700*/  HADD2.F32 R105, -RZ, R108.H1_H1 ;  /* 0x3000006cff697230 */ /* 0x000fe40000004100 */
[--C-:B------:R-:W-:Y:S02]  /*0710*/  HADD2.F32 R106, -RZ, R109.reuse.H0_H0 ;  /* 0x2000006dff6a7230 */ /* 0x100fe40000004100 */
[----:B------:R-:W-:Y:S02]  /*0720*/  HADD2.F32 R107, -RZ, R109.H1_H1 ;  /* 0x3000006dff6b7230 */ /* 0x000fe40000004100 */
[----:B---3--:R-:W-:-:S02]  /*0730*/  HADD2.F32 R112, -RZ, R116.H0_H0 ;  /* 0x20000074ff707230 */ /* 0x008fc40000004100 */
[----:B------:R-:W-:Y:S02]  /*0740*/  HADD2.F32 R113, -RZ, R116.H1_H1 ;  /* 0x30000074ff717230 */ /* 0x000fe40000004100 */
[--C-:B------:R-:W-:Y:S02]  /*0750*/  HADD2.F32 R114, -RZ, R117.reuse.H0_H0 ;  /* 0x20000075ff727230 */ /* 0x100fe40000004100 */
[----:B------:R-:W-:Y:S02]  /*0760*/  HADD2.F32 R115, -RZ, R117.H1_H1 ;  /* 0x30000075ff737230 */ /* 0x000fe40000004100 */
[--C-:B----4-:R-:W-:Y:S02]  /*0770*/  HADD2.F32 R120, -RZ, R124.reuse.H0_H0 ;  /* 0x2000007cff787230 */ /* 0x110fe40000004100 */
[----:B------:R-:W-:Y:S02]  /*0780*/  HADD2.F32 R121, -RZ, R124.H1_H1 ;  /* 0x3000007cff797230 */ /* 0x000fe40000004100 */
[----:B------:R-:W-:-:S02]  /*0790*/  HADD2.F32 R122, -RZ, R125.H0_H0 ;  /* 0x2000007dff7a7230 */ /* 0x000fc40000004100 */
[----:B------:R-:W-:Y:S02]  /*07a0*/  HADD2.F32 R123, -RZ, R125.H1_H1 ;  /* 0x3000007dff7b7230 */ /* 0x000fe40000004100 */
[--C-:B------:R-:W-:Y:S02]  /*07b0*/  HADD2.F32 R108, -RZ, R110.reuse.H0_H0 ;  /* 0x2000006eff6c7230 */ /* 0x100fe40000004100 */
[----:B------:R-:W-:Y:S02]  /*07c0*/  HADD2.F32 R109, -RZ, R110.H1_H1 ;  /* 0x3000006eff6d7230 */ /* 0x000fe40000004100 */
[--C-:B------:R-:W-:Y:S02]  /*07d0*/  HADD2.F32 R116, -RZ, R118.reuse.H0_H0 ;  /* 0x20000076ff747230 */ /* 0x100fe40000004100 */
[----:B------:R-:W-:Y:S02]  /*07e0*/  HADD2.F32 R117, -RZ, R118.H1_H1 ;  /* 0x30000076ff757230 */ /* 0x000fe40000004100 */
[----:B------:R-:W-:-:S02]  /*07f0*/  HADD2.F32 R124, -RZ, R126.H0_H0 ;  /* 0x2000007eff7c7230 */ /* 0x000fc40000004100 */
[----:B------:R-:W-:Y:S02]  /*0800*/  HADD2.F32 R125, -RZ, R126.H1_H1 ;  /* 0x3000007eff7d7230 */ /* 0x000fe40000004100 */
[----:B------:R-:W-:Y:S02]  /*0810*/  HADD2.F32 R110, -RZ, R111.H0_H0 ;  /* 0x2000006fff6e7230 */ /* 0x000fe40000004100 */
[----:B------:R-:W-:Y:S02]  /*0820*/  HADD2.F32 R118, -RZ, R119.H0_H0 ;  /* 0x20000077ff767230 */ /* 0x000fe40000004100 */
[----:B------:R-:W-:Y:S02]  /*0830*/  HADD2.F32 R126, -RZ, R127.H0_H0 ;  /* 0x2000007fff7e7230 */ /* 0x000fe40000004100 */
[----:B------:R-:W-:Y:S02]  /*0840*/  HADD2.F32 R111, -RZ, R111.H1_H1 ;  /* 0x3000006fff6f7230 */ /* 0x000fe40000004100 */
[----:B------:R-:W-:-:S02]  /*0850*/  HADD2.F32 R119, -RZ, R119.H1_H1 ;  /* 0x30000077ff777230 */ /* 0x000fc40000004100 */
[----:B------:R-:W-:Y:S02]  /*0860*/  HADD2.F32 R127, -RZ, R127.H1_H1 ;  /* 0x3000007fff7f7230 */ /* 0x000fe40000004100 */
.L_x_246:
        /* <DEDUP_REMOVED lines=56> */
[----:B--2---:R-:W-:-:S02]  /*0bf0*/  HADD2.F32 R165, -RZ, R5.H0_H0 ;  /* 0x20000005ffa57230 */ /* 0x004fc40000004100 */
[--C-:B------:R-:W-:Y:S02]  /*0c00*/  HADD2.F32 R161, -RZ, R4.reuse.H0_H0 ;  /* 0x20000004ffa17230 */ /* 0x100fe40000004100 */
[----:B------:R-:W-:Y:S01]  /*0c10*/  HADD2.F32 R163, -RZ, R4.H1_H1 ;  /* 0x30000004ffa37230 */ /* 0x000fe20000004100 */
[----:B------:R-:W-:Y:S01]  /*0c20*/  @P0 FADD.FTZ R138, -R82, R165 ;  /* 0x000000a5528a0221 */ /* 0x000fe20000010100 */
[--C-:B------:R-:W-:Y:S01]  /*0c30*/  HADD2.F32 R167, -RZ, R6.reuse.H0_H0 ;  /* 0x20000006ffa77230 */ /* 0x100fe20000004100 */
[----:B------:R-:W-:Y:S01]  /*0c40*/  @P0 FADD.FTZ R137, -R80, R161 ;  /* 0x000000a150890221 */ /* 0x000fe20000010100 */
[----:B------:R-:W-:Y:S01]  /*0c50*/  HADD2.F32 R6, -RZ, R6.H1_H1 ;  /* 0x30000006ff067230 */ /* 0x000fe20000004100 */
[----:B------:R-:W-:Y:S01]  /*0c60*/  @P0 FADD.FTZ R139, -R81, R163 ;  /* 0x000000a3518b0221 */ /* 0x000fe20000010100 */
[----:B------:R-:W-:Y:S01]  /*0c70*/  HADD2.F32 R166, -RZ, R5.H1_H1 ;  /* 0x30000005ffa67230 */ /* 0x000fe20000004100 */
[----:B0-----:R-:W-:Y:S01]  /*0c80*/  @P0 FMUL.FTZ R138, R138, R3 ;  /* 0x000000038a8a0220 */ /* 0x001fe20000410000 */
[--C-:B------:R-:W-:Y:S01]  /*0c90*/  HADD2.F32 R169, -RZ, R7.reuse.H0_H0 ;  /* 0x20000007ffa97230 */ /* 0x100fe20000004100 */
[----:B------:R-:W0:Y:S01]  /*0ca0*/  @P0 MUFU.RCP R5, R120 ;  /* 0x0000007800050308 */ /* 0x000e220000001000 */
[----:B------:R-:W-:Y:S01]  /*0cb0*/  HADD2.F32 R168, -RZ, R7.H1_H1 ;  /* 0x30000007ffa87230 */ /* 0x000fe20000004100 */
[----:B-1----:R-:W-:Y:S01]  /*0cc0*/  @P0 FMUL.FTZ R137, R137, R142 ;  /* 0x0000008e89890220 */ /* 0x002fe20000410000 */
[----:B---3--:R-:W-:Y:S01]  /*0cd0*/  HADD2.F32 R175, -RZ, R10.H0_H0 ;  /* 0x2000000affaf7230 */ /* 0x008fe20000004100 */
[----:B------:R-:W-:Y:S01]  /*0ce0*/  @P0 FMUL.FTZ R139, R139, R144 ;  /* 0x000000908b8b0220 */ /* 0x000fe20000410000 */
[----:B------:R-:W-:Y:S01]  /*0cf0*/  HADD2.F32 R10, -RZ, R10.H1_H1 ;  /* 0x3000000aff0a7230 */ /* 0x000fe20000004100 */
[----:B------:R-:W-:-:S02]  /*0d00*/  @P0 FADD.FTZ R142, -R84, R167 ;  /* 0x000000a7548e0221 */ /* 0x000fc40000010100 */
[----:B------:R-:W1:Y:S01]  /*0d10*/  @P0 MUFU.RCP R3, R121 ;  /* 0x0000007900030308 */ /* 0x000e620000001000 */
[----:B------:R-:W-:Y:S01]  /*0d20*/  @P0 FADD.FTZ R144, -R85, R6 ;  /* 0x0000000655900221 */ /* 0x000fe20000010100 */
[----:B------:R-:W-:Y:S01]  /*0d30*/  HADD2.F32 R177, -RZ, R11.H0_H0 ;  /* 0x2000000bffb17230 */ /* 0x000fe20000004100 */
[----:B------:R-:W-:Y:S01]  /*0d40*/  @P0 FADD.FTZ R140, -R83, R166 ;  /* 0x000000a6538c0221 */ /* 0x000fe20000010100 */
[----:B------:R-:W-:-:S04]  /*0d50*/  HADD2.F32 R171, -RZ, R8.H0_H0 ;  /* 0x20000008ffab7230 */ /* 0x000fc80000004100 */
[----:B------:R-:W2:Y:S01]  /*0d60*/  @P0 MUFU.RCP R7, R123 ;  /* 0x0000007b00070308 */ /* 0x000ea20000001000 */
[----:B------:R-:W-:Y:S01]  /*0d70*/  @P0 FMUL.FTZ R142, R142, R143 ;  /* 0x0000008f8e8e0220 */ /* 0x000fe20000410000 */
[----:B------:R-:W-:Y:S01]  /*0d80*/  HADD2.F32 R8, -RZ, R8.H1_H1 ;  /* 0x30000008ff087230 */ /* 0x000fe20000004100 */
[----:B------:R-:W-:Y:S01]  /*0d90*/  @P0 FMUL.FTZ R144, R144, R145 ;  /* 0x0000009190900220 */ /* 0x000fe20000410000 */
[----:B------:R-:W-:Y:S01]  /*0da0*/  HADD2.F32 R179, -RZ, R12.H0_H0 ;  /* 0x2000000cffb37230 */ /* 0x000fe20000004100 */
[----:B------:R-:W-:Y:S01]  /*0db0*/  @P0 FADD.FTZ R143, -R93, R10 ;  /* 0x0000000a5d8f0221 */ /* 0x000fe20000010100 */
[----:B------:R-:W-:Y:S01]  /*0dc0*/  HADD2.F32 R170, -RZ, R9.H1_H1 ;  /* 0x30000009ffaa7230 */ /* 0x000fe20000004100 */
[----:B------:R-:W-:Y:S01]  /*0dd0*/  @P0 FMUL.FTZ R140, R140, R141 ;  /* 0x0000008d8c8c0220 */ /* 0x000fe20000410000 */
[----:B------:R-:W-:Y:S01]  /*0de0*/  HADD2.F32 R172, -RZ, R11.H1_H1 ;  /* 0x3000000bffac7230 */ /* 0x000fe20000004100 */
[----:B------:R-:W-:Y:S01]  /*0df0*/  @P0 FADD.FTZ R145, -R94, R177 ;  /* 0x000000b15e910221 */ /* 0x000fe20000010100 */
[----:B------:R-:W-:Y:S01]  /*0e00*/  HADD2.F32 R12, -RZ, R12.H1_H1 ;  /* 0x3000000cff0c7230 */ /* 0x000fe20000004100 */
[----:B------:R-:W-:Y:S01]  /*0e10*/  @P0 FADD.FTZ R141, -R88, R171 ;  /* 0x000000ab588d0221 */ /* 0x000fe20000010100 */
[----:B------:R-:W-:Y:S01]  /*0e20*/  HADD2.F32 R174, -RZ, R13.H1_H1 ;  /* 0x3000000dffae7230 */ /* 0x000fe20000004100 */
[----:B------:R-:W3:Y:S01]  /*0e30*/  @P0 MUFU.RCP R4, R122 ;  /* 0x0000007a00040308 */ /* 0x000ee20000001000 */
[----:B------:R-:W-:Y:S01]  /*0e40*/  HADD2.F32 R173, -RZ, R9.H0_H0 ;  /* 0x20000009ffad7230 */ /* 0x000fe20000004100 */
[----:B------:R-:W-:Y:S01]  /*0e50*/  @P0 FMUL.FTZ R143, R143, R160 ;  /* 0x000000a08f8f0220 */ /* 0x000fe20000410000 */
[----:B------:R-:W-:Y:S01]  /*0e60*/  HADD2.F32 R181, -RZ, R13.H0_H0 ;  /* 0x2000000dffb57230 */ /* 0x000fe20000004100 */
[----:B------:R-:W-:Y:S01]  /*0e70*/  @P0 FADD.FTZ R150, -R89, R8 ;  /* 0x0000000859960221 */ /* 0x000fe20000010100 */
[----:B------:R-:W-:Y:S01]  /*0e80*/  HADD2.F32 R191, -RZ, R14.H0_H0 ;  /* 0x2000000effbf7230 */ /* 0x000fe20000004100 */
[----:B------:R-:W-:-:S02]  /*0e90*/  @P0 FMUL.FTZ R145, R145, R162 ;  /* 0x000000a291910220 */ /* 0x000fc40000410000 */
[----:B------:R-:W-:Y:S01]  /*0ea0*/  @P0 FADD.FTZ R160, -R96, R179 ;  /* 0x000000b360a00221 */ /* 0x000fe20000010100 */
[----:B------:R-:W-:Y:S01]  /*0eb0*/  HADD2.F32 R14, -RZ, R14.H1_H1 ;  /* 0x3000000eff0e7230 */ /* 0x000fe20000004100 */
[----:B------:R-:W-:Y:S01]  /*0ec0*/  @P0 FADD.FTZ R146, -R86, R169 ;  /* 0x000000a956920221 */ /* 0x000fe20000010100 */
[--C-:B------:R-:W-:Y:S01]  /*0ed0*/  HADD2.F32 R193, -RZ, R15.reuse.H0_H0 ;  /* 0x2000000fffc17230 */ /* 0x100fe20000004100 */
[----:B------:R-:W-:Y:S01]  /*0ee0*/  @P0 FADD.FTZ R154, -R91, R170 ;  /* 0x000000aa5b9a0221 */ /* 0x000fe20000010100 */
[----:B------:R-:W-:Y:S01]  /*0ef0*/  HADD2.F32 R176, -RZ, R15.H1_H1 ;  /* 0x3000000fffb07230 */ /* 0x000fe20000004100 */
[----:B------:R-:W-:Y:S02]  /*0f00*/  @P0 FMUL.FTZ R141, R141, R156 ;  /* 0x0000009c8d8d0220 */ /* 0x000fe40000410000 */
[----:B------:R-:W-:Y:S02]  /*0f10*/  @P0 FADD.FTZ R158, -R95, R172 ;  /* 0x000000ac5f9e0221 */ /* 0x000fe40000010100 */
[----:B------:R-:W-:-:S02]  /*0f20*/  @P0 FADD.FTZ R162, -R97, R12 ;  /* 0x0000000c61a20221 */ /* 0x000fc40000010100 */
[----:B------:R-:W-:Y:S02]  /*0f30*/  @P0 FADD.FTZ R164, -R99, R174 ;  /* 0x000000ae63a40221 */ /* 0x000fe40000010100 */
[----:B------:R-:W-:Y:S02]  /*0f40*/  @P0 FADD.FTZ R148, -R87, R168 ;  /* 0x000000a857940221 */ /* 0x000fe40000010100 */
[----:B------:R-:W-:Y:S02]  /*0f50*/  @P0 FADD.FTZ R152, -R90, R173 ;  /* 0x000000ad5a980221 */ /* 0x000fe40000010100 */
[----:B------:R-:W-:Y:S02]  /*0f60*/  @P0 FADD.FTZ R156, -R92, R175 ;  /* 0x000000af5c9c0221 */ /* 0x000fe40000010100 */
[----:B------:R-:W-:Y:S02]  /*0f70*/  @P0 FMUL.FTZ R150, R150, R151 ;  /* 0x0000009796960220 */ /* 0x000fe40000410000 */
[----:B0-----:R-:W-:-:S02]  /*0f80*/  @P0 FMUL.FTZ R160, R160, R5 ;  /* 0x00000005a0a00220 */ /* 0x001fc40000410000 */
[----:B------:R-:W-:Y:S02]  /*0f90*/  @P0 FMUL.FTZ R146, R146, R147 ;  /* 0x0000009392920220 */ /* 0x000fe40000410000 */
[----:B------:R-:W-:Y:S02]  /*0fa0*/  @P0 FMUL.FTZ R154, R154, R155 ;  /* 0x0000009b9a9a0220 */ /* 0x000fe40000410000 */
[----:B------:R-:W-:Y:S02]  /*0fb0*/  @P0 FMUL.FTZ R158, R158, R159 ;  /* 0x0000009f9e9e0220 */ /* 0x000fe40000410000 */
[----:B-1----:R-:W-:Y:S02]  /*0fc0*/  @P0 FMUL.FTZ R162, R162, R3 ;  /* 0x00000003a2a20220 */ /* 0x002fe40000410000 */
[----:B--2---:R-:W-:Y:S02]  /*0fd0*/  @P0 FMUL.FTZ R164, R164, R7 ;  /* 0x00000007a4a40220 */ /* 0x004fe40000410000 */
[----:B-----5:R-:W-:-:S02]  /*0fe0*/  @!P0 FADD.FTZ R5, R163, -R2 ;  /* 0x80000002a3058221 */ /* 0x020fc40000010000 */
[----:B------:R-:W-:Y:S02]  /*0ff0*/  @!P0 FADD.FTZ R11, R167, -R2 ;  /* 0x80000002a70b8221 */ /* 0x000fe40000010000 */
[----:B------:R-:W-:Y:S02]  /*1000*/  @!P0 FADD.FTZ R151, R171, -R2 ;  /* 0x80000002ab978221 */ /* 0x000fe40000010000 */
[----:B------:R-:W-:Y:S02]  /*1010*/  @P0 FMUL.FTZ R148, R148, R149 ;  /* 0x0000009594940220 */ /* 0x000fe40000410000 */
[----:B------:R-:W-:Y:S02]  /*1020*/  @P0 FMUL.FTZ R152, R152, R153 ;  /* 0x0000009998980220 */ /* 0x000fe40000410000 */
[----:B------:R-:W-:Y:S02]  /*1030*/  @P0 FMUL.FTZ R156, R156, R157 ;  /* 0x0000009d9c9c0220 */ /* 0x000fe40000410000 */
[----:B------:R-:W-:-:S02]  /*1040*/  @P0 FADD.FTZ R147, -R98, R181 ;  /* 0x000000b562930221 */ /* 0x000fc40000010100 */
        /* <DEDUP_REMOVED lines=20> */
[----:B------:R-:W-:Y:S01]  /*1190*/  @!P0 FADD.FTZ R181, R176, -R2 ;  /* 0x80000002b0b58221 */ /* 0x000fe20000010000 */
[----:B------:R-:W-:Y:S01]  /*11a0*/  HADD2.F32 R2, -RZ, R16.H0_H0 ;  /* 0x20000010ff027230 */ /* 0x000fe20000004100 */
[----:B------:R-:W-:Y:S01]  /*11b0*/  @!P0 FMUL.FTZ R137, R136, R3 ;  /* 0x0000000388898220 */ /* 0x000fe20000410000 */
[----:B------:R-:W-:Y:S01]  /*11c0*/  HADD2.F32 R3, -RZ, R17.H0_H0 ;  /* 0x20000011ff037230 */ /* 0x000fe20000004100 */
[----:B------:R-:W-:Y:S01]  /*11d0*/  @!P0 FMUL.FTZ R138, R136, R7 ;  /* 0x00000007888a8220 */ /* 0x000fe20000410000 */
[----:B------:R-:W-:Y:S01]  /*11e0*/  HADD2.F32 R16, -RZ, R16.H1_H1 ;  /* 0x30000010ff107230 */ /* 0x000fe20000004100 */
[----:B------:R-:W-:Y:S01]  /*11f0*/  @!P0 FMUL.FTZ R150, R136, R153 ;  /* 0x0000009988968220 */ /* 0x000fe20000410000 */
[----:B----4-:R-:W-:-:S02]  /*1200*/  HADD2.F32 R7, -RZ, R20.H0_H0 ;  /* 0x20000014ff077230 */ /* 0x010fc40000004100 */
[----:B------:R-:W-:Y:S01]  /*1210*/  HADD2.F32 R153, -RZ, R20.H1_H1 ;  /* 0x30000014ff997230 */ /* 0x000fe20000004100 */
[----:B------:R-:W-:Y:S02]  /*1220*/  FMUL.FTZ R20, R104, R2 ;  /* 0x0000000268147220 */ /* 0x000fe40000410000 */
[----:B---3--:R-:W-:Y:S01]  /*1230*/  @P0 FMUL.FTZ R147, R147, R4 ;  /* 0x0000000493930220 */ /* 0x008fe20000410000 */
[----:B------:R-:W-:Y:S01]  /*1240*/  HADD2.F32 R4, -RZ, R19.H1_H1 ;  /* 0x30000013ff047230 */ /* 0x000fe20000004100 */
[----:B------:R-:W-:Y:S01]  /*1250*/  @!P0 FMUL.FTZ R152, R136, R155 ;  /* 0x0000009b88988220 */ /* 0x000fe20000410000 */
[----:B------:R-:W-:Y:S01]  /*1260*/  HADD2.F32 R155, -RZ, R21.H0_H0 ;  /* 0x20000015ff9b7230 */ /* 0x000fe20000004100 */
[----:B------:R-:W-:Y:S01]  /*1270*/  @!P0 FMUL.FTZ R154, R136, R157 ;  /* 0x0000009d889a8220 */ /* 0x000fe20000410000 */
[----:B------:R-:W-:Y:S01]  /*1280*/  HADD2.F32 R157, -RZ, R21.H1_H1 ;  /* 0x30000015ff9d7230 */ /* 0x000fe20000004100 */
[----:B------:R-:W-:Y:S01]  /*1290*/  @!P0 FMUL.FTZ R156, R136, R159 ;  /* 0x0000009f889c8220 */ /* 0x000fe20000410000 */
[----:B------:R-:W-:Y:S01]  /*12a0*/  HADD2.F32 R159, -RZ, R22.H0_H0 ;  /* 0x20000016ff9f7230 */ /* 0x000fe20000004100 */
[----:B------:R-:W-:Y:S01]  /*12b0*/  @!P0 FMUL.FTZ R148, R136, R149 ;  /* 0x0000009588948220 */ /* 0x000fe20000410000 */
[----:B------:R-:W-:Y:S01]  /*12c0*/  HADD2.F32 R6, -RZ, R22.H1_H1 ;  /* 0x30000016ff067230 */ /* 0x000fe20000004100 */
[----:B------:R-:W-:-:S02]  /*12d0*/  FADD.FTZ R77, R2, R77 ;  /* 0x0000004d024d7221 */ /* 0x000fc40000010000 */
[----:B------:R-:W-:Y:S02]  /*12e0*/  FFMA.FTZ R130, R2, R137, R130 ;  /* 0x0000008902827223 */ /* 0x000fe40000010082 */
[C---:B------:R-:W-:Y:S02]  /*12f0*/  FADD.FTZ R74, R3.reuse, R74 ;  /* 0x0000004a034a7221 */ /* 0x040fe40000010000 */
[----:B------:R-:W-:Y:S02]  /*1300*/  FFMA.FTZ R75, R3, R138, R75 ;  /* 0x0000008a034b7223 */ /* 0x000fe4000001004b */
[----:B------:R-:W-:Y:S02]  /*1310*/  FMUL.FTZ R21, R106, R3 ;  /* 0x000000036a157220 */ /* 0x000fe40000410000 */
[----:B------:R-:W-:Y:S02]  /*1320*/  @!P0 FMUL.FTZ R139, R136, R5 ;  /* 0x00000005888b8220 */ /* 0x000fe40000410000 */
[----:B------:R-:W-:-:S02]  /*1330*/  FMUL.FTZ R22, R105, R16 ;  /* 0x0000001069167220 */ /* 0x000fc40000410000 */
[----:B------:R-:W-:Y:S02]  /*1340*/  FADD.FTZ R3, RZ, R20 ;  /* 0x00000014ff037221 */ /* 0x000fe40000010000 */
[----:B------:R-:W-:Y:S01]  /*1350*/  FFMA.FTZ R2, R20, R137, RZ ;  /* 0x0000008914027223 */ /* 0x000fe200000100ff */
[----:B------:R-:W-:Y:S01]  /*1360*/  HADD2.F32 R17, -RZ, R17.H1_H1 ;  /* 0x30000011ff117230 */ /* 0x000fe20000004100 */
[----:B------:R-:W-:Y:S02]  /*1370*/  @!P0 FMUL.FTZ R141, R136, R151 ;  /* 0x00000097888d8220 */ /* 0x000fe40000410000 */
[C---:B------:R-:W-:Y:S02]  /*1380*/  FADD.FTZ R63, R4.reuse, R63 ;  /* 0x0000003f043f7221 */ /* 0x040fe40000010000 */
[----:B------:R-:W-:Y:S02]  /*1390*/  FFMA.FTZ R65, R4, R148, R65 ;  /* 0x0000009404417223 */ /* 0x000fe40000010041 */
[----:B------:R-:W-:-:S02]  /*13a0*/  FMUL.FTZ R151, R111, R4 ;  /* 0x000000046f977220 */ /* 0x000fc40000410000 */
[----:B------:R-:W-:Y:S02]  /*13b0*/  FADD.FTZ R4, R3, R22 ;  /* 0x0000001603047221 */ /* 0x000fe40000010000 */
[----:B------:R-:W-:Y:S01]  /*13c0*/  FFMA.FTZ R2, R22, R139, R2 ;  /* 0x0000008b16027223 */ /* 0x000fe20000010002 */
[----:B------:R-:W-:Y:S01]  /*13d0*/  HADD2.F32 R5, -RZ, R18.H0_H0 ;  /* 0x20000012ff057230 */ /* 0x000fe20000004100 */
[----:B------:R-:W-:Y:S01]  /*13e0*/  @!P0 FMUL.FTZ R140, R136, R9 ;  /* 0x00000009888c8220 */ /* 0x000fe20000410000 */
[--C-:B------:R-:W-:Y:S01]  /*13f0*/  HADD2.F32 R9, -RZ, R23.reuse.H0_H0 ;  /* 0x20000017ff097230 */ /* 0x100fe20000004100 */
[----:B------:R-:W-:Y:S01]  /*1400*/  @!P0 FMUL.FTZ R143, R136, R161 ;  /* 0x000000a1888f8220 */ /* 0x000fe20000410000 */
[----:B------:R-:W-:Y:S01]  /*1410*/  HADD2.F32 R161, -RZ, R23.H1_H1 ;  /* 0x30000017ffa17230 */ /* 0x000fe20000004100 */
[----:B------:R-:W-:Y:S02]  /*1420*/  FMUL.FTZ R23, R107, R17 ;  /* 0x000000116b177220 */ /* 0x000fe40000410000 */
[----:B------:R-:W-:-:S02]  /*1430*/  FADD.FTZ R4, R4, R21 ;  /* 0x0000001504047221 */ /* 0x000fc40000010000 */
[----:B------:R-:W-:Y:S02]  /*1440*/  FFMA.FTZ R2, R21, R138, R2 ;  /* 0x0000008a15027223 */ /* 0x000fe40000010002 */
[----:B------:R-:W-:Y:S01]  /*1450*/  @P0 FADD.FTZ R166, -R100, R191 ;  /* 0x000000bf64a60221 */ /* 0x000fe20000010100 */
[----:B------:R-:W-:Y:S01]  /*1460*/  HADD2.F32 R18, -RZ, R18.H1_H1 ;  /* 0x30000012ff127230 */ /* 0x000fe20000004100 */
[----:B------:R-:W-:Y:S01]  /*1470*/  @P0 FADD.FTZ R172, -R103, R176 ;  /* 0x000000b067ac0221 */ /* 0x000fe20000010100 */
[--C-:B------:R-:W-:Y:S01]  /*1480*/  HADD2.F32 R176, -RZ, R25.reuse.H0_H0 ;  /* 0x20000019ffb07230 */ /* 0x100fe20000004100 */
[C---:B------:R-:W-:Y:S01]  /*1490*/  @!P0 FMUL.FTZ R160, R136.reuse, R167 ;  /* 0x000000a788a08220 */ /* 0x040fe20000410000 */
[----:B------:R-:W-:Y:S01]  /*14a0*/  HADD2.F32 R167, -RZ, R25.H1_H1 ;  /* 0x30000019ffa77230 */ /* 0x000fe20000004100 */
[----:B------:R-:W-:Y:S02]  /*14b0*/  @!P0 FMUL.FTZ R142, R136, R11 ;  /* 0x0000000b888e8220 */ /* 0x000fe40000410000 */
[----:B------:R-:W-:-:S02]  /*14c0*/  FMUL.FTZ R25, R108, R5 ;  /* 0x000000056c197220 */ /* 0x000fc40000410000 */
[----:B------:R-:W-:Y:S02]  /*14d0*/  FADD.FTZ R4, R4, R23 ;  /* 0x0000001704047221 */ /* 0x000fe40000010000 */
[----:B------:R-:W-:Y:S01]  /*14e0*/  FFMA.FTZ R2, R23, R140, R2 ;  /* 0x0000008c17027223 */ /* 0x000fe20000010002 */
[----:B------:R-:W-:Y:S01]  /*14f0*/  HADD2.F32 R149, -RZ, R19.H0_H0 ;  /* 0x20000013ff957230 */ /* 0x000fe20000004100 */
[----:B------:R-:W-:Y:S01]  /*1500*/  @P0 FMUL.FTZ R166, R166, R183 ;  /* 0x000000b7a6a60220 */ /* 0x000fe20000410000 */
[--C-:B------:R-:W-:Y:S01]  /*1510*/  HADD2.F32 R10, -RZ, R27.reuse.H1_H1 ;  /* 0x3000001bff0a7230 */ /* 0x100fe20000004100 */
[C---:B------:R-:W-:Y:S01]  /*1520*/  @!P0 FMUL.FTZ R166, R136.reuse, R175 ;  /* 0x000000af88a68220 */ /* 0x040fe20000410000 */
[----:B------:R-:W-:Y:S01]  /*1530*/  HADD2.F32 R175, -RZ, R27.H0_H0 ;  /* 0x2000001bffaf7230 */ /* 0x000fe20000004100 */
[----:B------:R-:W-:Y:S02]  /*1540*/  @!P0 FMUL.FTZ R146, R136, R15 ;  /* 0x0000000f88928220 */ /* 0x000fe40000410000 */
[----:B------:R-:W-:-:S02]  /*1550*/  @!P0 FMUL.FTZ R144, R136, R13 ;  /* 0x0000000d88908220 */ /* 0x000fc40000410000 */
        /* <DEDUP_REMOVED lines=8> */
[----:B------:R-:W0:Y:S01]  /*15e0*/  S2R R8, SR_TID.X ;  /* 0x0000000000087919 */ /* 0x000e220000002100 */
[----:B------:R-:W-:Y:S02]  /*15f0*/  FADD.FTZ R4, R4, R149 ;  /* 0x0000009504047221 */ /* 0x000fe40000010000 */
[----:B------:R-:W-:Y:S02]  /*1600*/  FFMA.FTZ R2, R149, R146, R2 ;  /* 0x0000009295027223 */ /* 0x000fe40000010002 */
[C---:B------:R-:W-:Y:S01]  /*1610*/  @!P0 FMUL.FTZ R145, R136.reuse, R163 ;  /* 0x000000a388918220 */ /* 0x040fe20000410000 */
[--C-:B------:R-:W-:Y:S01]  /*1620*/  HADD2.F32 R163, -RZ, R24.reuse.H0_H0 ;  /* 0x20000018ffa37230 */ /* 0x100fe20000004100 */
[----:B------:R-:W-:Y:S01]  /*1630*/  @!P0 FMUL.FTZ R158, R136, R165 ;  /* 0x000000a5889e8220 */ /* 0x000fe20000410000 */
[----:B------:R-:W-:Y:S01]  /*1640*/  HADD2.F32 R165, -RZ, R24.H1_H1 ;  /* 0x30000018ffa57230 */ /* 0x000fe20000004100 */
        /* <DEDUP_REMOVED lines=20> */
[----:B------:R-:W-:Y:S02]  /*1790*/  FMUL.FTZ R159, R116, R159 ;  /* 0x0000009f749f7220 */ /* 0x000fe40000410000 */
[----:B------:R-:W-:Y:S02]  /*17a0*/  FADD.FTZ R4, R4, R157 ;  /* 0x0000009d04047221 */ /* 0x000fe40000010000 */
[----:B------:R-:W-:Y:S01]  /*17b0*/  FFMA.FTZ R2, R157, R154, R2 ;  /* 0x0000009a9d027223 */ /* 0x000fe20000010002 */
[----:B0-----:R-:W-:Y:S01]  /*17c0*/  SHF.R.U32.HI R11, RZ, 0x5, R8 ;  /* 0x00000005ff0b7819 */ /* 0x001fe20000011608 */
[----:B------:R-:W-:Y:S01]  /*17d0*/  @!P0 FMUL.FTZ R162, R136, R169 ;  /* 0x000000a988a28220 */ /* 0x000fe20000410000 */
[--C-:B------:R-:W-:Y:S01]  /*17e0*/  HADD2.F32 R169, -RZ, R26.reuse.H0_H0 ;  /* 0x2000001affa97230 */ /* 0x100fe20000004100 */
[----:B------:R-:W-:Y:S01]  /*17f0*/  FADD.FTZ R3, R4, R159 ;  /* 0x0000009f04037221 */ /* 0x000fe20000010000 */
[----:B------:R-:W-:Y:S01]  /*1800*/  HADD2.F32 R8, -RZ, R26.H1_H1 ;  /* 0x3000001aff087230 */ /* 0x000fe20000004100 */
[----:B------:R-:W-:-:S02]  /*1810*/  FMUL.FTZ R26, R117, R6 ;  /* 0x00000006751a7220 */ /* 0x000fc40000410000 */
        /* <DEDUP_REMOVED lines=31> */
[----:B------:R-:W-:Y:S02]  /*1a10*/  @P0 FADD.FTZ R170, -R102, R193 ;  /* 0x000000c166aa0221 */ /* 0x000fe40000010100 */
[----:B------:R-:W-:Y:S02]  /*1a20*/  @P0 FADD.FTZ R168, -R101, R14 ;  /* 0x0000000e65a80221 */ /* 0x000fe40000010100 */
[C---:B------:R-:W-:Y:S02]  /*1a30*/  FADD.FTZ R53, R169.reuse, R53 ;  /* 0x00000035a9357221 */ /* 0x040fe40000010000 */
[----:B------:R-:W-:Y:S02]  /*1a40*/  FFMA.FTZ R45, R169, R166, R45 ;  /* 0x000000a6a92d7223 */ /* 0x000fe4000001002d */
[----:B------:R-:W-:-:S02]  /*1a50*/  FMUL.FTZ R169, R124, R169 ;  /* 0x000000a97ca97220 */ /* 0x000fc40000410000 */
[----:B------:R-:W-:Y:S02]  /*1a60*/  FADD.FTZ R4, R4, R167 ;  /* 0x000000a704047221 */ /* 0x000fe40000010000 */
[----:B------:R-:W-:Y:S02]  /*1a70*/  FFMA.FTZ R2, R167, R164, R2 ;  /* 0x000000a4a7027223 */ /* 0x000fe40000010002 */
[----:B------:R-:W-:Y:S02]  /*1a80*/  @P0 FMUL.FTZ R170, R170, R187 ;  /* 0x000000bbaaaa0220 */ /* 0x000fe40000410000 */
[----:B------:R-:W-:Y:S02]  /*1a90*/  @P0 FMUL.FTZ R168, R168, R185 ;  /* 0x000000b9a8a80220 */ /* 0x000fe40000410000 */
[C---:B------:R-:W-:Y:S02]  /*1aa0*/  @!P0 FMUL.FTZ R170, R136.reuse, R179 ;  /* 0x000000b388aa8220 */ /* 0x040fe40000410000 */
        /* <DEDUP_REMOVED lines=9> */
[----:B------:R-:W-:Y:S01]  /*1b40*/  @P0 FMUL.FTZ R172, R172, R189 ;  /* 0x000000bdacac0220 */ /* 0x000fe20000410000 */
[----:B------:R-:W-:Y:S01]  /*1b50*/  LOP3.LUT R11, R11, 0x7fffff8, RZ, 0xc0, !PT ;  /* 0x07fffff80b0b7812 */ /* 0x000fe200078ec0ff */
[----:B------:R-:W-:Y:S01]  /*1b60*/  @!P0 FMUL.FTZ R172, R136, R181 ;  /* 0x000000b588ac8220 */ /* 0x000fe20000410000 */
[----:B------:R-:W-:Y:S01]  /*1b70*/  LOP3.LUT P0, RZ, R79, 0xff, RZ, 0xc0, !PT ;  /* 0x000000ff4fff7812 */ /* 0x000fe2000780c0ff */
[----:B------:R-:W-:Y:S02]  /*1b80*/  FMUL.FTZ R173, R127, R10 ;  /* 0x0000000a7fad7220 */ /* 0x000fe40000410000 */
[----:B------:R-:W-:-:S02]  /*1b90*/  FADD.FTZ R4, R4, R175 ;  /* 0x000000af04047221 */ /* 0x000fc40000010000 */
[----:B------:R-:W-:Y:S01]  /*1ba0*/  FFMA.FTZ R2, R175, R170, R2 ;  /* 0x000000aaaf027223 */ /* 0x000fe20000010002 */
[----:B------:R-:W-:Y:S01]  /*1bb0*/  SEL R178, R128, R11, !P0 ;  /* 0x0000000b80b27207 */ /* 0x000fe20004000000 */
        /* <DEDUP_REMOVED lines=22> */
.L_x_247:
        /* <DEDUP_REMOVED lines=18> */
.L_x_248:
        /* <DEDUP_REMOVED lines=32> */
.L_x_242:
[----:B------:R-:W-:Y:S05]  /*2040*/  BSYNC B0 ;  /* 0x0000000000007941 */ /* 0x000fea0003800000 */
.L_x_241:
        /* <DEDUP_REMOVED lines=28> */
.L_x_244:
[----:B------:R-:W2:Y:S01]  /*2210*/  LDG.E.STRONG.GPU R4, [R2.64] ;  /* 0x0000000602047981 */ /* 0x000ea2000c1ef900 */
[----:B------:R-:W-:Y:S01]  /*2220*/  YIELD ;  /* 0x0000000000007946 */ /* 0x000fe20003800000 */
[----:B--2---:R-:W-:Y:S01]  /*2230*/  ISETP.NE.AND P0, PT, R4, R7, PT ;  /* 0x000000070400720c */ /* 0x004fe20003f05270 */
[----:B------:R-:W-:-:S12]  /*2240*/  CCTL.IVALL ;  /* 0x00000000ff00798f */ /* 0x000fd80002000000 */
[----:B------:R-:W-:Y:S05]  /*2250*/  @P0 BRA `(.L_x_244) ;  /* 0xffffffb000000947 */ /* 0x000fea000383ffff */
.L_x_243:
        /* <DEDUP_REMOVED lines=68> */
[----:B------:R-:W-:Y:S01]  /*26a0*/  F2FP.PACK_AB R5, R2, R5 ;  /* 0x000000050205723e */ /* 0x000fe200000000ff */
[----:B------:R-:W-:Y:S01]  /*26b0*/  FADD.FTZ R137, R20, -R137 ;  /* 0x8000008914897221 */ /* 0x000fe20000010000 */
[----:B------:R-:W-:Y:S01]  /*26c0*/  LEA R2, P0, R134, c[0x0][0x1d0], 0x4 ;  /* 0x0000740086027a11 */ /* 0x000fe200078020ff */
[----:B------:R-:W-:Y:S01]  /*26d0*/  FADD.FTZ R139, R22, -R139 ;  /* 0x8000008b168b7221 */ /* 0x000fe20000010000 */
[----:B------:R-:W-:Y:S01]  /*26e0*/  F2FP.PACK_AB R9, R14, R9 ;  /* 0x000000090e09723e */ /* 0x000fe200000000ff */
[----:B------:R-:W-:Y:S01]  /*26f0*/  FADD.FTZ R25, R25, -R142 ;  /* 0x8000008e19197221 */ /* 0x000fe20000010000 */
[----:B------:R-:W-:Y:S01]  /*2700*/  LEA R20, P2, R135, c[0x0][0x1d0], 0x4 ;  /* 0x0000740087147a11 */ /* 0x000fe200078420ff */
[----:B------:R-:W-:Y:S01]  /*2710*/  FADD.FTZ R27, R27, -R144 ;  /* 0x800000901b1b7221 */ /* 0x000fe20000010000 */
[----:B------:R-:W-:Y:S01]  /*2720*/  LEA.HI.X R3, R134, c[0x0][0x1d4], RZ, 0x4, P0 ;  /* 0x0000750086037a11 */ /* 0x000fe200000f24ff */
[----:B------:R-:W-:Y:S01]  /*2730*/  FADD.FTZ R149, R149, -R146 ;  /* 0x8000009295957221 */ /* 0x000fe20000010000 */
[----:B------:R-:W-:Y:S01]  /*2740*/  LEA.HI.X R21, R135, c[0x0][0x1d4], RZ, 0x4, P2 ;  /* 0x0000750087157a11 */ /* 0x000fe200010f24ff */
[----:B------:R-:W-:Y:S01]  /*2750*/  FADD.FTZ R151, R151, -R148 ;  /* 0x8000009497977221 */ /* 0x000fe20000010000 */
[----:B------:R-:W-:Y:S01]  /*2760*/  ISETP.GE.AND P0, PT, R32, c[0x0][0x164], PT ;  /* 0x0000590020007a0c */ /* 0x000fe20003f06270 */
[----:B------:R-:W-:-:S02]  /*2770*/  FMUL.FTZ R169, R136, R169 ;  /* 0x000000a988a97220 */ /* 0x000fc40000410000 */
[----:B------:R-:W-:Y:S02]  /*2780*/  FMUL.FTZ R18, R136, R171 ;  /* 0x000000ab88127220 */ /* 0x000fe40000410000 */
[----:B------:R-:W-:Y:S02]  /*2790*/  FADD.FTZ R141, R24, -R141 ;  /* 0x8000008d188d7221 */ /* 0x000fe40000010000 */
[----:B------:R-:W-:Y:S01]  /*27a0*/  FADD.FTZ R153, R153, -R150 ;  /* 0x8000009699997221 */ /* 0x000fe20000010000 */
[----:B------:R-:W-:Y:S01]  /*27b0*/  F2FP.PACK_AB R14, R18, R169 ;  /* 0x000000a9120e723e */ /* 0x000fe200000000ff */
[----:B------:R-:W-:Y:S01]  /*27c0*/  FADD.FTZ R159, R159, -R156 ;  /* 0x8000009c9f9f7221 */ /* 0x000fe20000010000 */
[C---:B------:R-:W-:Y:S01]  /*27d0*/  LEA R18, P1, R133.reuse, c[0x0][0x1d0], 0x4 ;  /* 0x0000740085127a11 */ /* 0x040fe200078220ff */
[----:B------:R-:W-:Y:S02]  /*27e0*/  FADD.FTZ R143, R26, -R143 ;  /* 0x8000008f1a8f7221 */ /* 0x000fe40000010000 */
[----:B------:R-:W-:Y:S01]  /*27f0*/  FADD.FTZ R145, R174, -R145 ;  /* 0x80000091ae917221 */ /* 0x000fe20000010000 */
[----:B------:R-:W-:Y:S01]  /*2800*/  LEA.HI.X R19, R133, c[0x0][0x1d4], RZ, 0x4, P1 ;  /* 0x0000750085137a11 */ /* 0x000fe200008f24ff */
[----:B------:R-:W-:Y:S01]  /*2810*/  FADD.FTZ R161, R161, -R158 ;  /* 0x8000009ea1a17221 */ /* 0x000fe20000010000 */
[----:B------:R-:W-:Y:S01]  /*2820*/  LOP3.LUT P1, RZ, R79, 0xff, RZ, 0xc0, !PT ;  /* 0x000000ff4fff7812 */ /* 0x000fe2000782c0ff */
[----:B------:R-:W-:-:S02]  /*2830*/  FADD.FTZ R163, R163, -R160 ;  /* 0x800000a0a3a37221 */ /* 0x000fc40000010000 */
[----:B------:R-:W-:Y:S01]  /*2840*/  FADD.FTZ R165, R165, -R162 ;  /* 0x800000a2a5a57221 */ /* 0x000fe20000010000 */
[----:B------:R-:W-:Y:S01]  /*2850*/  SEL R79, RZ, 0x1, P1 ;  /* 0x00000001ff4f7807 */ /* 0x000fe20000800000 */
[----:B------:R-:W-:Y:S02]  /*2860*/  FADD.FTZ R147, R176, -R147 ;  /* 0x80000093b0937221 */ /* 0x000fe40000010000 */
[----:B------:R-:W-:Y:S02]  /*2870*/  FADD.FTZ R167, R167, -R164 ;  /* 0x800000a4a7a77221 */ /* 0x000fe40000010000 */
[----:B------:R-:W-:Y:S02]  /*2880*/  FADD.FTZ R175, R175, -R170 ;  /* 0x800000aaafaf7221 */ /* 0x000fe40000010000 */
[----:B------:R-:W-:Y:S02]  /*2890*/  FADD.FTZ R173, R173, -R4 ;  /* 0x80000004adad7221 */ /* 0x000fe40000010000 */
[----:B------:R-:W-:-:S02]  /*28a0*/  FMUL.FTZ R4, R136, R137 ;  /* 0x0000008988047220 */ /* 0x000fc40000410000 */
[C---:B------:R-:W-:Y:S02]  /*28b0*/  FMUL.FTZ R139, R136.reuse, R139 ;  /* 0x0000008b888b7220 */ /* 0x040fe40000410000 */
[C---:B------:R-:W-:Y:S02]  /*28c0*/  FMUL.FTZ R6, R136.reuse, R25 ;  /* 0x0000001988067220 */ /* 0x040fe40000410000 */
[C---:B------:R-:W-:Y:S01]  /*28d0*/  FMUL.FTZ R27, R136.reuse, R27 ;  /* 0x0000001b881b7220 */ /* 0x040fe20000410000 */
[----:B------:R-:W-:Y:S01]  /*28e0*/  F2FP.PACK_AB R4, R139, R4 ;  /* 0x000000048b04723e */ /* 0x000fe200000000ff */
[C---:B------:R-:W-:Y:S02]  /*28f0*/  FMUL.FTZ R7, R136.reuse, R149 ;  /* 0x0000009588077220 */ /* 0x040fe40000410000 */
[C---:B------:R-:W-:Y:S01]  /*2900*/  FMUL.FTZ R8, R136.reuse, R151 ;  /* 0x0000009788087220 */ /* 0x040fe20000410000 */
[----:B------:R-:W-:Y:S01]  /*2910*/  F2FP.PACK_AB R6, R27, R6 ;  /* 0x000000061b06723e */ /* 0x000fe200000000ff */
[----:B------:R-:W-:-:S02]  /*2920*/  FMUL.FTZ R141, R136, R141 ;  /* 0x0000008d888d7220 */ /* 0x000fc40000410000 */
[----:B------:R-:W-:Y:S01]  /*2930*/  FMUL.FTZ R12, R136, R153 ;  /* 0x00000099880c7220 */ /* 0x000fe20000410000 */
[----:B------:R-:W-:Y:S01]  /*2940*/  F2FP.PACK_AB R7, R8, R7 ;  /* 0x000000070807723e */ /* 0x000fe200000000ff */
[C---:B------:R-:W-:Y:S02]  /*2950*/  FMUL.FTZ R10, R136.reuse, R159 ;  /* 0x0000009f880a7220 */ /* 0x040fe40000410000 */
[----:B------:R-:W-:Y:S01]  /*2960*/  FMUL.FTZ R143, R136, R143 ;  /* 0x0000008f888f7220 */ /* 0x000fe20000410000 */
[----:B------:R-:W-:Y:S01]  /*2970*/  F2FP.PACK_AB R8, R12, R141 ;  /* 0x0000008d0c08723e */ /* 0x000fe200000000ff */
[C---:B------:R-:W-:Y:S01]  /*2980*/  FMUL.FTZ R11, R136.reuse, R145 ;  /* 0x00000091880b7220 */ /* 0x040fe20000410000 */
[----:B------:R0:W-:Y:S01]  /*2990*/  STG.E.128 [R2.64], R4 ;  /* 0x0000000402007986 */ /* 0x0001e2000c101d06 */
        /* <DEDUP_REMOVED lines=10> */
[----:B------:R-:W-:Y:S01]  /*2a40*/  FMUL.FTZ R136, R136, R173 ;  /* 0x000000ad88887220 */ /* 0x000fe20000410000 */
[----:B------:R-:W-:-:S04]  /*2a50*/  F2FP.PACK_AB R13, R24, R13 ;  /* 0x0000000d180d723e */ /* 0x000fc800000000ff */
[----:B------:R-:W-:-:S05]  /*2a60*/  F2FP.PACK_AB R15, R136, R15 ;  /* 0x0000000f880f723e */ /* 0x000fca00000000ff */
[----:B------:R0:W-:Y:S02]  /*2a70*/  STG.E.128 [R20.64], R12 ;  /* 0x0000000c14007986 */ /* 0x0001e4000c101d06 */
[----:B0-----:R-:W-:Y:S01]  /*2a80*/  @P0 CALL.REL.NOINC `(.L_x_245) ;  /* 0x0000001000000944 */ /* 0x001fe20003c00000 */
[----:B------:R-:W-:Y:S05]  /*2a90*/  BRA `(.L_x_246) ;  /* 0xffffddd000007947 */ /* 0x000fea000383ffff */
.L_x_245:
        /* <DEDUP_REMOVED lines=46> */
.L_x_238:
[----:B0-----:R-:W-:Y:S02]  /*2d80*/  LEA.HI R30, R17, R30, RZ, 0x18 ;  /* 0x0000001e111e7211 */ /* 0x001fe400078fc0ff */
[----:B------:R-:W-:-:S03]  /*2d90*/  MOV R33, 0x20 ;  /* 0x0000002000217802 */ /* 0x000fc60000000f00 */
[----:B------:R-:W-:-:S04]  /*2da0*/  IMAD R30, R30, 0x1800, R29 ;  /* 0x000018001e1e7824 */ /* 0x000fc800078e021d */
[CC--:B------:R-:W-:Y:S01]  /*2db0*/  IMAD.WIDE.U32 R2, R30.reuse, R33.reuse, c[0x0][0x1c0] ;  /* 0x000070001e027625 */ /* 0x0c0fe200078e0021 */
[C---:B------:R-:W-:Y:S02]  /*2dc0*/  IADD3 R28, R30.reuse, 0x800, RZ ;  /* 0x000008001e1c7810 */ /* 0x040fe40007ffe0ff */
[C---:B------:R-:W-:Y:S01]  /*2dd0*/  IADD3 R32, R30.reuse, 0x1000, RZ ;  /* 0x000010001e207810 */ /* 0x040fe20007ffe0ff */
[-C--:B------:R-:W-:Y:S01]  /*2de0*/  IMAD.WIDE.U32 R16, R30, R33.reuse, c[0x0][0x1c8] ;  /* 0x000072001e107625 */ /* 0x080fe200078e0021 */
[----:B------:R-:W-:Y:S03]  /*2df0*/  STG.E.128 [R2.64], R8 ;  /* 0x0000000802007986 */ /* 0x000fe6000c101d06 */
[CC--:B------:R-:W-:Y:S01]  /*2e00*/  IMAD.WIDE.U32 R18, R28.reuse, R33.reuse, c[0x0][0x1c0] ;  /* 0x000070001c127625 */ /* 0x0c0fe200078e0021 */
[----:B------:R-:W-:Y:S03]  /*2e10*/  STG.E.128 [R2.64+0x10], R20 ;  /* 0x0000101402007986 */ /* 0x000fe6000c101d06 */
[-C--:B------:R-:W-:Y:S01]  /*2e20*/  IMAD.WIDE.U32 R28, R28, R33.reuse, c[0x0][0x1c8] ;  /* 0x000072001c1c7625 */ /* 0x080fe200078e0021 */
[----:B------:R-:W-:Y:S03]  /*2e30*/  STG.E.128 [R16.64], R4 ;  /* 0x0000000410007986 */ /* 0x000fe6000c101d06 */
[CC--:B------:R-:W-:Y:S01]  /*2e40*/  IMAD.WIDE.U32 R30, R32.reuse, R33.reuse, c[0x0][0x1c0] ;  /* 0x00007000201e7625 */ /* 0x0c0fe200078e0021 */
[----:B------:R-:W-:Y:S03]  /*2e50*/  STG.E.128 [R16.64+0x10], R12 ;  /* 0x0000100c10007986 */ /* 0x000fe6000c101d06 */
[----:B------:R-:W-:Y:S01]  /*2e60*/  IMAD.WIDE.U32 R32, R32, R33, c[0x0][0x1c8] ;  /* 0x0000720020207625 */ /* 0x000fe200078e0021 */
        /* <DEDUP_REMOVED lines=9> */
.L_x_239:
[----:B------:R-:W-:Y:S02]  /*2f00*/  MOV R5, R7 ;  /* 0x0000000700057202 */ /* 0x000fe40000000f00 */
[----:B------:R-:W-:-:S02]  /*2f10*/  MOV R10, 0x10 ;  /* 0x00000010000a7802 */ /* 0x000fc40000000f00 */
[----:B------:R-:W-:Y:S02]  /*2f20*/  MOV R6, 0x1f ;  /* 0x0000001f00067802 */ /* 0x000fe40000000f00 */
[----:B------:R-:W-:Y:S02]  /*2f30*/  MOV R11, 0xffffffff ;  /* 0xffffffff000b7802 */ /* 0x000fe40000000f00 */
[----:B------:R-:W-:Y:S02]  /*2f40*/  MOV R2, 0x2f60 ;  /* 0x00002f6000027802 */ /* 0x000fe40000000f00 */
[----:B------:R-:W-:Y:S05]  /*2f50*/  CALL.REL.NOINC `($__internal_17_$__cuda_sm70_shflsync_down_p) ;  /* 0x0000045000007944 */ /* 0x000fea0003c00000 */
[----:B-1----:R-:W-:Y:S01]  /*2f60*/  MOV R4, R10 ;  /* 0x0000000a00047202 */ /* 0x002fe20000000f00 */
[----:B0-----:R-:W-:Y:S05]  /*2f70*/  BRA `(.L_x_247) ;  /* 0xffffeda000007947 */ /* 0x001fea000383ffff */
.L_x_240:
[----:B------:R-:W-:Y:S01]  /*2f80*/  HFMA2.MMA R10, -RZ, RZ, 0, 9.5367431640625e-07 ;  /* 0x00000010ff0a7435 */ /* 0x000fe200000001ff */
[----:B------:R-:W-:Y:S02]  /*2f90*/  MOV R5, R9 ;  /* 0x0000000900057202 */ /* 0x000fe40000000f00 */
[----:B------:R-:W-:Y:S02]  /*2fa0*/  MOV R6, 0x1f ;  /* 0x0000001f00067802 */ /* 0x000fe40000000f00 */
[----:B------:R-:W-:-:S02]  /*2fb0*/  MOV R11, 0xffffffff ;  /* 0xffffffff000b7802 */ /* 0x000fc40000000f00 */
[----:B------:R-:W-:Y:S02]  /*2fc0*/  MOV R2, 0x2fe0 ;  /* 0x00002fe000027802 */ /* 0x000fe40000000f00 */
[----:B01----:R-:W-:Y:S05]  /*2fd0*/  CALL.REL.NOINC `($__internal_17_$__cuda_sm70_shflsync_down_p) ;  /* 0x000003d000007944 */ /* 0x003fea0003c00000 */
[----:B------:R-:W-:Y:S01]  /*2fe0*/  FADD.FTZ R7, R7, R4 ;  /* 0x0000000407077221 */ /* 0x000fe20000010000 */
[----:B0-----:R-:W-:Y:S01]  /*2ff0*/  MOV R6, 0x1f ;  /* 0x0000001f00067802 */ /* 0x001fe20000000f00 */
[----:B-1----:R-:W-:Y:S01]  /*3000*/  FADD.FTZ R9, R9, R10 ;  /* 0x0000000a09097221 */ /* 0x002fe20000010000 */
[----:B------:R-:W-:Y:S01]  /*3010*/  HFMA2.MMA R10, -RZ, RZ, 0, 4.76837158203125e-07 ;  /* 0x00000008ff0a7435 */ /* 0x000fe200000001ff */
[----:B------:R-:W-:Y:S02]  /*3020*/  MOV R11, 0xffffffff ;  /* 0xffffffff000b7802 */ /* 0x000fe40000000f00 */
[----:B------:R-:W-:Y:S02]  /*3030*/  MOV R5, R7 ;  /* 0x0000000700057202 */ /* 0x000fe40000000f00 */
[----:B------:R-:W-:Y:S02]  /*3040*/  MOV R2, 0x3060 ;  /* 0x0000306000027802 */ /* 0x000fe40000000f00 */
[----:B------:R-:W-:Y:S05]  /*3050*/  CALL.REL.NOINC `($__internal_17_$__cuda_sm70_shflsync_down_p) ;  /* 0x0000035000007944 */ /* 0x000fea0003c00000 */
[----:B-1----:R-:W-:Y:S01]  /*3060*/  MOV R4, R10 ;  /* 0x0000000a00047202 */ /* 0x002fe20000000f00 */
[----:B------:R-:W-:Y:S01]  /*3070*/  HFMA2.MMA R10, -RZ, RZ, 0, 4.76837158203125e-07 ;  /* 0x00000008ff0a7435 */ /* 0x000fe200000001ff */
[----:B0-----:R-:W-:-:S02]  /*3080*/  MOV R5, R9 ;  /* 0x0000000900057202 */ /* 0x001fc40000000f00 */
[----:B------:R-:W-:Y:S02]  /*3090*/  MOV R6, 0x1f ;  /* 0x0000001f00067802 */ /* 0x000fe40000000f00 */
[----:B------:R-:W-:Y:S02]  /*30a0*/  MOV R11, 0xffffffff ;  /* 0xffffffff000b7802 */ /* 0x000fe40000000f00 */
[----:B------:R-:W-:Y:S02]  /*30b0*/  MOV R2, 0x30d0 ;  /* 0x000030d000027802 */ /* 0x000fe40000000f00 */
[----:B------:R-:W-:Y:S05]  /*30c0*/  CALL.REL.NOINC `($__internal_17_$__cuda_sm70_shflsync_down_p) ;  /* 0x000002e000007944 */ /* 0x000fea0003c00000 */
[----:B------:R-:W-:Y:S01]  /*30d0*/  FADD.FTZ R7, R4, R7 ;  /* 0x0000000704077221 */ /* 0x000fe20000010000 */
[----:B0-----:R-:W-:Y:S01]  /*30e0*/  MOV R6, 0x1f ;  /* 0x0000001f00067802 */ /* 0x001fe20000000f00 */
[----:B-1----:R-:W-:Y:S01]  /*30f0*/  FADD.FTZ R9, R9, R10 ;  /* 0x0000000a09097221 */ /* 0x002fe20000010000 */
[----:B------:R-:W-:Y:S01]  /*3100*/  HFMA2.MMA R10, -RZ, RZ, 0, 2.384185791015625e-07 ;  /* 0x00000004ff0a7435 */ /* 0x000fe200000001ff */
[----:B------:R-:W-:Y:S02]  /*3110*/  MOV R11, 0xffffffff ;  /* 0xffffffff000b7802 */ /* 0x000fe40000000f00 */
[----:B------:R-:W-:-:S02]  /*3120*/  MOV R5, R7 ;  /* 0x0000000700057202 */ /* 0x000fc40000000f00 */
[----:B------:R-:W-:Y:S02]  /*3130*/  MOV R2, 0x3150 ;  /* 0x0000315000027802 */ /* 0x000fe40000000f00 */
[----:B------:R-:W-:Y:S05]  /*3140*/  CALL.REL.NOINC `($__internal_17_$__cuda_sm70_shflsync_down_p) ;  /* 0x0000026000007944 */ /* 0x000fea0003c00000 */
[----:B-1----:R-:W-:Y:S01]  /*3150*/  MOV R4, R10 ;  /* 0x0000000a00047202 */ /* 0x002fe20000000f00 */
[----:B------:R-:W-:Y:S01]  /*3160*/  HFMA2.MMA R10, -RZ, RZ, 0, 2.384185791015625e-07 ;  /* 0x00000004ff0a7435 */ /* 0x000fe200000001ff */
[----:B0-----:R-:W-:Y:S02]  /*3170*/  MOV R5, R9 ;  /* 0x0000000900057202 */ /* 0x001fe40000000f00 */
[----:B------:R-:W-:Y:S02]  /*3180*/  MOV R6, 0x1f ;  /* 0x0000001f00067802 */ /* 0x000fe40000000f00 */
[----:B------:R-:W-:Y:S02]  /*3190*/  MOV R11, 0xffffffff ;  /* 0xffffffff000b7802 */ /* 0x000fe40000000f00 */
[----:B------:R-:W-:Y:S02]  /*31a0*/  MOV R2, 0x31c0 ;  /* 0x000031c000027802 */ /* 0x000fe40000000f00 */
[----:B------:R-:W-:Y:S05]  /*31b0*/  CALL.REL.NOINC `($__internal_17_$__cuda_sm70_shflsync_down_p) ;  /* 0x000001f000007944 */ /* 0x000fea0003c00000 */
[----:B------:R-:W-:Y:S01]  /*31c0*/  FADD.FTZ R7, R4, R7 ;  /* 0x0000000704077221 */ /* 0x000fe20000010000 */
[----:B0-----:R-:W-:Y:S01]  /*31d0*/  MOV R6, 0x1f ;  /* 0x0000001f00067802 */ /* 0x001fe20000000f00 */
[----:B-1----:R-:W-:Y:S01]  /*31e0*/  FADD.FTZ R9, R9, R10 ;  /* 0x0000000a09097221 */ /* 0x002fe20000010000 */
[----:B------:R-:W-:Y:S01]  /*31f0*/  HFMA2.MMA R10, -RZ, RZ, 0, 1.1920928955078125e-07 ;  /* 0x00000002ff0a7435 */ /* 0x000fe200000001ff */
[----:B------:R-:W-:-:S02]  /*3200*/  MOV R11, 0xffffffff ;  /* 0xffffffff000b7802 */ /* 0x000fc40000000f00 */
[----:B------:R-:W-:Y:S02]  /*3210*/  MOV R5, R7 ;  /* 0x0000000700057202 */ /* 0x000fe40000000f00 */
[----:B------:R-:W-:Y:S02]  /*3220*/  MOV R2, 0x3240 ;  /* 0x0000324000027802 */ /* 0x000fe40000000f00 */
[----:B------:R-:W-:Y:S05]  /*3230*/  CALL.REL.NOINC `($__internal_17_$__cuda_sm70_shflsync_down_p) ;  /* 0x0000017000007944 */ /* 0x000fea0003c00000 */
[----:B-1----:R-:W-:Y:S01]  /*3240*/  MOV R4, R10 ;  /* 0x0000000a00047202 */ /* 0x002fe20000000f00 */
[----:B------:R-:W-:Y:S01]  /*3250*/  HFMA2.MMA R10, -RZ, RZ, 0, 1.1920928955078125e-07 ;  /* 0x00000002ff0a7435 */ /* 0x000fe200000001ff */
[----:B0-----:R-:W-:Y:S02]  /*3260*/  MOV R5, R9 ;  /* 0x0000000900057202 */ /* 0x001fe40000000f00 */
[----:B------:R-:W-:Y:S02]  /*3270*/  MOV R6, 0x1f ;  /* 0x0000001f00067802 */ /* 0x000fe40000000f00 */
[----:B------:R-:W-:Y:S02]  /*3280*/  MOV R11, 0xffffffff ;  /* 0xffffffff000b7802 */ /* 0x000fe40000000f00 */
[----:B------:R-:W-:-:S02]  /*3290*/  MOV R2, 0x32b0 ;  /* 0x000032b000027802 */ /* 0x000fc40000000f00 */
[----:B------:R-:W-:Y:S05]  /*32a0*/  CALL.REL.NOINC `($__internal_17_$__cuda_sm70_shflsync_down_p) ;  /* 0x0000010000007944 */ /* 0x000fea0003c00000 */
[----:B------:R-:W-:Y:S01]  /*32b0*/  FADD.FTZ R7, R4, R7 ;  /* 0x0000000704077221 */ /* 0x000fe20000010000 */
[----:B0-----:R-:W-:Y:S01]  /*32c0*/  MOV R6, 0x1f ;  /* 0x0000001f00067802 */ /* 0x001fe20000000f00 */
[----:B-1----:R-:W-:Y:S01]  /*32d0*/  FADD.FTZ R9, R9, R10 ;  /* 0x0000000a09097221 */ /* 0x002fe20000010000 */
[----:B------:R-:W-:Y:S01]  /*32e0*/  HFMA2.MMA R10, -RZ, RZ, 0, 5.9604644775390625e-08 ;  /* 0x00000001ff0a7435 */ /* 0x000fe200000001ff */
[----:B------:R-:W-:-:S02]  /*32f0*/  MOV R11, 0xffffffff ;  /* 0xffffffff000b7802 */ /* 0x000fc40000000f00 */
[----:B------:R-:W-:Y:S02]  /*3300*/  MOV R5, R7 ;  /* 0x0000000700057202 */ /* 0x000fe40000000f00 */
[----:B------:R-:W-:Y:S02]  /*3310*/  MOV R2, 0x3330 ;  /* 0x0000333000027802 */ /* 0x000fe40000000f00 */
[----:B------:R-:W-:Y:S05]  /*3320*/  CALL.REL.NOINC `($__internal_17_$__cuda_sm70_shflsync_down_p) ;  /* 0x0000008000007944 */ /* 0x000fea0003c00000 */
[----:B-1----:R-:W-:Y:S01]  /*3330*/  MOV R8, R10 ;  /* 0x0000000a00087202 */ /* 0x002fe20000000f00 */
[----:B------:R-:W-:Y:S01]  /*3340*/  HFMA2.MMA R10, -RZ, RZ, 0, 5.9604644775390625e-08 ;  /* 0x00000001ff0a7435 */ /* 0x000fe200000001ff */
[----:B0-----:R-:W-:Y:S02]  /*3350*/  MOV R5, R9 ;  /* 0x0000000900057202 */ /* 0x001fe40000000f00 */
[----:B------:R-:W-:Y:S02]  /*3360*/  MOV R6, 0x1f ;  /* 0x0000001f00067802 */ /* 0x000fe40000000f00 */
[----:B------:R-:W-:Y:S02]  /*3370*/  MOV R11, 0xffffffff ;  /* 0xffffffff000b7802 */ /* 0x000fe40000000f00 */
[----:B------:R-:W-:-:S02]  /*3380*/  MOV R2, 0x33a0 ;  /* 0x000033a000027802 */ /* 0x000fc40000000f00 */
[----:B------:R-:W-:Y:S05]  /*3390*/  CALL.REL.NOINC `($__internal_17_$__cuda_sm70_shflsync_down_p) ;  /* 0x0000001000007944 */ /* 0x000fea0003c00000 */
[----:B01----:R-:W-:Y:S05]  /*33a0*/  BRA `(.L_x_248) ;  /* 0xffffea9000007947 */ /* 0x003fea000383ffff */
        .weak           $__internal_17_$__cuda_sm70_shflsync_down_p
        .type           $__internal_17_$__cuda_sm70_shflsync_down_p,@function
        .size           $__internal_17_$__cuda_sm70_shflsync_down_p,(.L_x_3424 - $__internal_17_$__cuda_sm70_shflsync_down_p)
$__internal_17_$__cuda_sm70_shflsync_down_p:
[----:B------:R-:W-:Y:S01]  /*33b0*/  HFMA2.MMA R3, -RZ, RZ, 0, 0 ;  /* 0x00000000ff037435 */ /* 0x000fe200000001ff */
[----:B------:R-:W-:Y:S04]  /*33c0*/  WARPSYNC R11 ;  /* 0x0000000b00007348 */ /* 0x000fe80003800000 */
[----:B------:R0:W1:Y:S01]  /*33d0*/  SHFL.DOWN PT, R10, R5, R10, R6 ;  /* 0x0800000a050a7389 */ /* 0x00006200000e0006 */
[----:B------:R-:W-:Y:S05]  /*33e0*/  RET.REL.NODEC R2 `(_ZN10layer_norm13ln_bwd_kernelINS_13Kernel_traitsI6__halfS2_S2_fjLj49152ELj8ELj1ELj8ELj16ENS_18Kernel_traits_baseILj49152ES2_S2_S2_fjLj256EEEEEEEvNS_9BwdParamsE) ;  /* 0xffffcc1002007950 */ /* 0x000fea0003c3ffff */
.L_x_249:
        /* <DEDUP_REMOVED lines=9> */
.L_x_3424:


//--------------------- .text._ZN10layer_norm22ln_bwd_finalize_kernelINS_22Kernel_traits_finalizeILj49152EffffjLj1024ELj4ENS_18Kernel_traits_baseILj49152EffffjLj1024EEEEEEEvNS_9BwdParamsE --------------------------
	.section	.text._ZN10layer_norm22ln_bwd_finalize_kernelINS_22Kernel_traits_finalizeILj49152EffffjLj1024ELj4ENS_18Kernel_traits_baseILj49152EffffjLj1024EEEEEEEvNS_9BwdParamsE,"ax",@progbits
	.sectioninfo	@"SHI_REGISTERS=32"
	.align	128
        .global         _ZN10layer_norm22ln_bwd_finalize_kernelINS_22Kernel_traits_finalizeILj49152EffffjLj1024ELj4ENS_18Kernel_traits_baseILj49152EffffjLj1024EEEEEEEvNS_9BwdParamsE
        .type           _ZN10layer_norm22ln_bwd_finalize_kernelINS_22Kernel_traits_finalizeILj49152EffffjLj1024ELj4ENS_18Kernel_traits_baseILj49152EffffjLj1024EEEEEEEvNS_9BwdParamsE,@function
        .size           _ZN10layer_norm22ln_bwd_finalize_kernelINS_22Kernel_traits_finalizeILj49152EffffjLj1024ELj4ENS_18Kernel_traits_baseILj49152EffffjLj1024EEEEEEEvNS_9BwdParamsE,(.L_x_3425 - _ZN10layer_norm22ln_bwd_finalize_kernelINS_22Kernel_traits_finalizeILj49152EffffjLj1024ELj4ENS_18Kernel_traits_baseILj49152EffffjLj1024EEEEEEEvNS_9BwdParamsE)
        .other          _ZN10layer_norm22ln_bwd_finalize_kernelINS_22Kernel_traits_finalizeILj49152EffffjLj1024ELj4ENS_18Kernel_traits_baseILj49152EffffjLj1024EEEEEEEvNS_9BwdParamsE,@"STO_CUDA_ENTRY STV_DEFAULT"
_ZN10layer_norm22ln_bwd_finalize_kernelINS_22Kernel_traits_finalizeILj49152EffffjLj1024ELj4ENS_18Kernel_traits_baseILj49152EffffjLj1024EEEEEEEvNS_9BwdParamsE:
.text._ZN10layer_norm22ln_bwd_finalize_kernelINS_22Kernel_traits_finalizeILj49152EffffjLj1024ELj4ENS_18Kernel_traits_baseILj49152EffffjLj1024EEEEEEEvNS_9BwdParamsE:
        /* <DEDUP_REMOVED lines=19> */
.L_x_260:
        /* <DEDUP_REMOVED lines=27> */
.L_x_254:
        /* <DEDUP_REMOVED lines=32> */
.L_x_253:
[----:B------:R-:W-:Y:S05]  /*04e0*/  BSYNC B1 ;  /* 0x0000000000017941 */ /* 0x000fea0003800000 */
.L_x_252:
        /* <DEDUP_REMOVED lines=22> */
.L_x_256:
[----:B------:R-:W-:Y:S05]  /*0650*/  BSYNC B1 ;  /* 0x0000000000017941 */ /* 0x000fea0003800000 */
.L_x_255:
        /* <DEDUP_REMOVED lines=10> */
.L_x_251:
[----:B------:R-:W-:Y:S05]  /*0700*/  BSYNC B0 ;  /* 0x0000000000007941 */ /* 0x000fea0003800000 */
.L_x_250:
        /* <DEDUP_REMOVED lines=11> */
.L_x_261:
        /* <DEDUP_REMOVED lines=18> */
.L_x_262:
[----:B------:R-:W-:Y:S01]  /*08e0*/  @!P1 SHF.R.U32.HI R2, RZ, 0x3, R0 ;  /* 0x00000003ff029819 */ /* 0x000fe20000011600 */
[----:B---3--:R-:W-:Y:S02]  /*08f0*/  FADD.FTZ R5, R5, R10 ;  /* 0x0000000a05057221 */ /* 0x008fe40000010000 */
[----:B--2---:R-:W-:Y:S01]  /*0900*/  FADD.FTZ R7, R7, R4 ;  /* 0x0000000407077221 */ /* 0x004fe20000010000 */
[----:B------:R-:W-:-:S05]  /*0910*/  @!P1 LOP3.LUT R2, R2, 0x1ffffffc, RZ, 0xc0, !PT ;  /* 0x1ffffffc02029812 */ /* 0x000fca00078ec0ff */
[----:B------:R2:W-:Y:S04]  /*0920*/  @!P1 STS [R2+0x2000], R5 ;  /* 0x0020000502009388 */ /* 0x0005e80000000800 */
[----:B------:R2:W-:Y:S02]  /*0930*/  @!P1 STS [R2+0x2080], R7 ;  /* 0x0020800702009388 */ /* 0x0005e40000000800 */
.L_x_257:
        /* <DEDUP_REMOVED lines=14> */
.L_x_258:
[----:B------:R-:W-:Y:S01]  /*0a20*/  HFMA2.MMA R9, -RZ, RZ, 0, 5.9604644775390625e-08 ;  /* 0x00000001ff097435 */ /* 0x000fe200000001ff */
[----:B--2---:R-:W-:Y:S01]  /*0a30*/  IMAD.MOV.U32 R10, RZ, RZ, R4 ;  /* 0x000000ffff0a7224 */ /* 0x004fe200078e0004 */
[----:B------:R-:W-:Y:S01]  /*0a40*/  MOV R11, 0xffffffff ;  /* 0xffffffff000b7802 */ /* 0x000fe20000000f00 */
[----:B------:R-:W-:Y:S01]  /*0a50*/  IMAD.MOV.U32 R6, RZ, RZ, 0x1f ;  /* 0x0000001fff067424 */ /* 0x000fe200078e00ff */
[----:B------:R-:W-:-:S02]  /*0a60*/  MOV R2, 0xa80 ;  /* 0x00000a8000027802 */ /* 0x000fc40000000f00 */
[----:B01----:R-:W-:Y:S05]  /*0a70*/  CALL.REL.NOINC `($__internal_18_$__cuda_sm70_shflsync_bfly_p) ;  /* 0x000003c000007944 */ /* 0x003fea0003c00000 */
[----:B-1----:R-:W-:Y:S01]  /*0a80*/  IMAD.MOV.U32 R3, RZ, RZ, R6 ;  /* 0x000000ffff037224 */ /* 0x002fe200078e0006 */
[----:B0-----:R-:W-:Y:S05]  /*0a90*/  BRA `(.L_x_261) ;  /* 0xfffffd2000007947 */ /* 0x001fea000383ffff */
.L_x_259:
[----:B------:R-:W-:Y:S01]  /*0aa0*/  HFMA2.MMA R6, -RZ, RZ, 0, 1.847743988037109375e-06 ;  /* 0x0000001fff067435 */ /* 0x000fe200000001ff */
[----:B------:R-:W-:Y:S01]  /*0ab0*/  MOV R10, R13 ;  /* 0x0000000d000a7202 */ /* 0x000fe20000000f00 */
[----:B------:R-:W-:Y:S01]  /*0ac0*/  IMAD.MOV.U32 R9, RZ, RZ, 0x2 ;  /* 0x00000002ff097424 */ /* 0x000fe200078e00ff */
[----:B------:R-:W-:Y:S01]  /*0ad0*/  MOV R2, 0xb00 ;  /* 0x00000b0000027802 */ /* 0x000fe20000000f00 */
[----:B------:R-:W-:-:S02]  /*0ae0*/  IMAD.MOV.U32 R11, RZ, RZ, -0x1 ;  /* 0xffffffffff0b7424 */ /* 0x000fc400078e00ff */
[----:B012---:R-:W-:Y:S05]  /*0af0*/  CALL.REL.NOINC `($__internal_18_$__cuda_sm70_shflsync_bfly_p) ;  /* 0x0000034000007944 */ /* 0x007fea0003c00000 */
[----:B01----:R-:W-:Y:S01]  /*0b00*/  FADD.FTZ R10, R13, R6 ;  /* 0x000000060d0a7221 */ /* 0x003fe20000010000 */
[----:B------:R-:W-:Y:S01]  /*0b10*/  MOV R9, 0x4 ;  /* 0x0000000400097802 */ /* 0x000fe20000000f00 */
[----:B------:R-:W-:Y:S01]  /*0b20*/  IMAD.MOV.U32 R6, RZ, RZ, 0x1f ;  /* 0x0000001fff067424 */ /* 0x000fe200078e00ff */
[----:B------:R-:W-:-:S02]  /*0b30*/  MOV R11, 0xffffffff ;  /* 0xffffffff000b7802 */ /* 0x000fc40000000f00 */
[----:B------:R-:W-:Y:S02]  /*0b40*/  MOV R2, 0xb60 ;  /* 0x00000b6000027802 */ /* 0x000fe40000000f00 */
[----:B------:R-:W-:Y:S05]  /*0b50*/  CALL.REL.NOINC `($__internal_18_$__cuda_sm70_shflsync_bfly_p) ;  /* 0x000002e000007944 */ /* 0x000fea0003c00000 */
[----:B01----:R-:W-:Y:S01]  /*0b60*/  FADD.FTZ R10, R10, R6 ;  /* 0x000000060a0a7221 */ /* 0x003fe20000010000 */
[----:B------:R-:W-:Y:S01]  /*0b70*/  HFMA2.MMA R6, -RZ, RZ, 0, 1.847743988037109375e-06 ;  /* 0x0000001fff067435 */ /* 0x000fe200000001ff */
[----:B------:R-:W-:Y:S01]  /*0b80*/  IMAD.MOV.U32 R9, RZ, RZ, 0x8 ;  /* 0x00000008ff097424 */ /* 0x000fe200078e00ff */
[----:B------:R-:W-:Y:S01]  /*0b90*/  MOV R2, 0xbc0 ;  /* 0x00000bc000027802 */ /* 0x000fe20000000f00 */
[----:B------:R-:W-:-:S03]  /*0ba0*/  IMAD.MOV.U32 R11, RZ, RZ, -0x1 ;  /* 0xffffffffff0b7424 */ /* 0x000fc600078e00ff */
[----:B------:R-:W-:Y:S05]  /*0bb0*/  CALL.REL.NOINC `($__internal_18_$__cuda_sm70_shflsync_bfly_p) ;  /* 0x0000028000007944 */ /* 0x000fea0003c00000 */
[----:B-1----:R-:W-:Y:S01]  /*0bc0*/  FADD.FTZ R4, R10, R6 ;  /* 0x000000060a047221 */ /* 0x002fe20000010000 */
[----:B------:R-:W-:Y:S01]  /*0bd0*/  HFMA2.MMA R6, -RZ, RZ, 0, 1.847743988037109375e-06 ;  /* 0x0000001fff067435 */ /* 0x000fe200000001ff */
[----:B0-----:R-:W-:Y:S01]  /*0be0*/  MOV R9, 0x10 ;  /* 0x0000001000097802 */ /* 0x001fe20000000f00 */
[----:B------:R-:W-:Y:S01]  /*0bf0*/  IMAD.MOV.U32 R11, RZ, RZ, -0x1 ;  /* 0xffffffffff0b7424 */ /* 0x000fe200078e00ff */
[----:B------:R-:W-:Y:S02]  /*0c00*/  MOV R2, 0xc30 ;  /* 0x00000c3000027802 */ /* 0x000fe40000000f00 */
[----:B------:R-:W-:-:S02]  /*0c10*/  MOV R10, R4 ;  /* 0x00000004000a7202 */ /* 0x000fc40000000f00 */
[----:B------:R-:W-:Y:S05]  /*0c20*/  CALL.REL.NOINC `($__internal_18_$__cuda_sm70_shflsync_bfly_p) ;  /* 0x0000021000007944 */ /* 0x000fea0003c00000 */
[----:B0-----:R-:W-:Y:S01]  /*0c30*/  HFMA2.MMA R9, -RZ, RZ, 0, 5.9604644775390625e-08 ;  /* 0x00000001ff097435 */ /* 0x001fe200000001ff */
[----:B-1----:R-:W-:Y:S01]  /*0c40*/  MOV R7, R6 ;  /* 0x0000000600077202 */ /* 0x002fe20000000f00 */
[----:B------:R-:W-:Y:S01]  /*0c50*/  IMAD.MOV.U32 R10, RZ, RZ, R5 ;  /* 0x000000ffff0a7224 */ /* 0x000fe200078e0005 */
[----:B------:R-:W-:Y:S01]  /*0c60*/  MOV R6, 0x1f ;  /* 0x0000001f00067802 */ /* 0x000fe20000000f00 */
[----:B------:R-:W-:Y:S01]  /*0c70*/  IMAD.MOV.U32 R11, RZ, RZ, -0x1 ;  /* 0xffffffffff0b7424 */ /* 0x000fe200078e00ff */
[----:B------:R-:W-:-:S02]  /*0c80*/  MOV R2, 0xca0 ;  /* 0x00000ca000027802 */ /* 0x000fc40000000f00 */
[----:B------:R-:W-:Y:S05]  /*0c90*/  CALL.REL.NOINC `($__internal_18_$__cuda_sm70_shflsync_bfly_p) ;  /* 0x000001a000007944 */ /* 0x000fea0003c00000 */
[----:B0-----:R-:W-:Y:S01]  /*0ca0*/  HFMA2.MMA R9, -RZ, RZ, 0, 1.1920928955078125e-07 ;  /* 0x00000002ff097435 */ /* 0x001fe200000001ff */
[----:B-1----:R-:W-:Y:S01]  /*0cb0*/  FADD.FTZ R10, R5, R6 ;  /* 0x00000006050a7221 */ /* 0x002fe20000010000 */
[----:B------:R-:W-:Y:S01]  /*0cc0*/  MOV R6, 0x1f ;  /* 0x0000001f00067802 */ /* 0x000fe20000000f00 */
[----:B------:R-:W-:Y:S01]  /*0cd0*/  IMAD.MOV.U32 R11, RZ, RZ, -0x1 ;  /* 0xffffffffff0b7424 */ /* 0x000fe200078e00ff */
[----:B------:R-:W-:-:S02]  /*0ce0*/  MOV R2, 0xd00 ;  /* 0x00000d0000027802 */ /* 0x000fc40000000f00 */
[----:B------:R-:W-:Y:S05]  /*0cf0*/  CALL.REL.NOINC `($__internal_18_$__cuda_sm70_shflsync_bfly_p) ;  /* 0x0000014000007944 */ /* 0x000fea0003c00000 */
[----:B0-----:R-:W-:Y:S01]  /*0d00*/  HFMA2.MMA R9, -RZ, RZ, 0, 2.384185791015625e-07 ;  /* 0x00000004ff097435 */ /* 0x001fe200000001ff */
[----:B-1----:R-:W-:Y:S01]  /*0d10*/  FADD.FTZ R10, R10, R6 ;  /* 0x000000060a0a7221 */ /* 0x002fe20000010000 */
[----:B------:R-:W-:Y:S01]  /*0d20*/  MOV R6, 0x1f ;  /* 0x0000001f00067802 */ /* 0x000fe20000000f00 */
[----:B------:R-:W-:Y:S01]  /*0d30*/  IMAD.MOV.U32 R11, RZ, RZ, -0x1 ;  /* 0xffffffffff0b7424 */ /* 0x000fe200078e00ff */
[----:B------:R-:W-:-:S02]  /*0d40*/  MOV R2, 0xd60 ;  /* 0x00000d6000027802 */ /* 0x000fc40000000f00 */
[----:B------:R-:W-:Y:S05]  /*0d50*/  CALL.REL.NOINC `($__internal_18_$__cuda_sm70_shflsync_bfly_p) ;  /* 0x000000e000007944 */ /* 0x000fea0003c00000 */
[----:B0-----:R-:W-:Y:S01]  /*0d60*/  HFMA2.MMA R9, -RZ, RZ, 0, 4.76837158203125e-07 ;  /* 0x00000008ff097435 */ /* 0x001fe200000001ff */
[----:B-1----:R-:W-:Y:S01]  /*0d70*/  FADD.FTZ R10, R10, R6 ;  /* 0x000000060a0a7221 */ /* 0x002fe20000010000 */
[----:B------:R-:W-:Y:S01]  /*0d80*/  MOV R6, 0x1f ;  /* 0x0000001f00067802 */ /* 0x000fe20000000f00 */
[----:B------:R-:W-:Y:S01]  /*0d90*/  IMAD.MOV.U32 R11, RZ, RZ, -0x1 ;  /* 0xffffffffff0b7424 */ /* 0x000fe200078e00ff */
[----:B------:R-:W-:-:S02]  /*0da0*/  MOV R2, 0xdc0 ;  /* 0x00000dc000027802 */ /* 0x000fc40000000f00 */
[----:B------:R-:W-:Y:S05]  /*0db0*/  CALL.REL.NOINC `($__internal_18_$__cuda_sm70_shflsync_bfly_p) ;  /* 0x0000008000007944 */ /* 0x000fea0003c00000 */
[----:B0-----:R-:W-:Y:S01]  /*0dc0*/  HFMA2.MMA R9, -RZ, RZ, 0, 9.5367431640625e-07 ;  /* 0x00000010ff097435 */ /* 0x001fe200000001ff */
[----:B-1----:R-:W-:Y:S01]  /*0dd0*/  FADD.FTZ R10, R10, R6 ;  /* 0x000000060a0a7221 */ /* 0x002fe20000010000 */
[----:B------:R-:W-:Y:S01]  /*0de0*/  MOV R6, 0x1f ;  /* 0x0000001f00067802 */ /* 0x000fe20000000f00 */
[----:B------:R-:W-:Y:S01]  /*0df0*/  IMAD.MOV.U32 R11, RZ, RZ, -0x1 ;  /* 0xffffffffff0b7424 */ /* 0x000fe200078e00ff */
[----:B------:R-:W-:-:S02]  /*0e00*/  MOV R2, 0xe20 ;  /* 0x00000e2000027802 */ /* 0x000fc40000000f00 */
[----:B------:R-:W-:Y:S05]  /*0e10*/  CALL.REL.NOINC `($__internal_18_$__cuda_sm70_shflsync_bfly_p) ;  /* 0x0000002000007944 */ /* 0x000fea0003c00000 */
[----:B-1----:R-:W-:Y:S01]  /*0e20*/  MOV R5, R6 ;  /* 0x0000000600057202 */ /* 0x002fe20000000f00 */
[----:B0-----:R-:W-:Y:S05]  /*0e30*/  BRA `(.L_x_262) ;  /* 0xfffffaa000007947 */ /* 0x001fea000383ffff */
        .weak           $__internal_18_$__cuda_sm70_shflsync_bfly_p
        .type           $__internal_18_$__cuda_sm70_shflsync_bfly_p,@function
        .size           $__internal_18_$__cuda_sm70_shflsync_bfly_p,(.L_x_3425 - $__internal_18_$__cuda_sm70_shflsync_bfly_p)
$__internal_18_$__cuda_sm70_shflsync_bfly_p:
[----:B------:R-:W-:Y:S01]  /*0e40*/  HFMA2.MMA R3, -RZ, RZ, 0, 0 ;  /* 0x00000000ff037435 */ /* 0x000fe200000001ff */
[----:B------:R-:W-:Y:S04]  /*0e50*/  WARPSYNC R11 ;  /* 0x0000000b00007348 */ /* 0x000fe80003800000 */
[----:B------:R0:W1:Y:S01]  /*0e60*/  SHFL.BFLY PT, R6, R10, R9, R6 ;  /* 0x0c0000090a067389 */ /* 0x00006200000e0006 */
[----:B------:R-:W-:Y:S05]  /*0e70*/  RET.REL.NODEC R2 `(_ZN10layer_norm22ln_bwd_finalize_kernelINS_22Kernel_traits_finalizeILj49152EffffjLj1024ELj4ENS_18Kernel_traits_baseILj49152EffffjLj1024EEEEEEEvNS_9BwdParamsE) ;  /* 0xfffff18002007950 */ /* 0x000fea0003c3ffff */
.L_x_263:
        /* <DEDUP_REMOVED lines=16> */
.L_x_3425:


//--------------------- .text._ZN10layer_norm13ln_bwd_kernelINS_13Kernel_traitsIffffjLj49152ELj8ELj1ELj8ELj16ENS_18Kernel_traits_baseILj49152EffffjLj256EEEEEEEvNS_9BwdParamsE --------------------------
	.section	.text._ZN10layer_norm13ln_bwd_kernelINS_13Kernel_traitsIffffjLj49152ELj8ELj1ELj8ELj16ENS_18Kernel_traits_baseILj49152EffffjLj256EEEEEEEvNS_9BwdParamsE,"ax",@progbits
	.sectioninfo	@"SHI_REGISTERS=221"
	.align	128
        .global         _ZN10layer_norm13ln_bwd_kernelINS_13Kernel_traitsIffffjLj49152ELj8ELj1ELj8ELj16ENS_18Kernel_traits_baseILj49152EffffjLj256EEEEEEEvNS_9BwdParamsE
        .type           _ZN10layer_norm13ln_bwd_kernelINS_13Kernel_traitsIffffjLj49152ELj8ELj1ELj8ELj16ENS_18Kernel_traits_baseILj49152EffffjLj256EEEEEEEvNS_9BwdParamsE,@function
        .size           _ZN10layer_norm13ln_bwd_kernelINS_13Kernel_traitsIffffjLj49152ELj8ELj1ELj8ELj16ENS_18Kernel_traits_baseILj49152EffffjLj256EEEEEEEvNS_9BwdParamsE,(.L_x_3426 - _ZN10layer_norm13ln_bwd_kernelINS_13Kernel_traitsIffffjLj49152ELj8ELj1ELj8ELj16ENS_18Kernel_traits_baseILj49152EffffjLj256EEEEEEEvNS_9BwdParamsE)
        .other          _ZN10layer_norm13ln_bwd_kernelINS_13Kernel_traitsIffffjLj49152ELj8ELj1ELj8ELj16ENS_18Kernel_traits_baseILj49152EffffjLj256EEEEEEEvNS_9BwdParamsE,@"STO_CUDA_ENTRY STV_DEFAULT"
_ZN10layer_norm13ln_bwd_kernelINS_13Kernel_traitsIffffjLj49152ELj8ELj1ELj8ELj16ENS_18Kernel_traits_baseILj49152EffffjLj256EEEEEEEvNS_9BwdParamsE:
.text._ZN10layer_norm13ln_bwd_kernelINS_13Kernel_traitsIffffjLj49152ELj8ELj1ELj8ELj16ENS_18Kernel_traits_baseILj49152EffffjLj256EEEEEEEvNS_9BwdParamsE:
        /* <DEDUP_REMOVED lines=15> */
[C---:B------:R-:W-:Y:S01]  /*00f0*/  @P0 IADD3 R30, R125.reuse, 0x1800, RZ ;  /* 0x000018007d1e0810 */ /* 0x040fe20007ffe0ff */
[----:B------:R-:W-:Y:S01]  /*0100*/  @P0 IMAD.WIDE.U32 R2, R2, R65, c[0x0][0x198] ;  /* 0x0000660002020625 */ /* 0x000fe200078e0041 */
[C---:B------:R-:W-:Y:S02]  /*0110*/  @P0 IADD3 R32, R125.reuse, 0x2000, RZ ;  /* 0x000020007d200810 */ /* 0x040fe40007ffe0ff */
[C---:B------:R-:W-:Y:S02]  /*0120*/  @P0 IADD3 R34, R125.reuse, 0x2800, RZ ;  /* 0x000028007d220810 */ /* 0x040fe40007ffe0ff */
[----:B------:R-:W-:-:S02]  /*0130*/  @P0 LEA R36, P1, R125, c[0x0][0x198], 0x4 ;  /* 0x000066007d240a11 */ /* 0x000fc400078220ff */
[----:B------:R-:W-:Y:S02]  /*0140*/  SHF.R.U32.HI R123, RZ, 0x3, R123 ;  /* 0x00000003ff7b7819 */ /* 0x000fe4000001167b */
[----:B------:R-:W-:Y:S01]  /*0150*/  SHF.R.U32.HI R0, RZ, 0x8, R64 ;  /* 0x00000008ff007819 */ /* 0x000fe20000011640 */
[-C--:B------:R-:W-:Y:S01]  /*0160*/  @P0 IMAD.WIDE.U32 R28, R28, R65.reuse, c[0x0][0x198] ;  /* 0x000066001c1c0625 */ /* 0x080fe200078e0041 */
[----:B------:R-:W-:Y:S01]  /*0170*/  @P0 LEA.HI.X R37, R125, c[0x0][0x19c], RZ, 0x4, P1 ;  /* 0x000067007d250a11 */ /* 0x000fe200008f24ff */
[----:B------:R0:W5:Y:S02]  /*0180*/  @P0 LDG.E.128 R24, [R2.64] ;  /* 0x0000000602180981 */ /* 0x000164000c1e1d00 */
[-C--:B------:R-:W-:Y:S01]  /*0190*/  @P0 IMAD.WIDE.U32 R30, R30, R65.reuse, c[0x0][0x198] ;  /* 0x000066001e1e0625 */ /* 0x080fe200078e0041 */
[----:B------:R-:W-:Y:S01]  /*01a0*/  IADD3 R122, R123, R0, RZ ;  /* 0x000000007b7a7210 */ /* 0x000fe20007ffe0ff */
[----:B------:R1:W5:Y:S02]  /*01b0*/  @P0 LDG.E.128 R20, [R28.64] ;  /* 0x000000061c140981 */ /* 0x000364000c1e1d00 */
[----:B------:R-:W-:-:S02]  /*01c0*/  @P0 IMAD.WIDE.U32 R32, R32, R65, c[0x0][0x198] ;  /* 0x0000660020200625 */ /* 0x000fc400078e0041 */
[----:B------:R2:W5:Y:S02]  /*01d0*/  @P0 LDG.E.128 R16, [R30.64] ;  /* 0x000000061e100981 */ /* 0x000564000c1e1d00 */
[----:B------:R-:W-:Y:S02]  /*01e0*/  @P0 IMAD.WIDE.U32 R34, R34, R65, c[0x0][0x198] ;  /* 0x0000660022220625 */ /* 0x000fe400078e0041 */
        /* <DEDUP_REMOVED lines=29> */
[----:B------:R-:W-:Y:S01]  /*03c0*/  IMAD.WIDE.U32 R2, R125, R65, c[0x0][0x190] ;  /* 0x000064007d027625 */ /* 0x000fe200078e0041 */
[----:B------:R-:W-:-:S02]  /*03d0*/  SHF.R.U32.HI R155, RZ, 0x5, R64 ;  /* 0x00000005ff9b7819 */ /* 0x000fc40000011640 */
[----:B------:R-:W-:Y:S01]  /*03e0*/  SHF.L.U32 R149, R0, 0x3, RZ ;  /* 0x0000000300957819 */ /* 0x000fe200000006ff */
[----:B------:R-:W-:Y:S01]  /*03f0*/  CS2R R120, SRZ ;  /* 0x0000000000787805 */ /* 0x000fe2000001ff00 */
[----:B------:R0:W5:Y:S01]  /*0400*/  LDG.E.128 R28, [R2.64] ;  /* 0x00000006021c7981 */ /* 0x000162000c1e1d00 */
[----:B------:R-:W-:Y:S01]  /*0410*/  MOV R152, 0x1 ;  /* 0x0000000100987802 */ /* 0x000fe20000000f00 */
[----:B------:R-:W-:Y:S01]  /*0420*/  CS2R R118, SRZ ;  /* 0x0000000000767805 */ /* 0x000fe2000001ff00 */
[----:B------:R-:W-:Y:S01]  /*0430*/  SHF.L.U32 R150, R122, 0x3, RZ ;  /* 0x000000037a967819 */ /* 0x000fe200000006ff */
[----:B------:R0:W5:Y:S01]  /*0440*/  LDG.E.128 R32, [R2.64+0x8000] ;  /* 0x0080000602207981 */ /* 0x000162000c1e1d00 */
[----:B------:R-:W-:Y:S01]  /*0450*/  MOV R151, RZ ;  /* 0x000000ff00977202 */ /* 0x000fe20000000f00 */
[----:B------:R-:W-:Y:S01]  /*0460*/  CS2R R116, SRZ ;  /* 0x0000000000747805 */ /* 0x000fe2000001ff00 */
[----:B------:R-:W-:Y:S01]  /*0470*/  CS2R R114, SRZ ;  /* 0x0000000000727805 */ /* 0x000fe2000001ff00 */
[----:B------:R0:W5:Y:S01]  /*0480*/  LDG.E.128 R36, [R2.64+0x10000] ;  /* 0x0100000602247981 */ /* 0x000162000c1e1d00 */
[----:B------:R-:W-:Y:S01]  /*0490*/  CS2R R112, SRZ ;  /* 0x0000000000707805 */ /* 0x000fe2000001ff00 */
[----:B------:R-:W-:Y:S01]  /*04a0*/  CS2R R110, SRZ ;  /* 0x00000000006e7805 */ /* 0x000fe2000001ff00 */
[----:B------:R-:W-:Y:S01]  /*04b0*/  MOV R127, RZ ;  /* 0x000000ff007f7202 */ /* 0x000fe20000000f00 */
[----:B------:R0:W5:Y:S01]  /*04c0*/  LDG.E.128 R40, [R2.64+0x18000] ;  /* 0x0180000602287981 */ /* 0x000162000c1e1d00 */
[----:B------:R-:W-:Y:S01]  /*04d0*/  CS2R R108, SRZ ;  /* 0x00000000006c7805 */ /* 0x000fe2000001ff00 */
[----:B------:R-:W-:Y:S01]  /*04e0*/  CS2R R130, SRZ ;  /* 0x0000000000827805 */ /* 0x000fe2000001ff00 */
[----:B------:R-:W-:Y:S01]  /*04f0*/  CS2R R134, SRZ ;  /* 0x0000000000867805 */ /* 0x000fe2000001ff00 */
        /* <DEDUP_REMOVED lines=14> */
[----:B0-----:R-:W-:Y:S01]  /*05e0*/  CS2R R2, SRZ ;  /* 0x0000000000027805 */ /* 0x001fe2000001ff00 */
[----:B------:R-:W-:Y:S01]  /*05f0*/  CS2R R144, SRZ ;  /* 0x0000000000907805 */ /* 0x000fe2000001ff00 */
[----:B------:R-:W-:-:S02]  /*0600*/  MOV R153, RZ ;  /* 0x000000ff00997202 */ /* 0x000fc40000000f00 */
[----:B------:R-:W-:Y:S02]  /*0610*/  MOV R148, RZ ;  /* 0x000000ff00947202 */ /* 0x000fe40000000f00 */
[----:B------:R-:W-:Y:S02]  /*0620*/  LOP3.LUT R155, R155, 0x7, RZ, 0xc0, !PT ;  /* 0x000000079b9b7812 */ /* 0x000fe400078ec0ff */
[----:B------:R-:W-:Y:S02]  /*0630*/  IADD3 R154, R149, 0x8, RZ ;  /* 0x00000008959a7810 */ /* 0x000fe40007ffe0ff */
.L_x_272:
[----:B------:R-:W-:Y:S01]  /*0640*/  ISETP.NE.U32.AND P0, PT, RZ, c[0x0][0x178], PT ;  /* 0x00005e00ff007a0c */ /* 0x000fe20003f05070 */
[----:B------:R-:W-:-:S03]  /*0650*/  IMAD R162, R122, 0x3000, R125 ;  /* 0x000030007aa27824 */ /* 0x000fc600078e027d */
[----:B------:R-:W-:Y:S02]  /*0660*/  ISETP.NE.AND.EX P0, PT, RZ, c[0x0][0x17c], PT, P0 ;  /* 0x00005f00ff007a0c */ /* 0x000fe40003f05300 */
[C---:B------:R-:W-:Y:S02]  /*0670*/  IADD3 R160, R162.reuse, 0x800, RZ ;  /* 0x00000800a2a07810 */ /* 0x040fe40007ffe0ff */
[----:B------:R-:W-:-:S09]  /*0680*/  IADD3 R161, R162, 0x1000, RZ ;  /* 0x00001000a2a17810 */ /* 0x000fd20007ffe0ff */
[----:B------:R-:W-:-:S04]  /*0690*/  @P0 LEA R52, P1, R162, c[0x0][0x178], 0x4 ;  /* 0x00005e00a2340a11 */ /* 0x000fc800078220ff */
[----:B------:R-:W-:Y:S02]  /*06a0*/  @P0 LEA.HI.X R53, R162, c[0x0][0x17c], RZ, 0x4, P1 ;  /* 0x00005f00a2350a11 */ /* 0x000fe400008f24ff */
[----:B------:R-:W-:Y:S02]  /*06b0*/  @P0 LEA R56, P1, R160, c[0x0][0x178], 0x4 ;  /* 0x00005e00a0380a11 */ /* 0x000fe400078220ff */
[----:B------:R-:W-:Y:S02]  /*06c0*/  IADD3 R159, R162, 0x1800, RZ ;  /* 0x00001800a29f7810 */ /* 0x000fe40007ffe0ff */
[----:B------:R-:W-:Y:S01]  /*06d0*/  @P0 LEA.HI.X R57, R160, c[0x0][0x17c], RZ, 0x4, P1 ;  /* 0x00005f00a0390a11 */ /* 0x000fe200008f24ff */
[----:B------:R-:W2:Y:S01]  /*06e0*/  @P0 LDG.E.128 R52, [R52.64] ;  /* 0x0000000634340981 */ /* 0x000ea2000c1e1d00 */
[----:B------:R-:W-:Y:S02]  /*06f0*/  @P0 LEA R60, P1, R161, c[0x0][0x178], 0x4 ;  /* 0x00005e00a13c0a11 */ /* 0x000fe400078220ff */
[----:B------:R-:W-:-:S02]  /*0700*/  IADD3 R158, R162, 0x2000, RZ ;  /* 0x00002000a29e7810 */ /* 0x000fc40007ffe0ff */
[----:B------:R-:W-:Y:S01]  /*0710*/  @P0 LEA.HI.X R61, R161, c[0x0][0x17c], RZ, 0x4, P1 ;  /* 0x00005f00a13d0a11 */ /* 0x000fe200008f24ff */
[----:B------:R-:W3:Y:S01]  /*0720*/  @P0 LDG.E.128 R56, [R56.64] ;  /* 0x0000000638380981 */ /* 0x000ee2000c1e1d00 */
[C---:B------:R-:W-:Y:S02]  /*0730*/  @P0 LEA R64, P1, R159.reuse, c[0x0][0x178], 0x4 ;  /* 0x00005e009f400a11 */ /* 0x040fe400078220ff */
[----:B------:R-:W-:Y:S02]  /*0740*/  IADD3 R156, R162, 0x2800, RZ ;  /* 0x00002800a29c7810 */ /* 0x000fe40007ffe0ff */
[----:B------:R-:W-:Y:S01]  /*0750*/  @P0 LEA.HI.X R65, R159, c[0x0][0x17c], RZ, 0x4, P1 ;  /* 0x00005f009f410a11 */ /* 0x000fe200008f24ff */
[----:B------:R-:W4:Y:S01]  /*0760*/  @P0 LDG.E.128 R60, [R60.64] ;  /* 0x000000063c3c0981 */ /* 0x000f22000c1e1d00 */
[----:B------:R-:W-:-:S04]  /*0770*/  @P0 LEA R68, P1, R158, c[0x0][0x178], 0x4 ;  /* 0x00005e009e440a11 */ /* 0x000fc800078220ff */
[----:B------:R-:W-:Y:S01]  /*0780*/  @P0 LEA.HI.X R69, R158, c[0x0][0x17c], RZ, 0x4, P1 ;  /* 0x00005f009e450a11 */ /* 0x000fe200008f24ff */
[----:B------:R-:W2:Y:S01]  /*0790*/  @P0 LDG.E.128 R64, [R64.64] ;  /* 0x0000000640400981 */ /* 0x000ea2000c1e1d00 */
[----:B------:R-:W-:-:S04]  /*07a0*/  @P0 LEA R72, P1, R156, c[0x0][0x178], 0x4 ;  /* 0x00005e009c480a11 */ /* 0x000fc800078220ff */
[----:B------:R-:W-:Y:S01]  /*07b0*/  @P0 LEA.HI.X R73, R156, c[0x0][0x17c], RZ, 0x4, P1 ;  /* 0x00005f009c490a11 */ /* 0x000fe200008f24ff */
[----:B------:R-:W2:Y:S05]  /*07c0*/  @P0 LDG.E.128 R68, [R68.64] ;  /* 0x0000000644440981 */ /* 0x000eaa000c1e1d00 */
[----:B------:R-:W2:Y:S01]  /*07d0*/  @P0 LDG.E.128 R72, [R72.64] ;  /* 0x0000000648480981 */ /* 0x000ea2000c1e1d00 */
[C---:B------:R-:W-:Y:S01]  /*07e0*/  @!P0 LEA R78, P1, R162.reuse, c[0x0][0x170], 0x4 ;  /* 0x00005c00a24e8a11 */ /* 0x040fe200078220ff */
[----:B------:R-:W-:Y:S01]  /*07f0*/  HFMA2.MMA R93, -RZ, RZ, 0, 2.384185791015625e-07 ;  /* 0x00000004ff5d7435 */ /* 0x000fe200000001ff */
[----:B------:R-:W-:Y:S02]  /*0800*/  @P0 MOV R179, RZ ;  /* 0x000000ff00b30202 */ /* 0x000fe40000000f00 */
[----:B------:R-:W-:-:S02]  /*0810*/  @!P0 LEA.HI.X R79, R162, c[0x0][0x174], RZ, 0x4, P1 ;  /* 0x00005d00a24f8a11 */ /* 0x000fc400008f24ff */
[----:B------:R-:W-:-:S04]  /*0820*/  @!P0 LEA R80, P1, R160, c[0x0][0x170], 0x4 ;  /* 0x00005c00a0508a11 */ /* 0x000fc800078220ff */
[----:B------:R-:W-:Y:S01]  /*0830*/  @!P0 LEA.HI.X R81, R160, c[0x0][0x174], RZ, 0x4, P1 ;  /* 0x00005d00a0518a11 */ /* 0x000fe200008f24ff */
[----:B------:R-:W-:Y:S01]  /*0840*/  HFMA2.MMA R97, -RZ, RZ, 0, 9.5367431640625e-07 ;  /* 0x00000010ff617435 */ /* 0x000fe200000001ff */
[----:B------:R-:W-:Y:S01]  /*0850*/  @!P0 LEA R82, P1, R161, c[0x0][0x170], 0x4 ;  /* 0x00005c00a1528a11 */ /* 0x000fe200078220ff */
[----:B------:R-:W-:-:S03]  /*0860*/  @!P0 IMAD.WIDE R76, R122, R93, c[0x0][0x180] ;  /* 0x000060007a4c8625 */ /* 0x000fc600078e025d */
[----:B------:R-:W-:Y:S02]  /*0870*/  @!P0 LEA.HI.X R83, R161, c[0x0][0x174], RZ, 0x4, P1 ;  /* 0x00005d00a1538a11 */ /* 0x000fe400008f24ff */
[C---:B------:R-:W-:Y:S01]  /*0880*/  @!P0 LEA R84, P1, R159.reuse, c[0x0][0x170], 0x4 ;  /* 0x00005c009f548a11 */ /* 0x040fe200078220ff */
[----:B------:R-:W-:Y:S01]  /*0890*/  IMAD.WIDE R92, R122, R93, c[0x0][0x188] ;  /* 0x000062007a5c7625 */ /* 0x000fe200078e025d */
[----:B------:R0:W2:Y:S02]  /*08a0*/  @!P0 LDG.E R179, [R76.64] ;  /* 0x000000064cb38981 */ /* 0x0000a4000c1e1900 */
[----:B------:R-:W-:Y:S02]  /*08b0*/  @!P0 LEA.HI.X R85, R159, c[0x0][0x174], RZ, 0x4, P1 ;  /* 0x00005d009f558a11 */ /* 0x000fe400008f24ff */
[C---:B------:R-:W-:Y:S01]  /*08c0*/  @!P0 LEA R86, P1, R158.reuse, c[0x0][0x170], 0x4 ;  /* 0x00005c009e568a11 */ /* 0x040fe200078220ff */
[----:B------:R1:W2:Y:S03]  /*08d0*/  LDG.E R157, [R92.64] ;  /* 0x000000065c9d7981 */ /* 0x0002a6000c1e1900 */
[----:B------:R-:W-:Y:S01]  /*08e0*/  @!P0 LEA.HI.X R87, R158, c[0x0][0x174], RZ, 0x4, P1 ;  /* 0x00005d009e578a11 */ /* 0x000fe200008f24ff */
[----:B0-----:R-:W-:Y:S01]  /*08f0*/  IMAD.WIDE.U32 R76, R162, R97, c[0x0][0x1b8] ;  /* 0x00006e00a24c7625 */ /* 0x001fe200078e0061 */
[----:B------:R-:W-:-:S04]  /*0900*/  @!P0 LEA R90, P1, R156, c[0x0][0x170], 0x4 ;  /* 0x00005c009c5a8a11 */ /* 0x000fc800078220ff */
[----:B------:R-:W-:Y:S01]  /*0910*/  @!P0 LEA.HI.X R91, R156, c[0x0][0x174], RZ, 0x4, P1 ;  /* 0x00005d009c5b8a11 */ /* 0x000fe200008f24ff */
[----:B------:R-:W-:-:S04]  /*0920*/  IMAD.WIDE.U32 R88, R159, R97, c[0x0][0x1b8] ;  /* 0x00006e009f587625 */ /* 0x000fc800078e0061 */
[----:B------:R-:W-:-:S06]  /*0930*/  IMAD.WIDE.U32 R94, R158, R97, c[0x0][0x1b8] ;  /* 0x00006e009e5e7625 */ /* 0x000fcc00078e0061 */
[----:B-1----:R-:W2:Y:S04]  /*0940*/  LDG.E.128 R92, [R94.64] ;  /* 0x000000065e5c7981 */ /* 0x002ea8000c1e1d00 */
[----:B------:R0:W2:Y:S04]  /*0950*/  @!P0 LDG.E.128 R52, [R78.64] ;  /* 0x000000064e348981 */ /* 0x0000a8000c1e1d00 */
[----:B------:R1:W3:Y:S04]  /*0960*/  @!P0 LDG.E.128 R56, [R80.64] ;  /* 0x0000000650388981 */ /* 0x0002e8000c1e1d00 */
[----:B0-----:R-:W4:Y:S04]  /*0970*/  LDG.E.128 R76, [R76.64] ;  /* 0x000000064c4c7981 */ /* 0x001f28000c1e1d00 */
[----:B------:R0:W4:Y:S04]  /*0980*/  @!P0 LDG.E.128 R60, [R82.64] ;  /* 0x00000006523c8981 */ /* 0x000128000c1e1d00 */
[----:B------:R0:W4:Y:S04]  /*0990*/  @!P0 LDG.E.128 R64, [R84.64] ;  /* 0x0000000654408981 */ /* 0x000128000c1e1d00 */
[----:B------:R0:W4:Y:S04]  /*09a0*/  @!P0 LDG.E.128 R68, [R86.64] ;  /* 0x0000000656448981 */ /* 0x000128000c1e1d00 */
[----:B------:R0:W4:Y:S01]  /*09b0*/  @!P0 LDG.E.128 R72, [R90.64] ;  /* 0x000000065a488981 */ /* 0x000122000c1e1d00 */
[----:B-1----:R-:W-:-:S06]  /*09c0*/  IMAD.WIDE.U32 R80, R160, R97, c[0x0][0x1b8] ;  /* 0x00006e00a0507625 */ /* 0x002fcc00078e0061 */
[----:B0-----:R-:W4:Y:S01]  /*09d0*/  LDG.E.128 R80, [R80.64] ;  /* 0x0000000650507981 */ /* 0x001f22000c1e1d00 */
[----:B------:R-:W-:-:S03]  /*09e0*/  IMAD.WIDE.U32 R84, R161, R97, c[0x0][0x1b8] ;  /* 0x00006e00a1547625 */ /* 0x000fc600078e0061 */
[----:B------:R-:W4:Y:S04]  /*09f0*/  LDG.E.128 R88, [R88.64] ;  /* 0x0000000658587981 */ /* 0x000f28000c1e1d00 */
        /* <DEDUP_REMOVED lines=23> */
[----:B------:R-:W0:Y:S01]  /*0b70*/  @P0 MUFU.RCP R210, R47 ;  /* 0x0000002f00d20308 */ /* 0x000e220000001000 */
[----:B--2---:R-:W-:-:S04]  /*0b80*/  @P0 FADD.FTZ R164, -R5, R53 ;  /* 0x0000003505a40221 */ /* 0x004fc80000010100 */
[----:B0-----:R-:W-:Y:S02]  /*0b90*/  @P0 FMUL.FTZ R164, R164, R167 ;  /* 0x000000a7a4a40220 */ /* 0x001fe40000410000 */
[----:B---3--:R-:W-:Y:S02]  /*0ba0*/  @P0 FADD.FTZ R167, -R24, R56 ;  /* 0x0000003818a70221 */ /* 0x008fe40000010100 */
[----:B------:R-:W-:Y:S02]  /*0bb0*/  @P0 FADD.FTZ R163, -R4, R52 ;  /* 0x0000003404a30221 */ /* 0x000fe40000010100 */
[----:B-1----:R-:W-:Y:S02]  /*0bc0*/  @P0 FMUL.FTZ R167, R167, R172 ;  /* 0x000000aca7a70220 */ /* 0x002fe40000410000 */
[----:B------:R-:W-:Y:S02]  /*0bd0*/  @!P0 FADD.FTZ R52, R52, -R179 ;  /* 0x800000b334348221 */ /* 0x000fe40000010000 */
[----:B----4-:R-:W-:-:S02]  /*0be0*/  @P0 FADD.FTZ R172, -R21, R61 ;  /* 0x0000003d15ac0221 */ /* 0x010fc40000010100 */
[----:B------:R-:W-:Y:S02]  /*0bf0*/  @P0 FMUL.FTZ R163, R163, R168 ;  /* 0x000000a8a3a30220 */ /* 0x000fe40000410000 */
[----:B------:R-:W-:Y:S02]  /*0c00*/  @!P0 FADD.FTZ R180, R53, -R179 ;  /* 0x800000b335b48221 */ /* 0x000fe40000010000 */
[----:B------:R-:W-:Y:S02]  /*0c10*/  @P0 FMUL.FTZ R172, R172, R175 ;  /* 0x000000afacac0220 */ /* 0x000fe40000410000 */
[----:B------:R-:W-:Y:S02]  /*0c20*/  @!P0 FMUL.FTZ R163, R157, R52 ;  /* 0x000000349da38220 */ /* 0x000fe40000410000 */
[----:B------:R-:W-:Y:S02]  /*0c30*/  @P0 FADD.FTZ R175, -R16, R64 ;  /* 0x0000004010af0221 */ /* 0x000fe40000010100 */
[----:B------:R-:W-:-:S02]  /*0c40*/  @P0 FADD.FTZ R53, -R12, R68 ;  /* 0x000000440c350221 */ /* 0x000fc40000010100 */
[----:B------:R-:W-:Y:S02]  /*0c50*/  @!P0 FMUL.FTZ R164, R157, R180 ;  /* 0x000000b49da48220 */ /* 0x000fe40000410000 */
[C---:B------:R-:W-:Y:S02]  /*0c60*/  FADD.FTZ R147, R76.reuse, R147 ;  /* 0x000000934c937221 */ /* 0x040fe40000010000 */
[----:B------:R-:W-:Y:S02]  /*0c70*/  FFMA.FTZ R153, R76, R163, R153 ;  /* 0x000000a34c997223 */ /* 0x000fe40000010099 */
[----:B------:R-:W-:Y:S02]  /*0c80*/  @P0 FMUL.FTZ R175, R175, R196 ;  /* 0x000000c4afaf0220 */ /* 0x000fe40000410000 */
[----:B------:R-:W-:Y:S02]  /*0c90*/  FMUL.FTZ R76, R28, R76 ;  /* 0x0000004c1c4c7220 */ /* 0x000fe40000410000 */
[----:B------:R-:W-:-:S02]  /*0ca0*/  @!P0 FADD.FTZ R196, R68, -R179 ;  /* 0x800000b344c48221 */ /* 0x000fc40000010000 */
[----:B------:R-:W-:Y:S02]  /*0cb0*/  @P0 FMUL.FTZ R68, R53, R204 ;  /* 0x000000cc35440220 */ /* 0x000fe40000410000 */
[----:B------:R-:W-:Y:S02]  /*0cc0*/  @P0 FADD.FTZ R165, -R6, R54 ;  /* 0x0000003606a50221 */ /* 0x000fe40000010100 */
[----:B------:R-:W-:Y:S02]  /*0cd0*/  @P0 FADD.FTZ R53, -R8, R72 ;  /* 0x0000004808350221 */ /* 0x000fe40000010100 */
[C---:B------:R-:W-:Y:S02]  /*0ce0*/  FADD.FTZ R146, R77.reuse, R146 ;  /* 0x000000924d927221 */ /* 0x040fe40000010000 */
[----:B------:R-:W-:Y:S02]  /*0cf0*/  FFMA.FTZ R148, R77, R164, R148 ;  /* 0x000000a44d947223 */ /* 0x000fe40000010094 */
[----:B------:R-:W-:-:S02]  /*0d00*/  @!P0 FADD.FTZ R54, R54, -R179 ;  /* 0x800000b336368221 */ /* 0x000fc40000010000 */
[----:B------:R-:W-:Y:S02]  /*0d10*/  FMUL.FTZ R77, R29, R77 ;  /* 0x0000004d1d4d7220 */ /* 0x000fe40000410000 */
[----:B------:R-:W-:Y:S02]  /*0d20*/  FADD.FTZ R52, RZ, R76 ;  /* 0x0000004cff347221 */ /* 0x000fe40000010000 */
[----:B------:R-:W-:Y:S02]  /*0d30*/  @!P0 FADD.FTZ R204, R72, -R179 ;  /* 0x800000b348cc8221 */ /* 0x000fe40000010000 */
[----:B------:R-:W-:Y:S02]  /*0d40*/  @P0 FADD.FTZ R166, -R7, R55 ;  /* 0x0000003707a60221 */ /* 0x000fe40000010100 */
[----:B------:R-:W-:Y:S02]  /*0d50*/  @P0 FMUL.FTZ R165, R165, R170 ;  /* 0x000000aaa5a50220 */ /* 0x000fe40000410000 */
[----:B------:R-:W-:-:S02]  /*0d60*/  @P0 FMUL.FTZ R72, R53, R212 ;  /* 0x000000d435480220 */ /* 0x000fc40000410000 */
[----:B------:R-:W-:Y:S02]  /*0d70*/  @!P0 FADD.FTZ R182, R55, -R179 ;  /* 0x800000b337b68221 */ /* 0x000fe40000010000 */
[----:B------:R-:W-:Y:S02]  /*0d80*/  @!P0 FMUL.FTZ R165, R157, R54 ;  /* 0x000000369da58220 */ /* 0x000fe40000410000 */
[----:B------:R-:W-:Y:S02]  /*0d90*/  FADD.FTZ R53, R52, R77 ;  /* 0x0000004d34357221 */ /* 0x000fe40000010000 */
[----:B------:R-:W-:Y:S02]  /*0da0*/  FFMA.FTZ R52, R76, R163, RZ ;  /* 0x000000a34c347223 */ /* 0x000fe400000100ff */
[----:B------:R-:W-:Y:S02]  /*0db0*/  @P0 FMUL.FTZ R166, R166, R169 ;  /* 0x000000a9a6a60220 */ /* 0x000fe40000410000 */
[----:B------:R-:W-:-:S02]  /*0dc0*/  @!P0 FADD.FTZ R56, R56, -R179 ;  /* 0x800000b338388221 */ /* 0x000fc40000010000 */
[----:B------:R-:W-:Y:S02]  /*0dd0*/  @!P0 FMUL.FTZ R166, R157, R182 ;  /* 0x000000b69da68220 */ /* 0x000fe40000410000 */
[C---:B------:R-:W-:Y:S02]  /*0de0*/  FADD.FTZ R143, R78.reuse, R143 ;  /* 0x0000008f4e8f7221 */ /* 0x040fe40000010000 */
[----:B------:R-:W-:Y:S02]  /*0df0*/  FFMA.FTZ R145, R78, R165, R145 ;  /* 0x000000a54e917223 */ /* 0x000fe40000010091 */
[----:B------:R-:W-:Y:S02]  /*0e00*/  FMUL.FTZ R78, R30, R78 ;  /* 0x0000004e1e4e7220 */ /* 0x000fe40000410000 */
        /* <DEDUP_REMOVED lines=9> */
[----:B------:R-:W-:Y:S02]  /*0ea0*/  @P0 FADD.FTZ R169, -R26, R58 ;  /* 0x0000003a1aa90221 */ /* 0x000fe40000010100 */
[----:B------:R-:W-:Y:S02]  /*0eb0*/  @P0 FMUL.FTZ R168, R168, R171 ;  /* 0x000000aba8a80220 */ /* 0x000fe40000410000 */
[----:B------:R-:W-:Y:S02]  /*0ec0*/  @!P0 FADD.FTZ R58, R58, -R179 ;  /* 0x800000b33a3a8221 */ /* 0x000fe40000010000 */
[----:B------:R-:W-:Y:S02]  /*0ed0*/  @!P0 FMUL.FTZ R168, R157, R184 ;  /* 0x000000b89da88220 */ /* 0x000fe40000410000 */
[----:B------:R-:W-:-:S02]  /*0ee0*/  FADD.FTZ R139, R80, R139 ;  /* 0x0000008b508b7221 */ /* 0x000fc40000010000 */
[----:B------:R-:W-:Y:S02]  /*0ef0*/  FFMA.FTZ R141, R80, R167, R141 ;  /* 0x000000a7508d7223 */ /* 0x000fe4000001008d */
[----:B------:R-:W-:Y:S02]  /*0f00*/  FMUL.FTZ R80, R32, R80 ;  /* 0x0000005020507220 */ /* 0x000fe40000410000 */
[----:B------:R-:W-:Y:S02]  /*0f10*/  FADD.FTZ R53, R54, R79 ;  /* 0x0000004f36357221 */ /* 0x000fe40000010000 */
[----:B------:R-:W-:Y:S02]  /*0f20*/  FFMA.FTZ R52, R79, R166, R52 ;  /* 0x000000a64f347223 */ /* 0x000fe40000010034 */
[----:B------:R-:W-:Y:S02]  /*0f30*/  @P0 FADD.FTZ R170, -R27, R59 ;  /* 0x0000003b1baa0221 */ /* 0x000fe40000010100 */
[----:B------:R-:W-:-:S02]  /*0f40*/  @P0 FMUL.FTZ R169, R169, R174 ;  /* 0x000000aea9a90220 */ /* 0x000fc40000410000 */
[----:B------:R-:W-:Y:S02]  /*0f50*/  @!P0 FADD.FTZ R186, R59, -R179 ;  /* 0x800000b33bba8221 */ /* 0x000fe40000010000 */
[----:B------:R-:W-:Y:S02]  /*0f60*/  @!P0 FMUL.FTZ R169, R157, R58 ;  /* 0x0000003a9da98220 */ /* 0x000fe40000410000 */
[C---:B------:R-:W-:Y:S02]  /*0f70*/  FADD.FTZ R138, R81.reuse, R138 ;  /* 0x0000008a518a7221 */ /* 0x040fe40000010000 */
[----:B------:R-:W-:Y:S02]  /*0f80*/  FFMA.FTZ R140, R81, R168, R140 ;  /* 0x000000a8518c7223 */ /* 0x000fe4000001008c */
[----:B------:R-:W-:Y:S02]  /*0f90*/  FMUL.FTZ R81, R33, R81 ;  /* 0x0000005121517220 */ /* 0x000fe40000410000 */
[----:B------:R-:W-:-:S02]  /*0fa0*/  FADD.FTZ R54, R53, R80 ;  /* 0x0000005035367221 */ /* 0x000fc40000010000 */
[----:B------:R-:W-:Y:S02]  /*0fb0*/  FFMA.FTZ R52, R80, R167, R52 ;  /* 0x000000a750347223 */ /* 0x000fe40000010034 */
[----:B------:R-:W-:Y:S02]  /*0fc0*/  @P0 FMUL.FTZ R170, R170, R173 ;  /* 0x000000adaaaa0220 */ /* 0x000fe40000410000 */
[----:B------:R-:W-:Y:S02]  /*0fd0*/  @P0 FADD.FTZ R171, -R20, R60 ;  /* 0x0000003c14ab0221 */ /* 0x000fe40000010100 */
[----:B------:R-:W-:Y:S02]  /*0fe0*/  @!P0 FADD.FTZ R60, R60, -R179 ;  /* 0x800000b33c3c8221 */ /* 0x000fe40000010000 */
[----:B------:R-:W-:Y:S02]  /*0ff0*/  @!P0 FMUL.FTZ R170, R157, R186 ;  /* 0x000000ba9daa8220 */ /* 0x000fe40000410000 */
[----:B------:R-:W-:-:S02]  /*1000*/  FADD.FTZ R135, R82, R135 ;  /* 0x0000008752877221 */ /* 0x000fc40000010000 */
[----:B------:R-:W-:Y:S02]  /*1010*/  FFMA.FTZ R137, R82, R169, R137 ;  /* 0x000000a952897223 */ /* 0x000fe40000010089 */
[----:B------:R-:W-:Y:S02]  /*1020*/  FMUL.FTZ R82, R34, R82 ;  /* 0x0000005222527220 */ /* 0x000fe40000410000 */
[----:B------:R-:W-:Y:S02]  /*1030*/  FADD.FTZ R53, R54, R81 ;  /* 0x0000005136357221 */ /* 0x000fe40000010000 */
[----:B------:R-:W-:Y:S02]  /*1040*/  FFMA.FTZ R52, R81, R168, R52 ;  /* 0x000000a851347223 */ /* 0x000fe40000010034 */
[----:B------:R-:W-:Y:S02]  /*1050*/  @P0 FMUL.FTZ R171, R171, R176 ;  /* 0x000000b0abab0220 */ /* 0x000fe40000410000 */
[----:B------:R-:W-:-:S02]  /*1060*/  @!P0 FADD.FTZ R188, R61, -R179 ;  /* 0x800000b33dbc8221 */ /* 0x000fc40000010000 */
[----:B------:R-:W-:Y:S02]  /*1070*/  @!P0 FMUL.FTZ R171, R157, R60 ;  /* 0x0000003c9dab8220 */ /* 0x000fe40000410000 */
[C---:B------:R-:W-:Y:S02]  /*1080*/  FADD.FTZ R134, R83.reuse, R134 ;  /* 0x0000008653867221 */ /* 0x040fe40000010000 */
[----:B------:R-:W-:Y:S02]  /*1090*/  FFMA.FTZ R136, R83, R170, R136 ;  /* 0x000000aa53887223 */ /* 0x000fe40000010088 */
[----:B------:R-:W-:Y:S02]  /*10a0*/  FMUL.FTZ R83, R35, R83 ;  /* 0x0000005323537220 */ /* 0x000fe40000410000 */
[----:B------:R-:W-:Y:S02]  /*10b0*/  FADD.FTZ R54, R53, R82 ;  /* 0x0000005235367221 */ /* 0x000fe40000010000 */
[----:B------:R-:W-:-:S02]  /*10c0*/  FFMA.FTZ R52, R82, R169, R52 ;  /* 0x000000a952347223 */ /* 0x000fc40000010034 */
[----:B------:R-:W-:Y:S02]  /*10d0*/  @P0 FADD.FTZ R173, -R22, R62 ;  /* 0x0000003e16ad0221 */ /* 0x000fe40000010100 */
[----:B------:R-:W-:Y:S02]  /*10e0*/  @!P0 FADD.FTZ R62, R62, -R179 ;  /* 0x800000b33e3e8221 */ /* 0x000fe40000010000 */
[----:B------:R-:W-:Y:S02]  /*10f0*/  @!P0 FMUL.FTZ R172, R157, R188 ;  /* 0x000000bc9dac8220 */ /* 0x000fe40000410000 */
[C---:B------:R-:W-:Y:S02]  /*1100*/  FADD.FTZ R131, R84.reuse, R131 ;  /* 0x0000008354837221 */ /* 0x040fe40000010000 */
[----:B------:R-:W-:Y:S02]  /*1110*/  FFMA.FTZ R133, R84, R171, R133 ;  /* 0x000000ab54857223 */ /* 0x000fe40000010085 */
[----:B------:R-:W-:-:S02]  /*1120*/  FMUL.FTZ R84, R36, R84 ;  /* 0x0000005424547220 */ /* 0x000fc40000410000 */
[----:B------:R-:W-:Y:S02]  /*1130*/  FADD.FTZ R53, R54, R83 ;  /* 0x0000005336357221 */ /* 0x000fe40000010000 */
[----:B------:R-:W-:Y:S02]  /*1140*/  FFMA.FTZ R52, R83, R170, R52 ;  /* 0x000000aa53347223 */ /* 0x000fe40000010034 */
[----:B------:R-:W-:Y:S02]  /*1150*/  @P0 FADD.FTZ R174, -R23, R63 ;  /* 0x0000003f17ae0221 */ /* 0x000fe40000010100 */
[----:B------:R-:W-:Y:S02]  /*1160*/  @P0 FMUL.FTZ R173, R173, R178 ;  /* 0x000000b2adad0220 */ /* 0x000fe40000410000 */
[----:B------:R-:W-:Y:S02]  /*1170*/  @!P0 FADD.FTZ R190, R63, -R179 ;  /* 0x800000b33fbe8221 */ /* 0x000fe40000010000 */
[----:B------:R-:W-:-:S02]  /*1180*/  @!P0 FMUL.FTZ R173, R157, R62 ;  /* 0x0000003e9dad8220 */ /* 0x000fc40000410000 */
[C---:B------:R-:W-:Y:S02]  /*1190*/  FADD.FTZ R130, R85.reuse, R130 ;  /* 0x0000008255827221 */ /* 0x040fe40000010000 */
[----:B------:R-:W-:Y:S02]  /*11a0*/  FFMA.FTZ R132, R85, R172, R132 ;  /* 0x000000ac55847223 */ /* 0x000fe40000010084 */
[----:B------:R-:W-:Y:S02]  /*11b0*/  FMUL.FTZ R85, R37, R85 ;  /* 0x0000005525557220 */ /* 0x000fe40000410000 */
[----:B------:R-:W-:Y:S02]  /*11c0*/  FADD.FTZ R54, R53, R84 ;  /* 0x0000005435367221 */ /* 0x000fe40000010000 */
[----:B------:R-:W-:Y:S02]  /*11d0*/  FFMA.FTZ R52, R84, R171, R52 ;  /* 0x000000ab54347223 */ /* 0x000fe40000010034 */
[----:B------:R-:W-:-:S02]  /*11e0*/  @P0 FMUL.FTZ R174, R174, R177 ;  /* 0x000000b1aeae0220 */ /* 0x000fc40000410000 */
        /* <DEDUP_REMOVED lines=8> */
[C---:B------:R-:W-:Y:S02]  /*1270*/  FADD.FTZ R108, R87.reuse, R108 ;  /* 0x0000006c576c7221 */ /* 0x040fe40000010000 */
[----:B------:R-:W-:Y:S02]  /*1280*/  FFMA.FTZ R128, R87, R174, R128 ;  /* 0x000000ae57807223 */ /* 0x000fe40000010080 */
[----:B------:R-:W-:Y:S02]  /*1290*/  @!P0 FADD.FTZ R64, R64, -R179 ;  /* 0x800000b340408221 */ /* 0x000fe40000010000 */
[----:B------:R-:W-:-:S02]  /*12a0*/  FMUL.FTZ R87, R39, R87 ;  /* 0x0000005727577220 */ /* 0x000fc40000410000 */
[----:B------:R-:W-:Y:S02]  /*12b0*/  FADD.FTZ R54, R53, R86 ;  /* 0x0000005635367221 */ /* 0x000fe40000010000 */
[----:B------:R-:W-:Y:S02]  /*12c0*/  FFMA.FTZ R52, R86, R173, R52 ;  /* 0x000000ad56347223 */ /* 0x000fe40000010034 */
[----:B------:R-:W-:Y:S02]  /*12d0*/  @P0 FADD.FTZ R177, -R18, R66 ;  /* 0x0000004212b10221 */ /* 0x000fe40000010100 */
[----:B------:R-:W-:Y:S02]  /*12e0*/  @P0 FMUL.FTZ R176, R176, R181 ;  /* 0x000000b5b0b00220 */ /* 0x000fe40000410000 */
[----:B------:R-:W-:Y:S02]  /*12f0*/  @!P0 FADD.FTZ R66, R66, -R179 ;  /* 0x800000b342428221 */ /* 0x000fe40000010000 */
[----:B------:R-:W-:-:S02]  /*1300*/  @!P0 FMUL.FTZ R176, R157, R192 ;  /* 0x000000c09db08220 */ /* 0x000fc40000410000 */
[----:B------:R-:W-:Y:S02]  /*1310*/  @!P0 FMUL.FTZ R175, R157, R64 ;  /* 0x000000409daf8220 */ /* 0x000fe40000410000 */
        /* <DEDUP_REMOVED lines=13> */
[----:B------:R-:W-:Y:S02]  /*13f0*/  @!P0 FMUL.FTZ R178, R157, R194 ;  /* 0x000000c29db28220 */ /* 0x000fe40000410000 */
[C---:B------:R-:W-:Y:S02]  /*1400*/  FADD.FTZ R113, R90.reuse, R113 ;  /* 0x000000715a717221 */ /* 0x040fe40000010000 */
[----:B------:R-:W-:Y:S02]  /*1410*/  FFMA.FTZ R101, R90, R177, R101 ;  /* 0x000000b15a657223 */ /* 0x000fe40000010065 */
[----:B------:R-:W-:-:S02]  /*1420*/  FMUL.FTZ R90, R42, R90 ;  /* 0x0000005a2a5a7220 */ /* 0x000fc40000410000 */
[----:B------:R-:W-:Y:S02]  /*1430*/  FADD.FTZ R53, R54, R89 ;  /* 0x0000005936357221 */ /* 0x000fe40000010000 */
[----:B------:R-:W-:Y:S02]  /*1440*/  FFMA.FTZ R52, R89, R176, R52 ;  /* 0x000000b059347223 */ /* 0x000fe40000010034 */
[----:B------:R-:W-:Y:S02]  /*1450*/  @P0 FADD.FTZ R55, -R13, R69 ;  /* 0x000000450d370221 */ /* 0x000fe40000010100 */
[----:B------:R-:W-:Y:S02]  /*1460*/  @P0 FADD.FTZ R57, -R14, R70 ;  /* 0x000000460e390221 */ /* 0x000fe40000010100 */
[----:B------:R-:W-:Y:S02]  /*1470*/  @P0 FADD.FTZ R59, -R15, R71 ;  /* 0x000000470f3b0221 */ /* 0x000fe40000010100 */
[----:B------:R-:W-:-:S02]  /*1480*/  FADD.FTZ R112, R91, R112 ;  /* 0x000000705b707221 */ /* 0x000fc40000010000 */
[----:B------:R-:W-:Y:S02]  /*1490*/  FFMA.FTZ R2, R91, R178, R2 ;  /* 0x000000b25b027223 */ /* 0x000fe40000010002 */
[----:B------:R-:W-:Y:S02]  /*14a0*/  FMUL.FTZ R91, R43, R91 ;  /* 0x0000005b2b5b7220 */ /* 0x000fe40000410000 */
[----:B------:R-:W-:Y:S02]  /*14b0*/  FADD.FTZ R54, R53, R90 ;  /* 0x0000005a35367221 */ /* 0x000fe40000010000 */
[----:B------:R-:W-:Y:S02]  /*14c0*/  FFMA.FTZ R52, R90, R177, R52 ;  /* 0x000000b15a347223 */ /* 0x000fe40000010034 */
        /* <DEDUP_REMOVED lines=9> */
[----:B------:R-:W-:Y:S02]  /*1560*/  @!P0 FMUL.FTZ R68, R157, R196 ;  /* 0x000000c49d448220 */ /* 0x000fe40000410000 */
[----:B------:R-:W-:Y:S02]  /*1570*/  FMUL.FTZ R179, R44, R92 ;  /* 0x0000005c2cb37220 */ /* 0x000fe40000410000 */
[----:B------:R-:W-:Y:S02]  /*1580*/  FADD.FTZ R54, R54, R91 ;  /* 0x0000005b36367221 */ /* 0x000fe40000010000 */
[----:B------:R-:W-:Y:S01]  /*1590*/  FFMA.FTZ R52, R91, R178, R52 ;  /* 0x000000b25b347223 */ /* 0x000fe20000010034 */
[----:B------:R-:W0:Y:S01]  /*15a0*/  @P0 MUFU.RCP R214, R49 ;  /* 0x0000003100d60308 */ /* 0x000e220000001000 */
[----:B------:R-:W-:-:S02]  /*15b0*/  @!P0 FMUL.FTZ R69, R157, R198 ;  /* 0x000000c69d458220 */ /* 0x000fc40000410000 */
[C---:B------:R-:W-:Y:S02]  /*15c0*/  FADD.FTZ R115, R92.reuse, R115 ;  /* 0x000000735c737221 */ /* 0x040fe40000010000 */
[-C--:B------:R-:W-:Y:S02]  /*15d0*/  FFMA.FTZ R103, R92, R68.reuse, R103 ;  /* 0x000000445c677223 */ /* 0x080fe40000010067 */
[----:B------:R-:W-:Y:S02]  /*15e0*/  FMUL.FTZ R92, R45, R93 ;  /* 0x0000005d2d5c7220 */ /* 0x000fe40000410000 */
[----:B------:R-:W-:Y:S02]  /*15f0*/  FADD.FTZ R53, R54, R179 ;  /* 0x000000b336357221 */ /* 0x000fe40000010000 */
[----:B------:R-:W-:Y:S01]  /*1600*/  FFMA.FTZ R52, R179, R68, R52 ;  /* 0x00000044b3347223 */ /* 0x000fe20000010034 */
[----:B------:R-:W1:Y:S01]  /*1610*/  @P0 MUFU.RCP R216, R50 ;  /* 0x0000003200d80308 */ /* 0x000e620000001000 */
[----:B------:R-:W-:-:S02]  /*1620*/  FADD.FTZ R114, R93, R114 ;  /* 0x000000725d727221 */ /* 0x000fc40000010000 */
[-C--:B------:R-:W-:Y:S02]  /*1630*/  FFMA.FTZ R100, R93, R69.reuse, R100 ;  /* 0x000000455d647223 */ /* 0x080fe40000010064 */
[----:B------:R-:W-:Y:S02]  /*1640*/  @!P0 FMUL.FTZ R70, R157, R200 ;  /* 0x000000c89d468220 */ /* 0x000fe40000410000 */
[----:B------:R-:W-:Y:S02]  /*1650*/  FMUL.FTZ R93, R46, R94 ;  /* 0x0000005e2e5d7220 */ /* 0x000fe40000410000 */
[----:B------:R-:W-:Y:S02]  /*1660*/  FADD.FTZ R54, R53, R92 ;  /* 0x0000005c35367221 */ /* 0x000fe40000010000 */
[----:B------:R-:W-:Y:S01]  /*1670*/  FFMA.FTZ R52, R92, R69, R52 ;  /* 0x000000455c347223 */ /* 0x000fe20000010034 */
[----:B------:R-:W2:Y:S01]  /*1680*/  @P0 MUFU.RCP R218, R51 ;  /* 0x0000003300da0308 */ /* 0x000ea20000001000 */
[----:B------:R-:W-:-:S02]  /*1690*/  @!P0 FMUL.FTZ R71, R157, R202 ;  /* 0x000000ca9d478220 */ /* 0x000fc40000410000 */
[----:B------:R-:W-:Y:S02]  /*16a0*/  FMUL.FTZ R182, R47, R95 ;  /* 0x0000005f2fb67220 */ /* 0x000fe40000410000 */
[----:B------:R-:W-:Y:S02]  /*16b0*/  FADD.FTZ R53, R54, R93 ;  /* 0x0000005d36357221 */ /* 0x000fe40000010000 */
[----:B------:R-:W-:Y:S02]  /*16c0*/  FFMA.FTZ R52, R93, R70, R52 ;  /* 0x000000465d347223 */ /* 0x000fe40000010034 */
[----:B------:R-:W-:Y:S02]  /*16d0*/  @P0 FADD.FTZ R55, -R9, R73 ;  /* 0x0000004909370221 */ /* 0x000fe40000010100 */
[----:B------:R-:W-:Y:S02]  /*16e0*/  @!P0 FMUL.FTZ R72, R157, R204 ;  /* 0x000000cc9d488220 */ /* 0x000fe40000410000 */
[----:B------:R-:W-:-:S02]  /*16f0*/  FMUL.FTZ R181, R48, R96 ;  /* 0x0000006030b57220 */ /* 0x000fc40000410000 */
[----:B------:R-:W-:Y:S02]  /*1700*/  FADD.FTZ R54, R53, R182 ;  /* 0x000000b635367221 */ /* 0x000fe40000010000 */
[----:B------:R-:W-:Y:S02]  /*1710*/  FFMA.FTZ R52, R182, R71, R52 ;  /* 0x00000047b6347223 */ /* 0x000fe40000010034 */
[----:B------:R-:W-:Y:S02]  /*1720*/  @P0 FADD.FTZ R57, -R10, R74 ;  /* 0x0000004a0a390221 */ /* 0x000fe40000010100 */
[----:B0-----:R-:W-:Y:S02]  /*1730*/  @P0 FMUL.FTZ R73, R55, R214 ;  /* 0x000000d637490220 */ /* 0x001fe40000410000 */
[C---:B------:R-:W-:Y:S02]  /*1740*/  FADD.FTZ R117, R94.reuse, R117 ;  /* 0x000000755e757221 */ /* 0x040fe40000010000 */
[----:B------:R-:W-:-:S02]  /*1750*/  FFMA.FTZ R105, R94, R70, R105 ;  /* 0x000000465e697223 */ /* 0x000fc40000010069 */
[----:B------:R-:W-:Y:S02]  /*1760*/  @!P0 FMUL.FTZ R73, R157, R206 ;  /* 0x000000ce9d498220 */ /* 0x000fe40000410000 */
[----:B------:R-:W-:Y:S02]  /*1770*/  FMUL.FTZ R94, R49, R97 ;  /* 0x00000061315e7220 */ /* 0x000fe40000410000 */
[----:B------:R-:W-:Y:S02]  /*1780*/  FADD.FTZ R53, R54, R181 ;  /* 0x000000b536357221 */ /* 0x000fe40000010000 */
[----:B------:R-:W-:Y:S02]  /*1790*/  FFMA.FTZ R52, R181, R72, R52 ;  /* 0x00000048b5347223 */ /* 0x000fe40000010034 */
[----:B------:R-:W-:Y:S02]  /*17a0*/  @P0 FADD.FTZ R75, -R11, R75 ;  /* 0x0000004b0b4b0221 */ /* 0x000fe40000010100 */
[----:B-1----:R-:W-:-:S02]  /*17b0*/  @P0 FMUL.FTZ R74, R57, R216 ;  /* 0x000000d8394a0220 */ /* 0x002fc40000410000 */
[C---:B------:R-:W-:Y:S02]  /*17c0*/  FADD.FTZ R116, R95.reuse, R116 ;  /* 0x000000745f747221 */ /* 0x040fe40000010000 */
[----:B------:R-:W-:Y:S02]  /*17d0*/  FFMA.FTZ R102, R95, R71, R102 ;  /* 0x000000475f667223 */ /* 0x000fe40000010066 */
[----:B------:R-:W-:Y:S02]  /*17e0*/  @!P0 FMUL.FTZ R74, R157, R208 ;  /* 0x000000d09d4a8220 */ /* 0x000fe40000410000 */
[----:B------:R-:W-:Y:S02]  /*17f0*/  FMUL.FTZ R95, R50, R98 ;  /* 0x00000062325f7220 */ /* 0x000fe40000410000 */
[----:B------:R-:W-:Y:S02]  /*1800*/  FADD.FTZ R54, R53, R94 ;  /* 0x0000005e35367221 */ /* 0x000fe40000010000 */
[----:B------:R-:W-:-:S02]  /*1810*/  FFMA.FTZ R52, R94, R73, R52 ;  /* 0x000000495e347223 */ /* 0x000fc40000010034 */
[----:B--2---:R-:W-:Y:S02]  /*1820*/  @P0 FMUL.FTZ R75, R75, R218 ;  /* 0x000000da4b4b0220 */ /* 0x004fe40000410000 */
[----:B------:R-:W-:Y:S01]  /*1830*/  @!P0 FMUL.FTZ R75, R157, R210 ;  /* 0x000000d29d4b8220 */ /* 0x000fe20000410000 */
[----:B------:R-:W-:Y:S01]  /*1840*/  LOP3.LUT P0, RZ, R152, 0xff, RZ, 0xc0, !PT ;  /* 0x000000ff98ff7812 */ /* 0x000fe2000780c0ff */
[C---:B------:R-:W-:Y:S02]  /*1850*/  FADD.FTZ R111, R88.reuse, R111 ;  /* 0x0000006f586f7221 */ /* 0x040fe40000010000 */
[----:B------:R-:W-:Y:S02]  /*1860*/  FFMA.FTZ R3, R88, R175, R3 ;  /* 0x000000af58037223 */ /* 0x000fe40000010003 */
[----:B------:R-:W-:Y:S02]  /*1870*/  FMUL.FTZ R88, R51, R99 ;  /* 0x0000006333587220 */ /* 0x000fe40000410000 */
[----:B------:R-:W-:-:S02]  /*1880*/  FADD.FTZ R53, R54, R95 ;  /* 0x0000005f36357221 */ /* 0x000fc40000010000 */
[----:B------:R-:W-:Y:S02]  /*1890*/  FFMA.FTZ R52, R95, R74, R52 ;  /* 0x0000004a5f347223 */ /* 0x000fe40000010034 */
[C---:B------:R-:W-:Y:S02]  /*18a0*/  FADD.FTZ R119, R96.reuse, R119 ;  /* 0x0000007760777221 */ /* 0x040fe40000010000 */
[----:B------:R-:W-:Y:S01]  /*18b0*/  FFMA.FTZ R107, R96, R72, R107 ;  /* 0x00000048606b7223 */ /* 0x000fe2000001006b */
[----:B------:R-:W-:Y:S01]  /*18c0*/  SEL R96, R154, R149, !P0 ;  /* 0x000000959a607207 */ /* 0x000fe20004000000 */
[C---:B------:R-:W-:Y:S02]  /*18d0*/  FADD.FTZ R118, R97.reuse, R118 ;  /* 0x0000007661767221 */ /* 0x040fe40000010000 */
[----:B------:R-:W-:Y:S02]  /*18e0*/  FFMA.FTZ R104, R97, R73, R104 ;  /* 0x0000004961687223 */ /* 0x000fe40000010068 */
[----:B------:R-:W-:-:S02]  /*18f0*/  FADD.FTZ R121, R98, R121 ;  /* 0x0000007962797221 */ /* 0x000fc40000010000 */
[----:B------:R-:W-:Y:S02]  /*1900*/  FFMA.FTZ R109, R98, R74, R109 ;  /* 0x0000004a626d7223 */ /* 0x000fe4000001006d */
[C---:B------:R-:W-:Y:S02]  /*1910*/  FADD.FTZ R120, R99.reuse, R120 ;  /* 0x0000007863787221 */ /* 0x040fe40000010000 */
[-C--:B------:R-:W-:Y:S02]  /*1920*/  FFMA.FTZ R106, R99, R75.reuse, R106 ;  /* 0x0000004b636a7223 */ /* 0x080fe4000001006a */
[----:B------:R-:W-:Y:S02]  /*1930*/  FADD.FTZ R57, R53, R88 ;  /* 0x0000005835397221 */ /* 0x000fe40000010000 */
[----:B------:R-:W-:Y:S01]  /*1940*/  FFMA.FTZ R59, R88, R75, R52 ;  /* 0x0000004b583b7223 */ /* 0x000fe20000010034 */
[----:B------:R-:W-:Y:S05]  /*1950*/  BRA.DIV ~URZ, `(.L_x_265) ;  /* 0x000012927f007947 */ /* 0x000fea000b800000 */
[----:B------:R0:W1:Y:S02]  /*1960*/  SHFL.DOWN PT, R54, R57, 0x10, 0x1f ;  /* 0x0a001f0039367f89 */ /* 0x00006400000e0000 */
.L_x_273:
        /* <DEDUP_REMOVED lines=18> */
.L_x_274:
        /* <DEDUP_REMOVED lines=12> */
[----:B-1----:R-:W1:Y:S04]  /*1b50*/  LDS.128 R52, [R96.X8] ;  /* 0x0000000060347984 */ /* 0x002e680000008c00 */
[----:B0-----:R-:W0:Y:S04]  /*1b60*/  LDS.128 R56, [R96.X8+0x10] ;  /* 0x0000100060387984 */ /* 0x001e280000008c00 */
[----:B------:R-:W2:Y:S04]  /*1b70*/  LDS.128 R60, [R96.X8+0x20] ;  /* 0x00002000603c7984 */ /* 0x000ea80000008c00 */
[----:B------:R-:W3:Y:S01]  /*1b80*/  LDS.128 R64, [R96.X8+0x30] ;  /* 0x0000300060407984 */ /* 0x000ee20000008c00 */
[----:B-1----:R-:W-:-:S02]  /*1b90*/  FADD.FTZ R97, RZ, R52 ;  /* 0x00000034ff617221 */ /* 0x002fc40000010000 */
[----:B------:R-:W-:Y:S02]  /*1ba0*/  FADD.FTZ R52, RZ, R53 ;  /* 0x00000035ff347221 */ /* 0x000fe40000010000 */
[----:B------:R-:W-:Y:S02]  /*1bb0*/  FADD.FTZ R97, R54, R97 ;  /* 0x0000006136617221 */ /* 0x000fe40000010000 */
[----:B------:R-:W-:Y:S02]  /*1bc0*/  FADD.FTZ R52, R55, R52 ;  /* 0x0000003437347221 */ /* 0x000fe40000010000 */
[----:B0-----:R-:W-:Y:S02]  /*1bd0*/  FADD.FTZ R97, R97, R56 ;  /* 0x0000003861617221 */ /* 0x001fe40000010000 */
        /* <DEDUP_REMOVED lines=11> */
.L_x_268:
[----:B------:R-:W-:Y:S05]  /*1c90*/  BSYNC B0 ;  /* 0x0000000000007941 */ /* 0x000fea0003800000 */
.L_x_267:
        /* <DEDUP_REMOVED lines=28> */
.L_x_270:
[----:B------:R-:W2:Y:S01]  /*1e60*/  LDG.E.STRONG.GPU R54, [R52.64] ;  /* 0x0000000634367981 */ /* 0x000ea2000c1ef900 */
[----:B------:R-:W-:Y:S01]  /*1e70*/  YIELD ;  /* 0x0000000000007946 */ /* 0x000fe20003800000 */
[----:B--2---:R-:W-:Y:S01]  /*1e80*/  ISETP.NE.AND P0, PT, R54, R57, PT ;  /* 0x000000393600720c */ /* 0x004fe20003f05270 */
[----:B------:R-:W-:-:S12]  /*1e90*/  CCTL.IVALL ;  /* 0x00000000ff00798f */ /* 0x000fd80002000000 */
[----:B------:R-:W-:Y:S05]  /*1ea0*/  @P0 BRA `(.L_x_270) ;  /* 0xffffffb000000947 */ /* 0x000fea000383ffff */
.L_x_269:
        /* <DEDUP_REMOVED lines=9> */
[----:B------:R-:W-:Y:S02]  /*1f40*/  LEA R66, P1, R160, c[0x0][0x1d0], 0x4 ;  /* 0x00007400a0427a11 */ /* 0x000fe400078220ff */
[----:B------:R-:W-:Y:S02]  /*1f50*/  IADD3 R122, R122, c[0x0][0x160], RZ ;  /* 0x000058007a7a7a10 */ /* 0x000fe40007ffe0ff */
[----:B------:R-:W-:Y:S02]  /*1f60*/  LEA.HI.X R67, R160, c[0x0][0x1d4], RZ, 0x4, P1 ;  /* 0x00007500a0437a11 */ /* 0x000fe400008f24ff */
        /* <DEDUP_REMOVED lines=28> */
[----:B------:R-:W-:Y:S02]  /*2130*/  FFMA.FTZ R166, R54, R166, R55 ;  /* 0x000000a636a67223 */ /* 0x000fe40000010037 */
        /* <DEDUP_REMOVED lines=21> */
[----:B------:R-:W-:Y:S01]  /*2290*/  LEA R68, P0, R162, c[0x0][0x1d0], 0x4 ;  /* 0x00007400a2447a11 */ /* 0x000fe200078020ff */
[----:B------:R-:W-:Y:S02]  /*22a0*/  FADD.FTZ R164, R77, -R164 ;  /* 0x800000a44da47221 */ /* 0x000fe40000010000 */
[----:B------:R-:W-:Y:S02]  /*22b0*/  FADD.FTZ R54, R78, -R165 ;  /* 0x800000a54e367221 */ /* 0x000fe40000010000 */
[----:B------:R-:W-:Y:S02]  /*22c0*/  FADD.FTZ R166, R79, -R166 ;  /* 0x800000a64fa67221 */ /* 0x000fe40000010000 */
[----:B------:R-:W-:Y:S01]  /*22d0*/  FADD.FTZ R92, R92, -R69 ;  /* 0x800000455c5c7221 */ /* 0x000fe20000010000 */
[----:B------:R-:W-:Y:S01]  /*22e0*/  LEA.HI.X R69, R162, c[0x0][0x1d4], RZ, 0x4, P0 ;  /* 0x00007500a2457a11 */ /* 0x000fe200000f24ff */
[----:B------:R-:W-:Y:S01]  /*22f0*/  FADD.FTZ R78, R93, -R70 ;  /* 0x800000465d4e7221 */ /* 0x000fe20000010000 */
[----:B------:R-:W-:Y:S01]  /*2300*/  LEA R70, P0, R161, c[0x0][0x1d0], 0x4 ;  /* 0x00007400a1467a11 */ /* 0x000fe200078020ff */
[----:B------:R-:W-:-:S02]  /*2310*/  FMUL.FTZ R55, R157, R166 ;  /* 0x000000a69d377220 */ /* 0x000fc40000410000 */
        /* <DEDUP_REMOVED lines=12> */
[----:B------:R-:W-:Y:S01]  /*23e0*/  FADD.FTZ R182, R182, -R71 ;  /* 0x80000047b6b67221 */ /* 0x000fe20000010000 */
[----:B------:R-:W-:Y:S01]  /*23f0*/  LEA.HI.X R71, R161, c[0x0][0x1d4], RZ, 0x4, P0 ;  /* 0x00007500a1477a11 */ /* 0x000fe200000f24ff */
[----:B------:R-:W-:-:S02]  /*2400*/  FMUL.FTZ R59, R157, R170 ;  /* 0x000000aa9d3b7220 */ /* 0x000fc40000410000 */
[----:B------:R-:W-:Y:S01]  /*2410*/  FMUL.FTZ R58, R157, R58 ;  /* 0x0000003a9d3a7220 */ /* 0x000fe20000410000 */
[----:B0-----:R-:W-:Y:S01]  /*2420*/  LEA R68, P0, R159, c[0x0][0x1d0], 0x4 ;  /* 0x000074009f447a11 */ /* 0x001fe200078020ff */
[C---:B------:R-:W-:Y:S02]  /*2430*/  FMUL.FTZ R57, R157.reuse, R168 ;  /* 0x000000a89d397220 */ /* 0x040fe40000410000 */
[----:B------:R-:W-:Y:S01]  /*2440*/  FMUL.FTZ R56, R157, R56 ;  /* 0x000000389d387220 */ /* 0x000fe20000410000 */
[----:B------:R-:W-:Y:S01]  /*2450*/  LEA.HI.X R69, R159, c[0x0][0x1d4], RZ, 0x4, P0 ;  /* 0x000075009f457a11 */ /* 0x000fe200000f24ff */
[----:B------:R-:W-:Y:S01]  /*2460*/  FADD.FTZ R180, R180, -R175 ;  /* 0x800000afb4b47221 */ /* 0x000fe20000010000 */
[----:B------:R-:W-:Y:S01]  /*2470*/  ISETP.GE.AND P0, PT, R122, c[0x0][0x164], PT ;  /* 0x000059007a007a0c */ /* 0x000fe20003f06270 */
[----:B------:R-:W-:Y:S01]  /*2480*/  FADD.FTZ R176, R89, -R176 ;  /* 0x800000b059b07221 */ /* 0x000fe20000010000 */
[----:B------:R0:W-:Y:S01]  /*2490*/  STG.E.128 [R66.64], R56 ;  /* 0x0000003842007986 */ /* 0x0001e2000c101d06 */
[----:B------:R-:W-:-:S02]  /*24a0*/  FADD.FTZ R90, R90, -R177 ;  /* 0x800000b15a5a7221 */ /* 0x000fc40000010000 */
[----:B------:R-:W-:Y:S02]  /*24b0*/  FADD.FTZ R178, R91, -R178 ;  /* 0x800000b25bb27221 */ /* 0x000fe40000010000 */
[----:B------:R-:W-:Y:S01]  /*24c0*/  FADD.FTZ R80, R181, -R72 ;  /* 0x80000048b5507221 */ /* 0x000fe20000010000 */
[----:B------:R-:W-:Y:S01]  /*24d0*/  LEA R72, P1, R158, c[0x0][0x1d0], 0x4 ;  /* 0x000074009e487a11 */ /* 0x000fe200078220ff */
[C---:B------:R-:W-:Y:S02]  /*24e0*/  FMUL.FTZ R63, R157.reuse, R174 ;  /* 0x000000ae9d3f7220 */ /* 0x040fe40000410000 */
[C---:B------:R-:W-:Y:S02]  /*24f0*/  FMUL.FTZ R62, R157.reuse, R62 ;  /* 0x0000003e9d3e7220 */ /* 0x040fe40000410000 */
[C---:B------:R-:W-:Y:S02]  /*2500*/  FMUL.FTZ R61, R157.reuse, R172 ;  /* 0x000000ac9d3d7220 */ /* 0x040fe40000410000 */
[----:B------:R-:W-:-:S02]  /*2510*/  FMUL.FTZ R60, R157, R60 ;  /* 0x0000003c9d3c7220 */ /* 0x000fc40000410000 */
[----:B------:R-:W-:Y:S01]  /*2520*/  FADD.FTZ R82, R95, -R74 ;  /* 0x8000004a5f527221 */ /* 0x000fe20000010000 */
[----:B------:R-:W-:Y:S01]  /*2530*/  LEA R74, P2, R156, c[0x0][0x1d0], 0x4 ;  /* 0x000074009c4a7a11 */ /* 0x000fe200078420ff */
[----:B------:R-:W-:Y:S01]  /*2540*/  FADD.FTZ R94, R94, -R73 ;  /* 0x800000495e5e7221 */ /* 0x000fe20000010000 */
[----:B------:R1:W-:Y:S01]  /*2550*/  STG.E.128 [R70.64], R60 ;  /* 0x0000003c46007986 */ /* 0x0003e2000c101d06 */
[----:B------:R-:W-:Y:S01]  /*2560*/  FADD.FTZ R88, R88, -R75 ;  /* 0x8000004b58587221 */ /* 0x000fe20000010000 */
[----:B------:R-:W-:Y:S01]  /*2570*/  LEA.HI.X R73, R158, c[0x0][0x1d4], RZ, 0x4, P1 ;  /* 0x000075009e497a11 */ /* 0x000fe200008f24ff */
[C---:B------:R-:W-:Y:S01]  /*2580*/  FMUL.FTZ R55, R157.reuse, R178 ;  /* 0x000000b29d377220 */ /* 0x040fe20000410000 */
[----:B------:R-:W-:Y:S01]  /*2590*/  LEA.HI.X R75, R156, c[0x0][0x1d4], RZ, 0x4, P2 ;  /* 0x000075009c4b7a11 */ /* 0x000fe200010f24ff */
[C---:B------:R-:W-:Y:S01]  /*25a0*/  FMUL.FTZ R54, R157.reuse, R90 ;  /* 0x0000005a9d367220 */ /* 0x040fe20000410000 */
[----:B------:R-:W-:Y:S01]  /*25b0*/  LOP3.LUT P1, RZ, R152, 0xff, RZ, 0xc0, !PT ;  /* 0x000000ff98ff7812 */ /* 0x000fe2000782c0ff */
[----:B------:R-:W-:-:S02]  /*25c0*/  FMUL.FTZ R53, R157, R176 ;  /* 0x000000b09d357220 */ /* 0x000fc40000410000 */
[C---:B------:R-:W-:Y:S01]  /*25d0*/  FMUL.FTZ R52, R157.reuse, R180 ;  /* 0x000000b49d347220 */ /* 0x040fe20000410000 */
[----:B------:R-:W-:Y:S01]  /*25e0*/  SEL R152, RZ, 0x1, P1 ;  /* 0x00000001ff987807 */ /* 0x000fe20000800000 */
[C---:B0-----:R-:W-:Y:S02]  /*25f0*/  FMUL.FTZ R59, R157.reuse, R182 ;  /* 0x000000b69d3b7220 */ /* 0x041fe40000410000 */
[C---:B------:R-:W-:Y:S01]  /*2600*/  FMUL.FTZ R58, R157.reuse, R78 ;  /* 0x0000004e9d3a7220 */ /* 0x040fe20000410000 */
[----:B------:R0:W-:Y:S01]  /*2610*/  STG.E.128 [R68.64], R52 ;  /* 0x0000003444007986 */ /* 0x0001e2000c101d06 */
[C---:B------:R-:W-:Y:S02]  /*2620*/  FMUL.FTZ R57, R157.reuse, R92 ;  /* 0x0000005c9d397220 */ /* 0x040fe40000410000 */
[C---:B------:R-:W-:Y:S02]  /*2630*/  FMUL.FTZ R56, R157.reuse, R76 ;  /* 0x0000004c9d387220 */ /* 0x040fe40000410000 */
[----:B-1----:R-:W-:-:S02]  /*2640*/  FMUL.FTZ R63, R157, R88 ;  /* 0x000000589d3f7220 */ /* 0x002fc40000410000 */
[C---:B------:R-:W-:Y:S01]  /*2650*/  FMUL.FTZ R62, R157.reuse, R82 ;  /* 0x000000529d3e7220 */ /* 0x040fe20000410000 */
[----:B------:R0:W-:Y:S01]  /*2660*/  STG.E.128 [R72.64], R56 ;  /* 0x0000003848007986 */ /* 0x0001e2000c101d06 */
[C---:B------:R-:W-:Y:S02]  /*2670*/  FMUL.FTZ R61, R157.reuse, R94 ;  /* 0x0000005e9d3d7220 */ /* 0x040fe40000410000 */
[----:B------:R-:W-:-:S05]  /*2680*/  FMUL.FTZ R60, R157, R80 ;  /* 0x000000509d3c7220 */ /* 0x000fca0000410000 */
[----:B------:R0:W-:Y:S02]  /*2690*/  STG.E.128 [R74.64], R60 ;  /* 0x0000003c4a007986 */ /* 0x0001e4000c101d06 */
[----:B0-----:R-:W-:Y:S01]  /*26a0*/  @P0 CALL.REL.NOINC `(.L_x_271) ;  /* 0x0000001000000944 */ /* 0x001fe20003c00000 */
[----:B------:R-:W-:Y:S05]  /*26b0*/  BRA `(.L_x_272) ;  /* 0xffffdf8000007947 */ /* 0x000fea000383ffff */
.L_x_271:
        /* <DEDUP_REMOVED lines=48> */
.L_x_264:
[----:B------:R-:W0:Y:S01]  /*29c0*/  S2R R3, SR_CTAID.X ;  /* 0x0000000000037919 */ /* 0x000e220000002500 */
[----:B------:R-:W-:Y:S02]  /*29d0*/  SHF.R.U32.HI R0, RZ, 0x8, R64 ;  /* 0x00000008ff007819 */ /* 0x000fe40000011640 */
[----:B-----5:R-:W-:Y:S02]  /*29e0*/  MOV R19, 0x10 ;  /* 0x0000001000137802 */ /* 0x020fe40000000f00 */
[----:B0-----:R-:W-:-:S05]  /*29f0*/  LEA.HI R0, R3, R0, RZ, 0x1d ;  /* 0x0000000003007211 */ /* 0x001fca00078fe8ff */
[----:B------:R-:W-:-:S04]  /*2a00*/  IMAD R0, R0, 0x3000, R125 ;  /* 0x0000300000007824 */ /* 0x000fc800078e027d */
[CC--:B------:R-:W-:Y:S01]  /*2a10*/  IMAD.WIDE.U32 R2, R0.reuse, R19.reuse, c[0x0][0x1c0] ;  /* 0x0000700000027625 */ /* 0x0c0fe200078e0013 */
[C---:B------:R-:W-:Y:S02]  /*2a20*/  IADD3 R8, R0.reuse, 0x800, RZ ;  /* 0x0000080000087810 */ /* 0x040fe40007ffe0ff */
[C---:B------:R-:W-:Y:S01]  /*2a30*/  IADD3 R12, R0.reuse, 0x1000, RZ ;  /* 0x00001000000c7810 */ /* 0x040fe20007ffe0ff */
[CC--:B------:R-:W-:Y:S01]  /*2a40*/  IMAD.WIDE.U32 R4, R0.reuse, R19.reuse, c[0x0][0x1c8] ;  /* 0x0000720000047625 */ /* 0x0c0fe200078e0013 */
[C---:B------:R-:W-:Y:S01]  /*2a50*/  IADD3 R16, R0.reuse, 0x1800, RZ ;  /* 0x0000180000107810 */ /* 0x040fe20007ffe0ff */
[----:B------:R0:W-:Y:S01]  /*2a60*/  STG.E.128 [R2.64], R32 ;  /* 0x0000002002007986 */ /* 0x0001e2000c101d06 */
[----:B------:R-:W-:Y:S01]  /*2a70*/  IADD3 R17, R0, 0x2000, RZ ;  /* 0x0000200000117810 */ /* 0x000fe20007ffe0ff */
[-C--:B------:R-:W-:Y:S01]  /*2a80*/  IMAD.WIDE.U32 R6, R8, R19.reuse, c[0x0][0x1c0] ;  /* 0x0000700008067625 */ /* 0x080fe200078e0013 */
[----:B------:R-:W-:Y:S01]  /*2a90*/  IADD3 R0, R0, 0x2800, RZ ;  /* 0x0000280000007810 */ /* 0x000fe20007ffe0ff */
[----:B------:R1:W-:Y:S02]  /*2aa0*/  STG.E.128 [R4.64], R28 ;  /* 0x0000001c04007986 */ /* 0x0003e4000c101d06 */
[----:B------:R-:W-:-:S02]  /*2ab0*/  IMAD.WIDE.U32 R8, R8, R19, c[0x0][0x1c8] ;  /* 0x0000720008087625 */ /* 0x000fc400078e0013 */
[----:B------:R2:W-:Y:S02]  /*2ac0*/  STG.E.128 [R6.64], R40 ;  /* 0x0000002806007986 */ /* 0x0005e4000c101d06 */
[CC--:B------:R-:W-:Y:S02]  /*2ad0*/  IMAD.WIDE.U32 R10, R12.reuse, R19.reuse, c[0x0][0x1c0] ;  /* 0x000070000c0a7625 */ /* 0x0c0fe400078e0013 */
[----:B------:R3:W-:Y:S02]  /*2ae0*/  STG.E.128 [R8.64], R36 ;  /* 0x0000002408007986 */ /* 0x0007e4000c101d06 */
[-C--:B------:R-:W-:Y:S02]  /*2af0*/  IMAD.WIDE.U32 R12, R12, R19.reuse, c[0x0][0x1c8] ;  /* 0x000072000c0c7625 */ /* 0x080fe400078e0013 */
[----:B------:R-:W-:Y:S02]  /*2b00*/  STG.E.128 [R10.64], R48 ;  /* 0x000000300a007986 */ /* 0x000fe4000c101d06 */
[----:B------:R-:W-:-:S02]  /*2b10*/  IMAD.WIDE.U32 R14, R16, R19, c[0x0][0x1c0] ;  /* 0x00007000100e7625 */ /* 0x000fc400078e0013 */
[----:B------:R-:W-:Y:S02]  /*2b20*/  STG.E.128 [R12.64], R44 ;  /* 0x0000002c0c007986 */ /* 0x000fe4000c101d06 */
[-C--:B0-----:R-:W-:Y:S02]  /*2b30*/  IMAD.WIDE.U32 R2, R16, R19.reuse, c[0x0][0x1c8] ;  /* 0x0000720010027625 */ /* 0x081fe400078e0013 */
[----:B------:R-:W-:Y:S02]  /*2b40*/  STG.E.128 [R14.64], R56 ;  /* 0x000000380e007986 */ /* 0x000fe4000c101d06 */
[CC--:B-1----:R-:W-:Y:S02]  /*2b50*/  IMAD.WIDE.U32 R4, R17.reuse, R19.reuse, c[0x0][0x1c0] ;  /* 0x0000700011047625 */ /* 0x0c2fe400078e0013 */
[----:B------:R-:W-:Y:S02]  /*2b60*/  STG.E.128 [R2.64], R52 ;  /* 0x0000003402007986 */ /* 0x000fe4000c101d06 */
[----:B--2---:R-:W-:-:S02]  /*2b70*/  IMAD.WIDE.U32 R6, R17, R19, c[0x0][0x1c8] ;  /* 0x0000720011067625 */ /* 0x004fc400078e0013 */
[----:B------:R-:W-:Y:S02]  /*2b80*/  STG.E.128 [R4.64], R68 ;  /* 0x0000004404007986 */ /* 0x000fe4000c101d06 */
[CC--:B------:R-:W-:Y:S02]  /*2b90*/  IMAD.WIDE.U32 R16, R0.reuse, R19.reuse, c[0x0][0x1c0] ;  /* 0x0000700000107625 */ /* 0x0c0fe400078e0013 */
[----:B------:R-:W-:Y:S02]  /*2ba0*/  STG.E.128 [R6.64], R60 ;  /* 0x0000003c06007986 */ /* 0x000fe4000c101d06 */
[----:B---3--:R-:W-:Y:S02]  /*2bb0*/  IMAD.WIDE.U32 R8, R0, R19, c[0x0][0x1c8] ;  /* 0x0000720000087625 */ /* 0x008fe400078e0013 */
[----:B------:R-:W-:Y:S04]  /*2bc0*/  STG.E.128 [R16.64], R72 ;  /* 0x0000004810007986 */ /* 0x000fe8000c101d06 */
[----:B------:R-:W-:Y:S01]  /*2bd0*/  STG.E.128 [R8.64], R76 ;  /* 0x0000004c08007986 */ /* 0x000fe2000c101d06 */
[----:B------:R-:W-:Y:S05]  /*2be0*/  EXIT ;  /* 0x000000000000794d */ /* 0x000fea0003800000 */
.L_x_265:
[----:B------:R-:W-:Y:S02]  /*2bf0*/  MOV R55, R57 ;  /* 0x0000003900377202 */ /* 0x000fe40000000f00 */
[----:B------:R-:W-:-:S02]  /*2c00*/  MOV R60, 0x10 ;  /* 0x00000010003c7802 */ /* 0x000fc40000000f00 */
[----:B------:R-:W-:Y:S02]  /*2c10*/  MOV R56, 0x1f ;  /* 0x0000001f00387802 */ /* 0x000fe40000000f00 */
[----:B------:R-:W-:Y:S02]  /*2c20*/  MOV R61, 0xffffffff ;  /* 0xffffffff003d7802 */ /* 0x000fe40000000f00 */
[----:B------:R-:W-:Y:S02]  /*2c30*/  MOV R52, 0x2c50 ;  /* 0x00002c5000347802 */ /* 0x000fe40000000f00 */
[----:B------:R-:W-:Y:S05]  /*2c40*/  CALL.REL.NOINC `($__internal_19_$__cuda_sm70_shflsync_down_p) ;  /* 0x0000045000007944 */ /* 0x000fea0003c00000 */
[----:B-1----:R-:W-:Y:S01]  /*2c50*/  MOV R54, R60 ;  /* 0x0000003c00367202 */ /* 0x002fe20000000f00 */
[----:B0-----:R-:W-:Y:S05]  /*2c60*/  BRA `(.L_x_273) ;  /* 0xffffed0000007947 */ /* 0x001fea000383ffff */
.L_x_266:
[----:B------:R-:W-:Y:S01]  /*2c70*/  HFMA2.MMA R60, -RZ, RZ, 0, 9.5367431640625e-07 ;  /* 0x00000010ff3c7435 */ /* 0x000fe200000001ff */
[----:B------:R-:W-:Y:S02]  /*2c80*/  MOV R55, R59 ;  /* 0x0000003b00377202 */ /* 0x000fe40000000f00 */
[----:B------:R-:W-:Y:S02]  /*2c90*/  MOV R56, 0x1f ;  /* 0x0000001f00387802 */ /* 0x000fe40000000f00 */
[----:B------:R-:W-:-:S02]  /*2ca0*/  MOV R61, 0xffffffff ;  /* 0xffffffff003d7802 */ /* 0x000fc40000000f00 */
[----:B------:R-:W-:Y:S02]  /*2cb0*/  MOV R52, 0x2cd0 ;  /* 0x00002cd000347802 */ /* 0x000fe40000000f00 */
[----:B01----:R-:W-:Y:S05]  /*2cc0*/  CALL.REL.NOINC `($__internal_19_$__cuda_sm70_shflsync_down_p) ;  /* 0x000003d000007944 */ /* 0x003fea0003c00000 */
[----:B------:R-:W-:Y:S01]  /*2cd0*/  FADD.FTZ R57, R57, R54 ;  /* 0x0000003639397221 */ /* 0x000fe20000010000 */
[----:B0-----:R-:W-:Y:S01]  /*2ce0*/  MOV R56, 0x1f ;  /* 0x0000001f00387802 */ /* 0x001fe20000000f00 */
[----:B-1----:R-:W-:Y:S01]  /*2cf0*/  FADD.FTZ R59, R59, R60 ;  /* 0x0000003c3b3b7221 */ /* 0x002fe20000010000 */
[----:B------:R-:W-:Y:S01]  /*2d00*/  HFMA2.MMA R60, -RZ, RZ, 0, 4.76837158203125e-07 ;  /* 0x00000008ff3c7435 */ /* 0x000fe200000001ff */
[----:B------:R-:W-:Y:S02]  /*2d10*/  MOV R61, 0xffffffff ;  /* 0xffffffff003d7802 */ /* 0x000fe40000000f00 */
[----:B------:R-:W-:Y:S02]  /*2d20*/  MOV R55, R57 ;  /* 0x0000003900377202 */ /* 0x000fe40000000f00 */
[----:B------:R-:W-:Y:S02]  /*2d30*/  MOV R52, 0x2d50 ;  /* 0x00002d5000347802 */ /* 0x000fe40000000f00 */
[----:B------:R-:W-:Y:S05]  /*2d40*/  CALL.REL.NOINC `($__internal_19_$__cuda_sm70_shflsync_down_p) ;  /* 0x0000035000007944 */ /* 0x000fea0003c00000 */
[----:B-1----:R-:W-:Y:S01]  /*2d50*/  MOV R54, R60 ;  /* 0x0000003c00367202 */ /* 0x002fe20000000f00 */
[----:B------:R-:W-:Y:S01]  /*2d60*/  HFMA2.MMA R60, -RZ, RZ, 0, 4.76837158203125e-07 ;  /* 0x00000008ff3c7435 */ /* 0x000fe200000001ff */
[----:B0-----:R-:W-:-:S02]  /*2d70*/  MOV R55, R59 ;  /* 0x0000003b00377202 */ /* 0x001fc40000000f00 */
[----:B------:R-:W-:Y:S02]  /*2d80*/  MOV R56, 0x1f ;  /* 0x0000001f00387802 */ /* 0x000fe40000000f00 */
[----:B------:R-:W-:Y:S02]  /*2d90*/  MOV R61, 0xffffffff ;  /* 0xffffffff003d7802 */ /* 0x000fe40000000f00 */
[----:B------:R-:W-:Y:S02]  /*2da0*/  MOV R52, 0x2dc0 ;  /* 0x00002dc000347802 */ /* 0x000fe40000000f00 */
[----:B------:R-:W-:Y:S05]  /*2db0*/  CALL.REL.NOINC `($__internal_19_$__cuda_sm70_shflsync_down_p) ;  /* 0x000002e000007944 */ /* 0x000fea0003c00000 */
[----:B------:R-:W-:Y:S01]  /*2dc0*/  FADD.FTZ R57, R54, R57 ;  /* 0x0000003936397221 */ /* 0x000fe20000010000 */
[----:B0-----:R-:W-:Y:S01]  /*2dd0*/  MOV R56, 0x1f ;  /* 0x0000001f00387802 */ /* 0x001fe20000000f00 */
[----:B-1----:R-:W-:Y:S01]  /*2de0*/  FADD.FTZ R59, R59, R60 ;  /* 0x0000003c3b3b7221 */ /* 0x002fe20000010000 */
[----:B------:R-:W-:Y:S01]  /*2df0*/  HFMA2.MMA R60, -RZ, RZ, 0, 2.384185791015625e-07 ;  /* 0x00000004ff3c7435 */ /* 0x000fe200000001ff */
[----:B------:R-:W-:Y:S02]  /*2e00*/  MOV R61, 0xffffffff ;  /* 0xffffffff003d7802 */ /* 0x000fe40000000f00 */
[----:B------:R-:W-:-:S02]  /*2e10*/  MOV R55, R57 ;  /* 0x0000003900377202 */ /* 0x000fc40000000f00 */
[----:B------:R-:W-:Y:S02]  /*2e20*/  MOV R52, 0x2e40 ;  /* 0x00002e4000347802 */ /* 0x000fe40000000f00 */
[----:B------:R-:W-:Y:S05]  /*2e30*/  CALL.REL.NOINC `($__internal_19_$__cuda_sm70_shflsync_down_p) ;  /* 0x0000026000007944 */ /* 0x000fea0003c00000 */
[----:B-1----:R-:W-:Y:S01]  /*2e40*/  MOV R54, R60 ;  /* 0x0000003c00367202 */ /* 0x002fe20000000f00 */
[----:B------:R-:W-:Y:S01]  /*2e50*/  HFMA2.MMA R60, -RZ, RZ, 0, 2.384185791015625e-07 ;  /* 0x00000004ff3c7435 */ /* 0x000fe200000001ff */
[----:B0-----:R-:W-:Y:S02]  /*2e60*/  MOV R55, R59 ;  /* 0x0000003b00377202 */ /* 0x001fe40000000f00 */
[----:B------:R-:W-:Y:S02]  /*2e70*/  MOV R56, 0x1f ;  /* 0x0000001f00387802 */ /* 0x000fe40000000f00 */
[----:B------:R-:W-:Y:S02]  /*2e80*/  MOV R61, 0xffffffff ;  /* 0xffffffff003d7802 */ /* 0x000fe40000000f00 */
[----:B------:R-:W-:Y:S02]  /*2e90*/  MOV R52, 0x2eb0 ;  /* 0x00002eb000347802 */ /* 0x000fe40000000f00 */
[----:B------:R-:W-:Y:S05]  /*2ea0*/  CALL.REL.NOINC `($__internal_19_$__cuda_sm70_shflsync_down_p) ;  /* 0x000001f000007944 */ /* 0x000fea0003c00000 */
[----:B------:R-:W-:Y:S01]  /*2eb0*/  FADD.FTZ R57, R54, R57 ;  /* 0x0000003936397221 */ /* 0x000fe20000010000 */
[----:B0-----:R-:W-:Y:S01]  /*2ec0*/  MOV R56, 0x1f ;  /* 0x0000001f00387802 */ /* 0x001fe20000000f00 */
[----:B-1----:R-:W-:Y:S01]  /*2ed0*/  FADD.FTZ R59, R59, R60 ;  /* 0x0000003c3b3b7221 */ /* 0x002fe20000010000 */
[----:B------:R-:W-:Y:S01]  /*2ee0*/  HFMA2.MMA R60, -RZ, RZ, 0, 1.1920928955078125e-07 ;  /* 0x00000002ff3c7435 */ /* 0x000fe200000001ff */
[----:B------:R-:W-:-:S02]  /*2ef0*/  MOV R61, 0xffffffff ;  /* 0xffffffff003d7802 */ /* 0x000fc40000000f00 */
[----:B------:R-:W-:Y:S02]  /*2f00*/  MOV R55, R57 ;  /* 0x0000003900377202 */ /* 0x000fe40000000f00 */
[----:B------:R-:W-:Y:S02]  /*2f10*/  MOV R52, 0x2f30 ;  /* 0x00002f3000347802 */ /* 0x000fe40000000f00 */
[----:B------:R-:W-:Y:S05]  /*2f20*/  CALL.REL.NOINC `($__internal_19_$__cuda_sm70_shflsync_down_p) ;  /* 0x0000017000007944 */ /* 0x000fea0003c00000 */
[----:B-1----:R-:W-:Y:S01]  /*2f30*/  MOV R54, R60 ;  /* 0x0000003c00367202 */ /* 0x002fe20000000f00 */
[----:B------:R-:W-:Y:S01]  /*2f40*/  HFMA2.MMA R60, -RZ, RZ, 0, 1.1920928955078125e-07 ;  /* 0x00000002ff3c7435 */ /* 0x000fe200000001ff */
[----:B0-----:R-:W-:Y:S02]  /*2f50*/  MOV R55, R59 ;  /* 0x0000003b00377202 */ /* 0x001fe40000000f00 */
[----:B------:R-:W-:Y:S02]  /*2f60*/  MOV R56, 0x1f ;  /* 0x0000001f00387802 */ /* 0x000fe40000000f00 */
[----:B------:R-:W-:Y:S02]  /*2f70*/  MOV R61, 0xffffffff ;  /* 0xffffffff003d7802 */ /* 0x000fe40000000f00 */
[----:B------:R-:W-:-:S02]  /*2f80*/  MOV R52, 0x2fa0 ;  /* 0x00002fa000347802 */ /* 0x000fc40000000f00 */
[----:B------:R-:W-:Y:S05]  /*2f90*/  CALL.REL.NOINC `($__internal_19_$__cuda_sm70_shflsync_down_p) ;  /* 0x0000010000007944 */ /* 0x000fea0003c00000 */
[----:B------:R-:W-:Y:S01]  /*2fa0*/  FADD.FTZ R57, R54, R57 ;  /* 0x0000003936397221 */ /* 0x000fe20000010000 */
[----:B0-----:R-:W-:Y:S01]  /*2fb0*/  MOV R56, 0x1f ;  /* 0x0000001f00387802 */ /* 0x001fe20000000f00 */
[----:B-1----:R-:W-:Y:S01]  /*2fc0*/  FADD.FTZ R59, R59, R60 ;  /* 0x0000003c3b3b7221 */ /* 0x002fe20000010000 */
[----:B------:R-:W-:Y:S01]  /*2fd0*/  HFMA2.MMA R60, -RZ, RZ, 0, 5.9604644775390625e-08 ;  /* 0x00000001ff3c7435 */ /* 0x000fe200000001ff */
[----:B------:R-:W-:-:S02]  /*2fe0*/  MOV R61, 0xffffffff ;  /* 0xffffffff003d7802 */ /* 0x000fc40000000f00 */
[----:B------:R-:W-:Y:S02]  /*2ff0*/  MOV R55, R57 ;  /* 0x0000003900377202 */ /* 0x000fe40000000f00 */
[----:B------:R-:W-:Y:S02]  /*3000*/  MOV R52, 0x3020 ;  /* 0x0000302000347802 */ /* 0x000fe40000000f00 */
[----:B------:R-:W-:Y:S05]  /*3010*/  CALL.REL.NOINC `($__internal_19_$__cuda_sm70_shflsync_down_p) ;  /* 0x0000008000007944 */ /* 0x000fea0003c00000 */
[----:B-1----:R-:W-:Y:S01]  /*3020*/  MOV R58, R60 ;  /* 0x0000003c003a7202 */ /* 0x002fe20000000f00 */
[----:B------:R-:W-:Y:S01]  /*3030*/  HFMA2.MMA R60, -RZ, RZ, 0, 5.9604644775390625e-08 ;  /* 0x00000001ff3c7435 */ /* 0x000fe200000001ff */
[----:B0-----:R-:W-:Y:S02]  /*3040*/  MOV R55, R59 ;  /* 0x0000003b00377202 */ /* 0x001fe40000000f00 */
[----:B------:R-:W-:Y:S02]  /*3050*/  MOV R56, 0x1f ;  /* 0x0000001f00387802 */ /* 0x000fe40000000f00 */
[----:B------:R-:W-:Y:S02]  /*3060*/  MOV R61, 0xffffffff ;  /* 0xffffffff003d7802 */ /* 0x000fe40000000f00 */
[----:B------:R-:W-:-:S02]  /*3070*/  MOV R52, 0x3090 ;  /* 0x0000309000347802 */ /* 0x000fc40000000f00 */
[----:B------:R-:W-:Y:S05]  /*3080*/  CALL.REL.NOINC `($__internal_19_$__cuda_sm70_shflsync_down_p) ;  /* 0x0000001000007944 */ /* 0x000fea0003c00000 */
[----:B01----:R-:W-:Y:S05]  /*3090*/  BRA `(.L_x_274) ;  /* 0xffffe9f000007947 */ /* 0x003fea000383ffff */
        .weak           $__internal_19_$__cuda_sm70_shflsync_down_p
        .type           $__internal_19_$__cuda_sm70_shflsync_down_p,@function
        .size           $__internal_19_$__cuda_sm70_shflsync_down_p,(.L_x_3426 - $__internal_19_$__cuda_sm70_shflsync_down_p)
$__internal_19_$__cuda_sm70_shflsync_down_p:
[----:B------:R-:W-:Y:S01]  /*30a0*/  HFMA2.MMA R53, -RZ, RZ, 0, 0 ;  /* 0x00000000ff357435 */ /* 0x000fe200000001ff */
[----:B------:R-:W-:Y:S04]  /*30b0*/  WARPSYNC R61 ;  /* 0x0000003d00007348 */ /* 0x000fe80003800000 */
[----:B------:R0:W1:Y:S01]  /*30c0*/  SHFL.DOWN PT, R60, R55, R60, R56 ;  /* 0x0800003c373c7389 */ /* 0x00006200000e0038 */
[----:B------:R-:W-:Y:S05]  /*30d0*/  RET.REL.NODEC R52 `(_ZN10layer_norm13ln_bwd_kernelINS_13Kernel_traitsIffffjLj49152ELj8ELj1ELj8ELj16ENS_18Kernel_traits_baseILj49152EffffjLj256EEEEEEEvNS_9BwdParamsE) ;  /* 0xffffcf2034007950 */ /* 0x000fea0003c3ffff */
.L_x_275:
        /* <DEDUP_REMOVED lines=10> */
.L_x_3426:


//--------------------- .text._ZN10layer_norm22ln_bwd_finalize_kernelINS_22Kernel_traits_finalizeILj40960E13__nv_bfloat16fS2_fjLj1024ELj4ENS_18Kernel_traits_baseILj40960ES2_fS2_fjLj1024EEEEEEEvNS_9BwdParamsE --------------------------
	.section	.text._ZN10layer_norm22ln_bwd_finalize_kernelINS_22Kernel_traits_finalizeILj40960E13__nv_bfloat16fS2_fjLj1024ELj4ENS_18Kernel_traits_baseILj40960ES2_fS2_fjLj1024EEEEEEEvNS_9BwdParamsE,"ax",@progbits
	.sectioninfo	@"SHI_REGISTERS=32"
	.align	128
        .global         _ZN10layer_norm22ln_bwd_finalize_kernelINS_22Kernel_traits_finalizeILj40960E13__nv_bfloat16fS2_fjLj1024ELj4ENS_18Kernel_traits_baseILj40960ES2_fS2_fjLj1024EEEEEEEvNS_9BwdParamsE
        .type           _ZN10layer_norm22ln_bwd_finalize_kernelINS_22Kernel_traits_finalizeILj40960E13__nv_bfloat16fS2_fjLj1024ELj4ENS_18Kernel_traits_baseILj40960ES2_fS2_fjLj1024EEEEEEEvNS_9BwdParamsE,@function
        .size           _ZN10layer_norm22ln_bwd_finalize_kernelINS_22Kernel_traits_finalizeILj40960E13__nv_bfloat16fS2_fjLj1024ELj4ENS_18Kernel_traits_baseILj40960ES2_fS2_fjLj1024EEEEEEEvNS_9BwdParamsE,(.L_x_3427 - _ZN10layer_norm22ln_bwd_finalize_kernelINS_22Kernel_traits_finalizeILj40960E13__nv_bfloat16fS2_fjLj1024ELj4ENS_18Kernel_traits_baseILj40960ES2_fS2_fjLj1024EEEEEEEvNS_9BwdParamsE)
        .other          _ZN10layer_norm22ln_bwd_finalize_kernelINS_22Kernel_traits_finalizeILj40960E13__nv_bfloat16fS2_fjLj1024ELj4ENS_18Kernel_traits_baseILj40960ES2_fS2_fjLj1024EEEEEEEvNS_9BwdParamsE,@"STO_CUDA_ENTRY STV_DEFAULT"
_ZN10layer_norm22ln_bwd_finalize_kernelINS_22Kernel_traits_finalizeILj40960E13__nv_bfloat16fS2_fjLj1024ELj4ENS_18Kernel_traits_baseILj40960ES2_fS2_fjLj1024EEEEEEEvNS_9BwdParamsE:
.text._ZN10layer_norm22ln_bwd_finalize_kernelINS_22Kernel_traits_finalizeILj40960E13__nv_bfloat16fS2_fjLj1024ELj4ENS_18Kernel_traits_baseILj40960ES2_fS2_fjLj1024EEEEEEEvNS_9BwdParamsE:
        /* <DEDUP_REMOVED lines=19> */
.L_x_288:
        /* <DEDUP_REMOVED lines=27> */
.L_x_280:
        /* <DEDUP_REMOVED lines=32> */
.L_x_279:
[----:B------:R-:W-:Y:S05]  /*04e0*/  BSYNC B1 ;  /* 0x0000000000017941 */ /* 0x000fea0003800000 */
.L_x_278:
        /* <DEDUP_REMOVED lines=22> */
.L_x_282:
[----:B------:R-:W-:Y:S05]  /*0650*/  BSYNC B1 ;  /* 0x0000000000017941 */ /* 0x000fea0003800000 */
.L_x_281:
        /* <DEDUP_REMOVED lines=10> */
.L_x_277:
[----:B------:R-:W-:Y:S05]  /*0700*/  BSYNC B0 ;  /* 0x0000000000007941 */ /* 0x000fea0003800000 */
.L_x_276:
        /* <DEDUP_REMOVED lines=11> */
.L_x_289:
        /* <DEDUP_REMOVED lines=18> */
.L_x_290:
[----:B------:R-:W-:Y:S01]  /*08e0*/  @!P1 SHF.R.U32.HI R2, RZ, 0x3, R0 ;  /* 0x00000003ff029819 */ /* 0x000fe20000011600 */
[----:B---3--:R-:W-:Y:S02]  /*08f0*/  FADD.FTZ R5, R5, R10 ;  /* 0x0000000a05057221 */ /* 0x008fe40000010000 */
[----:B--2---:R-:W-:Y:S01]  /*0900*/  FADD.FTZ R7, R7, R4 ;  /* 0x0000000407077221 */ /* 0x004fe20000010000 */
[----:B------:R-:W-:-:S05]  /*0910*/  @!P1 LOP3.LUT R2, R2, 0x1ffffffc, RZ, 0xc0, !PT ;  /* 0x1ffffffc02029812 */ /* 0x000fca00078ec0ff */
[----:B------:R2:W-:Y:S04]  /*0920*/  @!P1 STS [R2+0x2000], R5 ;  /* 0x0020000502009388 */ /* 0x0005e80000000800 */
[----:B------:R2:W-:Y:S02]  /*0930*/  @!P1 STS [R2+0x2080], R7 ;  /* 0x0020800702009388 */ /* 0x0005e40000000800 */
.L_x_283:
        /* <DEDUP_REMOVED lines=13> */
.L_x_287:
[----:B------:R-:W-:Y:S05]  /*0a10*/  BSYNC B0 ;  /* 0x0000000000007941 */ /* 0x000fea0003800000 */
.L_x_286:
[C---:B------:R-:W-:Y:S02]  /*0a20*/  ISETP.GT.U32.AND P1, PT, R18.reuse, -0xa001, PT ;  /* 0xffff5fff1200780c */ /* 0x040fe40003f24070 */
[----:B------:R-:W-:Y:S02]  /*0a30*/  IADD3 R18, R18, 0xa000, RZ ;  /* 0x0000a00012127810 */ /* 0x000fe40007ffe0ff */
[----:B------:R-:W-:-:S09]  /*0a40*/  IADD3 R19, R19, 0x5000, RZ ;  /* 0x0000500013137810 */ /* 0x000fd20007ffe0ff */
[----:B012---:R-:W-:Y:S05]  /*0a50*/  @P1 BRA `(.L_x_288) ;  /* 0xfffff6d000001947 */ /* 0x007fea000383ffff */
[----:B------:R-:W-:Y:S05]  /*0a60*/  EXIT ;  /* 0x000000000000794d */ /* 0x000fea0003800000 */
.L_x_284:
[----:B--2---:R-:W-:Y:S01]  /*0a70*/  IMAD.MOV.U32 R10, RZ, RZ, R4 ;  /* 0x000000ffff0a7224 */ /* 0x004fe200078e0004 */
[----:B------:R-:W-:Y:S01]  /*0a80*/  MOV R9, 0x1 ;  /* 0x0000000100097802 */ /* 0x000fe20000000f00 */
[----:B------:R-:W-:Y:S01]  /*0a90*/  IMAD.MOV.U32 R6, RZ, RZ, 0x1f ;  /* 0x0000001fff067424 */ /* 0x000fe200078e00ff */
[----:B------:R-:W-:Y:S02]  /*0aa0*/  MOV R11, 0xffffffff ;  /* 0xffffffff000b7802 */ /* 0x000fe40000000f00 */
[----:B------:R-:W-:Y:S02]  /*0ab0*/  MOV R2, 0xad0 ;  /* 0x00000ad000027802 */ /* 0x000fe40000000f00 */
[----:B01----:R-:W-:Y:S05]  /*0ac0*/  CALL.REL.NOINC `($__internal_20_$__cuda_sm70_shflsync_bfly_p) ;  /* 0x000003c000007944 */ /* 0x003fea0003c00000 */
[----:B-1----:R-:W-:Y:S01]  /*0ad0*/  IMAD.MOV.U32 R3, RZ, RZ, R6 ;  /* 0x000000ffff037224 */ /* 0x002fe200078e0006 */
[----:B0-----:R-:W-:Y:S05]  /*0ae0*/  BRA `(.L_x_289) ;  /* 0xfffffcd000007947 */ /* 0x001fea000383ffff */
.L_x_285:
[----:B------:R-:W-:Y:S01]  /*0af0*/  HFMA2.MMA R6, -RZ, RZ, 0, 1.847743988037109375e-06 ;  /* 0x0000001fff067435 */ /* 0x000fe200000001ff */
[----:B------:R-:W-:Y:S01]  /*0b00*/  MOV R10, R13 ;  /* 0x0000000d000a7202 */ /* 0x000fe20000000f00 */
[----:B------:R-:W-:Y:S01]  /*0b10*/  IMAD.MOV.U32 R9, RZ, RZ, 0x2 ;  /* 0x00000002ff097424 */ /* 0x000fe200078e00ff */
[----:B------:R-:W-:Y:S01]  /*0b20*/  MOV R2, 0xb50 ;  /* 0x00000b5000027802 */ /* 0x000fe20000000f00 */
[----:B------:R-:W-:-:S02]  /*0b30*/  IMAD.MOV.U32 R11, RZ, RZ, -0x1 ;  /* 0xffffffffff0b7424 */ /* 0x000fc400078e00ff */
[----:B012---:R-:W-:Y:S05]  /*0b40*/  CALL.REL.NOINC `($__internal_20_$__cuda_sm70_shflsync_bfly_p) ;  /* 0x0000034000007944 */ /* 0x007fea0003c00000 */
[----:B01----:R-:W-:Y:S01]  /*0b50*/  FADD.FTZ R10, R13, R6 ;  /* 0x000000060d0a7221 */ /* 0x003fe20000010000 */
[----:B------:R-:W-:Y:S01]  /*0b60*/  MOV R9, 0x4 ;  /* 0x0000000400097802 */ /* 0x000fe20000000f00 */
[----:B------:R-:W-:Y:S01]  /*0b70*/  IMAD.MOV.U32 R6, RZ, RZ, 0x1f ;  /* 0x0000001fff067424 */ /* 0x000fe200078e00ff */
[----:B------:R-:W-:-:S02]  /*0b80*/  MOV R11, 0xffffffff ;  /* 0xffffffff000b7802 */ /* 0x000fc40000000f00 */
[----:B------:R-:W-:Y:S02]  /*0b90*/  MOV R2, 0xbb0 ;  /* 0x00000bb000027802 */ /* 0x000fe40000000f00 */
[----:B------:R-:W-:Y:S05]  /*0ba0*/  CALL.REL.NOINC `($__internal_20_$__cuda_sm70_shflsync_bfly_p) ;  /* 0x000002e000007944 */ /* 0x000fea0003c00000 */
[----:B01----:R-:W-:Y:S01]  /*0bb0*/  FADD.FTZ R10, R10, R6 ;  /* 0x000000060a0a7221 */ /* 0x003fe20000010000 */
[----:B------:R-:W-:Y:S01]  /*0bc0*/  HFMA2.MMA R6, -RZ, RZ, 0, 1.847743988037109375e-06 ;  /* 0x0000001fff067435 */ /* 0x000fe200000001ff */
[----:B------:R-:W-:Y:S01]  /*0bd0*/  IMAD.MOV.U32 R9, RZ, RZ, 0x8 ;  /* 0x00000008ff097424 */ /* 0x000fe200078e00ff */
[----:B------:R-:W-:Y:S01]  /*0be0*/  MOV R2, 0xc10 ;  /* 0x00000c1000027802 */ /* 0x000fe20000000f00 */
[----:B------:R-:W-:-:S03]  /*0bf0*/  IMAD.MOV.U32 R11, RZ, RZ, -0x1 ;  /* 0xffffffffff0b7424 */ /* 0x000fc600078e00ff */
[----:B------:R-:W-:Y:S05]  /*0c00*/  CALL.REL.NOINC `($__internal_20_$__cuda_sm70_shflsync_bfly_p) ;  /* 0x0000028000007944 */ /* 0x000fea0003c00000 */
[----:B-1----:R-:W-:Y:S01]  /*0c10*/  FADD.FTZ R4, R10, R6 ;  /* 0x000000060a047221 */ /* 0x002fe20000010000 */
[----:B0-----:R-:W-:Y:S01]  /*0c20*/  MOV R9, 0x10 ;  /* 0x0000001000097802 */ /* 0x001fe20000000f00 */
[----:B------:R-:W-:Y:S01]  /*0c30*/  IMAD.MOV.U32 R6, RZ, RZ, 0x1f ;  /* 0x0000001fff067424 */ /* 0x000fe200078e00ff */
[----:B------:R-:W-:Y:S01]  /*0c40*/  MOV R11, 0xffffffff ;  /* 0xffffffff000b7802 */ /* 0x000fe20000000f00 */
[----:B------:R-:W-:Y:S01]  /*0c50*/  IMAD.MOV.U32 R10, RZ, RZ, R4 ;  /* 0x000000ffff0a7224 */ /* 0x000fe200078e0004 */
[----:B------:R-:W-:Y:S02]  /*0c60*/  MOV R2, 0xc80 ;  /* 0x00000c8000027802 */ /* 0x000fe40000000f00 */
[----:B------:R-:W-:Y:S05]  /*0c70*/  CALL.REL.NOINC `($__internal_20_$__cuda_sm70_shflsync_bfly_p) ;  /* 0x0000021000007944 */ /* 0x000fea0003c00000 */
[----:B0-----:R-:W-:Y:S01]  /*0c80*/  HFMA2.MMA R9, -RZ, RZ, 0, 5.9604644775390625e-08 ;  /* 0x00000001ff097435 */ /* 0x001fe200000001ff */
[----:B-1----:R-:W-:Y:S01]  /*0c90*/  MOV R7, R6 ;  /* 0x0000000600077202 */ /* 0x002fe20000000f00 */
[----:B------:R-:W-:Y:S01]  /*0ca0*/  IMAD.MOV.U32 R10, RZ, RZ, R5 ;  /* 0x000000ffff0a7224 */ /* 0x000fe200078e0005 */
[----:B------:R-:W-:Y:S01]  /*0cb0*/  MOV R6, 0x1f ;  /* 0x0000001f00067802 */ /* 0x000fe20000000f00 */
[----:B------:R-:W-:Y:S01]  /*0cc0*/  IMAD.MOV.U32 R11, RZ, RZ, -0x1 ;  /* 0xffffffffff0b7424 */ /* 0x000fe200078e00ff */
[----:B------:R-:W-:-:S02]  /*0cd0*/  MOV R2, 0xcf0 ;  /* 0x00000cf000027802 */ /* 0x000fc40000000f00 */
[----:B------:R-:W-:Y:S05]  /*0ce0*/  CALL.REL.NOINC `($__internal_20_$__cuda_sm70_shflsync_bfly_p) ;  /* 0x000001a000007944 */ /* 0x000fea0003c00000 */
[----:B0-----:R-:W-:Y:S01]  /*0cf0*/  HFMA2.MMA R9, -RZ, RZ, 0, 1.1920928955078125e-07 ;  /* 0x00000002ff097435 */ /* 0x001fe200000001ff */
[----:B-1----:R-:W-:Y:S01]  /*0d00*/  FADD.FTZ R10, R5, R6 ;  /* 0x00000006050a7221 */ /* 0x002fe20000010000 */
[----:B------:R-:W-:Y:S01]  /*0d10*/  MOV R6, 0x1f ;  /* 0x0000001f00067802 */ /* 0x000fe20000000f00 */
[----:B------:R-:W-:Y:S01]  /*0d20*/  IMAD.MOV.U32 R11, RZ, RZ, -0x1 ;  /* 0xffffffffff0b7424 */ /* 0x000fe200078e00ff */
[----:B------:R-:W-:-:S02]  /*0d30*/  MOV R2, 0xd50 ;  /* 0x00000d5000027802 */ /* 0x000fc40000000f00 */
[----:B------:R-:W-:Y:S05]  /*0d40*/  CALL.REL.NOINC `($__internal_20_$__cuda_sm70_shflsync_bfly_p) ;  /* 0x0000014000007944 */ /* 0x000fea0003c00000 */
[----:B0-----:R-:W-:Y:S01]  /*0d50*/  HFMA2.MMA R9, -RZ, RZ, 0, 2.384185791015625e-07 ;  /* 0x00000004ff097435 */ /* 0x001fe200000001ff */
[----:B-1----:R-:W-:Y:S01]  /*0d60*/  FADD.FTZ R10, R10, R6 ;  /* 0x000000060a0a7221 */ /* 0x002fe20000010000 */
[----:B------:R-:W-:Y:S01]  /*0d70*/  MOV R6, 0x1f ;  /* 0x0000001f00067802 */ /* 0x000fe20000000f00 */
[----:B------:R-:W-:Y:S01]  /*0d80*/  IMAD.MOV.U32 R11, RZ, RZ, -0x1 ;  /* 0xffffffffff0b7424 */ /* 0x000fe200078e00ff */
[----:B------:R-:W-:-:S02]  /*0d90*/  MOV R2, 0xdb0 ;  /* 0x00000db000027802 */ /* 0x000fc40000000f00 */
[----:B------:R-:W-:Y:S05]  /*0da0*/  CALL.REL.NOINC `($__internal_20_$__cuda_sm70_shflsync_bfly_p) ;  /* 0x000000e000007944 */ /* 0x000fea0003c00000 */
[----:B0-----:R-:W-:Y:S01]  /*0db0*/  HFMA2.MMA R9, -RZ, RZ, 0, 4.76837158203125e-07 ;  /* 0x00000008ff097435 */ /* 0x001fe200000001ff */
[----:B-1----:R-:W-:Y:S01]  /*0dc0*/  FADD.FTZ R10, R10, R6 ;  /* 0x000000060a0a7221 */ /* 0x002fe20000010000 */
[----:B------:R-:W-:Y:S01]  /*0dd0*/  MOV R6, 0x1f ;  /* 0x0000001f00067802 */ /* 0x000fe20000000f00 */
[----:B------:R-:W-:Y:S01]  /*0de0*/  IMAD.MOV.U32 R11, RZ, RZ, -0x1 ;  /* 0xffffffffff0b7424 */ /* 0x000fe200078e00ff */
[----:B------:R-:W-:-:S02]  /*0df0*/  MOV R2, 0xe10 ;  /* 0x00000e1000027802 */ /* 0x000fc40000000f00 */
[----:B------:R-:W-:Y:S05]  /*0e00*/  CALL.REL.NOINC `($__internal_20_$__cuda_sm70_shflsync_bfly_p) ;  /* 0x0000008000007944 */ /* 0x000fea0003c00000 */
[----:B0-----:R-:W-:Y:S01]  /*0e10*/  HFMA2.MMA R9, -RZ, RZ, 0, 9.5367431640625e-07 ;  /* 0x00000010ff097435 */ /* 0x001fe200000001ff */
[----:B-1----:R-:W-:Y:S01]  /*0e20*/  FADD.FTZ R10, R10, R6 ;  /* 0x000000060a0a7221 */ /* 0x002fe20000010000 */
[----:B------:R-:W-:Y:S01]  /*0e30*/  MOV R6, 0x1f ;  /* 0x0000001f00067802 */ /* 0x000fe20000000f00 */
[----:B------:R-:W-:Y:S01]  /*0e40*/  IMAD.MOV.U32 R11, RZ, RZ, -0x1 ;  /* 0xffffffffff0b7424 */ /* 0x000fe200078e00ff */
[----:B------:R-:W-:-:S02]  /*0e50*/  MOV R2, 0xe70 ;  /* 0x00000e7000027802 */ /* 0x000fc40000000f00 */
[----:B------:R-:W-:Y:S05]  /*0e60*/  CALL.REL.NOINC `($__internal_20_$__cuda_sm70_shflsync_bfly_p) ;  /* 0x0000002000007944 */ /* 0x000fea0003c00000 */
[----:B-1----:R-:W-:Y:S01]  /*0e70*/  MOV R5, R6 ;  /* 0x0000000600057202 */ /* 0x002fe20000000f00 */
[----:B0-----:R-:W-:Y:S05]  /*0e80*/  BRA `(.L_x_290) ;  /* 0xfffffa5000007947 */ /* 0x001fea000383ffff */
        .weak           $__internal_20_$__cuda_sm70_shflsync_bfly_p
        .type           $__internal_20_$__cuda_sm70_shflsync_bfly_p,@function
        .size           $__internal_20_$__cuda_sm70_shflsync_bfly_p,(.L_x_3427 - $__internal_20_$__cuda_sm70_shflsync_bfly_p)
$__internal_20_$__cuda_sm70_shflsync_bfly_p:
[----:B------:R-:W-:Y:S01]  /*0e90*/  HFMA2.MMA R3, -RZ, RZ, 0, 0 ;  /* 0x00000000ff037435 */ /* 0x000fe200000001ff */
[----:B------:R-:W-:Y:S04]  /*0ea0*/  WARPSYNC R11 ;  /* 0x0000000b00007348 */ /* 0x000fe80003800000 */
[----:B------:R0:W1:Y:S01]  /*0eb0*/  SHFL.BFLY PT, R6, R10, R9, R6 ;  /* 0x0c0000090a067389 */ /* 0x00006200000e0006 */
[----:B------:R-:W-:Y:S05]  /*0ec0*/  RET.REL.NODEC R2 `(_ZN10layer_norm22ln_bwd_finalize_kernelINS_22Kernel_traits_finalizeILj40960E13__nv_bfloat16fS2_fjLj1024ELj4ENS_18Kernel_traits_baseILj40960ES2_fS2_fjLj1024EEEEEEEvNS_9BwdParamsE) ;  /* 0xfffff13002007950 */ /* 0x000fea0003c3ffff */
.L_x_291:
        /* <DEDUP_REMOVED lines=11> */
.L_x_3427:


//--------------------- .text._ZN10layer_norm13ln_bwd_kernelINS_13Kernel_traitsI13__nv_bfloat16fS2_fjLj40960ELj4ELj1ELj8ELj16ENS_18Kernel_traits_baseILj40960ES2_fS2_fjLj256EEEEEEEvNS_9BwdParamsE --------------------------
	.section	.text._ZN10layer_norm13ln_bwd_kernelINS_13Kernel_traitsI13__nv_bfloat16fS2_fjLj40960ELj4ELj1ELj8ELj16ENS_18Kernel_traits_baseILj40960ES2_fS2_fjLj256EEEEEEEvNS_9BwdParamsE,"ax",@progbits
	.sectioninfo	@"SHI_REGISTERS=255"
	.align	128
        .global         _ZN10layer_norm13ln_bwd_kernelINS_13Kernel_traitsI13__nv_bfloat16fS2_fjLj40960ELj4ELj1ELj8ELj16ENS_18Kernel_traits_baseILj40960ES2_fS2_fjLj256EEEEEEEvNS_9BwdParamsE
        .type           _ZN10layer_norm13ln_bwd_kernelINS_13Kernel_traitsI13__nv_bfloat16fS2_fjLj40960ELj4ELj1ELj8ELj16ENS_18Kernel_traits_baseILj40960ES2_fS2_fjLj256EEEEEEEvNS_9BwdParamsE,@function
        .size           _ZN10layer_norm13ln_bwd_kernelINS_13Kernel_traitsI13__nv_bfloat16fS2_fjLj40960ELj4ELj1ELj8ELj16ENS_18Kernel_traits_baseILj40960ES2_fS2_fjLj256EEEEEEEvNS_9BwdParamsE,(.L_x_3428 - _ZN10layer_norm13ln_bwd_kernelINS_13Kernel_traitsI13__nv_bfloat16fS2_fjLj40960ELj4ELj1ELj8ELj16ENS_18Kernel_traits_baseILj40960ES2_fS2_fjLj256EEEEEEEvNS_9BwdParamsE)
        .other          _ZN10layer_norm13ln_bwd_kernelINS_13Kernel_traitsI13__nv_bfloat16fS2_fjLj40960ELj4ELj1ELj8ELj16ENS_18Kernel_traits_baseILj40960ES2_fS2_fjLj256EEEEEEEvNS_9BwdParamsE,@"STO_CUDA_ENTRY STV_DEFAULT"
_ZN10layer_norm13ln_bwd_kernelINS_13Kernel_traitsI13__nv_bfloat16fS2_fjLj40960ELj4ELj1ELj8ELj16ENS_18Kernel_traits_baseILj40960ES2_fS2_fjLj256EEEEEEEvNS_9BwdParamsE:
.text._ZN10layer_norm13ln_bwd_kernelINS_13Kernel_traitsI13__nv_bfloat16fS2_fjLj40960ELj4ELj1ELj8ELj16ENS_18Kernel_traits_baseILj40960ES2_fS2_fjLj256EEEEEEEvNS_9BwdParamsE:
[----:B------:R-:W-:Y:S02]  /*0000*/  MOV R1, c[0x0][0x28] ;  /* 0x00000a0000017a02 */ /* 0x000fe40000000f00 */
[----:B------:R-:W0:Y:S01]  /*0010*/  S2R R18, SR_CTAID.X ;  /* 0x0000000000127919 */ /* 0x000e220000002500 */
[----:B------:R-:W-:Y:S01]  /*0020*/  ISETP.NE.U32.AND P0, PT, RZ, c[0x0][0x178], PT ;  /* 0x00005e00ff007a0c */ /* 0x000fe20003f05070 */
[----:B------:R-:W-:Y:S01]  /*0030*/  HFMA2.MMA R25, -RZ, RZ, 0, 4.76837158203125e-07 ;  /* 0x00000008ff197435 */ /* 0x000fe200000001ff */
[----:B------:R-:W-:Y:S01]  /*0040*/  ULDC.64 UR6, c[0x0][0x118] ;  /* 0x0000460000067ab9 */ /* 0x000fe20000000a00 */
[----:B------:R-:W1:Y:S01]  /*0050*/  S2R R19, SR_TID.X ;  /* 0x0000000000137919 */ /* 0x000e620000002100 */
[----:B------:R-:W-:Y:S02]  /*0060*/  ISETP.NE.AND.EX P0, PT, RZ, c[0x0][0x17c], PT, P0 ;  /* 0x00005f00ff007a0c */ /* 0x000fe40003f05300 */
[----:B------:R-:W-:Y:S02]  /*0070*/  IADD3 R1, R1, -0x48, RZ ;  /* 0xffffffb801017810 */ /* 0x000fe40007ffe0ff */
[----:B0-----:R-:W-:Y:S02]  /*0080*/  LOP3.LUT R0, R18, 0x3, RZ, 0xc0, !PT ;  /* 0x0000000312007812 */ /* 0x001fe400078ec0ff */
[----:B-1----:R-:W-:-:S02]  /*0090*/  LOP3.LUT R2, R19, 0x1f, RZ, 0xc0, !PT ;  /* 0x0000001f13027812 */ /* 0x002fc400078ec0ff */
[----:B------:R-:W-:-:S04]  /*00a0*/  SHF.L.U32 R0, R0, 0x8, RZ ;  /* 0x0000000800007819 */ /* 0x000fc800000006ff */
[----:B------:R-:W-:-:S04]  /*00b0*/  LOP3.LUT R0, R0, 0x300, R2, 0xe2, !PT ;  /* 0x0000030000007812 */ /* 0x000fc800078ee202 */
[----:B------:R-:W-:-:S04]  /*00c0*/  LOP3.LUT R0, R0, 0xe0, R19, 0xf8, !PT ;  /* 0x000000e000007812 */ /* 0x000fc800078ef813 */
[C---:B------:R-:W-:Y:S02]  /*00d0*/  @P0 IADD3 R2, R0.reuse, 0x400, RZ ;  /* 0x0000040000020810 */ /* 0x040fe40007ffe0ff */
[C---:B------:R-:W-:Y:S02]  /*00e0*/  @P0 IADD3 R4, R0.reuse, 0x800, RZ ;  /* 0x0000080000040810 */ /* 0x040fe40007ffe0ff */
[----:B------:R-:W-:Y:S01]  /*00f0*/  @P0 IADD3 R6, R0, 0xc00, RZ ;  /* 0x00000c0000060810 */ /* 0x000fe20007ffe0ff */
[-C--:B------:R-:W-:Y:S01]  /*0100*/  @P0 IMAD.WIDE.U32 R2, R2, R25.reuse, c[0x0][0x198] ;  /* 0x0000660002020625 */ /* 0x080fe200078e0019 */
[----:B------:R-:W-:Y:S02]  /*0110*/  @P0 IADD3 R15, R0, 0x1c00, RZ ;  /* 0x00001c00000f0810 */ /* 0x000fe40007ffe0ff */
[----:B------:R-:W-:Y:S01]  /*0120*/  SHF.R.U32.HI R18, RZ, 0x2, R18 ;  /* 0x00000002ff127819 */ /* 0x000fe20000011612 */
[-C--:B------:R-:W-:Y:S01]  /*0130*/  @P0 IMAD.WIDE.U32 R4, R4, R25.reuse, c[0x0][0x198] ;  /* 0x0000660004040625 */ /* 0x080fe200078e0019 */
[C---:B------:R-:W-:Y:S01]  /*0140*/  @P0 IADD3 R8, R0.reuse, 0x1000, RZ ;  /* 0x0000100000080810 */ /* 0x040fe20007ffe0ff */
[----:B------:R0:W5:Y:S01]  /*0150*/  @P0 LDG.E.64 R68, [R2.64] ;  /* 0x0000000602440981 */ /* 0x000162000c1e1b00 */
[----:B------:R-:W-:Y:S01]  /*0160*/  @P0 IADD3 R10, R0, 0x1400, RZ ;  /* 0x00001400000a0810 */ /* 0x000fe20007ffe0ff */
[-C--:B------:R-:W-:Y:S01]  /*0170*/  @P0 IMAD.WIDE.U32 R6, R6, R25.reuse, c[0x0][0x198] ;  /* 0x0000660006060625 */ /* 0x080fe200078e0019 */
[C---:B------:R-:W-:Y:S01]  /*0180*/  @P0 IADD3 R12, R0.reuse, 0x1800, RZ ;  /* 0x00001800000c0810 */ /* 0x040fe20007ffe0ff */
[----:B------:R1:W5:Y:S01]  /*0190*/  @P0 LDG.E.64 R70, [R4.64] ;  /* 0x0000000604460981 */ /* 0x000362000c1e1b00 */
[----:B------:R-:W-:Y:S01]  /*01a0*/  @P0 IADD3 R16, R0, 0x2000, RZ ;  /* 0x0000200000100810 */ /* 0x000fe20007ffe0ff */
[-C--:B------:R-:W-:Y:S01]  /*01b0*/  @P0 IMAD.WIDE.U32 R8, R8, R25.reuse, c[0x0][0x198] ;  /* 0x0000660008080625 */ /* 0x080fe200078e0019 */
[C---:B------:R-:W-:Y:S01]  /*01c0*/  @P0 IADD3 R17, R0.reuse, 0x2400, RZ ;  /* 0x0000240000110810 */ /* 0x040fe20007ffe0ff */
[----:B------:R2:W5:Y:S01]  /*01d0*/  @P0 LDG.E.64 R72, [R6.64] ;  /* 0x0000000606480981 */ /* 0x000562000c1e1b00 */
[C---:B------:R-:W-:Y:S01]  /*01e0*/  @P0 LEA R14, P1, R0.reuse, c[0x0][0x198], 0x3 ;  /* 0x00006600000e0a11 */ /* 0x040fe200078218ff */
[-C--:B0-----:R-:W-:Y:S01]  /*01f0*/  @P0 IMAD.WIDE.U32 R2, R15, R25.reuse, c[0x0][0x198] ;  /* 0x000066000f020625 */ /* 0x081fe200078e0019 */
[----:B------:R-:W-:Y:S01]  /*0200*/  LEA.HI R86, R19, R18, RZ, 0x18 ;  /* 0x0000001213567211 */ /* 0x000fe200078fc0ff */
[----:B------:R0:W5:Y:S01]  /*0210*/  @P0 LDG.E.64 R250, [R8.64] ;  /* 0x0000000608fa0981 */ /* 0x000162000c1e1b00 */
[----:B------:R-:W-:Y:S01]  /*0220*/  @P0 LEA.HI.X R15, R0, c[0x0][0x19c], RZ, 0x3, P1 ;  /* 0x00006700000f0a11 */ /* 0x000fe200008f1cff */
[----:B------:R-:W-:-:S02]  /*0230*/  @P0 IMAD.WIDE.U32 R10, R10, R25, c[0x0][0x198] ;  /* 0x000066000a0a0625 */ /* 0x000fc400078e0019 */
[----:B------:R3:W5:Y:S02]  /*0240*/  @P0 LDG.E.64 R78, [R2.64] ;  /* 0x00000006024e0981 */ /* 0x000764000c1e1b00 */
[-C--:B------:R-:W-:Y:S02]  /*0250*/  @P0 IMAD.WIDE.U32 R12, R12, R25.reuse, c[0x0][0x198] ;  /* 0x000066000c0c0625 */ /* 0x080fe400078e0019 */
[----:B------:R4:W5:Y:S02]  /*0260*/  @P0 LDG.E.64 R74, [R10.64] ;  /* 0x000000060a4a0981 */ /* 0x000964000c1e1b00 */
[-C--:B-1----:R-:W-:Y:S02]  /*0270*/  @P0 IMAD.WIDE.U32 R4, R16, R25.reuse, c[0x0][0x198] ;  /* 0x0000660010040625 */ /* 0x082fe400078e0019 */
[----:B------:R1:W5:Y:S02]  /*0280*/  @P0 LDG.E.64 R76, [R12.64] ;  /* 0x000000060c4c0981 */ /* 0x000364000c1e1b00 */
[----:B--2---:R-:W-:Y:S01]  /*0290*/  @P0 IMAD.WIDE.U32 R6, R17, R25, c[0x0][0x198] ;  /* 0x0000660011060625 */ /* 0x004fe200078e0019 */
[----:B---3--:R-:W-:Y:S01]  /*02a0*/  MOV R2, R86 ;  /* 0x0000005600027202 */ /* 0x008fe20000000f00 */
        /* <DEDUP_REMOVED lines=20> */
[----:B0-----:R-:W-:Y:S01]  /*03f0*/  CS2R R14, SRZ ;  /* 0x00000000000e7805 */ /* 0x001fe2000001ff00 */
[----:B-1----:R-:W-:Y:S01]  /*0400*/  CS2R R12, SRZ ;  /* 0x00000000000c7805 */ /* 0x002fe2000001ff00 */
        /* <DEDUP_REMOVED lines=31> */
[----:B------:R0:W4:Y:S04]  /*0600*/  LDG.E.64 R20, [R4.64+0xe000] ;  /* 0x00e0000604147981 */ /* 0x000128000c1e1b00 */
[----:B------:R0:W4:Y:S04]  /*0610*/  LDG.E.64 R22, [R4.64+0x10000] ;  /* 0x0100000604167981 */ /* 0x000128000c1e1b00 */
[----:B------:R0:W4:Y:S01]  /*0620*/  LDG.E.64 R24, [R4.64+0x12000] ;  /* 0x0120000604187981 */ /* 0x000122000c1e1b00 */
[----:B-----5:R-:W-:Y:S01]  /*0630*/  PRMT R3, RZ, 0x5410, R26 ;  /* 0x00005410ff037816 */ /* 0x020fe2000000001a */
[----:B------:R-:W-:Y:S01]  /*0640*/  CS2R R194, SRZ ;  /* 0x0000000000c27805 */ /* 0x000fe2000001ff00 */
[--C-:B------:R-:W-:Y:S01]  /*0650*/  SHF.R.U64 R64, R26, 0x10, R27.reuse ;  /* 0x000000101a407819 */ /* 0x100fe2000000121b */
[----:B------:R-:W-:Y:S01]  /*0660*/  CS2R R192, SRZ ;  /* 0x0000000000c07805 */ /* 0x000fe2000001ff00 */
[----:B------:R-:W-:Y:S01]  /*0670*/  SHF.R.U32.HI R63, RZ, 0x10, R27 ;  /* 0x00000010ff3f7819 */ /* 0x000fe2000001161b */
[----:B------:R1:W-:Y:S01]  /*0680*/  STL [R1+0x40], R3 ;  /* 0x0000400301007387 */ /* 0x0003e20000100800 */
[--C-:B------:R-:W-:Y:S01]  /*0690*/  SHF.R.U64 R62, R68, 0x10, R69.reuse ;  /* 0x00000010443e7819 */ /* 0x100fe20000001245 */
[----:B------:R-:W-:Y:S01]  /*06a0*/  CS2R R190, SRZ ;  /* 0x0000000000be7805 */ /* 0x000fe2000001ff00 */
[----:B------:R-:W-:Y:S01]  /*06b0*/  SHF.R.U32.HI R61, RZ, 0x10, R69 ;  /* 0x00000010ff3d7819 */ /* 0x000fe20000011645 */
[----:B------:R-:W-:Y:S01]  /*06c0*/  CS2R R188, SRZ ;  /* 0x0000000000bc7805 */ /* 0x000fe2000001ff00 */
[----:B0-----:R-:W-:Y:S01]  /*06d0*/  PRMT R4, RZ, 0x5410, R27 ;  /* 0x00005410ff047816 */ /* 0x001fe2000000001b */
[----:B------:R-:W-:Y:S01]  /*06e0*/  CS2R R186, SRZ ;  /* 0x0000000000ba7805 */ /* 0x000fe2000001ff00 */
[--C-:B------:R-:W-:Y:S01]  /*06f0*/  SHF.R.U64 R60, R70, 0x10, R71.reuse ;  /* 0x00000010463c7819 */ /* 0x100fe20000001247 */
[----:B------:R-:W-:Y:S01]  /*0700*/  CS2R R184, SRZ ;  /* 0x0000000000b87805 */ /* 0x000fe2000001ff00 */
[----:B------:R-:W-:Y:S01]  /*0710*/  PRMT R64, RZ, 0x5410, R64 ;  /* 0x00005410ff407816 */ /* 0x000fe20000000040 */
[----:B------:R0:W-:Y:S01]  /*0720*/  STL [R1+0x38], R4 ;  /* 0x0000380401007387 */ /* 0x0001e20000100800 */
[----:B-1----:R-:W-:Y:S01]  /*0730*/  PRMT R3, RZ, 0x5410, R68 ;  /* 0x00005410ff037816 */ /* 0x002fe20000000044 */
[----:B------:R-:W-:Y:S01]  /*0740*/  CS2R R174, SRZ ;  /* 0x0000000000ae7805 */ /* 0x000fe2000001ff00 */
[----:B------:R-:W-:Y:S01]  /*0750*/  SHF.R.U32.HI R59, RZ, 0x10, R71 ;  /* 0x00000010ff3b7819 */ /* 0x000fe20000011647 */
[----:B------:R-:W-:Y:S01]  /*0760*/  CS2R R172, SRZ ;  /* 0x0000000000ac7805 */ /* 0x000fe2000001ff00 */
[----:B------:R-:W-:Y:S01]  /*0770*/  PRMT R63, RZ, 0x5410, R63 ;  /* 0x00005410ff3f7816 */ /* 0x000fe2000000003f */
[----:B------:R1:W-:Y:S01]  /*0780*/  STL [R1+0x30], R3 ;  /* 0x0000300301007387 */ /* 0x0003e20000100800 */
[----:B------:R-:W-:Y:S01]  /*0790*/  SHF.R.U64 R58, R72, 0x10, R73 ;  /* 0x00000010483a7819 */ /* 0x000fe20000001249 */
[----:B------:R-:W-:Y:S01]  /*07a0*/  CS2R R170, SRZ ;  /* 0x0000000000aa7805 */ /* 0x000fe2000001ff00 */
[----:B------:R-:W-:Y:S01]  /*07b0*/  PRMT R62, RZ, 0x5410, R62 ;  /* 0x00005410ff3e7816 */ /* 0x000fe2000000003e */
[----:B------:R-:W-:Y:S01]  /*07c0*/  CS2R R168, SRZ ;  /* 0x0000000000a87805 */ /* 0x000fe2000001ff00 */
[----:B0-----:R-:W-:Y:S01]  /*07d0*/  PRMT R4, RZ, 0x5410, R69 ;  /* 0x00005410ff047816 */ /* 0x001fe20000000045 */
[----:B------:R-:W-:Y:S01]  /*07e0*/  CS2R R166, SRZ ;  /* 0x0000000000a67805 */ /* 0x000fe2000001ff00 */
[----:B------:R-:W-:Y:S01]  /*07f0*/  SHF.R.U32.HI R57, RZ, 0x10, R73 ;  /* 0x00000010ff397819 */ /* 0x000fe20000011649 */
[----:B------:R-:W-:Y:S01]  /*0800*/  CS2R R112, SRZ ;  /* 0x0000000000707805 */ /* 0x000fe2000001ff00 */
[----:B------:R-:W-:Y:S01]  /*0810*/  PRMT R61, RZ, 0x5410, R61 ;  /* 0x00005410ff3d7816 */ /* 0x000fe2000000003d */
[----:B------:R0:W-:Y:S01]  /*0820*/  STL [R1+0x28], R4 ;  /* 0x0000280401007387 */ /* 0x0001e20000100800 */
[----:B-1----:R-:W-:Y:S01]  /*0830*/  PRMT R3, RZ, 0x5410, R70 ;  /* 0x00005410ff037816 */ /* 0x002fe20000000046 */
[----:B------:R-:W-:Y:S01]  /*0840*/  CS2R R116, SRZ ;  /* 0x0000000000747805 */ /* 0x000fe2000001ff00 */
[----:B------:R-:W-:Y:S01]  /*0850*/  PRMT R60, RZ, 0x5410, R60 ;  /* 0x00005410ff3c7816 */ /* 0x000fe2000000003c */
[----:B------:R-:W-:Y:S01]  /*0860*/  CS2R R114, SRZ ;  /* 0x0000000000727805 */ /* 0x000fe2000001ff00 */
[----:B------:R-:W-:Y:S01]  /*0870*/  PRMT R59, RZ, 0x5410, R59 ;  /* 0x00005410ff3b7816 */ /* 0x000fe2000000003b */
[----:B------:R1:W-:Y:S01]  /*0880*/  STL [R1+0x20], R3 ;  /* 0x0000200301007387 */ /* 0x0003e20000100800 */
[----:B------:R-:W-:Y:S01]  /*0890*/  PRMT R58, RZ, 0x5410, R58 ;  /* 0x00005410ff3a7816 */ /* 0x000fe2000000003a */
[----:B------:R-:W-:Y:S01]  /*08a0*/  CS2R R104, SRZ ;  /* 0x0000000000687805 */ /* 0x000fe2000001ff00 */
[----:B------:R-:W-:Y:S01]  /*08b0*/  PRMT R57, RZ, 0x5410, R57 ;  /* 0x00005410ff397816 */ /* 0x000fe20000000039 */
[----:B------:R-:W-:Y:S01]  /*08c0*/  CS2R R108, SRZ ;  /* 0x00000000006c7805 */ /* 0x000fe2000001ff00 */
[----:B0-----:R-:W-:Y:S01]  /*08d0*/  PRMT R4, RZ, 0x5410, R71 ;  /* 0x00005410ff047816 */ /* 0x001fe20000000047 */
[----:B------:R-:W-:Y:S01]  /*08e0*/  CS2R R110, SRZ ;  /* 0x00000000006e7805 */ /* 0x000fe2000001ff00 */
[----:B------:R-:W-:Y:S01]  /*08f0*/  SHF.R.U64 R252, R250, 0x10, R251 ;  /* 0x00000010fafc7819 */ /* 0x000fe200000012fb */
[----:B------:R-:W-:Y:S01]  /*0900*/  CS2R R106, SRZ ;  /* 0x00000000006a7805 */ /* 0x000fe2000001ff00 */
[--C-:B------:R-:W-:Y:S01]  /*0910*/  SHF.R.U64 R248, R74, 0x10, R75.reuse ;  /* 0x000000104af87819 */ /* 0x100fe2000000124b */
[----:B------:R0:W-:Y:S01]  /*0920*/  STL [R1+0x18], R4 ;  /* 0x0000180401007387 */ /* 0x0001e20000100800 */
[----:B-1----:R-:W-:Y:S01]  /*0930*/  PRMT R3, RZ, 0x5410, R72 ;  /* 0x00005410ff037816 */ /* 0x002fe20000000048 */
[----:B------:R-:W-:Y:S01]  /*0940*/  CS2R R36, SRZ ;  /* 0x0000000000247805 */ /* 0x000fe2000001ff00 */
[----:B------:R-:W-:Y:S01]  /*0950*/  SHF.R.U32.HI R237, RZ, 0x10, R75 ;  /* 0x00000010ffed7819 */ /* 0x000fe2000001164b */
[----:B------:R-:W-:Y:S01]  /*0960*/  CS2R R54, SRZ ;  /* 0x0000000000367805 */ /* 0x000fe2000001ff00 */
[--C-:B------:R-:W-:Y:S01]  /*0970*/  SHF.R.U64 R235, R76, 0x10, R77.reuse ;  /* 0x000000104ceb7819 */ /* 0x100fe2000000124d */
[----:B------:R1:W-:Y:S01]  /*0980*/  STL [R1+0x10], R3 ;  /* 0x0000100301007387 */ /* 0x0003e20000100800 */
[----:B------:R-:W-:Y:S01]  /*0990*/  SHF.R.U32.HI R233, RZ, 0x10, R77 ;  /* 0x00000010ffe97819 */ /* 0x000fe2000001164d */
[----:B------:R-:W-:Y:S01]  /*09a0*/  CS2R R100, SRZ ;  /* 0x0000000000647805 */ /* 0x000fe2000001ff00 */
[----:B------:R-:W-:Y:S01]  /*09b0*/  SHF.R.U64 R231, R78, 0x10, R79 ;  /* 0x000000104ee77819 */ /* 0x000fe2000000124f */
[----:B------:R-:W-:Y:S01]  /*09c0*/  CS2R R98, SRZ ;  /* 0x0000000000627805 */ /* 0x000fe2000001ff00 */
[----:B0-----:R-:W-:Y:S01]  /*09d0*/  PRMT R4, RZ, 0x5410, R73 ;  /* 0x00005410ff047816 */ /* 0x001fe20000000049 */
[----:B------:R-:W-:Y:S01]  /*09e0*/  CS2R R52, SRZ ;  /* 0x0000000000347805 */ /* 0x000fe2000001ff00 */
[----:B------:R-:W-:Y:S01]  /*09f0*/  SHF.R.U32.HI R56, RZ, 0x10, R79 ;  /* 0x00000010ff387819 */ /* 0x000fe2000001164f */
[----:B------:R-:W-:Y:S01]  /*0a00*/  CS2R R26, SRZ ;  /* 0x00000000001a7805 */ /* 0x000fe2000001ff00 */
[----:B------:R-:W-:Y:S01]  /*0a10*/  SHF.R.U64 R227, R228, 0x10, R229 ;  /* 0x00000010e4e37819 */ /* 0x000fe200000012e5 */
[----:B------:R-:W-:Y:S01]  /*0a20*/  STL [R1+0x8], R4 ;  /* 0x0000080401007387 */ /* 0x000fe20000100800 */
[----:B-1----:R-:W-:Y:S01]  /*0a30*/  PRMT R3, RZ, 0x5410, R250 ;  /* 0x00005410ff037816 */ /* 0x002fe200000000fa */
[----:B------:R-:W-:Y:S01]  /*0a40*/  CS2R R96, SRZ ;  /* 0x0000000000607805 */ /* 0x000fe2000001ff00 */
[----:B------:R-:W-:Y:S01]  /*0a50*/  SHF.R.U32.HI R250, RZ, 0x10, R251 ;  /* 0x00000010fffa7819 */ /* 0x000fe200000116fb */
[----:B------:R-:W-:Y:S01]  /*0a60*/  CS2R R28, SRZ ;  /* 0x00000000001c7805 */ /* 0x000fe2000001ff00 */
[----:B------:R-:W-:Y:S01]  /*0a70*/  SHF.R.U32.HI R225, RZ, 0x10, R229 ;  /* 0x00000010ffe17819 */ /* 0x000fe200000116e5 */
[----:B------:R0:W-:Y:S01]  /*0a80*/  STL [R1], R3 ;  /* 0x0000000301007387 */ /* 0x0001e20000100800 */
[--C-:B------:R-:W-:Y:S01]  /*0a90*/  SHF.R.U64 R199, R200, 0x10, R201.reuse ;  /* 0x00000010c8c77819 */ /* 0x100fe200000012c9 */
[----:B------:R-:W-:Y:S01]  /*0aa0*/  CS2R R30, SRZ ;  /* 0x00000000001e7805 */ /* 0x000fe2000001ff00 */
[----:B------:R-:W-:Y:S01]  /*0ab0*/  SHF.R.U32.HI R197, RZ, 0x10, R201 ;  /* 0x00000010ffc57819 */ /* 0x000fe200000116c9 */
[----:B------:R1:W-:Y:S01]  /*0ac0*/  STL [R1+0x3c], R64 ;  /* 0x00003c4001007387 */ /* 0x0003e20000100800 */
[----:B------:R-:W-:Y:S01]  /*0ad0*/  PRMT R226, RZ, 0x5410, R229 ;  /* 0x00005410ffe27816 */ /* 0x000fe200000000e5 */
[----:B------:R-:W-:Y:S01]  /*0ae0*/  CS2R R102, SRZ ;  /* 0x0000000000667805 */ /* 0x000fe2000001ff00 */
[----:B------:R-:W-:Y:S01]  /*0af0*/  PRMT R251, RZ, 0x5410, R251 ;  /* 0x00005410fffb7816 */ /* 0x000fe200000000fb */
        /* <DEDUP_REMOVED lines=19> */
[----:B------:R-:W-:Y:S01]  /*0c30*/  MOV R183, 0x1 ;  /* 0x0000000100b77802 */ /* 0x000fe20000000f00 */
[----:B------:R1:W-:Y:S01]  /*0c40*/  STL [R1+0xc], R58 ;  /* 0x00000c3a01007387 */ /* 0x0003e20000100800 */
[----:B------:R-:W-:Y:S01]  /*0c50*/  MOV R196, RZ ;  /* 0x000000ff00c47202 */ /* 0x000fe20000000f00 */
[----:B------:R-:W-:Y:S01]  /*0c60*/  CS2R R44, SRZ ;  /* 0x00000000002c7805 */ /* 0x000fe2000001ff00 */
[----:B------:R-:W-:Y:S01]  /*0c70*/  MOV R182, RZ ;  /* 0x000000ff00b67202 */ /* 0x000fe20000000f00 */
[----:B------:R1:W-:Y:S01]  /*0c80*/  STL [R1+0x4], R57 ;  /* 0x0000043901007387 */ /* 0x0003e20000100800 */
[----:B------:R-:W-:Y:S01]  /*0c90*/  MOV R176, RZ ;  /* 0x000000ff00b07202 */ /* 0x000fe20000000f00 */
[----:B------:R-:W-:Y:S01]  /*0ca0*/  CS2R R46, SRZ ;  /* 0x00000000002e7805 */ /* 0x000fe2000001ff00 */
[----:B------:R-:W-:Y:S01]  /*0cb0*/  MOV R163, RZ ;  /* 0x000000ff00a37202 */ /* 0x000fe20000000f00 */
[----:B------:R-:W-:Y:S01]  /*0cc0*/  CS2R R48, SRZ ;  /* 0x0000000000307805 */ /* 0x000fe2000001ff00 */
[----:B------:R-:W-:Y:S01]  /*0cd0*/  CS2R R50, SRZ ;  /* 0x0000000000327805 */ /* 0x000fe2000001ff00 */
        /* <DEDUP_REMOVED lines=12> */
[----:B--2---:R-:W-:-:S02]  /*0da0*/  SHF.R.U64 R118, R6, 0x10, R7 ;  /* 0x0000001006767819 */ /* 0x004fc40000001207 */
[----:B0-----:R-:W-:Y:S02]  /*0db0*/  PRMT R3, RZ, 0x5410, R6 ;  /* 0x00005410ff037816 */ /* 0x001fe40000000006 */
[--C-:B------:R-:W-:Y:S02]  /*0dc0*/  SHF.R.U32.HI R119, RZ, 0x10, R7.reuse ;  /* 0x00000010ff777819 */ /* 0x100fe40000011607 */
[----:B------:R-:W-:Y:S02]  /*0dd0*/  PRMT R4, RZ, 0x5410, R7 ;  /* 0x00005410ff047816 */ /* 0x000fe40000000007 */
[--C-:B---3--:R-:W-:Y:S02]  /*0de0*/  SHF.R.U64 R120, R8, 0x10, R9.reuse ;  /* 0x0000001008787819 */ /* 0x108fe40000001209 */
[----:B------:R-:W-:Y:S02]  /*0df0*/  PRMT R5, RZ, 0x5410, R8 ;  /* 0x00005410ff057816 */ /* 0x000fe40000000008 */
[----:B------:R-:W-:-:S02]  /*0e00*/  SHF.R.U32.HI R121, RZ, 0x10, R9 ;  /* 0x00000010ff797819 */ /* 0x000fc40000011609 */
[----:B------:R-:W-:Y:S02]  /*0e10*/  PRMT R6, RZ, 0x5410, R9 ;  /* 0x00005410ff067816 */ /* 0x000fe40000000009 */
[--C-:B----4-:R-:W-:Y:S02]  /*0e20*/  SHF.R.U64 R122, R10, 0x10, R11.reuse ;  /* 0x000000100a7a7819 */ /* 0x110fe4000000120b */
[----:B------:R-:W-:Y:S02]  /*0e30*/  PRMT R7, RZ, 0x5410, R10 ;  /* 0x00005410ff077816 */ /* 0x000fe4000000000a */
[--C-:B------:R-:W-:Y:S02]  /*0e40*/  SHF.R.U32.HI R123, RZ, 0x10, R11.reuse ;  /* 0x00000010ff7b7819 */ /* 0x100fe4000001160b */
[----:B------:R-:W-:Y:S02]  /*0e50*/  PRMT R8, RZ, 0x5410, R11 ;  /* 0x00005410ff087816 */ /* 0x000fe4000000000b */
[----:B------:R-:W-:-:S02]  /*0e60*/  SHF.R.U64 R124, R12, 0x10, R13 ;  /* 0x000000100c7c7819 */ /* 0x000fc4000000120d */
[----:B------:R-:W-:Y:S02]  /*0e70*/  PRMT R9, RZ, 0x5410, R12 ;  /* 0x00005410ff097816 */ /* 0x000fe4000000000c */
[--C-:B------:R-:W-:Y:S02]  /*0e80*/  SHF.R.U32.HI R125, RZ, 0x10, R13.reuse ;  /* 0x00000010ff7d7819 */ /* 0x100fe4000001160d */
[----:B------:R-:W-:Y:S02]  /*0e90*/  PRMT R10, RZ, 0x5410, R13 ;  /* 0x00005410ff0a7816 */ /* 0x000fe4000000000d */
[--C-:B------:R-:W-:Y:S02]  /*0ea0*/  SHF.R.U64 R126, R14, 0x10, R15.reuse ;  /* 0x000000100e7e7819 */ /* 0x100fe4000000120f */
[----:B------:R-:W-:Y:S02]  /*0eb0*/  PRMT R11, RZ, 0x5410, R14 ;  /* 0x00005410ff0b7816 */ /* 0x000fe4000000000e */
[----:B------:R-:W-:-:S02]  /*0ec0*/  SHF.R.U32.HI R127, RZ, 0x10, R15 ;  /* 0x00000010ff7f7819 */ /* 0x000fc4000001160f */
[----:B------:R-:W-:Y:S02]  /*0ed0*/  PRMT R12, RZ, 0x5410, R15 ;  /* 0x00005410ff0c7816 */ /* 0x000fe4000000000f */
[--C-:B------:R-:W-:Y:S02]  /*0ee0*/  SHF.R.U64 R128, R16, 0x10, R17.reuse ;  /* 0x0000001010807819 */ /* 0x100fe40000001211 */
[----:B------:R-:W-:Y:S02]  /*0ef0*/  PRMT R13, RZ, 0x5410, R16 ;  /* 0x00005410ff0d7816 */ /* 0x000fe40000000010 */
        /* <DEDUP_REMOVED lines=18> */
[----:B------:R-:W-:Y:S01]  /*1020*/  MOV R23, RZ ;  /* 0x000000ff00177202 */ /* 0x000fe20000000f00 */
[----:B------:R-:W-:Y:S01]  /*1030*/  CS2R R24, SRZ ;  /* 0x0000000000187805 */ /* 0x000fe2000001ff00 */
        /* <DEDUP_REMOVED lines=19> */
[----:B-1----:R-:W-:-:S02]  /*1170*/  PRMT R157, RZ, 0x5410, R157 ;  /* 0x00005410ff9d7816 */ /* 0x002fc4000000009d */
.L_x_300:
[----:B------:R-:W-:Y:S01]  /*1180*/  ISETP.NE.U32.AND P0, PT, RZ, c[0x0][0x178], PT ;  /* 0x00005e00ff007a0c */ /* 0x000fe20003f05070 */
[----:B------:R-:W-:Y:S01]  /*1190*/  IMAD R180, R2, 0x2800, R0 ;  /* 0x0000280002b47824 */ /* 0x000fe200078e0200 */
[----:B------:R-:W-:Y:S01]  /*11a0*/  HFMA2.MMA R165, -RZ, RZ, 0, 2.384185791015625e-07 ;  /* 0x00000004ffa57435 */ /* 0x000fe200000001ff */
[----:B------:R-:W2:Y:S01]  /*11b0*/  LDL R207, [R1+0x40] ;  /* 0x0000400001cf7983 */ /* 0x000ea20000100800 */
[----:B------:R-:W-:-:S03]  /*11c0*/  ISETP.NE.AND.EX P0, PT, RZ, c[0x0][0x17c], PT, P0 ;  /* 0x00005f00ff007a0c */ /* 0x000fc60003f05300 */
[----:B------:R-:W3:Y:S04]  /*11d0*/  LDL R209, [R1+0x3c] ;  /* 0x00003c0001d17983 */ /* 0x000ee80000100800 */
[----:B------:R-:W4:Y:S04]  /*11e0*/  LDL R213, [R1+0x38] ;  /* 0x0000380001d57983 */ /* 0x000f280000100800 */
[----:B------:R-:W5:Y:S02]  /*11f0*/  LDL R212, [R1+0x34] ;  /* 0x0000340001d47983 */ /* 0x000f640000100800 */
[----:B------:R-:W-:-:S02]  /*1200*/  @P0 LEA R56, P1, R180, c[0x0][0x178], 0x4 ;  /* 0x00005e00b4380a11 */ /* 0x000fc400078220ff */
[----:B------:R-:W2:Y:S02]  /*1210*/  LDL R220, [R1+0x30] ;  /* 0x0000300001dc7983 */ /* 0x000ea40000100800 */
[C---:B------:R-:W-:Y:S02]  /*1220*/  @P0 LEA.HI.X R57, R180.reuse, c[0x0][0x17c], RZ, 0x4, P1 ;  /* 0x00005f00b4390a11 */ /* 0x040fe400008f24ff */
[----:B------:R-:W2:Y:S04]  /*1230*/  LDL R210, [R1+0x2c] ;  /* 0x00002c0001d27983 */ /* 0x000ea80000100800 */
[----:B------:R-:W2:Y:S01]  /*1240*/  @P0 LDG.E.128 R56, [R56.64] ;  /* 0x0000000638380981 */ /* 0x000ea2000c1e1d00 */
[C---:B------:R-:W-:Y:S02]  /*1250*/  IADD3 R181, R180.reuse, 0x400, RZ ;  /* 0x00000400b4b57810 */ /* 0x040fe40007ffe0ff */
[----:B------:R-:W-:Y:S01]  /*1260*/  @P0 MOV R138, 0x10 ;  /* 0x00000010008a0802 */ /* 0x000fe20000000f00 */
[----:B------:R-:W2:Y:S04]  /*1270*/  LDL R219, [R1+0x28] ;  /* 0x0000280001db7983 */ /* 0x000ea80000100800 */
[----:B------:R-:W-:Y:S01]  /*1280*/  @P0 IMAD.WIDE.U32 R60, R181, R138, c[0x0][0x178] ;  /* 0x00005e00b53c0625 */ /* 0x000fe200078e008a */
[----:B------:R-:W2:Y:S04]  /*1290*/  LDL R218, [R1+0x24] ;  /* 0x0000240001da7983 */ /* 0x000ea80000100800 */
[----:B------:R-:W2:Y:S04]  /*12a0*/  LDL R223, [R1+0x20] ;  /* 0x0000200001df7983 */ /* 0x000ea80000100800 */
[----:B------:R-:W2:Y:S01]  /*12b0*/  @P0 LDG.E.128 R60, [R60.64] ;  /* 0x000000063c3c0981 */ /* 0x000ea2000c1e1d00 */
[----:B------:R-:W-:-:S02]  /*12c0*/  IADD3 R179, R180, 0x800, RZ ;  /* 0x00000800b4b37810 */ /* 0x000fc40007ffe0ff */
[----:B------:R-:W-:Y:S01]  /*12d0*/  @!P0 MOV R138, 0x10 ;  /* 0x00000010008a8802 */ /* 0x000fe20000000f00 */
[----:B------:R-:W2:Y:S04]  /*12e0*/  LDL R222, [R1+0x1c] ;  /* 0x00001c0001de7983 */ /* 0x000ea80000100800 */
[----:B------:R-:W-:Y:S01]  /*12f0*/  @P0 IMAD.WIDE.U32 R64, R179, R138, c[0x0][0x178] ;  /* 0x00005e00b3400625 */ /* 0x000fe200078e008a */
[----:B------:R-:W2:Y:S05]  /*1300*/  LDL R221, [R1+0x18] ;  /* 0x0000180001dd7983 */ /* 0x000eaa0000100800 */
[----:B------:R-:W2:Y:S01]  /*1310*/  @P0 LDG.E.128 R64, [R64.64] ;  /* 0x0000000640400981 */ /* 0x000ea2000c1e1d00 */
[----:B------:R-:W-:-:S02]  /*1320*/  @!P0 LEA R136, P1, R180, c[0x0][0x170], 0x4 ;  /* 0x00005c00b4888a11 */ /* 0x000fc400078220ff */
[C---:B------:R-:W-:Y:S02]  /*1330*/  IADD3 R178, R180.reuse, 0xc00, RZ ;  /* 0x00000c00b4b27810 */ /* 0x040fe40007ffe0ff */
[----:B------:R-:W-:Y:S02]  /*1340*/  @!P0 LEA.HI.X R137, R180, c[0x0][0x174], RZ, 0x4, P1 ;  /* 0x00005d00b4898a11 */ /* 0x000fe400008f24ff */
[----:B------:R-:W-:Y:S01]  /*1350*/  @P0 MOV R201, RZ ;  /* 0x000000ff00c90202 */ /* 0x000fe20000000f00 */
[----:B------:R-:W-:-:S06]  /*1360*/  @P0 IMAD.WIDE.U32 R68, R178, R138, c[0x0][0x178] ;  /* 0x00005e00b2440625 */ /* 0x000fcc00078e008a */
[----:B------:R-:W2:Y:S01]  /*1370*/  @P0 LDG.E.128 R68, [R68.64] ;  /* 0x0000000644440981 */ /* 0x000ea2000c1e1d00 */
[----:B------:R-:W-:-:S05]  /*1380*/  IADD3 R177, R180, 0x1000, RZ ;  /* 0x00001000b4b17810 */ /* 0x000fca0007ffe0ff */
[----:B------:R-:W-:Y:S01]  /*1390*/  @P0 IMAD.WIDE.U32 R72, R177, R138, c[0x0][0x178] ;  /* 0x00005e00b1480625 */ /* 0x000fe200078e008a */
[----:B------:R-:W-:-:S05]  /*13a0*/  IADD3 R158, R180, 0x1400, RZ ;  /* 0x00001400b49e7810 */ /* 0x000fca0007ffe0ff */
[----:B------:R-:W2:Y:S01]  /*13b0*/  @P0 LDG.E.128 R72, [R72.64] ;  /* 0x0000000648480981 */ /* 0x000ea2000c1e1d00 */
[----:B------:R-:W-:-:S06]  /*13c0*/  @P0 IMAD.WIDE.U32 R76, R158, R138, c[0x0][0x178] ;  /* 0x00005e009e4c0625 */ /* 0x000fcc00078e008a */
        /* <DEDUP_REMOVED lines=8> */
[----:B------:R-:W-:Y:S01]  /*1450*/  @P0 IMAD.WIDE.U32 R88, R161, R138, c[0x0][0x178] ;  /* 0x00005e00a1580625 */ /* 0x000fe200078e008a */
[----:B------:R-:W-:-:S05]  /*1460*/  IADD3 R162, R180, 0x2400, RZ ;  /* 0x00002400b4a27810 */ /* 0x000fca0007ffe0ff */
[----:B------:R-:W2:Y:S01]  /*1470*/  @P0 LDG.E.128 R88, [R88.64] ;  /* 0x0000000658580981 */ /* 0x000ea2000c1e1d00 */
[----:B------:R-:W-:-:S06]  /*1480*/  @P0 IMAD.WIDE.U32 R92, R162, R138, c[0x0][0x178] ;  /* 0x00005e00a25c0625 */ /* 0x000fcc00078e008a */
[----:B------:R-:W2:Y:S04]  /*1490*/  @P0 LDG.E.128 R92, [R92.64] ;  /* 0x000000065c5c0981 */ /* 0x000ea8000c1e1d00 */
[----:B------:R0:W2:Y:S02]  /*14a0*/  @!P0 LDG.E.128 R56, [R136.64] ;  /* 0x0000000688388981 */ /* 0x0000a4000c1e1d00 */
[----:B0-----:R-:W-:-:S04]  /*14b0*/  @!P0 IMAD.WIDE R136, R2, R165, c[0x0][0x180] ;  /* 0x0000600002888625 */ /* 0x001fc800078e02a5 */
[----:B------:R-:W-:Y:S01]  /*14c0*/  IMAD.WIDE R164, R2, R165, c[0x0][0x188] ;  /* 0x0000620002a47625 */ /* 0x000fe200078e02a5 */
[----:B------:R0:W3:Y:S05]  /*14d0*/  @!P0 LDG.E R201, [R136.64] ;  /* 0x0000000688c98981 */ /* 0x0000ea000c1e1900 */
[----:B------:R1:W4:Y:S01]  /*14e0*/  LDG.E R164, [R164.64] ;  /* 0x00000006a4a47981 */ /* 0x000322000c1e1900 */
[----:B0-----:R-:W-:-:S05]  /*14f0*/  @!P0 IMAD.WIDE.U32 R136, R181, R138, c[0x0][0x170] ;  /* 0x00005c00b5888625 */ /* 0x001fca00078e008a */
[----:B------:R0:W5:Y:S02]  /*1500*/  @!P0 LDG.E.128 R60, [R136.64] ;  /* 0x00000006883c8981 */ /* 0x000164000c1e1d00 */
[----:B0-----:R-:W-:-:S05]  /*1510*/  @!P0 IMAD.WIDE.U32 R136, R179, R138, c[0x0][0x170] ;  /* 0x00005c00b3888625 */ /* 0x001fca00078e008a */
[----:B------:R0:W5:Y:S01]  /*1520*/  @!P0 LDG.E.128 R64, [R136.64] ;  /* 0x0000000688408981 */ /* 0x000162000c1e1d00 */
[----:B-1----:R-:W1:Y:S08]  /*1530*/  @P0 MUFU.RCP R165, R3 ;  /* 0x0000000300a50308 */ /* 0x002e700000001000 */
[----:B------:R-:W1:Y:S01]  /*1540*/  @P0 MUFU.RCP R202, R118 ;  /* 0x0000007600ca0308 */ /* 0x000e620000001000 */
[----:B0-----:R-:W-:-:S05]  /*1550*/  @!P0 IMAD.WIDE.U32 R136, R178, R138, c[0x0][0x170] ;  /* 0x00005c00b2888625 */ /* 0x001fca00078e008a */
[----:B------:R0:W5:Y:S02]  /*1560*/  @!P0 LDG.E.128 R68, [R136.64] ;  /* 0x0000000688448981 */ /* 0x000164000c1e1d00 */
[----:B------:R-:W1:Y:S08]  /*1570*/  @P0 MUFU.RCP R203, R4 ;  /* 0x0000000400cb0308 */ /* 0x000e700000001000 */
        /* <DEDUP_REMOVED lines=11> */
[----:B------:R-:W1:Y:S01]  /*1630*/  @P0 MUFU.RCP R215, R7 ;  /* 0x0000000700d70308 */ /* 0x000e620000001000 */
[----:B0-----:R-:W-:-:S05]  /*1640*/  @!P0 IMAD.WIDE.U32 R136, R160, R138, c[0x0][0x170] ;  /* 0x00005c00a0888625 */ /* 0x001fca00078e008a */
[----:B------:R0:W5:Y:S01]  /*1650*/  @!P0 LDG.E.128 R84, [R136.64] ;  /* 0x0000000688548981 */ /* 0x000162000c1e1d00 */
[----:B------:R-:W-:Y:S01]  /*1660*/  HFMA2.MMA R152, -RZ, RZ, 0, 4.76837158203125e-07 ;  /* 0x00000008ff987435 */ /* 0x000fe200000001ff */
[----:B0-----:R-:W-:-:S05]  /*1670*/  @!P0 IMAD.WIDE.U32 R136, R161, R138, c[0x0][0x170] ;  /* 0x00005c00a1888625 */ /* 0x001fca00078e008a */
[----:B------:R0:W5:Y:S04]  /*1680*/  @!P0 LDG.E.128 R88, [R136.64] ;  /* 0x0000000688588981 */ /* 0x000168000c1e1d00 */
[----:B------:R-:W-:-:S06]  /*1690*/  IMAD.WIDE.U32 R148, R180, R152, c[0x0][0x1b8] ;  /* 0x00006e00b4947625 */ /* 0x000fcc00078e0098 */
[----:B------:R-:W5:Y:S01]  /*16a0*/  LDG.E.64 R148, [R148.64] ;  /* 0x0000000694947981 */ /* 0x000f62000c1e1b00 */
[----:B0-----:R-:W-:-:S04]  /*16b0*/  @!P0 IMAD.WIDE.U32 R136, R162, R138, c[0x0][0x170] ;  /* 0x00005c00a2888625 */ /* 0x001fc800078e008a */
[-C--:B------:R-:W-:Y:S01]  /*16c0*/  IMAD.WIDE.U32 R138, R159, R152.reuse, c[0x0][0x1b8] ;  /* 0x00006e009f8a7625 */ /* 0x080fe200078e0098 */
[----:B------:R0:W5:Y:S03]  /*16d0*/  @!P0 LDG.E.128 R92, [R136.64] ;  /* 0x00000006885c8981 */ /* 0x000166000c1e1d00 */
[-C--:B------:R-:W-:Y:S02]  /*16e0*/  IMAD.WIDE.U32 R154, R161, R152.reuse, c[0x0][0x1b8] ;  /* 0x00006e00a19a7625 */ /* 0x080fe400078e0098 */
[----:B------:R-:W5:Y:S02]  /*16f0*/  LDG.E.64 R138, [R138.64] ;  /* 0x000000068a8a7981 */ /* 0x000f64000c1e1b00 */
[----:B------:R-:W-:Y:S02]  /*1700*/  IMAD.WIDE.U32 R144, R179, R152, c[0x0][0x1b8] ;  /* 0x00006e00b3907625 */ /* 0x000fe400078e0098 */
[----:B------:R-:W5:Y:S02]  /*1710*/  LDG.E.64 R154, [R154.64] ;  /* 0x000000069a9a7981 */ /* 0x000f64000c1e1b00 */
[----:B--2---:R-:W-:-:S02]  /*1720*/  @P0 FADD.FTZ R207, -R207, R56 ;  /* 0x00000038cfcf0221 */ /* 0x004fc40000010100 */
[----:B------:R-:W2:Y:S01]  /*1730*/  LDG.E.64 R144, [R144.64] ;  /* 0x0000000690907981 */ /* 0x000ea2000c1e1b00 */
[----:B------:R-:W-:-:S04]  /*1740*/  IMAD.WIDE.U32 R140, R158, R152, c[0x0][0x1b8] ;  /* 0x00006e009e8c7625 */ /* 0x000fc800078e0098 */
[----:B-1----:R-:W-:Y:S02]  /*1750*/  @P0 FMUL.FTZ R165, R207, R165 ;  /* 0x000000a5cfa50220 */ /* 0x002fe40000410000 */
[-C--:B0-----:R-:W-:Y:S01]  /*1760*/  IMAD.WIDE.U32 R136, R178, R152.reuse, c[0x0][0x1b8] ;  /* 0x00006e00b2887625 */ /* 0x081fe200078e0098 */
[----:B------:R-:W2:Y:S03]  /*1770*/  LDG.E.64 R140, [R140.64] ;  /* 0x000000068c8c7981 */ /* 0x000ea6000c1e1b00 */
[----:B------:R-:W-:Y:S02]  /*1780*/  IMAD.WIDE.U32 R146, R181, R152, c[0x0][0x1b8] ;  /* 0x00006e00b5927625 */ /* 0x000fe400078e0098 */
[----:B------:R-:W2:Y:S02]  /*1790*/  LDG.E.64 R136, [R136.64] ;  /* 0x0000000688887981 */ /* 0x000ea4000c1e1b00 */
[----:B---3--:R-:W-:-:S02]  /*17a0*/  @!P0 FADD.FTZ R207, R56, -R201 ;  /* 0x800000c938cf8221 */ /* 0x008fc40000010000 */
[----:B------:R-:W-:Y:S01]  /*17b0*/  @P0 FADD.FTZ R56, -R209, R57 ;  /* 0x00000039d1380221 */ /* 0x000fe20000010100 */
[----:B------:R-:W3:Y:S03]  /*17c0*/  LDG.E.64 R146, [R146.64] ;  /* 0x0000000692927981 */ /* 0x000ee6000c1e1b00 */
[----:B------:R-:W-:Y:S02]  /*17d0*/  @P0 FMUL.FTZ R202, R56, R202 ;  /* 0x000000ca38ca0220 */ /* 0x000fe40000410000 */
[----:B----4-:R-:W-:-:S04]  /*17e0*/  @P0 FADD.FTZ R56, -R213, R58 ;  /* 0x0000003ad5380221 */ /* 0x010fc80000010100 */
[----:B------:R-:W-:Y:S02]  /*17f0*/  @P0 FMUL.FTZ R203, R56, R203 ;  /* 0x000000cb38cb0220 */ /* 0x000fe40000410000 */
[----:B-----5:R-:W-:-:S04]  /*1800*/  @P0 FADD.FTZ R56, -R212, R59 ;  /* 0x0000003bd4380221 */ /* 0x020fc80000010100 */
[----:B------:R-:W-:Y:S02]  /*1810*/  @P0 FMUL.FTZ R204, R56, R204 ;  /* 0x000000cc38cc0220 */ /* 0x000fe40000410000 */
[----:B------:R-:W-:Y:S02]  /*1820*/  @P0 FADD.FTZ R56, -R220, R60 ;  /* 0x0000003cdc380221 */ /* 0x000fe40000010100 */
[----:B------:R-:W4:Y:S02]  /*1830*/  LDL R220, [R1+0x14] ;  /* 0x0000140001dc7983 */ /* 0x000f240000100800 */
[----:B------:R-:W-:Y:S02]  /*1840*/  @P0 FMUL.FTZ R205, R56, R205 ;  /* 0x000000cd38cd0220 */ /* 0x000fe40000410000 */
[----:B------:R-:W-:Y:S02]  /*1850*/  @!P0 FADD.FTZ R56, R60, -R201 ;  /* 0x800000c93c388221 */ /* 0x000fe40000010000 */
[----:B------:R-:W-:-:S02]  /*1860*/  @P0 FADD.FTZ R60, -R210, R61 ;  /* 0x0000003dd23c0221 */ /* 0x000fc40000010100 */
[----:B------:R-:W-:Y:S02]  /*1870*/  @!P0 FMUL.FTZ R205, R164, R56 ;  /* 0x00000038a4cd8220 */ /* 0x000fe40000410000 */
[----:B------:R-:W-:Y:S02]  /*1880*/  @!P0 FADD.FTZ R56, R61, -R201 ;  /* 0x800000c93d388221 */ /* 0x000fe40000010000 */
[----:B------:R-:W-:Y:S02]  /*1890*/  @!P0 FADD.FTZ R57, R57, -R201 ;  /* 0x800000c939398221 */ /* 0x000fe40000010000 */
[----:B------:R-:W-:Y:S02]  /*18a0*/  @P0 FADD.FTZ R61, -R219, R62 ;  /* 0x0000003edb3d0221 */ /* 0x000fe40000010100 */
[----:B------:R-:W5:Y:S01]  /*18b0*/  LDL R219, [R1+0x10] ;  /* 0x0000100001db7983 */ /* 0x000f620000100800 */
[----:B------:R-:W-:Y:S02]  /*18c0*/  @!P0 FMUL.FTZ R202, R164, R57 ;  /* 0x00000039a4ca8220 */ /* 0x000fe40000410000 */
[----:B------:R-:W-:-:S02]  /*18d0*/  @!P0 FADD.FTZ R57, R62, -R201 ;  /* 0x800000c93e398221 */ /* 0x000fc40000010000 */
[----:B------:R-:W-:Y:S02]  /*18e0*/  @P0 FADD.FTZ R62, -R218, R63 ;  /* 0x0000003fda3e0221 */ /* 0x000fe40000010100 */
[----:B------:R-:W2:Y:S01]  /*18f0*/  LDL R218, [R1+0xc] ;  /* 0x00000c0001da7983 */ /* 0x000ea20000100800 */
[----:B------:R-:W-:-:S03]  /*1900*/  @P0 FMUL.FTZ R60, R60, R217 ;  /* 0x000000d93c3c0220 */ /* 0x000fc60000410000 */
[----:B------:R-:W3:Y:S01]  /*1910*/  LDL R217, [R1+0x8] ;  /* 0x0000080001d97983 */ /* 0x000ee20000100800 */
[----:B------:R-:W-:Y:S02]  /*1920*/  @P0 FMUL.FTZ R62, R62, R216 ;  /* 0x000000d83e3e0220 */ /* 0x000fe40000410000 */
[----:B------:R-:W-:Y:S01]  /*1930*/  @P0 FMUL.FTZ R61, R61, R206 ;  /* 0x000000ce3d3d0220 */ /* 0x000fe20000410000 */
[----:B------:R-:W3:Y:S01]  /*1940*/  LDL R216, [R1+0x4] ;  /* 0x0000040001d87983 */ /* 0x000ee20000100800 */
[----:B------:R-:W-:Y:S02]  /*1950*/  @!P0 FMUL.FTZ R61, R164, R57 ;  /* 0x00000039a43d8220 */ /* 0x000fe40000410000 */
[----:B------:R-:W-:Y:S02]  /*1960*/  @!P0 FADD.FTZ R57, R63, -R201 ;  /* 0x800000c93f398221 */ /* 0x000fe40000010000 */
[----:B------:R-:W-:-:S04]  /*1970*/  @P0 FADD.FTZ R63, -R223, R64 ;  /* 0x00000040df3f0221 */ /* 0x000fc80000010100 */
[----:B------:R-:W-:Y:S02]  /*1980*/  @P0 FMUL.FTZ R63, R63, R215 ;  /* 0x000000d73f3f0220 */ /* 0x000fe40000410000 */
[----:B------:R-:W3:Y:S01]  /*1990*/  LDL R215, [R1] ;  /* 0x0000000001d77983 */ /* 0x000ee20000100800 */
[----:B------:R-:W-:-:S04]  /*19a0*/  IMAD.WIDE.U32 R142, R177, R152, c[0x0][0x1b8] ;  /* 0x00006e00b18e7625 */ /* 0x000fc800078e0098 */
[-C--:B------:R-:W-:Y:S02]  /*19b0*/  IMAD.WIDE.U32 R150, R160, R152.reuse, c[0x0][0x1b8] ;  /* 0x00006e00a0967625 */ /* 0x080fe400078e0098 */
[----:B------:R-:W3:Y:S02]  /*19c0*/  LDG.E.64 R142, [R142.64] ;  /* 0x000000068e8e7981 */ /* 0x000ee4000c1e1b00 */
[----:B------:R-:W-:Y:S02]  /*19d0*/  IMAD.WIDE.U32 R152, R162, R152, c[0x0][0x1b8] ;  /* 0x00006e00a2987625 */ /* 0x000fe400078e0098 */
[----:B------:R-:W3:Y:S04]  /*19e0*/  LDG.E.64 R150, [R150.64] ;  /* 0x0000000696967981 */ /* 0x000ee8000c1e1b00 */
[----:B------:R-:W3:Y:S01]  /*19f0*/  LDG.E.64 R152, [R152.64] ;  /* 0x0000000698987981 */ /* 0x000ee2000c1e1b00 */
[----:B------:R-:W0:Y:S01]  /*1a00*/  @P0 MUFU.RCP R211, R122 ;  /* 0x0000007a00d30308 */ /* 0x000e220000001000 */
[----:B------:R-:W-:-:S04]  /*1a10*/  @!P0 FADD.FTZ R58, R58, -R201 ;  /* 0x800000c93a3a8221 */ /* 0x000fc80000010000 */
[----:B------:R-:W-:Y:S02]  /*1a20*/  @!P0 FMUL.FTZ R203, R164, R58 ;  /* 0x0000003aa4cb8220 */ /* 0x000fe40000410000 */
[----:B------:R-:W-:Y:S01]  /*1a30*/  @!P0 FADD.FTZ R58, R64, -R201 ;  /* 0x800000c9403a8221 */ /* 0x000fe20000010000 */
[----:B------:R-:W-:Y:S01]  /*1a40*/  @P0 MUFU.RCP R208, R123 ;  /* 0x0000007b00d00308 */ /* 0x000fe20000001000 */
[----:B------:R-:W-:Y:S02]  /*1a50*/  @P0 FADD.FTZ R64, -R222, R65 ;  /* 0x00000041de400221 */ /* 0x000fe40000010100 */
[----:B------:R-:W-:Y:S02]  /*1a60*/  @!P0 FMUL.FTZ R63, R164, R58 ;  /* 0x0000003aa43f8220 */ /* 0x000fe40000410000 */
[----:B------:R-:W-:-:S03]  /*1a70*/  @!P0 FADD.FTZ R58, R65, -R201 ;  /* 0x800000c9413a8221 */ /* 0x000fc60000010000 */
[----:B------:R-:W-:Y:S01]  /*1a80*/  @P0 MUFU.RCP R209, R9 ;  /* 0x0000000900d10308 */ /* 0x000fe20000001000 */
[----:B0-----:R-:W-:Y:S02]  /*1a90*/  @P0 FMUL.FTZ R64, R64, R211 ;  /* 0x000000d340400220 */ /* 0x001fe40000410000 */
[----:B------:R-:W-:Y:S02]  /*1aa0*/  @!P0 FMUL.FTZ R64, R164, R58 ;  /* 0x0000003aa4408220 */ /* 0x000fe40000410000 */
[----:B------:R-:W-:Y:S02]  /*1ab0*/  @P0 FADD.FTZ R65, -R221, R66 ;  /* 0x00000042dd410221 */ /* 0x000fe40000010100 */
[----:B------:R-:W-:Y:S01]  /*1ac0*/  @!P0 FADD.FTZ R58, R66, -R201 ;  /* 0x800000c9423a8221 */ /* 0x000fe20000010000 */
[----:B------:R-:W-:Y:S01]  /*1ad0*/  @P0 MUFU.RCP R213, R124 ;  /* 0x0000007c00d50308 */ /* 0x000fe20000001000 */
[----:B------:R-:W-:-:S07]  /*1ae0*/  @!P0 FMUL.FTZ R165, R164, R207 ;  /* 0x000000cfa4a58220 */ /* 0x000fce0000410000 */
[----:B------:R-:W-:Y:S08]  /*1af0*/  @P0 MUFU.RCP R212, R10 ;  /* 0x0000000a00d40308 */ /* 0x000ff00000001000 */
[----:B------:R-:W-:Y:S01]  /*1b00*/  @P0 MUFU.RCP R207, R125 ;  /* 0x0000007d00cf0308 */ /* 0x000fe20000001000 */
[----:B------:R-:W-:-:S07]  /*1b10*/  @!P0 FMUL.FTZ R60, R164, R56 ;  /* 0x00000038a43c8220 */ /* 0x000fce0000410000 */
[----:B------:R-:W-:Y:S01]  /*1b20*/  @P0 MUFU.RCP R210, R11 ;  /* 0x0000000b00d20308 */ /* 0x000fe20000001000 */
[----:B------:R-:W-:-:S07]  /*1b30*/  @!P0 FADD.FTZ R59, R59, -R201 ;  /* 0x800000c93b3b8221 */ /* 0x000fce0000010000 */
[----:B------:R-:W-:Y:S01]  /*1b40*/  @P0 MUFU.RCP R56, R126 ;  /* 0x0000007e00380308 */ /* 0x000fe20000001000 */
[----:B------:R-:W-:Y:S02]  /*1b50*/  @!P0 FMUL.FTZ R62, R164, R57 ;  /* 0x00000039a43e8220 */ /* 0x000fe40000410000 */
[----:B------:R-:W-:-:S05]  /*1b60*/  @!P0 FMUL.FTZ R204, R164, R59 ;  /* 0x0000003ba4cc8220 */ /* 0x000fca0000410000 */
[----:B------:R-:W-:Y:S08]  /*1b70*/  @P0 MUFU.RCP R206, R12 ;  /* 0x0000000c00ce0308 */ /* 0x000ff00000001000 */
[----:B------:R-:W-:Y:S08]  /*1b80*/  @P0 MUFU.RCP R57, R127 ;  /* 0x0000007f00390308 */ /* 0x000ff00000001000 */
[----:B------:R-:W-:Y:S08]  /*1b90*/  @P0 MUFU.RCP R59, R13 ;  /* 0x0000000d003b0308 */ /* 0x000ff00000001000 */
[----:B------:R-:W0:Y:S08]  /*1ba0*/  @P0 MUFU.RCP R214, R8 ;  /* 0x0000000800d60308 */ /* 0x000e300000001000 */
[----:B------:R-:W1:Y:S01]  /*1bb0*/  @P0 MUFU.RCP R211, R128 ;  /* 0x0000008000d30308 */ /* 0x000e620000001000 */
[----:B0-----:R-:W-:-:S07]  /*1bc0*/  @P0 FMUL.FTZ R65, R65, R214 ;  /* 0x000000d641410220 */ /* 0x001fce0000410000 */
[----:B------:R-:W-:Y:S01]  /*1bd0*/  @P0 MUFU.RCP R214, R131 ;  /* 0x0000008300d60308 */ /* 0x000fe20000001000 */
[----:B------:R-:W-:-:S07]  /*1be0*/  @!P0 FMUL.FTZ R65, R164, R58 ;  /* 0x0000003aa4418220 */ /* 0x000fce0000410000 */
[----:B------:R-:W-:Y:S01]  /*1bf0*/  @P0 MUFU.RCP R58, R14 ;  /* 0x0000000e003a0308 */ /* 0x000fe20000001000 */
[--C-:B------:R-:W-:Y:S02]  /*1c00*/  SHF.R.U64 R221, R154, 0x10, R155.reuse ;  /* 0x000000109add7819 */ /* 0x100fe4000000129b */
[----:B------:R-:W-:Y:S02]  /*1c10*/  MOV R222, R155 ;  /* 0x0000009b00de7202 */ /* 0x000fe40000000f00 */
[----:B------:R-:W-:Y:S01]  /*1c20*/  SHF.R.U32.HI R223, RZ, 0x10, R155 ;  /* 0x00000010ffdf7819 */ /* 0x000fe2000001169b */
[----:B----4-:R-:W-:-:S04]  /*1c30*/  @P0 FADD.FTZ R66, -R220, R67 ;  /* 0x00000043dc420221 */ /* 0x010fc80000010100 */
[----:B------:R-:W-:Y:S02]  /*1c40*/  @P0 FMUL.FTZ R66, R66, R208 ;  /* 0x000000d042420220 */ /* 0x000fe40000410000 */
[----:B------:R-:W-:Y:S02]  /*1c50*/  @!P0 FADD.FTZ R208, R67, -R201 ;  /* 0x800000c943d08221 */ /* 0x000fe40000010000 */
[----:B-----5:R-:W-:-:S04]  /*1c60*/  @P0 FADD.FTZ R67, -R219, R68 ;  /* 0x00000044db430221 */ /* 0x020fc80000010100 */
[----:B------:R-:W-:Y:S02]  /*1c70*/  @P0 FMUL.FTZ R67, R67, R209 ;  /* 0x000000d143430220 */ /* 0x000fe40000410000 */
[----:B------:R-:W-:Y:S02]  /*1c80*/  @!P0 FADD.FTZ R209, R68, -R201 ;  /* 0x800000c944d18221 */ /* 0x000fe40000010000 */
[----:B--2---:R-:W-:-:S04]  /*1c90*/  @P0 FADD.FTZ R68, -R218, R69 ;  /* 0x00000045da440221 */ /* 0x004fc80000010100 */
[----:B------:R-:W-:Y:S02]  /*1ca0*/  @P0 FMUL.FTZ R68, R68, R213 ;  /* 0x000000d544440220 */ /* 0x000fe40000410000 */
[----:B------:R-:W-:Y:S02]  /*1cb0*/  @!P0 FADD.FTZ R213, R69, -R201 ;  /* 0x800000c945d58221 */ /* 0x000fe40000010000 */
[----:B---3--:R-:W-:-:S04]  /*1cc0*/  @P0 FADD.FTZ R69, -R217, R70 ;  /* 0x00000046d9450221 */ /* 0x008fc80000010100 */
[----:B------:R-:W-:Y:S02]  /*1cd0*/  @P0 FMUL.FTZ R69, R69, R212 ;  /* 0x000000d445450220 */ /* 0x000fe40000410000 */
[----:B------:R-:W-:Y:S02]  /*1ce0*/  @!P0 FADD.FTZ R212, R70, -R201 ;  /* 0x800000c946d48221 */ /* 0x000fe40000010000 */
[----:B------:R-:W-:-:S04]  /*1cf0*/  @P0 FADD.FTZ R70, -R216, R71 ;  /* 0x00000047d8460221 */ /* 0x000fc80000010100 */
[----:B------:R-:W-:Y:S02]  /*1d00*/  @P0 FMUL.FTZ R70, R70, R207 ;  /* 0x000000cf46460220 */ /* 0x000fe40000410000 */
[----:B------:R-:W-:Y:S02]  /*1d10*/  @!P0 FADD.FTZ R207, R71, -R201 ;  /* 0x800000c947cf8221 */ /* 0x000fe40000010000 */
[----:B------:R-:W-:Y:S02]  /*1d20*/  @P0 FADD.FTZ R71, -R215, R72 ;  /* 0x00000048d7470221 */ /* 0x000fe40000010100 */
[----:B------:R-:W-:Y:S02]  /*1d30*/  @!P0 FMUL.FTZ R70, R164, R207 ;  /* 0x000000cfa4468220 */ /* 0x000fe40000410000 */
[----:B------:R-:W-:Y:S02]  /*1d40*/  @P0 FADD.FTZ R207, -R252, R73 ;  /* 0x00000049fccf0221 */ /* 0x000fe40000010100 */
[----:B------:R-:W-:-:S02]  /*1d50*/  @P0 FMUL.FTZ R71, R71, R210 ;  /* 0x000000d247470220 */ /* 0x000fc40000410000 */
[----:B------:R-:W-:Y:S02]  /*1d60*/  @!P0 FADD.FTZ R210, R72, -R201 ;  /* 0x800000c948d28221 */ /* 0x000fe40000010000 */
[----:B------:R-:W-:Y:S02]  /*1d70*/  @P0 FMUL.FTZ R72, R207, R56 ;  /* 0x00000038cf480220 */ /* 0x000fe40000410000 */
[----:B------:R-:W-:Y:S02]  /*1d80*/  @P0 FADD.FTZ R207, -R251, R74 ;  /* 0x0000004afbcf0221 */ /* 0x000fe40000010100 */
[----:B------:R-:W-:Y:S02]  /*1d90*/  @!P0 FMUL.FTZ R66, R164, R208 ;  /* 0x000000d0a4428220 */ /* 0x000fe40000410000 */
[----:B------:R-:W-:Y:S01]  /*1da0*/  @!P0 FADD.FTZ R56, R73, -R201 ;  /* 0x800000c949388221 */ /* 0x000fe20000010000 */
[----:B------:R-:W0:Y:S01]  /*1db0*/  @P0 MUFU.RCP R208, R129 ;  /* 0x0000008100d00308 */ /* 0x000e220000001000 */
[----:B------:R-:W-:-:S02]  /*1dc0*/  @P0 FADD.FTZ R73, -R250, R75 ;  /* 0x0000004bfa490221 */ /* 0x000fc40000010100 */
[----:B------:R-:W-:Y:S02]  /*1dd0*/  @P0 FMUL.FTZ R206, R207, R206 ;  /* 0x000000cecfce0220 */ /* 0x000fe40000410000 */
[----:B------:R-:W-:Y:S02]  /*1de0*/  @P0 FADD.FTZ R207, -R249, R76 ;  /* 0x0000004cf9cf0221 */ /* 0x000fe40000010100 */
[----:B------:R-:W-:Y:S02]  /*1df0*/  @P0 FMUL.FTZ R73, R73, R57 ;  /* 0x0000003949490220 */ /* 0x000fe40000410000 */
[----:B------:R-:W-:Y:S02]  /*1e00*/  @!P0 FADD.FTZ R57, R74, -R201 ;  /* 0x800000c94a398221 */ /* 0x000fe40000010000 */
[----:B------:R-:W-:Y:S02]  /*1e10*/  @P0 FMUL.FTZ R74, R207, R59 ;  /* 0x0000003bcf4a0220 */ /* 0x000fe40000410000 */
[----:B------:R-:W-:-:S02]  /*1e20*/  @!P0 FMUL.FTZ R69, R164, R212 ;  /* 0x000000d4a4458220 */ /* 0x000fc40000410000 */
[----:B------:R-:W-:Y:S01]  /*1e30*/  @P0 FADD.FTZ R207, -R248, R77 ;  /* 0x0000004df8cf0221 */ /* 0x000fe20000010100 */
[----:B------:R-:W2:Y:S03]  /*1e40*/  @P0 MUFU.RCP R212, R16 ;  /* 0x0000001000d40308 */ /* 0x000ea60000001000 */
[----:B-1----:R-:W-:Y:S02]  /*1e50*/  @P0 FMUL.FTZ R207, R207, R211 ;  /* 0x000000d3cfcf0220 */ /* 0x002fe40000410000 */
[----:B------:R-:W-:Y:S02]  /*1e60*/  @P0 FADD.FTZ R211, -R237, R79 ;  /* 0x0000004fedd30221 */ /* 0x000fe40000010100 */
[----:B------:R-:W-:Y:S02]  /*1e70*/  @!P0 FMUL.FTZ R72, R164, R56 ;  /* 0x00000038a4488220 */ /* 0x000fe40000410000 */
[----:B------:R-:W1:Y:S01]  /*1e80*/  @P0 MUFU.RCP R56, R132 ;  /* 0x0000008400380308 */ /* 0x000e620000001000 */
[----:B0-----:R-:W-:-:S02]  /*1e90*/  @P0 FMUL.FTZ R208, R211, R208 ;  /* 0x000000d0d3d00220 */ /* 0x001fc40000410000 */
[----:B------:R-:W-:Y:S02]  /*1ea0*/  @!P0 FADD.FTZ R211, R77, -R201 ;  /* 0x800000c94dd38221 */ /* 0x000fe40000010000 */
[----:B------:R-:W-:Y:S02]  /*1eb0*/  @!P0 FMUL.FTZ R67, R164, R209 ;  /* 0x000000d1a4438220 */ /* 0x000fe40000410000 */
[----:B------:R-:W-:Y:S01]  /*1ec0*/  @P0 FADD.FTZ R77, -R234, R82 ;  /* 0x00000052ea4d0221 */ /* 0x000fe20000010100 */
[----:B------:R-:W0:Y:S01]  /*1ed0*/  @P0 MUFU.RCP R209, R15 ;  /* 0x0000000f00d10308 */ /* 0x000e220000001000 */
[----:B------:R-:W-:Y:S02]  /*1ee0*/  @!P0 FMUL.FTZ R207, R164, R211 ;  /* 0x000000d3a4cf8220 */ /* 0x000fe40000410000 */
[----:B------:R-:W-:Y:S02]  /*1ef0*/  @P0 FADD.FTZ R211, -R233, R83 ;  /* 0x00000053e9d30221 */ /* 0x000fe40000010100 */
[----:B------:R-:W-:-:S02]  /*1f00*/  @!P0 FMUL.FTZ R71, R164, R210 ;  /* 0x000000d2a4478220 */ /* 0x000fc40000410000 */
[----:B------:R-:W-:Y:S01]  /*1f10*/  @!P0 FADD.FTZ R59, R75, -R201 ;  /* 0x800000c94b3b8221 */ /* 0x000fe20000010000 */
[----:B------:R-:W3:Y:S01]  /*1f20*/  @P0 MUFU.RCP R210, R17 ;  /* 0x0000001100d20308 */ /* 0x000ee20000001000 */
[----:B--2---:R-:W-:Y:S02]  /*1f30*/  @P0 FMUL.FTZ R77, R77, R212 ;  /* 0x000000d44d4d0220 */ /* 0x004fe40000410000 */
[----:B------:R-:W-:Y:S02]  /*1f40*/  @!P0 FMUL.FTZ R68, R164, R213 ;  /* 0x000000d5a4448220 */ /* 0x000fe40000410000 */
[----:B------:R-:W-:Y:S02]  /*1f50*/  @P0 FADD.FTZ R75, -R238, R78 ;  /* 0x0000004eee4b0221 */ /* 0x000fe40000010100 */
[----:B------:R-:W-:Y:S01]  /*1f60*/  @!P0 FADD.FTZ R212, R78, -R201 ;  /* 0x800000c94ed48221 */ /* 0x000fe20000010000 */
[----:B------:R-:W2:Y:S01]  /*1f70*/  @P0 MUFU.RCP R213, R130 ;  /* 0x0000008200d50308 */ /* 0x000ea20000001000 */
[----:B------:R-:W-:-:S02]  /*1f80*/  @P0 FMUL.FTZ R78, R211, R214 ;  /* 0x000000d6d34e0220 */ /* 0x000fc40000410000 */
[----:B------:R-:W-:Y:S02]  /*1f90*/  @!P0 FADD.FTZ R211, R79, -R201 ;  /* 0x800000c94fd38221 */ /* 0x000fe40000010000 */
[----:B------:R-:W-:Y:S02]  /*1fa0*/  @!P0 FMUL.FTZ R73, R164, R59 ;  /* 0x0000003ba4498220 */ /* 0x000fe40000410000 */
[----:B------:R-:W-:Y:S02]  /*1fb0*/  @P0 FADD.FTZ R79, -R231, R85 ;  /* 0x00000055e74f0221 */ /* 0x000fe40000010100 */
[----:B------:R-:W-:Y:S02]  /*1fc0*/  @!P0 FADD.FTZ R59, R76, -R201 ;  /* 0x800000c94c3b8221 */ /* 0x000fe40000010000 */
[----:B------:R-:W-:Y:S02]  /*1fd0*/  @!P0 FMUL.FTZ R206, R164, R57 ;  /* 0x00000039a4ce8220 */ /* 0x000fe40000410000 */
[----:B------:R-:W4:Y:S01]  /*1fe0*/  @P0 MUFU.RCP R57, R18 ;  /* 0x0000001200390308 */ /* 0x000f220000001000 */
[----:B-1----:R-:W-:-:S02]  /*1ff0*/  @P0 FMUL.FTZ R79, R79, R56 ;  /* 0x000000384f4f0220 */ /* 0x002fc40000410000 */
[----:B------:R-:W-:Y:S02]  /*2000*/  @P0 FADD.FTZ R76, -R236, R80 ;  /* 0x00000050ec4c0221 */ /* 0x000fe40000010100 */
[----:B------:R-:W-:Y:S02]  /*2010*/  @P0 FMUL.FTZ R75, R75, R58 ;  /* 0x0000003a4b4b0220 */ /* 0x000fe40000410000 */
[----:B------:R-:W-:Y:S01]  /*2020*/  @!P0 FMUL.FTZ R74, R164, R59 ;  /* 0x0000003ba44a8220 */ /* 0x000fe20000410000 */
[----:B------:R-:W1:Y:S01]  /*2030*/  @P0 MUFU.RCP R56, R135 ;  /* 0x0000008700380308 */ /* 0x000e620000001000 */
[----:B0-----:R-:W-:Y:S02]  /*2040*/  @P0 FMUL.FTZ R76, R76, R209 ;  /* 0x000000d14c4c0220 */ /* 0x001fe40000410000 */
[----:B------:R-:W-:Y:S02]  /*2050*/  @P0 FADD.FTZ R214, -R232, R84 ;  /* 0x00000054e8d60221 */ /* 0x000fe40000010100 */
[----:B------:R-:W-:-:S03]  /*2060*/  @P0 FADD.FTZ R209, -R235, R81 ;  /* 0x00000051ebd10221 */ /* 0x000fc60000010100 */
[----:B------:R-:W0:Y:S01]  /*2070*/  @P0 MUFU.RCP R58, R133 ;  /* 0x00000085003a0308 */ /* 0x000e220000001000 */
[----:B------:R-:W-:Y:S02]  /*2080*/  @!P0 FMUL.FTZ R75, R164, R212 ;  /* 0x000000d4a44b8220 */ /* 0x000fe40000410000 */
[----:B------:R-:W-:-:S05]  /*2090*/  @!P0 FADD.FTZ R82, R82, -R201 ;  /* 0x800000c952528221 */ /* 0x000fca0000010000 */
[----:B------:R-:W5:Y:S01]  /*20a0*/  @P0 MUFU.RCP R59, R19 ;  /* 0x00000013003b0308 */ /* 0x000f620000001000 */
[----:B---3--:R-:W-:Y:S02]  /*20b0*/  @P0 FMUL.FTZ R210, R214, R210 ;  /* 0x000000d2d6d20220 */ /* 0x008fe40000410000 */
[----:B--2---:R-:W-:Y:S02]  /*20c0*/  @P0 FMUL.FTZ R209, R209, R213 ;  /* 0x000000d5d1d10220 */ /* 0x004fe40000410000 */
[----:B------:R-:W-:-:S03]  /*20d0*/  @!P0 FMUL.FTZ R208, R164, R211 ;  /* 0x000000d3a4d08220 */ /* 0x000fc60000410000 */
[----:B------:R-:W2:Y:S01]  /*20e0*/  @P0 MUFU.RCP R212, R20 ;  /* 0x0000001400d40308 */ /* 0x000ea20000001000 */
[----:B------:R-:W-:Y:S02]  /*20f0*/  @!P0 FADD.FTZ R214, R80, -R201 ;  /* 0x800000c950d68221 */ /* 0x000fe40000010000 */
[----:B------:R-:W-:Y:S02]  /*2100*/  @P0 FADD.FTZ R211, -R230, R86 ;  /* 0x00000056e6d30221 */ /* 0x000fe40000010100 */
[----:B------:R-:W-:-:S03]  /*2110*/  @!P0 FMUL.FTZ R77, R164, R82 ;  /* 0x00000052a44d8220 */ /* 0x000fc60000410000 */
[----:B------:R-:W3:Y:S01]  /*2120*/  @P0 MUFU.RCP R213, R134 ;  /* 0x0000008600d50308 */ /* 0x000ee20000001000 */
[----:B------:R-:W-:Y:S02]  /*2130*/  @P0 FADD.FTZ R82, -R225, R91 ;  /* 0x0000005be1520221 */ /* 0x000fe40000010100 */
[----:B------:R-:W-:Y:S02]  /*2140*/  @P0 FADD.FTZ R80, -R229, R87 ;  /* 0x00000057e5500221 */ /* 0x000fe40000010100 */
[----:B------:R-:W-:Y:S02]  /*2150*/  @!P0 FMUL.FTZ R76, R164, R214 ;  /* 0x000000d6a44c8220 */ /* 0x000fe40000410000 */
[----:B----4-:R-:W-:Y:S02]  /*2160*/  @P0 FMUL.FTZ R211, R211, R57 ;  /* 0x00000039d3d30220 */ /* 0x010fe40000410000 */
[----:B------:R-:W-:Y:S01]  /*2170*/  @P0 FADD.FTZ R214, -R228, R88 ;  /* 0x00000058e4d60221 */ /* 0x000fe20000010100 */
[----:B------:R-:W4:Y:S01]  /*2180*/  @P0 MUFU.RCP R57, R21 ;  /* 0x0000001500390308 */ /* 0x000f220000001000 */
[----:B------:R-:W-:-:S02]  /*2190*/  @!P0 FADD.FTZ R87, R87, -R201 ;  /* 0x800000c957578221 */ /* 0x000fc40000010000 */
[----:B-1----:R-:W-:Y:S02]  /*21a0*/  @P0 FMUL.FTZ R82, R82, R56 ;  /* 0x0000003852520220 */ /* 0x002fe40000410000 */
[----:B------:R-:W-:Y:S02]  /*21b0*/  @!P0 FADD.FTZ R81, R81, -R201 ;  /* 0x800000c951518221 */ /* 0x000fe40000010000 */
[----:B0-----:R-:W-:Y:S01]  /*21c0*/  @P0 FMUL.FTZ R80, R80, R58 ;  /* 0x0000003a50500220 */ /* 0x001fe20000410000 */
[----:B------:R-:W0:Y:S01]  /*21d0*/  @P0 MUFU.RCP R56, R22 ;  /* 0x0000001600380308 */ /* 0x000e220000001000 */
[----:B-----5:R-:W-:Y:S02]  /*21e0*/  @P0 FMUL.FTZ R214, R214, R59 ;  /* 0x0000003bd6d60220 */ /* 0x020fe40000410000 */
[----:B------:R-:W-:Y:S02]  /*21f0*/  @P0 FADD.FTZ R59, -R226, R90 ;  /* 0x0000005ae23b0221 */ /* 0x000fe40000010100 */
[----:B------:R-:W-:-:S02]  /*2200*/  @!P0 FMUL.FTZ R80, R164, R87 ;  /* 0x00000057a4508220 */ /* 0x000fc40000410000 */
[----:B------:R-:W-:Y:S01]  /*2210*/  @!P0 FADD.FTZ R90, R90, -R201 ;  /* 0x800000c95a5a8221 */ /* 0x000fe20000010000 */
[----:B------:R-:W1:Y:S01]  /*2220*/  S2R R87, SR_TID.X ;  /* 0x0000000000577919 */ /* 0x000e620000002100 */
[----:B------:R-:W-:Y:S01]  /*2230*/  @!P0 FMUL.FTZ R209, R164, R81 ;  /* 0x00000051a4d18220 */ /* 0x000fe20000410000 */
[----:B------:R-:W5:Y:S01]  /*2240*/  @P0 MUFU.RCP R58, R156 ;  /* 0x0000009c003a0308 */ /* 0x000f620000001000 */
[----:B------:R-:W-:Y:S02]  /*2250*/  @P0 FADD.FTZ R81, -R227, R89 ;  /* 0x00000059e3510221 */ /* 0x000fe40000010100 */
[----:B--2---:R-:W-:Y:S02]  /*2260*/  @P0 FMUL.FTZ R212, R59, R212 ;  /* 0x000000d43bd40220 */ /* 0x004fe40000410000 */
[----:B------:R-:W-:Y:S02]  /*2270*/  @!P0 FADD.FTZ R91, R91, -R201 ;  /* 0x800000c95b5b8221 */ /* 0x000fe40000010000 */
[----:B------:R-:W-:Y:S01]  /*2280*/  @!P0 FMUL.FTZ R212, R164, R90 ;  /* 0x0000005aa4d48220 */ /* 0x000fe20000410000 */
[----:B------:R-:W-:Y:S01]  /*2290*/  MOV R90, R148 ;  /* 0x00000094005a7202 */ /* 0x000fe20000000f00 */
[----:B---3--:R-:W-:-:S02]  /*22a0*/  @P0 FMUL.FTZ R213, R81, R213 ;  /* 0x000000d551d50220 */ /* 0x008fc40000410000 */
[----:B------:R-:W-:Y:S01]  /*22b0*/  @P0 FADD.FTZ R81, -R200, R92 ;  /* 0x0000005cc8510221 */ /* 0x000fe20000010100 */
[----:B------:R-:W-:Y:S01]  /*22c0*/  PRMT R90, RZ, 0x5410, R90 ;  /* 0x00005410ff5a7816 */ /* 0x000fe2000000005a */
[----:B------:R-:W-:Y:S02]  /*22d0*/  @!P0 FADD.FTZ R59, R84, -R201 ;  /* 0x800000c9543b8221 */ /* 0x000fe40000010000 */
[----:B------:R-:W-:Y:S02]  /*22e0*/  @!P0 FADD.FTZ R92, R92, -R201 ;  /* 0x800000c95c5c8221 */ /* 0x000fe40000010000 */
[----:B------:R-:W-:Y:S01]  /*22f0*/  @!P0 FMUL.FTZ R82, R164, R91 ;  /* 0x0000005ba4528220 */ /* 0x000fe20000410000 */
[----:B------:R-:W-:Y:S01]  /*2300*/  SHF.R.U64 R91, R148, 0x10, R149 ;  /* 0x00000010945b7819 */ /* 0x000fe20000001295 */
[----:B------:R-:W-:Y:S02]  /*2310*/  @P0 FADD.FTZ R84, -R198, R94 ;  /* 0x0000005ec6540221 */ /* 0x000fe40000010100 */
[----:B----4-:R-:W-:Y:S01]  /*2320*/  @P0 FMUL.FTZ R81, R81, R57 ;  /* 0x0000003951510220 */ /* 0x010fe20000410000 */
[----:B------:R-:W-:Y:S01]  /*2330*/  PRMT R91, RZ, 0x5410, R91 ;  /* 0x00005410ff5b7816 */ /* 0x000fe2000000005b */
[----:B------:R-:W-:Y:S01]  /*2340*/  @!P0 FMUL.FTZ R81, R164, R92 ;  /* 0x0000005ca4518220 */ /* 0x000fe20000410000 */
[----:B------:R-:W-:Y:S01]  /*2350*/  MOV R92, R149 ;  /* 0x00000095005c7202 */ /* 0x000fe20000000f00 */
[----:B0-----:R-:W-:Y:S01]  /*2360*/  @P0 FMUL.FTZ R84, R84, R56 ;  /* 0x0000003854540220 */ /* 0x001fe20000410000 */
[----:B------:R-:W-:Y:S01]  /*2370*/  SHF.R.U64 R56, R138, 0x10, R139 ;  /* 0x000000108a387819 */ /* 0x000fe2000000128b */
[----:B------:R-:W-:-:S02]  /*2380*/  @!P0 FADD.FTZ R215, R85, -R201 ;  /* 0x800000c955d78221 */ /* 0x000fc40000010000 */
[C---:B------:R-:W-:Y:S02]  /*2390*/  FADD.FTZ R116, R90.reuse, R116 ;  /* 0x000000745a747221 */ /* 0x040fe40000010000 */
[----:B------:R-:W-:Y:S02]  /*23a0*/  FFMA.FTZ R51, R90, R165, R51 ;  /* 0x000000a55a337223 */ /* 0x000fe40000010033 */
[----:B------:R-:W-:Y:S02]  /*23b0*/  @P0 FADD.FTZ R85, -R199, R93 ;  /* 0x0000005dc7550221 */ /* 0x000fe40000010100 */
[----:B------:R-:W-:Y:S01]  /*23c0*/  FMUL.FTZ R90, R3, R90 ;  /* 0x0000005a035a7220 */ /* 0x000fe20000410000 */
[----:B------:R-:W-:Y:S01]  /*23d0*/  PRMT R92, RZ, 0x5410, R92 ;  /* 0x00005410ff5c7816 */ /* 0x000fe2000000005c */
[----:B------:R-:W-:Y:S02]  /*23e0*/  @!P0 FADD.FTZ R57, R83, -R201 ;  /* 0x800000c953398221 */ /* 0x000fe40000010000 */
[----:B------:R-:W-:Y:S01]  /*23f0*/  @!P0 FADD.FTZ R93, R93, -R201 ;  /* 0x800000c95d5d8221 */ /* 0x000fe20000010000 */
[----:B------:R-:W0:Y:S01]  /*2400*/  @P0 MUFU.RCP R83, R157 ;  /* 0x0000009d00530308 */ /* 0x000e220000001000 */
[C---:B------:R-:W-:Y:S01]  /*2410*/  FADD.FTZ R163, R91.reuse, R163 ;  /* 0x000000a35ba37221 */ /* 0x040fe20000010000 */
[----:B------:R-:W-:Y:S01]  /*2420*/  PRMT R155, RZ, 0x5410, R56 ;  /* 0x00005410ff9b7816 */ /* 0x000fe20000000038 */
[----:B------:R-:W-:-:S02]  /*2430*/  FFMA.FTZ R52, R91, R202, R52 ;  /* 0x000000ca5b347223 */ /* 0x000fc40000010034 */
[----:B-----5:R-:W-:Y:S02]  /*2440*/  @P0 FMUL.FTZ R85, R85, R58 ;  /* 0x0000003a55550220 */ /* 0x020fe40000410000 */
[----:B------:R-:W-:Y:S02]  /*2450*/  FMUL.FTZ R91, R118, R91 ;  /* 0x0000005b765b7220 */ /* 0x000fe40000410000 */
[----:B------:R-:W-:Y:S02]  /*2460*/  FADD.FTZ R56, RZ, R90 ;  /* 0x0000005aff387221 */ /* 0x000fe40000010000 */
[----:B------:R-:W-:Y:S02]  /*2470*/  @!P0 FADD.FTZ R94, R94, -R201 ;  /* 0x800000c95e5e8221 */ /* 0x000fe40000010000 */
[----:B------:R-:W-:Y:S01]  /*2480*/  @!P0 FMUL.FTZ R85, R164, R93 ;  /* 0x0000005da4558220 */ /* 0x000fe20000410000 */
[----:B------:R-:W-:Y:S01]  /*2490*/  SHF.R.U32.HI R93, RZ, 0x10, R149 ;  /* 0x00000010ff5d7819 */ /* 0x000fe20000011695 */
[----:B------:R-:W-:Y:S01]  /*24a0*/  @!P0 FMUL.FTZ R78, R164, R57 ;  /* 0x00000039a44e8220 */ /* 0x000fe20000410000 */
[----:B------:R-:W-:Y:S01]  /*24b0*/  MOV R246, R144 ;  /* 0x0000009000f67202 */ /* 0x000fe20000000f00 */
[----:B------:R-:W-:Y:S01]  /*24c0*/  FADD.FTZ R101, R92, R101 ;  /* 0x000000655c657221 */ /* 0x000fe20000010000 */
[----:B------:R-:W-:Y:S01]  /*24d0*/  SHF.R.U64 R243, R144, 0x10, R145 ;  /* 0x0000001090f37819 */ /* 0x000fe20000001291 */
[----:B------:R-:W-:Y:S01]  /*24e0*/  FFMA.FTZ R49, R92, R203, R49 ;  /* 0x000000cb5c317223 */ /* 0x000fe20000010031 */
[----:B------:R-:W-:Y:S01]  /*24f0*/  MOV R241, R145 ;  /* 0x0000009100f17202 */ /* 0x000fe20000000f00 */
[----:B------:R-:W-:Y:S01]  /*2500*/  FMUL.FTZ R92, R4, R92 ;  /* 0x0000005c045c7220 */ /* 0x000fe20000410000 */
[----:B------:R-:W-:Y:S01]  /*2510*/  SHF.R.U32.HI R244, RZ, 0x10, R145 ;  /* 0x00000010fff47819 */ /* 0x000fe20000011691 */
[----:B------:R-:W-:Y:S01]  /*2520*/  FADD.FTZ R56, R56, R91 ;  /* 0x0000005b38387221 */ /* 0x000fe20000010000 */
[----:B------:R-:W-:Y:S01]  /*2530*/  MOV R57, R141 ;  /* 0x0000008d00397202 */ /* 0x000fe20000000f00 */
[----:B------:R-:W-:Y:S01]  /*2540*/  @!P0 FMUL.FTZ R84, R164, R94 ;  /* 0x0000005ea4548220 */ /* 0x000fe20000410000 */
[----:B------:R-:W-:-:S02]  /*2550*/  SHF.R.U64 R145, R136, 0x10, R137 ;  /* 0x0000001088917819 */ /* 0x000fc40000001289 */
[----:B------:R-:W-:Y:S02]  /*2560*/  MOV R144, R137 ;  /* 0x0000008900907202 */ /* 0x000fe40000000f00 */
[----:B------:R-:W-:Y:S02]  /*2570*/  SHF.R.U32.HI R240, RZ, 0x10, R137 ;  /* 0x00000010fff07819 */ /* 0x000fe40000011689 */
[----:B-1----:R-:W-:Y:S02]  /*2580*/  LOP3.LUT R137, R87, 0x1f, RZ, 0xc0, !PT ;  /* 0x0000001f57897812 */ /* 0x002fe400078ec0ff */
[----:B------:R-:W-:Y:S02]  /*2590*/  MOV R94, R146 ;  /* 0x00000092005e7202 */ /* 0x000fe40000000f00 */
[----:B------:R-:W-:Y:S02]  /*25a0*/  MOV R224, R152 ;  /* 0x0000009800e07202 */ /* 0x000fe40000000f00 */
[----:B------:R-:W-:-:S02]  /*25b0*/  SHF.R.U64 R87, R152, 0x10, R153 ;  /* 0x0000001098577819 */ /* 0x000fc40000001299 */
[----:B------:R-:W-:Y:S01]  /*25c0*/  PRMT R93, RZ, 0x5410, R93 ;  /* 0x00005410ff5d7816 */ /* 0x000fe2000000005d */
[----:B------:R-:W-:Y:S01]  /*25d0*/  @!P0 FADD.FTZ R86, R86, -R201 ;  /* 0x800000c956568221 */ /* 0x000fe20000010000 */
[----:B------:R-:W-:Y:S01]  /*25e0*/  PRMT R152, RZ, 0x5410, R57 ;  /* 0x00005410ff987816 */ /* 0x000fe20000000039 */
[----:B------:R-:W-:Y:S02]  /*25f0*/  @!P0 FADD.FTZ R88, R88, -R201 ;  /* 0x800000c958588221 */ /* 0x000fe40000010000 */
[----:B------:R-:W-:Y:S02]  /*2600*/  @!P0 FADD.FTZ R89, R89, -R201 ;  /* 0x800000c959598221 */ /* 0x000fe40000010000 */
[----:B------:R-:W-:Y:S01]  /*2610*/  FADD.FTZ R57, R56, R92 ;  /* 0x0000005c38397221 */ /* 0x000fe20000010000 */
[----:B------:R-:W-:Y:S01]  /*2620*/  PRMT R94, RZ, 0x5410, R94 ;  /* 0x00005410ff5e7816 */ /* 0x000fe2000000005e */
[----:B------:R-:W-:Y:S02]  /*2630*/  @!P0 FADD.FTZ R201, R95, -R201 ;  /* 0x800000c95fc98221 */ /* 0x000fe40000010000 */
[----:B------:R-:W-:-:S02]  /*2640*/  FFMA.FTZ R56, R90, R165, RZ ;  /* 0x000000a55a387223 */ /* 0x000fc400000100ff */
[----:B------:R-:W-:Y:S01]  /*2650*/  @P0 FADD.FTZ R95, -R197, R95 ;  /* 0x0000005fc55f0221 */ /* 0x000fe20000010100 */
[----:B------:R-:W-:Y:S01]  /*2660*/  MOV R58, R138 ;  /* 0x0000008a003a7202 */ /* 0x000fe20000000f00 */
[C---:B------:R-:W-:Y:S02]  /*2670*/  FADD.FTZ R98, R93.reuse, R98 ;  /* 0x000000625d627221 */ /* 0x040fe40000010000 */
[----:B------:R-:W-:Y:S02]  /*2680*/  FFMA.FTZ R50, R93, R204, R50 ;  /* 0x000000cc5d327223 */ /* 0x000fe40000010032 */
[----:B------:R-:W-:Y:S02]  /*2690*/  FMUL.FTZ R93, R119, R93 ;  /* 0x0000005d775d7220 */ /* 0x000fe40000410000 */
[----:B------:R-:W-:Y:S01]  /*26a0*/  FFMA.FTZ R56, R91, R202, R56 ;  /* 0x000000ca5b387223 */ /* 0x000fe20000010038 */
[----:B------:R-:W-:Y:S01]  /*26b0*/  MOV R220, R154 ;  /* 0x0000009a00dc7202 */ /* 0x000fe20000000f00 */
[----:B0-----:R-:W-:Y:S01]  /*26c0*/  @P0 FMUL.FTZ R83, R95, R83 ;  /* 0x000000535f530220 */ /* 0x001fe20000410000 */
[----:B------:R-:W-:Y:S01]  /*26d0*/  SHF.R.U64 R95, R146, 0x10, R147 ;  /* 0x00000010925f7819 */ /* 0x000fe20000001293 */
[C---:B------:R-:W-:Y:S01]  /*26e0*/  FADD.FTZ R54, R94.reuse, R54 ;  /* 0x000000365e367221 */ /* 0x040fe20000010000 */
[----:B------:R-:W-:Y:S01]  /*26f0*/  PRMT R154, RZ, 0x5410, R58 ;  /* 0x00005410ff9a7816 */ /* 0x000fe2000000003a */
[----:B------:R-:W-:-:S02]  /*2700*/  FFMA.FTZ R47, R94, R205, R47 ;  /* 0x000000cd5e2f7223 */ /* 0x000fc4000001002f */
[----:B------:R-:W-:Y:S02]  /*2710*/  FMUL.FTZ R94, R5, R94 ;  /* 0x0000005e055e7220 */ /* 0x000fe40000410000 */
[----:B------:R-:W-:Y:S02]  /*2720*/  FADD.FTZ R57, R57, R93 ;  /* 0x0000005d39397221 */ /* 0x000fe40000010000 */
[----:B------:R-:W-:Y:S01]  /*2730*/  FFMA.FTZ R58, R92, R203, R56 ;  /* 0x000000cb5c3a7223 */ /* 0x000fe20000010038 */
[----:B------:R-:W-:Y:S01]  /*2740*/  MOV R245, R147 ;  /* 0x0000009300f57202 */ /* 0x000fe20000000f00 */
[----:B------:R-:W-:Y:S01]  /*2750*/  FADD.FTZ R56, R57, R94 ;  /* 0x0000005e39387221 */ /* 0x000fe20000010000 */
[----:B------:R-:W-:Y:S01]  /*2760*/  PRMT R95, RZ, 0x5410, R95 ;  /* 0x00005410ff5f7816 */ /* 0x000fe2000000005f */
[----:B------:R-:W-:Y:S01]  /*2770*/  FFMA.FTZ R57, R93, R204, R58 ;  /* 0x000000cc5d397223 */ /* 0x000fe2000001003a */
[----:B------:R-:W-:Y:S02]  /*2780*/  MOV R242, R136 ;  /* 0x0000008800f27202 */ /* 0x000fe40000000f00 */
[----:B------:R-:W-:Y:S01]  /*2790*/  SHF.R.U32.HI R247, RZ, 0x10, R147 ;  /* 0x00000010fff77819 */ /* 0x000fe20000011693 */
[C---:B------:R-:W-:Y:S01]  /*27a0*/  FADD.FTZ R114, R95.reuse, R114 ;  /* 0x000000725f727221 */ /* 0x040fe20000010000 */
[----:B------:R-:W-:Y:S01]  /*27b0*/  PRMT R136, RZ, 0x5410, R245 ;  /* 0x00005410ff887816 */ /* 0x000fe200000000f5 */
[----:B------:R-:W-:Y:S01]  /*27c0*/  FFMA.FTZ R48, R95, R60, R48 ;  /* 0x0000003c5f307223 */ /* 0x000fe20000010030 */
[----:B------:R-:W-:Y:S01]  /*27d0*/  ISETP.NE.AND P2, PT, R137, RZ, PT ;  /* 0x000000ff8900720c */ /* 0x000fe20003f45270 */
[----:B------:R-:W-:-:S02]  /*27e0*/  FMUL.FTZ R95, R120, R95 ;  /* 0x0000005f785f7220 */ /* 0x000fc40000410000 */
[----:B------:R-:W-:Y:S01]  /*27f0*/  FFMA.FTZ R57, R94, R205, R57 ;  /* 0x000000cd5e397223 */ /* 0x000fe20000010039 */
[----:B------:R-:W-:Y:S01]  /*2800*/  PRMT R137, RZ, 0x5410, R247 ;  /* 0x00005410ff897816 */ /* 0x000fe200000000f7 */
[C---:B------:R-:W-:Y:S02]  /*2810*/  FADD.FTZ R111, R136.reuse, R111 ;  /* 0x0000006f886f7221 */ /* 0x040fe40000010000 */
[----:B------:R-:W-:Y:S02]  /*2820*/  FFMA.FTZ R45, R136, R61, R45 ;  /* 0x0000003d882d7223 */ /* 0x000fe4000001002d */
[----:B------:R-:W-:Y:S02]  /*2830*/  FMUL.FTZ R136, R6, R136 ;  /* 0x0000008806887220 */ /* 0x000fe40000410000 */
[----:B------:R-:W-:Y:S02]  /*2840*/  FADD.FTZ R56, R56, R95 ;  /* 0x0000005f38387221 */ /* 0x000fe40000010000 */
[----:B------:R-:W-:Y:S01]  /*2850*/  FFMA.FTZ R57, R95, R60, R57 ;  /* 0x0000003c5f397223 */ /* 0x000fe20000010039 */
[----:B------:R-:W-:Y:S01]  /*2860*/  PRMT R138, RZ, 0x5410, R246 ;  /* 0x00005410ff8a7816 */ /* 0x000fe200000000f6 */
[----:B------:R-:W-:-:S02]  /*2870*/  FADD.FTZ R37, R137, R37 ;  /* 0x0000002589257221 */ /* 0x000fc40000010000 */
[----:B------:R-:W-:Y:S02]  /*2880*/  FFMA.FTZ R46, R137, R62, R46 ;  /* 0x0000003e892e7223 */ /* 0x000fe4000001002e */
[C---:B------:R-:W-:Y:S01]  /*2890*/  @!P0 FMUL.FTZ R79, R164.reuse, R215 ;  /* 0x000000d7a44f8220 */ /* 0x040fe20000410000 */
[----:B------:R-:W-:Y:S01]  /*28a0*/  SHF.R.U32.HI R215, RZ, 0x10, R139 ;  /* 0x00000010ffd77819 */ /* 0x000fe2000001168b */
[----:B------:R-:W-:Y:S01]  /*28b0*/  @!P0 FMUL.FTZ R83, R164, R201 ;  /* 0x000000c9a4538220 */ /* 0x000fe20000410000 */
[----:B------:R-:W-:Y:S01]  /*28c0*/  MOV R201, R139 ;  /* 0x0000008b00c97202 */ /* 0x000fe20000000f00 */
[----:B------:R-:W-:Y:S02]  /*28d0*/  FMUL.FTZ R137, R121, R137 ;  /* 0x0000008979897220 */ /* 0x000fe40000410000 */
[----:B------:R-:W-:Y:S02]  /*28e0*/  FADD.FTZ R56, R56, R136 ;  /* 0x0000008838387221 */ /* 0x000fe40000010000 */
[----:B------:R-:W-:Y:S01]  /*28f0*/  FFMA.FTZ R57, R136, R61, R57 ;  /* 0x0000003d88397223 */ /* 0x000fe20000010039 */
[----:B------:R-:W-:Y:S01]  /*2900*/  PRMT R139, RZ, 0x5410, R243 ;  /* 0x00005410ff8b7816 */ /* 0x000fe200000000f3 */
[----:B------:R-:W-:-:S02]  /*2910*/  FADD.FTZ R110, R138, R110 ;  /* 0x0000006e8a6e7221 */ /* 0x000fc40000010000 */
[----:B------:R-:W-:Y:S01]  /*2920*/  FFMA.FTZ R43, R138, R63, R43 ;  /* 0x0000003f8a2b7223 */ /* 0x000fe2000001002b */
[----:B------:R-:W-:Y:S01]  /*2930*/  MOV R239, R140 ;  /* 0x0000008c00ef7202 */ /* 0x000fe20000000f00 */
[----:B------:R-:W-:Y:S01]  /*2940*/  @!P0 FMUL.FTZ R210, R164, R59 ;  /* 0x0000003ba4d28220 */ /* 0x000fe20000410000 */
[----:B------:R-:W-:Y:S01]  /*2950*/  SHF.R.U64 R59, R140, 0x10, R141 ;  /* 0x000000108c3b7819 */ /* 0x000fe2000000128d */
[----:B------:R-:W-:Y:S02]  /*2960*/  FMUL.FTZ R138, R7, R138 ;  /* 0x0000008a078a7220 */ /* 0x000fe40000410000 */
[----:B------:R-:W-:Y:S02]  /*2970*/  FADD.FTZ R56, R56, R137 ;  /* 0x0000008938387221 */ /* 0x000fe40000010000 */
[----:B------:R-:W-:Y:S01]  /*2980*/  FFMA.FTZ R57, R137, R62, R57 ;  /* 0x0000003e89397223 */ /* 0x000fe20000010039 */
[----:B------:R-:W-:Y:S01]  /*2990*/  PRMT R140, RZ, 0x5410, R241 ;  /* 0x00005410ff8c7816 */ /* 0x000fe200000000f1 */
[----:B------:R-:W-:-:S02]  /*29a0*/  FADD.FTZ R107, R139, R107 ;  /* 0x0000006b8b6b7221 */ /* 0x000fc40000010000 */
[----:B------:R-:W-:Y:S02]  /*29b0*/  FFMA.FTZ R44, R139, R64, R44 ;  /* 0x000000408b2c7223 */ /* 0x000fe4000001002c */
[----:B------:R-:W-:Y:S01]  /*29c0*/  @!P0 FMUL.FTZ R211, R164, R86 ;  /* 0x00000056a4d38220 */ /* 0x000fe20000410000 */
[----:B------:R-:W-:Y:S01]  /*29d0*/  SHF.R.U32.HI R86, RZ, 0x10, R141 ;  /* 0x00000010ff567819 */ /* 0x000fe2000001168d */
[----:B------:R-:W-:Y:S02]  /*29e0*/  FMUL.FTZ R139, R122, R139 ;  /* 0x0000008b7a8b7220 */ /* 0x000fe40000410000 */
[----:B------:R-:W-:Y:S02]  /*29f0*/  FADD.FTZ R56, R56, R138 ;  /* 0x0000008a38387221 */ /* 0x000fe40000010000 */
[----:B------:R-:W-:Y:S01]  /*2a00*/  FFMA.FTZ R57, R138, R63, R57 ;  /* 0x0000003f8a397223 */ /* 0x000fe20000010039 */
[----:B------:R-:W-:Y:S01]  /*2a10*/  PRMT R141, RZ, 0x5410, R244 ;  /* 0x00005410ff8d7816 */ /* 0x000fe200000000f4 */
        /* <DEDUP_REMOVED lines=39> */
[----:B------:R-:W-:Y:S01]  /*2c90*/  PRMT R147, RZ, 0x5410, R147 ;  /* 0x00005410ff937816 */ /* 0x000fe20000000093 */
[C---:B------:R-:W-:Y:S02]  /*2ca0*/  FADD.FTZ R168, R146.reuse, R168 ;  /* 0x000000a892a87221 */ /* 0x040fe40000010000 */
[----:B------:R-:W-:Y:S02]  /*2cb0*/  FFMA.FTZ R36, R146, R71, R36 ;  /* 0x0000004792247223 */ /* 0x000fe40000010024 */
[----:B------:R-:W-:Y:S02]  /*2cc0*/  FMUL.FTZ R146, R11, R146 ;  /* 0x000000920b927220 */ /* 0x000fe40000410000 */
        /* <DEDUP_REMOVED lines=29> */
[----:B------:R-:W-:-:S02]  /*2ea0*/  FFMA.FTZ R57, R149, R73, R57 ;  /* 0x0000004995397223 */ /* 0x000fc40000010039 */
[C---:B------:R-:W-:Y:S02]  /*2eb0*/  FADD.FTZ R171, R151.reuse, R171 ;  /* 0x000000ab97ab7221 */ /* 0x040fe40000010000 */
[----:B------:R-:W-:Y:S02]  /*2ec0*/  FFMA.FTZ R105, R151, R207, R105 ;  /* 0x000000cf97697223 */ /* 0x000fe40000010069 */
[----:B------:R-:W-:Y:S01]  /*2ed0*/  @!P0 FMUL.FTZ R214, R164, R88 ;  /* 0x00000058a4d68220 */ /* 0x000fe20000410000 */
[----:B------:R-:W-:Y:S01]  /*2ee0*/  MOV R88, R153 ;  /* 0x0000009900587202 */ /* 0x000fe20000000f00 */
[----:B------:R-:W-:Y:S01]  /*2ef0*/  @!P0 FMUL.FTZ R213, R164, R89 ;  /* 0x00000059a4d58220 */ /* 0x000fe20000410000 */
[----:B------:R-:W-:Y:S01]  /*2f00*/  SHF.R.U32.HI R89, RZ, 0x10, R153 ;  /* 0x00000010ff597819 */ /* 0x000fe20000011699 */
        /* <DEDUP_REMOVED lines=62> */
[C---:B------:R-:W-:Y:S01]  /*32f0*/  FADD.FTZ R190, R220.reuse, R190 ;  /* 0x000000bedcbe7221 */ /* 0x040fe20000010000 */
[----:B------:R-:W0:Y:S01]  /*3300*/  S2R R245, SR_TID.X ;  /* 0x0000000000f57919 */ /* 0x000e220000002100 */
        /* <DEDUP_REMOVED lines=29> */
[----:B------:R-:W-:Y:S01]  /*34e0*/  FADD.FTZ R193, R87, R193 ;  /* 0x000000c157c17221 */ /* 0x000fe20000010000 */
[----:B------:R-:W-:Y:S01]  /*34f0*/  LOP3.LUT P0, RZ, R183, 0xff, RZ, 0xc0, !PT ;  /* 0x000000ffb7ff7812 */ /* 0x000fe2000780c0ff */
[----:B------:R-:W-:Y:S02]  /*3500*/  FFMA.FTZ R53, R87, R85, R53 ;  /* 0x0000005557357223 */ /* 0x000fe40000010035 */
[----:B------:R-:W-:Y:S02]  /*3510*/  FMUL.FTZ R87, R156, R87 ;  /* 0x000000579c577220 */ /* 0x000fe40000410000 */
[----:B------:R-:W-:-:S02]  /*3520*/  FADD.FTZ R56, R56, R224 ;  /* 0x000000e038387221 */ /* 0x000fc40000010000 */
[----:B------:R-:W-:Y:S01]  /*3530*/  FFMA.FTZ R57, R224, R81, R57 ;  /* 0x00000051e0397223 */ /* 0x000fe20000010039 */
[----:B------:R-:W-:Y:S01]  /*3540*/  PRMT R89, RZ, 0x5410, R89 ;  /* 0x00005410ff597816 */ /* 0x000fe20000000059 */
[C---:B------:R-:W-:Y:S01]  /*3550*/  FADD.FTZ R196, R88.reuse, R196 ;  /* 0x000000c458c47221 */ /* 0x040fe20000010000 */
[----:B0-----:R-:W-:Y:S01]  /*3560*/  SHF.R.U32.HI R241, RZ, 0x5, R245 ;  /* 0x00000005fff17819 */ /* 0x001fe200000116f5 */
[----:B------:R-:W-:Y:S02]  /*3570*/  FFMA.FTZ R24, R88, R84, R24 ;  /* 0x0000005458187223 */ /* 0x000fe40000010018 */
[----:B------:R-:W-:Y:S02]  /*3580*/  FMUL.FTZ R88, R22, R88 ;  /* 0x0000005816587220 */ /* 0x000fe40000410000 */
[----:B------:R-:W-:Y:S02]  /*3590*/  FADD.FTZ R56, R56, R87 ;  /* 0x0000005738387221 */ /* 0x000fe40000010000 */
[----:B------:R-:W-:Y:S01]  /*35a0*/  FFMA.FTZ R58, R87, R85, R57 ;  /* 0x00000055573a7223 */ /* 0x000fe20000010039 */
[----:B------:R-:W-:Y:S01]  /*35b0*/  LOP3.LUT R86, R241, 0x7fffff8, RZ, 0xc0, !PT ;  /* 0x07fffff8f1567812 */ /* 0x000fe200078ec0ff */
[----:B------:R-:W-:-:S02]  /*35c0*/  FADD.FTZ R195, R89, R195 ;  /* 0x000000c359c37221 */ /* 0x000fc40000010000 */
[----:B------:R-:W-:Y:S02]  /*35d0*/  FFMA.FTZ R108, R89, R83, R108 ;  /* 0x00000053596c7223 */ /* 0x000fe4000001006c */
[----:B------:R-:W-:Y:S02]  /*35e0*/  FMUL.FTZ R89, R157, R89 ;  /* 0x000000599d597220 */ /* 0x000fe40000410000 */
[----:B------:R-:W-:Y:S02]  /*35f0*/  FADD.FTZ R239, R56, R88 ;  /* 0x0000005838ef7221 */ /* 0x000fe40000010000 */
[----:B------:R-:W-:Y:S01]  /*3600*/  FFMA.FTZ R58, R88, R84, R58 ;  /* 0x00000054583a7223 */ /* 0x000fe2000001003a */
[----:B------:R-:W-:Y:S01]  /*3610*/  @!P0 IADD3 R86, R86, 0x8, RZ ;  /* 0x0000000856568810 */ /* 0x000fe20007ffe0ff */
[----:B------:R-:W-:Y:S02]  /*3620*/  FADD.FTZ R239, R239, R89 ;  /* 0x00000059efef7221 */ /* 0x000fe40000010000 */
[----:B------:R-:W-:Y:S01]  /*3630*/  FFMA.FTZ R58, R89, R83, R58 ;  /* 0x00000053593a7223 */ /* 0x000fe2000001003a */
[----:B------:R-:W-:Y:S05]  /*3640*/  BRA.DIV ~URZ, `(.L_x_293) ;  /* 0x000018c27f007947 */ /* 0x000fea000b800000 */
[----:B------:R0:W1:Y:S02]  /*3650*/  SHFL.DOWN PT, R240, R239, 0x10, 0x1f ;  /* 0x0a001f00eff07f89 */ /* 0x00006400000e0000 */
.L_x_301:
[----:B------:R-:W-:Y:S05]  /*3660*/  BRA.DIV ~URZ, `(.L_x_294) ;  /* 0x000019227f007947 */ /* 0x000fea000b800000 */
[----:B------:R-:W2:Y:S01]  /*3670*/  SHFL.DOWN PT, R56, R58, 0x10, 0x1f ;  /* 0x0a001f003a387f89 */ /* 0x000ea200000e0000 */
[----:B01----:R-:W-:-:S02]  /*3680*/  FADD.FTZ R239, R239, R240 ;  /* 0x000000f0efef7221 */ /* 0x003fc40000010000 */
[----:B--2---:R-:W-:-:S03]  /*3690*/  FADD.FTZ R58, R58, R56 ;  /* 0x000000383a3a7221 */ /* 0x004fc60000010000 */
[----:B------:R-:W0:Y:S02]  /*36a0*/  SHFL.DOWN PT, R56, R239, 0x8, 0x1f ;  /* 0x09001f00ef387f89 */ /* 0x000e2400000e0000 */
[----:B0-----:R-:W-:Y:S02]  /*36b0*/  FADD.FTZ R239, R56, R239 ;  /* 0x000000ef38ef7221 */ /* 0x001fe40000010000 */
[----:B------:R-:W0:Y:S02]  /*36c0*/  SHFL.DOWN PT, R56, R58, 0x8, 0x1f ;  /* 0x09001f003a387f89 */ /* 0x000e2400000e0000 */
[----:B0-----:R-:W-:Y:S02]  /*36d0*/  FADD.FTZ R58, R58, R56 ;  /* 0x000000383a3a7221 */ /* 0x001fe40000010000 */
[----:B------:R-:W0:Y:S02]  /*36e0*/  SHFL.DOWN PT, R56, R239, 0x4, 0x1f ;  /* 0x08801f00ef387f89 */ /* 0x000e2400000e0000 */
[----:B0-----:R-:W-:-:S02]  /*36f0*/  FADD.FTZ R239, R239, R56 ;  /* 0x00000038efef7221 */ /* 0x001fc40000010000 */
[----:B------:R-:W0:Y:S02]  /*3700*/  SHFL.DOWN PT, R56, R58, 0x4, 0x1f ;  /* 0x08801f003a387f89 */ /* 0x000e2400000e0000 */
[----:B0-----:R-:W-:Y:S02]  /*3710*/  FADD.FTZ R58, R58, R56 ;  /* 0x000000383a3a7221 */ /* 0x001fe40000010000 */
[----:B------:R-:W0:Y:S02]  /*3720*/  SHFL.DOWN PT, R56, R239, 0x2, 0x1f ;  /* 0x08401f00ef387f89 */ /* 0x000e2400000e0000 */
[----:B0-----:R-:W-:Y:S02]  /*3730*/  FADD.FTZ R239, R239, R56 ;  /* 0x00000038efef7221 */ /* 0x001fe40000010000 */
[----:B------:R-:W0:Y:S04]  /*3740*/  SHFL.DOWN PT, R56, R58, 0x2, 0x1f ;  /* 0x08401f003a387f89 */ /* 0x000e2800000e0000 */
[----:B------:R1:W2:Y:S01]  /*3750*/  SHFL.DOWN PT, R240, R239, 0x1, 0x1f ;  /* 0x08201f00eff07f89 */ /* 0x0002a200000e0000 */
[----:B0-----:R-:W-:-:S05]  /*3760*/  FADD.FTZ R58, R58, R56 ;  /* 0x000000383a3a7221 */ /* 0x001fca0000010000 */
[----:B------:R1:W0:Y:S02]  /*3770*/  SHFL.DOWN PT, R57, R58, 0x1, 0x1f ;  /* 0x08201f003a397f89 */ /* 0x00022400000e0000 */
.L_x_302:
[----:B--2---:R-:W2:Y:S01]  /*3780*/  S2R R243, SR_TID.X ;  /* 0x0000000000f37919 */ /* 0x004ea20000002100 */
[----:B------:R-:W-:Y:S01]  /*3790*/  LOP3.LUT R59, R241, 0x7, RZ, 0xc0, !PT ;  /* 0x00000007f13b7812 */ /* 0x000fe200078ec0ff */
[----:B0-----:R-:W-:Y:S01]  /*37a0*/  FADD.FTZ R57, R57, R58 ;  /* 0x0000003a39397221 */ /* 0x001fe20000010000 */
[----:B------:R-:W-:Y:S01]  /*37b0*/  WARPSYNC 0xffffffff ;  /* 0xffffffff00007948 */ /* 0x000fe20003800000 */
[----:B------:R-:W-:Y:S01]  /*37c0*/  FADD.FTZ R56, R240, R239 ;  /* 0x000000eff0387221 */ /* 0x000fe20000010000 */
[----:B-1----:R-:W-:Y:S01]  /*37d0*/  @!P2 IADD3 R58, R86, R59, RZ ;  /* 0x0000003b563aa210 */ /* 0x002fe20007ffe0ff */
[----:B------:R-:W-:Y:S04]  /*37e0*/  BSSY B0, `(.L_x_295) ;  /* 0x000001a000007945 */ /* 0x000fe80003800000 */
[----:B------:R0:W-:Y:S04]  /*37f0*/  @!P2 STS.64 [R58.X8], R56 ;  /* 0x000000383a00a388 */ /* 0x0001e80000008a00 */
[----:B------:R-:W-:Y:S01]  /*3800*/  BAR.SYNC.DEFER_BLOCKING 0x0 ;  /* 0x0000000000007b1d */ /* 0x000fe20000010000 */
[----:B--2---:R-:W-:-:S02]  /*3810*/  LOP3.LUT P1, RZ, R59, 0x1f, R243, 0xf8, !PT ;  /* 0x0000001f3bff7812 */ /* 0x004fc4000782f8f3 */
[----:B0-----:R-:W-:-:S11]  /*3820*/  CS2R R58, SRZ ;  /* 0x00000000003a7805 */ /* 0x001fd6000001ff00 */
[----:B------:R-:W-:Y:S05]  /*3830*/  @P1 BRA `(.L_x_296) ;  /* 0x0000014000001947 */ /* 0x000fea0003800000 */
[----:B------:R-:W0:Y:S02]  /*3840*/  LDS.128 R56, [R86.X8] ;  /* 0x0000000056387984 */ /* 0x000e240000008c00 */
[----:B0-----:R-:W-:Y:S02]  /*3850*/  FADD.FTZ R56, RZ, R56 ;  /* 0x00000038ff387221 */ /* 0x001fe40000010000 */
[----:B------:R-:W-:Y:S02]  /*3860*/  FADD.FTZ R57, RZ, R57 ;  /* 0x00000039ff397221 */ /* 0x000fe40000010000 */
[----:B------:R-:W-:Y:S02]  /*3870*/  FADD.FTZ R239, R58, R56 ;  /* 0x000000383aef7221 */ /* 0x000fe40000010000 */
[----:B------:R-:W-:Y:S02]  /*3880*/  FADD.FTZ R240, R59, R57 ;  /* 0x000000393bf07221 */ /* 0x000fe40000010000 */
[----:B------:R-:W0:Y:S02]  /*3890*/  LDS.128 R56, [R86.X8+0x10] ;  /* 0x0000100056387984 */ /* 0x000e240000008c00 */
[----:B0-----:R-:W-:-:S02]  /*38a0*/  FADD.FTZ R239, R239, R56 ;  /* 0x00000038efef7221 */ /* 0x001fc40000010000 */
[----:B------:R-:W-:Y:S02]  /*38b0*/  FADD.FTZ R240, R240, R57 ;  /* 0x00000039f0f07221 */ /* 0x000fe40000010000 */
[----:B------:R-:W-:Y:S02]  /*38c0*/  FADD.FTZ R239, R58, R239 ;  /* 0x000000ef3aef7221 */ /* 0x000fe40000010000 */
[----:B------:R-:W-:Y:S02]  /*38d0*/  FADD.FTZ R240, R59, R240 ;  /* 0x000000f03bf07221 */ /* 0x000fe40000010000 */
[----:B------:R-:W0:Y:S02]  /*38e0*/  LDS.128 R56, [R86.X8+0x20] ;  /* 0x0000200056387984 */ /* 0x000e240000008c00 */
[----:B0-----:R-:W-:Y:S02]  /*38f0*/  FADD.FTZ R239, R239, R56 ;  /* 0x00000038efef7221 */ /* 0x001fe40000010000 */
[----:B------:R-:W-:-:S02]  /*3900*/  FADD.FTZ R240, R240, R57 ;  /* 0x00000039f0f07221 */ /* 0x000fc40000010000 */
[----:B------:R-:W-:Y:S02]  /*3910*/  FADD.FTZ R239, R58, R239 ;  /* 0x000000ef3aef7221 */ /* 0x000fe40000010000 */
[----:B------:R-:W-:Y:S02]  /*3920*/  FADD.FTZ R240, R59, R240 ;  /* 0x000000f03bf07221 */ /* 0x000fe40000010000 */
[----:B------:R-:W0:Y:S02]  /*3930*/  LDS.128 R56, [R86.X8+0x30] ;  /* 0x0000300056387984 */ /* 0x000e240000008c00 */
[----:B0-----:R-:W-:Y:S02]  /*3940*/  FADD.FTZ R56, R239, R56 ;  /* 0x00000038ef387221 */ /* 0x001fe40000010000 */
[----:B------:R-:W-:Y:S02]  /*3950*/  FADD.FTZ R57, R240, R57 ;  /* 0x00000039f0397221 */ /* 0x000fe40000010000 */
[----:B------:R-:W-:-:S02]  /*3960*/  FADD.FTZ R58, R58, R56 ;  /* 0x000000383a3a7221 */ /* 0x000fc40000010000 */
[----:B------:R-:W-:Y:S02]  /*3970*/  FADD.FTZ R59, R59, R57 ;  /* 0x000000393b3b7221 */ /* 0x000fe40000010000 */
.L_x_296:
[----:B------:R-:W-:Y:S05]  /*3980*/  BSYNC B0 ;  /* 0x0000000000007941 */ /* 0x000fea0003800000 */
.L_x_295:
[----:B------:R-:W0:Y:S01]  /*3990*/  S2R R242, SR_CTAID.X ;  /* 0x0000000000f27919 */ /* 0x000e220000002500 */
[----:B------:R-:W-:Y:S01]  /*39a0*/  ULDC UR4, c[0x0][0x160] ;  /* 0x0000580000047ab9 */ /* 0x000fe20000000800 */
[----:B------:R-:W-:Y:S01]  /*39b0*/  LOP3.LUT R56, R23, 0x1, RZ, 0xc0, !PT ;  /* 0x0000000117387812 */ /* 0x000fe200078ec0ff */
[----:B------:R-:W-:Y:S01]  /*39c0*/  USHF.L.U32 UR4, UR4, 0x2, URZ ;  /* 0x0000000204047899 */ /* 0x000fe2000800063f */
[----:B------:R-:W1:Y:S02]  /*39d0*/  S2R R241, SR_CTAID.X ;  /* 0x0000000000f17919 */ /* 0x000e640000002500 */
[C---:B------:R-:W-:Y:S02]  /*39e0*/  IADD3 R239, -R56.reuse, RZ, RZ ;  /* 0x000000ff38ef7210 */ /* 0x040fe40007ffe1ff */
[----:B------:R-:W-:Y:S02]  /*39f0*/  ISETP.NE.AND P0, PT, R56, RZ, PT ;  /* 0x000000ff3800720c */ /* 0x000fe40003f05270 */
[----:B------:R-:W-:-:S02]  /*3a00*/  LOP3.LUT R239, R239, UR4, RZ, 0xc0, !PT ;  /* 0x00000004efef7c12 */ /* 0x000fc4000f8ec0ff */
[----:B0-----:R-:W-:-:S04]  /*3a10*/  SHF.R.U32.HI R242, RZ, 0x2, R242 ;  /* 0x00000002fff27819 */ /* 0x001fc800000116f2 */
[----:B------:R-:W-:Y:S02]  /*3a20*/  LEA.HI R86, R243, R242, RZ, 0x18 ;  /* 0x000000f2f3567211 */ /* 0x000fe400078fc0ff */
[----:B-1----:R-:W-:Y:S02]  /*3a30*/  LOP3.LUT R241, R241, 0x3, RZ, 0xc0, !PT ;  /* 0x00000003f1f17812 */ /* 0x002fe400078ec0ff */
[----:B------:R-:W-:-:S04]  /*3a40*/  SHF.L.U32 R57, R86, 0x2, RZ ;  /* 0x0000000256397819 */ /* 0x000fc800000006ff */
[----:B------:R-:W-:-:S04]  /*3a50*/  IADD3 R239, P2, R239, R57, RZ ;  /* 0x00000039efef7210 */ /* 0x000fc80007f5e0ff */
[----:B------:R-:W-:Y:S02]  /*3a60*/  IADD3.X R240, RZ, RZ, RZ, P2, !PT ;  /* 0x000000fffff07210 */ /* 0x000fe400017fe4ff */
[----:B------:R-:W-:-:S04]  /*3a70*/  @!P1 IADD3 R57, P2, R241, R239, RZ ;  /* 0x000000eff1399210 */ /* 0x000fc80007f5e0ff */
[----:B------:R-:W-:Y:S02]  /*3a80*/  @!P1 IADD3.X R241, RZ, R240, RZ, P2, !PT ;  /* 0x000000f0fff19210 */ /* 0x000fe400017fe4ff */
[----:B------:R-:W-:-:S04]  /*3a90*/  @!P1 LEA R56, P2, R57, c[0x0][0x1a0], 0x3 ;  /* 0x0000680039389a11 */ /* 0x000fc800078418ff */
[----:B------:R-:W-:-:S05]  /*3aa0*/  @!P1 LEA.HI.X R57, R57, c[0x0][0x1a4], R241, 0x3, P2 ;  /* 0x0000690039399a11 */ /* 0x000fca00010f1cf1 */
[----:B------:R0:W-:Y:S01]  /*3ab0*/  @!P1 STG.E.64 [R56.64], R58 ;  /* 0x0000003a38009986 */ /* 0x0001e2000c101b06 */
[----:B------:R-:W-:-:S13]  /*3ac0*/  ISETP.NE.AND P1, PT, R243, RZ, PT ;  /* 0x000000fff300720c */ /* 0x000fda0003f25270 */
[----:B------:R-:W-:Y:S05]  /*3ad0*/  @P1 BRA `(.L_x_297) ;  /* 0x0000012000001947 */ /* 0x000fea0003800000 */
[----:B0-----:R-:W-:-:S04]  /*3ae0*/  SEL R58, RZ, c[0x0][0x160], !P0 ;  /* 0x00005800ff3a7a07 */ /* 0x001fc80004000000 */
[----:B------:R-:W-:-:S04]  /*3af0*/  IADD3 R57, P0, R242, R58, RZ ;  /* 0x0000003af2397210 */ /* 0x000fc80007f1e0ff */
[----:B------:R-:W-:Y:S02]  /*3b00*/  LEA.HI.X.SX32 R58, R58, RZ, 0x1, P0 ;  /* 0x000000ff3a3a7211 */ /* 0x000fe400000f0eff */
[----:B------:R-:W-:-:S04]  /*3b10*/  LEA R56, P0, R57, c[0x0][0x1a8], 0x2 ;  /* 0x00006a0039387a11 */ /* 0x000fc800078010ff */
[----:B------:R-:W-:Y:S01]  /*3b20*/  LEA.HI.X R57, R57, c[0x0][0x1ac], R58, 0x2, P0 ;  /* 0x00006b0039397a11 */ /* 0x000fe200000f143a */
[----:B------:R-:W-:Y:S01]  /*3b30*/  HFMA2.MMA R58, -RZ, RZ, 0, 5.9604644775390625e-08 ;  /* 0x00000001ff3a7435 */ /* 0x000fe200000001ff */
[----:B------:R-:W-:-:S09]  /*3b40*/  LOP3.LUT P0, RZ, R23, 0x2, RZ, 0xc0, !PT ;  /* 0x0000000217ff7812 */ /* 0x000fd2000780c0ff */
[----:B------:R-:W-:Y:S01]  /*3b50*/  SEL R58, R58, 0xffffffff, !P0 ;  /* 0xffffffff3a3a7807 */ /* 0x000fe20004000000 */
[----:B------:R-:W-:Y:S06]  /*3b60*/  MEMBAR.ALL.GPU ;  /* 0x0000000000007992 */ /* 0x000fec000000a000 */
[----:B------:R-:W-:-:S00]  /*3b70*/  ERRBAR ;  /* 0x00000000000079ab */ /* 0x000fc00000000000 */
[----:B------:R0:W-:Y:S02]  /*3b80*/  RED.E.ADD.S32.STRONG.GPU [R56.64], R58 ;  /* 0x0000003a3800798e */ /* 0x0001e4000c10e386 */
[----:B0-----:R-:W-:-:S04]  /*3b90*/  SHF.L.U32 R58, R23, 0x1, RZ ;  /* 0x00000001173a7819 */ /* 0x001fc800000006ff */
[----:B------:R-:W-:Y:S02]  /*3ba0*/  LOP3.LUT R58, R58, 0x4, RZ, 0xc, !PT ;  /* 0x000000043a3a7812 */ /* 0x000fe400078e0cff */
.L_x_298:
[----:B------:R-:W2:Y:S01]  /*3bb0*/  LDG.E.STRONG.GPU R59, [R56.64] ;  /* 0x00000006383b7981 */ /* 0x000ea2000c1ef900 */
[----:B------:R-:W-:Y:S01]  /*3bc0*/  YIELD ;  /* 0x0000000000007946 */ /* 0x000fe20003800000 */
[----:B--2---:R-:W-:Y:S01]  /*3bd0*/  ISETP.NE.AND P0, PT, R59, R58, PT ;  /* 0x0000003a3b00720c */ /* 0x004fe20003f05270 */
[----:B------:R-:W-:-:S12]  /*3be0*/  CCTL.IVALL ;  /* 0x00000000ff00798f */ /* 0x000fd80002000000 */
[----:B------:R-:W-:Y:S05]  /*3bf0*/  @P0 BRA `(.L_x_298) ;  /* 0xffffffb000000947 */ /* 0x000fea000383ffff */
.L_x_297:
[----:B0-----:R-:W0:Y:S01]  /*3c00*/  S2R R59, SR_TID.X ;  /* 0x00000000003b7919 */ /* 0x001e220000002100 */
[----:B------:R-:W-:Y:S03]  /*3c10*/  WARPSYNC 0xffffffff ;  /* 0xffffffff00007948 */ /* 0x000fe60003800000 */
[----:B------:R-:W-:Y:S01]  /*3c20*/  BAR.SYNC.DEFER_BLOCKING 0x0 ;  /* 0x0000000000007b1d */ /* 0x000fe20000010000 */
[----:B0-----:R-:W-:-:S04]  /*3c30*/  LOP3.LUT R59, R59, 0x1f, RZ, 0xc0, !PT ;  /* 0x0000001f3b3b7812 */ /* 0x001fc800078ec0ff */
[----:B------:R-:W-:-:S13]  /*3c40*/  ISETP.GT.U32.AND P0, PT, R59, 0x3, PT ;  /* 0x000000033b00780c */ /* 0x000fda0003f04070 */
[----:B------:R-:W-:Y:S02]  /*3c50*/  @!P0 IADD3 R239, P1, R59, R239, RZ ;  /* 0x000000ef3bef8210 */ /* 0x000fe40007f3e0ff */
[----:B------:R-:W-:Y:S02]  /*3c60*/  CS2R R58, SRZ ;  /* 0x00000000003a7805 */ /* 0x000fe4000001ff00 */
[----:B------:R-:W-:Y:S02]  /*3c70*/  @!P0 IADD3.X R240, RZ, R240, RZ, P1, !PT ;  /* 0x000000f0fff08210 */ /* 0x000fe40000ffe4ff */
[----:B------:R-:W-:-:S04]  /*3c80*/  @!P0 LEA R56, P1, R239, c[0x0][0x1a0], 0x3 ;  /* 0x00006800ef388a11 */ /* 0x000fc800078218ff */
[----:B------:R-:W-:-:S05]  /*3c90*/  @!P0 LEA.HI.X R57, R239, c[0x0][0x1a4], R240, 0x3, P1 ;  /* 0x00006900ef398a11 */ /* 0x000fca00008f1cf0 */
[----:B------:R-:W2:Y:S01]  /*3ca0*/  @!P0 LDG.E.64 R58, [R56.64] ;  /* 0x00000006383a8981 */ /* 0x000ea2000c1e1b00 */
[----:B------:R-:W-:Y:S02]  /*3cb0*/  IADD3 R2, R2, c[0x0][0x160], RZ ;  /* 0x0000580002027a10 */ /* 0x000fe40007ffe0ff */
[----:B------:R-:W-:Y:S02]  /*3cc0*/  LOP3.LUT P1, RZ, R183, 0xff, RZ, 0xc0, !PT ;  /* 0x000000ffb7ff7812 */ /* 0x000fe4000782c0ff */
[----:B------:R-:W-:Y:S02]  /*3cd0*/  IADD3 R23, R23, 0x1, RZ ;  /* 0x0000000117177810 */ /* 0x000fe40007ffe0ff */
[----:B------:R-:W-:Y:S02]  /*3ce0*/  SEL R183, RZ, 0x1, P1 ;  /* 0x00000001ffb77807 */ /* 0x000fe40000800000 */
[----:B------:R-:W-:Y:S01]  /*3cf0*/  LOP3.LUT R23, R23, 0x3, RZ, 0xc0, !PT ;  /* 0x0000000317177812 */ /* 0x000fe200078ec0ff */
[----:B--2---:R-:W0:Y:S04]  /*3d00*/  SHFL.BFLY PT, R56, R58, 0x1, 0x1f ;  /* 0x0c201f003a387f89 */ /* 0x004e2800000e0000 */
[----:B------:R-:W1:Y:S01]  /*3d10*/  SHFL.BFLY PT, R57, R59, 0x1, 0x1f ;  /* 0x0c201f003b397f89 */ /* 0x000e6200000e0000 */
[----:B0-----:R-:W-:-:S02]  /*3d20*/  FADD.FTZ R56, R56, R58 ;  /* 0x0000003a38387221 */ /* 0x001fc40000010000 */
[----:B-1----:R-:W-:-:S03]  /*3d30*/  FADD.FTZ R57, R57, R59 ;  /* 0x0000003b39397221 */ /* 0x002fc60000010000 */
[----:B------:R-:W0:Y:S02]  /*3d40*/  SHFL.BFLY PT, R58, R56, 0x2, 0x1f ;  /* 0x0c401f00383a7f89 */ /* 0x000e2400000e0000 */
[----:B0-----:R-:W-:Y:S02]  /*3d50*/  FADD.FTZ R58, R56, R58 ;  /* 0x0000003a383a7221 */ /* 0x001fe40000010000 */
[----:B------:R-:W0:Y:S02]  /*3d60*/  SHFL.BFLY PT, R56, R57, 0x2, 0x1f ;  /* 0x0c401f0039387f89 */ /* 0x000e2400000e0000 */
[----:B0-----:R-:W-:Y:S02]  /*3d70*/  FADD.FTZ R56, R57, R56 ;  /* 0x0000003839387221 */ /* 0x001fe40000010000 */
[----:B------:R-:W0:Y:S02]  /*3d80*/  SHFL.BFLY PT, R57, R58, 0x4, 0x1f ;  /* 0x0c801f003a397f89 */ /* 0x000e2400000e0000 */
[----:B0-----:R-:W-:-:S02]  /*3d90*/  FADD.FTZ R57, R58, R57 ;  /* 0x000000393a397221 */ /* 0x001fc40000010000 */
        /* <DEDUP_REMOVED lines=9> */
[----:B------:R-:W-:Y:S02]  /*3e30*/  FMUL.FTZ R56, R56, 2.4414062863797880709e-05 ;  /* 0x37cccccd38387820 */ /* 0x000fe40000410000 */
[----:B0-----:R-:W-:-:S04]  /*3e40*/  FADD.FTZ R57, R57, R58 ;  /* 0x0000003a39397221 */ /* 0x001fc80000010000 */
[----:B------:R-:W-:-:S04]  /*3e50*/  FMUL.FTZ R57, R57, 2.4414062863797880709e-05 ;  /* 0x37cccccd39397820 */ /* 0x000fc80000410000 */
        /* <DEDUP_REMOVED lines=39> */
[----:B------:R-:W-:Y:S02]  /*40d0*/  FFMA.FTZ R83, R57, R83, R56 ;  /* 0x0000005339537223 */ /* 0x000fe40000010038 */
[----:B------:R-:W-:Y:S02]  /*40e0*/  FADD.FTZ R62, R137, -R62 ;  /* 0x8000003e893e7221 */ /* 0x000fe40000010000 */
[----:B------:R-:W-:Y:S01]  /*40f0*/  FADD.FTZ R56, R90, -R165 ;  /* 0x800000a55a387221 */ /* 0x000fe20000010000 */
[----:B------:R-:W-:Y:S01]  /*4100*/  MOV R90, 0x10 ;  /* 0x00000010005a7802 */ /* 0x000fe20000000f00 */
        /* <DEDUP_REMOVED lines=17> */
[----:B------:R-:W-:Y:S02]  /*4220*/  FMUL.FTZ R63, R164, R62 ;  /* 0x0000003ea43f7220 */ /* 0x000fe40000410000 */
[----:B------:R-:W-:Y:S02]  /*4230*/  FADD.FTZ R146, R146, -R71 ;  /* 0x8000004792927221 */ /* 0x000fe40000010000 */
[----:B------:R-:W-:-:S02]  /*4240*/  FADD.FTZ R72, R147, -R72 ;  /* 0x8000004893487221 */ /* 0x000fc40000010000 */
[----:B------:R-:W-:Y:S01]  /*4250*/  FADD.FTZ R201, R201, -R77 ;  /* 0x8000004dc9c97221 */ /* 0x000fe20000010000 */
[----:B------:R-:W-:Y:S01]  /*4260*/  LEA.HI.X R77, R180, c[0x0][0x1d4], RZ, 0x4, P0 ;  /* 0x00007500b44d7a11 */ /* 0x000fe200000f24ff */
[----:B------:R-:W-:Y:S01]  /*4270*/  FMUL.FTZ R62, R164, R61 ;  /* 0x0000003da43e7220 */ /* 0x000fe20000410000 */
[----:B------:R-:W-:Y:S01]  /*4280*/  ISETP.GE.AND P0, PT, R2, c[0x0][0x164], PT ;  /* 0x0000590002007a0c */ /* 0x000fe20003f06270 */
[----:B------:R-:W-:Y:S02]  /*4290*/  FMUL.FTZ R67, R164, R66 ;  /* 0x00000042a4437220 */ /* 0x000fe40000410000 */
[----:B------:R-:W-:Y:S02]  /*42a0*/  FADD.FTZ R206, R148, -R206 ;  /* 0x800000ce94ce7221 */ /* 0x000fe40000010000 */
[----:B------:R-:W-:Y:S02]  /*42b0*/  FADD.FTZ R215, R215, -R78 ;  /* 0x8000004ed7d77221 */ /* 0x000fe40000010000 */
[----:B------:R-:W-:-:S02]  /*42c0*/  FADD.FTZ R217, R217, -R79 ;  /* 0x8000004fd9d97221 */ /* 0x000fc40000010000 */
[C---:B------:R-:W-:Y:S02]  /*42d0*/  FMUL.FTZ R59, R164.reuse, R59 ;  /* 0x0000003ba43b7220 */ /* 0x040fe40000410000 */
[C---:B------:R-:W-:Y:S02]  /*42e0*/  FMUL.FTZ R58, R164.reuse, R58 ;  /* 0x0000003aa43a7220 */ /* 0x040fe40000410000 */
[C---:B------:R-:W-:Y:S02]  /*42f0*/  FMUL.FTZ R57, R164.reuse, R57 ;  /* 0x00000039a4397220 */ /* 0x040fe40000410000 */
[C---:B------:R-:W-:Y:S02]  /*4300*/  FMUL.FTZ R56, R164.reuse, R56 ;  /* 0x00000038a4387220 */ /* 0x040fe40000410000 */
[C---:B------:R-:W-:Y:S02]  /*4310*/  FMUL.FTZ R61, R164.reuse, R60 ;  /* 0x0000003ca43d7220 */ /* 0x040fe40000410000 */
[C---:B------:R-:W-:Y:S01]  /*4320*/  FMUL.FTZ R66, R164.reuse, R65 ;  /* 0x00000041a4427220 */ /* 0x040fe20000410000 */
[----:B------:R0:W-:Y:S01]  /*4330*/  STG.E.128 [R76.64], R56 ;  /* 0x000000384c007986 */ /* 0x0001e2000c101d06 */
[----:B------:R-:W-:-:S02]  /*4340*/  FMUL.FTZ R71, R164, R70 ;  /* 0x00000046a4477220 */ /* 0x000fc40000410000 */
[----:B------:R-:W-:Y:S02]  /*4350*/  FADD.FTZ R152, R152, -R75 ;  /* 0x8000004b98987221 */ /* 0x000fe40000010000 */
[----:B------:R-:W-:Y:S02]  /*4360*/  FADD.FTZ R219, R219, -R80 ;  /* 0x80000050dbdb7221 */ /* 0x000fe40000010000 */
[----:B------:R-:W-:Y:S02]  /*4370*/  FADD.FTZ R224, R224, -R81 ;  /* 0x80000051e0e07221 */ /* 0x000fe40000010000 */
[----:B------:R-:W-:-:S04]  /*4380*/  IMAD.WIDE.U32 R78, R181, R90, c[0x0][0x1d0] ;  /* 0x00007400b54e7625 */ /* 0x000fc800078e005a */
[C---:B------:R-:W-:Y:S02]  /*4390*/  FMUL.FTZ R60, R164.reuse, R205 ;  /* 0x000000cda43c7220 */ /* 0x040fe40000410000 */
[C---:B------:R-:W-:Y:S02]  /*43a0*/  FMUL.FTZ R65, R164.reuse, R64 ;  /* 0x00000040a4417220 */ /* 0x040fe40000410000 */
[----:B------:R-:W-:Y:S01]  /*43b0*/  FMUL.FTZ R70, R164, R69 ;  /* 0x00000045a4467220 */ /* 0x000fe20000410000 */
[----:B------:R1:W-:Y:S01]  /*43c0*/  STG.E.128 [R78.64], R60 ;  /* 0x0000003c4e007986 */ /* 0x0003e2000c101d06 */
[----:B------:R-:W-:Y:S02]  /*43d0*/  FADD.FTZ R150, R150, -R74 ;  /* 0x8000004a96967221 */ /* 0x000fe40000010000 */
[----:B------:R-:W-:Y:S02]  /*43e0*/  FADD.FTZ R207, R151, -R207 ;  /* 0x800000cf97cf7221 */ /* 0x000fe40000010000 */
[----:B------:R-:W-:-:S02]  /*43f0*/  FADD.FTZ R208, R153, -R208 ;  /* 0x800000d099d07221 */ /* 0x000fc40000010000 */
        /* <DEDUP_REMOVED lines=10> */
[----:B------:R-:W-:-:S04]  /*44a0*/  IMAD.WIDE.U32 R82, R178, R90, c[0x0][0x1d0] ;  /* 0x00007400b2527625 */ /* 0x000fc800078e005a */
[C---:B------:R-:W-:Y:S02]  /*44b0*/  FMUL.FTZ R68, R164.reuse, R142 ;  /* 0x0000008ea4447220 */ /* 0x040fe40000410000 */
[----:B------:R-:W-:Y:S02]  /*44c0*/  FMUL.FTZ R73, R164, R72 ;  /* 0x00000048a4497220 */ /* 0x000fe40000410000 */
[----:B------:R-:W-:Y:S01]  /*44d0*/  FADD.FTZ R210, R216, -R210 ;  /* 0x800000d2d8d27221 */ /* 0x000fe20000010000 */
[----:B------:R3:W-:Y:S01]  /*44e0*/  STG.E.128 [R82.64], R68 ;  /* 0x0000004452007986 */ /* 0x0007e2000c101d06 */
[----:B------:R-:W-:Y:S02]  /*44f0*/  FADD.FTZ R211, R218, -R211 ;  /* 0x800000d3dad37221 */ /* 0x000fe40000010000 */
[----:B------:R-:W-:-:S04]  /*4500*/  IMAD.WIDE.U32 R84, R177, R90, c[0x0][0x1d0] ;  /* 0x00007400b1547625 */ /* 0x000fc800078e005a */
[C---:B------:R-:W-:Y:S02]  /*4510*/  FMUL.FTZ R74, R164.reuse, R206 ;  /* 0x000000cea44a7220 */ /* 0x040fe40000410000 */
[----:B------:R-:W-:Y:S02]  /*4520*/  FMUL.FTZ R72, R164, R146 ;  /* 0x00000092a4487220 */ /* 0x000fe40000410000 */
[----:B------:R-:W-:Y:S02]  /*4530*/  FADD.FTZ R214, R220, -R214 ;  /* 0x800000d6dcd67221 */ /* 0x000fe40000010000 */
[----:B------:R-:W-:Y:S01]  /*4540*/  FADD.FTZ R213, R221, -R213 ;  /* 0x800000d5ddd57221 */ /* 0x000fe20000010000 */
[----:B------:R4:W-:Y:S01]  /*4550*/  STG.E.128 [R84.64], R72 ;  /* 0x0000004854007986 */ /* 0x0009e2000c101d06 */
[----:B------:R-:W-:Y:S02]  /*4560*/  FADD.FTZ R212, R222, -R212 ;  /* 0x800000d4ded47221 */ /* 0x000fe40000010000 */
[----:B0-----:R-:W-:-:S02]  /*4570*/  FMUL.FTZ R59, R164, R208 ;  /* 0x000000d0a43b7220 */ /* 0x001fc40000410000 */
[C---:B------:R-:W-:Y:S02]  /*4580*/  FMUL.FTZ R58, R164.reuse, R152 ;  /* 0x00000098a43a7220 */ /* 0x040fe40000410000 */
[C---:B------:R-:W-:Y:S02]  /*4590*/  FMUL.FTZ R57, R164.reuse, R207 ;  /* 0x000000cfa4397220 */ /* 0x040fe40000410000 */
[----:B------:R-:W-:Y:S02]  /*45a0*/  FMUL.FTZ R56, R164, R150 ;  /* 0x00000096a4387220 */ /* 0x000fe40000410000 */
[----:B------:R-:W-:-:S04]  /*45b0*/  IMAD.WIDE.U32 R76, R158, R90, c[0x0][0x1d0] ;  /* 0x000074009e4c7625 */ /* 0x000fc800078e005a */
[C---:B-1----:R-:W-:Y:S01]  /*45c0*/  FMUL.FTZ R63, R164.reuse, R215 ;  /* 0x000000d7a43f7220 */ /* 0x042fe20000410000 */
        /* <DEDUP_REMOVED lines=10> */
[----:B------:R-:W-:-:S04]  /*4670*/  IMAD.WIDE.U32 R80, R160, R90, c[0x0][0x1d0] ;  /* 0x00007400a0507625 */ /* 0x000fc800078e005a */
[C---:B---3--:R-:W-:Y:S01]  /*4680*/  FMUL.FTZ R71, R164.reuse, R223 ;  /* 0x000000dfa4477220 */ /* 0x048fe20000410000 */
[----:B------:R0:W-:Y:S01]  /*4690*/  STG.E.128 [R80.64], R64 ;  /* 0x0000004050007986 */ /* 0x0001e2000c101d06 */
[C---:B------:R-:W-:Y:S02]  /*46a0*/  FMUL.FTZ R70, R164.reuse, R212 ;  /* 0x000000d4a4467220 */ /* 0x040fe40000410000 */
[C---:B------:R-:W-:Y:S02]  /*46b0*/  FMUL.FTZ R69, R164.reuse, R213 ;  /* 0x000000d5a4457220 */ /* 0x040fe40000410000 */
[----:B------:R-:W-:Y:S02]  /*46c0*/  FMUL.FTZ R68, R164, R214 ;  /* 0x000000d6a4447220 */ /* 0x000fe40000410000 */
[----:B------:R-:W-:-:S04]  /*46d0*/  IMAD.WIDE.U32 R82, R161, R90, c[0x0][0x1d0] ;  /* 0x00007400a1527625 */ /* 0x000fc800078e005a */
[C---:B----4-:R-:W-:Y:S01]  /*46e0*/  FMUL.FTZ R75, R164.reuse, R89 ;  /* 0x00000059a44b7220 */ /* 0x050fe20000410000 */
        /* <DEDUP_REMOVED lines=8> */
.L_x_299:
        /* <DEDUP_REMOVED lines=70> */
.L_x_292:
[----:B------:R-:W-:Y:S01]  /*4bd0*/  IMAD R0, R86, 0x2800, R0 ;  /* 0x0000280056007824 */ /* 0x000fe200078e0200 */
[----:B-----5:R-:W-:-:S04]  /*4be0*/  MOV R79, 0x10 ;  /* 0x00000010004f7802 */ /* 0x020fc80000000f00 */
[C---:B------:R-:W-:Y:S01]  /*4bf0*/  IADD3 R68, R0.reuse, 0x400, RZ ;  /* 0x0000040000447810 */ /* 0x040fe20007ffe0ff */
[CC--:B------:R-:W-:Y:S01]  /*4c00*/  IMAD.WIDE.U32 R2, R0.reuse, R79.reuse, c[0x0][0x1c0] ;  /* 0x0000700000027625 */ /* 0x0c0fe200078e004f */
[C---:B------:R-:W-:Y:S02]  /*4c10*/  IADD3 R72, R0.reuse, 0x800, RZ ;  /* 0x0000080000487810 */ /* 0x040fe40007ffe0ff */
[C---:B------:R-:W-:Y:S01]  /*4c20*/  IADD3 R76, R0.reuse, 0xc00, RZ ;  /* 0x00000c00004c7810 */ /* 0x040fe20007ffe0ff */
[CC--:B------:R-:W-:Y:S01]  /*4c30*/  IMAD.WIDE.U32 R24, R0.reuse, R79.reuse, c[0x0][0x1c8] ;  /* 0x0000720000187625 */ /* 0x0c0fe200078e004f */
[----:B------:R0:W-:Y:S01]  /*4c40*/  STG.E.128 [R2.64], R56 ;  /* 0x0000003802007986 */ /* 0x0001e2000c101d06 */
[----:B------:R-:W-:Y:S02]  /*4c50*/  IADD3 R77, R0, 0x1000, RZ ;  /* 0x00001000004d7810 */ /* 0x000fe40007ffe0ff */
[CC--:B------:R-:W-:Y:S01]  /*4c60*/  IMAD.WIDE.U32 R26, R68.reuse, R79.reuse, c[0x0][0x1c0] ;  /* 0x00007000441a7625 */ /* 0x0c0fe200078e004f */
[----:B------:R-:W-:Y:S03]  /*4c70*/  STG.E.128 [R24.64], R60 ;  /* 0x0000003c18007986 */ /* 0x000fe6000c101d06 */
[-C--:B------:R-:W-:Y:S01]  /*4c80*/  IMAD.WIDE.U32 R68, R68, R79.reuse, c[0x0][0x1c8] ;  /* 0x0000720044447625 */ /* 0x080fe200078e004f */
[----:B------:R1:W-:Y:S03]  /*4c90*/  STG.E.128 [R26.64], R12 ;  /* 0x0000000c1a007986 */ /* 0x0003e6000c101d06 */
[CC--:B------:R-:W-:Y:S01]  /*4ca0*/  IMAD.WIDE.U32 R70, R72.reuse, R79.reuse, c[0x0][0x1c0] ;  /* 0x0000700048467625 */ /* 0x0c0fe200078e004f */
[----:B------:R2:W-:Y:S03]  /*4cb0*/  STG.E.128 [R68.64], R16 ;  /* 0x0000001044007986 */ /* 0x0005e6000c101d06 */
[-C--:B------:R-:W-:Y:S01]  /*4cc0*/  IMAD.WIDE.U32 R72, R72, R79.reuse, c[0x0][0x1c8] ;  /* 0x0000720048487625 */ /* 0x080fe200078e004f */
[----:B------:R-:W-:Y:S03]  /*4cd0*/  STG.E.128 [R70.64], R4 ;  /* 0x0000000446007986 */ /* 0x000fe6000c101d06 */
[CC--:B------:R-:W-:Y:S01]  /*4ce0*/  IMAD.WIDE.U32 R74, R76.reuse, R79.reuse, c[0x0][0x1c0] ;  /* 0x000070004c4a7625 */ /* 0x0c0fe200078e004f */
[----:B------:R3:W-:Y:S03]  /*4cf0*/  STG.E.128 [R72.64], R8 ;  /* 0x0000000848007986 */ /* 0x0007e6000c101d06 */
[----:B0-----:R-:W-:Y:S01]  /*4d00*/  IMAD.WIDE.U32 R2, R76, R79, c[0x0][0x1c8] ;  /* 0x000072004c027625 */ /* 0x001fe200078e004f */
[----:B------:R-:W-:Y:S01]  /*4d10*/  STG.E.128 [R74.64], R44 ;  /* 0x0000002c4a007986 */ /* 0x000fe2000c101d06 */
[----:B-1----:R-:W-:-:S02]  /*4d20*/  IADD3 R26, R0, 0x1400, RZ ;  /* 0x00001400001a7810 */ /* 0x002fc40007ffe0ff */
[CC--:B------:R-:W-:Y:S01]  /*4d30*/  IMAD.WIDE.U32 R24, R77.reuse, R79.reuse, c[0x0][0x1c0] ;  /* 0x000070004d187625 */ /* 0x0c0fe200078e004f */
[----:B------:R0:W-:Y:S01]  /*4d40*/  STG.E.128 [R2.64], R20 ;  /* 0x0000001402007986 */ /* 0x0001e2000c101d06 */
[----:B--2---:R-:W-:Y:S02]  /*4d50*/  IADD3 R16, R0, 0x1800, RZ ;  /* 0x0000180000107810 */ /* 0x004fe40007ffe0ff */
[-C--:B------:R-:W-:Y:S01]  /*4d60*/  IMAD.WIDE.U32 R12, R77, R79.reuse, c[0x0][0x1c8] ;  /* 0x000072004d0c7625 */ /* 0x080fe200078e004f */
[----:B------:R-:W-:Y:S03]  /*4d70*/  STG.E.128 [R24.64], R40 ;  /* 0x0000002818007986 */ /* 0x000fe6000c101d06 */
[----:B------:R-:W-:Y:S01]  /*4d80*/  IMAD.WIDE.U32 R14, R26, R79, c[0x0][0x1c0] ;  /* 0x000070001a0e7625 */ /* 0x000fe200078e004f */
[----:B------:R1:W-:Y:S01]  /*4d90*/  STG.E.128 [R12.64], R36 ;  /* 0x000000240c007986 */ /* 0x0003e2000c101d06 */
[----:B---3--:R-:W-:-:S02]  /*4da0*/  IADD3 R10, R0, 0x1c00, RZ ;  /* 0x00001c00000a7810 */ /* 0x008fc40007ffe0ff */
[CC--:B------:R-:W-:Y:S01]  /*4db0*/  IMAD.WIDE.U32 R6, R16.reuse, R79.reuse, c[0x0][0x1c0] ;  /* 0x0000700010067625 */ /* 0x0c0fe200078e004f */
[----:B------:R2:W-:Y:S03]  /*4dc0*/  STG.E.128 [R14.64], R48 ;  /* 0x000000300e007986 */ /* 0x0005e6000c101d06 */
[-C--:B------:R-:W-:Y:S01]  /*4dd0*/  IMAD.WIDE.U32 R8, R16, R79.reuse, c[0x0][0x1c8] ;  /* 0x0000720010087625 */ /* 0x080fe200078e004f */
[C---:B------:R-:W-:Y:S02]  /*4de0*/  IADD3 R16, R0.reuse, 0x2000, RZ ;  /* 0x0000200000107810 */ /* 0x040fe40007ffe0ff */
[----:B------:R-:W-:Y:S01]  /*4df0*/  IADD3 R0, R0, 0x2400, RZ ;  /* 0x0000240000007810 */ /* 0x000fe20007ffe0ff */
[----:B------:R-:W-:-:S04]  /*4e00*/  IMAD.WIDE.U32 R4, R26, R79, c[0x0][0x1c8] ;  /* 0x000072001a047625 */ /* 0x000fc800078e004f */
[CC--:B0-----:R-:W-:Y:S01]  /*4e10*/  IMAD.WIDE.U32 R2, R10.reuse, R79.reuse, c[0x0][0x1c0] ;  /* 0x000070000a027625 */ /* 0x0c1fe200078e004f */
[----:B------:R0:W-:Y:S03]  /*4e20*/  STG.E.128 [R4.64], R104 ;  /* 0x0000006804007986 */ /* 0x0001e6000c101d06 */
[-C--:B------:R-:W-:Y:S01]  /*4e30*/  IMAD.WIDE.U32 R10, R10, R79.reuse, c[0x0][0x1c8] ;  /* 0x000072000a0a7625 */ /* 0x080fe200078e004f */
[----:B------:R-:W-:Y:S03]  /*4e40*/  STG.E.128 [R6.64], R176 ;  /* 0x000000b006007986 */ /* 0x000fe6000c101d06 */
[CC--:B-1----:R-:W-:Y:S01]  /*4e50*/  IMAD.WIDE.U32 R12, R16.reuse, R79.reuse, c[0x0][0x1c0] ;  /* 0x00007000100c7625 */ /* 0x0c2fe200078e004f */
[----:B------:R-:W-:Y:S03]  /*4e60*/  STG.E.128 [R8.64], R32 ;  /* 0x0000002008007986 */ /* 0x000fe6000c101d06 */
[-C--:B--2---:R-:W-:Y:S01]  /*4e70*/  IMAD.WIDE.U32 R14, R16, R79.reuse, c[0x0][0x1c8] ;  /* 0x00007200100e7625 */ /* 0x084fe200078e004f */
[----:B------:R-:W-:Y:S03]  /*4e80*/  STG.E.128 [R2.64], R184 ;  /* 0x000000b802007986 */ /* 0x000fe6000c101d06 */
[CC--:B------:R-:W-:Y:S01]  /*4e90*/  IMAD.WIDE.U32 R16, R0.reuse, R79.reuse, c[0x0][0x1c0] ;  /* 0x0000700000107625 */ /* 0x0c0fe200078e004f */
[----:B------:R-:W-:Y:S03]  /*4ea0*/  STG.E.128 [R10.64], R64 ;  /* 0x000000400a007986 */ /* 0x000fe6000c101d06 */
[----:B0-----:R-:W-:Y:S01]  /*4eb0*/  IMAD.WIDE.U32 R4, R0, R79, c[0x0][0x1c8] ;  /* 0x0000720000047625 */ /* 0x001fe200078e004f */
[----:B------:R-:W-:Y:S04]  /*4ec0*/  STG.E.128 [R12.64], R188 ;  /* 0x000000bc0c007986 */ /* 0x000fe8000c101d06 */
[----:B------:R-:W-:Y:S04]  /*4ed0*/  STG.E.128 [R14.64], R28 ;  /* 0x0000001c0e007986 */ /* 0x000fe8000c101d06 */
[----:B------:R-:W-:Y:S04]  /*4ee0*/  STG.E.128 [R16.64], R192 ;  /* 0x000000c010007986 */ /* 0x000fe8000c101d06 */
[----:B------:R-:W-:Y:S01]  /*4ef0*/  STG.E.128 [R4.64], R52 ;  /* 0x0000003404007986 */ /* 0x000fe2000c101d06 */
[----:B------:R-:W-:Y:S05]  /*4f00*/  EXIT ;  /* 0x000000000000794d */ /* 0x000fea0003800000 */
.L_x_293:
[----:B------:R-:W-:Y:S02]  /*4f10*/  MOV R57, R239 ;  /* 0x000000ef00397202 */ /* 0x000fe40000000f00 */
[----:B------:R-:W-:-:S02]  /*4f20*/  MOV R59, 0x10 ;  /* 0x00000010003b7802 */ /* 0x000fc40000000f00 */
[----:B------:R-:W-:Y:S02]  /*4f30*/  MOV R243, 0x1f ;  /* 0x0000001f00f37802 */ /* 0x000fe40000000f00 */
[----:B------:R-:W-:Y:S02]  /*4f40*/  MOV R242, 0xffffffff ;  /* 0xffffffff00f27802 */ /* 0x000fe40000000f00 */
[----:B------:R-:W-:Y:S02]  /*4f50*/  MOV R56, 0x4f70 ;  /* 0x00004f7000387802 */ /* 0x000fe40000000f00 */
[----:B------:R-:W-:Y:S05]  /*4f60*/  CALL.REL.NOINC `($__internal_21_$__cuda_sm70_shflsync_down_p) ;  /* 0x0000046000007944 */ /* 0x000fea0003c00000 */
[----:B-1----:R-:W-:Y:S01]  /*4f70*/  MOV R240, R59 ;  /* 0x0000003b00f07202 */ /* 0x002fe20000000f00 */
[----:B------:R-:W-:Y:S05]  /*4f80*/  BRA `(.L_x_301) ;  /* 0xffffe6d000007947 */ /* 0x000fea000383ffff */
.L_x_294:
[----:B------:R-:W-:Y:S01]  /*4f90*/  HFMA2.MMA R59, -RZ, RZ, 0, 9.5367431640625e-07 ;  /* 0x00000010ff3b7435 */ /* 0x000fe200000001ff */
[----:B------:R-:W-:Y:S02]  /*4fa0*/  MOV R57, R58 ;  /* 0x0000003a00397202 */ /* 0x000fe40000000f00 */
[----:B------:R-:W-:Y:S02]  /*4fb0*/  MOV R243, 0x1f ;  /* 0x0000001f00f37802 */ /* 0x000fe40000000f00 */
[----:B------:R-:W-:-:S02]  /*4fc0*/  MOV R242, 0xffffffff ;  /* 0xffffffff00f27802 */ /* 0x000fc40000000f00 */
[----:B------:R-:W-:Y:S02]  /*4fd0*/  MOV R56, 0x4ff0 ;  /* 0x00004ff000387802 */ /* 0x000fe40000000f00 */
[----:B01----:R-:W-:Y:S05]  /*4fe0*/  CALL.REL.NOINC `($__internal_21_$__cuda_sm70_shflsync_down_p) ;  /* 0x000003e000007944 */ /* 0x003fea0003c00000 */
[----:B------:R-:W-:Y:S01]  /*4ff0*/  FADD.FTZ R239, R239, R240 ;  /* 0x000000f0efef7221 */ /* 0x000fe20000010000 */
[----:B------:R-:W-:Y:S01]  /*5000*/  MOV R243, 0x1f ;  /* 0x0000001f00f37802 */ /* 0x000fe20000000f00 */
[----:B-1----:R-:W-:Y:S01]  /*5010*/  FADD.FTZ R58, R58, R59 ;  /* 0x0000003b3a3a7221 */ /* 0x002fe20000010000 */
[----:B------:R-:W-:Y:S01]  /*5020*/  HFMA2.MMA R59, -RZ, RZ, 0, 4.76837158203125e-07 ;  /* 0x00000008ff3b7435 */ /* 0x000fe200000001ff */
[----:B------:R-:W-:Y:S02]  /*5030*/  MOV R242, 0xffffffff ;  /* 0xffffffff00f27802 */ /* 0x000fe40000000f00 */
[----:B------:R-:W-:Y:S02]  /*5040*/  MOV R57, R239 ;  /* 0x000000ef00397202 */ /* 0x000fe40000000f00 */
[----:B------:R-:W-:Y:S02]  /*5050*/  MOV R56, 0x5070 ;  /* 0x0000507000387802 */ /* 0x000fe40000000f00 */
[----:B------:R-:W-:Y:S05]  /*5060*/  CALL.REL.NOINC `($__internal_21_$__cuda_sm70_shflsync_down_p) ;  /* 0x0000036000007944 */ /* 0x000fea0003c00000 */
[----:B-1----:R-:W-:Y:S01]  /*5070*/  MOV R240, R59 ;  /* 0x0000003b00f07202 */ /* 0x002fe20000000f00 */
[----:B------:R-:W-:Y:S01]  /*5080*/  HFMA2.MMA R59, -RZ, RZ, 0, 4.76837158203125e-07 ;  /* 0x00000008ff3b7435 */ /* 0x000fe200000001ff */
[----:B------:R-:W-:-:S02]  /*5090*/  MOV R57, R58 ;  /* 0x0000003a00397202 */ /* 0x000fc40000000f00 */
[----:B------:R-:W-:Y:S02]  /*50a0*/  MOV R243, 0x1f ;  /* 0x0000001f00f37802 */ /* 0x000fe40000000f00 */
[----:B------:R-:W-:Y:S02]  /*50b0*/  MOV R242, 0xffffffff ;  /* 0xffffffff00f27802 */ /* 0x000fe40000000f00 */
[----:B------:R-:W-:Y:S02]  /*50c0*/  MOV R56, 0x50e0 ;  /* 0x000050e000387802 */ /* 0x000fe40000000f00 */
[----:B------:R-:W-:Y:S05]  /*50d0*/  CALL.REL.NOINC `($__internal_21_$__cuda_sm70_shflsync_down_p) ;  /* 0x000002f000007944 */ /* 0x000fea0003c00000 */
[----:B------:R-:W-:Y:S01]  /*50e0*/  FADD.FTZ R239, R240, R239 ;  /* 0x000000eff0ef7221 */ /* 0x000fe20000010000 */
[----:B------:R-:W-:Y:S01]  /*50f0*/  MOV R243, 0x1f ;  /* 0x0000001f00f37802 */ /* 0x000fe20000000f00 */
[----:B-1----:R-:W-:Y:S01]  /*5100*/  FADD.FTZ R58, R58, R59 ;  /* 0x0000003b3a3a7221 */ /* 0x002fe20000010000 */
[----:B------:R-:W-:Y:S01]  /*5110*/  HFMA2.MMA R59, -RZ, RZ, 0, 2.384185791015625e-07 ;  /* 0x00000004ff3b7435 */ /* 0x000fe200000001ff */
[----:B------:R-:W-:Y:S02]  /*5120*/  MOV R242, 0xffffffff ;  /* 0xffffffff00f27802 */ /* 0x000fe40000000f00 */
[----:B------:R-:W-:-:S02]  /*5130*/  MOV R57, R239 ;  /* 0x000000ef00397202 */ /* 0x000fc40000000f00 */
[----:B------:R-:W-:Y:S02]  /*5140*/  MOV R56, 0x5160 ;  /* 0x0000516000387802 */ /* 0x000fe40000000f00 */
[----:B------:R-:W-:Y:S05]  /*5150*/  CALL.REL.NOINC `($__internal_21_$__cuda_sm70_shflsync_down_p) ;  /* 0x0000027000007944 */ /* 0x000fea0003c00000 */
[----:B-1----:R-:W-:Y:S01]  /*5160*/  MOV R240, R59 ;  /* 0x0000003b00f07202 */ /* 0x002fe20000000f00 */
[----:B------:R-:W-:Y:S01]  /*5170*/  HFMA2.MMA R59, -RZ, RZ, 0, 2.384185791015625e-07 ;  /* 0x00000004ff3b7435 */ /* 0x000fe200000001ff */
[----:B------:R-:W-:Y:S02]  /*5180*/  MOV R57, R58 ;  /* 0x0000003a00397202 */ /* 0x000fe40000000f00 */
[----:B------:R-:W-:Y:S02]  /*5190*/  MOV R243, 0x1f ;  /* 0x0000001f00f37802 */ /* 0x000fe40000000f00 */
[----:B------:R-:W-:Y:S02]  /*51a0*/  MOV R242, 0xffffffff ;  /* 0xffffffff00f27802 */ /* 0x000fe40000000f00 */
[----:B------:R-:W-:Y:S02]  /*51b0*/  MOV R56, 0x51d0 ;  /* 0x000051d000387802 */ /* 0x000fe40000000f00 */
[----:B------:R-:W-:Y:S05]  /*51c0*/  CALL.REL.NOINC `($__internal_21_$__cuda_sm70_shflsync_down_p) ;  /* 0x0000020000007944 */ /* 0x000fea0003c00000 */
[----:B------:R-:W-:Y:S01]  /*51d0*/  FADD.FTZ R239, R240, R239 ;  /* 0x000000eff0ef7221 */ /* 0x000fe20000010000 */
[----:B------:R-:W-:Y:S01]  /*51e0*/  MOV R243, 0x1f ;  /* 0x0000001f00f37802 */ /* 0x000fe20000000f00 */
[----:B-1----:R-:W-:Y:S01]  /*51f0*/  FADD.FTZ R58, R58, R59 ;  /* 0x0000003b3a3a7221 */ /* 0x002fe20000010000 */
[----:B------:R-:W-:Y:S01]  /*5200*/  HFMA2.MMA R59, -RZ, RZ, 0, 1.1920928955078125e-07 ;  /* 0x00000002ff3b7435 */ /* 0x000fe200000001ff */
[----:B------:R-:W-:-:S02]  /*5210*/  MOV R242, 0xffffffff ;  /* 0xffffffff00f27802 */ /* 0x000fc40000000f00 */
[----:B------:R-:W-:Y:S02]  /*5220*/  MOV R57, R239 ;  /* 0x000000ef00397202 */ /* 0x000fe40000000f00 */
[----:B------:R-:W-:Y:S02]  /*5230*/  MOV R56, 0x5250 ;  /* 0x0000525000387802 */ /* 0x000fe40000000f00 */
[----:B------:R-:W-:Y:S05]  /*5240*/  CALL.REL.NOINC `($__internal_21_$__cuda_sm70_shflsync_down_p) ;  /* 0x0000018000007944 */ /* 0x000fea0003c00000 */
[----:B-1----:R-:W-:Y:S01]  /*5250*/  MOV R240, R59 ;  /* 0x0000003b00f07202 */ /* 0x002fe20000000f00 */
[----:B------:R-:W-:Y:S01]  /*5260*/  HFMA2.MMA R59, -RZ, RZ, 0, 1.1920928955078125e-07 ;  /* 0x00000002ff3b7435 */ /* 0x000fe200000001ff */
[----:B------:R-:W-:Y:S02]  /*5270*/  MOV R57, R58 ;  /* 0x0000003a00397202 */ /* 0x000fe40000000f00 */
[----:B------:R-:W-:Y:S02]  /*5280*/  MOV R243, 0x1f ;  /* 0x0000001f00f37802 */ /* 0x000fe40000000f00 */
[----:B------:R-:W-:Y:S02]  /*5290*/  MOV R242, 0xffffffff ;  /* 0xffffffff00f27802 */ /* 0x000fe40000000f00 */
[----:B------:R-:W-:-:S02]  /*52a0*/  MOV R56, 0x52c0 ;  /* 0x000052c000387802 */ /* 0x000fc40000000f00 */
[----:B------:R-:W-:Y:S05]  /*52b0*/  CALL.REL.NOINC `($__internal_21_$__cuda_sm70_shflsync_down_p) ;  /* 0x0000011000007944 */ /* 0x000fea0003c00000 */
[----:B------:R-:W-:Y:S01]  /*52c0*/  FADD.FTZ R239, R240, R239 ;  /* 0x000000eff0ef7221 */ /* 0x000fe20000010000 */
[----:B------:R-:W-:Y:S01]  /*52d0*/  MOV R243, 0x1f ;  /* 0x0000001f00f37802 */ /* 0x000fe20000000f00 */
[----:B-1----:R-:W-:Y:S01]  /*52e0*/  FADD.FTZ R58, R58, R59 ;  /* 0x0000003b3a3a7221 */ /* 0x002fe20000010000 */
[----:B------:R-:W-:Y:S01]  /*52f0*/  HFMA2.MMA R59, -RZ, RZ, 0, 5.9604644775390625e-08 ;  /* 0x00000001ff3b7435 */ /* 0x000fe200000001ff */
[----:B------:R-:W-:-:S02]  /*5300*/  MOV R242, 0xffffffff ;  /* 0xffffffff00f27802 */ /* 0x000fc40000000f00 */
[----:B------:R-:W-:Y:S02]  /*5310*/  MOV R57, R239 ;  /* 0x000000ef00397202 */ /* 0x000fe40000000f00 */
[----:B------:R-:W-:Y:S02]  /*5320*/  MOV R56, 0x5340 ;  /* 0x0000534000387802 */ /* 0x000fe40000000f00 */
[----:B------:R-:W-:Y:S05]  /*5330*/  CALL.REL.NOINC `($__internal_21_$__cuda_sm70_shflsync_down_p) ;  /* 0x0000009000007944 */ /* 0x000fea0003c00000 */
[----:B-1----:R-:W-:Y:S01]  /*5340*/  MOV R240, R59 ;  /* 0x0000003b00f07202 */ /* 0x002fe20000000f00 */
[----:B------:R-:W-:Y:S01]  /*5350*/  HFMA2.MMA R59, -RZ, RZ, 0, 5.9604644775390625e-08 ;  /* 0x00000001ff3b7435 */ /* 0x000fe200000001ff */
[----:B------:R-:W-:Y:S02]  /*5360*/  MOV R57, R58 ;  /* 0x0000003a00397202 */ /* 0x000fe40000000f00 */
[----:B------:R-:W-:Y:S02]  /*5370*/  MOV R243, 0x1f ;  /* 0x0000001f00f37802 */ /* 0x000fe40000000f00 */
[----:B------:R-:W-:Y:S02]  /*5380*/  MOV R242, 0xffffffff ;  /* 0xffffffff00f27802 */ /* 0x000fe40000000f00 */
[----:B------:R-:W-:-:S02]  /*5390*/  MOV R56, 0x53b0 ;  /* 0x000053b000387802 */ /* 0x000fc40000000f00 */
[----:B------:R-:W-:Y:S05]  /*53a0*/  CALL.REL.NOINC `($__internal_21_$__cuda_sm70_shflsync_down_p) ;  /* 0x0000002000007944 */ /* 0x000fea0003c00000 */
[----:B-1----:R-:W-:Y:S01]  /*53b0*/  MOV R57, R59 ;  /* 0x0000003b00397202 */ /* 0x002fe20000000f00 */
[----:B------:R-:W-:Y:S05]  /*53c0*/  BRA `(.L_x_302) ;  /* 0xffffe3b000007947 */ /* 0x000fea000383ffff */
        .weak           $__internal_21_$__cuda_sm70_shflsync_down_p
        .type           $__internal_21_$__cuda_sm70_shflsync_down_p,@function
        .size           $__internal_21_$__cuda_sm70_shflsync_down_p,(.L_x_3428 - $__internal_21_$__cuda_sm70_shflsync_down_p)
$__internal_21_$__cuda_sm70_shflsync_down_p:
[----:B------:R-:W-:Y:S04]  /*53d0*/  WARPSYNC R242 ;  /* 0x000000f200007348 */ /* 0x000fe80003800000 */
[----:B------:R0:W1:Y:S02]  /*53e0*/  SHFL.DOWN PT, R59, R57, R59, R243 ;  /* 0x0800003b393b7389 */ /* 0x00006400000e00f3 */
[----:B0-----:R-:W-:-:S06]  /*53f0*/  HFMA2.MMA R57, -RZ, RZ, 0, 0 ;  /* 0x00000000ff397435 */ /* 0x001fcc00000001ff */
[----:B------:R-:W-:Y:S05]  /*5400*/  RET.REL.NODEC R56 `(_ZN10layer_norm13ln_bwd_kernelINS_13Kernel_traitsI13__nv_bfloat16fS2_fjLj40960ELj4ELj1ELj8ELj16ENS_18Kernel_traits_baseILj40960ES2_fS2_fjLj256EEEEEEEvNS_9BwdParamsE) ;  /* 0xffffabf038007950 */ /* 0x000fea0003c3ffff */
.L_x_303:
        /* <DEDUP_REMOVED lines=15> */
.L_x_3428:


//--------------------- .text._ZN10layer_norm22ln_bwd_finalize_kernelINS_22Kernel_traits_finalizeILj40960E13__nv_bfloat16S2_S2_fjLj1024ELj4ENS_18Kernel_traits_baseILj40960ES2_S2_S2_fjLj1024EEEEEEEvNS_9BwdParamsE --------------------------
	.section	.text._ZN10layer_norm22ln_bwd_finalize_kernelINS_22Kernel_traits_finalizeILj40960E13__nv_bfloat16S2_S2_fjLj1024ELj4ENS_18Kernel_traits_baseILj40960ES2_S2_S2_fjLj1024EEEEEEEvNS_9BwdParamsE,"ax",@progbits
	.sectioninfo	@"SHI_REGISTERS=32"
	.align	128
        .global         _ZN10layer_norm22ln_bwd_finalize_kernelINS_22Kernel_traits_finalizeILj40960E13__nv_bfloat16S2_S2_fjLj1024ELj4ENS_18Kernel_traits_baseILj40960ES2_S2_S2_fjLj1024EEEEEEEvNS_9BwdParamsE
        .type           _ZN10layer_norm22ln_bwd_finalize_kernelINS_22Kernel_traits_finalizeILj40960E13__nv_bfloat16S2_S2_fjLj1024ELj4ENS_18Kernel_traits_baseILj40960ES2_S2_S2_fjLj1024EEEEEEEvNS_9BwdParamsE,@function
        .size           _ZN10layer_norm22ln_bwd_finalize_kernelINS_22Kernel_traits_finalizeILj40960E13__nv_bfloat16S2_S2_fjLj1024ELj4ENS_18Kernel_traits_baseILj40960ES2_S2_S2_fjLj1024EEEEEEEvNS_9BwdParamsE,(.L_x_3429 - _ZN10layer_norm22ln_bwd_finalize_kernelINS_22Kernel_traits_finalizeILj40960E13__nv_bfloat16S2_S2_fjLj1024ELj4ENS_18Kernel_traits_baseILj40960ES2_S2_S2_fjLj1024EEEEEEEvNS_9BwdParamsE)
        .other          _ZN10layer_norm22ln_bwd_finalize_kernelINS_22Kernel_traits_finalizeILj40960E13__nv_bfloat16S2_S2_fjLj1024ELj4ENS_18Kernel_traits_baseILj40960ES2_S2_S2_fjLj1024EEEEEEEvNS_9BwdParamsE,@"STO_CUDA_ENTRY STV_DEFAULT"
_ZN10layer_norm22ln_bwd_finalize_kernelINS_22Kernel_traits_finalizeILj40960E13__nv_bfloat16S2_S2_fjLj1024ELj4ENS_18Kernel_traits_baseILj40960ES2_S2_S2_fjLj1024EEEEEEEvNS_9BwdParamsE:
.text._ZN10layer_norm22ln_bwd_finalize_kernelINS_22Kernel_traits_finalizeILj40960E13__nv_bfloat16S2_S2_fjLj1024ELj4ENS_18Kernel_traits_baseILj40960ES2_S2_S2_fjLj1024EEEEEEEvNS_9BwdParamsE:
        /* <DEDUP_REMOVED lines=19> */
.L_x_316:
        /* <DEDUP_REMOVED lines=27> */
.L_x_308:
        /* <DEDUP_REMOVED lines=32> */
.L_x_307:
[----:B------:R-:W-:Y:S05]  /*04e0*/  BSYNC B1 ;  /* 0x0000000000017941 */ /* 0x000fea0003800000 */
.L_x_306:
        /* <DEDUP_REMOVED lines=22> */
.L_x_310:
[----:B------:R-:W-:Y:S05]  /*0650*/  BSYNC B1 ;  /* 0x0000000000017941 */ /* 0x000fea0003800000 */
.L_x_309:
        /* <DEDUP_REMOVED lines=10> */
.L_x_305:
[----:B------:R-:W-:Y:S05]  /*0700*/  BSYNC B0 ;  /* 0x0000000000007941 */ /* 0x000fea0003800000 */
.L_x_304:
        /* <DEDUP_REMOVED lines=11> */
.L_x_317:
        /* <DEDUP_REMOVED lines=18> */
.L_x_318:
[----:B------:R-:W-:Y:S01]  /*08e0*/  @!P1 SHF.R.U32.HI R2, RZ, 0x3, R0 ;  /* 0x00000003ff029819 */ /* 0x000fe20000011600 */
[----:B---3--:R-:W-:Y:S02]  /*08f0*/  FADD.FTZ R5, R5, R10 ;  /* 0x0000000a05057221 */ /* 0x008fe40000010000 */
[----:B--2---:R-:W-:Y:S01]  /*0900*/  FADD.FTZ R7, R7, R4 ;  /* 0x0000000407077221 */ /* 0x004fe20000010000 */
[----:B------:R-:W-:-:S05]  /*0910*/  @!P1 LOP3.LUT R2, R2, 0x1ffffffc, RZ, 0xc0, !PT ;  /* 0x1ffffffc02029812 */ /* 0x000fca00078ec0ff */
[----:B------:R2:W-:Y:S04]  /*0920*/  @!P1 STS [R2+0x2000], R5 ;  /* 0x0020000502009388 */ /* 0x0005e80000000800 */
[----:B------:R2:W-:Y:S02]  /*0930*/  @!P1 STS [R2+0x2080], R7 ;  /* 0x0020800702009388 */ /* 0x0005e40000000800 */
.L_x_311:
        /* <DEDUP_REMOVED lines=13> */
.L_x_315:
[----:B------:R-:W-:Y:S05]  /*0a10*/  BSYNC B0 ;  /* 0x0000000000007941 */ /* 0x000fea0003800000 */
.L_x_314:
[C---:B------:R-:W-:Y:S02]  /*0a20*/  ISETP.GT.U32.AND P1, PT, R18.reuse, -0xa001, PT ;  /* 0xffff5fff1200780c */ /* 0x040fe40003f24070 */
[----:B------:R-:W-:Y:S02]  /*0a30*/  IADD3 R18, R18, 0xa000, RZ ;  /* 0x0000a00012127810 */ /* 0x000fe40007ffe0ff */
[----:B------:R-:W-:-:S09]  /*0a40*/  IADD3 R19, R19, 0x5000, RZ ;  /* 0x0000500013137810 */ /* 0x000fd20007ffe0ff */
[----:B012---:R-:W-:Y:S05]  /*0a50*/  @P1 BRA `(.L_x_316) ;  /* 0xfffff6d000001947 */ /* 0x007fea000383ffff */
[----:B------:R-:W-:Y:S05]  /*0a60*/  EXIT ;  /* 0x000000000000794d */ /* 0x000fea0003800000 */
.L_x_312:
[----:B--2---:R-:W-:Y:S01]  /*0a70*/  IMAD.MOV.U32 R10, RZ, RZ, R4 ;  /* 0x000000ffff0a7224 */ /* 0x004fe200078e0004 */
[----:B------:R-:W-:Y:S01]  /*0a80*/  MOV R9, 0x1 ;  /* 0x0000000100097802 */ /* 0x000fe20000000f00 */
[----:B------:R-:W-:Y:S01]  /*0a90*/  IMAD.MOV.U32 R6, RZ, RZ, 0x1f ;  /* 0x0000001fff067424 */ /* 0x000fe200078e00ff */
[----:B------:R-:W-:Y:S02]  /*0aa0*/  MOV R11, 0xffffffff ;  /* 0xffffffff000b7802 */ /* 0x000fe40000000f00 */
[----:B------:R-:W-:Y:S02]  /*0ab0*/  MOV R2, 0xad0 ;  /* 0x00000ad000027802 */ /* 0x000fe40000000f00 */
[----:B01----:R-:W-:Y:S05]  /*0ac0*/  CALL.REL.NOINC `($__internal_22_$__cuda_sm70_shflsync_bfly_p) ;  /* 0x000003c000007944 */ /* 0x003fea0003c00000 */
[----:B-1----:R-:W-:Y:S01]  /*0ad0*/  IMAD.MOV.U32 R3, RZ, RZ, R6 ;  /* 0x000000ffff037224 */ /* 0x002fe200078e0006 */
[----:B0-----:R-:W-:Y:S05]  /*0ae0*/  BRA `(.L_x_317) ;  /* 0xfffffcd000007947 */ /* 0x001fea000383ffff */
.L_x_313:
[----:B------:R-:W-:Y:S01]  /*0af0*/  HFMA2.MMA R6, -RZ, RZ, 0, 1.847743988037109375e-06 ;  /* 0x0000001fff067435 */ /* 0x000fe200000001ff */
[----:B------:R-:W-:Y:S01]  /*0b00*/  MOV R10, R13 ;  /* 0x0000000d000a7202 */ /* 0x000fe20000000f00 */
[----:B------:R-:W-:Y:S01]  /*0b10*/  IMAD.MOV.U32 R9, RZ, RZ, 0x2 ;  /* 0x00000002ff097424 */ /* 0x000fe200078e00ff */
[----:B------:R-:W-:Y:S01]  /*0b20*/  MOV R2, 0xb50 ;  /* 0x00000b5000027802 */ /* 0x000fe20000000f00 */
[----:B------:R-:W-:-:S02]  /*0b30*/  IMAD.MOV.U32 R11, RZ, RZ, -0x1 ;  /* 0xffffffffff0b7424 */ /* 0x000fc400078e00ff */
[----:B012---:R-:W-:Y:S05]  /*0b40*/  CALL.REL.NOINC `($__internal_22_$__cuda_sm70_shflsync_bfly_p) ;  /* 0x0000034000007944 */ /* 0x007fea0003c00000 */
[----:B01----:R-:W-:Y:S01]  /*0b50*/  FADD.FTZ R10, R13, R6 ;  /* 0x000000060d0a7221 */ /* 0x003fe20000010000 */
[----:B------:R-:W-:Y:S01]  /*0b60*/  MOV R9, 0x4 ;  /* 0x0000000400097802 */ /* 0x000fe20000000f00 */
[----:B------:R-:W-:Y:S01]  /*0b70*/  IMAD.MOV.U32 R6, RZ, RZ, 0x1f ;  /* 0x0000001fff067424 */ /* 0x000fe200078e00ff */
[----:B------:R-:W-:-:S02]  /*0b80*/  MOV R11, 0xffffffff ;  /* 0xffffffff000b7802 */ /* 0x000fc40000000f00 */
[----:B------:R-:W-:Y:S02]  /*0b90*/  MOV R2, 0xbb0 ;  /* 0x00000bb000027802 */ /* 0x000fe40000000f00 */
[----:B------:R-:W-:Y:S05]  /*0ba0*/  CALL.REL.NOINC `($__internal_22_$__cuda_sm70_shflsync_bfly_p) ;  /* 0x000002e000007944 */ /* 0x000fea0003c00000 */
[----:B01----:R-:W-:Y:S01]  /*0bb0*/  FADD.FTZ R10, R10, R6 ;  /* 0x000000060a0a7221 */ /* 0x003fe20000010000 */
[----:B------:R-:W-:Y:S01]  /*0bc0*/  HFMA2.MMA R6, -RZ, RZ, 0, 1.847743988037109375e-06 ;  /* 0x0000001fff067435 */ /* 0x000fe200000001ff */
[----:B------:R-:W-:Y:S01]  /*0bd0*/  IMAD.MOV.U32 R9, RZ, RZ, 0x8 ;  /* 0x00000008ff097424 */ /* 0x000fe200078e00ff */
[----:B------:R-:W-:Y:S01]  /*0be0*/  MOV R2, 0xc10 ;  /* 0x00000c1000027802 */ /* 0x000fe20000000f00 */
[----:B------:R-:W-:-:S03]  /*0bf0*/  IMAD.MOV.U32 R11, RZ, RZ, -0x1 ;  /* 0xffffffffff0b7424 */ /* 0x000fc600078e00ff */
[----:B------:R-:W-:Y:S05]  /*0c00*/  CALL.REL.NOINC `($__internal_22_$__cuda_sm70_shflsync_bfly_p) ;  /* 0x0000028000007944 */ /* 0x000fea0003c00000 */
[----:B-1----:R-:W-:Y:S01]  /*0c10*/  FADD.FTZ R4, R10, R6 ;  /* 0x000000060a047221 */ /* 0x002fe20000010000 */
[----:B0-----:R-:W-:Y:S01]  /*0c20*/  MOV R9, 0x10 ;  /* 0x0000001000097802 */ /* 0x001fe20000000f00 */
[----:B------:R-:W-:Y:S01]  /*0c30*/  IMAD.MOV.U32 R6, RZ, RZ, 0x1f ;  /* 0x0000001fff067424 */ /* 0x000fe200078e00ff */
[----:B------:R-:W-:Y:S01]  /*0c40*/  MOV R11, 0xffffffff ;  /* 0xffffffff000b7802 */ /* 0x000fe20000000f00 */
[----:B------:R-:W-:Y:S01]  /*0c50*/  IMAD.MOV.U32 R10, RZ, RZ, R4 ;  /* 0x000000ffff0a7224 */ /* 0x000fe200078e0004 */
[----:B------:R-:W-:Y:S02]  /*0c60*/  MOV R2, 0xc80 ;  /* 0x00000c8000027802 */ /* 0x000fe40000000f00 */
[----:B------:R-:W-:Y:S05]  /*0c70*/  CALL.REL.NOINC `($__internal_22_$__cuda_sm70_shflsync_bfly_p) ;  /* 0x0000021000007944 */ /* 0x000fea0003c00000 */
[----:B0-----:R-:W-:Y:S01]  /*0c80*/  HFMA2.MMA R9, -RZ, RZ, 0, 5.9604644775390625e-08 ;  /* 0x00000001ff097435 */ /* 0x001fe200000001ff */
[----:B-1----:R-:W-:Y:S01]  /*0c90*/  MOV R7, R6 ;  /* 0x0000000600077202 */ /* 0x002fe20000000f00 */
[----:B------:R-:W-:Y:S01]  /*0ca0*/  IMAD.MOV.U32 R10, RZ, RZ, R5 ;  /* 0x000000ffff0a7224 */ /* 0x000fe200078e0005 */
[----:B------:R-:W-:Y:S01]  /*0cb0*/  MOV R6, 0x1f ;  /* 0x0000001f00067802 */ /* 0x000fe20000000f00 */
[----:B------:R-:W-:Y:S01]  /*0cc0*/  IMAD.MOV.U32 R11, RZ, RZ, -0x1 ;  /* 0xffffffffff0b7424 */ /* 0x000fe200078e00ff */
[----:B------:R-:W-:-:S02]  /*0cd0*/  MOV R2, 0xcf0 ;  /* 0x00000cf000027802 */ /* 0x000fc40000000f00 */
[----:B------:R-:W-:Y:S05]  /*0ce0*/  CALL.REL.NOINC `($__internal_22_$__cuda_sm70_shflsync_bfly_p) ;  /* 0x000001a000007944 */ /* 0x000fea0003c00000 */
[----:B0-----:R-:W-:Y:S01]  /*0cf0*/  HFMA2.MMA R9, -RZ, RZ, 0, 1.1920928955078125e-07 ;  /* 0x00000002ff097435 */ /* 0x001fe200000001ff */
[----:B-1----:R-:W-:Y:S01]  /*0d00*/  FADD.FTZ R10, R5, R6 ;  /* 0x00000006050a7221 */ /* 0x002fe20000010000 */
[----:B------:R-:W-:Y:S01]  /*0d10*/  MOV R6, 0x1f ;  /* 0x0000001f00067802 */ /* 0x000fe20000000f00 */
[----:B------:R-:W-:Y:S01]  /*0d20*/  IMAD.MOV.U32 R11, RZ, RZ, -0x1 ;  /* 0xffffffffff0b7424 */ /* 0x000fe200078e00ff */
[----:B------:R-:W-:-:S02]  /*0d30*/  MOV R2, 0xd50 ;  /* 0x00000d5000027802 */ /* 0x000fc40000000f00 */
[----:B------:R-:W-:Y:S05]  /*0d40*/  CALL.REL.NOINC `($__internal_22_$__cuda_sm70_shflsync_bfly_p) ;  /* 0x0000014000007944 */ /* 0x000fea0003c00000 */
[----:B0-----:R-:W-:Y:S01]  /*0d50*/  HFMA2.MMA R9, -RZ, RZ, 0, 2.384185791015625e-07 ;  /* 0x00000004ff097435 */ /* 0x001fe200000001ff */
[----:B-1----:R-:W-:Y:S01]  /*0d60*/  FADD.FTZ R10, R10, R6 ;  /* 0x000000060a0a7221 */ /* 0x002fe20000010000 */
[----:B------:R-:W-:Y:S01]  /*0d70*/  MOV R6, 0x1f ;  /* 0x0000001f00067802 */ /* 0x000fe20000000f00 */
[----:B------:R-:W-:Y:S01]  /*0d80*/  IMAD.MOV.U32 R11, RZ, RZ, -0x1 ;  /* 0xffffffffff0b7424 */ /* 0x000fe200078e00ff */
[----:B------:R-:W-:-:S02]  /*0d90*/  MOV R2, 0xdb0 ;  /* 0x00000db000027802 */ /* 0x000fc40000000f00 */
[----:B------:R-:W-:Y:S05]  /*0da0*/  CALL.REL.NOINC `($__internal_22_$__cuda_sm70_shflsync_bfly_p) ;  /* 0x000000e000007944 */ /* 0x000fea0003c00000 */
[----:B0-----:R-:W-:Y:S01]  /*0db0*/  HFMA2.MMA R9, -RZ, RZ, 0, 4.76837158203125e-07 ;  /* 0x00000008ff097435 */ /* 0x001fe200000001ff */
[----:B-1----:R-:W-:Y:S01]  /*0dc0*/  FADD.FTZ R10, R10, R6 ;  /* 0x000000060a0a7221 */ /* 0x002fe20000010000 */
[----:B------:R-:W-:Y:S01]  /*0dd0*/  MOV R6, 0x1f ;  /* 0x0000001f00067802 */ /* 0x000fe20000000f00 */
[----:B------:R-:W-:Y:S01]  /*0de0*/  IMAD.MOV.U32 R11, RZ, RZ, -0x1 ;  /* 0xffffffffff0b7424 */ /* 0x000fe200078e00ff */
[----:B------:R-:W-:-:S02]  /*0df0*/  MOV R2, 0xe10 ;  /* 0x00000e1000027802 */ /* 0x000fc40000000f00 */
[----:B------:R-:W-:Y:S05]  /*0e00*/  CALL.REL.NOINC `($__internal_22_$__cuda_sm70_shflsync_bfly_p) ;  /* 0x0000008000007944 */ /* 0x000fea0003c00000 */
[----:B0-----:R-:W-:Y:S01]  /*0e10*/  HFMA2.MMA R9, -RZ, RZ, 0, 9.5367431640625e-07 ;  /* 0x00000010ff097435 */ /* 0x001fe200000001ff */
[----:B-1----:R-:W-:Y:S01]  /*0e20*/  FADD.FTZ R10, R10, R6 ;  /* 0x000000060a0a7221 */ /* 0x002fe20000010000 */
[----:B------:R-:W-:Y:S01]  /*0e30*/  MOV R6, 0x1f ;  /* 0x0000001f00067802 */ /* 0x000fe20000000f00 */
[----:B------:R-:W-:Y:S01]  /*0e40*/  IMAD.MOV.U32 R11, RZ, RZ, -0x1 ;  /* 0xffffffffff0b7424 */ /* 0x000fe200078e00ff */
[----:B------:R-:W-:-:S02]  /*0e50*/  MOV R2, 0xe70 ;  /* 0x00000e7000027802 */ /* 0x000fc40000000f00 */
[----:B------:R-:W-:Y:S05]  /*0e60*/  CALL.REL.NOINC `($__internal_22_$__cuda_sm70_shflsync_bfly_p) ;  /* 0x0000002000007944 */ /* 0x000fea0003c00000 */
[----:B-1----:R-:W-:Y:S01]  /*0e70*/  MOV R5, R6 ;  /* 0x0000000600057202 */ /* 0x002fe20000000f00 */
[----:B0-----:R-:W-:Y:S05]  /*0e80*/  BRA `(.L_x_318) ;  /* 0xfffffa5000007947 */ /* 0x001fea000383ffff */
        .weak           $__internal_22_$__cuda_sm70_shflsync_bfly_p
        .type           $__internal_22_$__cuda_sm70_shflsync_bfly_p,@function
        .size           $__internal_22_$__cuda_sm70_shflsync_bfly_p,(.L_x_3429 - $__internal_22_$__cuda_sm70_shflsync_bfly_p)
$__internal_22_$__cuda_sm70_shflsync_bfly_p:
[----:B------:R-:W-:Y:S01]  /*0e90*/  HFMA2.MMA R3, -RZ, RZ, 0, 0 ;  /* 0x00000000ff037435 */ /* 0x000fe200000001ff */
[----:B------:R-:W-:Y:S04]  /*0ea0*/  WARPSYNC R11 ;  /* 0x0000000b00007348 */ /* 0x000fe80003800000 */
[----:B------:R0:W1:Y:S01]  /*0eb0*/  SHFL.BFLY PT, R6, R10, R9, R6 ;  /* 0x0c0000090a067389 */ /* 0x00006200000e0006 */
[----:B------:R-:W-:Y:S05]  /*0ec0*/  RET.REL.NODEC R2 `(_ZN10layer_norm22ln_bwd_finalize_kernelINS_22Kernel_traits_finalizeILj40960E13__nv_bfloat16S2_S2_fjLj1024ELj4ENS_18Kernel_traits_baseILj40960ES2_S2_S2_fjLj1024EEEEEEEvNS_9BwdParamsE) ;  /* 0xfffff13002007950 */ /* 0x000fea0003c3ffff */
.L_x_319:
        /* <DEDUP_REMOVED lines=11> */
.L_x_3429:


//--------------------- .text._ZN10layer_norm13ln_bwd_kernelINS_13Kernel_traitsI13__nv_bfloat16S2_S2_fjLj40960ELj4ELj1ELj8ELj16ENS_18Kernel_traits_baseILj40960ES2_S2_S2_fjLj256EEEEEEEvNS_9BwdParamsE --------------------------
	.section	.text._ZN10layer_norm13ln_bwd_kernelINS_13Kernel_traitsI13__nv_bfloat16S2_S2_fjLj40960ELj4ELj1ELj8ELj16ENS_18Kernel_traits_baseILj40960ES2_S2_S2_fjLj256EEEEEEEvNS_9BwdParamsE,"ax",@progbits
	.sectioninfo	@"SHI_REGISTERS=250"
	.align	128
        .global         _ZN10layer_norm13ln_bwd_kernelINS_13Kernel_traitsI13__nv_bfloat16S2_S2_fjLj40960ELj4ELj1ELj8ELj16ENS_18Kernel_traits_baseILj40960ES2_S2_S2_fjLj256EEEEEEEvNS_9BwdParamsE
        .type           _ZN10layer_norm13ln_bwd_kernelINS_13Kernel_traitsI13__nv_bfloat16S2_S2_fjLj40960ELj4ELj1ELj8ELj16ENS_18Kernel_traits_baseILj40960ES2_S2_S2_fjLj256EEEEEEEvNS_9BwdParamsE,@function
        .size           _ZN10layer_norm13ln_bwd_kernelINS_13Kernel_traitsI13__nv_bfloat16S2_S2_fjLj40960ELj4ELj1ELj8ELj16ENS_18Kernel_traits_baseILj40960ES2_S2_S2_fjLj256EEEEEEEvNS_9BwdParamsE,(.L_x_3430 - _ZN10layer_norm13ln_bwd_kernelINS_13Kernel_traitsI13__nv_bfloat16S2_S2_fjLj40960ELj4ELj1ELj8ELj16ENS_18Kernel_traits_baseILj40960ES2_S2_S2_fjLj256EEEEEEEvNS_9BwdParamsE)
        .other          _ZN10layer_norm13ln_bwd_kernelINS_13Kernel_traitsI13__nv_bfloat16S2_S2_fjLj40960ELj4ELj1ELj8ELj16ENS_18Kernel_traits_baseILj40960ES2_S2_S2_fjLj256EEEEEEEvNS_9BwdParamsE,@"STO_CUDA_ENTRY STV_DEFAULT"
_ZN10layer_norm13ln_bwd_kernelINS_13Kernel_traitsI13__nv_bfloat16S2_S2_fjLj40960ELj4ELj1ELj8ELj16ENS_18Kernel_traits_baseILj40960ES2_S2_S2_fjLj256EEEEEEEvNS_9BwdParamsE:
.text._ZN10layer_norm13ln_bwd_kernelINS_13Kernel_traitsI13__nv_bfloat16S2_S2_fjLj40960ELj4ELj1ELj8ELj16ENS_18Kernel_traits_baseILj40960ES2_S2_S2_fjLj256EEEEEEEvNS_9BwdParamsE:
        /* <DEDUP_REMOVED lines=18> */
[----:B------:R-:W-:Y:S01]  /*0120*/  @P0 LEA R28, P1, R3, c[0x0][0x198], 0x4 ;  /* 0x00006600031c0a11 */ /* 0x000fe200078220ff */
[-C--:B------:R-:W-:Y:S01]  /*0130*/  @P0 IMAD.WIDE.U32 R22, R22, R31.reuse, c[0x0][0x198] ;  /* 0x0000660016160625 */ /* 0x080fe200078e001f */
[----:B------:R-:W-:Y:S01]  /*0140*/  LEA.HI R96, R7, R2, RZ, 0x18 ;  /* 0x0000000207607211 */ /* 0x000fe200078fc0ff */
[----:B------:R0:W5:Y:S01]  /*0150*/  @P0 LDG.E.128 R16, [R20.64] ;  /* 0x0000000614100981 */ /* 0x000162000c1e1d00 */
[----:B------:R-:W-:Y:S01]  /*0160*/  @P0 LEA.HI.X R29, R3, c[0x0][0x19c], RZ, 0x4, P1 ;  /* 0x00006700031d0a11 */ /* 0x000fe200008f24ff */
[-C--:B------:R-:W-:Y:S01]  /*0170*/  @P0 IMAD.WIDE.U32 R24, R24, R31.reuse, c[0x0][0x198] ;  /* 0x0000660018180625 */ /* 0x080fe200078e001f */
[----:B------:R-:W-:Y:S01]  /*0180*/  MOV R0, R96 ;  /* 0x0000006000007202 */ /* 0x000fe20000000f00 */
        /* <DEDUP_REMOVED lines=28> */
[----:B------:R-:W-:Y:S01]  /*0350*/  CS2R R38, SRZ ;  /* 0x0000000000267805 */ /* 0x000fe2000001ff00 */
[----:B------:R-:W-:Y:S01]  /*0360*/  CS2R R36, SRZ ;  /* 0x0000000000247805 */ /* 0x000fe2000001ff00 */
[----:B-1----:R-:W-:Y:S01]  /*0370*/  CS2R R22, SRZ ;  /* 0x0000000000167805 */ /* 0x002fe2000001ff00 */
[----:B0-----:R-:W-:Y:S01]  /*0380*/  CS2R R20, SRZ ;  /* 0x0000000000147805 */ /* 0x001fe2000001ff00 */
        /* <DEDUP_REMOVED lines=15> */
[----:B----4-:R-:W-:Y:S01]  /*0480*/  IMAD.WIDE.U32 R20, R3, R31, c[0x0][0x190] ;  /* 0x0000640003147625 */ /* 0x010fe200078e001f */
[--C-:B-----5:R-:W-:Y:S01]  /*0490*/  PRMT R172, RZ, 0x5410, R32.reuse ;  /* 0x00005410ffac7816 */ /* 0x120fe20000000020 */
[----:B------:R-:W-:Y:S01]  /*04a0*/  CS2R R138, SRZ ;  /* 0x00000000008a7805 */ /* 0x000fe2000001ff00 */
[----:B------:R-:W-:Y:S01]  /*04b0*/  PRMT R171, RZ, 0x7610, R32 ;  /* 0x00007610ffab7816 */ /* 0x000fe20000000020 */
[----:B------:R-:W-:Y:S01]  /*04c0*/  CS2R R22, SRZ ;  /* 0x0000000000167805 */ /* 0x000fe2000001ff00 */
[----:B------:R0:W5:Y:S01]  /*04d0*/  LDG.E.128 R56, [R20.64] ;  /* 0x0000000614387981 */ /* 0x000162000c1e1d00 */
[--C-:B------:R-:W-:Y:S01]  /*04e0*/  PRMT R170, RZ, 0x5410, R33.reuse ;  /* 0x00005410ffaa7816 */ /* 0x100fe20000000021 */
[----:B------:R-:W-:Y:S01]  /*04f0*/  CS2R R24, SRZ ;  /* 0x0000000000187805 */ /* 0x000fe2000001ff00 */
[----:B------:R-:W-:Y:S01]  /*0500*/  PRMT R169, RZ, 0x7610, R33 ;  /* 0x00007610ffa97816 */ /* 0x000fe20000000021 */
[----:B------:R0:W5:Y:S01]  /*0510*/  LDG.E.128 R60, [R20.64+0x4000] ;  /* 0x00400006143c7981 */ /* 0x000162000c1e1d00 */
        /* <DEDUP_REMOVED lines=21> */
[----:B0-----:R-:W-:Y:S01]  /*0670*/  CS2R R20, SRZ ;  /* 0x0000000000147805 */ /* 0x001fe2000001ff00 */
        /* <DEDUP_REMOVED lines=49> */
[----:B------:R-:W-:-:S02]  /*0990*/  PRMT R174, RZ, 0x7610, R52 ;  /* 0x00007610ffae7816 */ /* 0x000fc40000000034 */
[--C-:B------:R-:W-:Y:S02]  /*09a0*/  PRMT R173, RZ, 0x5410, R53.reuse ;  /* 0x00005410ffad7816 */ /* 0x100fe40000000035 */
[----:B------:R-:W-:Y:S02]  /*09b0*/  PRMT R177, RZ, 0x7610, R53 ;  /* 0x00007610ffb17816 */ /* 0x000fe40000000035 */
[--C-:B------:R-:W-:Y:S02]  /*09c0*/  PRMT R176, RZ, 0x5410, R54.reuse ;  /* 0x00005410ffb07816 */ /* 0x100fe40000000036 */
[----:B------:R-:W-:Y:S02]  /*09d0*/  PRMT R179, RZ, 0x7610, R54 ;  /* 0x00007610ffb37816 */ /* 0x000fe40000000036 */
[--C-:B------:R-:W-:Y:S02]  /*09e0*/  PRMT R178, RZ, 0x5410, R55.reuse ;  /* 0x00005410ffb27816 */ /* 0x100fe40000000037 */
[----:B------:R-:W-:-:S02]  /*09f0*/  PRMT R180, RZ, 0x7610, R55 ;  /* 0x00007610ffb47816 */ /* 0x000fc40000000037 */
.L_x_328:
[----:B------:R-:W-:Y:S01]  /*0a00*/  ISETP.NE.U32.AND P0, PT, RZ, c[0x0][0x178], PT ;  /* 0x00005e00ff007a0c */ /* 0x000fe20003f05070 */
[----:B------:R-:W-:Y:S01]  /*0a10*/  IMAD R189, R0, 0x1400, R3 ;  /* 0x0000140000bd7824 */ /* 0x000fe200078e0203 */
[----:B------:R-:W-:-:S02]  /*0a20*/  HFMA2.MMA R194, -RZ, RZ, 0, 9.5367431640625e-07 ;  /* 0x00000010ffc27435 */ /* 0x000fc400000001ff */
[----:B------:R-:W-:Y:S02]  /*0a30*/  ISETP.NE.AND.EX P0, PT, RZ, c[0x0][0x17c], PT, P0 ;  /* 0x00005f00ff007a0c */ /* 0x000fe40003f05300 */
[----:B------:R-:W-:-:S11]  /*0a40*/  IADD3 R93, R189, 0x400, RZ ;  /* 0x00000400bd5d7810 */ /* 0x000fd60007ffe0ff */
[----:B------:R-:W-:-:S05]  /*0a50*/  @P0 IMAD.WIDE.U32 R52, R93, R194, c[0x0][0x178] ;  /* 0x00005e005d340625 */ /* 0x000fca00078e00c2 */
[----:B------:R0:W2:Y:S01]  /*0a60*/  @P0 LDG.E.128 R100, [R52.64] ;  /* 0x0000000634640981 */ /* 0x0000a2000c1e1d00 */
[----:B------:R-:W-:-:S05]  /*0a70*/  IADD3 R79, R189, 0x800, RZ ;  /* 0x00000800bd4f7810 */ /* 0x000fca0007ffe0ff */
[----:B------:R-:W-:-:S06]  /*0a80*/  @P0 IMAD.WIDE.U32 R88, R79, R194, c[0x0][0x178] ;  /* 0x00005e004f580625 */ /* 0x000fcc00078e00c2 */
[----:B------:R-:W3:Y:S01]  /*0a90*/  @P0 LDG.E.128 R88, [R88.64] ;  /* 0x0000000658580981 */ /* 0x000ee2000c1e1d00 */
[----:B------:R-:W-:-:S05]  /*0aa0*/  IADD3 R183, R189, 0xc00, RZ ;  /* 0x00000c00bdb77810 */ /* 0x000fca0007ffe0ff */
[----:B------:R-:W-:-:S06]  /*0ab0*/  @P0 IMAD.WIDE.U32 R96, R183, R194, c[0x0][0x178] ;  /* 0x00005e00b7600625 */ /* 0x000fcc00078e00c2 */
[----:B------:R-:W4:Y:S01]  /*0ac0*/  @P0 LDG.E.128 R96, [R96.64] ;  /* 0x0000000660600981 */ /* 0x000f22000c1e1d00 */
[----:B------:R-:W-:-:S06]  /*0ad0*/  @P0 IMAD.WIDE.U32 R80, R189, R194, c[0x0][0x178] ;  /* 0x00005e00bd500625 */ /* 0x000fcc00078e00c2 */
[----:B------:R-:W2:Y:S01]  /*0ae0*/  @P0 LDG.E.128 R80, [R80.64] ;  /* 0x0000000650500981 */ /* 0x000ea2000c1e1d00 */
[----:B------:R-:W-:Y:S01]  /*0af0*/  @!P0 IMAD.WIDE.U32 R76, R93, R194, c[0x0][0x170] ;  /* 0x00005c005d4c8625 */ /* 0x000fe200078e00c2 */
[----:B------:R-:W-:Y:S02]  /*0b00*/  MOV R85, 0x4 ;  /* 0x0000000400557802 */ /* 0x000fe40000000f00 */
[----:B------:R-:W-:-:S03]  /*0b10*/  @P0 MOV R215, RZ ;  /* 0x000000ff00d70202 */ /* 0x000fc60000000f00 */
[----:B------:R-:W-:Y:S01]  /*0b20*/  @!P0 IMAD.WIDE R86, R0, R85, c[0x0][0x180] ;  /* 0x0000600000568625 */ /* 0x000fe200078e0255 */
[----:B------:R-:W-:-:S03]  /*0b30*/  IADD3 R201, R189, 0x1000, RZ ;  /* 0x00001000bdc97810 */ /* 0x000fc60007ffe0ff */
[----:B------:R-:W-:Y:S01]  /*0b40*/  IMAD.WIDE R84, R0, R85, c[0x0][0x188] ;  /* 0x0000620000547625 */ /* 0x000fe200078e0255 */
[----:B------:R1:W2:Y:S03]  /*0b50*/  @!P0 LDG.E R215, [R86.64] ;  /* 0x0000000656d78981 */ /* 0x0002a6000c1e1900 */
[-C--:B0-----:R-:W-:Y:S01]  /*0b60*/  @P0 IMAD.WIDE.U32 R52, R201, R194.reuse, c[0x0][0x178] ;  /* 0x00005e00c9340625 */ /* 0x081fe200078e00c2 */
[----:B------:R0:W2:Y:S05]  /*0b70*/  LDG.E R181, [R84.64] ;  /* 0x0000000654b57981 */ /* 0x0000aa000c1e1900 */
[----:B------:R-:W2:Y:S01]  /*0b80*/  @P0 LDG.E.128 R52, [R52.64] ;  /* 0x0000000634340981 */ /* 0x000ea2000c1e1d00 */
[----:B------:R-:W-:-:S04]  /*0b90*/  @!P0 IMAD.WIDE.U32 R186, R79, R194, c[0x0][0x170] ;  /* 0x00005c004fba8625 */ /* 0x000fc800078e00c2 */
[----:B------:R-:W-:-:S06]  /*0ba0*/  IMAD.WIDE.U32 R92, R93, R194, c[0x0][0x1b8] ;  /* 0x00006e005d5c7625 */ /* 0x000fcc00078e00c2 */
[----:B------:R-:W2:Y:S04]  /*0bb0*/  LDG.E.128 R92, [R92.64] ;  /* 0x000000065c5c7981 */ /* 0x000ea8000c1e1d00 */
[----:B------:R0:W2:Y:S04]  /*0bc0*/  @!P0 LDG.E.128 R100, [R76.64] ;  /* 0x000000064c648981 */ /* 0x0000a8000c1e1d00 */
[----:B------:R1:W3:Y:S01]  /*0bd0*/  @!P0 LDG.E.128 R88, [R186.64] ;  /* 0x00000006ba588981 */ /* 0x0002e2000c1e1d00 */
[----:B0-----:R-:W-:-:S06]  /*0be0*/  IMAD.WIDE.U32 R76, R79, R194, c[0x0][0x1b8] ;  /* 0x00006e004f4c7625 */ /* 0x001fcc00078e00c2 */
[----:B------:R-:W3:Y:S01]  /*0bf0*/  LDG.E.128 R76, [R76.64] ;  /* 0x000000064c4c7981 */ /* 0x000ee2000c1e1d00 */
[----:B------:R-:W-:-:S05]  /*0c00*/  @!P0 IMAD.WIDE.U32 R184, R183, R194, c[0x0][0x170] ;  /* 0x00005c00b7b88625 */ /* 0x000fca00078e00c2 */
[----:B------:R0:W4:Y:S01]  /*0c10*/  @!P0 LDG.E.128 R96, [R184.64] ;  /* 0x00000006b8608981 */ /* 0x000122000c1e1d00 */
[----:B------:R-:W-:-:S06]  /*0c20*/  IMAD.WIDE.U32 R84, R183, R194, c[0x0][0x1b8] ;  /* 0x00006e00b7547625 */ /* 0x000fcc00078e00c2 */
[----:B-1----:R-:W3:Y:S01]  /*0c30*/  LDG.E.128 R84, [R84.64] ;  /* 0x0000000654547981 */ /* 0x002ee2000c1e1d00 */
[----:B------:R-:W-:-:S05]  /*0c40*/  @!P0 IMAD.WIDE.U32 R182, R189, R194, c[0x0][0x170] ;  /* 0x00005c00bdb68625 */ /* 0x000fca00078e00c2 */
[----:B------:R1:W3:Y:S01]  /*0c50*/  @!P0 LDG.E.128 R80, [R182.64] ;  /* 0x00000006b6508981 */ /* 0x0002e2000c1e1d00 */
[--C-:B-----5:R-:W-:Y:S02]  /*0c60*/  PRMT R192, RZ, 0x5410, R60.reuse ;  /* 0x00005410ffc07816 */ /* 0x120fe4000000003c */
[----:B------:R-:W-:Y:S02]  /*0c70*/  PRMT R190, RZ, 0x7610, R60 ;  /* 0x00007610ffbe7816 */ /* 0x000fe4000000003c */
[----:B------:R-:W2:Y:S01]  /*0c80*/  @P0 MUFU.RCP R198, R192 ;  /* 0x000000c000c60308 */ /* 0x000ea20000001000 */
[----:B-1----:R-:W-:-:S07]  /*0c90*/  IMAD.WIDE.U32 R182, R189, R194, c[0x0][0x1b8] ;  /* 0x00006e00bdb67625 */ /* 0x002fce00078e00c2 */
[----:B------:R-:W1:Y:S01]  /*0ca0*/  @P0 MUFU.RCP R202, R190 ;  /* 0x000000be00ca0308 */ /* 0x000e620000001000 */
[----:B0-----:R-:W-:-:S07]  /*0cb0*/  PRMT R184, RZ, 0x5410, R62 ;  /* 0x00005410ffb87816 */ /* 0x001fce000000003e */
[----:B------:R-:W0:Y:S01]  /*0cc0*/  @P0 MUFU.RCP R208, R184 ;  /* 0x000000b800d00308 */ /* 0x000e220000001000 */
[----:B------:R-:W-:-:S07]  /*0cd0*/  PRMT R188, RZ, 0x5410, R61 ;  /* 0x00005410ffbc7816 */ /* 0x000fce000000003d */
[----:B------:R-:W0:Y:S01]  /*0ce0*/  @P0 MUFU.RCP R204, R188 ;  /* 0x000000bc00cc0308 */ /* 0x000e220000001000 */
[----:B------:R-:W-:Y:S02]  /*0cf0*/  PRMT R186, RZ, 0x7610, R61 ;  /* 0x00007610ffba7816 */ /* 0x000fe4000000003d */
[--C-:B------:R-:W-:Y:S02]  /*0d00*/  PRMT R203, RZ, 0x7610, R63.reuse ;  /* 0x00007610ffcb7816 */ /* 0x100fe4000000003f */
[----:B------:R-:W-:Y:S02]  /*0d10*/  PRMT R200, RZ, 0x7610, R62 ;  /* 0x00007610ffc87816 */ /* 0x000fe4000000003e */
[----:B------:R-:W-:Y:S01]  /*0d20*/  PRMT R196, RZ, 0x5410, R63 ;  /* 0x00005410ffc47816 */ /* 0x000fe2000000003f */
[----:B------:R-:W-:Y:S08]  /*0d30*/  @P0 MUFU.RCP R206, R186 ;  /* 0x000000ba00ce0308 */ /* 0x000ff00000001000 */
[----:B------:R-:W-:Y:S08]  /*0d40*/  @P0 MUFU.RCP R214, R203 ;  /* 0x000000cb00d60308 */ /* 0x000ff00000001000 */
[----:B------:R-:W-:Y:S08]  /*0d50*/  @P0 MUFU.RCP R210, R200 ;  /* 0x000000c800d20308 */ /* 0x000ff00000001000 */
[----:B------:R-:W-:Y:S01]  /*0d60*/  @P0 MUFU.RCP R212, R196 ;  /* 0x000000c400d40308 */ /* 0x000fe20000001000 */
[----:B--2---:R-:W-:-:S02]  /*0d70*/  PRMT R199, RZ, 0x5410, R100 ;  /* 0x00005410ffc77816 */ /* 0x004fc40000000064 */
[----:B------:R-:W-:Y:S02]  /*0d80*/  PRMT R216, RZ, 0x7610, R100 ;  /* 0x00007610ffd87816 */ /* 0x000fe40000000064 */
[--C-:B------:R-:W-:Y:S02]  /*0d90*/  PRMT R205, RZ, 0x5410, R101.reuse ;  /* 0x00005410ffcd7816 */ /* 0x100fe40000000065 */
[----:B------:R-:W-:Y:S02]  /*0da0*/  PRMT R218, RZ, 0x7610, R101 ;  /* 0x00007610ffda7816 */ /* 0x000fe40000000065 */
[--C-:B------:R-:W-:Y:S02]  /*0db0*/  PRMT R207, RZ, 0x5410, R102.reuse ;  /* 0x00005410ffcf7816 */ /* 0x100fe40000000066 */
[----:B------:R-:W-:Y:S02]  /*0dc0*/  PRMT R220, RZ, 0x7610, R102 ;  /* 0x00007610ffdc7816 */ /* 0x000fe40000000066 */
[----:B------:R-:W-:-:S02]  /*0dd0*/  PRMT R209, RZ, 0x5410, R103 ;  /* 0x00005410ffd17816 */ /* 0x000fc40000000067 */
[----:B------:R-:W-:Y:S02]  /*0de0*/  PRMT R222, RZ, 0x7610, R103 ;  /* 0x00007610ffde7816 */ /* 0x000fe40000000067 */
[----:B------:R2:W4:Y:S01]  /*0df0*/  LDG.E.128 R100, [R182.64] ;  /* 0x00000006b6647981 */ /* 0x000522000c1e1d00 */
[----:B------:R-:W-:Y:S02]  /*0e00*/  @P0 FADD.FTZ R197, -R164, R199 ;  /* 0x000000c7a4c50221 */ /* 0x000fe40000010100 */
[----:B------:R-:W-:Y:S02]  /*0e10*/  @P0 FADD.FTZ R195, -R163, R216 ;  /* 0x000000d8a3c30221 */ /* 0x000fe40000010100 */
[----:B------:R-:W-:Y:S02]  /*0e20*/  @P0 FMUL.FTZ R197, R197, R198 ;  /* 0x000000c6c5c50220 */ /* 0x000fe40000410000 */
[----:B------:R-:W-:Y:S02]  /*0e30*/  @!P0 FADD.FTZ R198, R216, -R215 ;  /* 0x800000d7d8c68221 */ /* 0x000fe40000010000 */
[----:B-1----:R-:W-:-:S02]  /*0e40*/  @P0 FMUL.FTZ R195, R195, R202 ;  /* 0x000000cac3c30220 */ /* 0x002fc40000410000 */
[----:B--2---:R-:W-:Y:S02]  /*0e50*/  @!P0 FADD.FTZ R182, R199, -R215 ;  /* 0x800000d7c7b68221 */ /* 0x004fe40000010000 */
[----:B------:R-:W-:Y:S02]  /*0e60*/  @!P0 FMUL.FTZ R195, R181, R198 ;  /* 0x000000c6b5c38220 */ /* 0x000fe40000410000 */
[----:B------:R-:W-:-:S05]  /*0e70*/  @!P0 IMAD.WIDE.U32 R198, R201, R194, c[0x0][0x170] ;  /* 0x00005c00c9c68625 */ /* 0x000fca00078e00c2 */
[----:B------:R1:W2:Y:S01]  /*0e80*/  @!P0 LDG.E.128 R52, [R198.64] ;  /* 0x00000006c6348981 */ /* 0x0002a2000c1e1d00 */
[----:B------:R-:W-:-:S04]  /*0e90*/  @P0 FADD.FTZ R189, -R160, R207 ;  /* 0x000000cfa0bd0221 */ /* 0x000fc80000010100 */
[----:B0-----:R-:W-:Y:S01]  /*0ea0*/  @P0 FMUL.FTZ R189, R189, R208 ;  /* 0x000000d0bdbd0220 */ /* 0x001fe20000410000 */
[----:B------:R-:W-:Y:S01]  /*0eb0*/  PRMT R208, RZ, 0x5410, R64 ;  /* 0x00005410ffd07816 */ /* 0x000fe20000000040 */
[----:B------:R-:W-:Y:S02]  /*0ec0*/  @P0 FADD.FTZ R193, -R162, R205 ;  /* 0x000000cda2c10221 */ /* 0x000fe40000010100 */
[----:B------:R-:W-:Y:S02]  /*0ed0*/  @!P0 FADD.FTZ R202, R205, -R215 ;  /* 0x800000d7cdca8221 */ /* 0x000fe40000010000 */
[----:B------:R-:W0:Y:S01]  /*0ee0*/  @P0 MUFU.RCP R205, R208 ;  /* 0x000000d000cd0308 */ /* 0x000e220000001000 */
[----:B------:R-:W-:Y:S02]  /*0ef0*/  @!P0 FMUL.FTZ R197, R181, R182 ;  /* 0x000000b6b5c58220 */ /* 0x000fe40000410000 */
[----:B------:R-:W-:Y:S01]  /*0f00*/  @!P0 FADD.FTZ R182, R207, -R215 ;  /* 0x800000d7cfb68221 */ /* 0x000fe20000010000 */
[----:B---3--:R-:W-:Y:S01]  /*0f10*/  PRMT R217, RZ, 0x5410, R88 ;  /* 0x00005410ffd97816 */ /* 0x008fe20000000058 */
[----:B------:R-:W-:-:S02]  /*0f20*/  @P0 FMUL.FTZ R193, R193, R204 ;  /* 0x000000ccc1c10220 */ /* 0x000fc40000410000 */
[----:B------:R-:W-:Y:S02]  /*0f30*/  @!P0 FMUL.FTZ R193, R181, R202 ;  /* 0x000000cab5c18220 */ /* 0x000fe40000410000 */
[----:B------:R-:W-:Y:S01]  /*0f40*/  @!P0 FMUL.FTZ R189, R181, R182 ;  /* 0x000000b6b5bd8220 */ /* 0x000fe20000410000 */
[----:B------:R-:W-:Y:S01]  /*0f50*/  PRMT R219, RZ, 0x5410, R89 ;  /* 0x00005410ffdb7816 */ /* 0x000fe20000000059 */
[----:B------:R-:W-:Y:S01]  /*0f60*/  @P0 FADD.FTZ R187, -R159, R220 ;  /* 0x000000dc9fbb0221 */ /* 0x000fe20000010100 */
[----:B------:R-:W-:Y:S01]  /*0f70*/  PRMT R221, RZ, 0x5410, R90 ;  /* 0x00005410ffdd7816 */ /* 0x000fe2000000005a */
[----:B------:R-:W-:Y:S01]  /*0f80*/  @P0 FADD.FTZ R183, -R157, R222 ;  /* 0x000000de9db70221 */ /* 0x000fe20000010100 */
[----:B------:R-:W-:Y:S01]  /*0f90*/  PRMT R224, RZ, 0x7610, R90 ;  /* 0x00007610ffe07816 */ /* 0x000fe2000000005a */
[----:B------:R-:W-:Y:S01]  /*0fa0*/  @!P0 FADD.FTZ R202, R220, -R215 ;  /* 0x800000d7dcca8221 */ /* 0x000fe20000010000 */
[----:B------:R-:W-:Y:S01]  /*0fb0*/  PRMT R220, RZ, 0x7610, R88 ;  /* 0x00007610ffdc7816 */ /* 0x000fe20000000058 */
[----:B------:R-:W-:Y:S01]  /*0fc0*/  @!P0 FADD.FTZ R182, R222, -R215 ;  /* 0x800000d7deb68221 */ /* 0x000fe20000010000 */
[----:B------:R-:W-:Y:S01]  /*0fd0*/  PRMT R222, RZ, 0x7610, R89 ;  /* 0x00007610ffde7816 */ /* 0x000fe20000000059 */
[----:B------:R-:W-:-:S04]  /*0fe0*/  IMAD.WIDE.U32 R88, R201, R194, c[0x0][0x1b8] ;  /* 0x00006e00c9587625 */ /* 0x000fc800078e00c2 */
[----:B------:R-:W-:Y:S01]  /*0ff0*/  @P0 FADD.FTZ R90, -R156, R217 ;  /* 0x000000d99c5a0221 */ /* 0x000fe20000010100 */
[--C-:B------:R-:W-:Y:S02]  /*1000*/  PRMT R223, RZ, 0x5410, R91.reuse ;  /* 0x00005410ffdf7816 */ /* 0x100fe4000000005b */
[----:B------:R-:W-:Y:S01]  /*1010*/  PRMT R226, RZ, 0x7610, R91 ;  /* 0x00007610ffe27816 */ /* 0x000fe2000000005b */
[----:B0-----:R-:W-:Y:S02]  /*1020*/  @P0 FMUL.FTZ R205, R90, R205 ;  /* 0x000000cd5acd0220 */ /* 0x001fe40000410000 */
[----:B------:R-:W3:Y:S01]  /*1030*/  LDG.E.128 R88, [R88.64] ;  /* 0x0000000658587981 */ /* 0x000ee2000c1e1d00 */
[----:B------:R-:W-:Y:S02]  /*1040*/  @P0 FADD.FTZ R191, -R161, R218 ;  /* 0x000000daa1bf0221 */ /* 0x000fe40000010100 */
[----:B------:R-:W-:Y:S01]  /*1050*/  @!P0 FADD.FTZ R204, R218, -R215 ;  /* 0x800000d7dacc8221 */ /* 0x000fe20000010000 */
[----:B-1----:R-:W-:Y:S01]  /*1060*/  PRMT R198, RZ, 0x5410, R93 ;  /* 0x00005410ffc67816 */ /* 0x002fe2000000005d */
[----:B------:R-:W-:Y:S01]  /*1070*/  @P0 FMUL.FTZ R191, R191, R206 ;  /* 0x000000cebfbf0220 */ /* 0x000fe20000410000 */
[----:B------:R-:W-:Y:S01]  /*1080*/  PRMT R206, RZ, 0x7610, R64 ;  /* 0x00007610ffce7816 */ /* 0x000fe20000000040 */
[----:B------:R-:W-:-:S02]  /*1090*/  @P0 FADD.FTZ R185, -R158, R209 ;  /* 0x000000d19eb90221 */ /* 0x000fc40000010100 */
[----:B------:R-:W-:Y:S01]  /*10a0*/  @P0 FMUL.FTZ R183, R183, R214 ;  /* 0x000000d6b7b70220 */ /* 0x000fe20000410000 */
[----:B------:R-:W-:Y:S01]  /*10b0*/  PRMT R199, RZ, 0x5410, R94 ;  /* 0x00005410ffc77816 */ /* 0x000fe2000000005e */
[----:B------:R-:W-:Y:S02]  /*10c0*/  @P0 FMUL.FTZ R187, R187, R210 ;  /* 0x000000d2bbbb0220 */ /* 0x000fe40000410000 */
[C---:B------:R-:W-:Y:S01]  /*10d0*/  @!P0 FMUL.FTZ R183, R181.reuse, R182 ;  /* 0x000000b6b5b78220 */ /* 0x040fe20000410000 */
[----:B------:R-:W-:Y:S01]  /*10e0*/  PRMT R182, RZ, 0x5410, R92 ;  /* 0x00005410ffb67816 */ /* 0x000fe2000000005c */
[----:B------:R-:W-:Y:S01]  /*10f0*/  @!P0 FMUL.FTZ R191, R181, R204 ;  /* 0x000000ccb5bf8220 */ /* 0x000fe20000410000 */
[----:B------:R-:W-:Y:S01]  /*1100*/  PRMT R92, RZ, 0x7610, R92 ;  /* 0x00007610ff5c7816 */ /* 0x000fe2000000005c */
[----:B------:R-:W-:Y:S01]  /*1110*/  @!P0 FMUL.FTZ R187, R181, R202 ;  /* 0x000000cab5bb8220 */ /* 0x000fe20000410000 */
[----:B------:R-:W-:Y:S01]  /*1120*/  PRMT R94, RZ, 0x7610, R94 ;  /* 0x00007610ff5e7816 */ /* 0x000fe2000000005e */
[----:B------:R-:W-:Y:S01]  /*1130*/  @P0 FMUL.FTZ R185, R185, R212 ;  /* 0x000000d4b9b90220 */ /* 0x000fe20000410000 */
[----:B------:R-:W-:Y:S01]  /*1140*/  PRMT R202, RZ, 0x7610, R65 ;  /* 0x00007610ffca7816 */ /* 0x000fe20000000041 */
[----:B------:R-:W-:Y:S01]  /*1150*/  @!P0 FADD.FTZ R204, R209, -R215 ;  /* 0x800000d7d1cc8221 */ /* 0x000fe20000010000 */
[----:B------:R-:W0:Y:S01]  /*1160*/  @P0 MUFU.RCP R212, R206 ;  /* 0x000000ce00d40308 */ /* 0x000e220000001000 */
[--C-:B------:R-:W-:Y:S01]  /*1170*/  PRMT R210, RZ, 0x7610, R95.reuse ;  /* 0x00007610ffd27816 */ /* 0x100fe2000000005f */
[----:B------:R-:W-:Y:S01]  /*1180*/  FMUL.FTZ R188, R188, R198 ;  /* 0x000000c6bcbc7220 */ /* 0x000fe20000410000 */
[----:B------:R-:W-:Y:S01]  /*1190*/  PRMT R207, RZ, 0x5410, R95 ;  /* 0x00005410ffcf7816 */ /* 0x000fe2000000005f */
[----:B------:R-:W-:-:S02]  /*11a0*/  FADD.FTZ R117, R198, R117 ;  /* 0x00000075c6757221 */ /* 0x000fc40000010000 */
[----:B------:R-:W-:Y:S01]  /*11b0*/  FFMA.FTZ R118, R198, R193, R118 ;  /* 0x000000c1c6767223 */ /* 0x000fe20000010076 */
[----:B------:R-:W-:Y:S01]  /*11c0*/  PRMT R198, RZ, 0x7610, R67 ;  /* 0x00007610ffc67816 */ /* 0x000fe20000000043 */
[----:B------:R-:W-:Y:S01]  /*11d0*/  @!P0 FMUL.FTZ R185, R181, R204 ;  /* 0x000000ccb5b98220 */ /* 0x000fe20000410000 */
[----:B------:R-:W1:Y:S01]  /*11e0*/  @P0 MUFU.RCP R216, R202 ;  /* 0x000000ca00d80308 */ /* 0x000e620000001000 */
[----:B------:R-:W-:Y:S02]  /*11f0*/  FMUL.FTZ R192, R192, R182 ;  /* 0x000000b6c0c07220 */ /* 0x000fe40000410000 */
[C---:B------:R-:W-:Y:S02]  /*1200*/  FADD.FTZ R121, R182.reuse, R121 ;  /* 0x00000079b6797221 */ /* 0x040fe40000010000 */
[----:B------:R-:W-:Y:S02]  /*1210*/  FFMA.FTZ R122, R182, R197, R122 ;  /* 0x000000c5b67a7223 */ /* 0x000fe4000001007a */
[----:B------:R-:W-:-:S02]  /*1220*/  FMUL.FTZ R190, R190, R92 ;  /* 0x0000005cbebe7220 */ /* 0x000fc40000410000 */
[C---:B------:R-:W-:Y:S02]  /*1230*/  FADD.FTZ R119, R92.reuse, R119 ;  /* 0x000000775c777221 */ /* 0x040fe40000010000 */
[----:B------:R-:W-:Y:S02]  /*1240*/  FFMA.FTZ R120, R92, R195, R120 ;  /* 0x000000c35c787223 */ /* 0x000fe40000010078 */
[----:B------:R-:W-:Y:S01]  /*1250*/  FMUL.FTZ R182, R200, R94 ;  /* 0x0000005ec8b67220 */ /* 0x000fe20000410000 */
[----:B------:R-:W-:Y:S01]  /*1260*/  PRMT R200, RZ, 0x7610, R66 ;  /* 0x00007610ffc87816 */ /* 0x000fe20000000042 */
[----:B------:R-:W-:Y:S02]  /*1270*/  FMUL.FTZ R92, R203, R210 ;  /* 0x000000d2cb5c7220 */ /* 0x000fe40000410000 */
[C---:B------:R-:W-:Y:S02]  /*1280*/  FADD.FTZ R107, R210.reuse, R107 ;  /* 0x0000006bd26b7221 */ /* 0x040fe40000010000 */
[----:B------:R-:W-:-:S02]  /*1290*/  FFMA.FTZ R108, R210, R183, R108 ;  /* 0x000000b7d26c7223 */ /* 0x000fc4000001006c */
[----:B------:R-:W-:Y:S01]  /*12a0*/  FADD.FTZ R111, R94, R111 ;  /* 0x0000006f5e6f7221 */ /* 0x000fe20000010000 */
[----:B------:R-:W0:Y:S01]  /*12b0*/  @P0 MUFU.RCP R210, R198 ;  /* 0x000000c600d20308 */ /* 0x000e220000001000 */
[----:B------:R-:W-:Y:S02]  /*12c0*/  FFMA.FTZ R112, R94, R187, R112 ;  /* 0x000000bb5e707223 */ /* 0x000fe40000010070 */
[----:B------:R-:W-:Y:S02]  /*12d0*/  FMUL.FTZ R94, R196, R207 ;  /* 0x000000cfc45e7220 */ /* 0x000fe40000410000 */
[C---:B------:R-:W-:Y:S02]  /*12e0*/  FADD.FTZ R109, R207.reuse, R109 ;  /* 0x0000006dcf6d7221 */ /* 0x040fe40000010000 */
[----:B------:R-:W-:Y:S01]  /*12f0*/  FFMA.FTZ R110, R207, R185, R110 ;  /* 0x000000b9cf6e7223 */ /* 0x000fe2000001006e */
[----:B------:R-:W-:Y:S01]  /*1300*/  PRMT R207, RZ, 0x5410, R67 ;  /* 0x00005410ffcf7816 */ /* 0x000fe20000000043 */
[----:B------:R-:W1:Y:S01]  /*1310*/  @P0 MUFU.RCP R218, R200 ;  /* 0x000000c800da0308 */ /* 0x000e620000001000 */
[----:B------:R-:W-:Y:S01]  /*1320*/  PRMT R209, RZ, 0x5410, R66 ;  /* 0x00005410ffd17816 */ /* 0x000fe20000000042 */
[----:B------:R-:W-:Y:S01]  /*1330*/  @P0 FADD.FTZ R203, -R155, R220 ;  /* 0x000000dc9bcb0221 */ /* 0x000fe20000010100 */
[----:B------:R-:W-:-:S02]  /*1340*/  PRMT R93, RZ, 0x7610, R93 ;  /* 0x00007610ff5d7816 */ /* 0x000fc4000000005d */
[----:B------:R-:W-:Y:S01]  /*1350*/  PRMT R204, RZ, 0x5410, R65 ;  /* 0x00005410ffcc7816 */ /* 0x000fe20000000041 */
[----:B------:R-:W-:Y:S02]  /*1360*/  FMUL.FTZ R184, R184, R199 ;  /* 0x000000c7b8b87220 */ /* 0x000fe40000410000 */
[----:B------:R-:W1:Y:S01]  /*1370*/  @P0 MUFU.RCP R213, R207 ;  /* 0x000000cf00d50308 */ /* 0x000e620000001000 */
[C---:B------:R-:W-:Y:S02]  /*1380*/  FADD.FTZ R113, R199.reuse, R113 ;  /* 0x00000071c7717221 */ /* 0x040fe40000010000 */
[----:B------:R-:W-:Y:S02]  /*1390*/  FFMA.FTZ R114, R199, R189, R114 ;  /* 0x000000bdc7727223 */ /* 0x000fe40000010072 */
[----:B------:R-:W-:Y:S02]  /*13a0*/  @P0 FADD.FTZ R199, -R153, R222 ;  /* 0x000000de99c70221 */ /* 0x000fe40000010100 */
[----:B0-----:R-:W-:Y:S01]  /*13b0*/  @P0 FMUL.FTZ R203, R203, R212 ;  /* 0x000000d4cbcb0220 */ /* 0x001fe20000410000 */
[----:B------:R-:W0:Y:S01]  /*13c0*/  @P0 MUFU.RCP R211, R209 ;  /* 0x000000d100d30308 */ /* 0x000e220000001000 */
[----:B------:R-:W-:-:S02]  /*13d0*/  FMUL.FTZ R186, R186, R93 ;  /* 0x0000005dbaba7220 */ /* 0x000fc40000410000 */
[C---:B------:R-:W-:Y:S02]  /*13e0*/  FADD.FTZ R115, R93.reuse, R115 ;  /* 0x000000735d737221 */ /* 0x040fe40000010000 */
[----:B------:R-:W-:Y:S02]  /*13f0*/  FFMA.FTZ R116, R93, R191, R116 ;  /* 0x000000bf5d747223 */ /* 0x000fe40000010074 */
[----:B------:R-:W-:Y:S01]  /*1400*/  @!P0 FADD.FTZ R212, R220, -R215 ;  /* 0x800000d7dcd48221 */ /* 0x000fe20000010000 */
[----:B------:R-:W0:Y:S01]  /*1410*/  @P0 MUFU.RCP R214, R204 ;  /* 0x000000cc00d60308 */ /* 0x000e220000001000 */
[----:B------:R-:W-:Y:S02]  /*1420*/  @P0 FADD.FTZ R93, -R149, R226 ;  /* 0x000000e2955d0221 */ /* 0x000fe40000010100 */
[----:B-1----:R-:W-:Y:S02]  /*1430*/  @P0 FMUL.FTZ R199, R199, R216 ;  /* 0x000000d8c7c70220 */ /* 0x002fe40000410000 */
[----:B------:R-:W-:-:S02]  /*1440*/  @!P0 FADD.FTZ R216, R222, -R215 ;  /* 0x800000d7ded88221 */ /* 0x000fc40000010000 */
[----:B------:R-:W-:Y:S02]  /*1450*/  @P0 FADD.FTZ R95, -R151, R224 ;  /* 0x000000e0975f0221 */ /* 0x000fe40000010100 */
[----:B------:R-:W-:Y:S02]  /*1460*/  @!P0 FMUL.FTZ R203, R181, R212 ;  /* 0x000000d4b5cb8220 */ /* 0x000fe40000410000 */
[----:B------:R-:W-:Y:S02]  /*1470*/  @P0 FMUL.FTZ R93, R93, R210 ;  /* 0x000000d25d5d0220 */ /* 0x000fe40000410000 */
[----:B------:R-:W-:Y:S02]  /*1480*/  @!P0 FADD.FTZ R212, R224, -R215 ;  /* 0x800000d7e0d48221 */ /* 0x000fe40000010000 */
[----:B------:R-:W-:Y:S02]  /*1490*/  @!P0 FADD.FTZ R210, R217, -R215 ;  /* 0x800000d7d9d28221 */ /* 0x000fe40000010000 */
[----:B------:R-:W-:-:S02]  /*14a0*/  @P0 FADD.FTZ R194, -R150, R223 ;  /* 0x000000df96c20221 */ /* 0x000fc40000010100 */
[----:B------:R-:W-:Y:S02]  /*14b0*/  @!P0 FMUL.FTZ R199, R181, R216 ;  /* 0x000000d8b5c78220 */ /* 0x000fe40000410000 */
[----:B------:R-:W-:Y:S02]  /*14c0*/  @P0 FMUL.FTZ R95, R95, R218 ;  /* 0x000000da5f5f0220 */ /* 0x000fe40000410000 */
[----:B------:R-:W-:Y:S01]  /*14d0*/  @!P0 FADD.FTZ R216, R223, -R215 ;  /* 0x800000d7dfd88221 */ /* 0x000fe20000010000 */
[----:B------:R-:W-:Y:S01]  /*14e0*/  PRMT R217, RZ, 0x7610, R78 ;  /* 0x00007610ffd97816 */ /* 0x000fe2000000004e */
[----:B------:R-:W-:Y:S01]  /*14f0*/  @!P0 FMUL.FTZ R95, R181, R212 ;  /* 0x000000d4b55f8220 */ /* 0x000fe20000410000 */
[----:B------:R-:W-:Y:S01]  /*1500*/  PRMT R212, RZ, 0x5410, R78 ;  /* 0x00005410ffd47816 */ /* 0x000fe2000000004e */
[----:B------:R-:W-:Y:S01]  /*1510*/  @P0 FADD.FTZ R196, -R152, R221 ;  /* 0x000000dd98c40221 */ /* 0x000fe20000010100 */
[----:B------:R-:W-:Y:S01]  /*1520*/  PRMT R78, RZ, 0x5410, R79 ;  /* 0x00005410ff4e7816 */ /* 0x000fe2000000004f */
[----:B------:R-:W-:-:S02]  /*1530*/  @!P0 FMUL.FTZ R205, R181, R210 ;  /* 0x000000d2b5cd8220 */ /* 0x000fc40000410000 */
[----:B------:R-:W-:Y:S02]  /*1540*/  @P0 FADD.FTZ R201, -R154, R219 ;  /* 0x000000db9ac90221 */ /* 0x000fe40000010100 */
[----:B------:R-:W-:Y:S02]  /*1550*/  @P0 FMUL.FTZ R194, R194, R213 ;  /* 0x000000d5c2c20220 */ /* 0x000fe40000410000 */
[----:B------:R-:W-:Y:S02]  /*1560*/  @!P0 FADD.FTZ R210, R221, -R215 ;  /* 0x800000d7ddd28221 */ /* 0x000fe40000010000 */
[----:B------:R-:W-:Y:S01]  /*1570*/  @!P0 FMUL.FTZ R194, R181, R216 ;  /* 0x000000d8b5c28220 */ /* 0x000fe20000410000 */
[----:B------:R-:W-:Y:S01]  /*1580*/  PRMT R216, RZ, 0x7610, R71 ;  /* 0x00007610ffd87816 */ /* 0x000fe20000000047 */
[----:B0-----:R-:W-:Y:S01]  /*1590*/  @P0 FMUL.FTZ R196, R196, R211 ;  /* 0x000000d3c4c40220 */ /* 0x001fe20000410000 */
[----:B------:R-:W-:Y:S01]  /*15a0*/  PRMT R222, RZ, 0x7610, R68 ;  /* 0x00007610ffde7816 */ /* 0x000fe20000000044 */
[----:B------:R-:W-:-:S02]  /*15b0*/  @P0 FMUL.FTZ R201, R201, R214 ;  /* 0x000000d6c9c90220 */ /* 0x000fc40000410000 */
[----:B------:R-:W-:Y:S01]  /*15c0*/  @!P0 FMUL.FTZ R196, R181, R210 ;  /* 0x000000d2b5c48220 */ /* 0x000fe20000410000 */
[----:B------:R-:W-:Y:S01]  /*15d0*/  PRMT R210, RZ, 0x5410, R76 ;  /* 0x00005410ffd27816 */ /* 0x000fe2000000004c */
[----:B------:R-:W-:Y:S02]  /*15e0*/  @!P0 FADD.FTZ R214, R219, -R215 ;  /* 0x800000d7dbd68221 */ /* 0x000fe40000010000 */
[----:B------:R-:W-:Y:S02]  /*15f0*/  FMUL.FTZ R207, R207, R78 ;  /* 0x0000004ecfcf7220 */ /* 0x000fe40000410000 */
[C---:B------:R-:W-:Y:S02]  /*1600*/  FADD.FTZ R23, R78.reuse, R23 ;  /* 0x000000174e177221 */ /* 0x040fe40000010000 */
[----:B------:R-:W-:Y:S01]  /*1610*/  FFMA.FTZ R43, R78, R194, R43 ;  /* 0x000000c24e2b7223 */ /* 0x000fe2000001002b */
[----:B------:R-:W-:Y:S01]  /*1620*/  PRMT R225, RZ, 0x5410, R68 ;  /* 0x00005410ffe17816 */ /* 0x000fe20000000044 */
[----:B------:R-:W-:Y:S01]  /*1630*/  @!P0 FADD.FTZ R218, R226, -R215 ;  /* 0x800000d7e2da8221 */ /* 0x000fe20000010000 */
[----:B------:R-:W0:Y:S01]  /*1640*/  @P0 MUFU.RCP R78, R216 ;  /* 0x000000d8004e0308 */ /* 0x000e220000001000 */
[----:B------:R-:W-:Y:S01]  /*1650*/  PRMT R220, RZ, 0x7610, R69 ;  /* 0x00007610ffdc7816 */ /* 0x000fe20000000045 */
[----:B------:R-:W-:Y:S01]  /*1660*/  @!P0 FMUL.FTZ R201, R181, R214 ;  /* 0x000000d6b5c98220 */ /* 0x000fe20000410000 */
[----:B------:R-:W-:Y:S01]  /*1670*/  PRMT R223, RZ, 0x5410, R69 ;  /* 0x00005410ffdf7816 */ /* 0x000fe20000000045 */
[----:B------:R-:W-:-:S04]  /*1680*/  @!P0 FMUL.FTZ R93, R181, R218 ;  /* 0x000000dab55d8220 */ /* 0x000fc80000410000 */
[----:B------:R-:W1:Y:S01]  /*1690*/  @P0 MUFU.RCP R213, R222 ;  /* 0x000000de00d50308 */ /* 0x000e620000001000 */
[----:B------:R-:W-:Y:S01]  /*16a0*/  FMUL.FTZ R208, R208, R210 ;  /* 0x000000d2d0d07220 */ /* 0x000fe20000410000 */
[----:B------:R-:W-:Y:S01]  /*16b0*/  PRMT R218, RZ, 0x7610, R70 ;  /* 0x00007610ffda7816 */ /* 0x000fe20000000046 */
[C---:B------:R-:W-:Y:S02]  /*16c0*/  FADD.FTZ R105, R210.reuse, R105 ;  /* 0x00000069d2697221 */ /* 0x040fe40000010000 */
[----:B------:R-:W-:Y:S01]  /*16d0*/  FFMA.FTZ R106, R210, R205, R106 ;  /* 0x000000cdd26a7223 */ /* 0x000fe2000001006a */
[----:B------:R-:W-:Y:S01]  /*16e0*/  PRMT R79, RZ, 0x7610, R79 ;  /* 0x00007610ff4f7816 */ /* 0x000fe2000000004f */
[----:B------:R-:W-:Y:S01]  /*16f0*/  FMUL.FTZ R200, R200, R217 ;  /* 0x000000d9c8c87220 */ /* 0x000fe20000410000 */
[----:B------:R-:W0:Y:S01]  /*1700*/  @P0 MUFU.RCP R214, R225 ;  /* 0x000000e100d60308 */ /* 0x000e220000001000 */
[----:B------:R-:W-:Y:S01]  /*1710*/  PRMT R221, RZ, 0x5410, R70 ;  /* 0x00005410ffdd7816 */ /* 0x000fe20000000046 */
[C---:B------:R-:W-:Y:S01]  /*1720*/  FADD.FTZ R26, R217.reuse, R26 ;  /* 0x0000001ad91a7221 */ /* 0x040fe20000010000 */
[----:B------:R-:W-:Y:S01]  /*1730*/  PRMT R76, RZ, 0x7610, R76 ;  /* 0x00007610ff4c7816 */ /* 0x000fe2000000004c */
[----:B------:R-:W-:Y:S01]  /*1740*/  FFMA.FTZ R46, R217, R95, R46 ;  /* 0x0000005fd92e7223 */ /* 0x000fe2000001002e */
[----:B----4-:R-:W-:-:S03]  /*1750*/  PRMT R217, RZ, 0x5410, R96 ;  /* 0x00005410ffd97816 */ /* 0x010fc60000000060 */
[----:B------:R-:W4:Y:S01]  /*1760*/  @P0 MUFU.RCP R210, R220 ;  /* 0x000000dc00d20308 */ /* 0x000f220000001000 */
[----:B------:R-:W-:Y:S02]  /*1770*/  PRMT R234, RZ, 0x7610, R99 ;  /* 0x00007610ffea7816 */ /* 0x000fe40000000063 */
[----:B------:R-:W-:Y:S02]  /*1780*/  PRMT R219, RZ, 0x5410, R71 ;  /* 0x00005410ffdb7816 */ /* 0x000fe40000000047 */
[----:B------:R-:W-:Y:S01]  /*1790*/  PRMT R96, RZ, 0x7610, R96 ;  /* 0x00007610ff607816 */ /* 0x000fe20000000060 */
[----:B------:R-:W-:Y:S01]  /*17a0*/  FMUL.FTZ R198, R198, R79 ;  /* 0x0000004fc6c67220 */ /* 0x000fe20000410000 */
[--C-:B------:R-:W-:Y:S01]  /*17b0*/  PRMT R211, RZ, 0x5410, R77.reuse ;  /* 0x00005410ffd37816 */ /* 0x100fe2000000004d */
[----:B------:R-:W0:Y:S01]  /*17c0*/  @P0 MUFU.RCP R227, R223 ;  /* 0x000000df00e30308 */ /* 0x000e220000001000 */
[----:B------:R-:W-:Y:S01]  /*17d0*/  PRMT R77, RZ, 0x7610, R77 ;  /* 0x00007610ff4d7816 */ /* 0x000fe2000000004d */
[C---:B------:R-:W-:Y:S01]  /*17e0*/  FADD.FTZ R24, R79.reuse, R24 ;  /* 0x000000184f187221 */ /* 0x040fe20000010000 */
[--C-:B------:R-:W-:Y:S01]  /*17f0*/  PRMT R226, RZ, 0x5410, R97.reuse ;  /* 0x00005410ffe27816 */ /* 0x100fe20000000061 */
[----:B------:R-:W-:Y:S01]  /*1800*/  FFMA.FTZ R44, R79, R93, R44 ;  /* 0x0000005d4f2c7223 */ /* 0x000fe2000001002c */
[----:B------:R-:W-:-:S03]  /*1810*/  PRMT R228, RZ, 0x7610, R97 ;  /* 0x00007610ffe47816 */ /* 0x000fc60000000061 */
[----:B------:R-:W0:Y:S01]  /*1820*/  @P0 MUFU.RCP R224, R218 ;  /* 0x000000da00e00308 */ /* 0x000e220000001000 */
[----:B------:R-:W-:Y:S02]  /*1830*/  FMUL.FTZ R206, R206, R76 ;  /* 0x0000004ccece7220 */ /* 0x000fe40000410000 */
[C---:B------:R-:W-:Y:S02]  /*1840*/  FADD.FTZ R51, R76.reuse, R51 ;  /* 0x000000334c337221 */ /* 0x040fe40000010000 */
[----:B------:R-:W-:-:S03]  /*1850*/  FFMA.FTZ R104, R76, R203, R104 ;  /* 0x000000cb4c687223 */ /* 0x000fc60000010068 */
[----:B------:R-:W0:Y:S01]  /*1860*/  @P0 MUFU.RCP R229, R221 ;  /* 0x000000dd00e50308 */ /* 0x000e220000001000 */
[----:B------:R-:W-:Y:S02]  /*1870*/  @P0 FADD.FTZ R97, -R141, R234 ;  /* 0x000000ea8d610221 */ /* 0x000fe40000010100 */
[----:B------:R-:W-:Y:S01]  /*1880*/  @P0 FADD.FTZ R76, -R147, R96 ;  /* 0x00000060934c0221 */ /* 0x000fe20000010100 */
[----:B------:R-:W-:-:S04]  /*1890*/  PRMT R232, RZ, 0x7610, R98 ;  /* 0x00007610ffe87816 */ /* 0x000fc80000000062 */
[----:B------:R-:W1:Y:S01]  /*18a0*/  @P0 MUFU.RCP R79, R219 ;  /* 0x000000db004f0308 */ /* 0x000e620000001000 */
[----:B------:R-:W-:Y:S01]  /*18b0*/  FMUL.FTZ R204, R204, R211 ;  /* 0x000000d3cccc7220 */ /* 0x000fe20000410000 */
[----:B------:R-:W-:Y:S01]  /*18c0*/  PRMT R230, RZ, 0x5410, R98 ;  /* 0x00005410ffe67816 */ /* 0x000fe20000000062 */
[C---:B------:R-:W-:Y:S02]  /*18d0*/  FADD.FTZ R49, R211.reuse, R49 ;  /* 0x00000031d3317221 */ /* 0x040fe40000010000 */
[----:B------:R-:W-:Y:S02]  /*18e0*/  FFMA.FTZ R50, R211, R201, R50 ;  /* 0x000000c9d3327223 */ /* 0x000fe40000010032 */
[----:B------:R-:W-:Y:S02]  /*18f0*/  FMUL.FTZ R202, R202, R77 ;  /* 0x0000004dcaca7220 */ /* 0x000fe40000410000 */
[C---:B------:R-:W-:Y:S02]  /*1900*/  FADD.FTZ R47, R77.reuse, R47 ;  /* 0x0000002f4d2f7221 */ /* 0x040fe40000010000 */
[----:B------:R-:W-:-:S02]  /*1910*/  FFMA.FTZ R48, R77, R199, R48 ;  /* 0x000000c74d307223 */ /* 0x000fc40000010030 */
[----:B0-----:R-:W-:Y:S02]  /*1920*/  @P0 FMUL.FTZ R97, R97, R78 ;  /* 0x0000004e61610220 */ /* 0x001fe40000410000 */
[----:B------:R-:W-:Y:S02]  /*1930*/  @P0 FADD.FTZ R77, -R148, R217 ;  /* 0x000000d9944d0221 */ /* 0x000fe40000010100 */
[----:B------:R-:W-:Y:S02]  /*1940*/  @P0 FADD.FTZ R211, -R145, R228 ;  /* 0x000000e491d30221 */ /* 0x000fe40000010100 */
[----:B-1----:R-:W-:Y:S02]  /*1950*/  @P0 FMUL.FTZ R213, R76, R213 ;  /* 0x000000d54cd50220 */ /* 0x002fe40000410000 */
[----:B------:R-:W-:Y:S01]  /*1960*/  @!P0 FADD.FTZ R78, R96, -R215 ;  /* 0x800000d7604e8221 */ /* 0x000fe20000010000 */
[----:B------:R-:W-:Y:S01]  /*1970*/  PRMT R231, RZ, 0x5410, R99 ;  /* 0x00005410ffe77816 */ /* 0x000fe20000000063 */
[----:B------:R-:W-:-:S02]  /*1980*/  @!P0 FADD.FTZ R76, R217, -R215 ;  /* 0x800000d7d94c8221 */ /* 0x000fc40000010000 */
[----:B------:R-:W-:Y:S02]  /*1990*/  FMUL.FTZ R209, R209, R212 ;  /* 0x000000d4d1d17220 */ /* 0x000fe40000410000 */
[C---:B------:R-:W-:Y:S02]  /*19a0*/  FADD.FTZ R25, R212.reuse, R25 ;  /* 0x00000019d4197221 */ /* 0x040fe40000010000 */
[----:B------:R-:W-:Y:S02]  /*19b0*/  FFMA.FTZ R45, R212, R196, R45 ;  /* 0x000000c4d42d7223 */ /* 0x000fe4000001002d */
[----:B------:R-:W-:Y:S02]  /*19c0*/  @P0 FADD.FTZ R212, -R146, R226 ;  /* 0x000000e292d40221 */ /* 0x000fe40000010100 */
[----:B------:R-:W-:Y:S02]  /*19d0*/  @P0 FMUL.FTZ R214, R77, R214 ;  /* 0x000000d64dd60220 */ /* 0x000fe40000410000 */
[----:B----4-:R-:W-:-:S02]  /*19e0*/  @P0 FMUL.FTZ R211, R211, R210 ;  /* 0x000000d2d3d30220 */ /* 0x010fc40000410000 */
[----:B------:R-:W-:Y:S02]  /*19f0*/  @P0 FADD.FTZ R99, -R143, R232 ;  /* 0x000000e88f630221 */ /* 0x000fe40000010100 */
[----:B------:R-:W-:Y:S02]  /*1a00*/  @!P0 FMUL.FTZ R213, R181, R78 ;  /* 0x0000004eb5d58220 */ /* 0x000fe40000410000 */
[----:B------:R-:W-:Y:S02]  /*1a10*/  @P0 FADD.FTZ R210, -R144, R230 ;  /* 0x000000e690d20221 */ /* 0x000fe40000010100 */
[----:B------:R-:W-:Y:S02]  /*1a20*/  @!P0 FADD.FTZ R96, R226, -R215 ;  /* 0x800000d7e2608221 */ /* 0x000fe40000010000 */
[----:B------:R-:W-:Y:S02]  /*1a30*/  @!P0 FMUL.FTZ R214, R181, R76 ;  /* 0x0000004cb5d68220 */ /* 0x000fe40000410000 */
[----:B------:R-:W-:-:S02]  /*1a40*/  @!P0 FADD.FTZ R78, R232, -R215 ;  /* 0x800000d7e84e8221 */ /* 0x000fc40000010000 */
[----:B------:R-:W-:Y:S02]  /*1a50*/  @!P0 FADD.FTZ R76, R230, -R215 ;  /* 0x800000d7e64c8221 */ /* 0x000fe40000010000 */
[----:B------:R-:W-:Y:S02]  /*1a60*/  @P0 FADD.FTZ R98, -R142, R231 ;  /* 0x000000e78e620221 */ /* 0x000fe40000010100 */
[----:B------:R-:W-:Y:S02]  /*1a70*/  @P0 FMUL.FTZ R212, R212, R227 ;  /* 0x000000e3d4d40220 */ /* 0x000fe40000410000 */
[----:B------:R-:W-:Y:S02]  /*1a80*/  @P0 FMUL.FTZ R99, R99, R224 ;  /* 0x000000e063630220 */ /* 0x000fe40000410000 */
[----:B------:R-:W-:Y:S02]  /*1a90*/  @P0 FMUL.FTZ R210, R210, R229 ;  /* 0x000000e5d2d20220 */ /* 0x000fe40000410000 */
[----:B------:R-:W-:-:S02]  /*1aa0*/  @!P0 FMUL.FTZ R212, R181, R96 ;  /* 0x00000060b5d48220 */ /* 0x000fc40000410000 */
[----:B------:R-:W-:Y:S01]  /*1ab0*/  @!P0 FMUL.FTZ R99, R181, R78 ;  /* 0x0000004eb5638220 */ /* 0x000fe20000410000 */
[----:B------:R-:W-:Y:S01]  /*1ac0*/  PRMT R78, RZ, 0x5410, R85 ;  /* 0x00005410ff4e7816 */ /* 0x000fe20000000055 */
[----:B------:R-:W-:Y:S01]  /*1ad0*/  @!P0 FADD.FTZ R96, R231, -R215 ;  /* 0x800000d7e7608221 */ /* 0x000fe20000010000 */
[----:B------:R-:W-:Y:S01]  /*1ae0*/  PRMT R77, RZ, 0x7610, R84 ;  /* 0x00007610ff4d7816 */ /* 0x000fe20000000054 */
[----:B------:R-:W-:Y:S01]  /*1af0*/  @!P0 FMUL.FTZ R210, R181, R76 ;  /* 0x0000004cb5d28220 */ /* 0x000fe20000410000 */
[----:B------:R-:W-:Y:S01]  /*1b00*/  PRMT R76, RZ, 0x5410, R84 ;  /* 0x00005410ff4c7816 */ /* 0x000fe20000000054 */
[----:B------:R-:W-:Y:S01]  /*1b10*/  @P0 FMUL.FTZ R98, R98, R79 ;  /* 0x0000004f62620220 */ /* 0x000fe20000410000 */
[----:B------:R-:W-:Y:S01]  /*1b20*/  PRMT R84, RZ, 0x5410, R86 ;  /* 0x00005410ff547816 */ /* 0x000fe20000000056 */
[----:B------:R-:W-:Y:S01]  /*1b30*/  @!P0 FADD.FTZ R224, R228, -R215 ;  /* 0x800000d7e4e08221 */ /* 0x000fe20000010000 */
[----:B------:R-:W-:Y:S02]  /*1b40*/  PRMT R79, RZ, 0x7610, R86 ;  /* 0x00007610ff4f7816 */ /* 0x000fe40000000056 */
[----:B------:R-:W-:Y:S01]  /*1b50*/  PRMT R232, RZ, 0x5410, R57 ;  /* 0x00005410ffe87816 */ /* 0x000fe20000000039 */
[----:B------:R-:W-:Y:S01]  /*1b60*/  @!P0 FMUL.FTZ R98, R181, R96 ;  /* 0x00000060b5628220 */ /* 0x000fe20000410000 */
[----:B------:R-:W-:Y:S01]  /*1b70*/  PRMT R86, RZ, 0x5410, R87 ;  /* 0x00005410ff567816 */ /* 0x000fe20000000057 */
[----:B------:R-:W-:Y:S01]  /*1b80*/  FMUL.FTZ R223, R223, R78 ;  /* 0x0000004edfdf7220 */ /* 0x000fe20000410000 */
[----:B------:R-:W-:Y:S01]  /*1b90*/  PRMT R236, RZ, 0x5410, R56 ;  /* 0x00005410ffec7816 */ /* 0x000fe20000000038 */
[C---:B------:R-:W-:Y:S01]  /*1ba0*/  FADD.FTZ R19, R78.reuse, R19 ;  /* 0x000000134e137221 */ /* 0x040fe20000010000 */
[----:B------:R-:W-:Y:S01]  /*1bb0*/  PRMT R228, RZ, 0x5410, R58 ;  /* 0x00005410ffe47816 */ /* 0x000fe2000000003a */
[----:B------:R-:W-:-:S02]  /*1bc0*/  FFMA.FTZ R39, R78, R212, R39 ;  /* 0x000000d44e277223 */ /* 0x000fc40000010027 */
[----:B------:R-:W0:Y:S01]  /*1bd0*/  @P0 MUFU.RCP R78, R232 ;  /* 0x000000e8004e0308 */ /* 0x000e220000001000 */
[----:B------:R-:W-:Y:S02]  /*1be0*/  @!P0 FMUL.FTZ R211, R181, R224 ;  /* 0x000000e0b5d38220 */ /* 0x000fe40000410000 */
[----:B------:R-:W-:Y:S02]  /*1bf0*/  @!P0 FADD.FTZ R224, R234, -R215 ;  /* 0x800000d7eae08221 */ /* 0x000fe40000010000 */
[----:B------:R-:W-:Y:S02]  /*1c00*/  FMUL.FTZ R219, R219, R86 ;  /* 0x00000056dbdb7220 */ /* 0x000fe40000410000 */
[C---:B------:R-:W-:Y:S01]  /*1c10*/  FADD.FTZ R15, R86.reuse, R15 ;  /* 0x0000000f560f7221 */ /* 0x040fe20000010000 */
[----:B------:R-:W1:Y:S01]  /*1c20*/  @P0 MUFU.RCP R96, R236 ;  /* 0x000000ec00600308 */ /* 0x000e620000001000 */
[----:B------:R-:W-:Y:S01]  /*1c30*/  FFMA.FTZ R35, R86, R98, R35 ;  /* 0x0000006256237223 */ /* 0x000fe20000010023 */
[----:B------:R-:W-:-:S02]  /*1c40*/  PRMT R234, RZ, 0x7610, R56 ;  /* 0x00007610ffea7816 */ /* 0x000fc40000000038 */
[----:B------:R-:W-:Y:S01]  /*1c50*/  PRMT R230, RZ, 0x7610, R57 ;  /* 0x00007610ffe67816 */ /* 0x000fe20000000039 */
[----:B------:R-:W-:-:S03]  /*1c60*/  @!P0 FMUL.FTZ R97, R181, R224 ;  /* 0x000000e0b5618220 */ /* 0x000fc60000410000 */
[----:B------:R-:W4:Y:S01]  /*1c70*/  @P0 MUFU.RCP R86, R228 ;  /* 0x000000e400560308 */ /* 0x000f220000001000 */
[----:B------:R-:W-:Y:S01]  /*1c80*/  FMUL.FTZ R218, R218, R79 ;  /* 0x0000004fdada7220 */ /* 0x000fe20000410000 */
[----:B------:R-:W-:Y:S01]  /*1c90*/  PRMT R224, RZ, 0x5410, R59 ;  /* 0x00005410ffe07816 */ /* 0x000fe2000000003b */
[C---:B------:R-:W-:Y:S02]  /*1ca0*/  FADD.FTZ R18, R79.reuse, R18 ;  /* 0x000000124f127221 */ /* 0x040fe40000010000 */
[----:B------:R-:W-:Y:S01]  /*1cb0*/  FFMA.FTZ R38, R79, R99, R38 ;  /* 0x000000634f267223 */ /* 0x000fe20000010026 */
[----:B------:R-:W-:Y:S01]  /*1cc0*/  PRMT R79, RZ, 0x5410, R81 ;  /* 0x00005410ff4f7816 */ /* 0x000fe20000000051 */
[----:B------:R-:W-:Y:S02]  /*1cd0*/  FMUL.FTZ R225, R225, R76 ;  /* 0x0000004ce1e17220 */ /* 0x000fe40000410000 */
[C---:B------:R-:W-:Y:S02]  /*1ce0*/  FADD.FTZ R21, R76.reuse, R21 ;  /* 0x000000154c157221 */ /* 0x040fe40000010000 */
[----:B------:R-:W-:-:S02]  /*1cf0*/  FFMA.FTZ R41, R76, R214, R41 ;  /* 0x000000d64c297223 */ /* 0x000fc40000010029 */
[----:B------:R-:W-:Y:S01]  /*1d00*/  FMUL.FTZ R221, R221, R84 ;  /* 0x00000054dddd7220 */ /* 0x000fe20000410000 */
[----:B------:R-:W0:Y:S01]  /*1d10*/  @P0 MUFU.RCP R76, R234 ;  /* 0x000000ea004c0308 */ /* 0x000e220000001000 */
[C---:B------:R-:W-:Y:S02]  /*1d20*/  FADD.FTZ R17, R84.reuse, R17 ;  /* 0x0000001154117221 */ /* 0x040fe40000010000 */
[----:B------:R-:W-:Y:S01]  /*1d30*/  FFMA.FTZ R37, R84, R210, R37 ;  /* 0x000000d254257223 */ /* 0x000fe20000010025 */
[----:B------:R-:W-:Y:S01]  /*1d40*/  PRMT R240, RZ, 0x7610, R81 ;  /* 0x00007610fff07816 */ /* 0x000fe20000000051 */
[----:B------:R-:W-:Y:S02]  /*1d50*/  FMUL.FTZ R222, R222, R77 ;  /* 0x0000004ddede7220 */ /* 0x000fe40000410000 */
[C---:B------:R-:W-:Y:S01]  /*1d60*/  FADD.FTZ R22, R77.reuse, R22 ;  /* 0x000000164d167221 */ /* 0x040fe20000010000 */
[----:B------:R-:W1:Y:S01]  /*1d70*/  @P0 MUFU.RCP R84, R230 ;  /* 0x000000e600540308 */ /* 0x000e620000001000 */
[----:B------:R-:W-:Y:S01]  /*1d80*/  FFMA.FTZ R42, R77, R213, R42 ;  /* 0x000000d54d2a7223 */ /* 0x000fe2000001002a */
[----:B------:R-:W-:-:S02]  /*1d90*/  PRMT R77, RZ, 0x5410, R80 ;  /* 0x00005410ff4d7816 */ /* 0x000fc40000000050 */
[----:B------:R-:W-:Y:S02]  /*1da0*/  PRMT R238, RZ, 0x7610, R80 ;  /* 0x00007610ffee7816 */ /* 0x000fe40000000050 */
[----:B------:R-:W-:Y:S01]  /*1db0*/  PRMT R81, RZ, 0x5410, R82 ;  /* 0x00005410ff517816 */ /* 0x000fe20000000052 */
[----:B------:R-:W-:Y:S01]  /*1dc0*/  @P0 FADD.FTZ R231, -R170, R79 ;  /* 0x0000004faae70221 */ /* 0x000fe20000010100 */
[----:B------:R-:W2:Y:S01]  /*1dd0*/  @P0 MUFU.RCP R80, R224 ;  /* 0x000000e000500308 */ /* 0x000ea20000001000 */
[----:B------:R-:W-:Y:S01]  /*1de0*/  @P0 FADD.FTZ R217, -R172, R77 ;  /* 0x0000004dacd90221 */ /* 0x000fe20000010100 */
[----:B------:R-:W-:Y:S01]  /*1df0*/  PRMT R226, RZ, 0x7610, R58 ;  /* 0x00007610ffe27816 */ /* 0x000fe2000000003a */
[----:B------:R-:W-:Y:S02]  /*1e00*/  @P0 FADD.FTZ R227, -R168, R81 ;  /* 0x00000051a8e30221 */ /* 0x000fe40000010100 */
[----:B0-----:R-:W-:Y:S02]  /*1e10*/  @P0 FMUL.FTZ R231, R231, R78 ;  /* 0x0000004ee7e70220 */ /* 0x001fe40000410000 */
[----:B------:R-:W-:Y:S01]  /*1e20*/  @!P0 FADD.FTZ R78, R77, -R215 ;  /* 0x800000d74d4e8221 */ /* 0x000fe20000010000 */
[----:B------:R-:W-:Y:S01]  /*1e30*/  PRMT R77, RZ, 0x5410, R83 ;  /* 0x00005410ff4d7816 */ /* 0x000fe20000000053 */
[----:B-1----:R-:W-:-:S02]  /*1e40*/  @P0 FMUL.FTZ R217, R217, R96 ;  /* 0x00000060d9d90220 */ /* 0x002fc40000410000 */
[----:B------:R-:W0:Y:S01]  /*1e50*/  @P0 MUFU.RCP R96, R226 ;  /* 0x000000e200600308 */ /* 0x000e220000001000 */
[----:B----4-:R-:W-:Y:S01]  /*1e60*/  @P0 FMUL.FTZ R227, R227, R86 ;  /* 0x00000056e3e30220 */ /* 0x010fe20000410000 */
[----:B------:R-:W-:Y:S01]  /*1e70*/  PRMT R86, RZ, 0x7610, R82 ;  /* 0x00007610ff567816 */ /* 0x000fe20000000052 */
[----:B------:R-:W-:Y:S02]  /*1e80*/  @P0 FADD.FTZ R233, -R171, R238 ;  /* 0x000000eeabe90221 */ /* 0x000fe40000010100 */
[----:B------:R-:W-:Y:S02]  /*1e90*/  @P0 FADD.FTZ R229, -R169, R240 ;  /* 0x000000f0a9e50221 */ /* 0x000fe40000010100 */
[----:B------:R-:W-:Y:S02]  /*1ea0*/  @!P0 FADD.FTZ R82, R240, -R215 ;  /* 0x800000d7f0528221 */ /* 0x000fe40000010000 */
[----:B------:R-:W-:Y:S02]  /*1eb0*/  @P0 FADD.FTZ R235, -R166, R77 ;  /* 0x0000004da6eb0221 */ /* 0x000fe40000010100 */
[----:B------:R-:W-:Y:S01]  /*1ec0*/  @P0 FMUL.FTZ R233, R233, R76 ;  /* 0x0000004ce9e90220 */ /* 0x000fe20000410000 */
[----:B------:R-:W-:Y:S01]  /*1ed0*/  PRMT R76, RZ, 0x7610, R59 ;  /* 0x00007610ff4c7816 */ /* 0x000fe2000000003b */
[----:B------:R-:W-:-:S02]  /*1ee0*/  @P0 FMUL.FTZ R229, R229, R84 ;  /* 0x00000054e5e50220 */ /* 0x000fc40000410000 */
[----:B------:R-:W-:Y:S02]  /*1ef0*/  @!P0 FMUL.FTZ R229, R181, R82 ;  /* 0x00000052b5e58220 */ /* 0x000fe40000410000 */
[----:B------:R-:W-:Y:S01]  /*1f00*/  @!P0 FADD.FTZ R82, R77, -R215 ;  /* 0x800000d74d528221 */ /* 0x000fe20000010000 */
[----:B------:R-:W-:Y:S01]  /*1f10*/  PRMT R77, RZ, 0x5410, R100 ;  /* 0x00005410ff4d7816 */ /* 0x000fe20000000064 */
[----:B------:R-:W-:Y:S02]  /*1f20*/  @!P0 FMUL.FTZ R217, R181, R78 ;  /* 0x0000004eb5d98220 */ /* 0x000fe40000410000 */
[----:B--2---:R-:W-:Y:S01]  /*1f30*/  @P0 FMUL.FTZ R235, R235, R80 ;  /* 0x00000050ebeb0220 */ /* 0x004fe20000410000 */
[----:B------:R-:W1:Y:S01]  /*1f40*/  @P0 MUFU.RCP R84, R76 ;  /* 0x0000004c00540308 */ /* 0x000e620000001000 */
[----:B------:R-:W-:Y:S02]  /*1f50*/  @!P0 FADD.FTZ R78, R238, -R215 ;  /* 0x800000d7ee4e8221 */ /* 0x000fe40000010000 */
[----:B------:R-:W-:-:S02]  /*1f60*/  @!P0 FADD.FTZ R80, R79, -R215 ;  /* 0x800000d74f508221 */ /* 0x000fc40000010000 */
[----:B------:R-:W-:Y:S02]  /*1f70*/  @P0 FADD.FTZ R237, -R167, R86 ;  /* 0x00000056a7ed0221 */ /* 0x000fe40000010100 */
[----:B------:R-:W-:Y:S02]  /*1f80*/  @!P0 FMUL.FTZ R233, R181, R78 ;  /* 0x0000004eb5e98220 */ /* 0x000fe40000410000 */
[----:B------:R-:W-:Y:S02]  /*1f90*/  @!P0 FMUL.FTZ R231, R181, R80 ;  /* 0x00000050b5e78220 */ /* 0x000fe40000410000 */
[----:B------:R-:W-:Y:S02]  /*1fa0*/  FMUL.FTZ R236, R236, R77 ;  /* 0x0000004decec7220 */ /* 0x000fe40000410000 */
[C---:B------:R-:W-:Y:S02]  /*1fb0*/  FADD.FTZ R137, R77.reuse, R137 ;  /* 0x000000894d897221 */ /* 0x040fe40000010000 */
[----:B------:R-:W-:Y:S01]  /*1fc0*/  FFMA.FTZ R138, R77, R217, R138 ;  /* 0x000000d94d8a7223 */ /* 0x000fe2000001008a */
[----:B------:R-:W-:Y:S01]  /*1fd0*/  PRMT R77, RZ, 0x5410, R72 ;  /* 0x00005410ff4d7816 */ /* 0x000fe20000000048 */
[----:B------:R-:W-:-:S02]  /*1fe0*/  @!P0 FADD.FTZ R78, R81, -R215 ;  /* 0x800000d7514e8221 */ /* 0x000fc40000010000 */
[----:B------:R-:W-:Y:S02]  /*1ff0*/  @!P0 FADD.FTZ R80, R86, -R215 ;  /* 0x800000d756508221 */ /* 0x000fe40000010000 */
[----:B0-----:R-:W-:Y:S01]  /*2000*/  @P0 FMUL.FTZ R237, R237, R96 ;  /* 0x00000060eded0220 */ /* 0x001fe20000410000 */
[----:B------:R-:W-:Y:S01]  /*2010*/  PRMT R96, RZ, 0x7610, R83 ;  /* 0x00007610ff607816 */ /* 0x000fe20000000053 */
[----:B------:R-:W-:Y:S01]  /*2020*/  @!P0 FMUL.FTZ R227, R181, R78 ;  /* 0x0000004eb5e38220 */ /* 0x000fe20000410000 */
[----:B------:R-:W0:Y:S01]  /*2030*/  @P0 MUFU.RCP R81, R77 ;  /* 0x0000004d00510308 */ /* 0x000e220000001000 */
[----:B------:R-:W-:Y:S01]  /*2040*/  @!P0 FMUL.FTZ R237, R181, R80 ;  /* 0x00000050b5ed8220 */ /* 0x000fe20000410000 */
[----:B------:R-:W-:Y:S01]  /*2050*/  PRMT R78, RZ, 0x5410, R101 ;  /* 0x00005410ff4e7816 */ /* 0x000fe20000000065 */
[----:B------:R-:W-:Y:S01]  /*2060*/  @!P0 FMUL.FTZ R235, R181, R82 ;  /* 0x00000052b5eb8220 */ /* 0x000fe20000410000 */
[----:B------:R-:W-:Y:S01]  /*2070*/  PRMT R80, RZ, 0x5410, R103 ;  /* 0x00005410ff507816 */ /* 0x000fe20000000067 */
[----:B------:R-:W-:Y:S01]  /*2080*/  @P0 FADD.FTZ R239, -R165, R96 ;  /* 0x00000060a5ef0221 */ /* 0x000fe20000010100 */
[----:B------:R-:W-:Y:S01]  /*2090*/  PRMT R244, RZ, 0x7610, R73 ;  /* 0x00007610fff47816 */ /* 0x000fe20000000049 */
[----:B------:R-:W-:Y:S01]  /*20a0*/  FMUL.FTZ R232, R232, R78 ;  /* 0x0000004ee8e87220 */ /* 0x000fe20000410000 */
[----:B------:R-:W-:Y:S01]  /*20b0*/  PRMT R100, RZ, 0x7610, R100 ;  /* 0x00007610ff647816 */ /* 0x000fe20000000064 */
[C---:B------:R-:W-:Y:S01]  /*20c0*/  FADD.FTZ R133, R78.reuse, R133 ;  /* 0x000000854e857221 */ /* 0x040fe20000010000 */
[----:B------:R-:W-:Y:S01]  /*20d0*/  PRMT R79, RZ, 0x5410, R102 ;  /* 0x00005410ff4f7816 */ /* 0x000fe20000000066 */
[----:B------:R-:W-:Y:S01]  /*20e0*/  FFMA.FTZ R134, R78, R231, R134 ;  /* 0x000000e74e867223 */ /* 0x000fe20000010086 */
[----:B------:R-:W-:Y:S01]  /*20f0*/  PRMT R102, RZ, 0x7610, R102 ;  /* 0x00007610ff667816 */ /* 0x000fe20000000066 */
[----:B------:R-:W-:Y:S01]  /*2100*/  FMUL.FTZ R224, R224, R80 ;  /* 0x00000050e0e07220 */ /* 0x000fe20000410000 */
[----:B------:R-:W-:Y:S01]  /*2110*/  PRMT R103, RZ, 0x7610, R103 ;  /* 0x00007610ff677816 */ /* 0x000fe20000000067 */
[C---:B------:R-:W-:Y:S01]  /*2120*/  FADD.FTZ R125, R80.reuse, R125 ;  /* 0x0000007d507d7221 */ /* 0x040fe20000010000 */
[----:B------:R-:W-:Y:S01]  /*2130*/  PRMT R78, RZ, 0x7610, R72 ;  /* 0x00007610ff4e7816 */ /* 0x000fe20000000048 */
[----:B------:R-:W-:Y:S01]  /*2140*/  FFMA.FTZ R126, R80, R235, R126 ;  /* 0x000000eb507e7223 */ /* 0x000fe2000001007e */
[----:B------:R-:W-:Y:S01]  /*2150*/  PRMT R83, RZ, 0x5410, R52 ;  /* 0x00005410ff537816 */ /* 0x000fe20000000034 */
[----:B------:R-:W2:Y:S01]  /*2160*/  @P0 MUFU.RCP R80, R244 ;  /* 0x000000f400500308 */ /* 0x000ea20000001000 */
[----:B-1----:R-:W-:-:S02]  /*2170*/  @P0 FMUL.FTZ R239, R239, R84 ;  /* 0x00000054efef0220 */ /* 0x002fc40000410000 */
[----:B------:R-:W-:Y:S02]  /*2180*/  @!P0 FADD.FTZ R84, R96, -R215 ;  /* 0x800000d760548221 */ /* 0x000fe40000010000 */
[----:B------:R-:W-:Y:S02]  /*2190*/  FMUL.FTZ R234, R234, R100 ;  /* 0x00000064eaea7220 */ /* 0x000fe40000410000 */
[----:B------:R-:W-:Y:S01]  /*21a0*/  FADD.FTZ R135, R100, R135 ;  /* 0x0000008764877221 */ /* 0x000fe20000010000 */
[----:B------:R-:W1:Y:S01]  /*21b0*/  @P0 MUFU.RCP R82, R78 ;  /* 0x0000004e00520308 */ /* 0x000e620000001000 */
[----:B------:R-:W-:Y:S02]  /*21c0*/  FFMA.FTZ R136, R100, R233, R136 ;  /* 0x000000e964887223 */ /* 0x000fe40000010088 */
[----:B------:R-:W-:Y:S02]  /*21d0*/  FMUL.FTZ R226, R226, R102 ;  /* 0x00000066e2e27220 */ /* 0x000fe40000410000 */
[----:B------:R-:W-:-:S02]  /*21e0*/  FADD.FTZ R127, R102, R127 ;  /* 0x0000007f667f7221 */ /* 0x000fc40000010000 */
[----:B------:R-:W-:Y:S02]  /*21f0*/  FFMA.FTZ R128, R102, R237, R128 ;  /* 0x000000ed66807223 */ /* 0x000fe40000010080 */
[----:B------:R-:W-:Y:S01]  /*2200*/  FMUL.FTZ R100, R76, R103 ;  /* 0x000000674c647220 */ /* 0x000fe20000410000 */
[----:B------:R-:W-:Y:S01]  /*2210*/  PRMT R76, RZ, 0x7610, R52 ;  /* 0x00007610ff4c7816 */ /* 0x000fe20000000034 */
[----:B------:R-:W-:Y:S02]  /*2220*/  @P0 FADD.FTZ R102, -R140, R83 ;  /* 0x000000538c660221 */ /* 0x000fe40000010100 */
[----:B------:R-:W-:Y:S01]  /*2230*/  @!P0 FMUL.FTZ R239, R181, R84 ;  /* 0x00000054b5ef8220 */ /* 0x000fe20000410000 */
[----:B------:R-:W-:Y:S01]  /*2240*/  PRMT R84, RZ, 0x7610, R53 ;  /* 0x00007610ff547816 */ /* 0x000fe20000000035 */
[----:B------:R-:W-:Y:S01]  /*2250*/  @!P0 FADD.FTZ R52, R83, -R215 ;  /* 0x800000d753348221 */ /* 0x000fe20000010000 */
[----:B------:R-:W-:Y:S01]  /*2260*/  PRMT R101, RZ, 0x7610, R101 ;  /* 0x00007610ff657816 */ /* 0x000fe20000000065 */
[----:B0-----:R-:W-:-:S02]  /*2270*/  @P0 FMUL.FTZ R102, R102, R81 ;  /* 0x0000005166660220 */ /* 0x001fc40000410000 */
[----:B------:R-:W-:Y:S01]  /*2280*/  @!P0 FMUL.FTZ R102, R181, R52 ;  /* 0x00000034b5668220 */ /* 0x000fe20000410000 */
[----:B------:R-:W-:Y:S01]  /*2290*/  PRMT R52, RZ, 0x5410, R74 ;  /* 0x00005410ff347816 */ /* 0x000fe2000000004a */
[C---:B------:R-:W-:Y:S02]  /*22a0*/  FADD.FTZ R123, R103.reuse, R123 ;  /* 0x0000007b677b7221 */ /* 0x040fe40000010000 */
[----:B------:R-:W-:Y:S02]  /*22b0*/  FFMA.FTZ R124, R103, R239, R124 ;  /* 0x000000ef677c7223 */ /* 0x000fe4000001007c */
[----:B------:R-:W-:Y:S01]  /*22c0*/  @P0 FADD.FTZ R103, -R177, R84 ;  /* 0x00000054b1670221 */ /* 0x000fe20000010100 */
[----:B------:R-:W0:Y:S01]  /*22d0*/  @P0 MUFU.RCP R81, R52 ;  /* 0x0000003400510308 */ /* 0x000e220000001000 */
[----:B------:R-:W-:Y:S02]  /*22e0*/  FMUL.FTZ R230, R230, R101 ;  /* 0x00000065e6e67220 */ /* 0x000fe40000410000 */
[----:B------:R-:W-:-:S02]  /*22f0*/  FADD.FTZ R131, R101, R131 ;  /* 0x0000008365837221 */ /* 0x000fc40000010000 */
[----:B------:R-:W-:Y:S02]  /*2300*/  FFMA.FTZ R132, R101, R229, R132 ;  /* 0x000000e565847223 */ /* 0x000fe40000010084 */
[----:B------:R-:W-:Y:S02]  /*2310*/  @P0 FADD.FTZ R101, -R174, R76 ;  /* 0x0000004cae650221 */ /* 0x000fe40000010100 */
[----:B--2---:R-:W-:Y:S02]  /*2320*/  @P0 FMUL.FTZ R103, R103, R80 ;  /* 0x0000005067670220 */ /* 0x004fe40000410000 */
[----:B------:R-:W-:Y:S01]  /*2330*/  @!P0 FADD.FTZ R80, R84, -R215 ;  /* 0x800000d754508221 */ /* 0x000fe20000010000 */
[----:B------:R-:W-:Y:S01]  /*2340*/  PRMT R245, RZ, 0x5410, R73 ;  /* 0x00005410fff57816 */ /* 0x000fe20000000049 */
[----:B-1----:R-:W-:Y:S01]  /*2350*/  @P0 FMUL.FTZ R101, R101, R82 ;  /* 0x0000005265650220 */ /* 0x002fe20000410000 */
[----:B------:R-:W-:Y:S01]  /*2360*/  PRMT R82, RZ, 0x5410, R53 ;  /* 0x00005410ff527816 */ /* 0x000fe20000000035 */
[----:B------:R-:W-:-:S02]  /*2370*/  @!P0 FADD.FTZ R76, R76, -R215 ;  /* 0x800000d74c4c8221 */ /* 0x000fc40000010000 */
[----:B------:R-:W-:Y:S01]  /*2380*/  @!P0 FMUL.FTZ R103, R181, R80 ;  /* 0x00000050b5678220 */ /* 0x000fe20000410000 */
[----:B------:R-:W-:Y:S01]  /*2390*/  PRMT R80, RZ, 0x5410, R54 ;  /* 0x00005410ff507816 */ /* 0x000fe20000000036 */
[----:B------:R-:W-:Y:S02]  /*23a0*/  FMUL.FTZ R228, R228, R79 ;  /* 0x0000004fe4e47220 */ /* 0x000fe40000410000 */
[C---:B------:R-:W-:Y:S02]  /*23b0*/  FADD.FTZ R129, R79.reuse, R129 ;  /* 0x000000814f817221 */ /* 0x040fe40000010000 */
[----:B------:R-:W-:Y:S02]  /*23c0*/  FFMA.FTZ R130, R79, R227, R130 ;  /* 0x000000e34f827223 */ /* 0x000fe40000010082 */
[----:B------:R-:W1:Y:S01]  /*23d0*/  @P0 MUFU.RCP R79, R245 ;  /* 0x000000f5004f0308 */ /* 0x000e620000001000 */
[----:B------:R-:W-:Y:S02]  /*23e0*/  @!P0 FMUL.FTZ R101, R181, R76 ;  /* 0x0000004cb5658220 */ /* 0x000fe40000410000 */
[----:B------:R-:W-:-:S02]  /*23f0*/  @P0 FADD.FTZ R240, -R173, R82 ;  /* 0x00000052adf00221 */ /* 0x000fc40000010100 */
[----:B------:R-:W-:Y:S01]  /*2400*/  @!P0 FADD.FTZ R76, R82, -R215 ;  /* 0x800000d7524c8221 */ /* 0x000fe20000010000 */
[----:B------:R-:W-:Y:S01]  /*2410*/  PRMT R82, RZ, 0x7610, R54 ;  /* 0x00007610ff527816 */ /* 0x000fe20000000036 */
[----:B------:R-:W-:Y:S02]  /*2420*/  @P0 FADD.FTZ R238, -R176, R80 ;  /* 0x00000050b0ee0221 */ /* 0x000fe40000010100 */
[----:B------:R-:W-:Y:S01]  /*2430*/  @!P0 FADD.FTZ R54, R80, -R215 ;  /* 0x800000d750368221 */ /* 0x000fe20000010000 */
[----:B------:R-:W-:Y:S01]  /*2440*/  PRMT R84, RZ, 0x5410, R55 ;  /* 0x00005410ff547816 */ /* 0x000fe20000000037 */
[----:B0-----:R-:W-:Y:S01]  /*2450*/  @P0 FMUL.FTZ R238, R238, R81 ;  /* 0x00000051eeee0220 */ /* 0x001fe20000410000 */
[----:B------:R-:W-:Y:S01]  /*2460*/  PRMT R55, RZ, 0x7610, R55 ;  /* 0x00007610ff377816 */ /* 0x000fe20000000037 */
[----:B------:R-:W-:Y:S01]  /*2470*/  @!P0 FMUL.FTZ R238, R181, R54 ;  /* 0x00000036b5ee8220 */ /* 0x000fe20000410000 */
[----:B---3--:R-:W-:Y:S01]  /*2480*/  PRMT R54, RZ, 0x5410, R88 ;  /* 0x00005410ff367816 */ /* 0x008fe20000000058 */
[----:B------:R-:W-:-:S02]  /*2490*/  @P0 FADD.FTZ R80, -R179, R82 ;  /* 0x00000052b3500221 */ /* 0x000fc40000010100 */
[----:B------:R-:W-:Y:S02]  /*24a0*/  @P0 FADD.FTZ R242, -R178, R84 ;  /* 0x00000054b2f20221 */ /* 0x000fe40000010100 */
[----:B------:R-:W-:Y:S02]  /*24b0*/  @!P0 FADD.FTZ R82, R82, -R215 ;  /* 0x800000d752528221 */ /* 0x000fe40000010000 */
[----:B------:R-:W-:Y:S02]  /*24c0*/  @!P0 FADD.FTZ R84, R84, -R215 ;  /* 0x800000d754548221 */ /* 0x000fe40000010000 */
[----:B------:R-:W-:Y:S02]  /*24d0*/  @!P0 FADD.FTZ R86, R55, -R215 ;  /* 0x800000d737568221 */ /* 0x000fe40000010000 */
[----:B------:R-:W-:Y:S02]  /*24e0*/  FMUL.FTZ R215, R77, R54 ;  /* 0x000000364dd77220 */ /* 0x000fe40000410000 */
[----:B------:R-:W-:-:S02]  /*24f0*/  FADD.FTZ R13, R54, R13 ;  /* 0x0000000d360d7221 */ /* 0x000fc40000010000 */
[----:B------:R-:W-:Y:S01]  /*2500*/  FFMA.FTZ R33, R54, R102, R33 ;  /* 0x0000006636217223 */ /* 0x000fe20000010021 */
[----:B------:R-:W-:Y:S01]  /*2510*/  PRMT R54, RZ, 0x5410, R89 ;  /* 0x00005410ff367816 */ /* 0x000fe20000000059 */
[----:B-1----:R-:W-:Y:S02]  /*2520*/  @P0 FMUL.FTZ R240, R240, R79 ;  /* 0x0000004ff0f00220 */ /* 0x002fe40000410000 */
[----:B------:R-:W-:Y:S02]  /*2530*/  @!P0 FMUL.FTZ R240, R181, R76 ;  /* 0x0000004cb5f08220 */ /* 0x000fe40000410000 */
[----:B------:R-:W-:Y:S01]  /*2540*/  @P0 FADD.FTZ R241, -R180, R55 ;  /* 0x00000037b4f10221 */ /* 0x000fe20000010100 */
[----:B------:R-:W-:Y:S01]  /*2550*/  PRMT R55, RZ, 0x7610, R88 ;  /* 0x00007610ff377816 */ /* 0x000fe20000000058 */
[----:B------:R-:W-:Y:S02]  /*2560*/  FMUL.FTZ R245, R245, R54 ;  /* 0x00000036f5f57220 */ /* 0x000fe40000410000 */
[----:B------:R-:W-:-:S02]  /*2570*/  FADD.FTZ R11, R54, R11 ;  /* 0x0000000b360b7221 */ /* 0x000fc40000010000 */
[----:B------:R-:W-:Y:S02]  /*2580*/  FFMA.FTZ R31, R54, R240, R31 ;  /* 0x000000f0361f7223 */ /* 0x000fe4000001001f */
[----:B------:R-:W-:Y:S02]  /*2590*/  FFMA.FTZ R54, R236, R217, RZ ;  /* 0x000000d9ec367223 */ /* 0x000fe400000100ff */
[----:B------:R-:W-:Y:S02]  /*25a0*/  FMUL.FTZ R88, R78, R55 ;  /* 0x000000374e587220 */ /* 0x000fe40000410000 */
[C---:B------:R-:W-:Y:S02]  /*25b0*/  FADD.FTZ R14, R55.reuse, R14 ;  /* 0x0000000e370e7221 */ /* 0x040fe40000010000 */
[----:B------:R-:W-:Y:S02]  /*25c0*/  FFMA.FTZ R34, R55, R101, R34 ;  /* 0x0000006537227223 */ /* 0x000fe40000010022 */
[----:B------:R-:W-:-:S02]  /*25d0*/  FADD.FTZ R55, RZ, R236 ;  /* 0x000000ecff377221 */ /* 0x000fc40000010000 */
        /* <DEDUP_REMOVED lines=47> */
[----:B------:R-:W-:Y:S01]  /*28d0*/  PRMT R85, RZ, 0x7610, R85 ;  /* 0x00007610ff557816 */ /* 0x000fe20000000055 */
[----:B------:R-:W-:-:S02]  /*28e0*/  FADD.FTZ R55, R78, R225 ;  /* 0x000000e14e377221 */ /* 0x000fc40000010000 */
[----:B------:R-:W-:Y:S02]  /*28f0*/  FFMA.FTZ R54, R222, R213, R54 ;  /* 0x000000d5de367223 */ /* 0x000fe40000010036 */
[----:B------:R-:W-:Y:S02]  /*2900*/  FADD.FTZ R78, R55, R222 ;  /* 0x000000de374e7221 */ /* 0x000fe40000010000 */
[----:B------:R-:W-:Y:S02]  /*2910*/  FMUL.FTZ R220, R220, R85 ;  /* 0x00000055dcdc7220 */ /* 0x000fe40000410000 */
[----:B------:R-:W-:Y:S02]  /*2920*/  FFMA.FTZ R54, R223, R212, R54 ;  /* 0x000000d4df367223 */ /* 0x000fe40000010036 */
[----:B------:R-:W-:Y:S01]  /*2930*/  FADD.FTZ R55, R78, R223 ;  /* 0x000000df4e377221 */ /* 0x000fe20000010000 */
[----:B------:R-:W-:Y:S01]  /*2940*/  PRMT R53, RZ, 0x7610, R74 ;  /* 0x00007610ff357816 */ /* 0x000fe2000000004a */
[----:B------:R-:W-:Y:S01]  /*2950*/  FFMA.FTZ R54, R220, R211, R54 ;  /* 0x000000d3dc367223 */ /* 0x000fe20000010036 */
[----:B------:R-:W-:Y:S01]  /*2960*/  PRMT R76, RZ, 0x5410, R75 ;  /* 0x00005410ff4c7816 */ /* 0x000fe2000000004b */
[----:B------:R-:W-:Y:S01]  /*2970*/  FADD.FTZ R78, R55, R220 ;  /* 0x000000dc374e7221 */ /* 0x000fe20000010000 */
[----:B------:R-:W-:Y:S01]  /*2980*/  PRMT R89, RZ, 0x7610, R89 ;  /* 0x00007610ff597816 */ /* 0x000fe20000000059 */
[----:B------:R-:W-:Y:S01]  /*2990*/  FFMA.FTZ R77, R221, R210, R54 ;  /* 0x000000d2dd4d7223 */ /* 0x000fe20000010036 */
[----:B------:R-:W0:Y:S01]  /*29a0*/  @P0 MUFU.RCP R243, R53 ;  /* 0x0000003500f30308 */ /* 0x000e220000001000 */
[----:B------:R-:W-:Y:S01]  /*29b0*/  PRMT R54, RZ, 0x5410, R90 ;  /* 0x00005410ff367816 */ /* 0x000fe2000000005a */
[----:B------:R-:W-:Y:S01]  /*29c0*/  FADD.FTZ R55, R78, R221 ;  /* 0x000000dd4e377221 */ /* 0x000fe20000010000 */
[----:B------:R-:W-:Y:S01]  /*29d0*/  PRMT R87, RZ, 0x7610, R87 ;  /* 0x00007610ff577816 */ /* 0x000fe20000000057 */
[----:B------:R-:W-:-:S04]  /*29e0*/  FMUL.FTZ R244, R244, R89 ;  /* 0x00000059f4f47220 */ /* 0x000fc80000410000 */
[----:B------:R-:W1:Y:S01]  /*29f0*/  @P0 MUFU.RCP R79, R76 ;  /* 0x0000004c004f0308 */ /* 0x000e620000001000 */
[C---:B------:R-:W-:Y:S02]  /*2a00*/  FADD.FTZ R12, R89.reuse, R12 ;  /* 0x0000000c590c7221 */ /* 0x040fe40000010000 */
[----:B------:R-:W-:Y:S02]  /*2a10*/  FFMA.FTZ R32, R89, R103, R32 ;  /* 0x0000006759207223 */ /* 0x000fe40000010020 */
[----:B------:R-:W-:Y:S02]  /*2a20*/  FMUL.FTZ R89, R52, R54 ;  /* 0x0000003634597220 */ /* 0x000fe40000410000 */
[----:B------:R-:W-:Y:S02]  /*2a30*/  FADD.FTZ R52, R55, R218 ;  /* 0x000000da37347221 */ /* 0x000fe40000010000 */
[----:B------:R-:W-:Y:S02]  /*2a40*/  FFMA.FTZ R77, R218, R99, R77 ;  /* 0x00000063da4d7223 */ /* 0x000fe4000001004d */
[----:B------:R-:W-:-:S02]  /*2a50*/  FMUL.FTZ R216, R216, R87 ;  /* 0x00000057d8d87220 */ /* 0x000fc40000410000 */
[----:B------:R-:W-:Y:S02]  /*2a60*/  FADD.FTZ R55, R52, R219 ;  /* 0x000000db34377221 */ /* 0x000fe40000010000 */
[----:B------:R-:W-:Y:S02]  /*2a70*/  FFMA.FTZ R77, R219, R98, R77 ;  /* 0x00000062db4d7223 */ /* 0x000fe4000001004d */
[C---:B------:R-:W-:Y:S02]  /*2a80*/  FADD.FTZ R9, R54.reuse, R9 ;  /* 0x0000000936097221 */ /* 0x040fe40000010000 */
[----:B------:R-:W-:Y:S02]  /*2a90*/  FFMA.FTZ R29, R54, R238, R29 ;  /* 0x000000ee361d7223 */ /* 0x000fe4000001001d */
[----:B------:R-:W-:Y:S02]  /*2aa0*/  FADD.FTZ R54, R55, R216 ;  /* 0x000000d837367221 */ /* 0x000fe40000010000 */
[----:B------:R-:W-:Y:S01]  /*2ab0*/  FFMA.FTZ R77, R216, R97, R77 ;  /* 0x00000061d84d7223 */ /* 0x000fe2000001004d */
[----:B------:R-:W-:Y:S01]  /*2ac0*/  PRMT R52, RZ, 0x7610, R90 ;  /* 0x00007610ff347816 */ /* 0x000fe2000000005a */
[----:B0-----:R-:W-:-:S02]  /*2ad0*/  @P0 FMUL.FTZ R243, R80, R243 ;  /* 0x000000f350f30220 */ /* 0x001fc40000410000 */
[----:B-1----:R-:W-:Y:S02]  /*2ae0*/  @P0 FMUL.FTZ R242, R242, R79 ;  /* 0x0000004ff2f20220 */ /* 0x002fe40000410000 */
[----:B------:R-:W-:Y:S02]  /*2af0*/  @!P0 FMUL.FTZ R243, R181, R82 ;  /* 0x00000052b5f38220 */ /* 0x000fe40000410000 */
[----:B------:R-:W-:Y:S02]  /*2b00*/  FADD.FTZ R79, R54, R215 ;  /* 0x000000d7364f7221 */ /* 0x000fe40000010000 */
[----:B------:R-:W-:Y:S01]  /*2b10*/  FFMA.FTZ R77, R215, R102, R77 ;  /* 0x00000066d74d7223 */ /* 0x000fe2000001004d */
[----:B------:R-:W-:Y:S01]  /*2b20*/  PRMT R246, RZ, 0x7610, R75 ;  /* 0x00007610fff67816 */ /* 0x000fe2000000004b */
[----:B------:R-:W-:Y:S02]  /*2b30*/  FMUL.FTZ R90, R53, R52 ;  /* 0x00000034355a7220 */ /* 0x000fe40000410000 */
[----:B------:R-:W-:-:S02]  /*2b40*/  FADD.FTZ R10, R52, R10 ;  /* 0x0000000a340a7221 */ /* 0x000fc40000010000 */
[----:B------:R-:W-:Y:S02]  /*2b50*/  FFMA.FTZ R30, R52, R243, R30 ;  /* 0x000000f3341e7223 */ /* 0x000fe4000001001e */
[----:B------:R-:W-:Y:S02]  /*2b60*/  FADD.FTZ R52, R79, R88 ;  /* 0x000000584f347221 */ /* 0x000fe40000010000 */
[----:B------:R-:W-:Y:S01]  /*2b70*/  FFMA.FTZ R77, R88, R101, R77 ;  /* 0x00000065584d7223 */ /* 0x000fe2000001004d */
[----:B------:R-:W0:Y:S01]  /*2b80*/  @P0 MUFU.RCP R96, R246 ;  /* 0x000000f600600308 */ /* 0x000e220000001000 */
[----:B------:R-:W-:Y:S02]  /*2b90*/  FADD.FTZ R79, R52, R245 ;  /* 0x000000f5344f7221 */ /* 0x000fe40000010000 */
[----:B------:R-:W-:Y:S01]  /*2ba0*/  FFMA.FTZ R77, R245, R240, R77 ;  /* 0x000000f0f54d7223 */ /* 0x000fe2000001004d */
[----:B------:R-:W-:Y:S01]  /*2bb0*/  PRMT R53, RZ, 0x5410, R91 ;  /* 0x00005410ff357816 */ /* 0x000fe2000000005b */
[----:B------:R-:W-:-:S02]  /*2bc0*/  @!P0 FMUL.FTZ R242, R181, R84 ;  /* 0x00000054b5f28220 */ /* 0x000fc40000410000 */
[----:B------:R-:W-:Y:S02]  /*2bd0*/  FADD.FTZ R52, R79, R244 ;  /* 0x000000f44f347221 */ /* 0x000fe40000010000 */
[----:B------:R-:W-:Y:S01]  /*2be0*/  FFMA.FTZ R77, R244, R103, R77 ;  /* 0x00000067f44d7223 */ /* 0x000fe2000001004d */
[----:B------:R-:W-:Y:S01]  /*2bf0*/  PRMT R55, RZ, 0x7610, R91 ;  /* 0x00007610ff377816 */ /* 0x000fe2000000005b */
[----:B------:R-:W-:Y:S01]  /*2c00*/  FMUL.FTZ R91, R76, R53 ;  /* 0x000000354c5b7220 */ /* 0x000fe20000410000 */
[----:B------:R-:W-:Y:S01]  /*2c10*/  LOP3.LUT P1, RZ, R175, 0xff, RZ, 0xc0, !PT ;  /* 0x000000ffafff7812 */ /* 0x000fe2000782c0ff */
[C---:B------:R-:W-:Y:S02]  /*2c20*/  FADD.FTZ R6, R53.reuse, R6 ;  /* 0x0000000635067221 */ /* 0x040fe40000010000 */
[----:B------:R-:W-:Y:S02]  /*2c30*/  FFMA.FTZ R27, R53, R242, R27 ;  /* 0x000000f2351b7223 */ /* 0x000fe4000001001b */
[----:B------:R-:W-:-:S02]  /*2c40*/  FADD.FTZ R53, R52, R89 ;  /* 0x0000005934357221 */ /* 0x000fc40000010000 */
[----:B------:R-:W-:Y:S01]  /*2c50*/  FFMA.FTZ R77, R89, R238, R77 ;  /* 0x000000ee594d7223 */ /* 0x000fe2000001004d */
[----:B------:R-:W-:Y:S01]  /*2c60*/  SHF.R.U32.HI R54, RZ, 0x5, R7 ;  /* 0x00000005ff367819 */ /* 0x000fe20000011607 */
[----:B------:R-:W-:Y:S02]  /*2c70*/  FADD.FTZ R52, R53, R90 ;  /* 0x0000005a35347221 */ /* 0x000fe40000010000 */
[----:B------:R-:W-:Y:S02]  /*2c80*/  FFMA.FTZ R77, R90, R243, R77 ;  /* 0x000000f35a4d7223 */ /* 0x000fe4000001004d */
[----:B0-----:R-:W-:Y:S01]  /*2c90*/  @P0 FMUL.FTZ R241, R241, R96 ;  /* 0x00000060f1f10220 */ /* 0x001fe20000410000 */
[----:B------:R-:W-:Y:S01]  /*2ca0*/  LOP3.LUT R96, R54, 0x7fffff8, RZ, 0xc0, !PT ;  /* 0x07fffff836607812 */ /* 0x000fe200078ec0ff */
[----:B------:R-:W-:Y:S02]  /*2cb0*/  @!P0 FMUL.FTZ R241, R181, R86 ;  /* 0x00000056b5f18220 */ /* 0x000fe40000410000 */
[----:B------:R-:W-:-:S02]  /*2cc0*/  FMUL.FTZ R246, R246, R55 ;  /* 0x00000037f6f67220 */ /* 0x000fc40000410000 */
[----:B------:R-:W-:Y:S02]  /*2cd0*/  FADD.FTZ R53, R52, R91 ;  /* 0x0000005b34357221 */ /* 0x000fe40000010000 */
[----:B------:R-:W-:Y:S01]  /*2ce0*/  FFMA.FTZ R77, R91, R242, R77 ;  /* 0x000000f25b4d7223 */ /* 0x000fe2000001004d */
[----:B------:R-:W-:Y:S01]  /*2cf0*/  ISETP.NE.AND P0, PT, R4, RZ, PT ;  /* 0x000000ff0400720c */ /* 0x000fe20003f05270 */
[C---:B------:R-:W-:Y:S01]  /*2d00*/  FADD.FTZ R20, R85.reuse, R20 ;  /* 0x0000001455147221 */ /* 0x040fe20000010000 */
[----:B------:R-:W-:Y:S01]  /*2d10*/  @!P1 IADD3 R96, R96, 0x8, RZ ;  /* 0x0000000860609810 */ /* 0x000fe20007ffe0ff */
        /* <DEDUP_REMOVED lines=9> */
.L_x_329:
        /* <DEDUP_REMOVED lines=18> */
.L_x_330:
[----:B------:R-:W-:Y:S01]  /*2ed0*/  LOP3.LUT R54, R54, 0x7, RZ, 0xc0, !PT ;  /* 0x0000000736367812 */ /* 0x000fe200078ec0ff */
[----:B--2---:R-:W-:Y:S01]  /*2ee0*/  FADD.FTZ R52, R80, R77 ;  /* 0x0000004d50347221 */ /* 0x004fe20000010000 */
[----:B------:R-:W-:Y:S01]  /*2ef0*/  WARPSYNC 0xffffffff ;  /* 0xffffffff00007948 */ /* 0x000fe20003800000 */
[----:B0-----:R-:W-:Y:S01]  /*2f00*/  FADD.FTZ R53, R82, R79 ;  /* 0x0000004f52357221 */ /* 0x001fe20000010000 */
[----:B------:R-:W-:Y:S01]  /*2f10*/  LOP3.LUT P1, RZ, R54, 0x1f, R7, 0xf8, !PT ;  /* 0x0000001f36ff7812 */ /* 0x000fe2000782f807 */
[----:B------:R-:W-:Y:S01]  /*2f20*/  BSSY B0, `(.L_x_323) ;  /* 0x000001a000007945 */ /* 0x000fe20003800000 */
[----:B------:R-:W-:Y:S01]  /*2f30*/  @!P0 IADD3 R54, R96, R54, RZ ;  /* 0x0000003660368210 */ /* 0x000fe20007ffe0ff */
[----:B------:R-:W-:-:S04]  /*2f40*/  CS2R R86, SRZ ;  /* 0x0000000000567805 */ /* 0x000fc8000001ff00 */
        /* <DEDUP_REMOVED lines=23> */
.L_x_324:
[----:B------:R-:W-:Y:S05]  /*30c0*/  BSYNC B0 ;  /* 0x0000000000007941 */ /* 0x000fea0003800000 */
.L_x_323:
[----:B-1----:R-:W-:Y:S01]  /*30d0*/  LOP3.LUT R77, R139, 0x1, RZ, 0xc0, !PT ;  /* 0x000000018b4d7812 */ /* 0x002fe200078ec0ff */
        /* <DEDUP_REMOVED lines=17> */
[----:B------:R-:W-:-:S03]  /*31f0*/  HFMA2.MMA R79, -RZ, RZ, 0, 5.9604644775390625e-08 ;  /* 0x00000001ff4f7435 */ /* 0x000fc600000001ff */
[----:B------:R-:W-:-:S04]  /*3200*/  IADD3 R54, P0, R2, R53, RZ ;  /* 0x0000003502367210 */ /* 0x000fc80007f1e0ff */
[----:B------:R-:W-:Y:S02]  /*3210*/  LEA.HI.X.SX32 R53, R53, RZ, 0x1, P0 ;  /* 0x000000ff35357211 */ /* 0x000fe400000f0eff */
[----:B------:R-:W-:-:S04]  /*3220*/  LEA R52, P0, R54, c[0x0][0x1a8], 0x2 ;  /* 0x00006a0036347a11 */ /* 0x000fc800078010ff */
[----:B------:R-:W-:Y:S02]  /*3230*/  LEA.HI.X R53, R54, c[0x0][0x1ac], R53, 0x2, P0 ;  /* 0x00006b0036357a11 */ /* 0x000fe400000f1435 */
[----:B------:R-:W-:-:S04]  /*3240*/  LOP3.LUT P0, RZ, R139, 0x2, RZ, 0xc0, !PT ;  /* 0x000000028bff7812 */ /* 0x000fc8000780c0ff */
[----:B------:R-:W-:Y:S01]  /*3250*/  SEL R79, R79, 0xffffffff, !P0 ;  /* 0xffffffff4f4f7807 */ /* 0x000fe20004000000 */
[----:B------:R-:W-:Y:S06]  /*3260*/  MEMBAR.ALL.GPU ;  /* 0x0000000000007992 */ /* 0x000fec000000a000 */
[----:B------:R-:W-:-:S00]  /*3270*/  ERRBAR ;  /* 0x00000000000079ab */ /* 0x000fc00000000000 */
[----:B------:R0:W-:Y:S01]  /*3280*/  RED.E.ADD.S32.STRONG.GPU [R52.64], R79 ;  /* 0x0000004f3400798e */ /* 0x0001e2000c10e386 */
[----:B------:R-:W-:-:S04]  /*3290*/  SHF.L.U32 R54, R139, 0x1, RZ ;  /* 0x000000018b367819 */ /* 0x000fc800000006ff */
[----:B------:R-:W-:Y:S02]  /*32a0*/  LOP3.LUT R77, R54, 0x4, RZ, 0xc, !PT ;  /* 0x00000004364d7812 */ /* 0x000fe400078e0cff */
.L_x_326:
[----:B------:R-:W2:Y:S01]  /*32b0*/  LDG.E.STRONG.GPU R54, [R52.64] ;  /* 0x0000000634367981 */ /* 0x000ea2000c1ef900 */
[----:B------:R-:W-:Y:S01]  /*32c0*/  YIELD ;  /* 0x0000000000007946 */ /* 0x000fe20003800000 */
[----:B--2---:R-:W-:Y:S01]  /*32d0*/  ISETP.NE.AND P0, PT, R54, R77, PT ;  /* 0x0000004d3600720c */ /* 0x004fe20003f05270 */
[----:B------:R-:W-:-:S12]  /*32e0*/  CCTL.IVALL ;  /* 0x00000000ff00798f */ /* 0x000fd80002000000 */
[----:B------:R-:W-:Y:S05]  /*32f0*/  @P0 BRA `(.L_x_326) ;  /* 0xffffffb000000947 */ /* 0x000fea000383ffff */
.L_x_325:
        /* <DEDUP_REMOVED lines=9> */
[----:B------:R-:W-:Y:S02]  /*3390*/  LOP3.LUT P1, RZ, R175, 0xff, RZ, 0xc0, !PT ;  /* 0x000000ffafff7812 */ /* 0x000fe4000782c0ff */
[----:B------:R-:W-:Y:S01]  /*33a0*/  IADD3 R139, R139, 0x1, RZ ;  /* 0x000000018b8b7810 */ /* 0x000fe20007ffe0ff */
[----:B------:R-:W0:Y:S01]  /*33b0*/  S2R R84, SR_CTAID.X ;  /* 0x0000000000547919 */ /* 0x000e220000002500 */
[----:B------:R-:W-:Y:S02]  /*33c0*/  SEL R175, RZ, 0x1, P1 ;  /* 0x00000001ffaf7807 */ /* 0x000fe40000800000 */
[----:B------:R-:W-:Y:S01]  /*33d0*/  LOP3.LUT R139, R139, 0x3, RZ, 0xc0, !PT ;  /* 0x000000038b8b7812 */ /* 0x000fe200078ec0ff */
[----:B--2---:R-:W1:Y:S04]  /*33e0*/  SHFL.BFLY PT, R77, R52, 0x1, 0x1f ;  /* 0x0c201f00344d7f89 */ /* 0x004e6800000e0000 */
[----:B------:R-:W2:Y:S01]  /*33f0*/  SHFL.BFLY PT, R76, R53, 0x1, 0x1f ;  /* 0x0c201f00354c7f89 */ /* 0x000ea200000e0000 */
[----:B-1----:R-:W-:-:S02]  /*3400*/  FADD.FTZ R77, R77, R52 ;  /* 0x000000344d4d7221 */ /* 0x002fc40000010000 */
[----:B--2---:R-:W-:-:S03]  /*3410*/  FADD.FTZ R76, R76, R53 ;  /* 0x000000354c4c7221 */ /* 0x004fc60000010000 */
[----:B------:R-:W1:Y:S04]  /*3420*/  SHFL.BFLY PT, R78, R77, 0x2, 0x1f ;  /* 0x0c401f004d4e7f89 */ /* 0x000e6800000e0000 */
[----:B------:R-:W2:Y:S01]  /*3430*/  SHFL.BFLY PT, R79, R76, 0x2, 0x1f ;  /* 0x0c401f004c4f7f89 */ /* 0x000ea200000e0000 */
[----:B-1----:R-:W-:Y:S02]  /*3440*/  FADD.FTZ R78, R77, R78 ;  /* 0x0000004e4d4e7221 */ /* 0x002fe40000010000 */
        /* <DEDUP_REMOVED lines=12> */
[----:B--2---:R-:W-:Y:S02]  /*3510*/  FADD.FTZ R76, R55, R52 ;  /* 0x00000034374c7221 */ /* 0x004fe40000010000 */
[----:B------:R-:W-:Y:S02]  /*3520*/  FMUL.FTZ R52, R53, 2.4414062863797880709e-05 ;  /* 0x37cccccd35347820 */ /* 0x000fe40000410000 */
[----:B------:R-:W-:-:S04]  /*3530*/  FMUL.FTZ R53, R76, 2.4414062863797880709e-05 ;  /* 0x37cccccd4c357820 */ /* 0x000fc80000410000 */
[C-C-:B------:R-:W-:Y:S02]  /*3540*/  FFMA.FTZ R101, R53.reuse, R101, R52.reuse ;  /* 0x0000006535657223 */ /* 0x140fe40000010034 */
[C-C-:B------:R-:W-:Y:S02]  /*3550*/  FFMA.FTZ R183, R53.reuse, R183, R52.reuse ;  /* 0x000000b735b77223 */ /* 0x140fe40000010034 */
[C-C-:B------:R-:W-:Y:S02]  /*3560*/  FFMA.FTZ R243, R53.reuse, R243, R52.reuse ;  /* 0x000000f335f37223 */ /* 0x140fe40000010034 */
[----:B------:R-:W-:Y:S02]  /*3570*/  FADD.FTZ R76, R88, -R101 ;  /* 0x80000065584c7221 */ /* 0x000fe40000010000 */
[C-C-:B------:R-:W-:Y:S02]  /*3580*/  FFMA.FTZ R187, R53.reuse, R187, R52.reuse ;  /* 0x000000bb35bb7223 */ /* 0x140fe40000010034 */
[----:B------:R-:W-:-:S02]  /*3590*/  FFMA.FTZ R205, R53, R205, R52 ;  /* 0x000000cd35cd7223 */ /* 0x000fc40000010034 */
[--C-:B------:R-:W-:Y:S02]  /*35a0*/  FFMA.FTZ R203, R53, R203, R52.reuse ;  /* 0x000000cb35cb7223 */ /* 0x100fe40000010034 */
[----:B------:R-:W-:Y:S02]  /*35b0*/  FADD.FTZ R92, R92, -R183 ;  /* 0x800000b75c5c7221 */ /* 0x000fe40000010000 */
[----:B------:R-:W-:Y:S02]  /*35c0*/  FADD.FTZ R80, R90, -R243 ;  /* 0x800000f35a507221 */ /* 0x000fe40000010000 */
[----:B------:R-:W-:Y:S01]  /*35d0*/  FMUL.FTZ R183, R181, R76 ;  /* 0x0000004cb5b77220 */ /* 0x000fe20000410000 */
[----:B0-----:R-:W-:Y:S01]  /*35e0*/  SHF.L.U32 R76, R84, 0x8, RZ ;  /* 0x00000008544c7819 */ /* 0x001fe200000006ff */
[----:B------:R-:W-:Y:S02]  /*35f0*/  FFMA.FTZ R238, R53, R238, R52 ;  /* 0x000000ee35ee7223 */ /* 0x000fe40000010034 */
[----:B------:R-:W-:-:S02]  /*3600*/  FADD.FTZ R182, R182, -R187 ;  /* 0x800000bbb6b67221 */ /* 0x000fc40000010000 */
[----:B------:R-:W-:Y:S02]  /*3610*/  FADD.FTZ R208, R208, -R205 ;  /* 0x800000cdd0d07221 */ /* 0x000fe40000010000 */
[----:B------:R-:W-:Y:S02]  /*3620*/  FADD.FTZ R206, R206, -R203 ;  /* 0x800000cbcece7221 */ /* 0x000fe40000010000 */
[----:B------:R-:W-:Y:S01]  /*3630*/  FMUL.FTZ R187, R181, R80 ;  /* 0x00000050b5bb7220 */ /* 0x000fe20000410000 */
[----:B------:R-:W-:Y:S01]  /*3640*/  LOP3.LUT R80, R76, 0x300, RZ, 0xc0, !PT ;  /* 0x000003004c507812 */ /* 0x000fe200078ec0ff */
[----:B------:R-:W-:Y:S02]  /*3650*/  FADD.FTZ R238, R89, -R238 ;  /* 0x800000ee59ee7221 */ /* 0x000fe40000010000 */
[C---:B------:R-:W-:Y:S01]  /*3660*/  FMUL.FTZ R208, R181.reuse, R208 ;  /* 0x000000d0b5d07220 */ /* 0x040fe20000410000 */
[----:B------:R-:W-:Y:S01]  /*3670*/  LOP3.LUT R84, R80, 0x1f, R7, 0xf8, !PT ;  /* 0x0000001f50547812 */ /* 0x000fe200078ef807 */
[----:B------:R-:W-:-:S02]  /*3680*/  FMUL.FTZ R89, R181, R206 ;  /* 0x000000ceb5597220 */ /* 0x000fc40000410000 */
[C-C-:B------:R-:W-:Y:S02]  /*3690*/  FFMA.FTZ R227, R53.reuse, R227, R52.reuse ;  /* 0x000000e335e37223 */ /* 0x140fe40000010034 */
[--C-:B------:R-:W-:Y:S01]  /*36a0*/  FFMA.FTZ R237, R53, R237, R52.reuse ;  /* 0x000000ed35ed7223 */ /* 0x100fe20000010034 */
[----:B------:R-:W-:Y:S01]  /*36b0*/  F2FP.BF16.PACK_AB R80, R89, R208 ;  /* 0x000000d05950723e */ /* 0x000fe200000010ff */
[C-C-:B------:R-:W-:Y:S01]  /*36c0*/  FFMA.FTZ R196, R53.reuse, R196, R52.reuse ;  /* 0x000000c435c47223 */ /* 0x140fe20000010034 */
[----:B------:R-:W-:Y:S01]  /*36d0*/  LOP3.LUT R89, R84, 0xe0, R7, 0xf8, !PT ;  /* 0x000000e054597812 */ /* 0x000fe200078ef807 */
[C-C-:B------:R-:W-:Y:S02]  /*36e0*/  FFMA.FTZ R95, R53.reuse, R95, R52.reuse ;  /* 0x0000005f355f7223 */ /* 0x140fe40000010034 */
[C-C-:B------:R-:W-:Y:S02]  /*36f0*/  FFMA.FTZ R235, R53.reuse, R235, R52.reuse ;  /* 0x000000eb35eb7223 */ /* 0x140fe40000010034 */
[----:B------:R-:W-:-:S02]  /*3700*/  FFMA.FTZ R239, R53, R239, R52 ;  /* 0x000000ef35ef7223 */ /* 0x000fc40000010034 */
[C-C-:B------:R-:W-:Y:S02]  /*3710*/  FFMA.FTZ R185, R53.reuse, R185, R52.reuse ;  /* 0x000000b935b97223 */ /* 0x140fe40000010034 */
[C-C-:B------:R-:W-:Y:S02]  /*3720*/  FFMA.FTZ R102, R53.reuse, R102, R52.reuse ;  /* 0x0000006635667223 */ /* 0x140fe40000010034 */
[C-C-:B------:R-:W-:Y:S02]  /*3730*/  FFMA.FTZ R98, R53.reuse, R98, R52.reuse ;  /* 0x0000006235627223 */ /* 0x140fe40000010034 */
[C-C-:B------:R-:W-:Y:S02]  /*3740*/  FFMA.FTZ R97, R53.reuse, R97, R52.reuse ;  /* 0x0000006135617223 */ /* 0x140fe40000010034 */
[----:B------:R-:W-:Y:S02]  /*3750*/  FFMA.FTZ R93, R53, R93, R52 ;  /* 0x0000005d355d7223 */ /* 0x000fe40000010034 */
[----:B------:R-:W-:-:S02]  /*3760*/  FADD.FTZ R228, R228, -R227 ;  /* 0x800000e3e4e47221 */ /* 0x000fc40000010000 */
[----:B------:R-:W-:Y:S02]  /*3770*/  FADD.FTZ R226, R226, -R237 ;  /* 0x800000ede2e27221 */ /* 0x000fe40000010000 */
[----:B------:R-:W-:Y:S02]  /*3780*/  FADD.FTZ R196, R209, -R196 ;  /* 0x800000c4d1c47221 */ /* 0x000fe40000010000 */
[----:B------:R-:W-:Y:S02]  /*3790*/  FADD.FTZ R200, R200, -R95 ;  /* 0x8000005fc8c87221 */ /* 0x000fe40000010000 */
[----:B------:R-:W-:Y:S02]  /*37a0*/  FFMA.FTZ R103, R53, R103, R52 ;  /* 0x0000006735677223 */ /* 0x000fe40000010034 */
[----:B------:R-:W-:Y:S02]  /*37b0*/  FADD.FTZ R224, R224, -R235 ;  /* 0x800000ebe0e07221 */ /* 0x000fe40000010000 */
[----:B------:R-:W-:-:S02]  /*37c0*/  FADD.FTZ R100, R100, -R239 ;  /* 0x800000ef64647221 */ /* 0x000fc40000010000 */
[----:B------:R-:W-:Y:S02]  /*37d0*/  FADD.FTZ R94, R94, -R185 ;  /* 0x800000b95e5e7221 */ /* 0x000fe40000010000 */
[----:B------:R-:W-:Y:S02]  /*37e0*/  FADD.FTZ R102, R215, -R102 ;  /* 0x80000066d7667221 */ /* 0x000fe40000010000 */
        /* <DEDUP_REMOVED lines=9> */
[----:B------:R-:W-:-:S02]  /*3880*/  FFMA.FTZ R197, R53, R197, R52 ;  /* 0x000000c535c57223 */ /* 0x000fc40000010034 */
        /* <DEDUP_REMOVED lines=12> */
[--C-:B------:R-:W-:Y:S02]  /*3950*/  FFMA.FTZ R242, R53, R242, R52.reuse ;  /* 0x000000f235f27223 */ /* 0x100fe40000010034 */
[C---:B------:R-:W-:Y:S02]  /*3960*/  FMUL.FTZ R54, R181.reuse, R228 ;  /* 0x000000e4b5367220 */ /* 0x040fe40000410000 */
[C---:B------:R-:W-:Y:S02]  /*3970*/  FMUL.FTZ R79, R181.reuse, R226 ;  /* 0x000000e2b54f7220 */ /* 0x040fe40000410000 */
[C---:B------:R-:W-:Y:S02]  /*3980*/  FMUL.FTZ R82, R181.reuse, R196 ;  /* 0x000000c4b5527220 */ /* 0x040fe40000410000 */
[----:B------:R-:W-:Y:S01]  /*3990*/  FMUL.FTZ R93, R181, R200 ;  /* 0x000000c8b55d7220 */ /* 0x000fe20000410000 */
[----:B------:R-:W-:Y:S01]  /*39a0*/  F2FP.BF16.PACK_AB R54, R79, R54 ;  /* 0x000000364f36723e */ /* 0x000fe200000010ff */
[----:B------:R-:W-:-:S02]  /*39b0*/  FFMA.FTZ R53, R53, R241, R52 ;  /* 0x000000f135357223 */ /* 0x000fc40000010034 */
[----:B------:R-:W-:Y:S01]  /*39c0*/  FADD.FTZ R244, R244, -R103 ;  /* 0x80000067f4f47221 */ /* 0x000fe20000010000 */
[----:B------:R-:W-:Y:S01]  /*39d0*/  F2FP.BF16.PACK_AB R82, R93, R82 ;  /* 0x000000525d52723e */ /* 0x000fe200000010ff */
[C---:B------:R-:W-:Y:S01]  /*39e0*/  FMUL.FTZ R55, R181.reuse, R224 ;  /* 0x000000e0b5377220 */ /* 0x040fe20000410000 */
[----:B------:R-:W-:Y:S01]  /*39f0*/  MOV R93, 0x10 ;  /* 0x00000010005d7802 */ /* 0x000fe20000000f00 */
[C---:B------:R-:W-:Y:S02]  /*3a00*/  FMUL.FTZ R100, R181.reuse, R100 ;  /* 0x00000064b5647220 */ /* 0x040fe40000410000 */
[C---:B------:R-:W-:Y:S02]  /*3a10*/  FMUL.FTZ R94, R181.reuse, R94 ;  /* 0x0000005eb55e7220 */ /* 0x040fe40000410000 */
[C---:B------:R-:W-:Y:S01]  /*3a20*/  FMUL.FTZ R87, R181.reuse, R92 ;  /* 0x0000005cb5577220 */ /* 0x040fe20000410000 */
[----:B------:R-:W-:Y:S01]  /*3a30*/  F2FP.BF16.PACK_AB R55, R100, R55 ;  /* 0x000000376437723e */ /* 0x000fe200000010ff */
[----:B------:R-:W-:-:S02]  /*3a40*/  FMUL.FTZ R88, R181, R102 ;  /* 0x00000066b5587220 */ /* 0x000fc40000410000 */
[----:B------:R-:W-:Y:S01]  /*3a50*/  FADD.FTZ R236, R236, -R217 ;  /* 0x800000d9ecec7221 */ /* 0x000fe20000010000 */
[----:B------:R-:W-:Y:S01]  /*3a60*/  F2FP.BF16.PACK_AB R79, R87, R94 ;  /* 0x0000005e574f723e */ /* 0x000fe200000010ff */
[----:B------:R-:W-:Y:S01]  /*3a70*/  FADD.FTZ R234, R234, -R233 ;  /* 0x800000e9eaea7221 */ /* 0x000fe20000010000 */
[----:B------:R-:W-:Y:S01]  /*3a80*/  F2FP.BF16.PACK_AB R88, R183, R88 ;  /* 0x00000058b758723e */ /* 0x000fe200000010ff */
[----:B------:R-:W-:Y:S02]  /*3a90*/  FADD.FTZ R232, R232, -R231 ;  /* 0x800000e7e8e87221 */ /* 0x000fe40000010000 */
[----:B------:R-:W-:Y:S02]  /*3aa0*/  FADD.FTZ R230, R230, -R229 ;  /* 0x800000e5e6e67221 */ /* 0x000fe40000010000 */
[----:B------:R-:W-:Y:S02]  /*3ab0*/  FADD.FTZ R184, R184, -R189 ;  /* 0x800000bdb8b87221 */ /* 0x000fe40000010000 */
[----:B------:R-:W-:-:S02]  /*3ac0*/  FADD.FTZ R210, R221, -R210 ;  /* 0x800000d2ddd27221 */ /* 0x000fc40000010000 */
[----:B------:R-:W-:Y:S02]  /*3ad0*/  FADD.FTZ R218, R218, -R99 ;  /* 0x80000063dada7221 */ /* 0x000fe40000010000 */
[C---:B------:R-:W-:Y:S02]  /*3ae0*/  FMUL.FTZ R98, R181.reuse, R98 ;  /* 0x00000062b5627220 */ /* 0x040fe40000410000 */
[----:B------:R-:W-:Y:S02]  /*3af0*/  FMUL.FTZ R103, R181, R216 ;  /* 0x000000d8b5677220 */ /* 0x000fe40000410000 */
[C---:B------:R-:W-:Y:S01]  /*3b00*/  IMAD R102, R0.reuse, 0x1400, R89 ;  /* 0x0000140000667824 */ /* 0x040fe200078e0259 */
[----:B------:R-:W-:Y:S01]  /*3b10*/  IADD3 R0, R0, c[0x0][0x160], RZ ;  /* 0x0000580000007a10 */ /* 0x000fe20007ffe0ff */
[----:B------:R-:W-:Y:S01]  /*3b20*/  FADD.FTZ R192, R192, -R197 ;  /* 0x800000c5c0c07221 */ /* 0x000fe20000010000 */
[----:B------:R-:W-:Y:S01]  /*3b30*/  F2FP.BF16.PACK_AB R87, R103, R98 ;  /* 0x000000626757723e */ /* 0x000fe200000010ff */
[----:B------:R-:W-:Y:S01]  /*3b40*/  FADD.FTZ R190, R190, -R195 ;  /* 0x800000c3bebe7221 */ /* 0x000fe20000010000 */
[----:B------:R-:W-:Y:S01]  /*3b50*/  IADD3 R100, R102, 0x400, RZ ;  /* 0x0000040066647810 */ /* 0x000fe20007ffe0ff */
[----:B------:R-:W-:Y:S01]  /*3b60*/  FADD.FTZ R188, R188, -R193 ;  /* 0x800000c1bcbc7221 */ /* 0x000fe20000010000 */
[----:B------:R-:W-:Y:S01]  /*3b70*/  IADD3 R98, R102, 0x800, RZ ;  /* 0x0000080066627810 */ /* 0x000fe20007ffe0ff */
[----:B------:R-:W-:Y:S01]  /*3b80*/  FADD.FTZ R186, R186, -R191 ;  /* 0x800000bfbaba7221 */ /* 0x000fe20000010000 */
[C---:B------:R-:W-:Y:S01]  /*3b90*/  IADD3 R94, R102.reuse, 0xc00, RZ ;  /* 0x00000c00665e7810 */ /* 0x040fe20007ffe0ff */
[----:B------:R-:W-:Y:S01]  /*3ba0*/  FADD.FTZ R212, R223, -R212 ;  /* 0x800000d4dfd47221 */ /* 0x000fe20000010000 */
[----:B------:R-:W-:Y:S01]  /*3bb0*/  IADD3 R92, R102, 0x1000, RZ ;  /* 0x00001000665c7810 */ /* 0x000fe20007ffe0ff */
[----:B------:R-:W-:Y:S01]  /*3bc0*/  FADD.FTZ R220, R220, -R211 ;  /* 0x800000d3dcdc7221 */ /* 0x000fe20000010000 */
[----:B------:R-:W-:Y:S01]  /*3bd0*/  ISETP.GE.AND P0, PT, R0, c[0x0][0x164], PT ;  /* 0x0000590000007a0c */ /* 0x000fe20003f06270 */
        /* <DEDUP_REMOVED lines=8> */
[C---:B------:R-:W-:Y:S02]  /*3c60*/  FMUL.FTZ R52, R181.reuse, R236 ;  /* 0x000000ecb5347220 */ /* 0x040fe40000410000 */
[C---:B------:R-:W-:Y:S02]  /*3c70*/  FMUL.FTZ R77, R181.reuse, R234 ;  /* 0x000000eab54d7220 */ /* 0x040fe40000410000 */
        /* <DEDUP_REMOVED lines=33> */
[----:B------:R-:W-:Y:S01]  /*3e90*/  FMUL.FTZ R181, R181, R246 ;  /* 0x000000f6b5b57220 */ /* 0x000fe20000410000 */
[----:B------:R-:W-:Y:S01]  /*3ea0*/  F2FP.BF16.PACK_AB R90, R187, R90 ;  /* 0x0000005abb5a723e */ /* 0x000fe200000010ff */
[----:B------:R-:W-:-:S03]  /*3eb0*/  IMAD.WIDE.U32 R102, R102, R93, c[0x0][0x1d0] ;  /* 0x0000740066667625 */ /* 0x000fc600078e005d */
[----:B------:R-:W-:Y:S01]  /*3ec0*/  F2FP.BF16.PACK_AB R91, R181, R242 ;  /* 0x000000f2b55b723e */ /* 0x000fe200000010ff */
[-C--:B------:R-:W-:Y:S01]  /*3ed0*/  IMAD.WIDE.U32 R100, R100, R93.reuse, c[0x0][0x1d0] ;  /* 0x0000740064647625 */ /* 0x080fe200078e005d */
[----:B------:R0:W-:Y:S03]  /*3ee0*/  STG.E.128 [R102.64], R52 ;  /* 0x0000003466007986 */ /* 0x0001e6000c101d06 */
        /* <DEDUP_REMOVED lines=9> */
.L_x_327:
        /* <DEDUP_REMOVED lines=80> */
.L_x_320:
[----:B----4-:R-:W-:Y:S01]  /*4480*/  IMAD R96, R96, 0x1400, R3 ;  /* 0x0000140060607824 */ /* 0x010fe200078e0203 */
[----:B-----5:R-:W-:-:S04]  /*4490*/  MOV R15, 0x20 ;  /* 0x00000020000f7802 */ /* 0x020fc80000000f00 */
[C---:B------:R-:W-:Y:S01]  /*44a0*/  IADD3 R8, R96.reuse, 0x400, RZ ;  /* 0x0000040060087810 */ /* 0x040fe20007ffe0ff */
[CC--:B------:R-:W-:Y:S01]  /*44b0*/  IMAD.WIDE.U32 R2, R96.reuse, R15.reuse, c[0x0][0x1c0] ;  /* 0x0000700060027625 */ /* 0x0c0fe200078e000f */
[C---:B------:R-:W-:Y:S02]  /*44c0*/  IADD3 R0, R96.reuse, 0x800, RZ ;  /* 0x0000080060007810 */ /* 0x040fe40007ffe0ff */
[C---:B------:R-:W-:Y:S01]  /*44d0*/  IADD3 R12, R96.reuse, 0xc00, RZ ;  /* 0x00000c00600c7810 */ /* 0x040fe20007ffe0ff */
[CC--:B------:R-:W-:Y:S01]  /*44e0*/  IMAD.WIDE.U32 R4, R96.reuse, R15.reuse, c[0x0][0x1c8] ;  /* 0x0000720060047625 */ /* 0x0c0fe200078e000f */
[----:B------:R-:W-:Y:S01]  /*44f0*/  IADD3 R96, R96, 0x1000, RZ ;  /* 0x0000100060607810 */ /* 0x000fe20007ffe0ff */
[----:B------:R-:W-:Y:S02]  /*4500*/  STG.E.128 [R2.64], R76 ;  /* 0x0000004c02007986 */ /* 0x000fe4000c101d06 */
[CC--:B------:R-:W-:Y:S02]  /*4510*/  IMAD.WIDE.U32 R6, R8.reuse, R15.reuse, c[0x0][0x1c0] ;  /* 0x0000700008067625 */ /* 0x0c0fe400078e000f */
[----:B------:R0:W-:Y:S02]  /*4520*/  STG.E.128 [R2.64+0x10], R80 ;  /* 0x0000105002007986 */ /* 0x0001e4000c101d06 */
[----:B------:R-:W-:-:S02]  /*4530*/  IMAD.WIDE.U32 R8, R8, R15, c[0x0][0x1c8] ;  /* 0x0000720008087625 */ /* 0x000fc400078e000f */
[----:B------:R-:W-:Y:S02]  /*4540*/  STG.E.128 [R4.64], R56 ;  /* 0x0000003804007986 */ /* 0x000fe4000c101d06 */
[CC--:B------:R-:W-:Y:S02]  /*4550*/  IMAD.WIDE.U32 R10, R0.reuse, R15.reuse, c[0x0][0x1c0] ;  /* 0x00007000000a7625 */ /* 0x0c0fe400078e000f */
[----:B------:R1:W-:Y:S04]  /*4560*/  STG.E.128 [R4.64+0x10], R60 ;  /* 0x0000103c04007986 */ /* 0x0003e8000c101d06 */
[----:B------:R-:W-:Y:S04]  /*4570*/  STG.E.128 [R6.64], R84 ;  /* 0x0000005406007986 */ /* 0x000fe8000c101d06 */
[----:B------:R2:W-:Y:S01]  /*4580*/  STG.E.128 [R6.64+0x10], R88 ;  /* 0x0000105806007986 */ /* 0x0005e2000c101d06 */
[----:B0-----:R-:W-:-:S03]  /*4590*/  IMAD.WIDE.U32 R2, R0, R15, c[0x0][0x1c8] ;  /* 0x0000720000027625 */ /* 0x001fc600078e000f */
[----:B------:R-:W-:Y:S04]  /*45a0*/  STG.E.128 [R8.64], R64 ;  /* 0x0000004008007986 */ /* 0x000fe8000c101d06 */
[----:B------:R0:W-:Y:S01]  /*45b0*/  STG.E.128 [R8.64+0x10], R68 ;  /* 0x0000104408007986 */ /* 0x0001e2000c101d06 */
[----:B-1----:R-:W-:-:S03]  /*45c0*/  IMAD.WIDE.U32 R4, R12, R15, c[0x0][0x1c0] ;  /* 0x000070000c047625 */ /* 0x002fc600078e000f */
[----:B------:R-:W-:Y:S04]  /*45d0*/  STG.E.128 [R10.64], R92 ;  /* 0x0000005c0a007986 */ /* 0x000fe8000c101d06 */
[----:B------:R-:W-:Y:S01]  /*45e0*/  STG.E.128 [R10.64+0x10], R100 ;  /* 0x000010640a007986 */ /* 0x000fe2000c101d06 */
[----:B--2---:R-:W-:-:S03]  /*45f0*/  IMAD.WIDE.U32 R6, R12, R15, c[0x0][0x1c8] ;  /* 0x000072000c067625 */ /* 0x004fc600078e000f */
[----:B------:R-:W-:Y:S01]  /*4600*/  STG.E.128 [R2.64], R72 ;  /* 0x0000004802007986 */ /* 0x000fe2000c101d06 */
[----:B------:R-:W-:-:S03]  /*4610*/  IMAD.WIDE.U32 R12, R96, R15, c[0x0][0x1c0] ;  /* 0x00007000600c7625 */ /* 0x000fc600078e000f */
[----:B------:R-:W-:Y:S01]  /*4620*/  STG.E.128 [R2.64+0x10], R48 ;  /* 0x0000103002007986 */ /* 0x000fe2000c101d06 */
[----:B0-----:R-:W-:-:S03]  /*4630*/  IMAD.WIDE.U32 R8, R96, R15, c[0x0][0x1c8] ;  /* 0x0000720060087625 */ /* 0x001fc600078e000f */
        /* <DEDUP_REMOVED lines=9> */
.L_x_321:
[----:B------:R-:W-:Y:S02]  /*46d0*/  MOV R76, R78 ;  /* 0x0000004e004c7202 */ /* 0x000fe40000000f00 */
[----:B------:R-:W-:-:S02]  /*46e0*/  MOV R81, 0x10 ;  /* 0x0000001000517802 */ /* 0x000fc40000000f00 */
[----:B------:R-:W-:Y:S02]  /*46f0*/  MOV R82, 0x1f ;  /* 0x0000001f00527802 */ /* 0x000fe40000000f00 */
[----:B------:R-:W-:Y:S02]  /*4700*/  MOV R83, 0xffffffff ;  /* 0xffffffff00537802 */ /* 0x000fe40000000f00 */
[----:B------:R-:W-:Y:S02]  /*4710*/  MOV R52, 0x4730 ;  /* 0x0000473000347802 */ /* 0x000fe40000000f00 */
[----:B------:R-:W-:Y:S05]  /*4720*/  CALL.REL.NOINC `($__internal_23_$__cuda_sm70_shflsync_down_p) ;  /* 0x0000045000007944 */ /* 0x000fea0003c00000 */
[----:B-1----:R-:W-:Y:S01]  /*4730*/  MOV R55, R82 ;  /* 0x0000005200377202 */ /* 0x002fe20000000f00 */
[----:B0-----:R-:W-:Y:S05]  /*4740*/  BRA `(.L_x_329) ;  /* 0xffffe66000007947 */ /* 0x001fea000383ffff */
.L_x_322:
[----:B------:R-:W-:Y:S01]  /*4750*/  HFMA2.MMA R81, -RZ, RZ, 0, 9.5367431640625e-07 ;  /* 0x00000010ff517435 */ /* 0x000fe200000001ff */
[----:B------:R-:W-:Y:S02]  /*4760*/  MOV R76, R77 ;  /* 0x0000004d004c7202 */ /* 0x000fe40000000f00 */
[----:B------:R-:W-:Y:S02]  /*4770*/  MOV R82, 0x1f ;  /* 0x0000001f00527802 */ /* 0x000fe40000000f00 */
[----:B------:R-:W-:-:S02]  /*4780*/  MOV R83, 0xffffffff ;  /* 0xffffffff00537802 */ /* 0x000fc40000000f00 */
[----:B------:R-:W-:Y:S02]  /*4790*/  MOV R52, 0x47b0 ;  /* 0x000047b000347802 */ /* 0x000fe40000000f00 */
[----:B01----:R-:W-:Y:S05]  /*47a0*/  CALL.REL.NOINC `($__internal_23_$__cuda_sm70_shflsync_down_p) ;  /* 0x000003d000007944 */ /* 0x003fea0003c00000 */
[----:B------:R-:W-:Y:S01]  /*47b0*/  FADD.FTZ R78, R78, R55 ;  /* 0x000000374e4e7221 */ /* 0x000fe20000010000 */
[----:B0-----:R-:W-:Y:S01]  /*47c0*/  HFMA2.MMA R81, -RZ, RZ, 0, 4.76837158203125e-07 ;  /* 0x00000008ff517435 */ /* 0x001fe200000001ff */
[----:B-1----:R-:W-:Y:S01]  /*47d0*/  FADD.FTZ R77, R77, R82 ;  /* 0x000000524d4d7221 */ /* 0x002fe20000010000 */
[----:B------:R-:W-:Y:S02]  /*47e0*/  MOV R82, 0x1f ;  /* 0x0000001f00527802 */ /* 0x000fe40000000f00 */
[----:B------:R-:W-:Y:S02]  /*47f0*/  MOV R83, 0xffffffff ;  /* 0xffffffff00537802 */ /* 0x000fe40000000f00 */
[----:B------:R-:W-:Y:S02]  /*4800*/  MOV R76, R78 ;  /* 0x0000004e004c7202 */ /* 0x000fe40000000f00 */
[----:B------:R-:W-:Y:S02]  /*4810*/  MOV R52, 0x4830 ;  /* 0x0000483000347802 */ /* 0x000fe40000000f00 */
[----:B------:R-:W-:Y:S05]  /*4820*/  CALL.REL.NOINC `($__internal_23_$__cuda_sm70_shflsync_down_p) ;  /* 0x0000035000007944 */ /* 0x000fea0003c00000 */
[----:B0-----:R-:W-:Y:S01]  /*4830*/  HFMA2.MMA R81, -RZ, RZ, 0, 4.76837158203125e-07 ;  /* 0x00000008ff517435 */ /* 0x001fe200000001ff */
[----:B-1----:R-:W-:-:S02]  /*4840*/  MOV R55, R82 ;  /* 0x0000005200377202 */ /* 0x002fc40000000f00 */
[----:B------:R-:W-:Y:S02]  /*4850*/  MOV R76, R77 ;  /* 0x0000004d004c7202 */ /* 0x000fe40000000f00 */
[----:B------:R-:W-:Y:S02]  /*4860*/  MOV R82, 0x1f ;  /* 0x0000001f00527802 */ /* 0x000fe40000000f00 */
[----:B------:R-:W-:Y:S02]  /*4870*/  MOV R83, 0xffffffff ;  /* 0xffffffff00537802 */ /* 0x000fe40000000f00 */
[----:B------:R-:W-:Y:S02]  /*4880*/  MOV R52, 0x48a0 ;  /* 0x000048a000347802 */ /* 0x000fe40000000f00 */
[----:B------:R-:W-:Y:S05]  /*4890*/  CALL.REL.NOINC `($__internal_23_$__cuda_sm70_shflsync_down_p) ;  /* 0x000002e000007944 */ /* 0x000fea0003c00000 */
[----:B------:R-:W-:Y:S01]  /*48a0*/  FADD.FTZ R78, R55, R78 ;  /* 0x0000004e374e7221 */ /* 0x000fe20000010000 */
[----:B0-----:R-:W-:Y:S01]  /*48b0*/  HFMA2.MMA R81, -RZ, RZ, 0, 2.384185791015625e-07 ;  /* 0x00000004ff517435 */ /* 0x001fe200000001ff */
[----:B-1----:R-:W-:Y:S01]  /*48c0*/  FADD.FTZ R77, R77, R82 ;  /* 0x000000524d4d7221 */ /* 0x002fe20000010000 */
[----:B------:R-:W-:Y:S02]  /*48d0*/  MOV R82, 0x1f ;  /* 0x0000001f00527802 */ /* 0x000fe40000000f00 */
[----:B------:R-:W-:-:S02]  /*48e0*/  MOV R83, 0xffffffff ;  /* 0xffffffff00537802 */ /* 0x000fc40000000f00 */
[----:B------:R-:W-:Y:S02]  /*48f0*/  MOV R76, R78 ;  /* 0x0000004e004c7202 */ /* 0x000fe40000000f00 */
[----:B------:R-:W-:Y:S02]  /*4900*/  MOV R52, 0x4920 ;  /* 0x0000492000347802 */ /* 0x000fe40000000f00 */
[----:B------:R-:W-:Y:S05]  /*4910*/  CALL.REL.NOINC `($__internal_23_$__cuda_sm70_shflsync_down_p) ;  /* 0x0000026000007944 */ /* 0x000fea0003c00000 */
[----:B0-----:R-:W-:Y:S01]  /*4920*/  HFMA2.MMA R81, -RZ, RZ, 0, 2.384185791015625e-07 ;  /* 0x00000004ff517435 */ /* 0x001fe200000001ff */
[----:B-1----:R-:W-:Y:S02]  /*4930*/  MOV R55, R82 ;  /* 0x0000005200377202 */ /* 0x002fe40000000f00 */
[----:B------:R-:W-:Y:S02]  /*4940*/  MOV R76, R77 ;  /* 0x0000004d004c7202 */ /* 0x000fe40000000f00 */
[----:B------:R-:W-:Y:S02]  /*4950*/  MOV R82, 0x1f ;  /* 0x0000001f00527802 */ /* 0x000fe40000000f00 */
[----:B------:R-:W-:Y:S02]  /*4960*/  MOV R83, 0xffffffff ;  /* 0xffffffff00537802 */ /* 0x000fe40000000f00 */
[----:B------:R-:W-:-:S02]  /*4970*/  MOV R52, 0x4990 ;  /* 0x0000499000347802 */ /* 0x000fc40000000f00 */
[----:B------:R-:W-:Y:S05]  /*4980*/  CALL.REL.NOINC `($__internal_23_$__cuda_sm70_shflsync_down_p) ;  /* 0x000001f000007944 */ /* 0x000fea0003c00000 */
[----:B------:R-:W-:Y:S01]  /*4990*/  FADD.FTZ R78, R55, R78 ;  /* 0x0000004e374e7221 */ /* 0x000fe20000010000 */
[----:B0-----:R-:W-:Y:S01]  /*49a0*/  HFMA2.MMA R81, -RZ, RZ, 0, 1.1920928955078125e-07 ;  /* 0x00000002ff517435 */ /* 0x001fe200000001ff */
[----:B-1----:R-:W-:Y:S01]  /*49b0*/  FADD.FTZ R79, R77, R82 ;  /* 0x000000524d4f7221 */ /* 0x002fe20000010000 */
[----:B------:R-:W-:-:S02]  /*49c0*/  MOV R82, 0x1f ;  /* 0x0000001f00527802 */ /* 0x000fc40000000f00 */
[----:B------:R-:W-:Y:S02]  /*49d0*/  MOV R83, 0xffffffff ;  /* 0xffffffff00537802 */ /* 0x000fe40000000f00 */
[----:B------:R-:W-:Y:S02]  /*49e0*/  MOV R76, R78 ;  /* 0x0000004e004c7202 */ /* 0x000fe40000000f00 */
[----:B------:R-:W-:Y:S02]  /*49f0*/  MOV R52, 0x4a10 ;  /* 0x00004a1000347802 */ /* 0x000fe40000000f00 */
[----:B------:R-:W-:Y:S05]  /*4a00*/  CALL.REL.NOINC `($__internal_23_$__cuda_sm70_shflsync_down_p) ;  /* 0x0000017000007944 */ /* 0x000fea0003c00000 */
[----:B0-----:R-:W-:Y:S01]  /*4a10*/  HFMA2.MMA R81, -RZ, RZ, 0, 1.1920928955078125e-07 ;  /* 0x00000002ff517435 */ /* 0x001fe200000001ff */
[----:B-1----:R-:W-:Y:S02]  /*4a20*/  MOV R55, R82 ;  /* 0x0000005200377202 */ /* 0x002fe40000000f00 */
[----:B------:R-:W-:Y:S02]  /*4a30*/  MOV R76, R79 ;  /* 0x0000004f004c7202 */ /* 0x000fe40000000f00 */
[----:B------:R-:W-:Y:S02]  /*4a40*/  MOV R82, 0x1f ;  /* 0x0000001f00527802 */ /* 0x000fe40000000f00 */
[----:B------:R-:W-:-:S02]  /*4a50*/  MOV R83, 0xffffffff ;  /* 0xffffffff00537802 */ /* 0x000fc40000000f00 */
[----:B------:R-:W-:Y:S02]  /*4a60*/  MOV R52, 0x4a80 ;  /* 0x00004a8000347802 */ /* 0x000fe40000000f00 */
[----:B------:R-:W-:Y:S05]  /*4a70*/  CALL.REL.NOINC `($__internal_23_$__cuda_sm70_shflsync_down_p) ;  /* 0x0000010000007944 */ /* 0x000fea0003c00000 */
[----:B------:R-:W-:Y:S01]  /*4a80*/  FADD.FTZ R77, R55, R78 ;  /* 0x0000004e374d7221 */ /* 0x000fe20000010000 */
[----:B0-----:R-:W-:Y:S01]  /*4a90*/  HFMA2.MMA R81, -RZ, RZ, 0, 5.9604644775390625e-08 ;  /* 0x00000001ff517435 */ /* 0x001fe200000001ff */
[----:B-1----:R-:W-:Y:S01]  /*4aa0*/  FADD.FTZ R79, R79, R82 ;  /* 0x000000524f4f7221 */ /* 0x002fe20000010000 */
[----:B------:R-:W-:Y:S02]  /*4ab0*/  MOV R82, 0x1f ;  /* 0x0000001f00527802 */ /* 0x000fe40000000f00 */
[----:B------:R-:W-:Y:S02]  /*4ac0*/  MOV R83, 0xffffffff ;  /* 0xffffffff00537802 */ /* 0x000fe40000000f00 */
[----:B------:R-:W-:Y:S02]  /*4ad0*/  MOV R76, R77 ;  /* 0x0000004d004c7202 */ /* 0x000fe40000000f00 */
[----:B------:R-:W-:Y:S02]  /*4ae0*/  MOV R52, 0x4b00 ;  /* 0x00004b0000347802 */ /* 0x000fe40000000f00 */
[----:B------:R-:W-:Y:S05]  /*4af0*/  CALL.REL.NOINC `($__internal_23_$__cuda_sm70_shflsync_down_p) ;  /* 0x0000008000007944 */ /* 0x000fea0003c00000 */
[----:B0-----:R-:W-:Y:S01]  /*4b00*/  HFMA2.MMA R81, -RZ, RZ, 0, 5.9604644775390625e-08 ;  /* 0x00000001ff517435 */ /* 0x001fe200000001ff */
[----:B-1----:R-:W-:-:S02]  /*4b10*/  MOV R80, R82 ;  /* 0x0000005200507202 */ /* 0x002fc40000000f00 */
[----:B------:R-:W-:Y:S02]  /*4b20*/  MOV R76, R79 ;  /* 0x0000004f004c7202 */ /* 0x000fe40000000f00 */
[----:B------:R-:W-:Y:S02]  /*4b30*/  MOV R82, 0x1f ;  /* 0x0000001f00527802 */ /* 0x000fe40000000f00 */
[----:B------:R-:W-:Y:S02]  /*4b40*/  MOV R83, 0xffffffff ;  /* 0xffffffff00537802 */ /* 0x000fe40000000f00 */
[----:B------:R-:W-:Y:S02]  /*4b50*/  MOV R52, 0x4b70 ;  /* 0x00004b7000347802 */ /* 0x000fe40000000f00 */
[----:B------:R-:W-:Y:S05]  /*4b60*/  CALL.REL.NOINC `($__internal_23_$__cuda_sm70_shflsync_down_p) ;  /* 0x0000001000007944 */ /* 0x000fea0003c00000 */
[----:B01----:R-:W-:Y:S05]  /*4b70*/  BRA `(.L_x_330) ;  /* 0xffffe35000007947 */ /* 0x003fea000383ffff */
        .weak           $__internal_23_$__cuda_sm70_shflsync_down_p
        .type           $__internal_23_$__cuda_sm70_shflsync_down_p,@function
        .size           $__internal_23_$__cuda_sm70_shflsync_down_p,(.L_x_3430 - $__internal_23_$__cuda_sm70_shflsync_down_p)
$__internal_23_$__cuda_sm70_shflsync_down_p:
[----:B------:R-:W-:Y:S01]  /*4b80*/  HFMA2.MMA R53, -RZ, RZ, 0, 0 ;  /* 0x00000000ff357435 */ /* 0x000fe200000001ff */
[----:B------:R-:W-:Y:S04]  /*4b90*/  WARPSYNC R83 ;  /* 0x0000005300007348 */ /* 0x000fe80003800000 */
[----:B------:R0:W1:Y:S01]  /*4ba0*/  SHFL.DOWN PT, R82, R76, R81, R82 ;  /* 0x080000514c527389 */ /* 0x00006200000e0052 */
[----:B------:R-:W-:Y:S05]  /*4bb0*/  RET.REL.NODEC R52 `(_ZN10layer_norm13ln_bwd_kernelINS_13Kernel_traitsI13__nv_bfloat16S2_S2_fjLj40960ELj4ELj1ELj8ELj16ENS_18Kernel_traits_baseILj40960ES2_S2_S2_fjLj256EEEEEEEvNS_9BwdParamsE) ;  /* 0xffffb44034007950 */ /* 0x000fea0003c3ffff */
.L_x_331:
        /* <DEDUP_REMOVED lines=12> */
.L_x_3430:


//--------------------- .text._ZN10layer_norm22ln_bwd_finalize_kernelINS_22Kernel_traits_finalizeILj40960E6__halffS2_fjLj1024ELj4ENS_18Kernel_traits_baseILj40960ES2_fS2_fjLj1024EEEEEEEvNS_9BwdParamsE --------------------------
	.section	.text._ZN10layer_norm22ln_bwd_finalize_kernelINS_22Kernel_traits_finalizeILj40960E6__halffS2_fjLj1024ELj4ENS_18Kernel_traits_baseILj40960ES2_fS2_fjLj1024EEEEEEEvNS_9BwdParamsE,"ax",@progbits
	.sectioninfo	@"SHI_REGISTERS=32"
	.align	128
        .global         _ZN10layer_norm22ln_bwd_finalize_kernelINS_22Kernel_traits_finalizeILj40960E6__halffS2_fjLj1024ELj4ENS_18Kernel_traits_baseILj40960ES2_fS2_fjLj1024EEEEEEEvNS_9BwdParamsE
        .type           _ZN10layer_norm22ln_bwd_finalize_kernelINS_22Kernel_traits_finalizeILj40960E6__halffS2_fjLj1024ELj4ENS_18Kernel_traits_baseILj40960ES2_fS2_fjLj1024EEEEEEEvNS_9BwdParamsE,@function
        .size           _ZN10layer_norm22ln_bwd_finalize_kernelINS_22Kernel_traits_finalizeILj40960E6__halffS2_fjLj1024ELj4ENS_18Kernel_traits_baseILj40960ES2_fS2_fjLj1024EEEEEEEvNS_9BwdParamsE,(.L_x_3431 - _ZN10layer_norm22ln_bwd_finalize_kernelINS_22Kernel_traits_finalizeILj40960E6__halffS2_fjLj1024ELj4ENS_18Kernel_traits_baseILj40960ES2_fS2_fjLj1024EEEEEEEvNS_9BwdParamsE)
        .other          _ZN10layer_norm22ln_bwd_finalize_kernelINS_22Kernel_traits_finalizeILj40960E6__halffS2_fjLj1024ELj4ENS_18Kernel_traits_baseILj40960ES2_fS2_fjLj1024EEEEEEEvNS_9BwdParamsE,@"STO_CUDA_ENTRY STV_DEFAULT"
_ZN10layer_norm22ln_bwd_finalize_kernelINS_22Kernel_traits_finalizeILj40960E6__halffS2_fjLj1024ELj4ENS_18Kernel_traits_baseILj40960ES2_fS2_fjLj1024EEEEEEEvNS_9BwdParamsE:
.text._ZN10layer_norm22ln_bwd_finalize_kernelINS_22Kernel_traits_finalizeILj40960E6__halffS2_fjLj1024ELj4ENS_18Kernel_traits_baseILj40960ES2_fS2_fjLj1024EEEEEEEvNS_9BwdParamsE:
        /* <DEDUP_REMOVED lines=19> */
.L_x_344:
        /* <DEDUP_REMOVED lines=27> */
.L_x_336:
        /* <DEDUP_REMOVED lines=32> */
.L_x_335:
[----:B------:R-:W-:Y:S05]  /*04e0*/  BSYNC B1 ;  /* 0x0000000000017941 */ /* 0x000fea0003800000 */
.L_x_334:
        /* <DEDUP_REMOVED lines=22> */
.L_x_338:
[----:B------:R-:W-:Y:S05]  /*0650*/  BSYNC B1 ;  /* 0x0000000000017941 */ /* 0x000fea0003800000 */
.L_x_337:
        /* <DEDUP_REMOVED lines=10> */
.L_x_333:
[----:B------:R-:W-:Y:S05]  /*0700*/  BSYNC B0 ;  /* 0x0000000000007941 */ /* 0x000fea0003800000 */
.L_x_332:
        /* <DEDUP_REMOVED lines=11> */
.L_x_345:
        /* <DEDUP_REMOVED lines=18> */
.L_x_346:
[----:B------:R-:W-:Y:S01]  /*08e0*/  @!P1 SHF.R.U32.HI R2, RZ, 0x3, R0 ;  /* 0x00000003ff029819 */ /* 0x000fe20000011600 */
[----:B---3--:R-:W-:Y:S02]  /*08f0*/  FADD.FTZ R5, R5, R10 ;  /* 0x0000000a05057221 */ /* 0x008fe40000010000 */
[----:B--2---:R-:W-:Y:S01]  /*0900*/  FADD.FTZ R7, R7, R4 ;  /* 0x0000000407077221 */ /* 0x004fe20000010000 */
[----:B------:R-:W-:-:S05]  /*0910*/  @!P1 LOP3.LUT R2, R2, 0x1ffffffc, RZ, 0xc0, !PT ;  /* 0x1ffffffc02029812 */ /* 0x000fca00078ec0ff */
[----:B------:R2:W-:Y:S04]  /*0920*/  @!P1 STS [R2+0x2000], R5 ;  /* 0x0020000502009388 */ /* 0x0005e80000000800 */
[----:B------:R2:W-:Y:S02]  /*0930*/  @!P1 STS [R2+0x2080], R7 ;  /* 0x0020800702009388 */ /* 0x0005e40000000800 */
.L_x_339:
        /* <DEDUP_REMOVED lines=13> */
.L_x_343:
[----:B------:R-:W-:Y:S05]  /*0a10*/  BSYNC B0 ;  /* 0x0000000000007941 */ /* 0x000fea0003800000 */
.L_x_342:
[C---:B------:R-:W-:Y:S02]  /*0a20*/  ISETP.GT.U32.AND P1, PT, R18.reuse, -0xa001, PT ;  /* 0xffff5fff1200780c */ /* 0x040fe40003f24070 */
[----:B------:R-:W-:Y:S02]  /*0a30*/  IADD3 R18, R18, 0xa000, RZ ;  /* 0x0000a00012127810 */ /* 0x000fe40007ffe0ff */
[----:B------:R-:W-:-:S09]  /*0a40*/  IADD3 R19, R19, 0x5000, RZ ;  /* 0x0000500013137810 */ /* 0x000fd20007ffe0ff */
[----:B012---:R-:W-:Y:S05]  /*0a50*/  @P1 BRA `(.L_x_344) ;  /* 0xfffff6d000001947 */ /* 0x007fea000383ffff */
[----:B------:R-:W-:Y:S05]  /*0a60*/  EXIT ;  /* 0x000000000000794d */ /* 0x000fea0003800000 */
.L_x_340:
[----:B--2---:R-:W-:Y:S01]  /*0a70*/  IMAD.MOV.U32 R10, RZ, RZ, R4 ;  /* 0x000000ffff0a7224 */ /* 0x004fe200078e0004 */
[----:B------:R-:W-:Y:S01]  /*0a80*/  MOV R9, 0x1 ;  /* 0x0000000100097802 */ /* 0x000fe20000000f00 */
[----:B------:R-:W-:Y:S01]  /*0a90*/  IMAD.MOV.U32 R6, RZ, RZ, 0x1f ;  /* 0x0000001fff067424 */ /* 0x000fe200078e00ff */
[----:B------:R-:W-:Y:S02]  /*0aa0*/  MOV R11, 0xffffffff ;  /* 0xffffffff000b7802 */ /* 0x000fe40000000f00 */
[----:B------:R-:W-:Y:S02]  /*0ab0*/  MOV R2, 0xad0 ;  /* 0x00000ad000027802 */ /* 0x000fe40000000f00 */
[----:B01----:R-:W-:Y:S05]  /*0ac0*/  CALL.REL.NOINC `($__internal_24_$__cuda_sm70_shflsync_bfly_p) ;  /* 0x000003c000007944 */ /* 0x003fea0003c00000 */
[----:B-1----:R-:W-:Y:S01]  /*0ad0*/  IMAD.MOV.U32 R3, RZ, RZ, R6 ;  /* 0x000000ffff037224 */ /* 0x002fe200078e0006 */
[----:B0-----:R-:W-:Y:S05]  /*0ae0*/  BRA `(.L_x_345) ;  /* 0xfffffcd000007947 */ /* 0x001fea000383ffff */
.L_x_341:
[----:B------:R-:W-:Y:S01]  /*0af0*/  HFMA2.MMA R6, -RZ, RZ, 0, 1.847743988037109375e-06 ;  /* 0x0000001fff067435 */ /* 0x000fe200000001ff */
[----:B------:R-:W-:Y:S01]  /*0b00*/  MOV R10, R13 ;  /* 0x0000000d000a7202 */ /* 0x000fe20000000f00 */
[----:B------:R-:W-:Y:S01]  /*0b10*/  IMAD.MOV.U32 R9, RZ, RZ, 0x2 ;  /* 0x00000002ff097424 */ /* 0x000fe200078e00ff */
[----:B------:R-:W-:Y:S01]  /*0b20*/  MOV R2, 0xb50 ;  /* 0x00000b5000027802 */ /* 0x000fe20000000f00 */
[----:B------:R-:W-:-:S02]  /*0b30*/  IMAD.MOV.U32 R11, RZ, RZ, -0x1 ;  /* 0xffffffffff0b7424 */ /* 0x000fc400078e00ff */
[----:B012---:R-:W-:Y:S05]  /*0b40*/  CALL.REL.NOINC `($__internal_24_$__cuda_sm70_shflsync_bfly_p) ;  /* 0x0000034000007944 */ /* 0x007fea0003c00000 */
[----:B01----:R-:W-:Y:S01]  /*0b50*/  FADD.FTZ R10, R13, R6 ;  /* 0x000000060d0a7221 */ /* 0x003fe20000010000 */
[----:B------:R-:W-:Y:S01]  /*0b60*/  MOV R9, 0x4 ;  /* 0x0000000400097802 */ /* 0x000fe20000000f00 */
[----:B------:R-:W-:Y:S01]  /*0b70*/  IMAD.MOV.U32 R6, RZ, RZ, 0x1f ;  /* 0x0000001fff067424 */ /* 0x000fe200078e00ff */
[----:B------:R-:W-:-:S02]  /*0b80*/  MOV R11, 0xffffffff ;  /* 0xffffffff000b7802 */ /* 0x000fc40000000f00 */
[----:B------:R-:W-:Y:S02]  /*0b90*/  MOV R2, 0xbb0 ;  /* 0x00000bb000027802 */ /* 0x000fe40000000f00 */
[----:B------:R-:W-:Y:S05]  /*0ba0*/  CALL.REL.NOINC `($__internal_24_$__cuda_sm70_shflsync_bfly_p) ;  /* 0x000002e000007944 */ /* 0x000fea0003c00000 */
[----:B01----:R-:W-:Y:S01]  /*0bb0*/  FADD.FTZ R10, R10, R6 ;  /* 0x000000060a0a7221 */ /* 0x003fe20000010000 */
[----:B------:R-:W-:Y:S01]  /*0bc0*/  HFMA2.MMA R6, -RZ, RZ, 0, 1.847743988037109375e-06 ;  /* 0x0000001fff067435 */ /* 0x000fe200000001ff */
[----:B------:R-:W-:Y:S01]  /*0bd0*/  IMAD.MOV.U32 R9, RZ, RZ, 0x8 ;  /* 0x00000008ff097424 */ /* 0x000fe200078e00ff */
[----:B------:R-:W-:Y:S01]  /*0be0*/  MOV R2, 0xc10 ;  /* 0x00000c1000027802 */ /* 0x000fe20000000f00 */
[----:B------:R-:W-:-:S03]  /*0bf0*/  IMAD.MOV.U32 R11, RZ, RZ, -0x1 ;  /* 0xffffffffff0b7424 */ /* 0x000fc600078e00ff */
[----:B------:R-:W-:Y:S05]  /*0c00*/  CALL.REL.NOINC `($__internal_24_$__cuda_sm70_shflsync_bfly_p) ;  /* 0x0000028000007944 */ /* 0x000fea0003c00000 */
[----:B-1----:R-:W-:Y:S01]  /*0c10*/  FADD.FTZ R4, R10, R6 ;  /* 0x000000060a047221 */ /* 0x002fe20000010000 */
[----:B0-----:R-:W-:Y:S01]  /*0c20*/  MOV R9, 0x10 ;  /* 0x0000001000097802 */ /* 0x001fe20000000f00 */
[----:B------:R-:W-:Y:S01]  /*0c30*/  IMAD.MOV.U32 R6, RZ, RZ, 0x1f ;  /* 0x0000001fff067424 */ /* 0x000fe200078e00ff */
[----:B------:R-:W-:Y:S01]  /*0c40*/  MOV R11, 0xffffffff ;  /* 0xffffffff000b7802 */ /* 0x000fe20000000f00 */
[----:B------:R-:W-:Y:S01]  /*0c50*/  IMAD.MOV.U32 R10, RZ, RZ, R4 ;  /* 0x000000ffff0a7224 */ /* 0x000fe200078e0004 */
[----:B------:R-:W-:Y:S02]  /*0c60*/  MOV R2, 0xc80 ;  /* 0x00000c8000027802 */ /* 0x000fe40000000f00 */
[----:B------:R-:W-:Y:S05]  /*0c70*/  CALL.REL.NOINC `($__internal_24_$__cuda_sm70_shflsync_bfly_p) ;  /* 0x0000021000007944 */ /* 0x000fea0003c00000 */
[----:B0-----:R-:W-:Y:S01]  /*0c80*/  HFMA2.MMA R9, -RZ, RZ, 0, 5.9604644775390625e-08 ;  /* 0x00000001ff097435 */ /* 0x001fe200000001ff */
[----:B-1----:R-:W-:Y:S01]  /*0c90*/  MOV R7, R6 ;  /* 0x0000000600077202 */ /* 0x002fe20000000f00 */
[----:B------:R-:W-:Y:S01]  /*0ca0*/  IMAD.MOV.U32 R10, RZ, RZ, R5 ;  /* 0x000000ffff0a7224 */ /* 0x000fe200078e0005 */
[----:B------:R-:W-:Y:S01]  /*0cb0*/  MOV R6, 0x1f ;  /* 0x0000001f00067802 */ /* 0x000fe20000000f00 */
[----:B------:R-:W-:Y:S01]  /*0cc0*/  IMAD.MOV.U32 R11, RZ, RZ, -0x1 ;  /* 0xffffffffff0b7424 */ /* 0x000fe200078e00ff */
[----:B------:R-:W-:-:S02]  /*0cd0*/  MOV R2, 0xcf0 ;  /* 0x00000cf000027802 */ /* 0x000fc40000000f00 */
[----:B------:R-:W-:Y:S05]  /*0ce0*/  CALL.REL.NOINC `($__internal_24_$__cuda_sm70_shflsync_bfly_p) ;  /* 0x000001a000007944 */ /* 0x000fea0003c00000 */
[----:B0-----:R-:W-:Y:S01]  /*0cf0*/  HFMA2.MMA R9, -RZ, RZ, 0, 1.1920928955078125e-07 ;  /* 0x00000002ff097435 */ /* 0x001fe200000001ff */
[----:B-1----:R-:W-:Y:S01]  /*0d00*/  FADD.FTZ R10, R5, R6 ;  /* 0x00000006050a7221 */ /* 0x002fe20000010000 */
[----:B------:R-:W-:Y:S01]  /*0d10*/  MOV R6, 0x1f ;  /* 0x0000001f00067802 */ /* 0x000fe20000000f00 */
[----:B------:R-:W-:Y:S01]  /*0d20*/  IMAD.MOV.U32 R11, RZ, RZ, -0x1 ;  /* 0xffffffffff0b7424 */ /* 0x000fe200078e00ff */
[----:B------:R-:W-:-:S02]  /*0d30*/  MOV R2, 0xd50 ;  /* 0x00000d5000027802 */ /* 0x000fc40000000f00 */
[----:B------:R-:W-:Y:S05]  /*0d40*/  CALL.REL.NOINC `($__internal_24_$__cuda_sm70_shflsync_bfly_p) ;  /* 0x0000014000007944 */ /* 0x000fea0003c00000 */
[----:B0-----:R-:W-:Y:S01]  /*0d50*/  HFMA2.MMA R9, -RZ, RZ, 0, 2.384185791015625e-07 ;  /* 0x00000004ff097435 */ /* 0x001fe200000001ff */
[----:B-1----:R-:W-:Y:S01]  /*0d60*/  FADD.FTZ R10, R10, R6 ;  /* 0x000000060a0a7221 */ /* 0x002fe20000010000 */
[----:B------:R-:W-:Y:S01]  /*0d70*/  MOV R6, 0x1f ;  /* 0x0000001f00067802 */ /* 0x000fe20000000f00 */
[----:B------:R-:W-:Y:S01]  /*0d80*/  IMAD.MOV.U32 R11, RZ, RZ, -0x1 ;  /* 0xffffffffff0b7424 */ /* 0x000fe200078e00ff */
[----:B------:R-:W-:-:S02]  /*0d90*/  MOV R2, 0xdb0 ;  /* 0x00000db000027802 */ /* 0x000fc40000000f00 */
[----:B------:R-:W-:Y:S05]  /*0da0*/  CALL.REL.NOINC `($__internal_24_$__cuda_sm70_shflsync_bfly_p) ;  /* 0x000000e000007944 */ /* 0x000fea0003c00000 */
[----:B0-----:R-:W-:Y:S01]  /*0db0*/  HFMA2.MMA R9, -RZ, RZ, 0, 4.76837158203125e-07 ;  /* 0x00000008ff097435 */ /* 0x001fe200000001ff */
[----:B-1----:R-:W-:Y:S01]  /*0dc0*/  FADD.FTZ R10, R10, R6 ;  /* 0x000000060a0a7221 */ /* 0x002fe20000010000 */
[----:B------:R-:W-:Y:S01]  /*0dd0*/  MOV R6, 0x1f ;  /* 0x0000001f00067802 */ /* 0x000fe20000000f00 */
[----:B------:R-:W-:Y:S01]  /*0de0*/  IMAD.MOV.U32 R11, RZ, RZ, -0x1 ;  /* 0xffffffffff0b7424 */ /* 0x000fe200078e00ff */
[----:B------:R-:W-:-:S02]  /*0df0*/  MOV R2, 0xe10 ;  /* 0x00000e1000027802 */ /* 0x000fc40000000f00 */
[----:B------:R-:W-:Y:S05]  /*0e00*/  CALL.REL.NOINC `($__internal_24_$__cuda_sm70_shflsync_bfly_p) ;  /* 0x0000008000007944 */ /* 0x000fea0003c00000 */
[----:B0-----:R-:W-:Y:S01]  /*0e10*/  HFMA2.MMA R9, -RZ, RZ, 0, 9.5367431640625e-07 ;  /* 0x00000010ff097435 */ /* 0x001fe200000001ff */
[----:B-1----:R-:W-:Y:S01]  /*0e20*/  FADD.FTZ R10, R10, R6 ;  /* 0x000000060a0a7221 */ /* 0x002fe20000010000 */
[----:B------:R-:W-:Y:S01]  /*0e30*/  MOV R6, 0x1f ;  /* 0x0000001f00067802 */ /* 0x000fe20000000f00 */
[----:B------:R-:W-:Y:S01]  /*0e40*/  IMAD.MOV.U32 R11, RZ, RZ, -0x1 ;  /* 0xffffffffff0b7424 */ /* 0x000fe200078e00ff */
[----:B------:R-:W-:-:S02]  /*0e50*/  MOV R2, 0xe70 ;  /* 0x00000e7000027802 */ /* 0x000fc40000000f00 */
[----:B------:R-:W-:Y:S05]  /*0e60*/  CALL.REL.NOINC `($__internal_24_$__cuda_sm70_shflsync_bfly_p) ;  /* 0x0000002000007944 */ /* 0x000fea0003c00000 */
[----:B-1----:R-:W-:Y:S01]  /*0e70*/  MOV R5, R6 ;  /* 0x0000000600057202 */ /* 0x002fe20000000f00 */
[----:B0-----:R-:W-:Y:S05]  /*0e80*/  BRA `(.L_x_346) ;  /* 0xfffffa5000007947 */ /* 0x001fea000383ffff */
        .weak           $__internal_24_$__cuda_sm70_shflsync_bfly_p
        .type           $__internal_24_$__cuda_sm70_shflsync_bfly_p,@function
        .size           $__internal_24_$__cuda_sm70_shflsync_bfly_p,(.L_x_3431 - $__internal_24_$__cuda_sm70_shflsync_bfly_p)
$__internal_24_$__cuda_sm70_shflsync_bfly_p:
[----:B------:R-:W-:Y:S01]  /*0e90*/  HFMA2.MMA R3, -RZ, RZ, 0, 0 ;  /* 0x00000000ff037435 */ /* 0x000fe200000001ff */
[----:B------:R-:W-:Y:S04]  /*0ea0*/  WARPSYNC R11 ;  /* 0x0000000b00007348 */ /* 0x000fe80003800000 */
[----:B------:R0:W1:Y:S01]  /*0eb0*/  SHFL.BFLY PT, R6, R10, R9, R6 ;  /* 0x0c0000090a067389 */ /* 0x00006200000e0006 */
[----:B------:R-:W-:Y:S05]  /*0ec0*/  RET.REL.NODEC R2 `(_ZN10layer_norm22ln_bwd_finalize_kernelINS_22Kernel_traits_finalizeILj40960E6__halffS2_fjLj1024ELj4ENS_18Kernel_traits_baseILj40960ES2_fS2_fjLj1024EEEEEEEvNS_9BwdParamsE) ;  /* 0xfffff13002007950 */ /* 0x000fea0003c3ffff */
.L_x_347:
        /* <DEDUP_REMOVED lines=11> */
.L_x_3431:


//--------------------- .text._ZN10layer_norm13ln_bwd_kernelINS_13Kernel_traitsI6__halffS2_fjLj40960ELj4ELj1ELj8ELj16ENS_18Kernel_traits_baseILj40960ES2_fS2_fjLj256EEEEEEEvNS_9BwdParamsE --------------------------
	.section	.text._ZN10layer_norm13ln_bwd_kernelINS_13Kernel_traitsI6__halffS2_fjLj40960ELj4ELj1ELj8ELj16ENS_18Kernel_traits_baseILj40960ES2_fS2_fjLj256EEEEEEEvNS_9BwdParamsE,"ax",@progbits
	.sectioninfo	@"SHI_REGISTERS=255"
	.align	128
        .global         _ZN10layer_norm13ln_bwd_kernelINS_13Kernel_traitsI6__halffS2_fjLj40960ELj4ELj1ELj8ELj16ENS_18Kernel_traits_baseILj40960ES2_fS2_fjLj256EEEEEEEvNS_9BwdParamsE
        .type           _ZN10layer_norm13ln_bwd_kernelINS_13Kernel_traitsI6__halffS2_fjLj40960ELj4ELj1ELj8ELj16ENS_18Kernel_traits_baseILj40960ES2_fS2_fjLj256EEEEEEEvNS_9BwdParamsE,@function
        .size           _ZN10layer_norm13ln_bwd_kernelINS_13Kernel_traitsI6__halffS2_fjLj40960ELj4ELj1ELj8ELj16ENS_18Kernel_traits_baseILj40960ES2_fS2_fjLj256EEEEEEEvNS_9BwdParamsE,(.L_x_3432 - _ZN10layer_norm13ln_bwd_kernelINS_13Kernel_traitsI6__halffS2_fjLj40960ELj4ELj1ELj8ELj16ENS_18Kernel_traits_baseILj40960ES2_fS2_fjLj256EEEEEEEvNS_9BwdParamsE)
        .other          _ZN10layer_norm13ln_bwd_kernelINS_13Kernel_traitsI6__halffS2_fjLj40960ELj4ELj1ELj8ELj16ENS_18Kernel_traits_baseILj40960ES2_fS2_fjLj256EEEEEEEvNS_9BwdParamsE,@"STO_CUDA_ENTRY STV_DEFAULT"
_ZN10layer_norm13ln_bwd_kernelINS_13Kernel_traitsI6__halffS2_fjLj40960ELj4ELj1ELj8ELj16ENS_18Kernel_traits_baseILj40960ES2_fS2_fjLj256EEEEEEEvNS_9BwdParamsE:
.text._ZN10layer_norm13ln_bwd_kernelINS_13Kernel_traitsI6__halffS2_fjLj40960ELj4ELj1ELj8ELj16ENS_18Kernel_traits_baseILj40960ES2_fS2_fjLj256EEEEEEEvNS_9BwdParamsE:
        /* <DEDUP_REMOVED lines=99> */
[----:B-----5:R-:W-:Y:S01]  /*0630*/  HADD2.F32 R3, -RZ, R26.H0_H0 ;  /* 0x2000001aff037230 */ /* 0x020fe20000004100 */
[--C-:B------:R-:W-:Y:S01]  /*0640*/  SHF.R.U64 R64, R26, 0x10, R27.reuse ;  /* 0x000000101a407819 */ /* 0x100fe2000000121b */
[----:B------:R-:W-:Y:S01]  /*0650*/  HADD2.F32 R226, -RZ, R229.H0_H0 ;  /* 0x200000e5ffe27230 */ /* 0x000fe20000004100 */
[----:B------:R-:W-:Y:S01]  /*0660*/  SHF.R.U32.HI R63, RZ, 0x10, R27 ;  /* 0x00000010ff3f7819 */ /* 0x000fe2000001161b */
[----:B------:R-:W-:Y:S01]  /*0670*/  HADD2.F32 R249, -RZ, R74.H0_H0 ;  /* 0x2000004afff97230 */ /* 0x000fe20000004100 */
[----:B------:R1:W-:Y:S01]  /*0680*/  STL [R1+0x40], R3 ;  /* 0x0000400301007387 */ /* 0x0003e20000100800 */
[--C-:B------:R-:W-:Y:S01]  /*0690*/  SHF.R.U64 R62, R68, 0x10, R69.reuse ;  /* 0x00000010443e7819 */ /* 0x100fe20000001245 */
[----:B------:R-:W-:Y:S01]  /*06a0*/  HADD2.F32 R64, -RZ, R64.H0_H0 ;  /* 0x20000040ff407230 */ /* 0x000fe20000004100 */
[----:B------:R-:W-:Y:S01]  /*06b0*/  SHF.R.U32.HI R61, RZ, 0x10, R69 ;  /* 0x00000010ff3d7819 */ /* 0x000fe20000011645 */
[----:B0-----:R-:W-:Y:S01]  /*06c0*/  HADD2.F32 R4, -RZ, R27.H0_H0 ;  /* 0x2000001bff047230 */ /* 0x001fe20000004100 */
[--C-:B------:R-:W-:Y:S01]  /*06d0*/  SHF.R.U64 R60, R70, 0x10, R71.reuse ;  /* 0x00000010463c7819 */ /* 0x100fe20000001247 */
[----:B------:R-:W-:Y:S01]  /*06e0*/  HADD2.F32 R63, -RZ, R63.H0_H0 ;  /* 0x2000003fff3f7230 */ /* 0x000fe20000004100 */
[----:B------:R-:W-:Y:S01]  /*06f0*/  SHF.R.U32.HI R59, RZ, 0x10, R71 ;  /* 0x00000010ff3b7819 */ /* 0x000fe20000011647 */
[----:B------:R-:W-:Y:S01]  /*0700*/  HADD2.F32 R62, -RZ, R62.H0_H0 ;  /* 0x2000003eff3e7230 */ /* 0x000fe20000004100 */
[----:B------:R0:W-:Y:S01]  /*0710*/  STL [R1+0x38], R4 ;  /* 0x0000380401007387 */ /* 0x0001e20000100800 */
[----:B-1----:R-:W-:Y:S01]  /*0720*/  HADD2.F32 R3, -RZ, R68.H0_H0 ;  /* 0x20000044ff037230 */ /* 0x002fe20000004100 */
[--C-:B------:R-:W-:Y:S01]  /*0730*/  SHF.R.U64 R58, R72, 0x10, R73.reuse ;  /* 0x00000010483a7819 */ /* 0x100fe20000001249 */
[----:B------:R-:W-:Y:S01]  /*0740*/  HADD2.F32 R61, -RZ, R61.H0_H0 ;  /* 0x2000003dff3d7230 */ /* 0x000fe20000004100 */
[----:B------:R-:W-:Y:S01]  /*0750*/  SHF.R.U32.HI R57, RZ, 0x10, R73 ;  /* 0x00000010ff397819 */ /* 0x000fe20000011649 */
[----:B------:R-:W-:Y:S01]  /*0760*/  HADD2.F32 R60, -RZ, R60.H0_H0 ;  /* 0x2000003cff3c7230 */ /* 0x000fe20000004100 */
[----:B------:R1:W-:Y:S01]  /*0770*/  STL [R1+0x30], R3 ;  /* 0x0000300301007387 */ /* 0x0003e20000100800 */
[----:B------:R-:W-:Y:S01]  /*0780*/  HADD2.F32 R59, -RZ, R59.H0_H0 ;  /* 0x2000003bff3b7230 */ /* 0x000fe20000004100 */
[----:B------:R-:W-:Y:S01]  /*0790*/  SHF.R.U64 R252, R250, 0x10, R251 ;  /* 0x00000010fafc7819 */ /* 0x000fe200000012fb */
[----:B------:R-:W-:Y:S01]  /*07a0*/  HADD2.F32 R58, -RZ, R58.H0_H0 ;  /* 0x2000003aff3a7230 */ /* 0x000fe20000004100 */
[--C-:B------:R-:W-:Y:S01]  /*07b0*/  SHF.R.U64 R248, R74, 0x10, R75.reuse ;  /* 0x000000104af87819 */ /* 0x100fe2000000124b */
[----:B0-----:R-:W-:Y:S01]  /*07c0*/  HADD2.F32 R4, -RZ, R69.H0_H0 ;  /* 0x20000045ff047230 */ /* 0x001fe20000004100 */
[----:B------:R-:W-:Y:S01]  /*07d0*/  SHF.R.U32.HI R237, RZ, 0x10, R75 ;  /* 0x00000010ffed7819 */ /* 0x000fe2000001164b */
[----:B------:R-:W-:Y:S01]  /*07e0*/  HADD2.F32 R57, -RZ, R57.H0_H0 ;  /* 0x20000039ff397230 */ /* 0x000fe20000004100 */
[--C-:B------:R-:W-:Y:S01]  /*07f0*/  SHF.R.U64 R235, R76, 0x10, R77.reuse ;  /* 0x000000104ceb7819 */ /* 0x100fe2000000124d */
[----:B------:R-:W-:Y:S01]  /*0800*/  HADD2.F32 R238, -RZ, R75.H0_H0 ;  /* 0x2000004bffee7230 */ /* 0x000fe20000004100 */
[----:B------:R0:W-:Y:S01]  /*0810*/  STL [R1+0x28], R4 ;  /* 0x0000280401007387 */ /* 0x0001e20000100800 */
[----:B-1----:R-:W-:Y:S01]  /*0820*/  HADD2.F32 R3, -RZ, R70.H0_H0 ;  /* 0x20000046ff037230 */ /* 0x002fe20000004100 */
[----:B------:R-:W-:Y:S01]  /*0830*/  SHF.R.U32.HI R233, RZ, 0x10, R77 ;  /* 0x00000010ffe97819 */ /* 0x000fe2000001164d */
[----:B------:R-:W-:Y:S01]  /*0840*/  HADD2.F32 R236, -RZ, R76.H0_H0 ;  /* 0x2000004cffec7230 */ /* 0x000fe20000004100 */
[--C-:B------:R-:W-:Y:S01]  /*0850*/  SHF.R.U64 R231, R78, 0x10, R79.reuse ;  /* 0x000000104ee77819 */ /* 0x100fe2000000124f */
[----:B------:R-:W-:Y:S01]  /*0860*/  HADD2.F32 R234, -RZ, R77.H0_H0 ;  /* 0x2000004dffea7230 */ /* 0x000fe20000004100 */
[----:B------:R1:W-:Y:S01]  /*0870*/  STL [R1+0x20], R3 ;  /* 0x0000200301007387 */ /* 0x0003e20000100800 */
[----:B------:R-:W-:Y:S01]  /*0880*/  SHF.R.U32.HI R56, RZ, 0x10, R79 ;  /* 0x00000010ff387819 */ /* 0x000fe2000001164f */
        /* <DEDUP_REMOVED lines=11> */
[----:B------:R-:W-:Y:S01]  /*0940*/  MOV R183, 0x1 ;  /* 0x0000000100b77802 */ /* 0x000fe20000000f00 */
[----:B------:R-:W-:Y:S01]  /*0950*/  HADD2.F32 R198, -RZ, R201.H0_H0 ;  /* 0x200000c9ffc67230 */ /* 0x000fe20000004100 */
[----:B------:R1:W-:Y:S01]  /*0960*/  STL [R1+0x10], R3 ;  /* 0x0000100301007387 */ /* 0x0003e20000100800 */
[----:B------:R-:W-:Y:S01]  /*0970*/  MOV R196, RZ ;  /* 0x000000ff00c47202 */ /* 0x000fe20000000f00 */
[----:B------:R-:W-:Y:S01]  /*0980*/  CS2R R194, SRZ ;  /* 0x0000000000c27805 */ /* 0x000fe2000001ff00 */
[----:B------:R-:W-:Y:S01]  /*0990*/  CS2R R192, SRZ ;  /* 0x0000000000c07805 */ /* 0x000fe2000001ff00 */
[----:B0-----:R-:W-:Y:S01]  /*09a0*/  HADD2.F32 R4, -RZ, R73.H0_H0 ;  /* 0x20000049ff047230 */ /* 0x001fe20000004100 */
[----:B------:R-:W-:Y:S01]  /*09b0*/  CS2R R190, SRZ ;  /* 0x0000000000be7805 */ /* 0x000fe2000001ff00 */
[----:B------:R-:W-:Y:S01]  /*09c0*/  CS2R R188, SRZ ;  /* 0x0000000000bc7805 */ /* 0x000fe2000001ff00 */
[----:B------:R-:W-:Y:S01]  /*09d0*/  CS2R R186, SRZ ;  /* 0x0000000000ba7805 */ /* 0x000fe2000001ff00 */
[----:B------:R-:W-:Y:S01]  /*09e0*/  CS2R R184, SRZ ;  /* 0x0000000000b87805 */ /* 0x000fe2000001ff00 */
[----:B------:R-:W-:Y:S01]  /*09f0*/  STL [R1+0x8], R4 ;  /* 0x0000080401007387 */ /* 0x000fe20000100800 */
[----:B-1----:R-:W-:Y:S01]  /*0a00*/  HADD2.F32 R3, -RZ, R250.H0_H0 ;  /* 0x200000faff037230 */ /* 0x002fe20000004100 */
[----:B------:R-:W-:Y:S01]  /*0a10*/  SHF.R.U32.HI R250, RZ, 0x10, R251 ;  /* 0x00000010fffa7819 */ /* 0x000fe200000116fb */
[----:B------:R-:W-:Y:S01]  /*0a20*/  HADD2.F32 R251, -RZ, R251.H0_H0 ;  /* 0x200000fbfffb7230 */ /* 0x000fe20000004100 */
[----:B------:R-:W-:Y:S01]  /*0a30*/  MOV R182, RZ ;  /* 0x000000ff00b67202 */ /* 0x000fe20000000f00 */
[----:B------:R-:W-:Y:S01]  /*0a40*/  CS2R R174, SRZ ;  /* 0x0000000000ae7805 */ /* 0x000fe2000001ff00 */
[----:B------:R0:W-:Y:S01]  /*0a50*/  STL [R1], R3 ;  /* 0x0000000301007387 */ /* 0x0001e20000100800 */
[----:B------:R-:W-:Y:S01]  /*0a60*/  MOV R176, RZ ;  /* 0x000000ff00b07202 */ /* 0x000fe20000000f00 */
[----:B------:R-:W-:Y:S01]  /*0a70*/  CS2R R172, SRZ ;  /* 0x0000000000ac7805 */ /* 0x000fe2000001ff00 */
[----:B------:R-:W-:Y:S01]  /*0a80*/  CS2R R170, SRZ ;  /* 0x0000000000aa7805 */ /* 0x000fe2000001ff00 */
[----:B------:R1:W-:Y:S01]  /*0a90*/  STL [R1+0x3c], R64 ;  /* 0x00003c4001007387 */ /* 0x0003e20000100800 */
[----:B------:R-:W-:Y:S01]  /*0aa0*/  CS2R R168, SRZ ;  /* 0x0000000000a87805 */ /* 0x000fe2000001ff00 */
        /* <DEDUP_REMOVED lines=16> */
[----:B------:R-:W-:Y:S01]  /*0bb0*/  MOV R163, RZ ;  /* 0x000000ff00a37202 */ /* 0x000fe20000000f00 */
        /* <DEDUP_REMOVED lines=29> */
[----:B------:R-:W-:Y:S01]  /*0d90*/  HADD2.F32 R197, -RZ, R197.H0_H0 ;  /* 0x200000c5ffc57230 */ /* 0x000fe20000004100 */
[--C-:B--2---:R-:W-:Y:S01]  /*0da0*/  SHF.R.U64 R118, R6, 0x10, R7.reuse ;  /* 0x0000001006767819 */ /* 0x104fe20000001207 */
[----:B0-----:R-:W-:Y:S01]  /*0db0*/  HADD2.F32 R3, -RZ, R6.H0_H0 ;  /* 0x20000006ff037230 */ /* 0x001fe20000004100 */
        /* <DEDUP_REMOVED lines=38> */
[----:B------:R-:W-:Y:S01]  /*1020*/  MOV R23, RZ ;  /* 0x000000ff00177202 */ /* 0x000fe20000000f00 */
        /* <DEDUP_REMOVED lines=20> */
[----:B-1----:R-:W-:Y:S02]  /*1170*/  HADD2.F32 R157, -RZ, R157.H0_H0 ;  /* 0x2000009dff9d7230 */ /* 0x002fe40000004100 */
.L_x_356:
        /* <DEDUP_REMOVED lines=233> */
[----:B------:R-:W-:-:S03]  /*2010*/  @!P0 FMUL.FTZ R74, R164, R59 ;  /* 0x0000003ba44a8220 */ /* 0x000fc60000410000 */
[----:B------:R-:W1:Y:S01]  /*2020*/  @P0 MUFU.RCP R56, R135 ;  /* 0x0000008700380308 */ /* 0x000e620000001000 */
[----:B------:R-:W-:Y:S02]  /*2030*/  @P0 FMUL.FTZ R75, R75, R58 ;  /* 0x0000003a4b4b0220 */ /* 0x000fe40000410000 */
[----:B0-----:R-:W-:Y:S02]  /*2040*/  @P0 FMUL.FTZ R76, R76, R209 ;  /* 0x000000d14c4c0220 */ /* 0x001fe40000410000 */
[----:B------:R-:W-:-:S03]  /*2050*/  @P0 FADD.FTZ R214, -R232, R84 ;  /* 0x00000054e8d60221 */ /* 0x000fc60000010100 */
[----:B------:R-:W0:Y:S01]  /*2060*/  @P0 MUFU.RCP R59, R19 ;  /* 0x00000013003b0308 */ /* 0x000e220000001000 */
[----:B------:R-:W-:Y:S02]  /*2070*/  @P0 FADD.FTZ R209, -R235, R81 ;  /* 0x00000051ebd10221 */ /* 0x000fe40000010100 */
[----:B------:R-:W-:-:S05]  /*2080*/  @!P0 FMUL.FTZ R75, R164, R212 ;  /* 0x000000d4a44b8220 */ /* 0x000fca0000410000 */
[----:B------:R-:W5:Y:S01]  /*2090*/  @P0 MUFU.RCP R58, R133 ;  /* 0x00000085003a0308 */ /* 0x000f620000001000 */
[----:B------:R-:W-:Y:S02]  /*20a0*/  @!P0 FADD.FTZ R82, R82, -R201 ;  /* 0x800000c952528221 */ /* 0x000fe40000010000 */
[----:B---3--:R-:W-:Y:S02]  /*20b0*/  @P0 FMUL.FTZ R210, R214, R210 ;  /* 0x000000d2d6d20220 */ /* 0x008fe40000410000 */
[----:B--2---:R-:W-:-:S03]  /*20c0*/  @P0 FMUL.FTZ R209, R209, R213 ;  /* 0x000000d5d1d10220 */ /* 0x004fc60000410000 */
[----:B------:R-:W2:Y:S01]  /*20d0*/  @P0 MUFU.RCP R212, R20 ;  /* 0x0000001400d40308 */ /* 0x000ea20000001000 */
[----:B------:R-:W-:Y:S02]  /*20e0*/  @!P0 FMUL.FTZ R208, R164, R211 ;  /* 0x000000d3a4d08220 */ /* 0x000fe40000410000 */
[----:B------:R-:W-:Y:S02]  /*20f0*/  @!P0 FADD.FTZ R214, R80, -R201 ;  /* 0x800000c950d68221 */ /* 0x000fe40000010000 */
[----:B------:R-:W-:Y:S02]  /*2100*/  @P0 FADD.FTZ R211, -R230, R86 ;  /* 0x00000056e6d30221 */ /* 0x000fe40000010100 */
[----:B------:R-:W-:Y:S01]  /*2110*/  @!P0 FMUL.FTZ R77, R164, R82 ;  /* 0x00000052a44d8220 */ /* 0x000fe20000410000 */
[----:B------:R-:W3:Y:S01]  /*2120*/  @P0 MUFU.RCP R213, R134 ;  /* 0x0000008600d50308 */ /* 0x000ee20000001000 */
[----:B------:R-:W-:Y:S02]  /*2130*/  @P0 FADD.FTZ R82, -R225, R91 ;  /* 0x0000005be1520221 */ /* 0x000fe40000010100 */
[----:B------:R-:W-:-:S02]  /*2140*/  @!P0 FMUL.FTZ R76, R164, R214 ;  /* 0x000000d6a44c8220 */ /* 0x000fc40000410000 */
[----:B------:R-:W-:Y:S02]  /*2150*/  @P0 FADD.FTZ R80, -R229, R87 ;  /* 0x00000057e5500221 */ /* 0x000fe40000010100 */
[----:B----4-:R-:W-:Y:S02]  /*2160*/  @P0 FMUL.FTZ R211, R211, R57 ;  /* 0x00000039d3d30220 */ /* 0x010fe40000410000 */
[----:B------:R-:W-:Y:S01]  /*2170*/  @P0 FADD.FTZ R214, -R228, R88 ;  /* 0x00000058e4d60221 */ /* 0x000fe20000010100 */
[----:B------:R-:W4:Y:S01]  /*2180*/  @P0 MUFU.RCP R57, R21 ;  /* 0x0000001500390308 */ /* 0x000f220000001000 */
[----:B------:R-:W-:Y:S02]  /*2190*/  @!P0 FADD.FTZ R87, R87, -R201 ;  /* 0x800000c957578221 */ /* 0x000fe40000010000 */
[----:B-1----:R-:W-:Y:S02]  /*21a0*/  @P0 FMUL.FTZ R82, R82, R56 ;  /* 0x0000003852520220 */ /* 0x002fe40000410000 */
[----:B------:R-:W-:-:S02]  /*21b0*/  @!P0 FADD.FTZ R81, R81, -R201 ;  /* 0x800000c951518221 */ /* 0x000fc40000010000 */
[----:B0-----:R-:W-:Y:S01]  /*21c0*/  @P0 FMUL.FTZ R214, R214, R59 ;  /* 0x0000003bd6d60220 */ /* 0x001fe20000410000 */
[----:B------:R-:W0:Y:S01]  /*21d0*/  @P0 MUFU.RCP R56, R22 ;  /* 0x0000001600380308 */ /* 0x000e220000001000 */
[----:B-----5:R-:W-:Y:S02]  /*21e0*/  @P0 FMUL.FTZ R80, R80, R58 ;  /* 0x0000003a50500220 */ /* 0x020fe40000410000 */
[----:B------:R-:W-:Y:S02]  /*21f0*/  @P0 FADD.FTZ R59, -R226, R90 ;  /* 0x0000005ae23b0221 */ /* 0x000fe40000010100 */
[----:B------:R-:W-:Y:S02]  /*2200*/  @!P0 FADD.FTZ R90, R90, -R201 ;  /* 0x800000c95a5a8221 */ /* 0x000fe40000010000 */
[----:B------:R-:W-:Y:S02]  /*2210*/  @!P0 FMUL.FTZ R80, R164, R87 ;  /* 0x00000057a4508220 */ /* 0x000fe40000410000 */
[----:B------:R-:W-:Y:S01]  /*2220*/  @!P0 FMUL.FTZ R209, R164, R81 ;  /* 0x00000051a4d18220 */ /* 0x000fe20000410000 */
[----:B------:R-:W1:Y:S01]  /*2230*/  S2R R87, SR_TID.X ;  /* 0x0000000000577919 */ /* 0x000e620000002100 */
[----:B------:R-:W-:Y:S01]  /*2240*/  @P0 FADD.FTZ R81, -R227, R89 ;  /* 0x00000059e3510221 */ /* 0x000fe20000010100 */
[----:B------:R-:W5:Y:S01]  /*2250*/  @P0 MUFU.RCP R58, R156 ;  /* 0x0000009c003a0308 */ /* 0x000f620000001000 */
[----:B--2---:R-:W-:-:S02]  /*2260*/  @P0 FMUL.FTZ R212, R59, R212 ;  /* 0x000000d43bd40220 */ /* 0x004fc40000410000 */
[----:B------:R-:W-:Y:S02]  /*2270*/  @!P0 FADD.FTZ R91, R91, -R201 ;  /* 0x800000c95b5b8221 */ /* 0x000fe40000010000 */
[----:B------:R-:W-:Y:S01]  /*2280*/  @!P0 FMUL.FTZ R212, R164, R90 ;  /* 0x0000005aa4d48220 */ /* 0x000fe20000410000 */
[----:B------:R-:W-:Y:S01]  /*2290*/  MOV R90, R148 ;  /* 0x00000094005a7202 */ /* 0x000fe20000000f00 */
[----:B---3--:R-:W-:Y:S02]  /*22a0*/  @P0 FMUL.FTZ R213, R81, R213 ;  /* 0x000000d551d50220 */ /* 0x008fe40000410000 */
[----:B------:R-:W-:Y:S02]  /*22b0*/  @P0 FADD.FTZ R81, -R200, R92 ;  /* 0x0000005cc8510221 */ /* 0x000fe40000010100 */
[----:B------:R-:W-:Y:S02]  /*22c0*/  @!P0 FADD.FTZ R59, R84, -R201 ;  /* 0x800000c9543b8221 */ /* 0x000fe40000010000 */
[----:B------:R-:W-:-:S02]  /*22d0*/  @!P0 FADD.FTZ R92, R92, -R201 ;  /* 0x800000c95c5c8221 */ /* 0x000fc40000010000 */
[----:B------:R-:W-:Y:S01]  /*22e0*/  @!P0 FMUL.FTZ R82, R164, R91 ;  /* 0x0000005ba4528220 */ /* 0x000fe20000410000 */
[----:B------:R-:W-:Y:S01]  /*22f0*/  SHF.R.U64 R91, R148, 0x10, R149 ;  /* 0x00000010945b7819 */ /* 0x000fe20000001295 */
[----:B------:R-:W-:Y:S01]  /*2300*/  @P0 FADD.FTZ R84, -R198, R94 ;  /* 0x0000005ec6540221 */ /* 0x000fe20000010100 */
[----:B------:R-:W-:Y:S01]  /*2310*/  HADD2.F32 R90, -RZ, R90.H0_H0 ;  /* 0x2000005aff5a7230 */ /* 0x000fe20000004100 */
[----:B----4-:R-:W-:Y:S02]  /*2320*/  @P0 FMUL.FTZ R81, R81, R57 ;  /* 0x0000003951510220 */ /* 0x010fe40000410000 */
[----:B------:R-:W-:Y:S01]  /*2330*/  @!P0 FMUL.FTZ R81, R164, R92 ;  /* 0x0000005ca4518220 */ /* 0x000fe20000410000 */
[----:B------:R-:W-:Y:S01]  /*2340*/  MOV R92, R149 ;  /* 0x00000095005c7202 */ /* 0x000fe20000000f00 */
[----:B0-----:R-:W-:Y:S01]  /*2350*/  @P0 FMUL.FTZ R84, R84, R56 ;  /* 0x0000003854540220 */ /* 0x001fe20000410000 */
[----:B------:R-:W-:Y:S01]  /*2360*/  SHF.R.U64 R56, R138, 0x10, R139 ;  /* 0x000000108a387819 */ /* 0x000fe2000000128b */
[----:B------:R-:W-:Y:S01]  /*2370*/  @!P0 FADD.FTZ R215, R85, -R201 ;  /* 0x800000c955d78221 */ /* 0x000fe20000010000 */
[----:B------:R-:W-:Y:S01]  /*2380*/  HADD2.F32 R91, -RZ, R91.H0_H0 ;  /* 0x2000005bff5b7230 */ /* 0x000fe20000004100 */
[----:B------:R-:W-:-:S02]  /*2390*/  @P0 FADD.FTZ R85, -R199, R93 ;  /* 0x0000005dc7550221 */ /* 0x000fc40000010100 */
[C---:B------:R-:W-:Y:S02]  /*23a0*/  FADD.FTZ R116, R90.reuse, R116 ;  /* 0x000000745a747221 */ /* 0x040fe40000010000 */
[----:B------:R-:W-:Y:S02]  /*23b0*/  FFMA.FTZ R51, R90, R165, R51 ;  /* 0x000000a55a337223 */ /* 0x000fe40000010033 */
[----:B------:R-:W-:Y:S02]  /*23c0*/  @!P0 FADD.FTZ R57, R83, -R201 ;  /* 0x800000c953398221 */ /* 0x000fe40000010000 */
[----:B------:R-:W-:Y:S01]  /*23d0*/  @!P0 FADD.FTZ R93, R93, -R201 ;  /* 0x800000c95d5d8221 */ /* 0x000fe20000010000 */
[----:B------:R-:W0:Y:S01]  /*23e0*/  @P0 MUFU.RCP R83, R157 ;  /* 0x0000009d00530308 */ /* 0x000e220000001000 */
[----:B------:R-:W-:Y:S01]  /*23f0*/  FMUL.FTZ R90, R3, R90 ;  /* 0x0000005a035a7220 */ /* 0x000fe20000410000 */
[----:B------:R-:W-:Y:S01]  /*2400*/  HADD2.F32 R92, -RZ, R92.H0_H0 ;  /* 0x2000005cff5c7230 */ /* 0x000fe20000004100 */
[----:B-----5:R-:W-:Y:S01]  /*2410*/  @P0 FMUL.FTZ R85, R85, R58 ;  /* 0x0000003a55550220 */ /* 0x020fe20000410000 */
[----:B------:R-:W-:Y:S01]  /*2420*/  HADD2.F32 R155, -RZ, R56.H0_H0 ;  /* 0x20000038ff9b7230 */ /* 0x000fe20000004100 */
[----:B------:R-:W-:-:S02]  /*2430*/  FADD.FTZ R163, R91, R163 ;  /* 0x000000a35ba37221 */ /* 0x000fc40000010000 */
[----:B------:R-:W-:Y:S02]  /*2440*/  FFMA.FTZ R52, R91, R202, R52 ;  /* 0x000000ca5b347223 */ /* 0x000fe40000010034 */
[----:B------:R-:W-:Y:S02]  /*2450*/  @!P0 FADD.FTZ R94, R94, -R201 ;  /* 0x800000c95e5e8221 */ /* 0x000fe40000010000 */
[----:B------:R-:W-:Y:S01]  /*2460*/  @!P0 FMUL.FTZ R85, R164, R93 ;  /* 0x0000005da4558220 */ /* 0x000fe20000410000 */
[----:B------:R-:W-:Y:S01]  /*2470*/  SHF.R.U32.HI R93, RZ, 0x10, R149 ;  /* 0x00000010ff5d7819 */ /* 0x000fe20000011695 */
[----:B------:R-:W-:Y:S02]  /*2480*/  FMUL.FTZ R91, R118, R91 ;  /* 0x0000005b765b7220 */ /* 0x000fe40000410000 */
[----:B------:R-:W-:Y:S02]  /*2490*/  FADD.FTZ R56, RZ, R90 ;  /* 0x0000005aff387221 */ /* 0x000fe40000010000 */
[----:B------:R-:W-:Y:S01]  /*24a0*/  @!P0 FMUL.FTZ R78, R164, R57 ;  /* 0x00000039a44e8220 */ /* 0x000fe20000410000 */
[----:B------:R-:W-:Y:S01]  /*24b0*/  MOV R57, R141 ;  /* 0x0000008d00397202 */ /* 0x000fe20000000f00 */
[C---:B------:R-:W-:Y:S01]  /*24c0*/  FADD.FTZ R101, R92.reuse, R101 ;  /* 0x000000655c657221 */ /* 0x040fe20000010000 */
[----:B------:R-:W-:Y:S01]  /*24d0*/  MOV R246, R144 ;  /* 0x0000009000f67202 */ /* 0x000fe20000000f00 */
[----:B------:R-:W-:Y:S01]  /*24e0*/  FFMA.FTZ R49, R92, R203, R49 ;  /* 0x000000cb5c317223 */ /* 0x000fe20000010031 */
[----:B------:R-:W-:Y:S01]  /*24f0*/  SHF.R.U64 R243, R144, 0x10, R145 ;  /* 0x0000001090f37819 */ /* 0x000fe20000001291 */
[----:B------:R-:W-:Y:S01]  /*2500*/  @!P0 FMUL.FTZ R84, R164, R94 ;  /* 0x0000005ea4548220 */ /* 0x000fe20000410000 */
[----:B------:R-:W-:Y:S01]  /*2510*/  MOV R241, R145 ;  /* 0x0000009100f17202 */ /* 0x000fe20000000f00 */
[----:B------:R-:W-:Y:S01]  /*2520*/  FMUL.FTZ R92, R4, R92 ;  /* 0x0000005c045c7220 */ /* 0x000fe20000410000 */
[----:B------:R-:W-:Y:S01]  /*2530*/  SHF.R.U32.HI R244, RZ, 0x10, R145 ;  /* 0x00000010fff47819 */ /* 0x000fe20000011691 */
[----:B------:R-:W-:Y:S01]  /*2540*/  FADD.FTZ R56, R56, R91 ;  /* 0x0000005b38387221 */ /* 0x000fe20000010000 */
[----:B------:R-:W-:-:S02]  /*2550*/  SHF.R.U64 R145, R136, 0x10, R137 ;  /* 0x0000001088917819 */ /* 0x000fc40000001289 */
[----:B------:R-:W-:Y:S02]  /*2560*/  MOV R144, R137 ;  /* 0x0000008900907202 */ /* 0x000fe40000000f00 */
[----:B------:R-:W-:Y:S01]  /*2570*/  SHF.R.U32.HI R240, RZ, 0x10, R137 ;  /* 0x00000010fff07819 */ /* 0x000fe20000011689 */
[----:B------:R-:W-:Y:S01]  /*2580*/  HADD2.F32 R93, -RZ, R93.H0_H0 ;  /* 0x2000005dff5d7230 */ /* 0x000fe20000004100 */
[----:B------:R-:W-:Y:S02]  /*2590*/  MOV R94, R146 ;  /* 0x00000092005e7202 */ /* 0x000fe40000000f00 */
[----:B-1----:R-:W-:Y:S01]  /*25a0*/  LOP3.LUT R137, R87, 0x1f, RZ, 0xc0, !PT ;  /* 0x0000001f57897812 */ /* 0x002fe200078ec0ff */
[----:B------:R-:W-:Y:S01]  /*25b0*/  @!P0 FADD.FTZ R86, R86, -R201 ;  /* 0x800000c956568221 */ /* 0x000fe20000010000 */
[----:B------:R-:W-:Y:S01]  /*25c0*/  MOV R224, R152 ;  /* 0x0000009800e07202 */ /* 0x000fe20000000f00 */
[----:B------:R-:W-:Y:S01]  /*25d0*/  @!P0 FADD.FTZ R88, R88, -R201 ;  /* 0x800000c958588221 */ /* 0x000fe20000010000 */
[----:B------:R-:W-:Y:S01]  /*25e0*/  SHF.R.U64 R87, R152, 0x10, R153 ;  /* 0x0000001098577819 */ /* 0x000fe20000001299 */
[----:B------:R-:W-:Y:S01]  /*25f0*/  @!P0 FADD.FTZ R89, R89, -R201 ;  /* 0x800000c959598221 */ /* 0x000fe20000010000 */
[----:B------:R-:W-:Y:S01]  /*2600*/  HADD2.F32 R152, -RZ, R57.H0_H0 ;  /* 0x20000039ff987230 */ /* 0x000fe20000004100 */
[----:B------:R-:W-:-:S02]  /*2610*/  @!P0 FADD.FTZ R201, R95, -R201 ;  /* 0x800000c95fc98221 */ /* 0x000fc40000010000 */
[----:B------:R-:W-:Y:S01]  /*2620*/  FADD.FTZ R57, R56, R92 ;  /* 0x0000005c38397221 */ /* 0x000fe20000010000 */
[----:B------:R-:W-:Y:S01]  /*2630*/  HADD2.F32 R94, -RZ, R94.H0_H0 ;  /* 0x2000005eff5e7230 */ /* 0x000fe20000004100 */
[----:B------:R-:W-:Y:S02]  /*2640*/  @P0 FADD.FTZ R95, -R197, R95 ;  /* 0x0000005fc55f0221 */ /* 0x000fe40000010100 */
[----:B------:R-:W-:Y:S01]  /*2650*/  FFMA.FTZ R56, R90, R165, RZ ;  /* 0x000000a55a387223 */ /* 0x000fe200000100ff */
[----:B------:R-:W-:Y:S01]  /*2660*/  MOV R58, R138 ;  /* 0x0000008a003a7202 */ /* 0x000fe20000000f00 */
[C---:B------:R-:W-:Y:S02]  /*2670*/  FADD.FTZ R98, R93.reuse, R98 ;  /* 0x000000625d627221 */ /* 0x040fe40000010000 */
[----:B------:R-:W-:Y:S02]  /*2680*/  FFMA.FTZ R50, R93, R204, R50 ;  /* 0x000000cc5d327223 */ /* 0x000fe40000010032 */
[----:B------:R-:W-:-:S02]  /*2690*/  FMUL.FTZ R93, R119, R93 ;  /* 0x0000005d775d7220 */ /* 0x000fc40000410000 */
[----:B0-----:R-:W-:Y:S01]  /*26a0*/  @P0 FMUL.FTZ R83, R95, R83 ;  /* 0x000000535f530220 */ /* 0x001fe20000410000 */
[----:B------:R-:W-:Y:S01]  /*26b0*/  SHF.R.U64 R95, R146, 0x10, R147 ;  /* 0x00000010925f7819 */ /* 0x000fe20000001293 */
[----:B------:R-:W-:Y:S01]  /*26c0*/  FFMA.FTZ R56, R91, R202, R56 ;  /* 0x000000ca5b387223 */ /* 0x000fe20000010038 */
[----:B------:R-:W-:Y:S01]  /*26d0*/  MOV R220, R154 ;  /* 0x0000009a00dc7202 */ /* 0x000fe20000000f00 */
[C---:B------:R-:W-:Y:S01]  /*26e0*/  FADD.FTZ R54, R94.reuse, R54 ;  /* 0x000000365e367221 */ /* 0x040fe20000010000 */
[----:B------:R-:W-:Y:S01]  /*26f0*/  HADD2.F32 R154, -RZ, R58.H0_H0 ;  /* 0x2000003aff9a7230 */ /* 0x000fe20000004100 */
[----:B------:R-:W-:Y:S02]  /*2700*/  FFMA.FTZ R47, R94, R205, R47 ;  /* 0x000000cd5e2f7223 */ /* 0x000fe4000001002f */
[----:B------:R-:W-:Y:S02]  /*2710*/  FMUL.FTZ R94, R5, R94 ;  /* 0x0000005e055e7220 */ /* 0x000fe40000410000 */
[----:B------:R-:W-:Y:S01]  /*2720*/  FADD.FTZ R57, R57, R93 ;  /* 0x0000005d39397221 */ /* 0x000fe20000010000 */
[----:B------:R-:W-:Y:S01]  /*2730*/  MOV R245, R147 ;  /* 0x0000009300f57202 */ /* 0x000fe20000000f00 */
[----:B------:R-:W-:Y:S01]  /*2740*/  FFMA.FTZ R58, R92, R203, R56 ;  /* 0x000000cb5c3a7223 */ /* 0x000fe20000010038 */
[----:B------:R-:W-:Y:S01]  /*2750*/  HADD2.F32 R95, -RZ, R95.H0_H0 ;  /* 0x2000005fff5f7230 */ /* 0x000fe20000004100 */
[----:B------:R-:W-:Y:S01]  /*2760*/  FADD.FTZ R56, R57, R94 ;  /* 0x0000005e39387221 */ /* 0x000fe20000010000 */
[----:B------:R-:W-:Y:S01]  /*2770*/  SHF.R.U32.HI R247, RZ, 0x10, R147 ;  /* 0x00000010fff77819 */ /* 0x000fe20000011693 */
[----:B------:R-:W-:Y:S01]  /*2780*/  FFMA.FTZ R57, R93, R204, R58 ;  /* 0x000000cc5d397223 */ /* 0x000fe2000001003a */
[----:B------:R-:W-:Y:S01]  /*2790*/  MOV R242, R136 ;  /* 0x0000008800f27202 */ /* 0x000fe20000000f00 */
[----:B------:R-:W-:Y:S01]  /*27a0*/  HADD2.F32 R136, -RZ, R245.H0_H0 ;  /* 0x200000f5ff887230 */ /* 0x000fe20000004100 */
[----:B------:R-:W-:-:S02]  /*27b0*/  FADD.FTZ R114, R95, R114 ;  /* 0x000000725f727221 */ /* 0x000fc40000010000 */
[----:B------:R-:W-:Y:S01]  /*27c0*/  FFMA.FTZ R48, R95, R60, R48 ;  /* 0x0000003c5f307223 */ /* 0x000fe20000010030 */
[----:B------:R-:W-:Y:S01]  /*27d0*/  ISETP.NE.AND P2, PT, R137, RZ, PT ;  /* 0x000000ff8900720c */ /* 0x000fe20003f45270 */
[----:B------:R-:W-:Y:S02]  /*27e0*/  FMUL.FTZ R95, R120, R95 ;  /* 0x0000005f785f7220 */ /* 0x000fe40000410000 */
[----:B------:R-:W-:Y:S01]  /*27f0*/  FFMA.FTZ R57, R94, R205, R57 ;  /* 0x000000cd5e397223 */ /* 0x000fe20000010039 */
[----:B------:R-:W-:Y:S01]  /*2800*/  HADD2.F32 R137, -RZ, R247.H0_H0 ;  /* 0x200000f7ff897230 */ /* 0x000fe20000004100 */
[C---:B------:R-:W-:Y:S02]  /*2810*/  FADD.FTZ R111, R136.reuse, R111 ;  /* 0x0000006f886f7221 */ /* 0x040fe40000010000 */
[----:B------:R-:W-:Y:S02]  /*2820*/  FFMA.FTZ R45, R136, R61, R45 ;  /* 0x0000003d882d7223 */ /* 0x000fe4000001002d */
[----:B------:R-:W-:-:S02]  /*2830*/  FMUL.FTZ R136, R6, R136 ;  /* 0x0000008806887220 */ /* 0x000fc40000410000 */
[----:B------:R-:W-:Y:S02]  /*2840*/  FADD.FTZ R56, R56, R95 ;  /* 0x0000005f38387221 */ /* 0x000fe40000010000 */
[----:B------:R-:W-:Y:S01]  /*2850*/  FFMA.FTZ R57, R95, R60, R57 ;  /* 0x0000003c5f397223 */ /* 0x000fe20000010039 */
[----:B------:R-:W-:Y:S01]  /*2860*/  HADD2.F32 R138, -RZ, R246.H0_H0 ;  /* 0x200000f6ff8a7230 */ /* 0x000fe20000004100 */
[C---:B------:R-:W-:Y:S02]  /*2870*/  FADD.FTZ R37, R137.reuse, R37 ;  /* 0x0000002589257221 */ /* 0x040fe40000010000 */
[----:B------:R-:W-:Y:S02]  /*2880*/  FFMA.FTZ R46, R137, R62, R46 ;  /* 0x0000003e892e7223 */ /* 0x000fe4000001002e */
[C---:B------:R-:W-:Y:S01]  /*2890*/  @!P0 FMUL.FTZ R79, R164.reuse, R215 ;  /* 0x000000d7a44f8220 */ /* 0x040fe20000410000 */
[----:B------:R-:W-:Y:S01]  /*28a0*/  SHF.R.U32.HI R215, RZ, 0x10, R139 ;  /* 0x00000010ffd77819 */ /* 0x000fe2000001168b */
[----:B------:R-:W-:Y:S01]  /*28b0*/  @!P0 FMUL.FTZ R83, R164, R201 ;  /* 0x000000c9a4538220 */ /* 0x000fe20000410000 */
[----:B------:R-:W-:Y:S01]  /*28c0*/  MOV R201, R139 ;  /* 0x0000008b00c97202 */ /* 0x000fe20000000f00 */
[----:B------:R-:W-:-:S02]  /*28d0*/  FMUL.FTZ R137, R121, R137 ;  /* 0x0000008979897220 */ /* 0x000fc40000410000 */
[----:B------:R-:W-:Y:S02]  /*28e0*/  FADD.FTZ R56, R56, R136 ;  /* 0x0000008838387221 */ /* 0x000fe40000010000 */
[----:B------:R-:W-:Y:S01]  /*28f0*/  FFMA.FTZ R57, R136, R61, R57 ;  /* 0x0000003d88397223 */ /* 0x000fe20000010039 */
[----:B------:R-:W-:Y:S01]  /*2900*/  HADD2.F32 R139, -RZ, R243.H0_H0 ;  /* 0x200000f3ff8b7230 */ /* 0x000fe20000004100 */
[C---:B------:R-:W-:Y:S02]  /*2910*/  FADD.FTZ R110, R138.reuse, R110 ;  /* 0x0000006e8a6e7221 */ /* 0x040fe40000010000 */
[----:B------:R-:W-:Y:S01]  /*2920*/  FFMA.FTZ R43, R138, R63, R43 ;  /* 0x0000003f8a2b7223 */ /* 0x000fe2000001002b */
[----:B------:R-:W-:Y:S01]  /*2930*/  MOV R239, R140 ;  /* 0x0000008c00ef7202 */ /* 0x000fe20000000f00 */
[----:B------:R-:W-:Y:S01]  /*2940*/  @!P0 FMUL.FTZ R210, R164, R59 ;  /* 0x0000003ba4d28220 */ /* 0x000fe20000410000 */
[----:B------:R-:W-:Y:S01]  /*2950*/  SHF.R.U64 R59, R140, 0x10, R141 ;  /* 0x000000108c3b7819 */ /* 0x000fe2000000128d */
[----:B------:R-:W-:-:S02]  /*2960*/  FMUL.FTZ R138, R7, R138 ;  /* 0x0000008a078a7220 */ /* 0x000fc40000410000 */
[----:B------:R-:W-:Y:S02]  /*2970*/  FADD.FTZ R56, R56, R137 ;  /* 0x0000008938387221 */ /* 0x000fe40000010000 */
[----:B------:R-:W-:Y:S01]  /*2980*/  FFMA.FTZ R57, R137, R62, R57 ;  /* 0x0000003e89397223 */ /* 0x000fe20000010039 */
[----:B------:R-:W-:Y:S01]  /*2990*/  HADD2.F32 R140, -RZ, R241.H0_H0 ;  /* 0x200000f1ff8c7230 */ /* 0x000fe20000004100 */
[C---:B------:R-:W-:Y:S02]  /*29a0*/  FADD.FTZ R107, R139.reuse, R107 ;  /* 0x0000006b8b6b7221 */ /* 0x040fe40000010000 */
[----:B------:R-:W-:Y:S02]  /*29b0*/  FFMA.FTZ R44, R139, R64, R44 ;  /* 0x000000408b2c7223 */ /* 0x000fe4000001002c */
[----:B------:R-:W-:Y:S01]  /*29c0*/  @!P0 FMUL.FTZ R211, R164, R86 ;  /* 0x00000056a4d38220 */ /* 0x000fe20000410000 */
[----:B------:R-:W-:Y:S01]  /*29d0*/  SHF.R.U32.HI R86, RZ, 0x10, R141 ;  /* 0x00000010ff567819 */ /* 0x000fe2000001168d */
[----:B------:R-:W-:-:S02]  /*29e0*/  FMUL.FTZ R139, R122, R139 ;  /* 0x0000008b7a8b7220 */ /* 0x000fc40000410000 */
[----:B------:R-:W-:Y:S02]  /*29f0*/  FADD.FTZ R56, R56, R138 ;  /* 0x0000008a38387221 */ /* 0x000fe40000010000 */
[----:B------:R-:W-:Y:S01]  /*2a00*/  FFMA.FTZ R57, R138, R63, R57 ;  /* 0x0000003f8a397223 */ /* 0x000fe20000010039 */
[----:B------:R-:W-:Y:S01]  /*2a10*/  HADD2.F32 R141, -RZ, R244.H0_H0 ;  /* 0x200000f4ff8d7230 */ /* 0x000fe20000004100 */
[C---:B------:R-:W-:Y:S02]  /*2a20*/  FADD.FTZ R104, R140.reuse, R104 ;  /* 0x000000688c687221 */ /* 0x040fe40000010000 */
[----:B------:R-:W-:Y:S01]  /*2a30*/  FFMA.FTZ R41, R140, R65, R41 ;  /* 0x000000418c297223 */ /* 0x000fe20000010029 */
[----:B------:R-:W-:Y:S01]  /*2a40*/  MOV R146, R142 ;  /* 0x0000008e00927202 */ /* 0x000fe20000000f00 */
[----:B------:R-:W-:Y:S01]  /*2a50*/  FMUL.FTZ R140, R8, R140 ;  /* 0x0000008c088c7220 */ /* 0x000fe20000410000 */
[----:B------:R-:W-:Y:S01]  /*2a60*/  SHF.R.U64 R147, R142, 0x10, R143 ;  /* 0x000000108e937819 */ /* 0x000fe2000000128f */
[----:B------:R-:W-:-:S02]  /*2a70*/  FADD.FTZ R56, R56, R139 ;  /* 0x0000008b38387221 */ /* 0x000fc40000010000 */
[----:B------:R-:W-:Y:S01]  /*2a80*/  FFMA.FTZ R57, R139, R64, R57 ;  /* 0x000000408b397223 */ /* 0x000fe20000010039 */
[----:B------:R-:W-:Y:S01]  /*2a90*/  HADD2.F32 R142, -RZ, R242.H0_H0 ;  /* 0x200000f2ff8e7230 */ /* 0x000fe20000004100 */
[C---:B------:R-:W-:Y:S02]  /*2aa0*/  FADD.FTZ R109, R141.reuse, R109 ;  /* 0x0000006d8d6d7221 */ /* 0x040fe40000010000 */
[----:B------:R-:W-:Y:S01]  /*2ab0*/  FFMA.FTZ R42, R141, R66, R42 ;  /* 0x000000428d2a7223 */ /* 0x000fe2000001002a */
[----:B------:R-:W-:Y:S01]  /*2ac0*/  MOV R148, R143 ;  /* 0x0000008f00947202 */ /* 0x000fe20000000f00 */
[----:B------:R-:W-:Y:S01]  /*2ad0*/  FMUL.FTZ R141, R123, R141 ;  /* 0x0000008d7b8d7220 */ /* 0x000fe20000410000 */
[----:B------:R-:W-:Y:S01]  /*2ae0*/  SHF.R.U32.HI R149, RZ, 0x10, R143 ;  /* 0x00000010ff957819 */ /* 0x000fe2000001168f */
        /* <DEDUP_REMOVED lines=59> */
[----:B------:R-:W-:Y:S02]  /*2ea0*/  FFMA.FTZ R57, R149, R73, R57 ;  /* 0x0000004995397223 */ /* 0x000fe40000010039 */
[C---:B------:R-:W-:Y:S02]  /*2eb0*/  FADD.FTZ R171, R151.reuse, R171 ;  /* 0x000000ab97ab7221 */ /* 0x040fe40000010000 */
[----:B------:R-:W-:-:S02]  /*2ec0*/  FFMA.FTZ R105, R151, R207, R105 ;  /* 0x000000cf97697223 */ /* 0x000fc40000010069 */
[----:B------:R-:W-:Y:S01]  /*2ed0*/  @!P0 FMUL.FTZ R214, R164, R88 ;  /* 0x00000058a4d68220 */ /* 0x000fe20000410000 */
[----:B------:R-:W-:Y:S01]  /*2ee0*/  MOV R88, R153 ;  /* 0x0000009900587202 */ /* 0x000fe20000000f00 */
[----:B------:R-:W-:Y:S01]  /*2ef0*/  @!P0 FMUL.FTZ R213, R164, R89 ;  /* 0x00000059a4d58220 */ /* 0x000fe20000410000 */
[----:B------:R-:W-:Y:S01]  /*2f00*/  SHF.R.U32.HI R89, RZ, 0x10, R153 ;  /* 0x00000010ff597819 */ /* 0x000fe20000011699 */
        /* <DEDUP_REMOVED lines=62> */
[C---:B------:R-:W-:Y:S01]  /*32f0*/  FADD.FTZ R190, R220.reuse, R190 ;  /* 0x000000bedcbe7221 */ /* 0x040fe20000010000 */
[----:B------:R-:W0:Y:S01]  /*3300*/  S2R R245, SR_TID.X ;  /* 0x0000000000f57919 */ /* 0x000e220000002100 */
        /* <DEDUP_REMOVED lines=29> */
[----:B------:R-:W-:Y:S01]  /*34e0*/  LOP3.LUT P0, RZ, R183, 0xff, RZ, 0xc0, !PT ;  /* 0x000000ffb7ff7812 */ /* 0x000fe2000780c0ff */
[C---:B------:R-:W-:Y:S02]  /*34f0*/  FADD.FTZ R193, R87.reuse, R193 ;  /* 0x000000c157c17221 */ /* 0x040fe40000010000 */
[----:B------:R-:W-:-:S02]  /*3500*/  FFMA.FTZ R53, R87, R85, R53 ;  /* 0x0000005557357223 */ /* 0x000fc40000010035 */
[----:B------:R-:W-:Y:S02]  /*3510*/  FMUL.FTZ R87, R156, R87 ;  /* 0x000000579c577220 */ /* 0x000fe40000410000 */
[----:B------:R-:W-:Y:S02]  /*3520*/  FADD.FTZ R56, R56, R224 ;  /* 0x000000e038387221 */ /* 0x000fe40000010000 */
[----:B------:R-:W-:Y:S01]  /*3530*/  FFMA.FTZ R57, R224, R81, R57 ;  /* 0x00000051e0397223 */ /* 0x000fe20000010039 */
[----:B------:R-:W-:Y:S01]  /*3540*/  HADD2.F32 R89, -RZ, R89.H0_H0 ;  /* 0x20000059ff597230 */ /* 0x000fe20000004100 */
[C---:B------:R-:W-:Y:S01]  /*3550*/  FADD.FTZ R196, R88.reuse, R196 ;  /* 0x000000c458c47221 */ /* 0x040fe20000010000 */
[----:B0-----:R-:W-:Y:S01]  /*3560*/  SHF.R.U32.HI R241, RZ, 0x5, R245 ;  /* 0x00000005fff17819 */ /* 0x001fe200000116f5 */
[----:B------:R-:W-:Y:S02]  /*3570*/  FFMA.FTZ R24, R88, R84, R24 ;  /* 0x0000005458187223 */ /* 0x000fe40000010018 */
[----:B------:R-:W-:-:S02]  /*3580*/  FMUL.FTZ R88, R22, R88 ;  /* 0x0000005816587220 */ /* 0x000fc40000410000 */
[----:B------:R-:W-:Y:S02]  /*3590*/  FADD.FTZ R56, R56, R87 ;  /* 0x0000005738387221 */ /* 0x000fe40000010000 */
[----:B------:R-:W-:Y:S01]  /*35a0*/  FFMA.FTZ R58, R87, R85, R57 ;  /* 0x00000055573a7223 */ /* 0x000fe20000010039 */
[----:B------:R-:W-:Y:S01]  /*35b0*/  LOP3.LUT R86, R241, 0x7fffff8, RZ, 0xc0, !PT ;  /* 0x07fffff8f1567812 */ /* 0x000fe200078ec0ff */
[C---:B------:R-:W-:Y:S02]  /*35c0*/  FADD.FTZ R195, R89.reuse, R195 ;  /* 0x000000c359c37221 */ /* 0x040fe40000010000 */
[----:B------:R-:W-:Y:S02]  /*35d0*/  FFMA.FTZ R108, R89, R83, R108 ;  /* 0x00000053596c7223 */ /* 0x000fe4000001006c */
[----:B------:R-:W-:Y:S02]  /*35e0*/  FMUL.FTZ R89, R157, R89 ;  /* 0x000000599d597220 */ /* 0x000fe40000410000 */
[----:B------:R-:W-:-:S02]  /*35f0*/  FADD.FTZ R239, R56, R88 ;  /* 0x0000005838ef7221 */ /* 0x000fc40000010000 */
[----:B------:R-:W-:Y:S01]  /*3600*/  FFMA.FTZ R58, R88, R84, R58 ;  /* 0x00000054583a7223 */ /* 0x000fe2000001003a */
[----:B------:R-:W-:Y:S01]  /*3610*/  @!P0 IADD3 R86, R86, 0x8, RZ ;  /* 0x0000000856568810 */ /* 0x000fe20007ffe0ff */
[----:B------:R-:W-:Y:S02]  /*3620*/  FADD.FTZ R239, R239, R89 ;  /* 0x00000059efef7221 */ /* 0x000fe40000010000 */
[----:B------:R-:W-:Y:S01]  /*3630*/  FFMA.FTZ R58, R89, R83, R58 ;  /* 0x00000053593a7223 */ /* 0x000fe2000001003a */
[----:B------:R-:W-:Y:S05]  /*3640*/  BRA.DIV ~URZ, `(.L_x_349) ;  /* 0x000018c27f007947 */ /* 0x000fea000b800000 */
[----:B------:R0:W1:Y:S02]  /*3650*/  SHFL.DOWN PT, R240, R239, 0x10, 0x1f ;  /* 0x0a001f00eff07f89 */ /* 0x00006400000e0000 */
.L_x_357:
[----:B------:R-:W-:Y:S05]  /*3660*/  BRA.DIV ~URZ, `(.L_x_350) ;  /* 0x000019227f007947 */ /* 0x000fea000b800000 */
[----:B------:R-:W2:Y:S01]  /*3670*/  SHFL.DOWN PT, R56, R58, 0x10, 0x1f ;  /* 0x0a001f003a387f89 */ /* 0x000ea200000e0000 */
[----:B01----:R-:W-:Y:S02]  /*3680*/  FADD.FTZ R239, R239, R240 ;  /* 0x000000f0efef7221 */ /* 0x003fe40000010000 */
        /* <DEDUP_REMOVED lines=15> */
.L_x_358:
        /* <DEDUP_REMOVED lines=32> */
.L_x_352:
[----:B------:R-:W-:Y:S05]  /*3980*/  BSYNC B0 ;  /* 0x0000000000007941 */ /* 0x000fea0003800000 */
.L_x_351:
        /* <DEDUP_REMOVED lines=34> */
.L_x_354:
[----:B------:R-:W2:Y:S01]  /*3bb0*/  LDG.E.STRONG.GPU R59, [R56.64] ;  /* 0x00000006383b7981 */ /* 0x000ea2000c1ef900 */
[----:B------:R-:W-:Y:S01]  /*3bc0*/  YIELD ;  /* 0x0000000000007946 */ /* 0x000fe20003800000 */
[----:B--2---:R-:W-:Y:S01]  /*3bd0*/  ISETP.NE.AND P0, PT, R59, R58, PT ;  /* 0x0000003a3b00720c */ /* 0x004fe20003f05270 */
[----:B------:R-:W-:-:S12]  /*3be0*/  CCTL.IVALL ;  /* 0x00000000ff00798f */ /* 0x000fd80002000000 */
[----:B------:R-:W-:Y:S05]  /*3bf0*/  @P0 BRA `(.L_x_354) ;  /* 0xffffffb000000947 */ /* 0x000fea000383ffff */
.L_x_353:
        /* <DEDUP_REMOVED lines=183> */
.L_x_355:
        /* <DEDUP_REMOVED lines=70> */
.L_x_348:
        /* <DEDUP_REMOVED lines=52> */
.L_x_349:
[----:B------:R-:W-:Y:S02]  /*4f10*/  MOV R57, R239 ;  /* 0x000000ef00397202 */ /* 0x000fe40000000f00 */
[----:B------:R-:W-:-:S02]  /*4f20*/  MOV R59, 0x10 ;  /* 0x00000010003b7802 */ /* 0x000fc40000000f00 */
[----:B------:R-:W-:Y:S02]  /*4f30*/  MOV R243, 0x1f ;  /* 0x0000001f00f37802 */ /* 0x000fe40000000f00 */
[----:B------:R-:W-:Y:S02]  /*4f40*/  MOV R242, 0xffffffff ;  /* 0xffffffff00f27802 */ /* 0x000fe40000000f00 */
[----:B------:R-:W-:Y:S02]  /*4f50*/  MOV R56, 0x4f70 ;  /* 0x00004f7000387802 */ /* 0x000fe40000000f00 */
[----:B------:R-:W-:Y:S05]  /*4f60*/  CALL.REL.NOINC `($__internal_25_$__cuda_sm70_shflsync_down_p) ;  /* 0x0000046000007944 */ /* 0x000fea0003c00000 */
[----:B-1----:R-:W-:Y:S01]  /*4f70*/  MOV R240, R59 ;  /* 0x0000003b00f07202 */ /* 0x002fe20000000f00 */
[----:B------:R-:W-:Y:S05]  /*4f80*/  BRA `(.L_x_357) ;  /* 0xffffe6d000007947 */ /* 0x000fea000383ffff */
.L_x_350:
[----:B------:R-:W-:Y:S01]  /*4f90*/  HFMA2.MMA R59, -RZ, RZ, 0, 9.5367431640625e-07 ;  /* 0x00000010ff3b7435 */ /* 0x000fe200000001ff */
[----:B------:R-:W-:Y:S02]  /*4fa0*/  MOV R57, R58 ;  /* 0x0000003a00397202 */ /* 0x000fe40000000f00 */
[----:B------:R-:W-:Y:S02]  /*4fb0*/  MOV R243, 0x1f ;  /* 0x0000001f00f37802 */ /* 0x000fe40000000f00 */
[----:B------:R-:W-:-:S02]  /*4fc0*/  MOV R242, 0xffffffff ;  /* 0xffffffff00f27802 */ /* 0x000fc40000000f00 */
[----:B------:R-:W-:Y:S02]  /*4fd0*/  MOV R56, 0x4ff0 ;  /* 0x00004ff000387802 */ /* 0x000fe40000000f00 */
[----:B01----:R-:W-:Y:S05]  /*4fe0*/  CALL.REL.NOINC `($__internal_25_$__cuda_sm70_shflsync_down_p) ;  /* 0x000003e000007944 */ /* 0x003fea0003c00000 */
[----:B------:R-:W-:Y:S01]  /*4ff0*/  FADD.FTZ R239, R239, R240 ;  /* 0x000000f0efef7221 */ /* 0x000fe20000010000 */
[----:B------:R-:W-:Y:S01]  /*5000*/  MOV R243, 0x1f ;  /* 0x0000001f00f37802 */ /* 0x000fe20000000f00 */
[----:B-1----:R-:W-:Y:S01]  /*5010*/  FADD.FTZ R58, R58, R59 ;  /* 0x0000003b3a3a7221 */ /* 0x002fe20000010000 */
[----:B------:R-:W-:Y:S01]  /*5020*/  HFMA2.MMA R59, -RZ, RZ, 0, 4.76837158203125e-07 ;  /* 0x00000008ff3b7435 */ /* 0x000fe200000001ff */
[----:B------:R-:W-:Y:S02]  /*5030*/  MOV R242, 0xffffffff ;  /* 0xffffffff00f27802 */ /* 0x000fe40000000f00 */
[----:B------:R-:W-:Y:S02]  /*5040*/  MOV R57, R239 ;  /* 0x000000ef00397202 */ /* 0x000fe40000000f00 */
[----:B------:R-:W-:Y:S02]  /*5050*/  MOV R56, 0x5070 ;  /* 0x0000507000387802 */ /* 0x000fe40000000f00 */
[----:B------:R-:W-:Y:S05]  /*5060*/  CALL.REL.NOINC `($__internal_25_$__cuda_sm70_shflsync_down_p) ;  /* 0x0000036000007944 */ /* 0x000fea0003c00000 */
[----:B-1----:R-:W-:Y:S01]  /*5070*/  MOV R240, R59 ;  /* 0x0000003b00f07202 */ /* 0x002fe20000000f00 */
[----:B------:R-:W-:Y:S01]  /*5080*/  HFMA2.MMA R59, -RZ, RZ, 0, 4.76837158203125e-07 ;  /* 0x00000008ff3b7435 */ /* 0x000fe200000001ff */
[----:B------:R-:W-:-:S02]  /*5090*/  MOV R57, R58 ;  /* 0x0000003a00397202 */ /* 0x000fc40000000f00 */
[----:B------:R-:W-:Y:S02]  /*50a0*/  MOV R243, 0x1f ;  /* 0x0000001f00f37802 */ /* 0x000fe40000000f00 */
[----:B------:R-:W-:Y:S02]  /*50b0*/  MOV R242, 0xffffffff ;  /* 0xffffffff00f27802 */ /* 0x000fe40000000f00 */
[----:B------:R-:W-:Y:S02]  /*50c0*/  MOV R56, 0x50e0 ;  /* 0x000050e000387802 */ /* 0x000fe40000000f00 */
[----:B------:R-:W-:Y:S05]  /*50d0*/  CALL.REL.NOINC `($__internal_25_$__cuda_sm70_shflsync_down_p) ;  /* 0x000002f000007944 */ /* 0x000fea0003c00000 */
[----:B------:R-:W-:Y:S01]  /*50e0*/  FADD.FTZ R239, R240, R239 ;  /* 0x000000eff0ef7221 */ /* 0x000fe20000010000 */
[----:B------:R-:W-:Y:S01]  /*50f0*/  MOV R243, 0x1f ;  /* 0x0000001f00f37802 */ /* 0x000fe20000000f00 */
[----:B-1----:R-:W-:Y:S01]  /*5100*/  FADD.FTZ R58, R58, R59 ;  /* 0x0000003b3a3a7221 */ /* 0x002fe20000010000 */
[----:B------:R-:W-:Y:S01]  /*5110*/  HFMA2.MMA R59, -RZ, RZ, 0, 2.384185791015625e-07 ;  /* 0x00000004ff3b7435 */ /* 0x000fe200000001ff */
[----:B------:R-:W-:Y:S02]  /*5120*/  MOV R242, 0xffffffff ;  /* 0xffffffff00f27802 */ /* 0x000fe40000000f00 */
[----:B------:R-:W-:-:S02]  /*5130*/  MOV R57, R239 ;  /* 0x000000ef00397202 */ /* 0x000fc40000000f00 */
[----:B------:R-:W-:Y:S02]  /*5140*/  MOV R56, 0x5160 ;  /* 0x0000516000387802 */ /* 0x000fe40000000f00 */
[----:B------:R-:W-:Y:S05]  /*5150*/  CALL.REL.NOINC `($__internal_25_$__cuda_sm70_shflsync_down_p) ;  /* 0x0000027000007944 */ /* 0x000fea0003c00000 */
[----:B-1----:R-:W-:Y:S01]  /*5160*/  MOV R240, R59 ;  /* 0x0000003b00f07202 */ /* 0x002fe20000000f00 */
[----:B------:R-:W-:Y:S01]  /*5170*/  HFMA2.MMA R59, -RZ, RZ, 0, 2.384185791015625e-07 ;  /* 0x00000004ff3b7435 */ /* 0x000fe200000001ff */
[----:B------:R-:W-:Y:S02]  /*5180*/  MOV R57, R58 ;  /* 0x0000003a00397202 */ /* 0x000fe40000000f00 */
[----:B------:R-:W-:Y:S02]  /*5190*/  MOV R243, 0x1f ;  /* 0x0000001f00f37802 */ /* 0x000fe40000000f00 */
[----:B------:R-:W-:Y:S02]  /*51a0*/  MOV R242, 0xffffffff ;  /* 0xffffffff00f27802 */ /* 0x000fe40000000f00 */
[----:B------:R-:W-:Y:S02]  /*51b0*/  MOV R56, 0x51d0 ;  /* 0x000051d000387802 */ /* 0x000fe40000000f00 */
[----:B------:R-:W-:Y:S05]  /*51c0*/  CALL.REL.NOINC `($__internal_25_$__cuda_sm70_shflsync_down_p) ;  /* 0x0000020000007944 */ /* 0x000fea0003c00000 */
[----:B------:R-:W-:Y:S01]  /*51d0*/  FADD.FTZ R239, R240, R239 ;  /* 0x000000eff0ef7221 */ /* 0x000fe20000010000 */
[----:B------:R-:W-:Y:S01]  /*51e0*/  MOV R243, 0x1f ;  /* 0x0000001f00f37802 */ /* 0x000fe20000000f00 */
[----:B-1----:R-:W-:Y:S01]  /*51f0*/  FADD.FTZ R58, R58, R59 ;  /* 0x0000003b3a3a7221 */ /* 0x002fe20000010000 */
[----:B------:R-:W-:Y:S01]  /*5200*/  HFMA2.MMA R59, -RZ, RZ, 0, 1.1920928955078125e-07 ;  /* 0x00000002ff3b7435 */ /* 0x000fe200000001ff */
[----:B------:R-:W-:-:S02]  /*5210*/  MOV R242, 0xffffffff ;  /* 0xffffffff00f27802 */ /* 0x000fc40000000f00 */
[----:B------:R-:W-:Y:S02]  /*5220*/  MOV R57, R239 ;  /* 0x000000ef00397202 */ /* 0x000fe40000000f00 */
[----:B------:R-:W-:Y:S02]  /*5230*/  MOV R56, 0x5250 ;  /* 0x0000525000387802 */ /* 0x000fe40000000f00 */
[----:B------:R-:W-:Y:S05]  /*5240*/  CALL.REL.NOINC `($__internal_25_$__cuda_sm70_shflsync_down_p) ;  /* 0x0000018000007944 */ /* 0x000fea0003c00000 */
[----:B-1----:R-:W-:Y:S01]  /*5250*/  MOV R240, R59 ;  /* 0x0000003b00f07202 */ /* 0x002fe20000000f00 */
[----:B------:R-:W-:Y:S01]  /*5260*/  HFMA2.MMA R59, -RZ, RZ, 0, 1.1920928955078125e-07 ;  /* 0x00000002ff3b7435 */ /* 0x000fe200000001ff */
[----:B------:R-:W-:Y:S02]  /*5270*/  MOV R57, R58 ;  /* 0x0000003a00397202 */ /* 0x000fe40000000f00 */
[----:B------:R-:W-:Y:S02]  /*5280*/  MOV R243, 0x1f ;  /* 0x0000001f00f37802 */ /* 0x000fe40000000f00 */
[----:B------:R-:W-:Y:S02]  /*5290*/  MOV R242, 0xffffffff ;  /* 0xffffffff00f27802 */ /* 0x000fe40000000f00 */
[----:B------:R-:W-:-:S02]  /*52a0*/  MOV R56, 0x52c0 ;  /* 0x000052c000387802 */ /* 0x000fc40000000f00 */
[----:B------:R-:W-:Y:S05]  /*52b0*/  CALL.REL.NOINC `($__internal_25_$__cuda_sm70_shflsync_down_p) ;  /* 0x0000011000007944 */ /* 0x000fea0003c00000 */
[----:B------:R-:W-:Y:S01]  /*52c0*/  FADD.FTZ R239, R240, R239 ;  /* 0x000000eff0ef7221 */ /* 0x000fe20000010000 */
[----:B------:R-:W-:Y:S01]  /*52d0*/  MOV R243, 0x1f ;  /* 0x0000001f00f37802 */ /* 0x000fe20000000f00 */
[----:B-1----:R-:W-:Y:S01]  /*52e0*/  FADD.FTZ R58, R58, R59 ;  /* 0x0000003b3a3a7221 */ /* 0x002fe20000010000 */
[----:B------:R-:W-:Y:S01]  /*52f0*/  HFMA2.MMA R59, -RZ, RZ, 0, 5.9604644775390625e-08 ;  /* 0x00000001ff3b7435 */ /* 0x000fe200000001ff */
[----:B------:R-:W-:-:S02]  /*5300*/  MOV R242, 0xffffffff ;  /* 0xffffffff00f27802 */ /* 0x000fc40000000f00 */
[----:B------:R-:W-:Y:S02]  /*5310*/  MOV R57, R239 ;  /* 0x000000ef00397202 */ /* 0x000fe40000000f00 */
[----:B------:R-:W-:Y:S02]  /*5320*/  MOV R56, 0x5340 ;  /* 0x0000534000387802 */ /* 0x000fe40000000f00 */
[----:B------:R-:W-:Y:S05]  /*5330*/  CALL.REL.NOINC `($__internal_25_$__cuda_sm70_shflsync_down_p) ;  /* 0x0000009000007944 */ /* 0x000fea0003c00000 */
[----:B-1----:R-:W-:Y:S01]  /*5340*/  MOV R240, R59 ;  /* 0x0000003b00f07202 */ /* 0x002fe20000000f00 */
[----:B------:R-:W-:Y:S01]  /*5350*/  HFMA2.MMA R59, -RZ, RZ, 0, 5.9604644775390625e-08 ;  /* 0x00000001ff3b7435 */ /* 0x000fe200000001ff */
[----:B------:R-:W-:Y:S02]  /*5360*/  MOV R57, R58 ;  /* 0x0000003a00397202 */ /* 0x000fe40000000f00 */
[----:B------:R-:W-:Y:S02]  /*5370*/  MOV R243, 0x1f ;  /* 0x0000001f00f37802 */ /* 0x000fe40000000f00 */
[----:B------:R-:W-:Y:S02]  /*5380*/  MOV R242, 0xffffffff ;  /* 0xffffffff00f27802 */ /* 0x000fe40000000f00 */
[----:B------:R-:W-:-:S02]  /*5390*/  MOV R56, 0x53b0 ;  /* 0x000053b000387802 */ /* 0x000fc40000000f00 */
[----:B------:R-:W-:Y:S05]  /*53a0*/  CALL.REL.NOINC `($__internal_25_$__cuda_sm70_shflsync_down_p) ;  /* 0x0000002000007944 */ /* 0x000fea0003c00000 */
[----:B-1----:R-:W-:Y:S01]  /*53b0*/  MOV R57, R59 ;  /* 0x0000003b00397202 */ /* 0x002fe20000000f00 */
[----:B------:R-:W-:Y:S05]  /*53c0*/  BRA `(.L_x_358) ;  /* 0xffffe3b000007947 */ /* 0x000fea000383ffff */
        .weak           $__internal_25_$__cuda_sm70_shflsync_down_p
        .type           $__internal_25_$__cuda_sm70_shflsync_down_p,@function
        .size           $__internal_25_$__cuda_sm70_shflsync_down_p,(.L_x_3432 - $__internal_25_$__cuda_sm70_shflsync_down_p)
$__internal_25_$__cuda_sm70_shflsync_down_p:
[----:B------:R-:W-:Y:S04]  /*53d0*/  WARPSYNC R242 ;  /* 0x000000f200007348 */ /* 0x000fe80003800000 */
[----:B------:R0:W1:Y:S02]  /*53e0*/  SHFL.DOWN PT, R59, R57, R59, R243 ;  /* 0x0800003b393b7389 */ /* 0x00006400000e00f3 */
[----:B0-----:R-:W-:-:S06]  /*53f0*/  HFMA2.MMA R57, -RZ, RZ, 0, 0 ;  /* 0x00000000ff397435 */ /* 0x001fcc00000001ff */
[----:B------:R-:W-:Y:S05]  /*5400*/  RET.REL.NODEC R56 `(_ZN10layer_norm13ln_bwd_kernelINS_13Kernel_traitsI6__halffS2_fjLj40960ELj4ELj1ELj8ELj16ENS_18Kernel_traits_baseILj40960ES2_fS2_fjLj256EEEEEEEvNS_9BwdParamsE) ;  /* 0xffffabf038007950 */ /* 0x000fea0003c3ffff */
.L_x_359:
        /* <DEDUP_REMOVED lines=15> */
.L_x_3432:


//--------------------- .text._ZN10layer_norm22ln_bwd_finalize_kernelINS_22Kernel_traits_finalizeILj40960E6__halfS2_S2_fjLj1024ELj4ENS_18Kernel_traits_baseILj40960ES2_S2_S2_fjLj1024EEEEEEEvNS_9BwdParamsE --------------------------
	.section	.text._ZN10layer_norm22ln_bwd_finalize_kernelINS_22Kernel_traits_finalizeILj40960E6__halfS2_S2_fjLj1024ELj4ENS_18Kernel_traits_baseILj40960ES2_S2_S2_fjLj1024EEEEEEEvNS_9BwdParamsE,"ax",@progbits
	.sectioninfo	@"SHI_REGISTERS=32"
	.align	128
        .global         _ZN10layer_norm22ln_bwd_finalize_kernelINS_22Kernel_traits_finalizeILj40960E6__halfS2_S2_fjLj1024ELj4ENS_18Kernel_traits_baseILj40960ES2_S2_S2_fjLj1024EEEEEEEvNS_9BwdParamsE
        .type           _ZN10layer_norm22ln_bwd_finalize_kernelINS_22Kernel_traits_finalizeILj40960E6__halfS2_S2_fjLj1024ELj4ENS_18Kernel_traits_baseILj40960ES2_S2_S2_fjLj1024EEEEEEEvNS_9BwdParamsE,@function
        .size           _ZN10layer_norm22ln_bwd_finalize_kernelINS_22Kernel_traits_finalizeILj40960E6__halfS2_S2_fjLj1024ELj4ENS_18Kernel_traits_baseILj40960ES2_S2_S2_fjLj1024EEEEEEEvNS_9BwdParamsE,(.L_x_3433 - _ZN10layer_norm22ln_bwd_finalize_kernelINS_22Kernel_traits_finalizeILj40960E6__halfS2_S2_fjLj1024ELj4ENS_18Kernel_traits_baseILj40960ES2_S2_S2_fjLj1024EEEEEEEvNS_9BwdParamsE)
        .other          _ZN10layer_norm22ln_bwd_finalize_kernelINS_22Kernel_traits_finalizeILj40960E6__halfS2_S2_fjLj1024ELj4ENS_18Kernel_traits_baseILj40960ES2_S2_S2_fjLj1024EEEEEEEvNS_9BwdParamsE,@"STO_CUDA_ENTRY STV_DEFAULT"
_ZN10layer_norm22ln_bwd_finalize_kernelINS_22Kernel_traits_finalizeILj40960E6__halfS2_S2_fjLj1024ELj4ENS_18Kernel_traits_baseILj40960ES2_S2_S2_fjLj1024EEEEEEEvNS_9BwdParamsE:
.text._ZN10layer_norm22ln_bwd_finalize_kernelINS_22Kernel_traits_finalizeILj40960E6__halfS2_S2_fjLj1024ELj4ENS_18Kernel_traits_baseILj40960ES2_S2_S2_fjLj1024EEEEEEEvNS_9BwdParamsE:
        /* <DEDUP_REMOVED lines=19> */
.L_x_372:
        /* <DEDUP_REMOVED lines=27> */
.L_x_364:
        /* <DEDUP_REMOVED lines=32> */
.L_x_363:
[----:B------:R-:W-:Y:S05]  /*04e0*/  BSYNC B1 ;  /* 0x0000000000017941 */ /* 0x000fea0003800000 */
.L_x_362:
        /* <DEDUP_REMOVED lines=22> */
.L_x_366:
[----:B------:R-:W-:Y:S05]  /*0650*/  BSYNC B1 ;  /* 0x0000000000017941 */ /* 0x000fea0003800000 */
.L_x_365:
        /* <DEDUP_REMOVED lines=10> */
.L_x_361:
[----:B------:R-:W-:Y:S05]  /*0700*/  BSYNC B0 ;  /* 0x0000000000007941 */ /* 0x000fea0003800000 */
.L_x_360:
        /* <DEDUP_REMOVED lines=11> */
.L_x_373:
        /* <DEDUP_REMOVED lines=18> */
.L_x_374:
[----:B------:R-:W-:Y:S01]  /*08e0*/  @!P1 SHF.R.U32.HI R2, RZ, 0x3, R0 ;  /* 0x00000003ff029819 */ /* 0x000fe20000011600 */
[----:B---3--:R-:W-:Y:S02]  /*08f0*/  FADD.FTZ R5, R5, R10 ;  /* 0x0000000a05057221 */ /* 0x008fe40000010000 */
[----:B--2---:R-:W-:Y:S01]  /*0900*/  FADD.FTZ R7, R7, R4 ;  /* 0x0000000407077221 */ /* 0x004fe20000010000 */
[----:B------:R-:W-:-:S05]  /*0910*/  @!P1 LOP3.LUT R2, R2, 0x1ffffffc, RZ, 0xc0, !PT ;  /* 0x1ffffffc02029812 */ /* 0x000fca00078ec0ff */
[----:B------:R2:W-:Y:S04]  /*0920*/  @!P1 STS [R2+0x2000], R5 ;  /* 0x0020000502009388 */ /* 0x0005e80000000800 */
[----:B------:R2:W-:Y:S02]  /*0930*/  @!P1 STS [R2+0x2080], R7 ;  /* 0x0020800702009388 */ /* 0x0005e40000000800 */
.L_x_367:
        /* <DEDUP_REMOVED lines=13> */
.L_x_371:
[----:B------:R-:W-:Y:S05]  /*0a10*/  BSYNC B0 ;  /* 0x0000000000007941 */ /* 0x000fea0003800000 */
.L_x_370:
[C---:B------:R-:W-:Y:S02]  /*0a20*/  ISETP.GT.U32.AND P1, PT, R18.reuse, -0xa001, PT ;  /* 0xffff5fff1200780c */ /* 0x040fe40003f24070 */
[----:B------:R-:W-:Y:S02]  /*0a30*/  IADD3 R18, R18, 0xa000, RZ ;  /* 0x0000a00012127810 */ /* 0x000fe40007ffe0ff */
[----:B------:R-:W-:-:S09]  /*0a40*/  IADD3 R19, R19, 0x5000, RZ ;  /* 0x0000500013137810 */ /* 0x000fd20007ffe0ff */
[----:B012---:R-:W-:Y:S05]  /*0a50*/  @P1 BRA `(.L_x_372) ;  /* 0xfffff6d000001947 */ /* 0x007fea000383ffff */
[----:B------:R-:W-:Y:S05]  /*0a60*/  EXIT ;  /* 0x000000000000794d */ /* 0x000fea0003800000 */
.L_x_368:
[----:B--2---:R-:W-:Y:S01]  /*0a70*/  IMAD.MOV.U32 R10, RZ, RZ, R4 ;  /* 0x000000ffff0a7224 */ /* 0x004fe200078e0004 */
[----:B------:R-:W-:Y:S01]  /*0a80*/  MOV R9, 0x1 ;  /* 0x0000000100097802 */ /* 0x000fe20000000f00 */
[----:B------:R-:W-:Y:S01]  /*0a90*/  IMAD.MOV.U32 R6, RZ, RZ, 0x1f ;  /* 0x0000001fff067424 */ /* 0x000fe200078e00ff */
[----:B------:R-:W-:Y:S02]  /*0aa0*/  MOV R11, 0xffffffff ;  /* 0xffffffff000b7802 */ /* 0x000fe40000000f00 */
[----:B------:R-:W-:Y:S02]  /*0ab0*/  MOV R2, 0xad0 ;  /* 0x00000ad000027802 */ /* 0x000fe40000000f00 */
[----:B01----:R-:W-:Y:S05]  /*0ac0*/  CALL.REL.NOINC `($__internal_26_$__cuda_sm70_shflsync_bfly_p) ;  /* 0x000003c000007944 */ /* 0x003fea0003c00000 */
[----:B-1----:R-:W-:Y:S01]  /*0ad0*/  IMAD.MOV.U32 R3, RZ, RZ, R6 ;  /* 0x000000ffff037224 */ /* 0x002fe200078e0006 */
[----:B0-----:R-:W-:Y:S05]  /*0ae0*/  BRA `(.L_x_373) ;  /* 0xfffffcd000007947 */ /* 0x001fea000383ffff */
.L_x_369:
[----:B------:R-:W-:Y:S01]  /*0af0*/  HFMA2.MMA R6, -RZ, RZ, 0, 1.847743988037109375e-06 ;  /* 0x0000001fff067435 */ /* 0x000fe200000001ff */
[----:B------:R-:W-:Y:S01]  /*0b00*/  MOV R10, R13 ;  /* 0x0000000d000a7202 */ /* 0x000fe20000000f00 */
[----:B------:R-:W-:Y:S01]  /*0b10*/  IMAD.MOV.U32 R9, RZ, RZ, 0x2 ;  /* 0x00000002ff097424 */ /* 0x000fe200078e00ff */
[----:B------:R-:W-:Y:S01]  /*0b20*/  MOV R2, 0xb50 ;  /* 0x00000b5000027802 */ /* 0x000fe20000000f00 */
[----:B------:R-:W-:-:S02]  /*0b30*/  IMAD.MOV.U32 R11, RZ, RZ, -0x1 ;  /* 0xffffffffff0b7424 */ /* 0x000fc400078e00ff */
[----:B012---:R-:W-:Y:S05]  /*0b40*/  CALL.REL.NOINC `($__internal_26_$__cuda_sm70_shflsync_bfly_p) ;  /* 0x0000034000007944 */ /* 0x007fea0003c00000 */
[----:B01----:R-:W-:Y:S01]  /*0b50*/  FADD.FTZ R10, R13, R6 ;  /* 0x000000060d0a7221 */ /* 0x003fe20000010000 */
[----:B------:R-:W-:Y:S01]  /*0b60*/  MOV R9, 0x4 ;  /* 0x0000000400097802 */ /* 0x000fe20000000f00 */
[----:B------:R-:W-:Y:S01]  /*0b70*/  IMAD.MOV.U32 R6, RZ, RZ, 0x1f ;  /* 0x0000001fff067424 */ /* 0x000fe200078e00ff */
[----:B------:R-:W-:-:S02]  /*0b80*/  MOV R11, 0xffffffff ;  /* 0xffffffff000b7802 */ /* 0x000fc40000000f00 */
[----:B------:R-:W-:Y:S02]  /*0b90*/  MOV R2, 0xbb0 ;  /* 0x00000bb000027802 */ /* 0x000fe40000000f00 */
[----:B------:R-:W-:Y:S05]  /*0ba0*/  CALL.REL.NOINC `($__internal_26_$__cuda_sm70_shflsync_bfly_p) ;  /* 0x000002e000007944 */ /* 0x000fea0003c00000 */
[----:B01----:R-:W-:Y:S01]  /*0bb0*/  FADD.FTZ R10, R10, R6 ;  /* 0x000000060a0a7221 */ /* 0x003fe20000010000 */
[----:B------:R-:W-:Y:S01]  /*0bc0*/  HFMA2.MMA R6, -RZ, RZ, 0, 1.847743988037109375e-06 ;  /* 0x0000001fff067435 */ /* 0x000fe200000001ff */
[----:B------:R-:W-:Y:S01]  /*0bd0*/  IMAD.MOV.U32 R9, RZ, RZ, 0x8 ;  /* 0x00000008ff097424 */ /* 0x000fe200078e00ff */
[----:B------:R-:W-:Y:S01]  /*0be0*/  MOV R2, 0xc10 ;  /* 0x00000c1000027802 */ /* 0x000fe20000000f00 */
[----:B------:R-:W-:-:S03]  /*0bf0*/  IMAD.MOV.U32 R11, RZ, RZ, -0x1 ;  /* 0xffffffffff0b7424 */ /* 0x000fc600078e00ff */
[----:B------:R-:W-:Y:S05]  /*0c00*/  CALL.REL.NOINC `($__internal_26_$__cuda_sm70_shflsync_bfly_p) ;  /* 0x0000028000007944 */ /* 0x000fea0003c00000 */
[----:B-1----:R-:W-:Y:S01]  /*0c10*/  FADD.FTZ R4, R10, R6 ;  /* 0x000000060a047221 */ /* 0x002fe20000010000 */
[----:B0-----:R-:W-:Y:S01]  /*0c20*/  MOV R9, 0x10 ;  /* 0x0000001000097802 */ /* 0x001fe20000000f00 */
[----:B------:R-:W-:Y:S01]  /*0c30*/  IMAD.MOV.U32 R6, RZ, RZ, 0x1f ;  /* 0x0000001fff067424 */ /* 0x000fe200078e00ff */
[----:B------:R-:W-:Y:S01]  /*0c40*/  MOV R11, 0xffffffff ;  /* 0xffffffff000b7802 */ /* 0x000fe20000000f00 */
[----:B------:R-:W-:Y:S01]  /*0c50*/  IMAD.MOV.U32 R10, RZ, RZ, R4 ;  /* 0x000000ffff0a7224 */ /* 0x000fe200078e0004 */
[----:B------:R-:W-:Y:S02]  /*0c60*/  MOV R2, 0xc80 ;  /* 0x00000c8000027802 */ /* 0x000fe40000000f00 */
[----:B------:R-:W-:Y:S05]  /*0c70*/  CALL.REL.NOINC `($__internal_26_$__cuda_sm70_shflsync_bfly_p) ;  /* 0x0000021000007944 */ /* 0x000fea0003c00000 */
[----:B0-----:R-:W-:Y:S01]  /*0c80*/  HFMA2.MMA R9, -RZ, RZ, 0, 5.9604644775390625e-08 ;  /* 0x00000001ff097435 */ /* 0x001fe200000001ff */
[----:B-1----:R-:W-:Y:S01]  /*0c90*/  MOV R7, R6 ;  /* 0x0000000600077202 */ /* 0x002fe20000000f00 */
[----:B------:R-:W-:Y:S01]  /*0ca0*/  IMAD.MOV.U32 R10, RZ, RZ, R5 ;  /* 0x000000ffff0a7224 */ /* 0x000fe200078e0005 */
[----:B------:R-:W-:Y:S01]  /*0cb0*/  MOV R6, 0x1f ;  /* 0x0000001f00067802 */ /* 0x000fe20000000f00 */
[----:B------:R-:W-:Y:S01]  /*0cc0*/  IMAD.MOV.U32 R11, RZ, RZ, -0x1 ;  /* 0xffffffffff0b7424 */ /* 0x000fe200078e00ff */
[----:B------:R-:W-:-:S02]  /*0cd0*/  MOV R2, 0xcf0 ;  /* 0x00000cf000027802 */ /* 0x000fc40000000f00 */
[----:B------:R-:W-:Y:S05]  /*0ce0*/  CALL.REL.NOINC `($__internal_26_$__cuda_sm70_shflsync_bfly_p) ;  /* 0x000001a000007944 */ /* 0x000fea0003c00000 */
[----:B0-----:R-:W-:Y:S01]  /*0cf0*/  HFMA2.MMA R9, -RZ, RZ, 0, 1.1920928955078125e-07 ;  /* 0x00000002ff097435 */ /* 0x001fe200000001ff */
[----:B-1----:R-:W-:Y:S01]  /*0d00*/  FADD.FTZ R10, R5, R6 ;  /* 0x00000006050a7221 */ /* 0x002fe20000010000 */
[----:B------:R-:W-:Y:S01]  /*0d10*/  MOV R6, 0x1f ;  /* 0x0000001f00067802 */ /* 0x000fe20000000f00 */
[----:B------:R-:W-:Y:S01]  /*0d20*/  IMAD.MOV.U32 R11, RZ, RZ, -0x1 ;  /* 0xffffffffff0b7424 */ /* 0x000fe200078e00ff */
[----:B------:R-:W-:-:S02]  /*0d30*/  MOV R2, 0xd50 ;  /* 0x00000d5000027802 */ /* 0x000fc40000000f00 */
[----:B------:R-:W-:Y:S05]  /*0d40*/  CALL.REL.NOINC `($__internal_26_$__cuda_sm70_shflsync_bfly_p) ;  /* 0x0000014000007944 */ /* 0x000fea0003c00000 */
[----:B0-----:R-:W-:Y:S01]  /*0d50*/  HFMA2.MMA R9, -RZ, RZ, 0, 2.384185791015625e-07 ;  /* 0x00000004ff097435 */ /* 0x001fe200000001ff */
[----:B-1----:R-:W-:Y:S01]  /*0d60*/  FADD.FTZ R10, R10, R6 ;  /* 0x000000060a0a7221 */ /* 0x002fe20000010000 */
[----:B------:R-:W-:Y:S01]  /*0d70*/  MOV R6, 0x1f ;  /* 0x0000001f00067802 */ /* 0x000fe20000000f00 */
[----:B------:R-:W-:Y:S01]  /*0d80*/  IMAD.MOV.U32 R11, RZ, RZ, -0x1 ;  /* 0xffffffffff0b7424 */ /* 0x000fe200078e00ff */
[----:B------:R-:W-:-:S02]  /*0d90*/  MOV R2, 0xdb0 ;  /* 0x00000db000027802 */ /* 0x000fc40000000f00 */
[----:B------:R-:W-:Y:S05]  /*0da0*/  CALL.REL.NOINC `($__internal_26_$__cuda_sm70_shflsync_bfly_p) ;  /* 0x000000e000007944 */ /* 0x000fea0003c00000 */
[----:B0-----:R-:W-:Y:S01]  /*0db0*/  HFMA2.MMA R9, -RZ, RZ, 0, 4.76837158203125e-07 ;  /* 0x00000008ff097435 */ /* 0x001fe200000001ff */
[----:B-1----:R-:W-:Y:S01]  /*0dc0*/  FADD.FTZ R10, R10, R6 ;  /* 0x000000060a0a7221 */ /* 0x002fe20000010000 */
[----:B------:R-:W-:Y:S01]  /*0dd0*/  MOV R6, 0x1f ;  /* 0x0000001f00067802 */ /* 0x000fe20000000f00 */
[----:B------:R-:W-:Y:S01]  /*0de0*/  IMAD.MOV.U32 R11, RZ, RZ, -0x1 ;  /* 0xffffffffff0b7424 */ /* 0x000fe200078e00ff */
[----:B------:R-:W-:-:S02]  /*0df0*/  MOV R2, 0xe10 ;  /* 0x00000e1000027802 */ /* 0x000fc40000000f00 */
[----:B------:R-:W-:Y:S05]  /*0e00*/  CALL.REL.NOINC `($__internal_26_$__cuda_sm70_shflsync_bfly_p) ;  /* 0x0000008000007944 */ /* 0x000fea0003c00000 */
[----:B0-----:R-:W-:Y:S01]  /*0e10*/  HFMA2.MMA R9, -RZ, RZ, 0, 9.5367431640625e-07 ;  /* 0x00000010ff097435 */ /* 0x001fe200000001ff */
[----:B-1----:R-:W-:Y:S01]  /*0e20*/  FADD.FTZ R10, R10, R6 ;  /* 0x000000060a0a7221 */ /* 0x002fe20000010000 */
[----:B------:R-:W-:Y:S01]  /*0e30*/  MOV R6, 0x1f ;  /* 0x0000001f00067802 */ /* 0x000fe20000000f00 */
[----:B------:R-:W-:Y:S01]  /*0e40*/  IMAD.MOV.U32 R11, RZ, RZ, -0x1 ;  /* 0xffffffffff0b7424 */ /* 0x000fe200078e00ff */
[----:B------:R-:W-:-:S02]  /*0e50*/  MOV R2, 0xe70 ;  /* 0x00000e7000027802 */ /* 0x000fc40000000f00 */
[----:B------:R-:W-:Y:S05]  /*0e60*/  CALL.REL.NOINC `($__internal_26_$__cuda_sm70_shflsync_bfly_p) ;  /* 0x0000002000007944 */ /* 0x000fea0003c00000 */
[----:B-1----:R-:W-:Y:S01]  /*0e70*/  MOV R5, R6 ;  /* 0x0000000600057202 */ /* 0x002fe20000000f00 */
[----:B0-----:R-:W-:Y:S05]  /*0e80*/  BRA `(.L_x_374) ;  /* 0xfffffa5000007947 */ /* 0x001fea000383ffff */
        .weak           $__internal_26_$__cuda_sm70_shflsync_bfly_p
        .type           $__internal_26_$__cuda_sm70_shflsync_bfly_p,@function
        .size           $__internal_26_$__cuda_sm70_shflsync_bfly_p,(.L_x_3433 - $__internal_26_$__cuda_sm70_shflsync_bfly_p)
$__internal_26_$__cuda_sm70_shflsync_bfly_p:
[----:B------:R-:W-:Y:S01]  /*0e90*/  HFMA2.MMA R3, -RZ, RZ, 0, 0 ;  /* 0x00000000ff037435 */ /* 0x000fe200000001ff */
[----:B------:R-:W-:Y:S04]  /*0ea0*/  WARPSYNC R11 ;  /* 0x0000000b00007348 */ /* 0x000fe80003800000 */
[----:B------:R0:W1:Y:S01]  /*0eb0*/  SHFL.BFLY PT, R6, R10, R9, R6 ;  /* 0x0c0000090a067389 */ /* 0x00006200000e0006 */
[----:B------:R-:W-:Y:S05]  /*0ec0*/  RET.REL.NODEC R2 `(_ZN10layer_norm22ln_bwd_finalize_kernelINS_22Kernel_traits_finalizeILj40960E6__halfS2_S2_fjLj1024ELj4ENS_18Kernel_traits_baseILj40960ES2_S2_S2_fjLj1024EEEEEEEvNS_9BwdParamsE) ;  /* 0xfffff13002007950 */ /* 0x000fea0003c3ffff */
.L_x_375:
        /* <DEDUP_REMOVED lines=11> */
.L_x_3433:


//--------------------- .text._ZN10layer_norm13ln_bwd_kernelINS_13Kernel_traitsI6__halfS2_S2_fjLj40960ELj4ELj1ELj8ELj16ENS_18Kernel_traits_baseILj40960ES2_S2_S2_fjLj256EEEEEEEvNS_9BwdParamsE --------------------------
	.section	.text._ZN10layer_norm13ln_bwd_kernelINS_13Kernel_traitsI6__halfS2_S2_fjLj40960ELj4ELj1ELj8ELj16ENS_18Kernel_traits_baseILj40960ES2_S2_S2_fjLj256EEEEEEEvNS_9BwdParamsE,"ax",@progbits
	.sectioninfo	@"SHI_REGISTERS=250"
	.align	128
        .global         _ZN10layer_norm13ln_bwd_kernelINS_13Kernel_traitsI6__halfS2_S2_fjLj40960ELj4ELj1ELj8ELj16ENS_18Kernel_traits_baseILj40960ES2_S2_S2_fjLj256EEEEEEEvNS_9BwdParamsE
        .type           _ZN10layer_norm13ln_bwd_kernelINS_13Kernel_traitsI6__halfS2_S2_fjLj40960ELj4ELj1ELj8ELj16ENS_18Kernel_traits_baseILj40960ES2_S2_S2_fjLj256EEEEEEEvNS_9BwdParamsE,@function
        .size           _ZN10layer_norm13ln_bwd_kernelINS_13Kernel_traitsI6__halfS2_S2_fjLj40960ELj4ELj1ELj8ELj16ENS_18Kernel_traits_baseILj40960ES2_S2_S2_fjLj256EEEEEEEvNS_9BwdParamsE,(.L_x_3434 - _ZN10layer_norm13ln_bwd_kernelINS_13Kernel_traitsI6__halfS2_S2_fjLj40960ELj4ELj1ELj8ELj16ENS_18Kernel_traits_baseILj40960ES2_S2_S2_fjLj256EEEEEEEvNS_9BwdParamsE)
        .other          _ZN10layer_norm13ln_bwd_kernelINS_13Kernel_traitsI6__halfS2_S2_fjLj40960ELj4ELj1ELj8ELj16ENS_18Kernel_traits_baseILj40960ES2_S2_S2_fjLj256EEEEEEEvNS_9BwdParamsE,@"STO_CUDA_ENTRY STV_DEFAULT"
_ZN10layer_norm13ln_bwd_kernelINS_13Kernel_traitsI6__halfS2_S2_fjLj40960ELj4ELj1ELj8ELj16ENS_18Kernel_traits_baseILj40960ES2_S2_S2_fjLj256EEEEEEEvNS_9BwdParamsE:
.text._ZN10layer_norm13ln_bwd_kernelINS_13Kernel_traitsI6__halfS2_S2_fjLj40960ELj4ELj1ELj8ELj16ENS_18Kernel_traits_baseILj40960ES2_S2_S2_fjLj256EEEEEEEvNS_9BwdParamsE:
        /* <DEDUP_REMOVED lines=55> */
[----:B-1----:R-:W-:Y:S01]  /*0370*/  CS2R R22, SRZ ;  /* 0x0000000000167805 */ /* 0x002fe2000001ff00 */
[----:B0-----:R-:W-:Y:S01]  /*0380*/  CS2R R20, SRZ ;  /* 0x0000000000147805 */ /* 0x001fe2000001ff00 */
        /* <DEDUP_REMOVED lines=16> */
[--C-:B-----5:R-:W-:Y:S01]  /*0490*/  HADD2.F32 R180, -RZ, R36.reuse.H0_H0 ;  /* 0x20000024ffb47230 */ /* 0x120fe20000004100 */
[----:B------:R-:W-:Y:S01]  /*04a0*/  MOV R138, 0x1 ;  /* 0x00000001008a7802 */ /* 0x000fe20000000f00 */
[----:B------:R-:W-:Y:S01]  /*04b0*/  HADD2.F32 R179, -RZ, R36.H1_H1 ;  /* 0x30000024ffb37230 */ /* 0x000fe20000004100 */
[----:B------:R-:W-:Y:S01]  /*04c0*/  MOV R140, RZ ;  /* 0x000000ff008c7202 */ /* 0x000fe20000000f00 */
[----:B------:R0:W5:Y:S01]  /*04d0*/  LDG.E.128 R56, [R20.64] ;  /* 0x0000000614387981 */ /* 0x000162000c1e1d00 */
[--C-:B------:R-:W-:Y:S01]  /*04e0*/  HADD2.F32 R178, -RZ, R37.reuse.H0_H0 ;  /* 0x20000025ffb27230 */ /* 0x100fe20000004100 */
[----:B------:R-:W-:Y:S01]  /*04f0*/  MOV R6, RZ ;  /* 0x000000ff00067202 */ /* 0x000fe20000000f00 */
[----:B------:R-:W-:Y:S01]  /*0500*/  HADD2.F32 R177, -RZ, R37.H1_H1 ;  /* 0x30000025ffb17230 */ /* 0x000fe20000004100 */
[----:B------:R0:W5:Y:S01]  /*0510*/  LDG.E.128 R60, [R20.64+0x4000] ;  /* 0x00400006143c7981 */ /* 0x000162000c1e1d00 */
[--C-:B------:R-:W-:Y:S01]  /*0520*/  HADD2.F32 R176, -RZ, R38.reuse.H0_H0 ;  /* 0x20000026ffb07230 */ /* 0x100fe20000004100 */
[----:B------:R-:W-:Y:S01]  /*0530*/  CS2R R22, SRZ ;  /* 0x0000000000167805 */ /* 0x000fe2000001ff00 */
        /* <DEDUP_REMOVED lines=19> */
[----:B0-----:R-:W-:Y:S01]  /*0670*/  CS2R R20, SRZ ;  /* 0x0000000000147805 */ /* 0x001fe2000001ff00 */
        /* <DEDUP_REMOVED lines=52> */
[----:B------:R-:W-:Y:S01]  /*09c0*/  CS2R R46, SRZ ;  /* 0x00000000002e7805 */ /* 0x000fe2000001ff00 */
[----:B------:R-:W-:Y:S01]  /*09d0*/  CS2R R48, SRZ ;  /* 0x0000000000307805 */ /* 0x000fe2000001ff00 */
[----:B------:R-:W-:Y:S01]  /*09e0*/  CS2R R50, SRZ ;  /* 0x0000000000327805 */ /* 0x000fe2000001ff00 */
[----:B------:R-:W-:Y:S01]  /*09f0*/  CS2R R104, SRZ ;  /* 0x0000000000687805 */ /* 0x000fe2000001ff00 */
[----:B------:R-:W-:-:S02]  /*0a00*/  MOV R139, RZ ;  /* 0x000000ff008b7202 */ /* 0x000fc40000000f00 */
.L_x_384:
        /* <DEDUP_REMOVED lines=18> */
[----:B------:R-:W-:-:S04]  /*0b30*/  @!P0 IMAD.WIDE R98, R0, R97, c[0x0][0x180] ;  /* 0x0000600000628625 */ /* 0x000fc800078e0261 */
[----:B------:R-:W-:Y:S01]  /*0b40*/  IMAD.WIDE R96, R0, R97, c[0x0][0x188] ;  /* 0x0000620000607625 */ /* 0x000fe200078e0261 */
[----:B------:R1:W2:Y:S01]  /*0b50*/  @!P0 LDG.E R219, [R98.64] ;  /* 0x0000000662db8981 */ /* 0x0002a2000c1e1900 */
[----:B------:R-:W-:-:S03]  /*0b60*/  IADD3 R201, R189, 0x1000, RZ ;  /* 0x00001000bdc97810 */ /* 0x000fc60007ffe0ff */
[----:B------:R1:W2:Y:S02]  /*0b70*/  LDG.E R181, [R96.64] ;  /* 0x0000000660b57981 */ /* 0x0002a4000c1e1900 */
[----:B0-----:R-:W-:-:S06]  /*0b80*/  @P0 IMAD.WIDE.U32 R52, R201, R200, c[0x0][0x178] ;  /* 0x00005e00c9340625 */ /* 0x001fcc00078e00c8 */
[----:B------:R-:W2:Y:S01]  /*0b90*/  @P0 LDG.E.128 R52, [R52.64] ;  /* 0x0000000634340981 */ /* 0x000ea2000c1e1d00 */
[----:B------:R-:W-:-:S04]  /*0ba0*/  @!P0 IMAD.WIDE.U32 R186, R83, R200, c[0x0][0x170] ;  /* 0x00005c0053ba8625 */ /* 0x000fc800078e00c8 */
[----:B------:R-:W-:-:S06]  /*0bb0*/  IMAD.WIDE.U32 R84, R85, R200, c[0x0][0x1b8] ;  /* 0x00006e0055547625 */ /* 0x000fcc00078e00c8 */
[----:B------:R-:W2:Y:S04]  /*0bc0*/  LDG.E.128 R84, [R84.64] ;  /* 0x0000000654547981 */ /* 0x000ea8000c1e1d00 */
[----:B------:R0:W2:Y:S04]  /*0bd0*/  @!P0 LDG.E.128 R100, [R80.64] ;  /* 0x0000000650648981 */ /* 0x0000a8000c1e1d00 */
[----:B------:R1:W3:Y:S01]  /*0be0*/  @!P0 LDG.E.128 R76, [R186.64] ;  /* 0x00000006ba4c8981 */ /* 0x0002e2000c1e1d00 */
[----:B0-----:R-:W-:-:S04]  /*0bf0*/  IMAD.WIDE.U32 R80, R83, R200, c[0x0][0x1b8] ;  /* 0x00006e0053507625 */ /* 0x001fc800078e00c8 */
[CC--:B------:R-:W-:Y:S02]  /*0c00*/  @!P0 IMAD.WIDE.U32 R184, R183.reuse, R200.reuse, c[0x0][0x170] ;  /* 0x00005c00b7b88625 */ /* 0x0c0fe400078e00c8 */
[----:B------:R-:W3:Y:S04]  /*0c10*/  LDG.E.128 R80, [R80.64] ;  /* 0x0000000650507981 */ /* 0x000ee8000c1e1d00 */
[----:B------:R0:W4:Y:S01]  /*0c20*/  @!P0 LDG.E.128 R92, [R184.64] ;  /* 0x00000006b85c8981 */ /* 0x000122000c1e1d00 */
[----:B-1----:R-:W-:-:S04]  /*0c30*/  IMAD.WIDE.U32 R96, R183, R200, c[0x0][0x1b8] ;  /* 0x00006e00b7607625 */ /* 0x002fc800078e00c8 */
[----:B------:R-:W-:Y:S02]  /*0c40*/  @!P0 IMAD.WIDE.U32 R182, R189, R200, c[0x0][0x170] ;  /* 0x00005c00bdb68625 */ /* 0x000fe400078e00c8 */
[----:B------:R-:W3:Y:S04]  /*0c50*/  LDG.E.128 R96, [R96.64] ;  /* 0x0000000660607981 */ /* 0x000ee8000c1e1d00 */
[----:B------:R1:W3:Y:S01]  /*0c60*/  @!P0 LDG.E.128 R88, [R182.64] ;  /* 0x00000006b6588981 */ /* 0x0002e2000c1e1d00 */
[--C-:B-----5:R-:W-:Y:S02]  /*0c70*/  HADD2.F32 R196, -RZ, R60.reuse.H0_H0 ;  /* 0x2000003cffc47230 */ /* 0x120fe40000004100 */
[----:B------:R-:W-:Y:S02]  /*0c80*/  HADD2.F32 R194, -RZ, R60.H1_H1 ;  /* 0x3000003cffc27230 */ /* 0x000fe40000004100 */
[----:B------:R-:W0:Y:S01]  /*0c90*/  @P0 MUFU.RCP R198, R196 ;  /* 0x000000c400c60308 */ /* 0x000e220000001000 */
[----:B------:R-:W-:-:S02]  /*0ca0*/  HADD2.F32 R190, -RZ, R61.H1_H1 ;  /* 0x3000003dffbe7230 */ /* 0x000fc40000004100 */
[----:B------:R-:W-:-:S05]  /*0cb0*/  HADD2.F32 R202, -RZ, R63.H1_H1 ;  /* 0x3000003fffca7230 */ /* 0x000fca0000004100 */
[----:B------:R-:W0:Y:S08]  /*0cc0*/  @P0 MUFU.RCP R204, R194 ;  /* 0x000000c200cc0308 */ /* 0x000e300000001000 */
[----:B------:R-:W0:Y:S08]  /*0cd0*/  @P0 MUFU.RCP R208, R190 ;  /* 0x000000be00d00308 */ /* 0x000e300000001000 */
[----:B------:R-:W2:Y:S01]  /*0ce0*/  @P0 MUFU.RCP R216, R202 ;  /* 0x000000ca00d80308 */ /* 0x000ea20000001000 */
[----:B-1----:R-:W-:Y:S01]  /*0cf0*/  IMAD.WIDE.U32 R182, R189, R200, c[0x0][0x1b8] ;  /* 0x00006e00bdb67625 */ /* 0x002fe200078e00c8 */
[----:B------:R-:W-:-:S06]  /*0d00*/  HADD2.F32 R192, -RZ, R61.H0_H0 ;  /* 0x2000003dffc07230 */ /* 0x000fcc0000004100 */
[----:B------:R-:W1:Y:S01]  /*0d10*/  @P0 MUFU.RCP R206, R192 ;  /* 0x000000c000ce0308 */ /* 0x000e620000001000 */
[--C-:B------:R-:W-:Y:S02]  /*0d20*/  HADD2.F32 R188, -RZ, R62.reuse.H0_H0 ;  /* 0x2000003effbc7230 */ /* 0x100fe40000004100 */
[----:B0-----:R-:W-:Y:S02]  /*0d30*/  HADD2.F32 R184, -RZ, R63.H0_H0 ;  /* 0x2000003fffb87230 */ /* 0x001fe40000004100 */
[----:B------:R-:W-:-:S03]  /*0d40*/  HADD2.F32 R186, -RZ, R62.H1_H1 ;  /* 0x3000003effba7230 */ /* 0x000fc60000004100 */
[----:B------:R-:W0:Y:S08]  /*0d50*/  @P0 MUFU.RCP R210, R188 ;  /* 0x000000bc00d20308 */ /* 0x000e300000001000 */
[----:B------:R-:W0:Y:S08]  /*0d60*/  @P0 MUFU.RCP R214, R184 ;  /* 0x000000b800d60308 */ /* 0x000e300000001000 */
[----:B------:R-:W0:Y:S01]  /*0d70*/  @P0 MUFU.RCP R212, R186 ;  /* 0x000000ba00d40308 */ /* 0x000e220000001000 */
[----:B--2---:R-:W-:-:S02]  /*0d80*/  HADD2.F32 R203, -RZ, R100.H0_H0 ;  /* 0x20000064ffcb7230 */ /* 0x004fc40000004100 */
[----:B------:R-:W-:-:S03]  /*0d90*/  HADD2.F32 R218, -RZ, R100.H1_H1 ;  /* 0x30000064ffda7230 */ /* 0x000fc60000004100 */
[----:B------:R-:W-:Y:S01]  /*0da0*/  @P0 FADD.FTZ R197, -R172, R203 ;  /* 0x000000cbacc50221 */ /* 0x000fe20000010100 */
[----:B------:R-:W-:Y:S01]  /*0db0*/  HADD2.F32 R220, -RZ, R101.H1_H1 ;  /* 0x30000065ffdc7230 */ /* 0x000fe20000004100 */
[----:B------:R-:W-:Y:S01]  /*0dc0*/  @P0 FADD.FTZ R195, -R171, R218 ;  /* 0x000000daabc30221 */ /* 0x000fe20000010100 */
[----:B------:R-:W-:Y:S01]  /*0dd0*/  HADD2.F32 R224, -RZ, R103.H1_H1 ;  /* 0x30000067ffe07230 */ /* 0x000fe20000004100 */
[----:B------:R-:W-:Y:S02]  /*0de0*/  @P0 FMUL.FTZ R197, R197, R198 ;  /* 0x000000c6c5c50220 */ /* 0x000fe40000410000 */
[----:B------:R-:W-:Y:S02]  /*0df0*/  @!P0 FADD.FTZ R198, R218, -R219 ;  /* 0x800000dbdac68221 */ /* 0x000fe40000010000 */
[----:B------:R-:W-:Y:S02]  /*0e00*/  @P0 FMUL.FTZ R195, R195, R204 ;  /* 0x000000ccc3c30220 */ /* 0x000fe40000410000 */
[----:B------:R-:W-:-:S02]  /*0e10*/  @P0 FADD.FTZ R191, -R169, R220 ;  /* 0x000000dca9bf0221 */ /* 0x000fc40000010100 */
[----:B------:R-:W-:Y:S01]  /*0e20*/  @!P0 FMUL.FTZ R195, R181, R198 ;  /* 0x000000c6b5c38220 */ /* 0x000fe20000410000 */
[----:B------:R-:W-:Y:S01]  /*0e30*/  HADD2.F32 R205, -RZ, R101.H0_H0 ;  /* 0x20000065ffcd7230 */ /* 0x000fe20000004100 */
[----:B------:R-:W-:Y:S01]  /*0e40*/  @P0 FADD.FTZ R199, -R165, R224 ;  /* 0x000000e0a5c70221 */ /* 0x000fe20000010100 */
[----:B------:R-:W-:Y:S01]  /*0e50*/  HADD2.F32 R207, -RZ, R102.H0_H0 ;  /* 0x20000066ffcf7230 */ /* 0x000fe20000004100 */
[----:B------:R-:W-:Y:S01]  /*0e60*/  @!P0 FADD.FTZ R198, R220, -R219 ;  /* 0x800000dbdcc68221 */ /* 0x000fe20000010000 */
[----:B------:R-:W-:Y:S02]  /*0e70*/  HADD2.F32 R222, -RZ, R102.H1_H1 ;  /* 0x30000066ffde7230 */ /* 0x000fe40000004100 */
[----:B------:R-:W-:Y:S01]  /*0e80*/  HADD2.F32 R209, -RZ, R103.H0_H0 ;  /* 0x20000067ffd17230 */ /* 0x000fe20000004100 */
[----:B------:R-:W-:Y:S01]  /*0e90*/  @P0 FMUL.FTZ R191, R191, R208 ;  /* 0x000000d0bfbf0220 */ /* 0x000fe20000410000 */
[----:B------:R2:W4:Y:S01]  /*0ea0*/  LDG.E.128 R100, [R182.64] ;  /* 0x00000006b6647981 */ /* 0x000522000c1e1d00 */
[----:B------:R-:W-:-:S02]  /*0eb0*/  @!P0 FMUL.FTZ R191, R181, R198 ;  /* 0x000000c6b5bf8220 */ /* 0x000fc40000410000 */
[----:B--2---:R-:W-:Y:S02]  /*0ec0*/  @P0 FMUL.FTZ R183, R199, R216 ;  /* 0x000000d8c7b70220 */ /* 0x004fe40000410000 */
[----:B------:R-:W-:-:S05]  /*0ed0*/  @!P0 IMAD.WIDE.U32 R198, R201, R200, c[0x0][0x170] ;  /* 0x00005c00c9c68625 */ /* 0x000fca00078e00c8 */
[----:B------:R2:W4:Y:S01]  /*0ee0*/  @!P0 LDG.E.128 R52, [R198.64] ;  /* 0x00000006c6348981 */ /* 0x000522000c1e1d00 */
[----:B------:R-:W-:Y:S02]  /*0ef0*/  @!P0 FADD.FTZ R182, R203, -R219 ;  /* 0x800000dbcbb68221 */ /* 0x000fe40000010000 */
[----:B------:R-:W-:Y:S02]  /*0f00*/  @P0 FADD.FTZ R193, -R170, R205 ;  /* 0x000000cdaac10221 */ /* 0x000fe40000010100 */
[----:B------:R-:W-:Y:S02]  /*0f10*/  @!P0 FMUL.FTZ R197, R181, R182 ;  /* 0x000000b6b5c58220 */ /* 0x000fe40000410000 */
[----:B------:R-:W-:Y:S02]  /*0f20*/  @!P0 FADD.FTZ R182, R205, -R219 ;  /* 0x800000dbcdb68221 */ /* 0x000fe40000010000 */
[----:B-1----:R-:W-:Y:S02]  /*0f30*/  @P0 FMUL.FTZ R193, R193, R206 ;  /* 0x000000cec1c10220 */ /* 0x002fe40000410000 */
[----:B------:R-:W-:Y:S01]  /*0f40*/  @!P0 FMUL.FTZ R193, R181, R182 ;  /* 0x000000b6b5c18220 */ /* 0x000fe20000410000 */
[--C-:B---3--:R-:W-:Y:S01]  /*0f50*/  HADD2.F32 R217, -RZ, R76.reuse.H0_H0 ;  /* 0x2000004cffd97230 */ /* 0x108fe20000004100 */
[----:B------:R-:W-:Y:S01]  /*0f60*/  @P0 FADD.FTZ R187, -R167, R222 ;  /* 0x000000dea7bb0221 */ /* 0x000fe20000010100 */
[----:B------:R-:W-:Y:S01]  /*0f70*/  HADD2.F32 R218, -RZ, R76.H1_H1 ;  /* 0x3000004cffda7230 */ /* 0x000fe20000004100 */
[----:B------:R-:W-:Y:S01]  /*0f80*/  @!P0 FADD.FTZ R182, R222, -R219 ;  /* 0x800000dbdeb68221 */ /* 0x000fe20000010000 */
[----:B------:R-:W-:-:S02]  /*0f90*/  HADD2.F32 R220, -RZ, R77.H0_H0 ;  /* 0x2000004dffdc7230 */ /* 0x000fc40000004100 */
[----:B------:R-:W-:Y:S01]  /*0fa0*/  HADD2.F32 R222, -RZ, R77.H1_H1 ;  /* 0x3000004dffde7230 */ /* 0x000fe20000004100 */
[----:B------:R-:W-:Y:S01]  /*0fb0*/  IMAD.WIDE.U32 R76, R201, R200, c[0x0][0x1b8] ;  /* 0x00006e00c94c7625 */ /* 0x000fe200078e00c8 */
[----:B------:R-:W-:Y:S02]  /*0fc0*/  HADD2.F32 R221, -RZ, R78.H0_H0 ;  /* 0x2000004effdd7230 */ /* 0x000fe40000004100 */
[----:B------:R-:W-:Y:S01]  /*0fd0*/  HADD2.F32 R225, -RZ, R79.H0_H0 ;  /* 0x2000004fffe17230 */ /* 0x000fe20000004100 */
[----:B------:R-:W-:Y:S01]  /*0fe0*/  @!P0 FADD.FTZ R206, R224, -R219 ;  /* 0x800000dbe0ce8221 */ /* 0x000fe20000010000 */
[----:B------:R-:W-:Y:S02]  /*0ff0*/  HADD2.F32 R224, -RZ, R78.H1_H1 ;  /* 0x3000004effe07230 */ /* 0x000fe40000004100 */
[----:B------:R-:W-:Y:S02]  /*1000*/  HADD2.F32 R226, -RZ, R79.H1_H1 ;  /* 0x3000004fffe27230 */ /* 0x000fe40000004100 */
[----:B------:R-:W3:Y:S01]  /*1010*/  LDG.E.128 R76, [R76.64] ;  /* 0x000000064c4c7981 */ /* 0x000ee2000c1e1d00 */
[----:B------:R-:W-:-:S02]  /*1020*/  @P0 FADD.FTZ R189, -R168, R207 ;  /* 0x000000cfa8bd0221 */ /* 0x000fc40000010100 */
[----:B------:R-:W-:Y:S02]  /*1030*/  @!P0 FADD.FTZ R204, R207, -R219 ;  /* 0x800000dbcfcc8221 */ /* 0x000fe40000010000 */
[----:B0-----:R-:W-:Y:S02]  /*1040*/  @P0 FMUL.FTZ R189, R189, R210 ;  /* 0x000000d2bdbd0220 */ /* 0x001fe40000410000 */
[----:B------:R-:W-:Y:S02]  /*1050*/  @P0 FADD.FTZ R185, -R166, R209 ;  /* 0x000000d1a6b90221 */ /* 0x000fe40000010100 */
[----:B------:R-:W-:Y:S02]  /*1060*/  @!P0 FMUL.FTZ R189, R181, R204 ;  /* 0x000000ccb5bd8220 */ /* 0x000fe40000410000 */
[----:B------:R-:W-:Y:S02]  /*1070*/  @!P0 FADD.FTZ R204, R209, -R219 ;  /* 0x800000dbd1cc8221 */ /* 0x000fe40000010000 */
[----:B------:R-:W-:-:S02]  /*1080*/  @P0 FMUL.FTZ R185, R185, R214 ;  /* 0x000000d6b9b90220 */ /* 0x000fc40000410000 */
[----:B------:R-:W-:Y:S02]  /*1090*/  @P0 FMUL.FTZ R187, R187, R212 ;  /* 0x000000d4bbbb0220 */ /* 0x000fe40000410000 */
[----:B------:R-:W-:Y:S01]  /*10a0*/  @!P0 FMUL.FTZ R185, R181, R204 ;  /* 0x000000ccb5b98220 */ /* 0x000fe20000410000 */
[----:B------:R-:W-:Y:S01]  /*10b0*/  HADD2.F32 R204, -RZ, R86.H0_H0 ;  /* 0x20000056ffcc7230 */ /* 0x000fe20000004100 */
[----:B------:R-:W-:Y:S01]  /*10c0*/  @!P0 FMUL.FTZ R187, R181, R182 ;  /* 0x000000b6b5bb8220 */ /* 0x000fe20000410000 */
[----:B------:R-:W-:Y:S02]  /*10d0*/  HADD2.F32 R182, -RZ, R84.H0_H0 ;  /* 0x20000054ffb67230 */ /* 0x000fe40000004100 */
[----:B------:R-:W-:Y:S02]  /*10e0*/  HADD2.F32 R86, -RZ, R86.H1_H1 ;  /* 0x30000056ff567230 */ /* 0x000fe40000004100 */
[----:B------:R-:W-:Y:S02]  /*10f0*/  HADD2.F32 R84, -RZ, R84.H1_H1 ;  /* 0x30000054ff547230 */ /* 0x000fe40000004100 */
[----:B------:R-:W-:-:S02]  /*1100*/  HADD2.F32 R208, -RZ, R66.H1_H1 ;  /* 0x30000042ffd07230 */ /* 0x000fc40000004100 */
[----:B------:R-:W-:Y:S01]  /*1110*/  HADD2.F32 R210, -RZ, R65.H1_H1 ;  /* 0x30000041ffd27230 */ /* 0x000fe20000004100 */
[----:B------:R-:W-:Y:S01]  /*1120*/  FMUL.FTZ R186, R186, R86 ;  /* 0x00000056baba7220 */ /* 0x000fe20000410000 */
[--C-:B------:R-:W-:Y:S01]  /*1130*/  HADD2.F32 R212, -RZ, R64.reuse.H1_H1 ;  /* 0x30000040ffd47230 */ /* 0x100fe20000004100 */
[C---:B------:R-:W-:Y:S02]  /*1140*/  FADD.FTZ R111, R86.reuse, R111 ;  /* 0x0000006f566f7221 */ /* 0x040fe40000010000 */
[----:B------:R-:W-:Y:S01]  /*1150*/  FFMA.FTZ R112, R86, R187, R112 ;  /* 0x000000bb56707223 */ /* 0x000fe20000010070 */
[----:B------:R-:W-:Y:S01]  /*1160*/  HADD2.F32 R213, -RZ, R64.H0_H0 ;  /* 0x20000040ffd57230 */ /* 0x000fe20000004100 */
[----:B------:R-:W-:Y:S01]  /*1170*/  FMUL.FTZ R194, R194, R84 ;  /* 0x00000054c2c27220 */ /* 0x000fe20000410000 */
[----:B------:R-:W0:Y:S01]  /*1180*/  @P0 MUFU.RCP R86, R208 ;  /* 0x000000d000560308 */ /* 0x000e220000001000 */
[C---:B------:R-:W-:Y:S02]  /*1190*/  FADD.FTZ R119, R84.reuse, R119 ;  /* 0x0000007754777221 */ /* 0x040fe40000010000 */
[----:B------:R-:W-:Y:S01]  /*11a0*/  FFMA.FTZ R120, R84, R195, R120 ;  /* 0x000000c354787223 */ /* 0x000fe20000010078 */
[----:B------:R-:W-:-:S04]  /*11b0*/  HADD2.F32 R203, -RZ, R85.H0_H0 ;  /* 0x20000055ffcb7230 */ /* 0x000fc80000004100 */
[----:B------:R-:W1:Y:S01]  /*11c0*/  @P0 MUFU.RCP R84, R210 ;  /* 0x000000d200540308 */ /* 0x000e620000001000 */
[----:B------:R-:W-:Y:S02]  /*11d0*/  HADD2.F32 R85, -RZ, R85.H1_H1 ;  /* 0x30000055ff557230 */ /* 0x000fe40000004100 */
[----:B------:R-:W-:Y:S02]  /*11e0*/  HADD2.F32 R211, -RZ, R65.H0_H0 ;  /* 0x20000041ffd37230 */ /* 0x000fe40000004100 */
[----:B------:R-:W-:-:S03]  /*11f0*/  HADD2.F32 R209, -RZ, R66.H0_H0 ;  /* 0x20000042ffd17230 */ /* 0x000fc60000004100 */
[----:B------:R-:W0:Y:S01]  /*1200*/  @P0 MUFU.RCP R214, R212 ;  /* 0x000000d400d60308 */ /* 0x000e220000001000 */
[----:B------:R-:W-:Y:S01]  /*1210*/  HADD2.F32 R205, -RZ, R87.H0_H0 ;  /* 0x20000057ffcd7230 */ /* 0x000fe20000004100 */
[----:B------:R-:W-:Y:S01]  /*1220*/  @!P0 FMUL.FTZ R183, R181, R206 ;  /* 0x000000ceb5b78220 */ /* 0x000fe20000410000 */
[----:B------:R-:W-:Y:S01]  /*1230*/  HADD2.F32 R87, -RZ, R87.H1_H1 ;  /* 0x30000057ff577230 */ /* 0x000fe20000004100 */
[----:B------:R-:W-:-:S04]  /*1240*/  FMUL.FTZ R190, R190, R85 ;  /* 0x00000055bebe7220 */ /* 0x000fc80000410000 */
[----:B------:R-:W0:Y:S01]  /*1250*/  @P0 MUFU.RCP R215, R213 ;  /* 0x000000d500d70308 */ /* 0x000e220000001000 */
[C---:B------:R-:W-:Y:S01]  /*1260*/  FADD.FTZ R115, R85.reuse, R115 ;  /* 0x0000007355737221 */ /* 0x040fe20000010000 */
[--C-:B------:R-:W-:Y:S01]  /*1270*/  HADD2.F32 R207, -RZ, R67.reuse.H0_H0 ;  /* 0x20000043ffcf7230 */ /* 0x100fe20000004100 */
[----:B------:R-:W-:Y:S01]  /*1280*/  FFMA.FTZ R116, R85, R191, R116 ;  /* 0x000000bf55747223 */ /* 0x000fe20000010074 */
[----:B------:R-:W-:Y:S01]  /*1290*/  HADD2.F32 R206, -RZ, R67.H1_H1 ;  /* 0x30000043ffce7230 */ /* 0x000fe20000004100 */
[----:B------:R-:W-:-:S03]  /*12a0*/  FMUL.FTZ R196, R196, R182 ;  /* 0x000000b6c4c47220 */ /* 0x000fc60000410000 */
[----:B------:R-:W0:Y:S01]  /*12b0*/  @P0 MUFU.RCP R199, R211 ;  /* 0x000000d300c70308 */ /* 0x000e220000001000 */
[C---:B------:R-:W-:Y:S02]  /*12c0*/  FADD.FTZ R121, R182.reuse, R121 ;  /* 0x00000079b6797221 */ /* 0x040fe40000010000 */
[----:B------:R-:W-:Y:S02]  /*12d0*/  FFMA.FTZ R122, R182, R197, R122 ;  /* 0x000000c5b67a7223 */ /* 0x000fe4000001007a */
[----:B------:R-:W-:-:S03]  /*12e0*/  FMUL.FTZ R192, R192, R203 ;  /* 0x000000cbc0c07220 */ /* 0x000fc60000410000 */
[----:B------:R-:W0:Y:S01]  /*12f0*/  @P0 MUFU.RCP R85, R209 ;  /* 0x000000d100550308 */ /* 0x000e220000001000 */
[C---:B------:R-:W-:Y:S02]  /*1300*/  FADD.FTZ R117, R203.reuse, R117 ;  /* 0x00000075cb757221 */ /* 0x040fe40000010000 */
[----:B------:R-:W-:Y:S02]  /*1310*/  FFMA.FTZ R118, R203, R193, R118 ;  /* 0x000000c1cb767223 */ /* 0x000fe40000010076 */
[----:B------:R-:W-:Y:S02]  /*1320*/  @P0 FADD.FTZ R201, -R159, R224 ;  /* 0x000000e09fc90221 */ /* 0x000fe40000010100 */
[----:B------:R-:W-:Y:S02]  /*1330*/  FMUL.FTZ R182, R202, R87 ;  /* 0x00000057cab67220 */ /* 0x000fe40000410000 */
[C---:B------:R-:W-:Y:S02]  /*1340*/  FADD.FTZ R107, R87.reuse, R107 ;  /* 0x0000006b576b7221 */ /* 0x040fe40000010000 */
[----:B------:R-:W-:-:S02]  /*1350*/  FFMA.FTZ R108, R87, R183, R108 ;  /* 0x000000b7576c7223 */ /* 0x000fc4000001006c */
[----:B------:R-:W-:Y:S01]  /*1360*/  @P0 FADD.FTZ R203, -R161, R222 ;  /* 0x000000dea1cb0221 */ /* 0x000fe20000010100 */
[----:B------:R-:W1:Y:S01]  /*1370*/  @P0 MUFU.RCP R87, R207 ;  /* 0x000000cf00570308 */ /* 0x000e620000001000 */
[----:B------:R-:W-:Y:S02]  /*1380*/  FMUL.FTZ R184, R184, R205 ;  /* 0x000000cdb8b87220 */ /* 0x000fe40000410000 */
[C---:B------:R-:W-:Y:S02]  /*1390*/  FADD.FTZ R109, R205.reuse, R109 ;  /* 0x0000006dcd6d7221 */ /* 0x040fe40000010000 */
[----:B------:R-:W-:Y:S02]  /*13a0*/  FFMA.FTZ R110, R205, R185, R110 ;  /* 0x000000b9cd6e7223 */ /* 0x000fe4000001006e */
[----:B------:R-:W-:Y:S01]  /*13b0*/  FMUL.FTZ R188, R188, R204 ;  /* 0x000000ccbcbc7220 */ /* 0x000fe20000410000 */
[----:B------:R-:W2:Y:S01]  /*13c0*/  @P0 MUFU.RCP R216, R206 ;  /* 0x000000ce00d80308 */ /* 0x000ea20000001000 */
[----:B------:R-:W-:-:S02]  /*13d0*/  FADD.FTZ R113, R204, R113 ;  /* 0x00000071cc717221 */ /* 0x000fc40000010000 */
[----:B------:R-:W-:Y:S02]  /*13e0*/  FFMA.FTZ R114, R204, R189, R114 ;  /* 0x000000bdcc727223 */ /* 0x000fe40000010072 */
[----:B------:R-:W-:Y:S02]  /*13f0*/  @P0 FADD.FTZ R205, -R163, R218 ;  /* 0x000000daa3cd0221 */ /* 0x000fe40000010100 */
[----:B0-----:R-:W-:Y:S02]  /*1400*/  @P0 FMUL.FTZ R201, R201, R86 ;  /* 0x00000056c9c90220 */ /* 0x001fe40000410000 */
[----:B------:R-:W-:Y:S02]  /*1410*/  @P0 FADD.FTZ R204, -R164, R217 ;  /* 0x000000d9a4cc0221 */ /* 0x000fe40000010100 */
[----:B-1----:R-:W-:Y:S02]  /*1420*/  @P0 FMUL.FTZ R203, R203, R84 ;  /* 0x00000054cbcb0220 */ /* 0x002fe40000410000 */
[----:B------:R-:W-:-:S02]  /*1430*/  @!P0 FADD.FTZ R86, R218, -R219 ;  /* 0x800000dbda568221 */ /* 0x000fc40000010000 */
[----:B------:R-:W-:Y:S02]  /*1440*/  @!P0 FADD.FTZ R84, R217, -R219 ;  /* 0x800000dbd9548221 */ /* 0x000fe40000010000 */
[----:B------:R-:W-:Y:S02]  /*1450*/  @P0 FMUL.FTZ R205, R205, R214 ;  /* 0x000000d6cdcd0220 */ /* 0x000fe40000410000 */
[----:B------:R-:W-:Y:S02]  /*1460*/  @P0 FMUL.FTZ R204, R204, R215 ;  /* 0x000000d7cccc0220 */ /* 0x000fe40000410000 */
[----:B------:R-:W-:Y:S02]  /*1470*/  @!P0 FMUL.FTZ R205, R181, R86 ;  /* 0x00000056b5cd8220 */ /* 0x000fe40000410000 */
[----:B------:R-:W-:Y:S02]  /*1480*/  @P0 FADD.FTZ R202, -R162, R220 ;  /* 0x000000dca2ca0221 */ /* 0x000fe40000010100 */
[----:B------:R-:W-:-:S02]  /*1490*/  @P0 FADD.FTZ R200, -R160, R221 ;  /* 0x000000dda0c80221 */ /* 0x000fc40000010100 */
[----:B------:R-:W-:Y:S02]  /*14a0*/  @!P0 FMUL.FTZ R204, R181, R84 ;  /* 0x00000054b5cc8220 */ /* 0x000fe40000410000 */
[----:B------:R-:W-:Y:S02]  /*14b0*/  @!P0 FADD.FTZ R86, R222, -R219 ;  /* 0x800000dbde568221 */ /* 0x000fe40000010000 */
[----:B------:R-:W-:Y:S02]  /*14c0*/  @!P0 FADD.FTZ R84, R220, -R219 ;  /* 0x800000dbdc548221 */ /* 0x000fe40000010000 */
[----:B------:R-:W-:Y:S02]  /*14d0*/  @!P0 FADD.FTZ R214, R221, -R219 ;  /* 0x800000dbddd68221 */ /* 0x000fe40000010000 */
[----:B------:R-:W-:Y:S02]  /*14e0*/  @P0 FMUL.FTZ R202, R202, R199 ;  /* 0x000000c7caca0220 */ /* 0x000fe40000410000 */
[----:B------:R-:W-:-:S02]  /*14f0*/  @P0 FMUL.FTZ R200, R200, R85 ;  /* 0x00000055c8c80220 */ /* 0x000fc40000410000 */
[----:B------:R-:W-:Y:S02]  /*1500*/  @P0 FADD.FTZ R198, -R158, R225 ;  /* 0x000000e19ec60221 */ /* 0x000fe40000010100 */
[----:B------:R-:W-:Y:S02]  /*1510*/  @!P0 FMUL.FTZ R203, R181, R86 ;  /* 0x00000056b5cb8220 */ /* 0x000fe40000410000 */
[----:B------:R-:W-:Y:S02]  /*1520*/  @P0 FADD.FTZ R199, -R157, R226 ;  /* 0x000000e29dc70221 */ /* 0x000fe40000010100 */
[----:B------:R-:W-:Y:S02]  /*1530*/  @!P0 FMUL.FTZ R202, R181, R84 ;  /* 0x00000054b5ca8220 */ /* 0x000fe40000410000 */
[----:B------:R-:W-:Y:S02]  /*1540*/  @!P0 FMUL.FTZ R200, R181, R214 ;  /* 0x000000d6b5c88220 */ /* 0x000fe40000410000 */
[----:B------:R-:W-:-:S02]  /*1550*/  @!P0 FADD.FTZ R86, R225, -R219 ;  /* 0x800000dbe1568221 */ /* 0x000fc40000010000 */
[----:B------:R-:W-:Y:S02]  /*1560*/  @!P0 FADD.FTZ R84, R224, -R219 ;  /* 0x800000dbe0548221 */ /* 0x000fe40000010000 */
[----:B------:R-:W-:Y:S02]  /*1570*/  @!P0 FADD.FTZ R214, R226, -R219 ;  /* 0x800000dbe2d68221 */ /* 0x000fe40000010000 */
[----:B------:R-:W-:Y:S02]  /*1580*/  @P0 FMUL.FTZ R198, R198, R87 ;  /* 0x00000057c6c60220 */ /* 0x000fe40000410000 */
[----:B--2---:R-:W-:Y:S02]  /*1590*/  @P0 FMUL.FTZ R199, R199, R216 ;  /* 0x000000d8c7c70220 */ /* 0x004fe40000410000 */
[----:B------:R-:W-:Y:S01]  /*15a0*/  @!P0 FMUL.FTZ R198, R181, R86 ;  /* 0x00000056b5c68220 */ /* 0x000fe20000410000 */
[----:B------:R-:W-:Y:S01]  /*15b0*/  HADD2.F32 R86, -RZ, R82.H0_H0 ;  /* 0x20000052ff567230 */ /* 0x000fe20000004100 */
[----:B------:R-:W-:Y:S01]  /*15c0*/  @!P0 FMUL.FTZ R201, R181, R84 ;  /* 0x00000054b5c98220 */ /* 0x000fe20000410000 */
[----:B------:R-:W-:Y:S01]  /*15d0*/  HADD2.F32 R220, -RZ, R68.H1_H1 ;  /* 0x30000044ffdc7230 */ /* 0x000fe20000004100 */
[----:B------:R-:W-:Y:S01]  /*15e0*/  @!P0 FMUL.FTZ R199, R181, R214 ;  /* 0x000000d6b5c78220 */ /* 0x000fe20000410000 */
[----:B------:R-:W-:-:S02]  /*15f0*/  HADD2.F32 R84, -RZ, R80.H0_H0 ;  /* 0x20000050ff547230 */ /* 0x000fc40000004100 */
[--C-:B------:R-:W-:Y:S02]  /*1600*/  HADD2.F32 R214, -RZ, R83.reuse.H0_H0 ;  /* 0x20000053ffd67230 */ /* 0x100fe40000004100 */
[----:B------:R-:W-:Y:S02]  /*1610*/  HADD2.F32 R225, -RZ, R83.H1_H1 ;  /* 0x30000053ffe17230 */ /* 0x000fe40000004100 */
[----:B------:R-:W-:Y:S02]  /*1620*/  HADD2.F32 R222, -RZ, R71.H1_H1 ;  /* 0x30000047ffde7230 */ /* 0x000fe40000004100 */
[----:B------:R-:W-:Y:S02]  /*1630*/  HADD2.F32 R223, -RZ, R68.H0_H0 ;  /* 0x20000044ffdf7230 */ /* 0x000fe40000004100 */
[----:B------:R-:W-:Y:S02]  /*1640*/  HADD2.F32 R83, -RZ, R70.H1_H1 ;  /* 0x30000046ff537230 */ /* 0x000fe40000004100 */
[----:B------:R-:W-:Y:S01]  /*1650*/  HADD2.F32 R85, -RZ, R80.H1_H1 ;  /* 0x30000050ff557230 */ /* 0x000fe20000004100 */
[----:B------:R-:W0:Y:S01]  /*1660*/  @P0 MUFU.RCP R217, R220 ;  /* 0x000000dc00d90308 */ /* 0x000e220000001000 */
[--C-:B------:R-:W-:Y:S01]  /*1670*/  HADD2.F32 R80, -RZ, R81.reuse.H0_H0 ;  /* 0x20000051ff507230 */ /* 0x100fe20000004100 */
[----:B------:R-:W-:Y:S01]  /*1680*/  FMUL.FTZ R209, R209, R86 ;  /* 0x00000056d1d17220 */ /* 0x000fe20000410000 */
[----:B------:R-:W-:Y:S01]  /*1690*/  HADD2.F32 R87, -RZ, R81.H1_H1 ;  /* 0x30000051ff577230 */ /* 0x000fe20000004100 */
[C---:B------:R-:W-:Y:S01]  /*16a0*/  FADD.FTZ R25, R86.reuse, R25 ;  /* 0x0000001956197221 */ /* 0x040fe20000010000 */
[--C-:B----4-:R-:W-:Y:S01]  /*16b0*/  HADD2.F32 R226, -RZ, R92.reuse.H0_H0 ;  /* 0x2000005cffe27230 */ /* 0x110fe20000004100 */
[----:B------:R-:W-:Y:S01]  /*16c0*/  FFMA.FTZ R49, R86, R200, R49 ;  /* 0x000000c856317223 */ /* 0x000fe20000010031 */
[----:B------:R-:W-:Y:S01]  /*16d0*/  HADD2.F32 R228, -RZ, R92.H1_H1 ;  /* 0x3000005cffe47230 */ /* 0x000fe20000004100 */
[----:B------:R-:W-:Y:S01]  /*16e0*/  @P0 MUFU.RCP R218, R223 ;  /* 0x000000df00da0308 */ /* 0x000fe20000001000 */
[--C-:B------:R-:W-:Y:S01]  /*16f0*/  HADD2.F32 R81, -RZ, R69.reuse.H1_H1 ;  /* 0x30000045ff517230 */ /* 0x100fe20000004100 */
[----:B------:R-:W-:Y:S01]  /*1700*/  FMUL.FTZ R213, R213, R84 ;  /* 0x00000054d5d57220 */ /* 0x000fe20000410000 */
[----:B------:R-:W-:Y:S01]  /*1710*/  HADD2.F32 R221, -RZ, R69.H0_H0 ;  /* 0x20000045ffdd7230 */ /* 0x000fe20000004100 */
[----:B------:R-:W-:-:S02]  /*1720*/  FADD.FTZ R29, R84, R29 ;  /* 0x0000001d541d7221 */ /* 0x000fc40000010000 */
[----:B------:R-:W-:Y:S02]  /*1730*/  FFMA.FTZ R105, R84, R204, R105 ;  /* 0x000000cc54697223 */ /* 0x000fe40000010069 */
[----:B------:R-:W1:Y:S01]  /*1740*/  @P0 MUFU.RCP R92, R222 ;  /* 0x000000de005c0308 */ /* 0x000e620000001000 */
[----:B------:R-:W-:Y:S01]  /*1750*/  HADD2.F32 R84, -RZ, R71.H0_H0 ;  /* 0x20000047ff547230 */ /* 0x000fe20000004100 */
[----:B------:R-:W-:Y:S01]  /*1760*/  FMUL.FTZ R206, R206, R225 ;  /* 0x000000e1cece7220 */ /* 0x000fe20000410000 */
[----:B------:R-:W-:Y:S01]  /*1770*/  HADD2.F32 R215, -RZ, R82.H1_H1 ;  /* 0x30000052ffd77230 */ /* 0x000fe20000004100 */
[----:B------:R-:W-:-:S04]  /*1780*/  FADD.FTZ R24, R225, R24 ;  /* 0x00000018e1187221 */ /* 0x000fc80000010000 */
[----:B------:R-:W2:Y:S01]  /*1790*/  @P0 MUFU.RCP R86, R83 ;  /* 0x0000005300560308 */ /* 0x000ea20000001000 */
[----:B------:R-:W-:Y:S01]  /*17a0*/  FFMA.FTZ R48, R225, R199, R48 ;  /* 0x000000c7e1307223 */ /* 0x000fe20000010030 */
[----:B------:R-:W-:Y:S02]  /*17b0*/  HADD2.F32 R82, -RZ, R70.H0_H0 ;  /* 0x20000046ff527230 */ /* 0x000fe40000004100 */
[----:B------:R-:W-:-:S04]  /*17c0*/  HADD2.F32 R234, -RZ, R95.H1_H1 ;  /* 0x3000005fffea7230 */ /* 0x000fc80000004100 */
[----:B------:R-:W4:Y:S01]  /*17d0*/  @P0 MUFU.RCP R224, R81 ;  /* 0x0000005100e00308 */ /* 0x000f220000001000 */
[----:B------:R-:W-:Y:S01]  /*17e0*/  HADD2.F32 R232, -RZ, R94.H1_H1 ;  /* 0x3000005effe87230 */ /* 0x000fe20000004100 */
[----:B------:R-:W-:Y:S01]  /*17f0*/  FMUL.FTZ R210, R210, R87 ;  /* 0x00000057d2d27220 */ /* 0x000fe20000410000 */
[----:B------:R-:W-:Y:S01]  /*1800*/  HADD2.F32 R227, -RZ, R93.H0_H0 ;  /* 0x2000005dffe37230 */ /* 0x000fe20000004100 */
[----:B------:R-:W-:-:S04]  /*1810*/  FADD.FTZ R28, R87, R28 ;  /* 0x0000001c571c7221 */ /* 0x000fc80000010000 */
[----:B------:R-:W0:Y:S01]  /*1820*/  @P0 MUFU.RCP R216, R221 ;  /* 0x000000dd00d80308 */ /* 0x000e220000001000 */
[----:B------:R-:W-:Y:S01]  /*1830*/  FFMA.FTZ R104, R87, R203, R104 ;  /* 0x000000cb57687223 */ /* 0x000fe20000010068 */
[----:B------:R-:W-:Y:S01]  /*1840*/  HADD2.F32 R230, -RZ, R93.H1_H1 ;  /* 0x3000005dffe67230 */ /* 0x000fe20000004100 */
[----:B------:R-:W-:-:S05]  /*1850*/  FMUL.FTZ R211, R211, R80 ;  /* 0x00000050d3d37220 */ /* 0x000fca0000410000 */
[----:B------:R-:W0:Y:S01]  /*1860*/  @P0 MUFU.RCP R225, R84 ;  /* 0x0000005400e10308 */ /* 0x000e220000001000 */
[C---:B------:R-:W-:Y:S01]  /*1870*/  FADD.FTZ R27, R80.reuse, R27 ;  /* 0x0000001b501b7221 */ /* 0x040fe20000010000 */
[----:B------:R-:W-:Y:S01]  /*1880*/  HADD2.F32 R231, -RZ, R95.H0_H0 ;  /* 0x2000005fffe77230 */ /* 0x000fe20000004100 */
[----:B------:R-:W-:Y:S02]  /*1890*/  FFMA.FTZ R51, R80, R202, R51 ;  /* 0x000000ca50337223 */ /* 0x000fe40000010033 */
[----:B------:R-:W-:Y:S02]  /*18a0*/  FMUL.FTZ R212, R212, R85 ;  /* 0x00000055d4d47220 */ /* 0x000fe40000410000 */
[C---:B------:R-:W-:Y:S01]  /*18b0*/  FADD.FTZ R30, R85.reuse, R30 ;  /* 0x0000001e551e7221 */ /* 0x040fe20000010000 */
[----:B------:R-:W0:Y:S01]  /*18c0*/  @P0 MUFU.RCP R87, R82 ;  /* 0x0000005200570308 */ /* 0x000e220000001000 */
[----:B------:R-:W-:Y:S02]  /*18d0*/  FFMA.FTZ R106, R85, R205, R106 ;  /* 0x000000cd556a7223 */ /* 0x000fe4000001006a */
[----:B------:R-:W-:-:S02]  /*18e0*/  @P0 FADD.FTZ R80, -R155, R228 ;  /* 0x000000e49b500221 */ /* 0x000fc40000010100 */
[----:B------:R-:W-:Y:S02]  /*18f0*/  @P0 FADD.FTZ R93, -R149, R234 ;  /* 0x000000ea955d0221 */ /* 0x000fe40000010100 */
[----:B------:R-:W-:Y:S02]  /*1900*/  @P0 FADD.FTZ R85, -R156, R226 ;  /* 0x000000e29c550221 */ /* 0x000fe40000010100 */
[----:B------:R-:W-:Y:S02]  /*1910*/  @P0 FADD.FTZ R95, -R151, R232 ;  /* 0x000000e8975f0221 */ /* 0x000fe40000010100 */
[----:B------:R-:W-:Y:S02]  /*1920*/  FMUL.FTZ R208, R208, R215 ;  /* 0x000000d7d0d07220 */ /* 0x000fe40000410000 */
[C---:B------:R-:W-:Y:S02]  /*1930*/  FADD.FTZ R26, R215.reuse, R26 ;  /* 0x0000001ad71a7221 */ /* 0x040fe40000010000 */
[----:B------:R-:W-:Y:S01]  /*1940*/  FFMA.FTZ R50, R215, R201, R50 ;  /* 0x000000c9d7327223 */ /* 0x000fe20000010032 */
[----:B------:R-:W-:Y:S01]  /*1950*/  HADD2.F32 R229, -RZ, R94.H0_H0 ;  /* 0x2000005effe57230 */ /* 0x000fe20000004100 */
[----:B------:R-:W-:-:S02]  /*1960*/  @P0 FADD.FTZ R215, -R153, R230 ;  /* 0x000000e699d70221 */ /* 0x000fc40000010100 */
[----:B0-----:R-:W-:Y:S02]  /*1970*/  @P0 FMUL.FTZ R217, R80, R217 ;  /* 0x000000d950d90220 */ /* 0x001fe40000410000 */
[----:B-1----:R-:W-:Y:S02]  /*1980*/  @P0 FMUL.FTZ R93, R93, R92 ;  /* 0x0000005c5d5d0220 */ /* 0x002fe40000410000 */
[----:B------:R-:W-:Y:S02]  /*1990*/  @P0 FMUL.FTZ R218, R85, R218 ;  /* 0x000000da55da0220 */ /* 0x000fe40000410000 */
[----:B--2---:R-:W-:Y:S02]  /*19a0*/  @P0 FMUL.FTZ R95, R95, R86 ;  /* 0x000000565f5f0220 */ /* 0x004fe40000410000 */
[----:B------:R-:W-:Y:S02]  /*19b0*/  @!P0 FADD.FTZ R80, R226, -R219 ;  /* 0x800000dbe2508221 */ /* 0x000fe40000010000 */
[----:B------:R-:W-:-:S02]  /*19c0*/  @!P0 FADD.FTZ R92, R230, -R219 ;  /* 0x800000dbe65c8221 */ /* 0x000fc40000010000 */
[----:B------:R-:W-:Y:S02]  /*19d0*/  @P0 FADD.FTZ R85, -R154, R227 ;  /* 0x000000e39a550221 */ /* 0x000fe40000010100 */
[----:B------:R-:W-:Y:S02]  /*19e0*/  @P0 FADD.FTZ R94, -R150, R231 ;  /* 0x000000e7965e0221 */ /* 0x000fe40000010100 */
[----:B------:R-:W-:Y:S01]  /*19f0*/  @!P0 FADD.FTZ R86, R228, -R219 ;  /* 0x800000dbe4568221 */ /* 0x000fe20000010000 */
[----:B------:R-:W-:Y:S01]  /*1a00*/  HADD2.F32 R228, -RZ, R57.H0_H0 ;  /* 0x20000039ffe47230 */ /* 0x000fe20000004100 */
[----:B----4-:R-:W-:Y:S02]  /*1a10*/  @P0 FMUL.FTZ R215, R215, R224 ;  /* 0x000000e0d7d70220 */ /* 0x010fe40000410000 */
[----:B------:R-:W-:Y:S02]  /*1a20*/  @!P0 FMUL.FTZ R218, R181, R80 ;  /* 0x00000050b5da8220 */ /* 0x000fe40000410000 */
[----:B------:R-:W-:-:S02]  /*1a30*/  @!P0 FMUL.FTZ R215, R181, R92 ;  /* 0x0000005cb5d78220 */ /* 0x000fc40000410000 */
[----:B------:R-:W-:Y:S02]  /*1a40*/  FMUL.FTZ R207, R207, R214 ;  /* 0x000000d6cfcf7220 */ /* 0x000fe40000410000 */
[C---:B------:R-:W-:Y:S02]  /*1a50*/  FADD.FTZ R23, R214.reuse, R23 ;  /* 0x00000017d6177221 */ /* 0x040fe40000010000 */
[----:B------:R-:W-:Y:S02]  /*1a60*/  FFMA.FTZ R47, R214, R198, R47 ;  /* 0x000000c6d62f7223 */ /* 0x000fe4000001002f */
[----:B------:R-:W-:Y:S01]  /*1a70*/  @P0 FMUL.FTZ R216, R85, R216 ;  /* 0x000000d855d80220 */ /* 0x000fe20000410000 */
[----:B------:R-:W-:Y:S01]  /*1a80*/  HADD2.F32 R85, -RZ, R96.H1_H1 ;  /* 0x30000060ff557230 */ /* 0x000fe20000004100 */
[----:B------:R-:W-:Y:S02]  /*1a90*/  @P0 FMUL.FTZ R94, R94, R225 ;  /* 0x000000e15e5e0220 */ /* 0x000fe40000410000 */
[----:B------:R-:W-:Y:S01]  /*1aa0*/  @!P0 FADD.FTZ R80, R227, -R219 ;  /* 0x800000dbe3508221 */ /* 0x000fe20000010000 */
[----:B------:R-:W0:Y:S01]  /*1ab0*/  @P0 MUFU.RCP R225, R228 ;  /* 0x000000e400e10308 */ /* 0x000e220000001000 */
[----:B------:R-:W-:Y:S01]  /*1ac0*/  @!P0 FADD.FTZ R92, R234, -R219 ;  /* 0x800000dbea5c8221 */ /* 0x000fe20000010000 */
[----:B------:R-:W-:Y:S01]  /*1ad0*/  HADD2.F32 R230, -RZ, R56.H1_H1 ;  /* 0x30000038ffe67230 */ /* 0x000fe20000004100 */
[----:B------:R-:W-:-:S02]  /*1ae0*/  @P0 FADD.FTZ R214, -R152, R229 ;  /* 0x000000e598d60221 */ /* 0x000fc40000010100 */
[----:B------:R-:W-:Y:S02]  /*1af0*/  @!P0 FMUL.FTZ R217, R181, R86 ;  /* 0x00000056b5d98220 */ /* 0x000fe40000410000 */
[----:B------:R-:W-:Y:S01]  /*1b00*/  @!P0 FADD.FTZ R86, R229, -R219 ;  /* 0x800000dbe5568221 */ /* 0x000fe20000010000 */
[----:B------:R-:W-:Y:S01]  /*1b10*/  HADD2.F32 R224, -RZ, R58.H0_H0 ;  /* 0x2000003affe07230 */ /* 0x000fe20000004100 */
[----:B------:R-:W-:Y:S02]  /*1b20*/  @!P0 FMUL.FTZ R216, R181, R80 ;  /* 0x00000050b5d88220 */ /* 0x000fe40000410000 */
[----:B------:R-:W-:Y:S01]  /*1b30*/  @!P0 FMUL.FTZ R93, R181, R92 ;  /* 0x0000005cb55d8220 */ /* 0x000fe20000410000 */
[----:B------:R-:W-:Y:S01]  /*1b40*/  HADD2.F32 R92, -RZ, R97.H0_H0 ;  /* 0x20000061ff5c7230 */ /* 0x000fe20000004100 */
[----:B------:R-:W-:Y:S01]  /*1b50*/  @P0 FMUL.FTZ R214, R214, R87 ;  /* 0x00000057d6d60220 */ /* 0x000fe20000410000 */
[----:B------:R-:W-:Y:S01]  /*1b60*/  HADD2.F32 R97, -RZ, R97.H1_H1 ;  /* 0x30000061ff617230 */ /* 0x000fe20000004100 */
[----:B------:R-:W-:Y:S01]  /*1b70*/  @!P0 FADD.FTZ R80, R232, -R219 ;  /* 0x800000dbe8508221 */ /* 0x000fe20000010000 */
[----:B------:R-:W-:Y:S01]  /*1b80*/  HADD2.F32 R229, -RZ, R99.H0_H0 ;  /* 0x20000063ffe57230 */ /* 0x000fe20000004100 */
[----:B------:R-:W-:Y:S01]  /*1b90*/  @!P0 FMUL.FTZ R214, R181, R86 ;  /* 0x00000056b5d68220 */ /* 0x000fe20000410000 */
[----:B------:R-:W1:Y:S01]  /*1ba0*/  @P0 MUFU.RCP R232, R230 ;  /* 0x000000e600e80308 */ /* 0x000e620000001000 */
[----:B------:R-:W-:-:S02]  /*1bb0*/  FMUL.FTZ R220, R220, R85 ;  /* 0x00000055dcdc7220 */ /* 0x000fc40000410000 */
[C---:B------:R-:W-:Y:S02]  /*1bc0*/  FADD.FTZ R22, R85.reuse, R22 ;  /* 0x0000001655167221 */ /* 0x040fe40000010000 */
[----:B------:R-:W-:Y:S01]  /*1bd0*/  FFMA.FTZ R46, R85, R217, R46 ;  /* 0x000000d9552e7223 */ /* 0x000fe2000001002e */
[----:B------:R-:W-:Y:S01]  /*1be0*/  HADD2.F32 R85, -RZ, R89.H0_H0 ;  /* 0x20000059ff557230 */ /* 0x000fe20000004100 */
[----:B------:R-:W-:Y:S01]  /*1bf0*/  @!P0 FADD.FTZ R86, R231, -R219 ;  /* 0x800000dbe7568221 */ /* 0x000fe20000010000 */
[--C-:B------:R-:W-:Y:S01]  /*1c00*/  HADD2.F32 R227, -RZ, R98.reuse.H1_H1 ;  /* 0x30000062ffe37230 */ /* 0x100fe20000004100 */
[----:B------:R-:W2:Y:S01]  /*1c10*/  @P0 MUFU.RCP R236, R224 ;  /* 0x000000e000ec0308 */ /* 0x000ea20000001000 */
[----:B------:R-:W-:Y:S01]  /*1c20*/  HADD2.F32 R87, -RZ, R98.H0_H0 ;  /* 0x20000062ff577230 */ /* 0x000fe20000004100 */
[----:B------:R-:W-:Y:S01]  /*1c30*/  @!P0 FMUL.FTZ R94, R181, R86 ;  /* 0x00000056b55e8220 */ /* 0x000fe20000410000 */
[----:B------:R-:W-:Y:S01]  /*1c40*/  HADD2.F32 R226, -RZ, R57.H1_H1 ;  /* 0x30000039ffe27230 */ /* 0x000fe20000004100 */
[----:B------:R-:W-:Y:S01]  /*1c50*/  FMUL.FTZ R221, R221, R92 ;  /* 0x0000005cdddd7220 */ /* 0x000fe20000410000 */
[----:B------:R-:W-:Y:S01]  /*1c60*/  HADD2.F32 R86, -RZ, R96.H0_H0 ;  /* 0x20000060ff567230 */ /* 0x000fe20000004100 */
[----:B------:R-:W-:-:S02]  /*1c70*/  FADD.FTZ R19, R92, R19 ;  /* 0x000000135c137221 */ /* 0x000fc40000010000 */
[----:B------:R-:W-:Y:S02]  /*1c80*/  FFMA.FTZ R43, R92, R216, R43 ;  /* 0x000000d85c2b7223 */ /* 0x000fe4000001002b */
[----:B------:R-:W-:Y:S02]  /*1c90*/  FMUL.FTZ R98, R81, R97 ;  /* 0x0000006151627220 */ /* 0x000fe40000410000 */
[C---:B------:R-:W-:Y:S02]  /*1ca0*/  FADD.FTZ R20, R97.reuse, R20 ;  /* 0x0000001461147221 */ /* 0x040fe40000010000 */
[----:B------:R-:W-:Y:S01]  /*1cb0*/  FFMA.FTZ R44, R97, R215, R44 ;  /* 0x000000d7612c7223 */ /* 0x000fe2000001002c */
[----:B------:R-:W-:Y:S01]  /*1cc0*/  HADD2.F32 R231, -RZ, R99.H1_H1 ;  /* 0x30000063ffe77230 */ /* 0x000fe20000004100 */
[----:B------:R-:W-:Y:S01]  /*1cd0*/  @!P0 FMUL.FTZ R95, R181, R80 ;  /* 0x00000050b55f8220 */ /* 0x000fe20000410000 */
[----:B------:R-:W-:Y:S01]  /*1ce0*/  HADD2.F32 R80, -RZ, R56.H0_H0 ;  /* 0x20000038ff507230 */ /* 0x000fe20000004100 */
[----:B------:R-:W-:Y:S01]  /*1cf0*/  FMUL.FTZ R97, R84, R229 ;  /* 0x000000e554617220 */ /* 0x000fe20000410000 */
[----:B------:R-:W-:Y:S01]  /*1d00*/  HADD2.F32 R84, -RZ, R88.H1_H1 ;  /* 0x30000058ff547230 */ /* 0x000fe20000004100 */
[----:B------:R-:W-:Y:S01]  /*1d10*/  @P0 FADD.FTZ R92, -R178, R85 ;  /* 0x00000055b25c0221 */ /* 0x000fe20000010100 */
[----:B------:R-:W4:Y:S01]  /*1d20*/  @P0 MUFU.RCP R234, R226 ;  /* 0x000000e200ea0308 */ /* 0x000f220000001000 */
[----:B------:R-:W-:Y:S01]  /*1d30*/  FMUL.FTZ R96, R83, R227 ;  /* 0x000000e353607220 */ /* 0x000fe20000410000 */
[----:B------:R-:W-:Y:S01]  /*1d40*/  HADD2.F32 R83, -RZ, R59.H1_H1 ;  /* 0x3000003bff537230 */ /* 0x000fe20000004100 */
[----:B------:R-:W-:-:S02]  /*1d50*/  FMUL.FTZ R99, R82, R87 ;  /* 0x0000005752637220 */ /* 0x000fc40000410000 */
[C---:B------:R-:W-:Y:S02]  /*1d60*/  FADD.FTZ R17, R87.reuse, R17 ;  /* 0x0000001157117221 */ /* 0x040fe40000010000 */
[----:B------:R-:W-:Y:S01]  /*1d70*/  FFMA.FTZ R41, R87, R214, R41 ;  /* 0x000000d657297223 */ /* 0x000fe20000010029 */
[----:B------:R-:W-:Y:S01]  /*1d80*/  HADD2.F32 R87, -RZ, R90.H0_H0 ;  /* 0x2000005aff577230 */ /* 0x000fe20000004100 */
[----:B------:R-:W2:Y:S01]  /*1d90*/  @P0 MUFU.RCP R233, R80 ;  /* 0x0000005000e90308 */ /* 0x000ea20000001000 */
[C---:B------:R-:W-:Y:S02]  /*1da0*/  FADD.FTZ R18, R227.reuse, R18 ;  /* 0x00000012e3127221 */ /* 0x040fe40000010000 */
[----:B------:R-:W-:Y:S02]  /*1db0*/  FFMA.FTZ R42, R227, R95, R42 ;  /* 0x0000005fe32a7223 */ /* 0x000fe4000001002a */
[----:B0-----:R-:W-:Y:S01]  /*1dc0*/  @P0 FMUL.FTZ R225, R92, R225 ;  /* 0x000000e15ce10220 */ /* 0x001fe20000410000 */
[----:B------:R-:W-:Y:S01]  /*1dd0*/  HADD2.F32 R82, -RZ, R59.H0_H0 ;  /* 0x2000003bff527230 */ /* 0x000fe20000004100 */
[----:B------:R-:W-:Y:S01]  /*1de0*/  @P0 FADD.FTZ R227, -R179, R84 ;  /* 0x00000054b3e30221 */ /* 0x000fe20000010100 */
[----:B------:R-:W0:Y:S01]  /*1df0*/  @P0 MUFU.RCP R92, R83 ;  /* 0x00000053005c0308 */ /* 0x000e220000001000 */
[----:B------:R-:W-:-:S02]  /*1e00*/  FADD.FTZ R15, R229, R15 ;  /* 0x0000000fe50f7221 */ /* 0x000fc40000010000 */
[----:B------:R-:W-:Y:S01]  /*1e10*/  FFMA.FTZ R39, R229, R94, R39 ;  /* 0x0000005ee5277223 */ /* 0x000fe20000010027 */
[----:B------:R-:W-:Y:S01]  /*1e20*/  HADD2.F32 R240, -RZ, R89.H1_H1 ;  /* 0x30000059fff07230 */ /* 0x000fe20000004100 */
[----:B------:R-:W-:Y:S01]  /*1e30*/  @P0 FADD.FTZ R229, -R176, R87 ;  /* 0x00000057b0e50221 */ /* 0x000fe20000010100 */
[----:B------:R-:W-:Y:S01]  /*1e40*/  HADD2.F32 R81, -RZ, R58.H1_H1 ;  /* 0x3000003aff517230 */ /* 0x000fe20000004100 */
[----:B-1----:R-:W-:Y:S02]  /*1e50*/  @P0 FMUL.FTZ R227, R227, R232 ;  /* 0x000000e8e3e30220 */ /* 0x002fe40000410000 */
[----:B------:R-:W-:Y:S01]  /*1e60*/  FMUL.FTZ R223, R223, R86 ;  /* 0x00000056dfdf7220 */ /* 0x000fe20000410000 */
[----:B------:R-:W1:Y:S01]  /*1e70*/  @P0 MUFU.RCP R232, R82 ;  /* 0x0000005200e80308 */ /* 0x000e620000001000 */
[C---:B------:R-:W-:Y:S02]  /*1e80*/  FADD.FTZ R21, R86.reuse, R21 ;  /* 0x0000001556157221 */ /* 0x040fe40000010000 */
[----:B------:R-:W-:Y:S01]  /*1e90*/  FFMA.FTZ R45, R86, R218, R45 ;  /* 0x000000da562d7223 */ /* 0x000fe2000001002d */
[----:B------:R-:W-:Y:S01]  /*1ea0*/  HADD2.F32 R86, -RZ, R88.H0_H0 ;  /* 0x20000058ff567230 */ /* 0x000fe20000004100 */
[----:B--2---:R-:W-:Y:S01]  /*1eb0*/  @P0 FMUL.FTZ R229, R229, R236 ;  /* 0x000000ece5e50220 */ /* 0x004fe20000410000 */
[----:B------:R-:W-:Y:S01]  /*1ec0*/  HADD2.F32 R236, -RZ, R91.H1_H1 ;  /* 0x3000005bffec7230 */ /* 0x000fe20000004100 */
[----:B------:R-:W-:Y:S01]  /*1ed0*/  @P0 FADD.FTZ R89, -R177, R240 ;  /* 0x000000f0b1590221 */ /* 0x000fe20000010100 */
[----:B------:R-:W2:Y:S01]  /*1ee0*/  @P0 MUFU.RCP R238, R81 ;  /* 0x0000005100ee0308 */ /* 0x000ea20000001000 */
[----:B------:R-:W-:Y:S01]  /*1ef0*/  @P0 FADD.FTZ R88, -R180, R86 ;  /* 0x00000056b4580221 */ /* 0x000fe20000010100 */
[----:B------:R-:W-:Y:S01]  /*1f00*/  HADD2.F32 R235, -RZ, R91.H0_H0 ;  /* 0x2000005bffeb7230 */ /* 0x000fe20000004100 */
[----:B------:R-:W-:-:S02]  /*1f10*/  @!P0 FADD.FTZ R86, R86, -R219 ;  /* 0x800000db56568221 */ /* 0x000fc40000010000 */
[----:B----4-:R-:W-:Y:S01]  /*1f20*/  @P0 FMUL.FTZ R89, R89, R234 ;  /* 0x000000ea59590220 */ /* 0x010fe20000410000 */
[----:B------:R-:W-:Y:S01]  /*1f30*/  HADD2.F32 R234, -RZ, R90.H1_H1 ;  /* 0x3000005affea7230 */ /* 0x000fe20000004100 */
[----:B------:R-:W-:Y:S02]  /*1f40*/  @P0 FADD.FTZ R91, -R173, R236 ;  /* 0x000000ecad5b0221 */ /* 0x000fe40000010100 */
[----:B------:R-:W-:Y:S02]  /*1f50*/  @!P0 FADD.FTZ R90, R240, -R219 ;  /* 0x800000dbf05a8221 */ /* 0x000fe40000010000 */
[----:B------:R-:W-:Y:S02]  /*1f60*/  @P0 FMUL.FTZ R88, R88, R233 ;  /* 0x000000e958580220 */ /* 0x000fe40000410000 */
[----:B------:R-:W-:Y:S02]  /*1f70*/  FMUL.FTZ R222, R222, R231 ;  /* 0x000000e7dede7220 */ /* 0x000fe40000410000 */
[----:B------:R-:W-:-:S02]  /*1f80*/  FADD.FTZ R16, R231, R16 ;  /* 0x00000010e7107221 */ /* 0x000fc40000010000 */
[----:B------:R-:W-:Y:S02]  /*1f90*/  FFMA.FTZ R40, R231, R93, R40 ;  /* 0x0000005de7287223 */ /* 0x000fe40000010028 */
[----:B------:R-:W-:Y:S02]  /*1fa0*/  @!P0 FMUL.FTZ R88, R181, R86 ;  /* 0x00000056b5588220 */ /* 0x000fe40000410000 */
[----:B0-----:R-:W-:Y:S02]  /*1fb0*/  @P0 FMUL.FTZ R91, R91, R92 ;  /* 0x0000005c5b5b0220 */ /* 0x001fe40000410000 */
[----:B------:R-:W-:Y:S02]  /*1fc0*/  @P0 FADD.FTZ R231, -R174, R235 ;  /* 0x000000ebaee70221 */ /* 0x000fe40000010100 */
[----:B------:R-:W-:Y:S02]  /*1fd0*/  @!P0 FADD.FTZ R86, R85, -R219 ;  /* 0x800000db55568221 */ /* 0x000fe40000010000 */
[----:B------:R-:W-:Y:S01]  /*1fe0*/  @!P0 FADD.FTZ R92, R236, -R219 ;  /* 0x800000dbec5c8221 */ /* 0x000fe20000010000 */
[----:B------:R-:W-:Y:S01]  /*1ff0*/  HADD2.F32 R241, -RZ, R72.H0_H0 ;  /* 0x20000048fff17230 */ /* 0x000fe20000004100 */
[----:B------:R-:W-:-:S02]  /*2000*/  @!P0 FADD.FTZ R84, R84, -R219 ;  /* 0x800000db54548221 */ /* 0x000fc40000010000 */
[----:B------:R-:W-:Y:S02]  /*2010*/  @!P0 FMUL.FTZ R89, R181, R90 ;  /* 0x0000005ab5598220 */ /* 0x000fe40000410000 */
[----:B------:R-:W-:Y:S02]  /*2020*/  @!P0 FADD.FTZ R90, R235, -R219 ;  /* 0x800000dbeb5a8221 */ /* 0x000fe40000010000 */
[----:B------:R-:W-:Y:S02]  /*2030*/  @P0 FADD.FTZ R233, -R175, R234 ;  /* 0x000000eaafe90221 */ /* 0x000fe40000010100 */
[----:B-1----:R-:W-:Y:S01]  /*2040*/  @P0 FMUL.FTZ R231, R231, R232 ;  /* 0x000000e8e7e70220 */ /* 0x002fe20000410000 */
[----:B------:R-:W-:Y:S01]  /*2050*/  HADD2.F32 R232, -RZ, R103.H1_H1 ;  /* 0x30000067ffe87230 */ /* 0x000fe20000004100 */
[C---:B------:R-:W-:Y:S02]  /*2060*/  @!P0 FMUL.FTZ R225, R181.reuse, R86 ;  /* 0x00000056b5e18220 */ /* 0x040fe40000410000 */
[----:B------:R-:W-:Y:S01]  /*2070*/  @!P0 FMUL.FTZ R91, R181, R92 ;  /* 0x0000005cb55b8220 */ /* 0x000fe20000410000 */
[----:B------:R-:W-:Y:S01]  /*2080*/  HADD2.F32 R92, -RZ, R103.H0_H0 ;  /* 0x20000067ff5c7230 */ /* 0x000fe20000004100 */
[----:B------:R-:W-:Y:S01]  /*2090*/  @!P0 FMUL.FTZ R227, R181, R84 ;  /* 0x00000054b5e38220 */ /* 0x000fe20000410000 */
[----:B------:R-:W0:Y:S01]  /*20a0*/  @P0 MUFU.RCP R103, R241 ;  /* 0x000000f100670308 */ /* 0x000e220000001000 */
[----:B------:R-:W-:-:S02]  /*20b0*/  @!P0 FADD.FTZ R86, R234, -R219 ;  /* 0x800000dbea568221 */ /* 0x000fc40000010000 */
[----:B------:R-:W-:Y:S02]  /*20c0*/  @!P0 FADD.FTZ R84, R87, -R219 ;  /* 0x800000db57548221 */ /* 0x000fe40000010000 */
[----:B------:R-:W-:Y:S01]  /*20d0*/  @!P0 FMUL.FTZ R231, R181, R90 ;  /* 0x0000005ab5e78220 */ /* 0x000fe20000410000 */
[----:B------:R-:W-:Y:S01]  /*20e0*/  HADD2.F32 R90, -RZ, R102.H1_H1 ;  /* 0x30000066ff5a7230 */ /* 0x000fe20000004100 */
[----:B--2---:R-:W-:Y:S02]  /*20f0*/  @P0 FMUL.FTZ R233, R233, R238 ;  /* 0x000000eee9e90220 */ /* 0x004fe40000410000 */
[C---:B------:R-:W-:Y:S01]  /*2100*/  @!P0 FMUL.FTZ R233, R181.reuse, R86 ;  /* 0x00000056b5e98220 */ /* 0x040fe20000410000 */
[--C-:B------:R-:W-:Y:S01]  /*2110*/  HADD2.F32 R86, -RZ, R101.reuse.H1_H1 ;  /* 0x30000065ff567230 */ /* 0x100fe20000004100 */
[----:B------:R-:W-:Y:S01]  /*2120*/  @!P0 FMUL.FTZ R229, R181, R84 ;  /* 0x00000054b5e58220 */ /* 0x000fe20000410000 */
[----:B------:R-:W-:Y:S02]  /*2130*/  HADD2.F32 R84, -RZ, R100.H0_H0 ;  /* 0x20000064ff547230 */ /* 0x000fe40000004100 */
[----:B------:R-:W-:Y:S01]  /*2140*/  HADD2.F32 R87, -RZ, R102.H0_H0 ;  /* 0x20000066ff577230 */ /* 0x000fe20000004100 */
[----:B------:R-:W-:Y:S01]  /*2150*/  FMUL.FTZ R102, R81, R90 ;  /* 0x0000005a51667220 */ /* 0x000fe20000410000 */
[----:B------:R-:W-:Y:S01]  /*2160*/  HADD2.F32 R81, -RZ, R52.H0_H0 ;  /* 0x20000034ff517230 */ /* 0x000fe20000004100 */
[C---:B------:R-:W-:Y:S01]  /*2170*/  FADD.FTZ R127, R90.reuse, R127 ;  /* 0x0000007f5a7f7221 */ /* 0x040fe20000010000 */
[----:B------:R-:W-:Y:S01]  /*2180*/  HADD2.F32 R243, -RZ, R74.H0_H0 ;  /* 0x2000004afff37230 */ /* 0x000fe20000004100 */
[----:B------:R-:W-:Y:S01]  /*2190*/  FFMA.FTZ R128, R90, R233, R128 ;  /* 0x000000e95a807223 */ /* 0x000fe20000010080 */
[----:B------:R-:W-:Y:S01]  /*21a0*/  HADD2.F32 R240, -RZ, R72.H1_H1 ;  /* 0x30000048fff07230 */ /* 0x000fe20000004100 */
[----:B------:R-:W-:Y:S01]  /*21b0*/  FMUL.FTZ R226, R226, R86 ;  /* 0x00000056e2e27220 */ /* 0x000fe20000410000 */
[----:B------:R-:W-:Y:S01]  /*21c0*/  HADD2.F32 R85, -RZ, R101.H0_H0 ;  /* 0x20000065ff557230 */ /* 0x000fe20000004100 */
[C---:B------:R-:W-:Y:S01]  /*21d0*/  FADD.FTZ R131, R86.reuse, R131 ;  /* 0x0000008356837221 */ /* 0x040fe20000010000 */
[----:B------:R-:W-:Y:S01]  /*21e0*/  HADD2.F32 R100, -RZ, R100.H1_H1 ;  /* 0x30000064ff647230 */ /* 0x000fe20000004100 */
[----:B------:R-:W-:Y:S01]  /*21f0*/  FFMA.FTZ R132, R86, R89, R132 ;  /* 0x0000005956847223 */ /* 0x000fe20000010084 */
[--C-:B------:R-:W-:Y:S01]  /*2200*/  HADD2.F32 R86, -RZ, R53.reuse.H1_H1 ;  /* 0x30000035ff567230 */ /* 0x100fe20000004100 */
[----:B------:R-:W-:Y:S01]  /*2210*/  FMUL.FTZ R90, R83, R232 ;  /* 0x000000e8535a7220 */ /* 0x000fe20000410000 */
[----:B------:R-:W-:Y:S01]  /*2220*/  HADD2.F32 R83, -RZ, R53.H0_H0 ;  /* 0x20000035ff537230 */ /* 0x000fe20000004100 */
[----:B------:R-:W-:Y:S01]  /*2230*/  FMUL.FTZ R101, R80, R84 ;  /* 0x0000005450657220 */ /* 0x000fe20000410000 */
[----:B------:R-:W1:Y:S01]  /*2240*/  @P0 MUFU.RCP R53, R243 ;  /* 0x000000f300350308 */ /* 0x000e620000001000 */
[----:B------:R-:W-:-:S02]  /*2250*/  FADD.FTZ R137, R84, R137 ;  /* 0x0000008954897221 */ /* 0x000fc40000010000 */
[----:B------:R-:W-:Y:S01]  /*2260*/  FFMA.FTZ R139, R84, R88, R139 ;  /* 0x00000058548b7223 */ /* 0x000fe2000001008b */
[----:B------:R-:W-:Y:S01]  /*2270*/  HADD2.F32 R84, -RZ, R52.H1_H1 ;  /* 0x30000034ff547230 */ /* 0x000fe20000004100 */
[----:B------:R-:W-:Y:S01]  /*2280*/  @P0 FADD.FTZ R52, -R148, R81 ;  /* 0x0000005194340221 */ /* 0x000fe20000010100 */
[--C-:B------:R-:W-:Y:S02]  /*2290*/  HADD2.F32 R239, -RZ, R73.reuse.H0_H0 ;  /* 0x20000049ffef7230 */ /* 0x100fe40000004100 */
[----:B------:R-:W2:Y:S01]  /*22a0*/  @P0 MUFU.RCP R80, R240 ;  /* 0x000000f000500308 */ /* 0x000ea20000001000 */
[----:B------:R-:W-:Y:S01]  /*22b0*/  HADD2.F32 R242, -RZ, R73.H1_H1 ;  /* 0x30000049fff27230 */ /* 0x000fe20000004100 */
[----:B------:R-:W-:Y:S02]  /*22c0*/  FMUL.FTZ R230, R230, R100 ;  /* 0x00000064e6e67220 */ /* 0x000fe40000410000 */
[C---:B------:R-:W-:Y:S02]  /*22d0*/  FADD.FTZ R135, R100.reuse, R135 ;  /* 0x0000008764877221 */ /* 0x040fe40000010000 */
[----:B------:R-:W-:-:S02]  /*22e0*/  FFMA.FTZ R136, R100, R227, R136 ;  /* 0x000000e364887223 */ /* 0x000fc40000010088 */
[C---:B------:R-:W-:Y:S02]  /*22f0*/  FADD.FTZ R123, R232.reuse, R123 ;  /* 0x0000007be87b7221 */ /* 0x040fe40000010000 */
[----:B------:R-:W-:Y:S02]  /*2300*/  FFMA.FTZ R124, R232, R91, R124 ;  /* 0x0000005be87c7223 */ /* 0x000fe4000001007c */
[----:B------:R-:W-:Y:S02]  /*2310*/  FMUL.FTZ R228, R228, R85 ;  /* 0x00000055e4e47220 */ /* 0x000fe40000410000 */
[C---:B------:R-:W-:Y:S02]  /*2320*/  FADD.FTZ R133, R85.reuse, R133 ;  /* 0x0000008555857221 */ /* 0x040fe40000010000 */
[----:B------:R-:W-:Y:S02]  /*2330*/  FFMA.FTZ R134, R85, R225, R134 ;  /* 0x000000e155867223 */ /* 0x000fe40000010086 */
[----:B------:R-:W-:Y:S01]  /*2340*/  FMUL.FTZ R100, R82, R92 ;  /* 0x0000005c52647220 */ /* 0x000fe20000410000 */
[----:B------:R-:W4:Y:S01]  /*2350*/  @P0 MUFU.RCP R85, R239 ;  /* 0x000000ef00550308 */ /* 0x000f220000001000 */
[----:B0-----:R-:W-:-:S02]  /*2360*/  @P0 FMUL.FTZ R232, R52, R103 ;  /* 0x0000006734e80220 */ /* 0x001fc40000410000 */
[----:B------:R-:W-:Y:S01]  /*2370*/  @!P0 FADD.FTZ R52, R81, -R219 ;  /* 0x800000db51348221 */ /* 0x000fe20000010000 */
[----:B------:R-:W-:-:S04]  /*2380*/  HADD2.F32 R81, -RZ, R54.H0_H0 ;  /* 0x20000036ff517230 */ /* 0x000fc80000004100 */
[----:B------:R-:W0:Y:S01]  /*2390*/  @P0 MUFU.RCP R82, R242 ;  /* 0x000000f200520308 */ /* 0x000e220000001000 */
[----:B------:R-:W-:Y:S01]  /*23a0*/  @P0 FADD.FTZ R234, -R144, R81 ;  /* 0x0000005190ea0221 */ /* 0x000fe20000010100 */
[----:B------:R-:W-:Y:S01]  /*23b0*/  HADD2.F32 R245, -RZ, R75.H0_H0 ;  /* 0x2000004bfff57230 */ /* 0x000fe20000004100 */
[----:B------:R-:W-:Y:S02]  /*23c0*/  @P0 FADD.FTZ R235, -R147, R84 ;  /* 0x0000005493eb0221 */ /* 0x000fe40000010100 */
[----:B------:R-:W-:Y:S02]  /*23d0*/  @!P0 FMUL.FTZ R232, R181, R52 ;  /* 0x00000034b5e88220 */ /* 0x000fe40000410000 */
[----:B------:R-:W-:Y:S02]  /*23e0*/  @!P0 FADD.FTZ R52, R84, -R219 ;  /* 0x800000db54348221 */ /* 0x000fe40000010000 */
[----:B-1----:R-:W-:Y:S02]  /*23f0*/  @P0 FMUL.FTZ R234, R234, R53 ;  /* 0x00000035eaea0220 */ /* 0x002fe40000410000 */
[----:B--2---:R-:W-:Y:S01]  /*2400*/  @P0 FMUL.FTZ R235, R235, R80 ;  /* 0x00000050ebeb0220 */ /* 0x004fe20000410000 */
[----:B------:R-:W1:Y:S01]  /*2410*/  @P0 MUFU.RCP R53, R245 ;  /* 0x000000f500350308 */ /* 0x000e620000001000 */
[----:B------:R-:W-:-:S02]  /*2420*/  @P0 FADD.FTZ R236, -R146, R83 ;  /* 0x0000005392ec0221 */ /* 0x000fc40000010100 */
[----:B------:R-:W-:Y:S02]  /*2430*/  @P0 FADD.FTZ R103, -R145, R86 ;  /* 0x0000005691670221 */ /* 0x000fe40000010100 */
[----:B------:R-:W-:Y:S02]  /*2440*/  @!P0 FMUL.FTZ R235, R181, R52 ;  /* 0x00000034b5eb8220 */ /* 0x000fe40000410000 */
[----:B------:R-:W-:Y:S02]  /*2450*/  @!P0 FADD.FTZ R52, R83, -R219 ;  /* 0x800000db53348221 */ /* 0x000fe40000010000 */
[----:B------:R-:W-:Y:S02]  /*2460*/  @!P0 FADD.FTZ R80, R86, -R219 ;  /* 0x800000db56508221 */ /* 0x000fe40000010000 */
[----:B----4-:R-:W-:Y:S02]  /*2470*/  @P0 FMUL.FTZ R236, R236, R85 ;  /* 0x00000055ecec0220 */ /* 0x010fe40000410000 */
[----:B0-----:R-:W-:-:S02]  /*2480*/  @P0 FMUL.FTZ R103, R103, R82 ;  /* 0x0000005267670220 */ /* 0x001fc40000410000 */
[----:B------:R-:W-:Y:S02]  /*2490*/  @!P0 FMUL.FTZ R236, R181, R52 ;  /* 0x00000034b5ec8220 */ /* 0x000fe40000410000 */
[----:B------:R-:W-:Y:S01]  /*24a0*/  @!P0 FMUL.FTZ R103, R181, R80 ;  /* 0x00000050b5678220 */ /* 0x000fe20000410000 */
[----:B------:R-:W-:Y:S01]  /*24b0*/  HADD2.F32 R80, -RZ, R55.H0_H0 ;  /* 0x20000037ff507230 */ /* 0x000fe20000004100 */
[----:B------:R-:W-:-:S04]  /*24c0*/  @!P0 FADD.FTZ R52, R81, -R219 ;  /* 0x800000db51348221 */ /* 0x000fc80000010000 */
[----:B------:R-:W-:Y:S01]  /*24d0*/  @!P0 FMUL.FTZ R234, R181, R52 ;  /* 0x00000034b5ea8220 */ /* 0x000fe20000410000 */
[----:B---3--:R-:W-:Y:S01]  /*24e0*/  HADD2.F32 R52, -RZ, R76.H0_H0 ;  /* 0x2000004cff347230 */ /* 0x008fe20000004100 */
[----:B------:R-:W-:-:S04]  /*24f0*/  @P0 FADD.FTZ R238, -R142, R80 ;  /* 0x000000508eee0221 */ /* 0x000fc80000010100 */
[----:B-1----:R-:W-:Y:S01]  /*2500*/  @P0 FMUL.FTZ R238, R238, R53 ;  /* 0x00000035eeee0220 */ /* 0x002fe20000410000 */
[----:B------:R-:W-:Y:S01]  /*2510*/  HADD2.F32 R53, -RZ, R76.H1_H1 ;  /* 0x3000004cff357230 */ /* 0x000fe20000004100 */
[----:B------:R-:W-:Y:S02]  /*2520*/  FMUL.FTZ R241, R241, R52 ;  /* 0x00000034f1f17220 */ /* 0x000fe40000410000 */
[C---:B------:R-:W-:Y:S02]  /*2530*/  FADD.FTZ R13, R52.reuse, R13 ;  /* 0x0000000d340d7221 */ /* 0x040fe40000010000 */
[----:B------:R-:W-:Y:S01]  /*2540*/  FFMA.FTZ R37, R52, R232, R37 ;  /* 0x000000e834257223 */ /* 0x000fe20000010025 */
[----:B------:R-:W-:Y:S01]  /*2550*/  HADD2.F32 R52, -RZ, R77.H0_H0 ;  /* 0x2000004dff347230 */ /* 0x000fe20000004100 */
[----:B------:R-:W-:Y:S02]  /*2560*/  FMUL.FTZ R240, R240, R53 ;  /* 0x00000035f0f07220 */ /* 0x000fe40000410000 */
[----:B------:R-:W-:-:S02]  /*2570*/  FADD.FTZ R14, R53, R14 ;  /* 0x0000000e350e7221 */ /* 0x000fc40000010000 */
[----:B------:R-:W-:Y:S02]  /*2580*/  FFMA.FTZ R38, R53, R235, R38 ;  /* 0x000000eb35267223 */ /* 0x000fe40000010026 */
[----:B------:R-:W-:Y:S02]  /*2590*/  FMUL.FTZ R239, R239, R52 ;  /* 0x00000034efef7220 */ /* 0x000fe40000410000 */
[C---:B------:R-:W-:Y:S02]  /*25a0*/  FADD.FTZ R11, R52.reuse, R11 ;  /* 0x0000000b340b7221 */ /* 0x040fe40000010000 */
[----:B------:R-:W-:Y:S02]  /*25b0*/  FFMA.FTZ R35, R52, R236, R35 ;  /* 0x000000ec34237223 */ /* 0x000fe40000010023 */
[----:B------:R-:W-:Y:S02]  /*25c0*/  FADD.FTZ R53, RZ, R101 ;  /* 0x00000065ff357221 */ /* 0x000fe40000010000 */
[----:B------:R-:W-:-:S02]  /*25d0*/  FFMA.FTZ R52, R101, R88, RZ ;  /* 0x0000005865347223 */ /* 0x000fc400000100ff */
[----:B------:R-:W-:Y:S02]  /*25e0*/  FADD.FTZ R53, R53, R230 ;  /* 0x000000e635357221 */ /* 0x000fe40000010000 */
[----:B------:R-:W-:Y:S02]  /*25f0*/  FFMA.FTZ R52, R230, R227, R52 ;  /* 0x000000e3e6347223 */ /* 0x000fe40000010034 */
[----:B------:R-:W-:Y:S02]  /*2600*/  FADD.FTZ R53, R53, R228 ;  /* 0x000000e435357221 */ /* 0x000fe40000010000 */
[----:B------:R-:W-:Y:S02]  /*2610*/  FFMA.FTZ R52, R228, R225, R52 ;  /* 0x000000e1e4347223 */ /* 0x000fe40000010034 */
        /* <DEDUP_REMOVED lines=13> */
[----:B------:R-:W-:Y:S01]  /*26f0*/  FADD.FTZ R53, R53, R194 ;  /* 0x000000c235357221 */ /* 0x000fe20000010000 */
[----:B------:R-:W-:Y:S01]  /*2700*/  HADD2.F32 R244, -RZ, R74.H1_H1 ;  /* 0x3000004afff47230 */ /* 0x000fe20000004100 */
[----:B------:R-:W-:-:S02]  /*2710*/  FFMA.FTZ R52, R194, R195, R52 ;  /* 0x000000c3c2347223 */ /* 0x000fc40000010034 */
[----:B------:R-:W-:Y:S01]  /*2720*/  FADD.FTZ R53, R53, R192 ;  /* 0x000000c035357221 */ /* 0x000fe20000010000 */
[----:B------:R-:W0:Y:S01]  /*2730*/  @P0 MUFU.RCP R84, R244 ;  /* 0x000000f400540308 */ /* 0x000e220000001000 */
[----:B------:R-:W-:Y:S02]  /*2740*/  FFMA.FTZ R52, R192, R193, R52 ;  /* 0x000000c1c0347223 */ /* 0x000fe40000010034 */
[----:B------:R-:W-:Y:S02]  /*2750*/  FADD.FTZ R53, R53, R190 ;  /* 0x000000be35357221 */ /* 0x000fe40000010000 */
[----:B------:R-:W-:Y:S01]  /*2760*/  FFMA.FTZ R52, R190, R191, R52 ;  /* 0x000000bfbe347223 */ /* 0x000fe20000010034 */
[----:B------:R-:W-:Y:S01]  /*2770*/  HADD2.F32 R54, -RZ, R54.H1_H1 ;  /* 0x30000036ff367230 */ /* 0x000fe20000004100 */
[----:B------:R-:W-:Y:S02]  /*2780*/  FADD.FTZ R53, R53, R188 ;  /* 0x000000bc35357221 */ /* 0x000fe40000010000 */
[----:B------:R-:W-:-:S02]  /*2790*/  FFMA.FTZ R52, R188, R189, R52 ;  /* 0x000000bdbc347223 */ /* 0x000fc40000010034 */
[----:B------:R-:W-:Y:S02]  /*27a0*/  FADD.FTZ R53, R53, R186 ;  /* 0x000000ba35357221 */ /* 0x000fe40000010000 */
[----:B------:R-:W-:Y:S02]  /*27b0*/  FFMA.FTZ R52, R186, R187, R52 ;  /* 0x000000bbba347223 */ /* 0x000fe40000010034 */
[----:B------:R-:W-:Y:S02]  /*27c0*/  @P0 FADD.FTZ R237, -R143, R54 ;  /* 0x000000368fed0221 */ /* 0x000fe40000010100 */
[----:B------:R-:W-:Y:S02]  /*27d0*/  @!P0 FADD.FTZ R54, R54, -R219 ;  /* 0x800000db36368221 */ /* 0x000fe40000010000 */
[----:B------:R-:W-:Y:S02]  /*27e0*/  FADD.FTZ R53, R53, R184 ;  /* 0x000000b835357221 */ /* 0x000fe40000010000 */
[----:B------:R-:W-:-:S02]  /*27f0*/  FFMA.FTZ R52, R184, R185, R52 ;  /* 0x000000b9b8347223 */ /* 0x000fc40000010034 */
[----:B0-----:R-:W-:Y:S02]  /*2800*/  @P0 FMUL.FTZ R237, R237, R84 ;  /* 0x00000054eded0220 */ /* 0x001fe40000410000 */
[----:B------:R-:W-:Y:S02]  /*2810*/  @!P0 FMUL.FTZ R237, R181, R54 ;  /* 0x00000036b5ed8220 */ /* 0x000fe40000410000 */
[----:B------:R-:W-:Y:S02]  /*2820*/  FADD.FTZ R54, R53, R182 ;  /* 0x000000b635367221 */ /* 0x000fe40000010000 */
[----:B------:R-:W-:Y:S02]  /*2830*/  FFMA.FTZ R52, R182, R183, R52 ;  /* 0x000000b7b6347223 */ /* 0x000fe40000010034 */
[----:B------:R-:W-:Y:S02]  /*2840*/  FADD.FTZ R53, R54, R213 ;  /* 0x000000d536357221 */ /* 0x000fe40000010000 */
[----:B------:R-:W-:-:S02]  /*2850*/  FFMA.FTZ R52, R213, R204, R52 ;  /* 0x000000ccd5347223 */ /* 0x000fc40000010034 */
[----:B------:R-:W-:Y:S02]  /*2860*/  FADD.FTZ R54, R53, R212 ;  /* 0x000000d435367221 */ /* 0x000fe40000010000 */
[----:B------:R-:W-:Y:S02]  /*2870*/  FFMA.FTZ R52, R212, R205, R52 ;  /* 0x000000cdd4347223 */ /* 0x000fe40000010034 */
        /* <DEDUP_REMOVED lines=20> */
[C---:B------:R-:W-:Y:S02]  /*29c0*/  FADD.FTZ R125, R92.reuse, R125 ;  /* 0x0000007d5c7d7221 */ /* 0x040fe40000010000 */
[----:B------:R-:W-:Y:S01]  /*29d0*/  FFMA.FTZ R126, R92, R231, R126 ;  /* 0x000000e75c7e7223 */ /* 0x000fe2000001007e */
[----:B------:R-:W-:Y:S01]  /*29e0*/  HADD2.F32 R92, -RZ, R55.H1_H1 ;  /* 0x30000037ff5c7230 */ /* 0x000fe20000004100 */
[----:B------:R-:W-:-:S02]  /*29f0*/  FADD.FTZ R55, R54, R99 ;  /* 0x0000006336377221 */ /* 0x000fc40000010000 */
[----:B------:R-:W-:Y:S02]  /*2a00*/  FFMA.FTZ R54, R99, R214, R53 ;  /* 0x000000d663367223 */ /* 0x000fe40000010035 */
[----:B------:R-:W-:Y:S02]  /*2a10*/  FADD.FTZ R76, R55, R96 ;  /* 0x00000060374c7221 */ /* 0x000fe40000010000 */
[----:B------:R-:W-:Y:S02]  /*2a20*/  FFMA.FTZ R54, R96, R95, R54 ;  /* 0x0000005f60367223 */ /* 0x000fe40000010036 */
[----:B------:R-:W-:Y:S01]  /*2a30*/  FADD.FTZ R55, R76, R97 ;  /* 0x000000614c377221 */ /* 0x000fe20000010000 */
[----:B------:R-:W-:Y:S01]  /*2a40*/  HADD2.F32 R53, -RZ, R78.H1_H1 ;  /* 0x3000004eff357230 */ /* 0x000fe20000004100 */
[----:B------:R-:W-:Y:S02]  /*2a50*/  FFMA.FTZ R54, R97, R94, R54 ;  /* 0x0000005e61367223 */ /* 0x000fe40000010036 */
[----:B------:R-:W-:-:S02]  /*2a60*/  FADD.FTZ R76, R55, R222 ;  /* 0x000000de374c7221 */ /* 0x000fc40000010000 */
[----:B------:R-:W-:Y:S01]  /*2a70*/  FFMA.FTZ R54, R222, R93, R54 ;  /* 0x0000005dde367223 */ /* 0x000fe20000010036 */
[----:B------:R-:W-:Y:S01]  /*2a80*/  HADD2.F32 R52, -RZ, R78.H0_H0 ;  /* 0x2000004eff347230 */ /* 0x000fe20000004100 */
[----:B------:R-:W-:Y:S02]  /*2a90*/  FMUL.FTZ R244, R244, R53 ;  /* 0x00000035f4f47220 */ /* 0x000fe40000410000 */
[C---:B------:R-:W-:Y:S02]  /*2aa0*/  FADD.FTZ R10, R53.reuse, R10 ;  /* 0x0000000a350a7221 */ /* 0x040fe40000010000 */
[----:B------:R-:W-:Y:S02]  /*2ab0*/  FFMA.FTZ R34, R53, R237, R34 ;  /* 0x000000ed35227223 */ /* 0x000fe40000010022 */
[----:B------:R-:W-:Y:S02]  /*2ac0*/  FADD.FTZ R53, R76, R241 ;  /* 0x000000f14c357221 */ /* 0x000fe40000010000 */
[----:B------:R-:W-:Y:S01]  /*2ad0*/  FFMA.FTZ R54, R241, R232, R54 ;  /* 0x000000e8f1367223 */ /* 0x000fe20000010036 */
[----:B------:R-:W-:Y:S01]  /*2ae0*/  HADD2.F32 R77, -RZ, R77.H1_H1 ;  /* 0x3000004dff4d7230 */ /* 0x000fe20000004100 */
[----:B------:R-:W-:Y:S01]  /*2af0*/  @!P0 FADD.FTZ R80, R80, -R219 ;  /* 0x800000db50508221 */ /* 0x000fe20000010000 */
[----:B------:R-:W-:Y:S01]  /*2b00*/  HADD2.F32 R246, -RZ, R75.H1_H1 ;  /* 0x3000004bfff67230 */ /* 0x000fe20000004100 */
[----:B------:R-:W-:-:S02]  /*2b10*/  FADD.FTZ R76, R53, R240 ;  /* 0x000000f0354c7221 */ /* 0x000fc40000010000 */
[----:B------:R-:W-:Y:S02]  /*2b20*/  FMUL.FTZ R243, R243, R52 ;  /* 0x00000034f3f37220 */ /* 0x000fe40000410000 */
[C---:B------:R-:W-:Y:S02]  /*2b30*/  FADD.FTZ R9, R52.reuse, R9 ;  /* 0x0000000934097221 */ /* 0x040fe40000010000 */
[----:B------:R-:W-:Y:S01]  /*2b40*/  FFMA.FTZ R33, R52, R234, R33 ;  /* 0x000000ea34217223 */ /* 0x000fe20000010021 */
[----:B------:R-:W-:Y:S01]  /*2b50*/  HADD2.F32 R52, -RZ, R79.H0_H0 ;  /* 0x2000004fff347230 */ /* 0x000fe20000004100 */
[----:B------:R-:W-:Y:S01]  /*2b60*/  FFMA.FTZ R54, R240, R235, R54 ;  /* 0x000000ebf0367223 */ /* 0x000fe20000010036 */
[----:B------:R-:W0:Y:S01]  /*2b70*/  @P0 MUFU.RCP R86, R246 ;  /* 0x000000f600560308 */ /* 0x000e220000001000 */
[----:B------:R-:W-:Y:S02]  /*2b80*/  @!P0 FMUL.FTZ R238, R181, R80 ;  /* 0x00000050b5ee8220 */ /* 0x000fe40000410000 */
[----:B------:R-:W-:-:S02]  /*2b90*/  FMUL.FTZ R242, R242, R77 ;  /* 0x0000004df2f27220 */ /* 0x000fc40000410000 */
[----:B------:R-:W-:Y:S02]  /*2ba0*/  FADD.FTZ R53, R76, R239 ;  /* 0x000000ef4c357221 */ /* 0x000fe40000010000 */
[----:B------:R-:W-:Y:S02]  /*2bb0*/  FFMA.FTZ R54, R239, R236, R54 ;  /* 0x000000ecef367223 */ /* 0x000fe40000010036 */
[----:B------:R-:W-:Y:S02]  /*2bc0*/  FMUL.FTZ R245, R245, R52 ;  /* 0x00000034f5f57220 */ /* 0x000fe40000410000 */
[C---:B------:R-:W-:Y:S02]  /*2bd0*/  FADD.FTZ R6, R52.reuse, R6 ;  /* 0x0000000634067221 */ /* 0x040fe40000010000 */
[----:B------:R-:W-:Y:S02]  /*2be0*/  FFMA.FTZ R31, R52, R238, R31 ;  /* 0x000000ee341f7223 */ /* 0x000fe4000001001f */
[----:B------:R-:W-:-:S02]  /*2bf0*/  FADD.FTZ R52, R53, R242 ;  /* 0x000000f235347221 */ /* 0x000fc40000010000 */
[----:B------:R-:W-:Y:S01]  /*2c00*/  FFMA.FTZ R54, R242, R103, R54 ;  /* 0x00000067f2367223 */ /* 0x000fe20000010036 */
[----:B------:R-:W-:Y:S01]  /*2c10*/  LOP3.LUT P1, RZ, R138, 0xff, RZ, 0xc0, !PT ;  /* 0x000000ff8aff7812 */ /* 0x000fe2000782c0ff */
[----:B------:R-:W-:Y:S02]  /*2c20*/  FADD.FTZ R53, R52, R243 ;  /* 0x000000f334357221 */ /* 0x000fe40000010000 */
[----:B------:R-:W-:Y:S01]  /*2c30*/  FFMA.FTZ R52, R243, R234, R54 ;  /* 0x000000eaf3347223 */ /* 0x000fe20000010036 */
[----:B------:R-:W-:Y:S01]  /*2c40*/  HADD2.F32 R79, -RZ, R79.H1_H1 ;  /* 0x3000004fff4f7230 */ /* 0x000fe20000004100 */
[----:B------:R-:W-:Y:S01]  /*2c50*/  @!P0 FADD.FTZ R82, R92, -R219 ;  /* 0x800000db5c528221 */ /* 0x000fe20000010000 */
[----:B------:R-:W-:Y:S01]  /*2c60*/  SHF.R.U32.HI R54, RZ, 0x5, R7 ;  /* 0x00000005ff367819 */ /* 0x000fe20000011607 */
[----:B------:R-:W-:Y:S02]  /*2c70*/  @P0 FADD.FTZ R219, -R141, R92 ;  /* 0x0000005c8ddb0221 */ /* 0x000fe40000010100 */
        /* <DEDUP_REMOVED lines=9> */
[C---:B------:R-:W-:Y:S01]  /*2d10*/  FADD.FTZ R12, R77.reuse, R12 ;  /* 0x0000000c4d0c7221 */ /* 0x040fe20000010000 */
[----:B------:R-:W-:Y:S01]  /*2d20*/  @!P1 IADD3 R92, R92, 0x8, RZ ;  /* 0x000000085c5c9810 */ /* 0x000fe20007ffe0ff */
        /* <DEDUP_REMOVED lines=9> */
.L_x_385:
        /* <DEDUP_REMOVED lines=18> */
.L_x_386:
        /* <DEDUP_REMOVED lines=31> */
.L_x_380:
[----:B------:R-:W-:Y:S05]  /*30d0*/  BSYNC B0 ;  /* 0x0000000000007941 */ /* 0x000fea0003800000 */
.L_x_379:
        /* <DEDUP_REMOVED lines=30> */
.L_x_382:
[----:B------:R-:W2:Y:S01]  /*32c0*/  LDG.E.STRONG.GPU R54, [R52.64] ;  /* 0x0000000634367981 */ /* 0x000ea2000c1ef900 */
[----:B------:R-:W-:Y:S01]  /*32d0*/  YIELD ;  /* 0x0000000000007946 */ /* 0x000fe20003800000 */
[----:B--2---:R-:W-:Y:S01]  /*32e0*/  ISETP.NE.AND P0, PT, R54, R77, PT ;  /* 0x0000004d3600720c */ /* 0x004fe20003f05270 */
[----:B------:R-:W-:-:S12]  /*32f0*/  CCTL.IVALL ;  /* 0x00000000ff00798f */ /* 0x000fd80002000000 */
[----:B------:R-:W-:Y:S05]  /*3300*/  @P0 BRA `(.L_x_382) ;  /* 0xffffffb000000947 */ /* 0x000fea000383ffff */
.L_x_381:
        /* <DEDUP_REMOVED lines=33> */
[----:B------:R-:W-:Y:S02]  /*3520*/  FMUL.FTZ R52, R53, 2.4414062863797880709e-05 ;  /* 0x37cccccd35347820 */ /* 0x000fe40000410000 */
[----:B------:R-:W-:-:S02]  /*3530*/  FMUL.FTZ R53, R76, 2.4414062863797880709e-05 ;  /* 0x37cccccd4c357820 */ /* 0x000fc40000410000 */
[----:B------:R-:W0:Y:S02]  /*3540*/  S2R R76, SR_CTAID.X ;  /* 0x00000000004c7919 */ /* 0x000e240000002500 */
[C-C-:B------:R-:W-:Y:S02]  /*3550*/  FFMA.FTZ R204, R53.reuse, R204, R52.reuse ;  /* 0x000000cc35cc7223 */ /* 0x140fe40000010034 */
[C-C-:B------:R-:W-:Y:S02]  /*3560*/  FFMA.FTZ R205, R53.reuse, R205, R52.reuse ;  /* 0x000000cd35cd7223 */ /* 0x140fe40000010034 */
[----:B------:R-:W-:Y:S02]  /*3570*/  FFMA.FTZ R89, R53, R89, R52 ;  /* 0x0000005935597223 */ /* 0x000fe40000010034 */
[----:B------:R-:W-:Y:S02]  /*3580*/  FADD.FTZ R204, R213, -R204 ;  /* 0x800000ccd5cc7221 */ /* 0x000fe40000010000 */
[----:B------:R-:W-:-:S02]  /*3590*/  FADD.FTZ R212, R212, -R205 ;  /* 0x800000cdd4d47221 */ /* 0x000fc40000010000 */
[C-C-:B------:R-:W-:Y:S02]  /*35a0*/  FFMA.FTZ R88, R53.reuse, R88, R52.reuse ;  /* 0x0000005835587223 */ /* 0x140fe40000010034 */
[C-C-:B------:R-:W-:Y:S02]  /*35b0*/  FFMA.FTZ R227, R53.reuse, R227, R52.reuse ;  /* 0x000000e335e37223 */ /* 0x140fe40000010034 */
[----:B------:R-:W-:Y:S02]  /*35c0*/  FADD.FTZ R226, R226, -R89 ;  /* 0x80000059e2e27221 */ /* 0x000fe40000010000 */
[C-C-:B------:R-:W-:Y:S02]  /*35d0*/  FFMA.FTZ R193, R53.reuse, R193, R52.reuse ;  /* 0x000000c135c17223 */ /* 0x140fe40000010034 */
[----:B------:R-:W-:Y:S02]  /*35e0*/  FFMA.FTZ R191, R53, R191, R52 ;  /* 0x000000bf35bf7223 */ /* 0x000fe40000010034 */
[C---:B------:R-:W-:Y:S01]  /*35f0*/  FMUL.FTZ R204, R181.reuse, R204 ;  /* 0x000000ccb5cc7220 */ /* 0x040fe20000410000 */
[----:B0-----:R-:W-:Y:S01]  /*3600*/  SHF.L.U32 R76, R76, 0x8, RZ ;  /* 0x000000084c4c7819 */ /* 0x001fe200000006ff */
[----:B------:R-:W-:-:S02]  /*3610*/  FMUL.FTZ R89, R181, R212 ;  /* 0x000000d4b5597220 */ /* 0x000fc40000410000 */
[C-C-:B------:R-:W-:Y:S01]  /*3620*/  FFMA.FTZ R198, R53.reuse, R198, R52.reuse ;  /* 0x000000c635c67223 */ /* 0x140fe20000010034 */
[----:B------:R-:W-:Y:S01]  /*3630*/  LOP3.LUT R80, R76, 0x300, RZ, 0xc0, !PT ;  /* 0x000003004c507812 */ /* 0x000fe200078ec0ff */
[C-C-:B------:R-:W-:Y:S02]  /*3640*/  FFMA.FTZ R199, R53.reuse, R199, R52.reuse ;  /* 0x000000c735c77223 */ /* 0x140fe40000010034 */
[C-C-:B------:R-:W-:Y:S01]  /*3650*/  FFMA.FTZ R233, R53.reuse, R233, R52.reuse ;  /* 0x000000e935e97223 */ /* 0x140fe20000010034 */
[--C-:B------:R-:W-:Y:S01]  /*3660*/  LOP3.LUT R84, R80, 0x1f, R7.reuse, 0xf8, !PT ;  /* 0x0000001f50547812 */ /* 0x100fe200078ef807 */
[----:B------:R-:W-:Y:S01]  /*3670*/  FFMA.FTZ R229, R53, R229, R52 ;  /* 0x000000e535e57223 */ /* 0x000fe20000010034 */
[----:B------:R-:W-:Y:S01]  /*3680*/  F2FP.PACK_AB R80, R89, R204 ;  /* 0x000000cc5950723e */ /* 0x000fe200000000ff */
[----:B------:R-:W-:Y:S01]  /*3690*/  FADD.FTZ R88, R101, -R88 ;  /* 0x8000005865587221 */ /* 0x000fe20000010000 */
[----:B------:R-:W-:Y:S01]  /*36a0*/  LOP3.LUT R89, R84, 0xe0, R7, 0xf8, !PT ;  /* 0x000000e054597812 */ /* 0x000fe200078ef807 */
[----:B------:R-:W-:-:S02]  /*36b0*/  FADD.FTZ R230, R230, -R227 ;  /* 0x800000e3e6e67221 */ /* 0x000fc40000010000 */
[C-C-:B------:R-:W-:Y:S02]  /*36c0*/  FFMA.FTZ R185, R53.reuse, R185, R52.reuse ;  /* 0x000000b935b97223 */ /* 0x140fe40000010034 */
[C-C-:B------:R-:W-:Y:S02]  /*36d0*/  FFMA.FTZ R183, R53.reuse, R183, R52.reuse ;  /* 0x000000b735b77223 */ /* 0x140fe40000010034 */
[C-C-:B------:R-:W-:Y:S02]  /*36e0*/  FFMA.FTZ R95, R53.reuse, R95, R52.reuse ;  /* 0x0000005f355f7223 */ /* 0x140fe40000010034 */
        /* <DEDUP_REMOVED lines=29> */
[----:B------:R-:W-:Y:S02]  /*38c0*/  FFMA.FTZ R53, R53, R219, R52 ;  /* 0x000000db35357223 */ /* 0x000fe40000010034 */
[----:B------:R-:W-:Y:S02]  /*38d0*/  FADD.FTZ R102, R102, -R233 ;  /* 0x800000e966667221 */ /* 0x000fe40000010000 */
[----:B------:R-:W-:Y:S02]  /*38e0*/  FADD.FTZ R224, R224, -R229 ;  /* 0x800000e5e0e07221 */ /* 0x000fe40000010000 */
[----:B------:R-:W-:-:S02]  /*38f0*/  FMUL.FTZ R52, R181, R88 ;  /* 0x00000058b5347220 */ /* 0x000fc40000410000 */
[----:B------:R-:W-:Y:S02]  /*3900*/  FMUL.FTZ R77, R181, R230 ;  /* 0x000000e6b54d7220 */ /* 0x000fe40000410000 */
[----:B------:R-:W-:Y:S02]  /*3910*/  FADD.FTZ R184, R184, -R185 ;  /* 0x800000b9b8b87221 */ /* 0x000fe40000010000 */
[----:B------:R-:W-:Y:S01]  /*3920*/  FADD.FTZ R182, R182, -R183 ;  /* 0x800000b7b6b67221 */ /* 0x000fe20000010000 */
[----:B------:R-:W-:Y:S01]  /*3930*/  F2FP.PACK_AB R52, R77, R52 ;  /* 0x000000344d34723e */ /* 0x000fe200000000ff */
[----:B------:R-:W-:Y:S02]  /*3940*/  FADD.FTZ R96, R96, -R95 ;  /* 0x8000005f60607221 */ /* 0x000fe40000010000 */
[C---:B------:R-:W-:Y:S02]  /*3950*/  FMUL.FTZ R192, R181.reuse, R192 ;  /* 0x000000c0b5c07220 */ /* 0x040fe40000410000 */
[----:B------:R-:W-:-:S02]  /*3960*/  FMUL.FTZ R83, R181, R190 ;  /* 0x000000beb5537220 */ /* 0x000fc40000410000 */
[----:B------:R-:W-:Y:S02]  /*3970*/  FADD.FTZ R94, R97, -R94 ;  /* 0x8000005e615e7221 */ /* 0x000fe40000010000 */
[----:B------:R-:W-:Y:S01]  /*3980*/  FADD.FTZ R222, R222, -R93 ;  /* 0x8000005ddede7221 */ /* 0x000fe20000010000 */
[----:B------:R-:W-:Y:S01]  /*3990*/  F2FP.PACK_AB R77, R83, R192 ;  /* 0x000000c0534d723e */ /* 0x000fe200000000ff */
[C---:B------:R-:W-:Y:S02]  /*39a0*/  FMUL.FTZ R198, R181.reuse, R198 ;  /* 0x000000c6b5c67220 */ /* 0x040fe40000410000 */
[C---:B------:R-:W-:Y:S02]  /*39b0*/  FMUL.FTZ R95, R181.reuse, R206 ;  /* 0x000000ceb55f7220 */ /* 0x040fe40000410000 */
[----:B------:R-:W-:Y:S02]  /*39c0*/  FMUL.FTZ R79, R181, R102 ;  /* 0x00000066b54f7220 */ /* 0x000fe40000410000 */
[----:B------:R-:W-:Y:S01]  /*39d0*/  FADD.FTZ R228, R228, -R225 ;  /* 0x800000e1e4e47221 */ /* 0x000fe20000010000 */
[----:B------:R-:W-:Y:S01]  /*39e0*/  F2FP.PACK_AB R83, R95, R198 ;  /* 0x000000c65f53723e */ /* 0x000fe200000000ff */
[----:B------:R-:W-:Y:S01]  /*39f0*/  FADD.FTZ R100, R100, -R231 ;  /* 0x800000e764647221 */ /* 0x000fe20000010000 */
[----:B------:R-:W-:Y:S01]  /*3a00*/  MOV R95, 0x10 ;  /* 0x00000010005f7802 */ /* 0x000fe20000000f00 */
[----:B------:R-:W-:-:S02]  /*3a10*/  FADD.FTZ R90, R90, -R91 ;  /* 0x8000005b5a5a7221 */ /* 0x000fc40000010000 */
[----:B------:R-:W-:Y:S02]  /*3a20*/  FADD.FTZ R188, R188, -R189 ;  /* 0x800000bdbcbc7221 */ /* 0x000fe40000010000 */
[----:B------:R-:W-:Y:S02]  /*3a30*/  FADD.FTZ R186, R186, -R187 ;  /* 0x800000bbbaba7221 */ /* 0x000fe40000010000 */
[----:B------:R-:W-:Y:S02]  /*3a40*/  FADD.FTZ R214, R99, -R214 ;  /* 0x800000d663d67221 */ /* 0x000fe40000010000 */
[----:B------:R-:W-:Y:S02]  /*3a50*/  FMUL.FTZ R54, R181, R224 ;  /* 0x000000e0b5367220 */ /* 0x000fe40000410000 */
[C---:B------:R-:W-:Y:S01]  /*3a60*/  IMAD R102, R0.reuse, 0x1400, R89 ;  /* 0x0000140000667824 */ /* 0x040fe200078e0259 */
[----:B------:R-:W-:Y:S01]  /*3a70*/  IADD3 R0, R0, c[0x0][0x160], RZ ;  /* 0x0000580000007a10 */ /* 0x000fe20007ffe0ff */
[----:B------:R-:W-:Y:S01]  /*3a80*/  FADD.FTZ R196, R196, -R197 ;  /* 0x800000c5c4c47221 */ /* 0x000fe20000010000 */
[----:B------:R-:W-:Y:S01]  /*3a90*/  F2FP.PACK_AB R54, R79, R54 ;  /* 0x000000364f36723e */ /* 0x000fe200000000ff */
[----:B------:R-:W-:Y:S01]  /*3aa0*/  FADD.FTZ R194, R194, -R195 ;  /* 0x800000c3c2c27221 */ /* 0x000fe20000010000 */
[----:B------:R-:W-:Y:S01]  /*3ab0*/  ISETP.GE.AND P0, PT, R0, c[0x0][0x164], PT ;  /* 0x0000590000007a0c */ /* 0x000fe20003f06270 */
[----:B------:R-:W-:-:S02]  /*3ac0*/  FADD.FTZ R216, R221, -R216 ;  /* 0x800000d8ddd87221 */ /* 0x000fc40000010000 */
[----:B------:R-:W-:Y:S02]  /*3ad0*/  FADD.FTZ R98, R98, -R215 ;  /* 0x800000d762627221 */ /* 0x000fe40000010000 */
[----:B------:R-:W-:Y:S02]  /*3ae0*/  FADD.FTZ R242, R242, -R103 ;  /* 0x80000067f2f27221 */ /* 0x000fe40000010000 */
[C---:B------:R-:W-:Y:S02]  /*3af0*/  FMUL.FTZ R184, R181.reuse, R184 ;  /* 0x000000b8b5b87220 */ /* 0x040fe40000410000 */
[----:B------:R-:W-:Y:S02]  /*3b00*/  FMUL.FTZ R87, R181, R182 ;  /* 0x000000b6b5577220 */ /* 0x000fe40000410000 */
[----:B------:R-:W-:Y:S02]  /*3b10*/  FADD.FTZ R202, R211, -R202 ;  /* 0x800000cad3ca7221 */ /* 0x000fe40000010000 */
[----:B------:R-:W-:Y:S01]  /*3b20*/  FADD.FTZ R210, R210, -R203 ;  /* 0x800000cbd2d27221 */ /* 0x000fe20000010000 */
[----:B------:R-:W-:Y:S01]  /*3b30*/  F2FP.PACK_AB R79, R87, R184 ;  /* 0x000000b8574f723e */ /* 0x000fe200000000ff */
[----:B------:R-:W-:-:S02]  /*3b40*/  FADD.FTZ R200, R209, -R200 ;  /* 0x800000c8d1c87221 */ /* 0x000fc40000010000 */
[----:B------:R-:W-:Y:S02]  /*3b50*/  FADD.FTZ R208, R208, -R201 ;  /* 0x800000c9d0d07221 */ /* 0x000fe40000010000 */
[----:B------:R-:W-:Y:S02]  /*3b60*/  FADD.FTZ R218, R223, -R218 ;  /* 0x800000dadfda7221 */ /* 0x000fe40000010000 */
[----:B------:R-:W-:Y:S02]  /*3b70*/  FADD.FTZ R220, R220, -R217 ;  /* 0x800000d9dcdc7221 */ /* 0x000fe40000010000 */
[C---:B------:R-:W-:Y:S02]  /*3b80*/  FMUL.FTZ R94, R181.reuse, R94 ;  /* 0x0000005eb55e7220 */ /* 0x040fe40000410000 */
[----:B------:R-:W-:Y:S02]  /*3b90*/  FMUL.FTZ R103, R181, R222 ;  /* 0x000000deb5677220 */ /* 0x000fe40000410000 */
[----:B------:R-:W-:-:S02]  /*3ba0*/  FADD.FTZ R232, R241, -R232 ;  /* 0x800000e8f1e87221 */ /* 0x000fc40000010000 */
[----:B------:R-:W-:Y:S01]  /*3bb0*/  FADD.FTZ R240, R240, -R235 ;  /* 0x800000ebf0f07221 */ /* 0x000fe20000010000 */
[----:B------:R-:W-:Y:S01]  /*3bc0*/  F2FP.PACK_AB R87, R103, R94 ;  /* 0x0000005e6757723e */ /* 0x000fe200000000ff */
[----:B------:R-:W-:Y:S01]  /*3bd0*/  FADD.FTZ R236, R239, -R236 ;  /* 0x800000ecefec7221 */ /* 0x000fe20000010000 */
[----:B------:R-:W-:Y:S01]  /*3be0*/  IADD3 R94, R102, 0x1000, RZ ;  /* 0x00001000665e7810 */ /* 0x000fe20007ffe0ff */
[----:B------:R-:W-:Y:S02]  /*3bf0*/  FADD.FTZ R234, R243, -R234 ;  /* 0x800000eaf3ea7221 */ /* 0x000fe40000010000 */
[----:B------:R-:W-:Y:S02]  /*3c00*/  FADD.FTZ R244, R244, -R237 ;  /* 0x800000edf4f47221 */ /* 0x000fe40000010000 */
[----:B------:R-:W-:Y:S02]  /*3c10*/  FADD.FTZ R238, R245, -R238 ;  /* 0x800000eef5ee7221 */ /* 0x000fe40000010000 */
[----:B------:R-:W-:-:S02]  /*3c20*/  FADD.FTZ R246, R246, -R53 ;  /* 0x80000035f6f67221 */ /* 0x000fc40000010000 */
[C---:B------:R-:W-:Y:S02]  /*3c30*/  FMUL.FTZ R53, R181.reuse, R228 ;  /* 0x000000e4b5357220 */ /* 0x040fe40000410000 */
[C---:B------:R-:W-:Y:S02]  /*3c40*/  FMUL.FTZ R226, R181.reuse, R226 ;  /* 0x000000e2b5e27220 */ /* 0x040fe40000410000 */
[C---:B------:R-:W-:Y:S01]  /*3c50*/  FMUL.FTZ R55, R181.reuse, R100 ;  /* 0x00000064b5377220 */ /* 0x040fe20000410000 */
[----:B------:R-:W-:Y:S01]  /*3c60*/  IADD3 R100, R102, 0x400, RZ ;  /* 0x0000040066647810 */ /* 0x000fe20007ffe0ff */
[C---:B------:R-:W-:Y:S01]  /*3c70*/  FMUL.FTZ R90, R181.reuse, R90 ;  /* 0x0000005ab55a7220 */ /* 0x040fe20000410000 */
[----:B------:R-:W-:Y:S01]  /*3c80*/  F2FP.PACK_AB R53, R226, R53 ;  /* 0x00000035e235723e */ /* 0x000fe200000000ff */
[C---:B------:R-:W-:Y:S02]  /*3c90*/  FMUL.FTZ R78, R181.reuse, R188 ;  /* 0x000000bcb54e7220 */ /* 0x040fe40000410000 */
[C---:B------:R-:W-:Y:S01]  /*3ca0*/  FMUL.FTZ R85, R181.reuse, R186 ;  /* 0x000000bab5557220 */ /* 0x040fe20000410000 */
[----:B------:R-:W-:Y:S01]  /*3cb0*/  F2FP.PACK_AB R55, R90, R55 ;  /* 0x000000375a37723e */ /* 0x000fe200000000ff */
[----:B------:R-:W-:-:S02]  /*3cc0*/  FMUL.FTZ R86, R181, R214 ;  /* 0x000000d6b5567220 */ /* 0x000fc40000410000 */
[C---:B------:R-:W-:Y:S01]  /*3cd0*/  FMUL.FTZ R101, R181.reuse, R96 ;  /* 0x00000060b5657220 */ /* 0x040fe20000410000 */
[C---:B------:R-:W-:Y:S01]  /*3ce0*/  IADD3 R96, R102.reuse, 0xc00, RZ ;  /* 0x00000c0066607810 */ /* 0x040fe20007ffe0ff */
[----:B------:R-:W-:Y:S01]  /*3cf0*/  FMUL.FTZ R196, R181, R196 ;  /* 0x000000c4b5c47220 */ /* 0x000fe20000410000 */
[----:B------:R-:W-:Y:S01]  /*3d00*/  F2FP.PACK_AB R78, R85, R78 ;  /* 0x0000004e554e723e */ /* 0x000fe200000000ff */
[----:B------:R-:W-:Y:S01]  /*3d10*/  FMUL.FTZ R81, R181, R194 ;  /* 0x000000c2b5517220 */ /* 0x000fe20000410000 */
[----:B------:R-:W-:Y:S01]  /*3d20*/  F2FP.PACK_AB R86, R101, R86 ;  /* 0x000000566556723e */ /* 0x000fe200000000ff */
[C---:B------:R-:W-:Y:S02]  /*3d30*/  FMUL.FTZ R216, R181.reuse, R216 ;  /* 0x000000d8b5d87220 */ /* 0x040fe40000410000 */
[C---:B------:R-:W-:Y:S01]  /*3d40*/  FMUL.FTZ R99, R181.reuse, R98 ;  /* 0x00000062b5637220 */ /* 0x040fe20000410000 */
[----:B------:R-:W-:Y:S01]  /*3d50*/  IADD3 R98, R102, 0x800, RZ ;  /* 0x0000080066627810 */ /* 0x000fe20007ffe0ff */
[----:B------:R-:W-:Y:S01]  /*3d60*/  FMUL.FTZ R202, R181, R202 ;  /* 0x000000cab5ca7220 */ /* 0x000fe20000410000 */
[----:B------:R-:W-:Y:S01]  /*3d70*/  F2FP.PACK_AB R76, R81, R196 ;  /* 0x000000c4514c723e */ /* 0x000fe200000000ff */
        /* <DEDUP_REMOVED lines=20> */
[----:B------:R-:W-:-:S03]  /*3ec0*/  IMAD.WIDE.U32 R102, R102, R95, c[0x0][0x1d0] ;  /* 0x0000740066667625 */ /* 0x000fc600078e005f */
[----:B------:R-:W-:Y:S01]  /*3ed0*/  F2FP.PACK_AB R91, R181, R238 ;  /* 0x000000eeb55b723e */ /* 0x000fe200000000ff */
        /* <DEDUP_REMOVED lines=11> */
.L_x_383:
        /* <DEDUP_REMOVED lines=80> */
.L_x_376:
        /* <DEDUP_REMOVED lines=37> */
.L_x_377:
[----:B------:R-:W-:Y:S02]  /*46e0*/  MOV R76, R78 ;  /* 0x0000004e004c7202 */ /* 0x000fe40000000f00 */
[----:B------:R-:W-:-:S02]  /*46f0*/  MOV R81, 0x10 ;  /* 0x0000001000517802 */ /* 0x000fc40000000f00 */
[----:B------:R-:W-:Y:S02]  /*4700*/  MOV R82, 0x1f ;  /* 0x0000001f00527802 */ /* 0x000fe40000000f00 */
[----:B------:R-:W-:Y:S02]  /*4710*/  MOV R83, 0xffffffff ;  /* 0xffffffff00537802 */ /* 0x000fe40000000f00 */
[----:B------:R-:W-:Y:S02]  /*4720*/  MOV R52, 0x4740 ;  /* 0x0000474000347802 */ /* 0x000fe40000000f00 */
[----:B------:R-:W-:Y:S05]  /*4730*/  CALL.REL.NOINC `($__internal_27_$__cuda_sm70_shflsync_down_p) ;  /* 0x0000045000007944 */ /* 0x000fea0003c00000 */
[----:B-1----:R-:W-:Y:S01]  /*4740*/  MOV R55, R82 ;  /* 0x0000005200377202 */ /* 0x002fe20000000f00 */
[----:B0-----:R-:W-:Y:S05]  /*4750*/  BRA `(.L_x_385) ;  /* 0xffffe66000007947 */ /* 0x001fea000383ffff */
.L_x_378:
[----:B------:R-:W-:Y:S01]  /*4760*/  HFMA2.MMA R81, -RZ, RZ, 0, 9.5367431640625e-07 ;  /* 0x00000010ff517435 */ /* 0x000fe200000001ff */
[----:B------:R-:W-:Y:S02]  /*4770*/  MOV R76, R77 ;  /* 0x0000004d004c7202 */ /* 0x000fe40000000f00 */
[----:B------:R-:W-:Y:S02]  /*4780*/  MOV R82, 0x1f ;  /* 0x0000001f00527802 */ /* 0x000fe40000000f00 */
[----:B------:R-:W-:-:S02]  /*4790*/  MOV R83, 0xffffffff ;  /* 0xffffffff00537802 */ /* 0x000fc40000000f00 */
[----:B------:R-:W-:Y:S02]  /*47a0*/  MOV R52, 0x47c0 ;  /* 0x000047c000347802 */ /* 0x000fe40000000f00 */
[----:B01----:R-:W-:Y:S05]  /*47b0*/  CALL.REL.NOINC `($__internal_27_$__cuda_sm70_shflsync_down_p) ;  /* 0x000003d000007944 */ /* 0x003fea0003c00000 */
[----:B------:R-:W-:Y:S01]  /*47c0*/  FADD.FTZ R78, R78, R55 ;  /* 0x000000374e4e7221 */ /* 0x000fe20000010000 */
[----:B0-----:R-:W-:Y:S01]  /*47d0*/  HFMA2.MMA R81, -RZ, RZ, 0, 4.76837158203125e-07 ;  /* 0x00000008ff517435 */ /* 0x001fe200000001ff */
[----:B-1----:R-:W-:Y:S01]  /*47e0*/  FADD.FTZ R77, R77, R82 ;  /* 0x000000524d4d7221 */ /* 0x002fe20000010000 */
[----:B------:R-:W-:Y:S02]  /*47f0*/  MOV R82, 0x1f ;  /* 0x0000001f00527802 */ /* 0x000fe40000000f00 */
[----:B------:R-:W-:Y:S02]  /*4800*/  MOV R83, 0xffffffff ;  /* 0xffffffff00537802 */ /* 0x000fe40000000f00 */
[----:B------:R-:W-:Y:S02]  /*4810*/  MOV R76, R78 ;  /* 0x0000004e004c7202 */ /* 0x000fe40000000f00 */
[----:B------:R-:W-:Y:S02]  /*4820*/  MOV R52, 0x4840 ;  /* 0x0000484000347802 */ /* 0x000fe40000000f00 */
[----:B------:R-:W-:Y:S05]  /*4830*/  CALL.REL.NOINC `($__internal_27_$__cuda_sm70_shflsync_down_p) ;  /* 0x0000035000007944 */ /* 0x000fea0003c00000 */
[----:B0-----:R-:W-:Y:S01]  /*4840*/  HFMA2.MMA R81, -RZ, RZ, 0, 4.76837158203125e-07 ;  /* 0x00000008ff517435 */ /* 0x001fe200000001ff */
[----:B-1----:R-:W-:-:S02]  /*4850*/  MOV R55, R82 ;  /* 0x0000005200377202 */ /* 0x002fc40000000f00 */
[----:B------:R-:W-:Y:S02]  /*4860*/  MOV R76, R77 ;  /* 0x0000004d004c7202 */ /* 0x000fe40000000f00 */
[----:B------:R-:W-:Y:S02]  /*4870*/  MOV R82, 0x1f ;  /* 0x0000001f00527802 */ /* 0x000fe40000000f00 */
[----:B------:R-:W-:Y:S02]  /*4880*/  MOV R83, 0xffffffff ;  /* 0xffffffff00537802 */ /* 0x000fe40000000f00 */
[----:B------:R-:W-:Y:S02]  /*4890*/  MOV R52, 0x48b0 ;  /* 0x000048b000347802 */ /* 0x000fe40000000f00 */
[----:B------:R-:W-:Y:S05]  /*48a0*/  CALL.REL.NOINC `($__internal_27_$__cuda_sm70_shflsync_down_p) ;  /* 0x000002e000007944 */ /* 0x000fea0003c00000 */
[----:B------:R-:W-:Y:S01]  /*48b0*/  FADD.FTZ R78, R55, R78 ;  /* 0x0000004e374e7221 */ /* 0x000fe20000010000 */
[----:B0-----:R-:W-:Y:S01]  /*48c0*/  HFMA2.MMA R81, -RZ, RZ, 0, 2.384185791015625e-07 ;  /* 0x00000004ff517435 */ /* 0x001fe200000001ff */
[----:B-1----:R-:W-:Y:S01]  /*48d0*/  FADD.FTZ R77, R77, R82 ;  /* 0x000000524d4d7221 */ /* 0x002fe20000010000 */
[----:B------:R-:W-:Y:S02]  /*48e0*/  MOV R82, 0x1f ;  /* 0x0000001f00527802 */ /* 0x000fe40000000f00 */
[----:B------:R-:W-:-:S02]  /*48f0*/  MOV R83, 0xffffffff ;  /* 0xffffffff00537802 */ /* 0x000fc40000000f00 */
[----:B------:R-:W-:Y:S02]  /*4900*/  MOV R76, R78 ;  /* 0x0000004e004c7202 */ /* 0x000fe40000000f00 */
[----:B------:R-:W-:Y:S02]  /*4910*/  MOV R52, 0x4930 ;  /* 0x0000493000347802 */ /* 0x000fe40000000f00 */
[----:B------:R-:W-:Y:S05]  /*4920*/  CALL.REL.NOINC `($__internal_27_$__cuda_sm70_shflsync_down_p) ;  /* 0x0000026000007944 */ /* 0x000fea0003c00000 */
[----:B0-----:R-:W-:Y:S01]  /*4930*/  HFMA2.MMA R81, -RZ, RZ, 0, 2.384185791015625e-07 ;  /* 0x00000004ff517435 */ /* 0x001fe200000001ff */
[----:B-1----:R-:W-:Y:S02]  /*4940*/  MOV R55, R82 ;  /* 0x0000005200377202 */ /* 0x002fe40000000f00 */
[----:B------:R-:W-:Y:S02]  /*4950*/  MOV R76, R77 ;  /* 0x0000004d004c7202 */ /* 0x000fe40000000f00 */
[----:B------:R-:W-:Y:S02]  /*4960*/  MOV R82, 0x1f ;  /* 0x0000001f00527802 */ /* 0x000fe40000000f00 */
[----:B------:R-:W-:Y:S02]  /*4970*/  MOV R83, 0xffffffff ;  /* 0xffffffff00537802 */ /* 0x000fe40000000f00 */
[----:B------:R-:W-:-:S02]  /*4980*/  MOV R52, 0x49a0 ;  /* 0x000049a000347802 */ /* 0x000fc40000000f00 */
[----:B------:R-:W-:Y:S05]  /*4990*/  CALL.REL.NOINC `($__internal_27_$__cuda_sm70_shflsync_down_p) ;  /* 0x000001f000007944 */ /* 0x000fea0003c00000 */
[----:B------:R-:W-:Y:S01]  /*49a0*/  FADD.FTZ R78, R55, R78 ;  /* 0x0000004e374e7221 */ /* 0x000fe20000010000 */
[----:B0-----:R-:W-:Y:S01]  /*49b0*/  HFMA2.MMA R81, -RZ, RZ, 0, 1.1920928955078125e-07 ;  /* 0x00000002ff517435 */ /* 0x001fe200000001ff */
[----:B-1----:R-:W-:Y:S01]  /*49c0*/  FADD.FTZ R79, R77, R82 ;  /* 0x000000524d4f7221 */ /* 0x002fe20000010000 */
[----:B------:R-:W-:-:S02]  /*49d0*/  MOV R82, 0x1f ;  /* 0x0000001f00527802 */ /* 0x000fc40000000f00 */
[----:B------:R-:W-:Y:S02]  /*49e0*/  MOV R83, 0xffffffff ;  /* 0xffffffff00537802 */ /* 0x000fe40000000f00 */
[----:B------:R-:W-:Y:S02]  /*49f0*/  MOV R76, R78 ;  /* 0x0000004e004c7202 */ /* 0x000fe40000000f00 */
[----:B------:R-:W-:Y:S02]  /*4a00*/  MOV R52, 0x4a20 ;  /* 0x00004a2000347802 */ /* 0x000fe40000000f00 */
[----:B------:R-:W-:Y:S05]  /*4a10*/  CALL.REL.NOINC `($__internal_27_$__cuda_sm70_shflsync_down_p) ;  /* 0x0000017000007944 */ /* 0x000fea0003c00000 */
[----:B0-----:R-:W-:Y:S01]  /*4a20*/  HFMA2.MMA R81, -RZ, RZ, 0, 1.1920928955078125e-07 ;  /* 0x00000002ff517435 */ /* 0x001fe200000001ff */
[----:B-1----:R-:W-:Y:S02]  /*4a30*/  MOV R55, R82 ;  /* 0x0000005200377202 */ /* 0x002fe40000000f00 */
[----:B------:R-:W-:Y:S02]  /*4a40*/  MOV R76, R79 ;  /* 0x0000004f004c7202 */ /* 0x000fe40000000f00 */
[----:B------:R-:W-:Y:S02]  /*4a50*/  MOV R82, 0x1f ;  /* 0x0000001f00527802 */ /* 0x000fe40000000f00 */
[----:B------:R-:W-:-:S02]  /*4a60*/  MOV R83, 0xffffffff ;  /* 0xffffffff00537802 */ /* 0x000fc40000000f00 */
[----:B------:R-:W-:Y:S02]  /*4a70*/  MOV R52, 0x4a90 ;  /* 0x00004a9000347802 */ /* 0x000fe40000000f00 */
[----:B------:R-:W-:Y:S05]  /*4a80*/  CALL.REL.NOINC `($__internal_27_$__cuda_sm70_shflsync_down_p) ;  /* 0x0000010000007944 */ /* 0x000fea0003c00000 */
[----:B------:R-:W-:Y:S01]  /*4a90*/  FADD.FTZ R77, R55, R78 ;  /* 0x0000004e374d7221 */ /* 0x000fe20000010000 */
[----:B0-----:R-:W-:Y:S01]  /*4aa0*/  HFMA2.MMA R81, -RZ, RZ, 0, 5.9604644775390625e-08 ;  /* 0x00000001ff517435 */ /* 0x001fe200000001ff */
[----:B-1----:R-:W-:Y:S01]  /*4ab0*/  FADD.FTZ R79, R79, R82 ;  /* 0x000000524f4f7221 */ /* 0x002fe20000010000 */
[----:B------:R-:W-:Y:S02]  /*4ac0*/  MOV R82, 0x1f ;  /* 0x0000001f00527802 */ /* 0x000fe40000000f00 */
[----:B------:R-:W-:Y:S02]  /*4ad0*/  MOV R83, 0xffffffff ;  /* 0xffffffff00537802 */ /* 0x000fe40000000f00 */
[----:B------:R-:W-:Y:S02]  /*4ae0*/  MOV R76, R77 ;  /* 0x0000004d004c7202 */ /* 0x000fe40000000f00 */
[----:B------:R-:W-:Y:S02]  /*4af0*/  MOV R52, 0x4b10 ;  /* 0x00004b1000347802 */ /* 0x000fe40000000f00 */
[----:B------:R-:W-:Y:S05]  /*4b00*/  CALL.REL.NOINC `($__internal_27_$__cuda_sm70_shflsync_down_p) ;  /* 0x0000008000007944 */ /* 0x000fea0003c00000 */
[----:B0-----:R-:W-:Y:S01]  /*4b10*/  HFMA2.MMA R81, -RZ, RZ, 0, 5.9604644775390625e-08 ;  /* 0x00000001ff517435 */ /* 0x001fe200000001ff */
[----:B-1----:R-:W-:-:S02]  /*4b20*/  MOV R80, R82 ;  /* 0x0000005200507202 */ /* 0x002fc40000000f00 */
[----:B------:R-:W-:Y:S02]  /*4b30*/  MOV R76, R79 ;  /* 0x0000004f004c7202 */ /* 0x000fe40000000f00 */
[----:B------:R-:W-:Y:S02]  /*4b40*/  MOV R82, 0x1f ;  /* 0x0000001f00527802 */ /* 0x000fe40000000f00 */
[----:B------:R-:W-:Y:S02]  /*4b50*/  MOV R83, 0xffffffff ;  /* 0xffffffff00537802 */ /* 0x000fe40000000f00 */
[----:B------:R-:W-:Y:S02]  /*4b60*/  MOV R52, 0x4b80 ;  /* 0x00004b8000347802 */ /* 0x000fe40000000f00 */
[----:B------:R-:W-:Y:S05]  /*4b70*/  CALL.REL.NOINC `($__internal_27_$__cuda_sm70_shflsync_down_p) ;  /* 0x0000001000007944 */ /* 0x000fea0003c00000 */
[----:B01----:R-:W-:Y:S05]  /*4b80*/  BRA `(.L_x_386) ;  /* 0xffffe35000007947 */ /* 0x003fea000383ffff */
        .weak           $__internal_27_$__cuda_sm70_shflsync_down_p
        .type           $__internal_27_$__cuda_sm70_shflsync_down_p,@function
        .size           $__internal_27_$__cuda_sm70_shflsync_down_p,(.L_x_3434 - $__internal_27_$__cuda_sm70_shflsync_down_p)
$__internal_27_$__cuda_sm70_shflsync_down_p:
[----:B------:R-:W-:Y:S01]  /*4b90*/  HFMA2.MMA R53, -RZ, RZ, 0, 0 ;  /* 0x00000000ff357435 */ /* 0x000fe200000001ff */
[----:B------:R-:W-:Y:S04]  /*4ba0*/  WARPSYNC R83 ;  /* 0x0000005300007348 */ /* 0x000fe80003800000 */
[----:B------:R0:W1:Y:S01]  /*4bb0*/  SHFL.DOWN PT, R82, R76, R81, R82 ;  /* 0x080000514c527389 */ /* 0x00006200000e0052 */
[----:B------:R-:W-:Y:S05]  /*4bc0*/  RET.REL.NODEC R52 `(_ZN10layer_norm13ln_bwd_kernelINS_13Kernel_traitsI6__halfS2_S2_fjLj40960ELj4ELj1ELj8ELj16ENS_18Kernel_traits_baseILj40960ES2_S2_S2_fjLj256EEEEEEEvNS_9BwdParamsE) ;  /* 0xffffb43034007950 */ /* 0x000fea0003c3ffff */
.L_x_387:
        /* <DEDUP_REMOVED lines=11> */
.L_x_3434:


//--------------------- .text._ZN10layer_norm22ln_bwd_finalize_kernelINS_22Kernel_traits_finalizeILj40960EffffjLj1024ELj4ENS_18Kernel_traits_baseILj40960EffffjLj1024EEEEEEEvNS_9BwdParamsE --------------------------
	.section	.text._ZN10layer_norm22ln_bwd_finalize_kernelINS_22Kernel_traits_finalizeILj40960EffffjLj1024ELj4ENS_18Kernel_traits_baseILj40960EffffjLj1024EEEEEEEvNS_9BwdParamsE,"ax",@progbits
	.sectioninfo	@"SHI_REGISTERS=32"
	.align	128
        .global         _ZN10layer_norm22ln_bwd_finalize_kernelINS_22Kernel_traits_finalizeILj40960EffffjLj1024ELj4ENS_18Kernel_traits_baseILj40960EffffjLj1024EEEEEEEvNS_9BwdParamsE
        .type           _ZN10layer_norm22ln_bwd_finalize_kernelINS_22Kernel_traits_finalizeILj40960EffffjLj1024ELj4ENS_18Kernel_traits_baseILj40960EffffjLj1024EEEEEEEvNS_9BwdParamsE,@function
        .size           _ZN10layer_norm22ln_bwd_finalize_kernelINS_22Kernel_traits_finalizeILj40960EffffjLj1024ELj4ENS_18Kernel_traits_baseILj40960EffffjLj1024EEEEEEEvNS_9BwdParamsE,(.L_x_3435 - _ZN10layer_norm22ln_bwd_finalize_kernelINS_22Kernel_traits_finalizeILj40960EffffjLj1024ELj4ENS_18Kernel_traits_baseILj40960EffffjLj1024EEEEEEEvNS_9BwdParamsE)
        .other          _ZN10layer_norm22ln_bwd_finalize_kernelINS_22Kernel_traits_finalizeILj40960EffffjLj1024ELj4ENS_18Kernel_traits_baseILj40960EffffjLj1024EEEEEEEvNS_9BwdParamsE,@"STO_CUDA_ENTRY STV_DEFAULT"
_ZN10layer_norm22ln_bwd_finalize_kernelINS_22Kernel_traits_finalizeILj40960EffffjLj1024ELj4ENS_18Kernel_traits_baseILj40960EffffjLj1024EEEEEEEvNS_9BwdParamsE:
.text._ZN10layer_norm22ln_bwd_finalize_kernelINS_22Kernel_traits_finalizeILj40960EffffjLj1024ELj4ENS_18Kernel_traits_baseILj40960EffffjLj1024EEEEEEEvNS_9BwdParamsE:
        /* <DEDUP_REMOVED lines=19> */
.L_x_398:
        /* <DEDUP_REMOVED lines=27> */
.L_x_392:
        /* <DEDUP_REMOVED lines=32> */
.L_x_391:
[----:B------:R-:W-:Y:S05]  /*04e0*/  BSYNC B1 ;  /* 0x0000000000017941 */ /* 0x000fea0003800000 */
.L_x_390:
        /* <DEDUP_REMOVED lines=22> */
.L_x_394:
[----:B------:R-:W-:Y:S05]  /*0650*/  BSYNC B1 ;  /* 0x0000000000017941 */ /* 0x000fea0003800000 */
.L_x_393:
        /* <DEDUP_REMOVED lines=10> */
.L_x_389:
[----:B------:R-:W-:Y:S05]  /*0700*/  BSYNC B0 ;  /* 0x0000000000007941 */ /* 0x000fea0003800000 */
.L_x_388:
        /* <DEDUP_REMOVED lines=11> */
.L_x_399:
        /* <DEDUP_REMOVED lines=18> */
.L_x_400:
[----:B------:R-:W-:Y:S01]  /*08e0*/  @!P1 SHF.R.U32.HI R2, RZ, 0x3, R0 ;  /* 0x00000003ff029819 */ /* 0x000fe20000011600 */
[----:B---3--:R-:W-:Y:S02]  /*08f0*/  FADD.FTZ R5, R5, R10 ;  /* 0x0000000a05057221 */ /* 0x008fe40000010000 */
[----:B--2---:R-:W-:Y:S01]  /*0900*/  FADD.FTZ R7, R7, R4 ;  /* 0x0000000407077221 */ /* 0x004fe20000010000 */
[----:B------:R-:W-:-:S05]  /*0910*/  @!P1 LOP3.LUT R2, R2, 0x1ffffffc, RZ, 0xc0, !PT ;  /* 0x1ffffffc02029812 */ /* 0x000fca00078ec0ff */
[----:B------:R2:W-:Y:S04]  /*0920*/  @!P1 STS [R2+0x2000], R5 ;  /* 0x0020000502009388 */ /* 0x0005e80000000800 */
[----:B------:R2:W-:Y:S02]  /*0930*/  @!P1 STS [R2+0x2080], R7 ;  /* 0x0020800702009388 */ /* 0x0005e40000000800 */
.L_x_395:
        /* <DEDUP_REMOVED lines=14> */
.L_x_396:
[----:B------:R-:W-:Y:S01]  /*0a20*/  HFMA2.MMA R9, -RZ, RZ, 0, 5.9604644775390625e-08 ;  /* 0x00000001ff097435 */ /* 0x000fe200000001ff */
[----:B--2---:R-:W-:Y:S01]  /*0a30*/  IMAD.MOV.U32 R10, RZ, RZ, R4 ;  /* 0x000000ffff0a7224 */ /* 0x004fe200078e0004 */
[----:B------:R-:W-:Y:S01]  /*0a40*/  MOV R11, 0xffffffff ;  /* 0xffffffff000b7802 */ /* 0x000fe20000000f00 */
[----:B------:R-:W-:Y:S01]  /*0a50*/  IMAD.MOV.U32 R6, RZ, RZ, 0x1f ;  /* 0x0000001fff067424 */ /* 0x000fe200078e00ff */
[----:B------:R-:W-:-:S02]  /*0a60*/  MOV R2, 0xa80 ;  /* 0x00000a8000027802 */ /* 0x000fc40000000f00 */
[----:B01----:R-:W-:Y:S05]  /*0a70*/  CALL.REL.NOINC `($__internal_28_$__cuda_sm70_shflsync_bfly_p) ;  /* 0x000003c000007944 */ /* 0x003fea0003c00000 */
[----:B-1----:R-:W-:Y:S01]  /*0a80*/  IMAD.MOV.U32 R3, RZ, RZ, R6 ;  /* 0x000000ffff037224 */ /* 0x002fe200078e0006 */
[----:B0-----:R-:W-:Y:S05]  /*0a90*/  BRA `(.L_x_399) ;  /* 0xfffffd2000007947 */ /* 0x001fea000383ffff */
.L_x_397:
[----:B------:R-:W-:Y:S01]  /*0aa0*/  HFMA2.MMA R6, -RZ, RZ, 0, 1.847743988037109375e-06 ;  /* 0x0000001fff067435 */ /* 0x000fe200000001ff */
[----:B------:R-:W-:Y:S01]  /*0ab0*/  MOV R10, R13 ;  /* 0x0000000d000a7202 */ /* 0x000fe20000000f00 */
[----:B------:R-:W-:Y:S01]  /*0ac0*/  IMAD.MOV.U32 R9, RZ, RZ, 0x2 ;  /* 0x00000002ff097424 */ /* 0x000fe200078e00ff */
[----:B------:R-:W-:Y:S01]  /*0ad0*/  MOV R2, 0xb00 ;  /* 0x00000b0000027802 */ /* 0x000fe20000000f00 */
[----:B------:R-:W-:-:S02]  /*0ae0*/  IMAD.MOV.U32 R11, RZ, RZ, -0x1 ;  /* 0xffffffffff0b7424 */ /* 0x000fc400078e00ff */
[----:B012---:R-:W-:Y:S05]  /*0af0*/  CALL.REL.NOINC `($__internal_28_$__cuda_sm70_shflsync_bfly_p) ;  /* 0x0000034000007944 */ /* 0x007fea0003c00000 */
[----:B01----:R-:W-:Y:S01]  /*0b00*/  FADD.FTZ R10, R13, R6 ;  /* 0x000000060d0a7221 */ /* 0x003fe20000010000 */
[----:B------:R-:W-:Y:S01]  /*0b10*/  MOV R9, 0x4 ;  /* 0x0000000400097802 */ /* 0x000fe20000000f00 */
[----:B------:R-:W-:Y:S01]  /*0b20*/  IMAD.MOV.U32 R6, RZ, RZ, 0x1f ;  /* 0x0000001fff067424 */ /* 0x000fe200078e00ff */
[----:B------:R-:W-:-:S02]  /*0b30*/  MOV R11, 0xffffffff ;  /* 0xffffffff000b7802 */ /* 0x000fc40000000f00 */
[----:B------:R-:W-:Y:S02]  /*0b40*/  MOV R2, 0xb60 ;  /* 0x00000b6000027802 */ /* 0x000fe40000000f00 */
[----:B------:R-:W-:Y:S05]  /*0b50*/  CALL.REL.NOINC `($__internal_28_$__cuda_sm70_shflsync_bfly_p) ;  /* 0x000002e000007944 */ /* 0x000fea0003c00000 */
[----:B01----:R-:W-:Y:S01]  /*0b60*/  FADD.FTZ R10, R10, R6 ;  /* 0x000000060a0a7221 */ /* 0x003fe20000010000 */
[----:B------:R-:W-:Y:S01]  /*0b70*/  HFMA2.MMA R6, -RZ, RZ, 0, 1.847743988037109375e-06 ;  /* 0x0000001fff067435 */ /* 0x000fe200000001ff */
[----:B------:R-:W-:Y:S01]  /*0b80*/  IMAD.MOV.U32 R9, RZ, RZ, 0x8 ;  /* 0x00000008ff097424 */ /* 0x000fe200078e00ff */
[----:B------:R-:W-:Y:S01]  /*0b90*/  MOV R2, 0xbc0 ;  /* 0x00000bc000027802 */ /* 0x000fe20000000f00 */
[----:B------:R-:W-:-:S03]  /*0ba0*/  IMAD.MOV.U32 R11, RZ, RZ, -0x1 ;  /* 0xffffffffff0b7424 */ /* 0x000fc600078e00ff */
[----:B------:R-:W-:Y:S05]  /*0bb0*/  CALL.REL.NOINC `($__internal_28_$__cuda_sm70_shflsync_bfly_p) ;  /* 0x0000028000007944 */ /* 0x000fea0003c00000 */
[----:B-1----:R-:W-:Y:S01]  /*0bc0*/  FADD.FTZ R4, R10, R6 ;  /* 0x000000060a047221 */ /* 0x002fe20000010000 */
[----:B------:R-:W-:Y:S01]  /*0bd0*/  HFMA2.MMA R6, -RZ, RZ, 0, 1.847743988037109375e-06 ;  /* 0x0000001fff067435 */ /* 0x000fe200000001ff */
[----:B0-----:R-:W-:Y:S01]  /*0be0*/  MOV R9, 0x10 ;  /* 0x0000001000097802 */ /* 0x001fe20000000f00 */
[----:B------:R-:W-:Y:S01]  /*0bf0*/  IMAD.MOV.U32 R11, RZ, RZ, -0x1 ;  /* 0xffffffffff0b7424 */ /* 0x000fe200078e00ff */
[----:B------:R-:W-:Y:S02]  /*0c00*/  MOV R2, 0xc30 ;  /* 0x00000c3000027802 */ /* 0x000fe40000000f00 */
[----:B------:R-:W-:-:S02]  /*0c10*/  MOV R10, R4 ;  /* 0x00000004000a7202 */ /* 0x000fc40000000f00 */
[----:B------:R-:W-:Y:S05]  /*0c20*/  CALL.REL.NOINC `($__internal_28_$__cuda_sm70_shflsync_bfly_p) ;  /* 0x0000021000007944 */ /* 0x000fea0003c00000 */
[----:B0-----:R-:W-:Y:S01]  /*0c30*/  HFMA2.MMA R9, -RZ, RZ, 0, 5.9604644775390625e-08 ;  /* 0x00000001ff097435 */ /* 0x001fe200000001ff */
[----:B-1----:R-:W-:Y:S01]  /*0c40*/  MOV R7, R6 ;  /* 0x0000000600077202 */ /* 0x002fe20000000f00 */
[----:B------:R-:W-:Y:S01]  /*0c50*/  IMAD.MOV.U32 R10, RZ, RZ, R5 ;  /* 0x000000ffff0a7224 */ /* 0x000fe200078e0005 */
[----:B------:R-:W-:Y:S01]  /*0c60*/  MOV R6, 0x1f ;  /* 0x0000001f00067802 */ /* 0x000fe20000000f00 */
[----:B------:R-:W-:Y:S01]  /*0c70*/  IMAD.MOV.U32 R11, RZ, RZ, -0x1 ;  /* 0xffffffffff0b7424 */ /* 0x000fe200078e00ff */
[----:B------:R-:W-:-:S02]  /*0c80*/  MOV R2, 0xca0 ;  /* 0x00000ca000027802 */ /* 0x000fc40000000f00 */
[----:B------:R-:W-:Y:S05]  /*0c90*/  CALL.REL.NOINC `($__internal_28_$__cuda_sm70_shflsync_bfly_p) ;  /* 0x000001a000007944 */ /* 0x000fea0003c00000 */
[----:B0-----:R-:W-:Y:S01]  /*0ca0*/  HFMA2.MMA R9, -RZ, RZ, 0, 1.1920928955078125e-07 ;  /* 0x00000002ff097435 */ /* 0x001fe200000001ff */
[----:B-1----:R-:W-:Y:S01]  /*0cb0*/  FADD.FTZ R10, R5, R6 ;  /* 0x00000006050a7221 */ /* 0x002fe20000010000 */
[----:B------:R-:W-:Y:S01]  /*0cc0*/  MOV R6, 0x1f ;  /* 0x0000001f00067802 */ /* 0x000fe20000000f00 */
[----:B------:R-:W-:Y:S01]  /*0cd0*/  IMAD.MOV.U32 R11, RZ, RZ, -0x1 ;  /* 0xffffffffff0b7424 */ /* 0x000fe200078e00ff */
[----:B------:R-:W-:-:S02]  /*0ce0*/  MOV R2, 0xd00 ;  /* 0x00000d0000027802 */ /* 0x000fc40000000f00 */
[----:B------:R-:W-:Y:S05]  /*0cf0*/  CALL.REL.NOINC `($__internal_28_$__cuda_sm70_shflsync_bfly_p) ;  /* 0x0000014000007944 */ /* 0x000fea0003c00000 */
[----:B0-----:R-:W-:Y:S01]  /*0d00*/  HFMA2.MMA R9, -RZ, RZ, 0, 2.384185791015625e-07 ;  /* 0x00000004ff097435 */ /* 0x001fe200000001ff */
[----:B-1----:R-:W-:Y:S01]  /*0d10*/  FADD.FTZ R10, R10, R6 ;  /* 0x000000060a0a7221 */ /* 0x002fe20000010000 */
[----:B------:R-:W-:Y:S01]  /*0d20*/  MOV R6, 0x1f ;  /* 0x0000001f00067802 */ /* 0x000fe20000000f00 */
[----:B------:R-:W-:Y:S01]  /*0d30*/  IMAD.MOV.U32 R11, RZ, RZ, -0x1 ;  /* 0xffffffffff0b7424 */ /* 0x000fe200078e00ff */
[----:B------:R-:W-:-:S02]  /*0d40*/  MOV R2, 0xd60 ;  /* 0x00000d6000027802 */ /* 0x000fc40000000f00 */
[----:B------:R-:W-:Y:S05]  /*0d50*/  CALL.REL.NOINC `($__internal_28_$__cuda_sm70_shflsync_bfly_p) ;  /* 0x000000e000007944 */ /* 0x000fea0003c00000 */
[----:B0-----:R-:W-:Y:S01]  /*0d60*/  HFMA2.MMA R9, -RZ, RZ, 0, 4.76837158203125e-07 ;  /* 0x00000008ff097435 */ /* 0x001fe200000001ff */
[----:B-1----:R-:W-:Y:S01]  /*0d70*/  FADD.FTZ R10, R10, R6 ;  /* 0x000000060a0a7221 */ /* 0x002fe20000010000 */
[----:B------:R-:W-:Y:S01]  /*0d80*/  MOV R6, 0x1f ;  /* 0x0000001f00067802 */ /* 0x000fe20000000f00 */
[----:B------:R-:W-:Y:S01]  /*0d90*/  IMAD.MOV.U32 R11, RZ, RZ, -0x1 ;  /* 0xffffffffff0b7424 */ /* 0x000fe200078e00ff */
[----:B------:R-:W-:-:S02]  /*0da0*/  MOV R2, 0xdc0 ;  /* 0x00000dc000027802 */ /* 0x000fc40000000f00 */
[----:B------:R-:W-:Y:S05]  /*0db0*/  CALL.REL.NOINC `($__internal_28_$__cuda_sm70_shflsync_bfly_p) ;  /* 0x0000008000007944 */ /* 0x000fea0003c00000 */
[----:B0-----:R-:W-:Y:S01]  /*0dc0*/  HFMA2.MMA R9, -RZ, RZ, 0, 9.5367431640625e-07 ;  /* 0x00000010ff097435 */ /* 0x001fe200000001ff */
[----:B-1----:R-:W-:Y:S01]  /*0dd0*/  FADD.FTZ R10, R10, R6 ;  /* 0x000000060a0a7221 */ /* 0x002fe20000010000 */
[----:B------:R-:W-:Y:S01]  /*0de0*/  MOV R6, 0x1f ;  /* 0x0000001f00067802 */ /* 0x000fe20000000f00 */
[----:B------:R-:W-:Y:S01]  /*0df0*/  IMAD.MOV.U32 R11, RZ, RZ, -0x1 ;  /* 0xffffffffff0b7424 */ /* 0x000fe200078e00ff */
[----:B------:R-:W-:-:S02]  /*0e00*/  MOV R2, 0xe20 ;  /* 0x00000e2000027802 */ /* 0x000fc40000000f00 */
[----:B------:R-:W-:Y:S05]  /*0e10*/  CALL.REL.NOINC `($__internal_28_$__cuda_sm70_shflsync_bfly_p) ;  /* 0x0000002000007944 */ /* 0x000fea0003c00000 */
[----:B-1----:R-:W-:Y:S01]  /*0e20*/  MOV R5, R6 ;  /* 0x0000000600057202 */ /* 0x002fe20000000f00 */
[----:B0-----:R-:W-:Y:S05]  /*0e30*/  BRA `(.L_x_400) ;  /* 0xfffffaa000007947 */ /* 0x001fea000383ffff */
        .weak           $__internal_28_$__cuda_sm70_shflsync_bfly_p
        .type           $__internal_28_$__cuda_sm70_shflsync_bfly_p,@function
        .size           $__internal_28_$__cuda_sm70_shflsync_bfly_p,(.L_x_3435 - $__internal_28_$__cuda_sm70_shflsync_bfly_p)
$__internal_28_$__cuda_sm70_shflsync_bfly_p:
[----:B------:R-:W-:Y:S01]  /*0e40*/  HFMA2.MMA R3, -RZ, RZ, 0, 0 ;  /* 0x00000000ff037435 */ /* 0x000fe200000001ff */
[----:B------:R-:W-:Y:S04]  /*0e50*/  WARPSYNC R11 ;  /* 0x0000000b00007348 */ /* 0x000fe80003800000 */
[----:B------:R0:W1:Y:S01]  /*0e60*/  SHFL.BFLY PT, R6, R10, R9, R6 ;  /* 0x0c0000090a067389 */ /* 0x00006200000e0006 */
[----:B------:R-:W-:Y:S05]  /*0e70*/  RET.REL.NODEC R2 `(_ZN10layer_norm22ln_bwd_finalize_kernelINS_22Kernel_traits_finalizeILj40960EffffjLj1024ELj4ENS_18Kernel_traits_baseILj40960EffffjLj1024EEEEEEEvNS_9BwdParamsE) ;  /* 0xfffff18002007950 */ /* 0x000fea0003c3ffff */
.L_x_401:
        /* <DEDUP_REMOVED lines=16> */
.L_x_3435:


//--------------------- .text._ZN10layer_norm13ln_bwd_kernelINS_13Kernel_traitsIffffjLj40960ELj4ELj1ELj8ELj16ENS_18Kernel_traits_baseILj40960EffffjLj256EEEEEEEvNS_9BwdParamsE --------------------------
	.section	.text._ZN10layer_norm13ln_bwd_kernelINS_13Kernel_traitsIffffjLj40960ELj4ELj1ELj8ELj16ENS_18Kernel_traits_baseILj40960EffffjLj256EEEEEEEvNS_9BwdParamsE,"ax",@progbits
	.sectioninfo	@"SHI_REGISTERS=255"
	.align	128
        .global         _ZN10layer_norm13ln_bwd_kernelINS_13Kernel_traitsIffffjLj40960ELj4ELj1ELj8ELj16ENS_18Kernel_traits_baseILj40960EffffjLj256EEEEEEEvNS_9BwdParamsE
        .type           _ZN10layer_norm13ln_bwd_kernelINS_13Kernel_traitsIffffjLj40960ELj4ELj1ELj8ELj16ENS_18Kernel_traits_baseILj40960EffffjLj256EEEEEEEvNS_9BwdParamsE,@function
        .size           _ZN10layer_norm13ln_bwd_kernelINS_13Kernel_traitsIffffjLj40960ELj4ELj1ELj8ELj16ENS_18Kernel_traits_baseILj40960EffffjLj256EEEEEEEvNS_9BwdParamsE,(.L_x_3436 - _ZN10layer_norm13ln_bwd_kernelINS_13Kernel_traitsIffffjLj40960ELj4ELj1ELj8ELj16ENS_18Kernel_traits_baseILj40960EffffjLj256EEEEEEEvNS_9BwdParamsE)
        .other          _ZN10layer_norm13ln_bwd_kernelINS_13Kernel_traitsIffffjLj40960ELj4ELj1ELj8ELj16ENS_18Kernel_traits_baseILj40960EffffjLj256EEEEEEEvNS_9BwdParamsE,@"STO_CUDA_ENTRY STV_DEFAULT"
_ZN10layer_norm13ln_bwd_kernelINS_13Kernel_traitsIffffjLj40960ELj4ELj1ELj8ELj16ENS_18Kernel_traits_baseILj40960EffffjLj256EEEEEEEvNS_9BwdParamsE:
.text._ZN10layer_norm13ln_bwd_kernelINS_13Kernel_traitsIffffjLj40960ELj4ELj1ELj8ELj16ENS_18Kernel_traits_baseILj40960EffffjLj256EEEEEEEvNS_9BwdParamsE:
[----:B------:R-:W-:Y:S02]  /*0000*/  MOV R1, c[0x0][0x28] ;  /* 0x00000a0000017a02 */ /* 0x000fe40000000f00 */
[----:B------:R-:W0:Y:S01]  /*0010*/  S2R R24, SR_CTAID.X ;  /* 0x0000000000187919 */ /* 0x000e220000002500 */
[----:B------:R-:W-:Y:S01]  /*0020*/  ISETP.NE.U32.AND P0, PT, RZ, c[0x0][0x178], PT ;  /* 0x00005e00ff007a0c */ /* 0x000fe20003f05070 */
[----:B------:R-:W-:Y:S01]  /*0030*/  HFMA2.MMA R142, -RZ, RZ, 0, 9.5367431640625e-07 ;  /* 0x00000010ff8e7435 */ /* 0x000fe200000001ff */
        /* <DEDUP_REMOVED lines=11> */
[C---:B------:R-:W-:Y:S01]  /*00f0*/  @P0 IADD3 R17, R0.reuse, 0x2000, RZ ;  /* 0x0000200000110810 */ /* 0x040fe20007ffe0ff */
[----:B------:R-:W-:Y:S01]  /*0100*/  @P0 IMAD.WIDE.U32 R2, R3, R142, c[0x0][0x198] ;  /* 0x0000660003020625 */ /* 0x000fe200078e008e */
[C---:B------:R-:W-:Y:S02]  /*0110*/  @P0 IADD3 R19, R0.reuse, 0x2400, RZ ;  /* 0x0000240000130810 */ /* 0x040fe40007ffe0ff */
[----:B------:R-:W-:Y:S02]  /*0120*/  SHF.R.U32.HI R29, RZ, 0x2, R24 ;  /* 0x00000002ff1d7819 */ /* 0x000fe40000011618 */
[C---:B------:R-:W-:Y:S01]  /*0130*/  @P0 IADD3 R5, R0.reuse, 0x800, RZ ;  /* 0x0000080000050810 */ /* 0x040fe20007ffe0ff */
[----:B------:R0:W5:Y:S01]  /*0140*/  @P0 LDG.E.128 R36, [R2.64] ;  /* 0x0000000602240981 */ /* 0x000162000c1e1d00 */
[----:B------:R-:W-:-:S02]  /*0150*/  @P0 IADD3 R7, R0, 0xc00, RZ ;  /* 0x00000c0000070810 */ /* 0x000fc40007ffe0ff */
[C---:B------:R-:W-:Y:S01]  /*0160*/  @P0 IADD3 R9, R0.reuse, 0x1000, RZ ;  /* 0x0000100000090810 */ /* 0x040fe20007ffe0ff */
[-C--:B------:R-:W-:Y:S01]  /*0170*/  @P0 IMAD.WIDE.U32 R4, R5, R142.reuse, c[0x0][0x198] ;  /* 0x0000660005040625 */ /* 0x080fe200078e008e */
[C---:B------:R-:W-:Y:S02]  /*0180*/  @P0 IADD3 R11, R0.reuse, 0x1400, RZ ;  /* 0x00001400000b0810 */ /* 0x040fe40007ffe0ff */
[C---:B------:R-:W-:Y:S01]  /*0190*/  @P0 IADD3 R13, R0.reuse, 0x1800, RZ ;  /* 0x00001800000d0810 */ /* 0x040fe20007ffe0ff */
[-C--:B------:R-:W-:Y:S01]  /*01a0*/  @P0 IMAD.WIDE.U32 R6, R7, R142.reuse, c[0x0][0x198] ;  /* 0x0000660007060625 */ /* 0x080fe200078e008e */
[----:B------:R-:W-:Y:S01]  /*01b0*/  @P0 LEA R18, P1, R0, c[0x0][0x198], 0x4 ;  /* 0x0000660000120a11 */ /* 0x000fe200078220ff */
[----:B------:R1:W5:Y:S02]  /*01c0*/  @P0 LDG.E.128 R40, [R4.64] ;  /* 0x0000000604280981 */ /* 0x000364000c1e1d00 */
[-C--:B0-----:R-:W-:Y:S01]  /*01d0*/  @P0 IMAD.WIDE.U32 R2, R15, R142.reuse, c[0x0][0x198] ;  /* 0x000066000f020625 */ /* 0x081fe200078e008e */
[----:B------:R-:W-:Y:S01]  /*01e0*/  LEA.HI R146, R28, R29, RZ, 0x18 ;  /* 0x0000001d1c927211 */ /* 0x000fe200078fc0ff */
[----:B------:R0:W5:Y:S02]  /*01f0*/  @P0 LDG.E.128 R44, [R6.64] ;  /* 0x00000006062c0981 */ /* 0x000164000c1e1d00 */
[----:B------:R-:W-:-:S02]  /*0200*/  @P0 IMAD.WIDE.U32 R14, R17, R142, c[0x0][0x198] ;  /* 0x00006600110e0625 */ /* 0x000fc400078e008e */
[----:B------:R2:W5:Y:S02]  /*0210*/  @P0 LDG.E.128 R60, [R2.64] ;  /* 0x00000006023c0981 */ /* 0x000564000c1e1d00 */
[-C--:B------:R-:W-:Y:S01]  /*0220*/  @P0 IMAD.WIDE.U32 R16, R19, R142.reuse, c[0x0][0x198] ;  /* 0x0000660013100625 */ /* 0x080fe200078e008e */
[----:B------:R-:W-:Y:S01]  /*0230*/  @P0 LEA.HI.X R19, R0, c[0x0][0x19c], RZ, 0x4, P1 ;  /* 0x0000670000130a11 */ /* 0x000fe200008f24ff */
[----:B------:R3:W5:Y:S02]  /*0240*/  @P0 LDG.E.128 R64, [R14.64] ;  /* 0x000000060e400981 */ /* 0x000764000c1e1d00 */
[-C--:B------:R-:W-:Y:S02]  /*0250*/  @P0 IMAD.WIDE.U32 R8, R9, R142.reuse, c[0x0][0x198] ;  /* 0x0000660009080625 */ /* 0x080fe400078e008e */
[----:B------:R4:W5:Y:S02]  /*0260*/  @P0 LDG.E.128 R68, [R16.64] ;  /* 0x0000000610440981 */ /* 0x000964000c1e1d00 */
[----:B------:R-:W-:Y:S01]  /*0270*/  @P0 IMAD.WIDE.U32 R10, R11, R142, c[0x0][0x198] ;  /* 0x000066000b0a0625 */ /* 0x000fe200078e008e */
[----:B--2---:R-:W-:Y:S01]  /*0280*/  MOV R2, R146 ;  /* 0x0000009200027202 */ /* 0x004fe20000000f00 */
[----:B------:R2:W5:Y:S02]  /*0290*/  @P0 LDG.E.128 R48, [R8.64] ;  /* 0x0000000608300981 */ /* 0x000564000c1e1d00 */
[----:B------:R-:W-:-:S02]  /*02a0*/  @P0 IMAD.WIDE.U32 R12, R13, R142, c[0x0][0x198] ;  /* 0x000066000d0c0625 */ /* 0x000fc400078e008e */
[----:B------:R0:W5:Y:S04]  /*02b0*/  @P0 LDG.E.128 R52, [R10.64] ;  /* 0x000000060a340981 */ /* 0x000168000c1e1d00 */
[----:B------:R2:W5:Y:S04]  /*02c0*/  @P0 LDG.E.128 R56, [R12.64] ;  /* 0x000000060c380981 */ /* 0x000568000c1e1d00 */
[----:B------:R2:W5:Y:S01]  /*02d0*/  @P0 LDG.E.128 R72, [R18.64] ;  /* 0x0000000612480981 */ /* 0x000562000c1e1d00 */
[----:B------:R-:W-:Y:S01]  /*02e0*/  ISETP.GE.AND P0, PT, R2, c[0x0][0x164], PT ;  /* 0x0000590002007a0c */ /* 0x000fe20003f06270 */
[----:B------:R-:W-:Y:S01]  /*02f0*/  CS2R R114, SRZ ;  /* 0x0000000000727805 */ /* 0x000fe2000001ff00 */
[----:B------:R-:W-:Y:S01]  /*0300*/  CS2R R112, SRZ ;  /* 0x0000000000707805 */ /* 0x000fe2000001ff00 */
        /* <DEDUP_REMOVED lines=24> */
[----:B---3--:R-:W-:Y:S01]  /*0490*/  CS2R R14, SRZ ;  /* 0x00000000000e7805 */ /* 0x008fe2000001ff00 */
        /* <DEDUP_REMOVED lines=15> */
[----:B------:R0:W5:Y:S04]  /*0590*/  LDG.E.128 R76, [R142.64] ;  /* 0x000000068e4c7981 */ /* 0x000168000c1e1d00 */
[----:B------:R0:W5:Y:S04]  /*05a0*/  LDG.E.128 R80, [R142.64+0x4000] ;  /* 0x004000068e507981 */ /* 0x000168000c1e1d00 */
[----:B------:R0:W5:Y:S04]  /*05b0*/  LDG.E.128 R84, [R142.64+0x8000] ;  /* 0x008000068e547981 */ /* 0x000168000c1e1d00 */
        /* <DEDUP_REMOVED lines=10> */
[----:B------:R0:W-:Y:S01]  /*0660*/  STL [R1+0x2c], RZ ;  /* 0x00002cff01007387 */ /* 0x0001e20000100800 */
[----:B------:R-:W-:Y:S01]  /*0670*/  MOV R252, RZ ;  /* 0x000000ff00fc7202 */ /* 0x000fe20000000f00 */
[----:B------:R-:W-:Y:S01]  /*0680*/  CS2R R246, SRZ ;  /* 0x0000000000f67805 */ /* 0x000fe2000001ff00 */
[----:B------:R-:W-:Y:S01]  /*0690*/  CS2R R244, SRZ ;  /* 0x0000000000f47805 */ /* 0x000fe2000001ff00 */
[----:B------:R0:W-:Y:S01]  /*06a0*/  STL [R1+0x28], RZ ;  /* 0x000028ff01007387 */ /* 0x0001e20000100800 */
[----:B------:R-:W-:Y:S01]  /*06b0*/  CS2R R242, SRZ ;  /* 0x0000000000f27805 */ /* 0x000fe2000001ff00 */
        /* <DEDUP_REMOVED lines=11> */
[----:B------:R-:W-:Y:S01]  /*0770*/  MOV R225, RZ ;  /* 0x000000ff00e17202 */ /* 0x000fe20000000f00 */
[----:B------:R-:W-:Y:S01]  /*0780*/  CS2R R206, SRZ ;  /* 0x0000000000ce7805 */ /* 0x000fe2000001ff00 */
[----:B------:R-:W-:Y:S01]  /*0790*/  CS2R R204, SRZ ;  /* 0x0000000000cc7805 */ /* 0x000fe2000001ff00 */
[----:B------:R0:W-:Y:S01]  /*07a0*/  STL [R1+0x18], RZ ;  /* 0x000018ff01007387 */ /* 0x0001e20000100800 */
[----:B------:R-:W-:Y:S01]  /*07b0*/  MOV R203, RZ ;  /* 0x000000ff00cb7202 */ /* 0x000fe20000000f00 */
[----:B------:R-:W-:Y:S01]  /*07c0*/  CS2R R200, SRZ ;  /* 0x0000000000c87805 */ /* 0x000fe2000001ff00 */
[----:B------:R-:W-:Y:S01]  /*07d0*/  MOV R199, RZ ;  /* 0x000000ff00c77202 */ /* 0x000fe20000000f00 */
        /* <DEDUP_REMOVED lines=20> */
[----:B------:R0:W-:Y:S01]  /*0920*/  STL [R1], RZ ;  /* 0x000000ff01007387 */ /* 0x0001e20000100800 */
[----:B------:R-:W-:Y:S01]  /*0930*/  CS2R R168, SRZ ;  /* 0x0000000000a87805 */ /* 0x000fe2000001ff00 */
[----:B------:R-:W-:-:S02]  /*0940*/  CS2R R170, SRZ ;  /* 0x0000000000aa7805 */ /* 0x000fc4000001ff00 */
.L_x_410:
[----:B------:R-:W-:Y:S01]  /*0950*/  ISETP.NE.U32.AND P0, PT, RZ, c[0x0][0x178], PT ;  /* 0x00005e00ff007a0c */ /* 0x000fe20003f05070 */
[----:B------:R-:W-:Y:S01]  /*0960*/  IMAD R183, R2, 0x2800, R0 ;  /* 0x0000280002b77824 */ /* 0x000fe200078e0200 */
[----:B------:R-:W2:Y:S01]  /*0970*/  LDL.LU R251, [R1+0x14] ;  /* 0x0000140001fb7983 */ /* 0x000ea20000300800 */
[----:B------:R-:W-:Y:S01]  /*0980*/  HFMA2.MMA R221, -RZ, RZ, 0, 9.5367431640625e-07 ;  /* 0x00000010ffdd7435 */ /* 0x000fe200000001ff */
[----:B------:R-:W-:-:S02]  /*0990*/  ISETP.NE.AND.EX P0, PT, RZ, c[0x0][0x17c], PT, P0 ;  /* 0x00005f00ff007a0c */ /* 0x000fc40003f05300 */
[C---:B------:R-:W-:Y:S02]  /*09a0*/  IADD3 R184, R183.reuse, 0x400, RZ ;  /* 0x00000400b7b87810 */ /* 0x040fe40007ffe0ff */
[C---:B------:R-:W-:Y:S02]  /*09b0*/  IADD3 R185, R183.reuse, 0x800, RZ ;  /* 0x00000800b7b97810 */ /* 0x040fe40007ffe0ff */
[----:B------:R-:W-:-:S07]  /*09c0*/  IADD3 R186, R183, 0xc00, RZ ;  /* 0x00000c00b7ba7810 */ /* 0x000fce0007ffe0ff */
[----:B------:R-:W-:-:S04]  /*09d0*/  @P0 IMAD.WIDE.U32 R120, R184, R221, c[0x0][0x178] ;  /* 0x00005e00b8780625 */ /* 0x000fc800078e00dd */
[-C--:B------:R-:W-:Y:S02]  /*09e0*/  @P0 IMAD.WIDE.U32 R116, R185, R221.reuse, c[0x0][0x178] ;  /* 0x00005e00b9740625 */ /* 0x080fe400078e00dd */
[----:B------:R-:W3:Y:S01]  /*09f0*/  @P0 LDG.E.128 R120, [R120.64] ;  /* 0x0000000678780981 */ /* 0x000ee2000c1e1d00 */
[----:B------:R-:W-:Y:S01]  /*0a00*/  IADD3 R187, R183, 0x1000, RZ ;  /* 0x00001000b7bb7810 */ /* 0x000fe20007ffe0ff */
[-C--:B------:R-:W-:Y:S02]  /*0a10*/  @P0 IMAD.WIDE.U32 R148, R186, R221.reuse, c[0x0][0x178] ;  /* 0x00005e00ba940625 */ /* 0x080fe400078e00dd */
[----:B------:R-:W4:Y:S02]  /*0a20*/  @P0 LDG.E.128 R116, [R116.64] ;  /* 0x0000000674740981 */ /* 0x000f24000c1e1d00 */
[----:B------:R-:W-:Y:S02]  /*0a30*/  @P0 IMAD.WIDE.U32 R152, R187, R221, c[0x0][0x178] ;  /* 0x00005e00bb980625 */ /* 0x000fe400078e00dd */
[----:B------:R-:W2:Y:S04]  /*0a40*/  @P0 LDG.E.128 R148, [R148.64] ;  /* 0x0000000694940981 */ /* 0x000ea8000c1e1d00 */
[----:B------:R-:W2:Y:S01]  /*0a50*/  @P0 LDG.E.128 R152, [R152.64] ;  /* 0x0000000698980981 */ /* 0x000ea2000c1e1d00 */
[----:B------:R-:W-:-:S02]  /*0a60*/  IADD3 R172, R183, 0x1400, RZ ;  /* 0x00001400b7ac7810 */ /* 0x000fc40007ffe0ff */
[----:B------:R-:W-:-:S03]  /*0a70*/  IADD3 R173, R183, 0x1800, RZ ;  /* 0x00001800b7ad7810 */ /* 0x000fc60007ffe0ff */
[----:B------:R-:W-:Y:S01]  /*0a80*/  @P0 IMAD.WIDE.U32 R156, R172, R221, c[0x0][0x178] ;  /* 0x00005e00ac9c0625 */ /* 0x000fe200078e00dd */
[----:B------:R-:W-:-:S03]  /*0a90*/  IADD3 R174, R183, 0x1c00, RZ ;  /* 0x00001c00b7ae7810 */ /* 0x000fc60007ffe0ff */
[-C--:B------:R-:W-:Y:S02]  /*0aa0*/  @P0 IMAD.WIDE.U32 R164, R173, R221.reuse, c[0x0][0x178] ;  /* 0x00005e00ada40625 */ /* 0x080fe400078e00dd */
[----:B------:R-:W2:Y:S02]  /*0ab0*/  @P0 LDG.E.128 R156, [R156.64] ;  /* 0x000000069c9c0981 */ /* 0x000ea4000c1e1d00 */
[----:B------:R-:W-:Y:S02]  /*0ac0*/  @P0 IMAD.WIDE.U32 R32, R174, R221, c[0x0][0x178] ;  /* 0x00005e00ae200625 */ /* 0x000fe400078e00dd */
[----:B------:R-:W2:Y:S04]  /*0ad0*/  @P0 LDG.E.128 R164, [R164.64] ;  /* 0x00000006a4a40981 */ /* 0x000ea8000c1e1d00 */
[----:B------:R-:W2:Y:S01]  /*0ae0*/  @P0 LDG.E.128 R32, [R32.64] ;  /* 0x0000000620200981 */ /* 0x000ea2000c1e1d00 */
[----:B------:R-:W-:-:S05]  /*0af0*/  IADD3 R175, R183, 0x2000, RZ ;  /* 0x00002000b7af7810 */ /* 0x000fca0007ffe0ff */
[----:B------:R-:W-:-:S06]  /*0b00*/  @P0 IMAD.WIDE.U32 R136, R175, R221, c[0x0][0x178] ;  /* 0x00005e00af880625 */ /* 0x000fcc00078e00dd */
[----:B------:R-:W2:Y:S01]  /*0b10*/  @P0 LDG.E.128 R136, [R136.64] ;  /* 0x0000000688880981 */ /* 0x000ea2000c1e1d00 */
[----:B------:R-:W-:-:S05]  /*0b20*/  IADD3 R176, R183, 0x2400, RZ ;  /* 0x00002400b7b07810 */ /* 0x000fca0007ffe0ff */
[----:B------:R-:W-:-:S06]  /*0b30*/  @P0 IMAD.WIDE.U32 R140, R176, R221, c[0x0][0x178] ;  /* 0x00005e00b08c0625 */ /* 0x000fcc00078e00dd */
[----:B0-----:R-:W2:Y:S01]  /*0b40*/  @P0 LDG.E.128 R140, [R140.64] ;  /* 0x000000068c8c0981 */ /* 0x001ea2000c1e1d00 */
[----:B------:R-:W-:-:S04]  /*0b50*/  @P0 LEA R144, P1, R183, c[0x0][0x178], 0x4 ;  /* 0x00005e00b7900a11 */ /* 0x000fc800078220ff */
[----:B------:R-:W-:-:S06]  /*0b60*/  @P0 LEA.HI.X R145, R183, c[0x0][0x17c], RZ, 0x4, P1 ;  /* 0x00005f00b7910a11 */ /* 0x000fcc00008f24ff */
[----:B------:R-:W2:Y:S01]  /*0b70*/  @P0 LDG.E.128 R144, [R144.64] ;  /* 0x0000000690900981 */ /* 0x000ea2000c1e1d00 */
[-C--:B------:R-:W-:Y:S01]  /*0b80*/  @!P0 IMAD.WIDE.U32 R124, R184, R221.reuse, c[0x0][0x170] ;  /* 0x00005c00b87c8625 */ /* 0x080fe200078e00dd */
[----:B------:R-:W-:Y:S02]  /*0b90*/  MOV R127, 0x4 ;  /* 0x00000004007f7802 */ /* 0x000fe40000000f00 */
[----:B------:R-:W-:Y:S02]  /*0ba0*/  @P0 MOV R210, RZ ;  /* 0x000000ff00d20202 */ /* 0x000fe40000000f00 */
[----:B------:R0:W2:Y:S02]  /*0bb0*/  @!P0 LDG.E.128 R120, [R124.64] ;  /* 0x000000067c788981 */ /* 0x0000a4000c1e1d00 */
[----:B0-----:R-:W-:-:S05]  /*0bc0*/  @!P0 IMAD.WIDE.U32 R124, R185, R221, c[0x0][0x170] ;  /* 0x00005c00b97c8625 */ /* 0x001fca00078e00dd */
[----:B------:R0:W2:Y:S02]  /*0bd0*/  @!P0 LDG.E.128 R116, [R124.64] ;  /* 0x000000067c748981 */ /* 0x0000a4000c1e1d00 */
[----:B0-----:R-:W-:-:S05]  /*0be0*/  @!P0 IMAD.WIDE.U32 R124, R186, R221, c[0x0][0x170] ;  /* 0x00005c00ba7c8625 */ /* 0x001fca00078e00dd */
[----:B------:R0:W2:Y:S02]  /*0bf0*/  @!P0 LDG.E.128 R148, [R124.64] ;  /* 0x000000067c948981 */ /* 0x0000a4000c1e1d00 */
[----:B0-----:R-:W-:-:S05]  /*0c00*/  @!P0 IMAD.WIDE.U32 R124, R187, R221, c[0x0][0x170] ;  /* 0x00005c00bb7c8625 */ /* 0x001fca00078e00dd */
[----:B------:R0:W2:Y:S02]  /*0c10*/  @!P0 LDG.E.128 R152, [R124.64] ;  /* 0x000000067c988981 */ /* 0x0000a4000c1e1d00 */
[----:B0-----:R-:W-:-:S05]  /*0c20*/  @!P0 IMAD.WIDE R124, R2, R127, c[0x0][0x180] ;  /* 0x00006000027c8625 */ /* 0x001fca00078e027f */
[----:B------:R0:W2:Y:S02]  /*0c30*/  @!P0 LDG.E R210, [R124.64] ;  /* 0x000000067cd28981 */ /* 0x0000a4000c1e1900 */
[----:B0-----:R-:W-:-:S05]  /*0c40*/  IMAD.WIDE R124, R2, R127, c[0x0][0x188] ;  /* 0x00006200027c7625 */ /* 0x001fca00078e027f */
[----:B------:R0:W2:Y:S02]  /*0c50*/  LDG.E R177, [R124.64] ;  /* 0x000000067cb17981 */ /* 0x0000a4000c1e1900 */
[----:B0-----:R-:W-:-:S05]  /*0c60*/  @!P0 IMAD.WIDE.U32 R124, R172, R221, c[0x0][0x170] ;  /* 0x00005c00ac7c8625 */ /* 0x001fca00078e00dd */
[----:B------:R0:W2:Y:S02]  /*0c70*/  @!P0 LDG.E.128 R156, [R124.64] ;  /* 0x000000067c9c8981 */ /* 0x0000a4000c1e1d00 */
[----:B0-----:R-:W-:-:S05]  /*0c80*/  @!P0 IMAD.WIDE.U32 R124, R173, R221, c[0x0][0x170] ;  /* 0x00005c00ad7c8625 */ /* 0x001fca00078e00dd */
[----:B------:R0:W2:Y:S02]  /*0c90*/  @!P0 LDG.E.128 R164, [R124.64] ;  /* 0x000000067ca48981 */ /* 0x0000a4000c1e1d00 */
[----:B0-----:R-:W-:-:S05]  /*0ca0*/  @!P0 IMAD.WIDE.U32 R124, R174, R221, c[0x0][0x170] ;  /* 0x00005c00ae7c8625 */ /* 0x001fca00078e00dd */
[----:B------:R0:W2:Y:S02]  /*0cb0*/  @!P0 LDG.E.128 R32, [R124.64] ;  /* 0x000000067c208981 */ /* 0x0000a4000c1e1d00 */
[----:B0-----:R-:W-:-:S05]  /*0cc0*/  @!P0 IMAD.WIDE.U32 R124, R175, R221, c[0x0][0x170] ;  /* 0x00005c00af7c8625 */ /* 0x001fca00078e00dd */
[----:B------:R0:W2:Y:S02]  /*0cd0*/  @!P0 LDG.E.128 R136, [R124.64] ;  /* 0x000000067c888981 */ /* 0x0000a4000c1e1d00 */
[----:B0-----:R-:W-:-:S05]  /*0ce0*/  @!P0 IMAD.WIDE.U32 R124, R176, R221, c[0x0][0x170] ;  /* 0x00005c00b07c8625 */ /* 0x001fca00078e00dd */
[----:B------:R0:W2:Y:S01]  /*0cf0*/  @!P0 LDG.E.128 R140, [R124.64] ;  /* 0x000000067c8c8981 */ /* 0x0000a2000c1e1d00 */
[----:B-----5:R-:W-:Y:S08]  /*0d00*/  @P0 MUFU.RCP R202, R93 ;  /* 0x0000005d00ca0308 */ /* 0x020ff00000001000 */
[----:B------:R-:W1:Y:S01]  /*0d10*/  @P0 MUFU.RCP R127, R80 ;  /* 0x00000050007f0308 */ /* 0x000e620000001000 */
[----:B0-----:R-:W-:-:S04]  /*0d20*/  @!P0 LEA R124, P1, R183, c[0x0][0x170], 0x4 ;  /* 0x00005c00b77c8a11 */ /* 0x001fc800078220ff */
[----:B------:R-:W-:-:S03]  /*0d30*/  @!P0 LEA.HI.X R125, R183, c[0x0][0x174], RZ, 0x4, P1 ;  /* 0x00005d00b77d8a11 */ /* 0x000fc600008f24ff */
[----:B------:R-:W0:Y:S02]  /*0d40*/  @P0 MUFU.RCP R128, R83 ;  /* 0x0000005300800308 */ /* 0x000e240000001000 */
[----:B------:R0:W2:Y:S06]  /*0d50*/  @!P0 LDG.E.128 R144, [R124.64] ;  /* 0x000000067c908981 */ /* 0x0000ac000c1e1d00 */
[----:B------:R-:W-:Y:S08]  /*0d60*/  @P0 MUFU.RCP R196, R88 ;  /* 0x0000005800c40308 */ /* 0x000ff00000001000 */
[----:B------:R-:W-:Y:S08]  /*0d70*/  @P0 MUFU.RCP R197, R91 ;  /* 0x0000005b00c50308 */ /* 0x000ff00000001000 */
[----:B------:R-:W-:Y:S08]  /*0d80*/  @P0 MUFU.RCP R198, R92 ;  /* 0x0000005c00c60308 */ /* 0x000ff00000001000 */
[----:B------:R-:W-:Y:S08]  /*0d90*/  @P0 MUFU.RCP R180, R90 ;  /* 0x0000005a00b40308 */ /* 0x000ff00000001000 */
        /* <DEDUP_REMOVED lines=10> */
[----:B---3--:R-:W-:-:S02]  /*0e40*/  @P0 FADD.FTZ R188, -R36, R120 ;  /* 0x0000007824bc0221 */ /* 0x008fc40000010100 */
[----:B------:R-:W-:Y:S02]  /*0e50*/  @P0 FADD.FTZ R191, -R39, R123 ;  /* 0x0000007b27bf0221 */ /* 0x000fe40000010100 */
[----:B-1----:R-:W-:Y:S02]  /*0e60*/  @P0 FMUL.FTZ R188, R188, R127 ;  /* 0x0000007fbcbc0220 */ /* 0x002fe40000410000 */
[----:B0-----:R-:W-:Y:S01]  /*0e70*/  @P0 FMUL.FTZ R191, R191, R128 ;  /* 0x00000080bfbf0220 */ /* 0x001fe20000410000 */
[----:B------:R-:W-:Y:S01]  /*0e80*/  @P0 MUFU.RCP R208, R95 ;  /* 0x0000005f00d00308 */ /* 0x000fe20000001000 */
[----:B------:R-:W-:Y:S02]  /*0e90*/  @P0 FADD.FTZ R189, -R37, R121 ;  /* 0x0000007925bd0221 */ /* 0x000fe40000010100 */
[----:B------:R-:W-:Y:S02]  /*0ea0*/  @P0 FADD.FTZ R190, -R38, R122 ;  /* 0x0000007a26be0221 */ /* 0x000fe40000010100 */
[----:B----4-:R-:W-:-:S03]  /*0eb0*/  @P0 FADD.FTZ R124, -R41, R117 ;  /* 0x00000075297c0221 */ /* 0x010fc60000010100 */
[----:B------:R-:W-:Y:S01]  /*0ec0*/  @P0 MUFU.RCP R214, R99 ;  /* 0x0000006300d60308 */ /* 0x000fe20000001000 */
[----:B------:R-:W-:Y:S02]  /*0ed0*/  @P0 FMUL.FTZ R193, R124, R193 ;  /* 0x000000c17cc10220 */ /* 0x000fe40000410000 */
[----:B--2---:R-:W-:Y:S02]  /*0ee0*/  @P0 FADD.FTZ R127, -R44, R148 ;  /* 0x000000942c7f0221 */ /* 0x004fe40000010100 */
[----:B------:R-:W-:Y:S02]  /*0ef0*/  @P0 FADD.FTZ R160, -R47, R151 ;  /* 0x000000972fa00221 */ /* 0x000fe40000010100 */
[----:B------:R-:W-:Y:S02]  /*0f00*/  @P0 FMUL.FTZ R196, R127, R196 ;  /* 0x000000c47fc40220 */ /* 0x000fe40000410000 */
[----:B------:R-:W-:-:S04]  /*0f10*/  @P0 FADD.FTZ R211, -R49, R153 ;  /* 0x0000009931d30221 */ /* 0x000fc80000010100 */
[----:B------:R-:W-:Y:S02]  /*0f20*/  @P0 FMUL.FTZ R202, R211, R202 ;  /* 0x000000cad3ca0220 */ /* 0x000fe40000410000 */
[----:B------:R-:W0:Y:S01]  /*0f30*/  @P0 MUFU.RCP R211, R96 ;  /* 0x0000006000d30308 */ /* 0x000e220000001000 */
[----:B------:R-:W-:Y:S02]  /*0f40*/  @P0 FADD.FTZ R161, -R48, R152 ;  /* 0x0000009830a10221 */ /* 0x000fe40000010100 */
[----:B------:R-:W-:Y:S02]  /*0f50*/  @P0 FADD.FTZ R127, -R46, R150 ;  /* 0x000000962e7f0221 */ /* 0x000fe40000010100 */
[----:B------:R-:W-:Y:S02]  /*0f60*/  @!P0 FADD.FTZ R212, R123, -R210 ;  /* 0x800000d27bd48221 */ /* 0x000fe40000010000 */
[----:B------:R-:W-:Y:S02]  /*0f70*/  @P0 FMUL.FTZ R197, R160, R197 ;  /* 0x000000c5a0c50220 */ /* 0x000fe40000410000 */
[----:B------:R-:W-:-:S02]  /*0f80*/  @P0 FMUL.FTZ R198, R161, R198 ;  /* 0x000000c6a1c60220 */ /* 0x000fc40000410000 */
[----:B------:R-:W-:Y:S02]  /*0f90*/  @!P0 FADD.FTZ R120, R120, -R210 ;  /* 0x800000d278788221 */ /* 0x000fe40000010000 */
[----:B------:R-:W-:Y:S02]  /*0fa0*/  @!P0 FADD.FTZ R150, R150, -R210 ;  /* 0x800000d296968221 */ /* 0x000fe40000010000 */
[----:B------:R-:W-:-:S04]  /*0fb0*/  IMAD.WIDE.U32 R160, R186, R221, c[0x0][0x1b8] ;  /* 0x00006e00baa07625 */ /* 0x000fc800078e00dd */
[----:B------:R-:W-:Y:S02]  /*0fc0*/  @!P0 FMUL.FTZ R191, R177, R212 ;  /* 0x000000d4b1bf8220 */ /* 0x000fe40000410000 */
[----:B------:R-:W1:Y:S01]  /*0fd0*/  @P0 MUFU.RCP R212, R98 ;  /* 0x0000006200d40308 */ /* 0x000e620000001000 */
[----:B------:R-:W-:Y:S02]  /*0fe0*/  @P0 FMUL.FTZ R180, R127, R180 ;  /* 0x000000b47fb40220 */ /* 0x000fe40000410000 */
[----:B------:R-:W-:Y:S02]  /*0ff0*/  @!P0 FMUL.FTZ R180, R177, R150 ;  /* 0x00000096b1b48220 */ /* 0x000fe40000410000 */
[----:B------:R-:W-:Y:S02]  /*1000*/  @!P0 FADD.FTZ R163, R121, -R210 ;  /* 0x800000d279a38221 */ /* 0x000fe40000010000 */
[----:B------:R-:W-:Y:S01]  /*1010*/  @!P0 FADD.FTZ R162, R122, -R210 ;  /* 0x800000d27aa28221 */ /* 0x000fe20000010000 */
[----:B------:R-:W2:Y:S01]  /*1020*/  @P0 MUFU.RCP R218, R103 ;  /* 0x0000006700da0308 */ /* 0x000ea20000001000 */
[----:B------:R-:W-:-:S02]  /*1030*/  @!P0 FMUL.FTZ R188, R177, R120 ;  /* 0x00000078b1bc8220 */ /* 0x000fc40000410000 */
[----:B------:R-:W-:Y:S01]  /*1040*/  @P0 FADD.FTZ R124, -R43, R119 ;  /* 0x000000772b7c0221 */ /* 0x000fe20000010100 */
[----:B------:R3:W4:Y:S01]  /*1050*/  LDG.E.128 R120, [R160.64] ;  /* 0x00000006a0787981 */ /* 0x000722000c1e1d00 */
[----:B------:R-:W-:Y:S02]  /*1060*/  @P0 FADD.FTZ R150, -R52, R156 ;  /* 0x0000009c34960221 */ /* 0x000fe40000010100 */
[----:B------:R-:W-:Y:S01]  /*1070*/  @!P0 FADD.FTZ R156, R156, -R210 ;  /* 0x800000d29c9c8221 */ /* 0x000fe20000010000 */
[----:B------:R-:W1:Y:S01]  /*1080*/  @P0 MUFU.RCP R219, R104 ;  /* 0x0000006800db0308 */ /* 0x000e620000001000 */
[----:B------:R-:W-:Y:S02]  /*1090*/  @!P0 FADD.FTZ R152, R152, -R210 ;  /* 0x800000d298988221 */ /* 0x000fe40000010000 */
[----:B0-----:R-:W-:Y:S02]  /*10a0*/  @P0 FMUL.FTZ R211, R150, R211 ;  /* 0x000000d396d30220 */ /* 0x001fe40000410000 */
[----:B---3--:R-:W-:-:S02]  /*10b0*/  @!P0 FADD.FTZ R160, R119, -R210 ;  /* 0x800000d277a08221 */ /* 0x008fc40000010000 */
[----:B------:R-:W-:Y:S02]  /*10c0*/  @P0 FMUL.FTZ R195, R124, R195 ;  /* 0x000000c37cc30220 */ /* 0x000fe40000410000 */
[----:B------:R-:W-:Y:S02]  /*10d0*/  @!P0 FMUL.FTZ R211, R177, R156 ;  /* 0x0000009cb1d38220 */ /* 0x000fe40000410000 */
[----:B------:R-:W-:Y:S02]  /*10e0*/  @P0 FADD.FTZ R192, -R40, R116 ;  /* 0x0000007428c00221 */ /* 0x000fe40000010100 */
[C---:B------:R-:W-:Y:S02]  /*10f0*/  @!P0 FMUL.FTZ R195, R177.reuse, R160 ;  /* 0x000000a0b1c38220 */ /* 0x040fe40000410000 */
[----:B------:R-:W-:Y:S02]  /*1100*/  @!P0 FMUL.FTZ R198, R177, R152 ;  /* 0x00000098b1c68220 */ /* 0x000fe40000410000 */
[----:B------:R-:W-:Y:S01]  /*1110*/  @P0 FADD.FTZ R156, -R56, R164 ;  /* 0x000000a4389c0221 */ /* 0x000fe20000010100 */
[----:B------:R-:W0:Y:S01]  /*1120*/  @P0 MUFU.RCP R220, R105 ;  /* 0x0000006900dc0308 */ /* 0x000e220000001000 */
[----:B------:R-:W-:-:S02]  /*1130*/  @!P0 FADD.FTZ R161, R116, -R210 ;  /* 0x800000d274a18221 */ /* 0x000fc40000010000 */
[----:B------:R-:W-:Y:S02]  /*1140*/  @P0 FADD.FTZ R160, -R53, R157 ;  /* 0x0000009d35a00221 */ /* 0x000fe40000010100 */
[----:B------:R-:W-:Y:S02]  /*1150*/  @P0 FADD.FTZ R152, -R54, R158 ;  /* 0x0000009e36980221 */ /* 0x000fe40000010100 */
[----:B------:R-:W-:Y:S02]  /*1160*/  @!P0 FADD.FTZ R164, R164, -R210 ;  /* 0x800000d2a4a48221 */ /* 0x000fe40000010000 */
[----:B------:R-:W-:Y:S02]  /*1170*/  @P0 FMUL.FTZ R189, R189, R126 ;  /* 0x0000007ebdbd0220 */ /* 0x000fe40000410000 */
[----:B------:R-:W-:Y:S02]  /*1180*/  @P0 FMUL.FTZ R192, R192, R131 ;  /* 0x00000083c0c00220 */ /* 0x000fe40000410000 */
[----:B------:R-:W-:-:S02]  /*1190*/  @P0 FMUL.FTZ R215, R156, R215 ;  /* 0x000000d79cd70220 */ /* 0x000fc40000410000 */
[----:B------:R-:W-:Y:S02]  /*11a0*/  @P0 FADD.FTZ R126, -R45, R149 ;  /* 0x000000952d7e0221 */ /* 0x000fe40000010100 */
[----:B------:R-:W-:Y:S02]  /*11b0*/  @!P0 FMUL.FTZ R192, R177, R161 ;  /* 0x000000a1b1c08220 */ /* 0x000fe40000410000 */
[----:B------:R-:W-:Y:S02]  /*11c0*/  @P0 FMUL.FTZ R213, R160, R213 ;  /* 0x000000d5a0d50220 */ /* 0x000fe40000410000 */
[----:B-1----:R-:W-:Y:S02]  /*11d0*/  @P0 FMUL.FTZ R212, R152, R212 ;  /* 0x000000d498d40220 */ /* 0x002fe40000410000 */
[----:B------:R-:W-:Y:S02]  /*11e0*/  @P0 FADD.FTZ R156, -R57, R165 ;  /* 0x000000a5399c0221 */ /* 0x000fe40000010100 */
[----:B------:R-:W-:Y:S01]  /*11f0*/  @!P0 FMUL.FTZ R215, R177, R164 ;  /* 0x000000a4b1d78220 */ /* 0x000fe20000410000 */
[----:B------:R-:W1:Y:S01]  /*1200*/  @P0 MUFU.RCP R222, R106 ;  /* 0x0000006a00de0308 */ /* 0x000e620000001000 */
[----:B------:R-:W-:-:S02]  /*1210*/  @P0 FADD.FTZ R125, -R42, R118 ;  /* 0x000000762a7d0221 */ /* 0x000fc40000010100 */
[----:B------:R-:W-:Y:S02]  /*1220*/  @P0 FADD.FTZ R161, -R51, R155 ;  /* 0x0000009b33a10221 */ /* 0x000fe40000010100 */
[----:B------:R-:W-:Y:S02]  /*1230*/  @!P0 FADD.FTZ R148, R148, -R210 ;  /* 0x800000d294948221 */ /* 0x000fe40000010000 */
[----:B------:R-:W-:Y:S02]  /*1240*/  @!P0 FADD.FTZ R149, R149, -R210 ;  /* 0x800000d295958221 */ /* 0x000fe40000010000 */
[----:B------:R-:W-:Y:S02]  /*1250*/  @P0 FADD.FTZ R152, -R55, R159 ;  /* 0x0000009f37980221 */ /* 0x000fe40000010100 */
[----:B------:R-:W-:Y:S02]  /*1260*/  @!P0 FADD.FTZ R153, R153, -R210 ;  /* 0x800000d299998221 */ /* 0x000fe40000010000 */
[----:B------:R-:W-:-:S02]  /*1270*/  @!P0 FADD.FTZ R157, R157, -R210 ;  /* 0x800000d29d9d8221 */ /* 0x000fc40000010000 */
[----:B------:R-:W-:Y:S02]  /*1280*/  @!P0 FADD.FTZ R165, R165, -R210 ;  /* 0x800000d2a5a58221 */ /* 0x000fe40000010000 */
[----:B------:R-:W-:Y:S02]  /*1290*/  @P0 FADD.FTZ R160, -R59, R167 ;  /* 0x000000a73ba00221 */ /* 0x000fe40000010100 */
[----:B------:R-:W-:Y:S02]  /*12a0*/  @P0 FADD.FTZ R164, -R60, R32 ;  /* 0x000000203ca40221 */ /* 0x000fe40000010100 */
[----:B------:R-:W-:Y:S02]  /*12b0*/  @P0 FMUL.FTZ R181, R126, R181 ;  /* 0x000000b57eb50220 */ /* 0x000fe40000410000 */
[----:B------:R-:W-:Y:S02]  /*12c0*/  @!P0 FMUL.FTZ R189, R177, R163 ;  /* 0x000000a3b1bd8220 */ /* 0x000fe40000410000 */
[----:B------:R-:W-:-:S02]  /*12d0*/  @P0 FMUL.FTZ R217, R156, R217 ;  /* 0x000000d99cd90220 */ /* 0x000fc40000410000 */
[----:B------:R-:W-:Y:S02]  /*12e0*/  @!P0 FADD.FTZ R32, R32, -R210 ;  /* 0x800000d220208221 */ /* 0x000fe40000010000 */
[----:B------:R-:W-:Y:S02]  /*12f0*/  @P0 FMUL.FTZ R190, R190, R129 ;  /* 0x00000081bebe0220 */ /* 0x000fe40000410000 */
[----:B------:R-:W-:Y:S02]  /*1300*/  @P0 FMUL.FTZ R194, R125, R194 ;  /* 0x000000c27dc20220 */ /* 0x000fe40000410000 */
[----:B------:R-:W-:Y:S02]  /*1310*/  @!P0 FADD.FTZ R163, R117, -R210 ;  /* 0x800000d275a38221 */ /* 0x000fe40000010000 */
[----:B------:R-:W-:Y:S02]  /*1320*/  @P0 FMUL.FTZ R208, R161, R208 ;  /* 0x000000d0a1d00220 */ /* 0x000fe40000410000 */
[----:B------:R-:W-:-:S02]  /*1330*/  @!P0 FMUL.FTZ R196, R177, R148 ;  /* 0x00000094b1c48220 */ /* 0x000fc40000410000 */
[----:B------:R-:W-:Y:S02]  /*1340*/  @!P0 FMUL.FTZ R181, R177, R149 ;  /* 0x00000095b1b58220 */ /* 0x000fe40000410000 */
[----:B------:R-:W-:Y:S02]  /*1350*/  @P0 FMUL.FTZ R214, R152, R214 ;  /* 0x000000d698d60220 */ /* 0x000fe40000410000 */
[----:B------:R-:W-:Y:S02]  /*1360*/  @!P0 FMUL.FTZ R202, R177, R153 ;  /* 0x00000099b1ca8220 */ /* 0x000fe40000410000 */
[----:B------:R-:W-:Y:S02]  /*1370*/  @!P0 FMUL.FTZ R213, R177, R157 ;  /* 0x0000009db1d58220 */ /* 0x000fe40000410000 */
[----:B------:R-:W-:Y:S02]  /*1380*/  @!P0 FMUL.FTZ R217, R177, R165 ;  /* 0x000000a5b1d98220 */ /* 0x000fe40000410000 */
[----:B--2---:R-:W-:-:S02]  /*1390*/  @P0 FMUL.FTZ R218, R160, R218 ;  /* 0x000000daa0da0220 */ /* 0x004fc40000410000 */
[----:B------:R-:W-:Y:S02]  /*13a0*/  @P0 FMUL.FTZ R219, R164, R219 ;  /* 0x000000dba4db0220 */ /* 0x000fe40000410000 */
[----:B------:R-:W-:-:S04]  /*13b0*/  IMAD.WIDE.U32 R132, R183, R221, c[0x0][0x1b8] ;  /* 0x00006e00b7847625 */ /* 0x000fc800078e00dd */
[-C--:B------:R-:W-:Y:S01]  /*13c0*/  IMAD.WIDE.U32 R128, R184, R221.reuse, c[0x0][0x1b8] ;  /* 0x00006e00b8807625 */ /* 0x080fe200078e00dd */
[----:B------:R-:W-:Y:S01]  /*13d0*/  @P0 MUFU.RCP R223, R108 ;  /* 0x0000006c00df0308 */ /* 0x000fe20000001000 */
[----:B------:R-:W2:Y:S02]  /*13e0*/  LDG.E.128 R132, [R132.64] ;  /* 0x0000000684847981 */ /* 0x000ea4000c1e1d00 */
[-C--:B------:R-:W-:Y:S02]  /*13f0*/  IMAD.WIDE.U32 R124, R185, R221.reuse, c[0x0][0x1b8] ;  /* 0x00006e00b97c7625 */ /* 0x080fe400078e00dd */
[----:B------:R-:W3:Y:S02]  /*1400*/  LDG.E.128 R128, [R128.64] ;  /* 0x0000000680807981 */ /* 0x000ee4000c1e1d00 */
[-C--:B------:R-:W-:Y:S01]  /*1410*/  IMAD.WIDE.U32 R116, R187, R221.reuse, c[0x0][0x1b8] ;  /* 0x00006e00bb747625 */ /* 0x080fe200078e00dd */
[----:B------:R-:W-:Y:S01]  /*1420*/  @P0 MUFU.RCP R224, R109 ;  /* 0x0000006d00e00308 */ /* 0x000fe20000001000 */
[----:B------:R-:W2:Y:S02]  /*1430*/  LDG.E.128 R124, [R124.64] ;  /* 0x000000067c7c7981 */ /* 0x000ea4000c1e1d00 */
[----:B------:R-:W-:-:S04]  /*1440*/  IMAD.WIDE.U32 R148, R172, R221, c[0x0][0x1b8] ;  /* 0x00006e00ac947625 */ /* 0x000fc800078e00dd */
[----:B------:R-:W-:-:S04]  /*1450*/  IMAD.WIDE.U32 R152, R173, R221, c[0x0][0x1b8] ;  /* 0x00006e00ad987625 */ /* 0x000fc800078e00dd */
[----:B------:R-:W-:-:S04]  /*1460*/  IMAD.WIDE.U32 R156, R174, R221, c[0x0][0x1b8] ;  /* 0x00006e00ae9c7625 */ /* 0x000fc800078e00dd */
[----:B------:R-:W-:-:S04]  /*1470*/  IMAD.WIDE.U32 R160, R175, R221, c[0x0][0x1b8] ;  /* 0x00006e00afa07625 */ /* 0x000fc800078e00dd */
[----:B------:R-:W-:Y:S02]  /*1480*/  IMAD.WIDE.U32 R164, R176, R221, c[0x0][0x1b8] ;  /* 0x00006e00b0a47625 */ /* 0x000fe400078e00dd */
[----:B------:R-:W1:Y:S02]  /*1490*/  @P0 MUFU.RCP R221, R107 ;  /* 0x0000006b00dd0308 */ /* 0x000e640000001000 */
[----:B------:R-:W-:Y:S02]  /*14a0*/  @!P0 FMUL.FTZ R219, R177, R32 ;  /* 0x00000020b1db8220 */ /* 0x000fe40000410000 */
[----:B------:R-:W-:-:S04]  /*14b0*/  @P0 FADD.FTZ R32, -R61, R33 ;  /* 0x000000213d200221 */ /* 0x000fc80000010100 */
[----:B0-----:R-:W-:Y:S02]  /*14c0*/  @P0 FMUL.FTZ R220, R32, R220 ;  /* 0x000000dc20dc0220 */ /* 0x001fe40000410000 */
[----:B------:R-:W-:-:S04]  /*14d0*/  @P0 FADD.FTZ R32, -R62, R34 ;  /* 0x000000223e200221 */ /* 0x000fc80000010100 */
[----:B-1----:R-:W-:Y:S02]  /*14e0*/  @P0 FMUL.FTZ R222, R32, R222 ;  /* 0x000000de20de0220 */ /* 0x002fe40000410000 */
[----:B------:R-:W-:-:S04]  /*14f0*/  @P0 FADD.FTZ R32, -R63, R35 ;  /* 0x000000233f200221 */ /* 0x000fc80000010100 */
[----:B------:R-:W-:Y:S02]  /*1500*/  @P0 FMUL.FTZ R221, R32, R221 ;  /* 0x000000dd20dd0220 */ /* 0x000fe40000410000 */
[----:B------:R-:W-:-:S04]  /*1510*/  @P0 FADD.FTZ R32, -R64, R136 ;  /* 0x0000008840200221 */ /* 0x000fc80000010100 */
[----:B------:R-:W-:Y:S02]  /*1520*/  @P0 FMUL.FTZ R223, R32, R223 ;  /* 0x000000df20df0220 */ /* 0x000fe40000410000 */
[----:B------:R-:W-:Y:S02]  /*1530*/  @!P0 FADD.FTZ R32, R136, -R210 ;  /* 0x800000d288208221 */ /* 0x000fe40000010000 */
[----:B------:R-:W0:Y:S01]  /*1540*/  @P0 MUFU.RCP R136, R110 ;  /* 0x0000006e00880308 */ /* 0x000e220000001000 */
[----:B------:R-:W-:Y:S02]  /*1550*/  @!P0 FADD.FTZ R33, R33, -R210 ;  /* 0x800000d221218221 */ /* 0x000fe40000010000 */
[----:B------:R-:W-:Y:S02]  /*1560*/  @!P0 FMUL.FTZ R223, R177, R32 ;  /* 0x00000020b1df8220 */ /* 0x000fe40000410000 */
[----:B------:R-:W-:Y:S02]  /*1570*/  @P0 FADD.FTZ R32, -R65, R137 ;  /* 0x0000008941200221 */ /* 0x000fe40000010100 */
[----:B------:R-:W-:-:S02]  /*1580*/  @!P0 FMUL.FTZ R220, R177, R33 ;  /* 0x00000021b1dc8220 */ /* 0x000fc40000410000 */
[----:B------:R-:W-:Y:S02]  /*1590*/  @P0 FMUL.FTZ R224, R32, R224 ;  /* 0x000000e020e00220 */ /* 0x000fe40000410000 */
[----:B------:R-:W-:Y:S01]  /*15a0*/  @P0 FADD.FTZ R33, -R66, R138 ;  /* 0x0000008a42210221 */ /* 0x000fe20000010100 */
[----:B------:R-:W1:Y:S01]  /*15b0*/  @P0 MUFU.RCP R32, R111 ;  /* 0x0000006f00200308 */ /* 0x000e620000001000 */
[----:B------:R-:W-:Y:S02]  /*15c0*/  @!P0 FADD.FTZ R138, R138, -R210 ;  /* 0x800000d28a8a8221 */ /* 0x000fe40000010000 */
[----:B0-----:R-:W-:Y:S02]  /*15d0*/  @P0 FMUL.FTZ R136, R33, R136 ;  /* 0x0000008821880220 */ /* 0x001fe40000410000 */
[----:B------:R-:W-:-:S03]  /*15e0*/  @!P0 FMUL.FTZ R136, R177, R138 ;  /* 0x0000008ab1888220 */ /* 0x000fc60000410000 */
[----:B------:R-:W0:Y:S01]  /*15f0*/  @P0 MUFU.RCP R138, R113 ;  /* 0x00000071008a0308 */ /* 0x000e220000001000 */
[----:B------:R-:W-:-:S04]  /*1600*/  @!P0 FADD.FTZ R137, R137, -R210 ;  /* 0x800000d289898221 */ /* 0x000fc80000010000 */
[----:B------:R-:W-:Y:S02]  /*1610*/  @!P0 FMUL.FTZ R224, R177, R137 ;  /* 0x00000089b1e08220 */ /* 0x000fe40000410000 */
[----:B------:R-:W-:Y:S01]  /*1620*/  @P0 FADD.FTZ R137, -R67, R139 ;  /* 0x0000008b43890221 */ /* 0x000fe20000010100 */
[----:B------:R-:W0:Y:S01]  /*1630*/  @P0 MUFU.RCP R33, R112 ;  /* 0x0000007000210308 */ /* 0x000e220000001000 */
[----:B------:R-:W-:Y:S02]  /*1640*/  @!P0 FADD.FTZ R34, R34, -R210 ;  /* 0x800000d222228221 */ /* 0x000fe40000010000 */
[----:B-1----:R-:W-:Y:S02]  /*1650*/  @P0 FMUL.FTZ R137, R137, R32 ;  /* 0x0000002089890220 */ /* 0x002fe40000410000 */
[----:B------:R-:W-:Y:S02]  /*1660*/  @P0 FADD.FTZ R32, -R69, R141 ;  /* 0x0000008d45200221 */ /* 0x000fe40000010100 */
[----:B------:R-:W-:-:S02]  /*1670*/  @!P0 FMUL.FTZ R222, R177, R34 ;  /* 0x00000022b1de8220 */ /* 0x000fc40000410000 */
[----:B------:R-:W1:Y:S01]  /*1680*/  @P0 MUFU.RCP R34, R114 ;  /* 0x0000007200220308 */ /* 0x000e620000001000 */
[----:B0-----:R-:W-:Y:S02]  /*1690*/  @P0 FMUL.FTZ R138, R32, R138 ;  /* 0x0000008a208a0220 */ /* 0x001fe40000410000 */
[----:B------:R-:W-:-:S05]  /*16a0*/  @!P0 FADD.FTZ R139, R139, -R210 ;  /* 0x800000d28b8b8221 */ /* 0x000fca0000010000 */
[----:B------:R-:W0:Y:S01]  /*16b0*/  @P0 MUFU.RCP R32, R115 ;  /* 0x0000007300200308 */ /* 0x000e220000001000 */
[----:B------:R-:W-:Y:S02]  /*16c0*/  @!P0 FMUL.FTZ R137, R177, R139 ;  /* 0x0000008bb1898220 */ /* 0x000fe40000410000 */
[----:B------:R-:W-:Y:S02]  /*16d0*/  @P0 FADD.FTZ R139, -R68, R140 ;  /* 0x0000008c448b0221 */ /* 0x000fe40000010100 */
[----:B------:R-:W-:Y:S02]  /*16e0*/  @!P0 FADD.FTZ R140, R140, -R210 ;  /* 0x800000d28c8c8221 */ /* 0x000fe40000010000 */
[----:B------:R-:W-:Y:S02]  /*16f0*/  @!P0 FADD.FTZ R141, R141, -R210 ;  /* 0x800000d28d8d8221 */ /* 0x000fe40000010000 */
[----:B------:R-:W-:Y:S02]  /*1700*/  @P0 FMUL.FTZ R139, R139, R33 ;  /* 0x000000218b8b0220 */ /* 0x000fe40000410000 */
[----:B------:R-:W-:Y:S01]  /*1710*/  @!P0 FMUL.FTZ R139, R177, R140 ;  /* 0x0000008cb18b8220 */ /* 0x000fe20000410000 */
[----:B------:R-:W0:Y:S01]  /*1720*/  @P0 MUFU.RCP R33, R76 ;  /* 0x0000004c00210308 */ /* 0x000e220000001000 */
[----:B------:R-:W-:-:S02]  /*1730*/  @!P0 FMUL.FTZ R138, R177, R141 ;  /* 0x0000008db18a8220 */ /* 0x000fc40000410000 */
[----:B------:R-:W-:Y:S02]  /*1740*/  @P0 FADD.FTZ R140, -R70, R142 ;  /* 0x0000008e468c0221 */ /* 0x000fe40000010100 */
[----:B------:R-:W-:Y:S02]  /*1750*/  @P0 FADD.FTZ R141, -R71, R143 ;  /* 0x0000008f478d0221 */ /* 0x000fe40000010100 */
[----:B------:R-:W-:Y:S02]  /*1760*/  @!P0 FADD.FTZ R143, R143, -R210 ;  /* 0x800000d28f8f8221 */ /* 0x000fe40000010000 */
[----:B-1----:R-:W-:Y:S02]  /*1770*/  @P0 FMUL.FTZ R140, R140, R34 ;  /* 0x000000228c8c0220 */ /* 0x002fe40000410000 */
[----:B------:R-:W1:Y:S01]  /*1780*/  @P0 MUFU.RCP R34, R77 ;  /* 0x0000004d00220308 */ /* 0x000e620000001000 */
[----:B0-----:R-:W-:Y:S02]  /*1790*/  @P0 FMUL.FTZ R141, R141, R32 ;  /* 0x000000208d8d0220 */ /* 0x001fe40000410000 */
[----:B------:R-:W-:-:S02]  /*17a0*/  @!P0 FADD.FTZ R142, R142, -R210 ;  /* 0x800000d28e8e8221 */ /* 0x000fc40000010000 */
[----:B------:R-:W-:-:S03]  /*17b0*/  @!P0 FMUL.FTZ R141, R177, R143 ;  /* 0x0000008fb18d8220 */ /* 0x000fc60000410000 */
[----:B------:R-:W0:Y:S01]  /*17c0*/  @P0 MUFU.RCP R32, R78 ;  /* 0x0000004e00200308 */ /* 0x000e220000001000 */
[----:B------:R-:W-:Y:S02]  /*17d0*/  @!P0 FADD.FTZ R158, R158, -R210 ;  /* 0x800000d29e9e8221 */ /* 0x000fe40000010000 */
[----:B------:R-:W-:-:S05]  /*17e0*/  @!P0 FMUL.FTZ R140, R177, R142 ;  /* 0x0000008eb18c8220 */ /* 0x000fca0000410000 */
[----:B------:R-:W0:Y:S01]  /*17f0*/  @P0 MUFU.RCP R143, R79 ;  /* 0x0000004f008f0308 */ /* 0x000e220000001000 */
[----:B------:R-:W-:Y:S02]  /*1800*/  @!P0 FADD.FTZ R35, R35, -R210 ;  /* 0x800000d223238221 */ /* 0x000fe40000010000 */
[----:B------:R-:W-:-:S05]  /*1810*/  @P0 FADD.FTZ R142, -R72, R144 ;  /* 0x00000090488e0221 */ /* 0x000fca0000010100 */
[----:B------:R-:W0:Y:S01]  /*1820*/  @P0 MUFU.RCP R216, R102 ;  /* 0x0000006600d80308 */ /* 0x000e220000001000 */
[C---:B------:R-:W-:Y:S02]  /*1830*/  @!P0 FMUL.FTZ R190, R177.reuse, R162 ;  /* 0x000000a2b1be8220 */ /* 0x040fe40000410000 */
[----:B------:R-:W-:Y:S02]  /*1840*/  @!P0 FMUL.FTZ R212, R177, R158 ;  /* 0x0000009eb1d48220 */ /* 0x000fe40000410000 */
[----:B------:R-:W-:Y:S02]  /*1850*/  @P0 FADD.FTZ R162, -R50, R154 ;  /* 0x0000009a32a20221 */ /* 0x000fe40000010100 */
[----:B------:R-:W-:Y:S02]  /*1860*/  @P0 FADD.FTZ R158, -R58, R166 ;  /* 0x000000a63a9e0221 */ /* 0x000fe40000010100 */
[----:B------:R-:W-:Y:S02]  /*1870*/  @!P0 FMUL.FTZ R221, R177, R35 ;  /* 0x00000023b1dd8220 */ /* 0x000fe40000410000 */
[----:B------:R-:W-:-:S02]  /*1880*/  @P0 FMUL.FTZ R142, R142, R33 ;  /* 0x000000218e8e0220 */ /* 0x000fc40000410000 */
        /* <DEDUP_REMOVED lines=11> */
[----:B------:R-:W-:-:S02]  /*1940*/  @P0 FADD.FTZ R144, -R73, R145 ;  /* 0x0000009149900221 */ /* 0x000fc40000010100 */
[----:B------:R-:W-:Y:S02]  /*1950*/  @!P0 FADD.FTZ R210, R147, -R210 ;  /* 0x800000d293d28221 */ /* 0x000fe40000010000 */
[----:B------:R-:W-:Y:S02]  /*1960*/  @P0 FADD.FTZ R147, -R75, R147 ;  /* 0x000000934b930221 */ /* 0x000fe40000010100 */
[----:B-1----:R-:W-:Y:S02]  /*1970*/  @P0 FMUL.FTZ R145, R144, R34 ;  /* 0x0000002290910220 */ /* 0x002fe40000410000 */
[----:B------:R-:W2:Y:S01]  /*1980*/  LDL.LU R34, [R1+0x8] ;  /* 0x0000080001227983 */ /* 0x000ea20000300800 */
[----:B0-----:R-:W-:Y:S02]  /*1990*/  @P0 FMUL.FTZ R144, R250, R32 ;  /* 0x00000020fa900220 */ /* 0x001fe40000410000 */
[----:B------:R-:W-:Y:S01]  /*19a0*/  @P0 FMUL.FTZ R143, R147, R143 ;  /* 0x0000008f938f0220 */ /* 0x000fe20000410000 */
[----:B------:R-:W2:Y:S01]  /*19b0*/  LDL.LU R250, [R1+0xc] ;  /* 0x00000c0001fa7983 */ /* 0x000ea20000300800 */
[----:B------:R-:W-:-:S02]  /*19c0*/  @!P0 FMUL.FTZ R214, R177, R159 ;  /* 0x0000009fb1d68220 */ /* 0x000fc40000410000 */
[----:B------:R-:W-:Y:S01]  /*19d0*/  @P0 FMUL.FTZ R216, R158, R216 ;  /* 0x000000d89ed80220 */ /* 0x000fe20000410000 */
[----:B------:R-:W2:Y:S01]  /*19e0*/  LDL.LU R147, [R1] ;  /* 0x0000000001937983 */ /* 0x000ea20000300800 */
[----:B------:R-:W-:-:S03]  /*19f0*/  @!P0 FMUL.FTZ R145, R177, R35 ;  /* 0x00000023b1918220 */ /* 0x000fc60000410000 */
[----:B------:R-:W2:Y:S04]  /*1a00*/  LDG.E.128 R156, [R156.64] ;  /* 0x000000069c9c7981 */ /* 0x000ea8000c1e1d00 */
[----:B------:R-:W3:Y:S01]  /*1a10*/  LDL.LU R35, [R1+0x4] ;  /* 0x0000040001237983 */ /* 0x000ee20000300800 */
[----:B------:R-:W0:Y:S01]  /*1a20*/  @P0 MUFU.RCP R209, R94 ;  /* 0x0000005e00d10308 */ /* 0x000e220000001000 */
[C---:B------:R-:W-:Y:S02]  /*1a30*/  @!P0 FMUL.FTZ R193, R177.reuse, R163 ;  /* 0x000000a3b1c18220 */ /* 0x040fe40000410000 */
[----:B------:R-:W-:Y:S02]  /*1a40*/  @!P0 FMUL.FTZ R144, R177, R146 ;  /* 0x00000092b1908220 */ /* 0x000fe40000410000 */
[----:B------:R-:W4:Y:S01]  /*1a50*/  LDL.LU R146, [R1+0x10] ;  /* 0x0000100001927983 */ /* 0x000f220000300800 */
[----:B0-----:R-:W-:-:S03]  /*1a60*/  @P0 FMUL.FTZ R209, R162, R209 ;  /* 0x000000d1a2d10220 */ /* 0x001fc60000410000 */
[----:B------:R-:W4:Y:S01]  /*1a70*/  LDG.E.128 R160, [R160.64] ;  /* 0x00000006a0a07981 */ /* 0x000f22000c1e1d00 */
[----:B------:R-:W-:-:S03]  /*1a80*/  @!P0 FMUL.FTZ R194, R177, R118 ;  /* 0x00000076b1c28220 */ /* 0x000fc60000410000 */
[----:B------:R-:W4:Y:S01]  /*1a90*/  LDG.E.128 R116, [R116.64] ;  /* 0x0000000674747981 */ /* 0x000f22000c1e1d00 */
[----:B------:R-:W-:-:S03]  /*1aa0*/  @!P0 FMUL.FTZ R197, R177, R151 ;  /* 0x00000097b1c58220 */ /* 0x000fc60000410000 */
[----:B------:R-:W4:Y:S01]  /*1ab0*/  LDG.E.128 R148, [R148.64] ;  /* 0x0000000694947981 */ /* 0x000f22000c1e1d00 */
[----:B--2---:R-:W-:Y:S02]  /*1ac0*/  FADD.FTZ R147, R157, R147 ;  /* 0x000000939d937221 */ /* 0x004fe40000010000 */
[----:B------:R-:W-:Y:S02]  /*1ad0*/  FADD.FTZ R250, R158, R250 ;  /* 0x000000fa9efa7221 */ /* 0x000fe40000010000 */
[----:B---3--:R-:W-:-:S05]  /*1ae0*/  FADD.FTZ R35, R156, R35 ;  /* 0x000000239c237221 */ /* 0x008fca0000010000 */
[----:B------:R0:W-:Y:S04]  /*1af0*/  STL [R1+0x4], R35 ;  /* 0x0000042301007387 */ /* 0x0001e80000100800 */
[----:B------:R-:W-:Y:S04]  /*1b00*/  STL [R1], R147 ;  /* 0x0000009301007387 */ /* 0x000fe80000100800 */
[----:B------:R-:W-:Y:S04]  /*1b10*/  STL [R1+0xc], R250 ;  /* 0x00000cfa01007387 */ /* 0x000fe80000100800 */
[----:B0-----:R-:W2:Y:S01]  /*1b20*/  LDL.LU R35, [R1+0x1c] ;  /* 0x00001c0001237983 */ /* 0x001ea20000300800 */
[----:B------:R-:W-:-:S02]  /*1b30*/  @!P0 FMUL.FTZ R209, R177, R154 ;  /* 0x0000009ab1d18220 */ /* 0x000fc40000410000 */
[----:B------:R-:W-:Y:S02]  /*1b40*/  @!P0 FMUL.FTZ R208, R177, R155 ;  /* 0x0000009bb1d08220 */ /* 0x000fe40000410000 */
[----:B------:R-:W3:Y:S01]  /*1b50*/  LDG.E.128 R152, [R152.64] ;  /* 0x0000000698987981 */ /* 0x000ee2000c1e1d00 */
[----:B------:R-:W-:Y:S02]  /*1b60*/  FADD.FTZ R34, R159, R34 ;  /* 0x000000229f227221 */ /* 0x000fe40000010000 */
[----:B----4-:R-:W-:Y:S02]  /*1b70*/  FADD.FTZ R251, R160, R251 ;  /* 0x000000fba0fb7221 */ /* 0x010fe40000010000 */
[----:B------:R-:W-:Y:S01]  /*1b80*/  FADD.FTZ R146, R161, R146 ;  /* 0x00000092a1927221 */ /* 0x000fe20000010000 */
[----:B------:R0:W-:Y:S01]  /*1b90*/  STL [R1+0x8], R34 ;  /* 0x0000082201007387 */ /* 0x0001e20000100800 */
[----:B------:R-:W-:Y:S02]  /*1ba0*/  @!P0 FMUL.FTZ R143, R177, R210 ;  /* 0x000000d2b18f8220 */ /* 0x000fe40000410000 */
[----:B------:R-:W-:-:S02]  /*1bb0*/  @!P0 FMUL.FTZ R216, R177, R166 ;  /* 0x000000a6b1d88220 */ /* 0x000fc40000410000 */
[----:B------:R-:W-:Y:S02]  /*1bc0*/  @!P0 FMUL.FTZ R218, R177, R167 ;  /* 0x000000a7b1da8220 */ /* 0x000fe40000410000 */
[----:B------:R-:W4:Y:S04]  /*1bd0*/  LDG.E.128 R164, [R164.64] ;  /* 0x00000006a4a47981 */ /* 0x000f28000c1e1d00 */
[----:B0-----:R-:W3:Y:S04]  /*1be0*/  LDL.LU R34, [R1+0x18] ;  /* 0x0000180001227983 */ /* 0x001ee80000300800 */
[----:B------:R-:W-:Y:S04]  /*1bf0*/  STL [R1+0x14], R251 ;  /* 0x000014fb01007387 */ /* 0x000fe80000100800 */
[----:B------:R-:W4:Y:S04]  /*1c00*/  LDL.LU R210, [R1+0x24] ;  /* 0x0000240001d27983 */ /* 0x000f280000300800 */
[----:B------:R-:W3:Y:S04]  /*1c10*/  LDL.LU R147, [R1+0x20] ;  /* 0x0000200001937983 */ /* 0x000ee80000300800 */
[----:B------:R0:W-:Y:S04]  /*1c20*/  STL [R1+0x10], R146 ;  /* 0x0000109201007387 */ /* 0x0001e80000100800 */
[----:B0-----:R-:W3:Y:S01]  /*1c30*/  LDL.LU R146, [R1+0x2c] ;  /* 0x00002c0001927983 */ /* 0x001ee20000300800 */
[----:B------:R-:W-:-:S02]  /*1c40*/  @!P0 FMUL.FTZ R142, R177, R33 ;  /* 0x00000021b18e8220 */ /* 0x000fc40000410000 */
[C---:B------:R-:W-:Y:S02]  /*1c50*/  FADD.FTZ R207, R132.reuse, R207 ;  /* 0x000000cf84cf7221 */ /* 0x040fe40000010000 */
[----:B------:R-:W-:Y:S02]  /*1c60*/  FFMA.FTZ R170, R132, R142, R170 ;  /* 0x0000008e84aa7223 */ /* 0x000fe400000100aa */
[----:B------:R-:W-:Y:S02]  /*1c70*/  FMUL.FTZ R132, R76, R132 ;  /* 0x000000844c847220 */ /* 0x000fe40000410000 */
[C---:B------:R-:W-:Y:S02]  /*1c80*/  FADD.FTZ R206, R133.reuse, R206 ;  /* 0x000000ce85ce7221 */ /* 0x040fe40000010000 */
[----:B------:R-:W-:Y:S02]  /*1c90*/  FFMA.FTZ R171, R133, R145, R171 ;  /* 0x0000009185ab7223 */ /* 0x000fe400000100ab */
[----:B------:R-:W-:-:S02]  /*1ca0*/  FMUL.FTZ R133, R77, R133 ;  /* 0x000000854d857220 */ /* 0x000fc40000410000 */
[----:B------:R-:W-:Y:S02]  /*1cb0*/  FADD.FTZ R32, RZ, R132 ;  /* 0x00000084ff207221 */ /* 0x000fe40000010000 */
[----:B------:R-:W-:Y:S02]  /*1cc0*/  FFMA.FTZ R33, R132, R142, RZ ;  /* 0x0000008e84217223 */ /* 0x000fe400000100ff */
        /* <DEDUP_REMOVED lines=16> */
[----:B--2---:R-:W-:-:S05]  /*1dd0*/  FADD.FTZ R35, R162, R35 ;  /* 0x00000023a2237221 */ /* 0x004fca0000010000 */
[----:B------:R0:W-:Y:S04]  /*1de0*/  STL [R1+0x1c], R35 ;  /* 0x00001c2301007387 */ /* 0x0001e80000100800 */
[----:B0-----:R-:W2:Y:S01]  /*1df0*/  LDL.LU R35, [R1+0x28] ;  /* 0x0000280001237983 */ /* 0x001ea20000300800 */
        /* <DEDUP_REMOVED lines=94> */
[C---:B---3--:R-:W-:Y:S02]  /*23e0*/  FADD.FTZ R248, R152.reuse, R248 ;  /* 0x000000f898f87221 */ /* 0x048fe40000010000 */
        /* <DEDUP_REMOVED lines=19> */
[----:B------:R-:W-:Y:S02]  /*2520*/  FFMA.FTZ R6, R156, R219, R6 ;  /* 0x000000db9c067223 */ /* 0x000fe40000010006 */
[----:B------:R-:W-:Y:S02]  /*2530*/  FMUL.FTZ R156, R104, R156 ;  /* 0x0000009c689c7220 */ /* 0x000fe40000410000 */
[----:B------:R-:W-:Y:S02]  /*2540*/  FADD.FTZ R32, R32, R155 ;  /* 0x0000009b20207221 */ /* 0x000fe40000010000 */
[----:B------:R-:W-:-:S02]  /*2550*/  FFMA.FTZ R33, R155, R218, R33 ;  /* 0x000000da9b217223 */ /* 0x000fc40000010021 */
        /* <DEDUP_REMOVED lines=8> */
[----:B----4-:R-:W-:Y:S02]  /*25e0*/  FADD.FTZ R210, R164, R210 ;  /* 0x000000d2a4d27221 */ /* 0x010fe40000010000 */
[----:B------:R-:W-:Y:S02]  /*25f0*/  FFMA.FTZ R33, R157, R220, R33 ;  /* 0x000000dc9d217223 */ /* 0x000fe40000010021 */
[----:B------:R-:W-:Y:S01]  /*2600*/  FADD.FTZ R147, R165, R147 ;  /* 0x00000093a5937221 */ /* 0x000fe20000010000 */
[----:B------:R0:W-:Y:S01]  /*2610*/  STL [R1+0x18], R34 ;  /* 0x0000182201007387 */ /* 0x0001e20000100800 */
[----:B------:R-:W-:-:S02]  /*2620*/  FADD.FTZ R146, R166, R146 ;  /* 0x00000092a6927221 */ /* 0x000fc40000010000 */
[----:B------:R-:W-:Y:S01]  /*2630*/  FFMA.FTZ R5, R159, R221, R5 ;  /* 0x000000dd9f057223 */ /* 0x000fe20000010005 */
[----:B------:R-:W-:Y:S01]  /*2640*/  STL [R1+0x24], R210 ;  /* 0x000024d201007387 */ /* 0x000fe20000100800 */
[----:B------:R-:W-:Y:S02]  /*2650*/  FMUL.FTZ R159, R107, R159 ;  /* 0x0000009f6b9f7220 */ /* 0x000fe40000410000 */
[----:B------:R-:W-:Y:S01]  /*2660*/  FFMA.FTZ R179, R160, R223, R179 ;  /* 0x000000dfa0b37223 */ /* 0x000fe200000100b3 */
[----:B------:R-:W-:Y:S01]  /*2670*/  STL [R1+0x20], R147 ;  /* 0x0000209301007387 */ /* 0x000fe20000100800 */
[----:B0-----:R-:W-:Y:S02]  /*2680*/  FADD.FTZ R34, R32, R158 ;  /* 0x0000009e20227221 */ /* 0x001fe40000010000 */
[----:B------:R-:W-:Y:S01]  /*2690*/  FFMA.FTZ R32, R158, R222, R33 ;  /* 0x000000de9e207223 */ /* 0x000fe20000010021 */
[----:B------:R-:W-:Y:S01]  /*26a0*/  STL [R1+0x2c], R146 ;  /* 0x00002c9201007387 */ /* 0x000fe20000100800 */
[----:B------:R-:W-:-:S02]  /*26b0*/  FMUL.FTZ R160, R108, R160 ;  /* 0x000000a06ca07220 */ /* 0x000fc40000410000 */
[----:B------:R-:W-:Y:S01]  /*26c0*/  FADD.FTZ R33, R34, R159 ;  /* 0x0000009f22217221 */ /* 0x000fe20000010000 */
[----:B------:R-:W0:Y:S01]  /*26d0*/  S2R R251, SR_TID.X ;  /* 0x0000000000fb7919 */ /* 0x000e220000002100 */
[----:B------:R-:W-:Y:S02]  /*26e0*/  FFMA.FTZ R32, R159, R221, R32 ;  /* 0x000000dd9f207223 */ /* 0x000fe40000010020 */
[----:B------:R-:W-:Y:S02]  /*26f0*/  FFMA.FTZ R178, R161, R224, R178 ;  /* 0x000000e0a1b27223 */ /* 0x000fe400000100b2 */
[----:B------:R-:W-:Y:S02]  /*2700*/  FMUL.FTZ R161, R109, R161 ;  /* 0x000000a16da17220 */ /* 0x000fe40000410000 */
[----:B------:R-:W-:Y:S02]  /*2710*/  FADD.FTZ R34, R33, R160 ;  /* 0x000000a021227221 */ /* 0x000fe40000010000 */
[----:B------:R-:W-:-:S02]  /*2720*/  FFMA.FTZ R33, R160, R223, R32 ;  /* 0x000000dfa0217223 */ /* 0x000fc40000010020 */
[----:B------:R-:W-:Y:S02]  /*2730*/  FFMA.FTZ R200, R162, R136, R200 ;  /* 0x00000088a2c87223 */ /* 0x000fe400000100c8 */
[----:B--2---:R-:W-:-:S05]  /*2740*/  FADD.FTZ R35, R167, R35 ;  /* 0x00000023a7237221 */ /* 0x004fca0000010000 */
[----:B------:R1:W-:Y:S01]  /*2750*/  STL [R1+0x28], R35 ;  /* 0x0000282301007387 */ /* 0x0003e20000100800 */
[----:B------:R-:W-:Y:S02]  /*2760*/  FMUL.FTZ R162, R110, R162 ;  /* 0x000000a26ea27220 */ /* 0x000fe40000410000 */
[----:B------:R-:W-:Y:S01]  /*2770*/  FADD.FTZ R32, R34, R161 ;  /* 0x000000a122207221 */ /* 0x000fe20000010000 */
[----:B-1----:R-:W1:Y:S01]  /*2780*/  S2R R35, SR_TID.X ;  /* 0x0000000000237919 */ /* 0x002e620000002100 */
[----:B------:R-:W-:Y:S02]  /*2790*/  FFMA.FTZ R33, R161, R224, R33 ;  /* 0x000000e0a1217223 */ /* 0x000fe40000010021 */
[----:B------:R-:W-:Y:S02]  /*27a0*/  FFMA.FTZ R199, R163, R137, R199 ;  /* 0x00000089a3c77223 */ /* 0x000fe400000100c7 */
[----:B------:R-:W-:Y:S02]  /*27b0*/  FMUL.FTZ R163, R111, R163 ;  /* 0x000000a36fa37220 */ /* 0x000fe40000410000 */
[----:B------:R-:W-:-:S02]  /*27c0*/  FADD.FTZ R32, R32, R162 ;  /* 0x000000a220207221 */ /* 0x000fc40000010000 */
[----:B------:R-:W-:Y:S02]  /*27d0*/  FFMA.FTZ R33, R162, R136, R33 ;  /* 0x00000088a2217223 */ /* 0x000fe40000010021 */
[----:B------:R-:W-:Y:S02]  /*27e0*/  FFMA.FTZ R203, R164, R139, R203 ;  /* 0x0000008ba4cb7223 */ /* 0x000fe400000100cb */
[----:B------:R-:W-:Y:S02]  /*27f0*/  FADD.FTZ R34, R32, R163 ;  /* 0x000000a320227221 */ /* 0x000fe40000010000 */
[----:B------:R-:W-:Y:S02]  /*2800*/  FMUL.FTZ R164, R112, R164 ;  /* 0x000000a470a47220 */ /* 0x000fe40000410000 */
[----:B------:R-:W-:Y:S01]  /*2810*/  FFMA.FTZ R32, R163, R137, R33 ;  /* 0x00000089a3207223 */ /* 0x000fe20000010021 */
[----:B------:R-:W-:Y:S01]  /*2820*/  LOP3.LUT P1, RZ, R182, 0xff, RZ, 0xc0, !PT ;  /* 0x000000ffb6ff7812 */ /* 0x000fe2000782c0ff */
[----:B------:R-:W-:-:S02]  /*2830*/  FFMA.FTZ R201, R165, R138, R201 ;  /* 0x0000008aa5c97223 */ /* 0x000fc400000100c9 */
[----:B------:R-:W-:Y:S02]  /*2840*/  FMUL.FTZ R165, R113, R165 ;  /* 0x000000a571a57220 */ /* 0x000fe40000410000 */
[----:B------:R-:W-:Y:S02]  /*2850*/  FADD.FTZ R33, R34, R164 ;  /* 0x000000a422217221 */ /* 0x000fe40000010000 */
[----:B------:R-:W-:Y:S01]  /*2860*/  FFMA.FTZ R32, R164, R139, R32 ;  /* 0x0000008ba4207223 */ /* 0x000fe20000010020 */
[----:B0-----:R-:W-:Y:S01]  /*2870*/  LOP3.LUT R146, R251, 0x1f, RZ, 0xc0, !PT ;  /* 0x0000001ffb927812 */ /* 0x001fe200078ec0ff */
[----:B------:R-:W-:Y:S01]  /*2880*/  FFMA.FTZ R205, R166, R140, R205 ;  /* 0x0000008ca6cd7223 */ /* 0x000fe200000100cd */
[----:B-1----:R-:W-:Y:S01]  /*2890*/  SHF.R.U32.HI R250, RZ, 0x5, R35 ;  /* 0x00000005fffa7819 */ /* 0x002fe20000011623 */
[----:B------:R-:W-:Y:S02]  /*28a0*/  FMUL.FTZ R166, R114, R166 ;  /* 0x000000a672a67220 */ /* 0x000fe40000410000 */
[----:B------:R-:W-:-:S02]  /*28b0*/  FADD.FTZ R33, R33, R165 ;  /* 0x000000a521217221 */ /* 0x000fc40000010000 */
[----:B------:R-:W-:Y:S01]  /*28c0*/  FFMA.FTZ R34, R165, R138, R32 ;  /* 0x0000008aa5227223 */ /* 0x000fe20000010020 */
[----:B------:R-:W-:Y:S01]  /*28d0*/  ISETP.NE.AND P0, PT, R146, RZ, PT ;  /* 0x000000ff9200720c */ /* 0x000fe20003f05270 */
[----:B------:R-:W-:Y:S01]  /*28e0*/  FFMA.FTZ R204, R167, R141, R204 ;  /* 0x0000008da7cc7223 */ /* 0x000fe200000100cc */
[----:B------:R-:W-:Y:S01]  /*28f0*/  LOP3.LUT R146, R250, 0x7fffff8, RZ, 0xc0, !PT ;  /* 0x07fffff8fa927812 */ /* 0x000fe200078ec0ff */
[----:B------:R-:W-:Y:S02]  /*2900*/  FMUL.FTZ R167, R115, R167 ;  /* 0x000000a773a77220 */ /* 0x000fe40000410000 */
[----:B------:R-:W-:Y:S02]  /*2910*/  FADD.FTZ R147, R33, R166 ;  /* 0x000000a621937221 */ /* 0x000fe40000010000 */
[----:B------:R-:W-:Y:S01]  /*2920*/  FFMA.FTZ R34, R166, R140, R34 ;  /* 0x0000008ca6227223 */ /* 0x000fe20000010022 */
[----:B------:R-:W-:Y:S01]  /*2930*/  @!P1 IADD3 R146, R146, 0x8, RZ ;  /* 0x0000000892929810 */ /* 0x000fe20007ffe0ff */
[----:B------:R-:W-:-:S02]  /*2940*/  FADD.FTZ R147, R147, R167 ;  /* 0x000000a793937221 */ /* 0x000fc40000010000 */
[----:B------:R-:W-:Y:S01]  /*2950*/  FFMA.FTZ R34, R167, R141, R34 ;  /* 0x0000008da7227223 */ /* 0x000fe20000010022 */
[----:B------:R-:W-:Y:S05]  /*2960*/  BRA.DIV ~URZ, `(.L_x_403) ;  /* 0x000019527f007947 */ /* 0x000fea000b800000 */
[----:B------:R0:W1:Y:S02]  /*2970*/  SHFL.DOWN PT, R210, R147, 0x10, 0x1f ;  /* 0x0a001f0093d27f89 */ /* 0x00006400000e0000 */
.L_x_411:
        /* <DEDUP_REMOVED lines=18> */
.L_x_412:
        /* <DEDUP_REMOVED lines=32> */
.L_x_406:
[----:B------:R-:W-:Y:S05]  /*2ca0*/  BSYNC B0 ;  /* 0x0000000000007941 */ /* 0x000fea0003800000 */
.L_x_405:
[----:B------:R-:W0:Y:S01]  /*2cb0*/  S2R R32, SR_CTAID.X ;  /* 0x0000000000207919 */ /* 0x000e220000002500 */
[----:B------:R-:W-:Y:S01]  /*2cc0*/  LOP3.LUT R250, R3, 0x1, RZ, 0xc0, !PT ;  /* 0x0000000103fa7812 */ /* 0x000fe200078ec0ff */
[----:B------:R-:W-:Y:S02]  /*2cd0*/  ULDC UR4, c[0x0][0x160] ;  /* 0x0000580000047ab9 */ /* 0x000fe40000000800 */
[----:B------:R-:W1:Y:S01]  /*2ce0*/  S2R R33, SR_CTAID.X ;  /* 0x0000000000217919 */ /* 0x000e620000002500 */
[----:B------:R-:W-:Y:S01]  /*2cf0*/  USHF.L.U32 UR4, UR4, 0x2, URZ ;  /* 0x0000000204047899 */ /* 0x000fe2000800063f */
[----:B------:R-:W-:Y:S02]  /*2d00*/  IADD3 R250, -R250, RZ, RZ ;  /* 0x000000fffafa7210 */ /* 0x000fe40007ffe1ff */
[----:B0-----:R-:W-:-:S04]  /*2d10*/  SHF.R.U32.HI R32, RZ, 0x2, R32 ;  /* 0x00000002ff207819 */ /* 0x001fc80000011620 */
[----:B------:R-:W-:Y:S02]  /*2d20*/  LEA.HI R146, R251, R32, RZ, 0x18 ;  /* 0x00000020fb927211 */ /* 0x000fe400078fc0ff */
[----:B------:R-:W-:Y:S02]  /*2d30*/  LOP3.LUT R32, R250, UR4, RZ, 0xc0, !PT ;  /* 0x00000004fa207c12 */ /* 0x000fe4000f8ec0ff */
[----:B------:R-:W-:Y:S02]  /*2d40*/  SHF.L.U32 R147, R146, 0x2, RZ ;  /* 0x0000000292937819 */ /* 0x000fe400000006ff */
[----:B-1----:R-:W-:Y:S02]  /*2d50*/  LOP3.LUT R33, R33, 0x3, RZ, 0xc0, !PT ;  /* 0x0000000321217812 */ /* 0x002fe400078ec0ff */
[----:B------:R-:W-:-:S04]  /*2d60*/  IADD3 R147, P0, R32, R147, RZ ;  /* 0x0000009320937210 */ /* 0x000fc80007f1e0ff */
[----:B------:R-:W-:Y:S02]  /*2d70*/  IADD3.X R210, RZ, RZ, RZ, P0, !PT ;  /* 0x000000ffffd27210 */ /* 0x000fe400007fe4ff */
[----:B------:R-:W-:-:S04]  /*2d80*/  @!P1 IADD3 R33, P0, R33, R147, RZ ;  /* 0x0000009321219210 */ /* 0x000fc80007f1e0ff */
[----:B------:R-:W-:Y:S02]  /*2d90*/  @!P1 IADD3.X R251, RZ, R210, RZ, P0, !PT ;  /* 0x000000d2fffb9210 */ /* 0x000fe400007fe4ff */
[----:B------:R-:W-:-:S04]  /*2da0*/  @!P1 LEA R32, P0, R33, c[0x0][0x1a0], 0x3 ;  /* 0x0000680021209a11 */ /* 0x000fc800078018ff */
[----:B------:R-:W-:Y:S02]  /*2db0*/  @!P1 LEA.HI.X R33, R33, c[0x0][0x1a4], R251, 0x3, P0 ;  /* 0x0000690021219a11 */ /* 0x000fe400000f1cfb */
[----:B------:R-:W0:Y:S04]  /*2dc0*/  S2R R251, SR_TID.X ;  /* 0x0000000000fb7919 */ /* 0x000e280000002100 */
[----:B------:R1:W-:Y:S01]  /*2dd0*/  @!P1 STG.E.64 [R32.64], R34 ;  /* 0x0000002220009986 */ /* 0x0003e2000c101b06 */
[----:B0-----:R-:W-:-:S13]  /*2de0*/  ISETP.NE.AND P0, PT, R251, RZ, PT ;  /* 0x000000fffb00720c */ /* 0x001fda0003f05270 */
[----:B------:R-:W-:Y:S05]  /*2df0*/  @P0 BRA `(.L_x_407) ;  /* 0x0000014000000947 */ /* 0x000fea0003800000 */
[----:B-1----:R-:W0:Y:S01]  /*2e00*/  S2R R251, SR_CTAID.X ;  /* 0x0000000000fb7919 */ /* 0x002e220000002500 */
[----:B------:R-:W-:Y:S02]  /*2e10*/  LOP3.LUT R34, R250, c[0x0][0x160], RZ, 0xc0, !PT ;  /* 0x00005800fa227a12 */ /* 0x000fe400078ec0ff */
[----:B0-----:R-:W-:-:S04]  /*2e20*/  SHF.R.U32.HI R251, RZ, 0x2, R251 ;  /* 0x00000002fffb7819 */ /* 0x001fc800000116fb */
        /* <DEDUP_REMOVED lines=12> */
.L_x_408:
[----:B------:R-:W2:Y:S01]  /*2ef0*/  LDG.E.STRONG.GPU R35, [R32.64] ;  /* 0x0000000620237981 */ /* 0x000ea2000c1ef900 */
[----:B------:R-:W-:Y:S01]  /*2f00*/  YIELD ;  /* 0x0000000000007946 */ /* 0x000fe20003800000 */
[----:B--2---:R-:W-:Y:S01]  /*2f10*/  ISETP.NE.AND P0, PT, R35, R34, PT ;  /* 0x000000222300720c */ /* 0x004fe20003f05270 */
[----:B------:R-:W-:-:S12]  /*2f20*/  CCTL.IVALL ;  /* 0x00000000ff00798f */ /* 0x000fd80002000000 */
[----:B------:R-:W-:Y:S05]  /*2f30*/  @P0 BRA `(.L_x_408) ;  /* 0xffffffb000000947 */ /* 0x000fea000383ffff */
.L_x_407:
[----:B-1----:R-:W0:Y:S01]  /*2f40*/  S2R R35, SR_TID.X ;  /* 0x0000000000237919 */ /* 0x002e220000002100 */
[----:B------:R-:W-:Y:S01]  /*2f50*/  WARPSYNC 0xffffffff ;  /* 0xffffffff00007948 */ /* 0x000fe20003800000 */
[----:B0-----:R-:W-:-:S04]  /*2f60*/  LOP3.LUT R35, R35, 0x1f, RZ, 0xc0, !PT ;  /* 0x0000001f23237812 */ /* 0x001fc800078ec0ff */
[----:B------:R-:W-:-:S12]  /*2f70*/  ISETP.GT.U32.AND P0, PT, R35, 0x3, PT ;  /* 0x000000032300780c */ /* 0x000fd80003f04070 */
[----:B------:R-:W-:Y:S01]  /*2f80*/  BAR.SYNC.DEFER_BLOCKING 0x0 ;  /* 0x0000000000007b1d */ /* 0x000fe20000010000 */
        /* <DEDUP_REMOVED lines=73> */
[----:B------:R-:W-:Y:S01]  /*3420*/  FADD.FTZ R32, R132, -R142 ;  /* 0x8000008e84207221 */ /* 0x000fe20000010000 */
[----:B------:R-:W-:Y:S01]  /*3430*/  LEA R132, P1, R183, c[0x0][0x1d0], 0x4 ;  /* 0x00007400b7847a11 */ /* 0x000fe200078220ff */
[----:B------:R-:W-:Y:S01]  /*3440*/  FADD.FTZ R33, R133, -R145 ;  /* 0x8000009185217221 */ /* 0x000fe20000010000 */
[----:B------:R-:W-:Y:S01]  /*3450*/  MOV R142, 0x10 ;  /* 0x00000010008e7802 */ /* 0x000fe20000000f00 */
[----:B------:R-:W-:Y:S01]  /*3460*/  FADD.FTZ R34, R134, -R144 ;  /* 0x8000009086227221 */ /* 0x000fe20000010000 */
[----:B------:R-:W-:Y:S01]  /*3470*/  LEA.HI.X R133, R183, c[0x0][0x1d4], RZ, 0x4, P1 ;  /* 0x00007500b7857a11 */ /* 0x000fe200008f24ff */
        /* <DEDUP_REMOVED lines=22> */
[----:B------:R-:W-:Y:S02]  /*35e0*/  FADD.FTZ R162, R162, -R136 ;  /* 0x80000088a2a27221 */ /* 0x000fe40000010000 */
[----:B------:R-:W-:Y:S01]  /*35f0*/  FADD.FTZ R163, R163, -R137 ;  /* 0x80000089a3a37221 */ /* 0x000fe20000010000 */
[----:B------:R0:W-:Y:S01]  /*3600*/  STG.E.128 [R132.64], R32 ;  /* 0x0000002084007986 */ /* 0x0001e2000c101d06 */
        /* <DEDUP_REMOVED lines=42> */
[C---:B0-----:R-:W-:Y:S02]  /*38b0*/  FMUL.FTZ R35, R177.reuse, R214 ;  /* 0x000000d6b1237220 */ /* 0x041fe40000410000 */
[C---:B------:R-:W-:Y:S02]  /*38c0*/  FMUL.FTZ R34, R177.reuse, R212 ;  /* 0x000000d4b1227220 */ /* 0x040fe40000410000 */
[----:B------:R-:W-:-:S02]  /*38d0*/  FMUL.FTZ R33, R177, R213 ;  /* 0x000000d5b1217220 */ /* 0x000fc40000410000 */
        /* <DEDUP_REMOVED lines=18> */
[C---:B------:R-:W-:Y:S02]  /*3a00*/  FMUL.FTZ R124, R177.reuse, R223 ;  /* 0x000000dfb17c7220 */ /* 0x040fe40000410000 */
[C---:B----4-:R-:W-:Y:S02]  /*3a10*/  FMUL.FTZ R131, R177.reuse, R167 ;  /* 0x000000a7b1837220 */ /* 0x050fe40000410000 */
[----:B------:R-:W-:-:S02]  /*3a20*/  FMUL.FTZ R130, R177, R166 ;  /* 0x000000a6b1827220 */ /* 0x000fc40000410000 */
[C---:B------:R-:W-:Y:S02]  /*3a30*/  FMUL.FTZ R129, R177.reuse, R165 ;  /* 0x000000a5b1817220 */ /* 0x040fe40000410000 */
[----:B------:R-:W-:Y:S02]  /*3a40*/  FMUL.FTZ R128, R177, R164 ;  /* 0x000000a4b1807220 */ /* 0x000fe40000410000 */
[----:B------:R-:W-:-:S04]  /*3a50*/  IMAD.WIDE.U32 R138, R175, R142, c[0x0][0x1d0] ;  /* 0x00007400af8a7625 */ /* 0x000fc800078e008e */
[----:B------:R-:W-:Y:S01]  /*3a60*/  IMAD.WIDE.U32 R176, R176, R142, c[0x0][0x1d0] ;  /* 0x00007400b0b07625 */ /* 0x000fe200078e008e */
[----:B------:R0:W-:Y:S04]  /*3a70*/  STG.E.128 [R138.64], R124 ;  /* 0x0000007c8a007986 */ /* 0x0001e8000c101d06 */
[----:B------:R0:W-:Y:S02]  /*3a80*/  STG.E.128 [R176.64], R128 ;  /* 0x00000080b0007986 */ /* 0x0001e4000c101d06 */
[----:B0-----:R-:W-:Y:S01]  /*3a90*/  @P1 CALL.REL.NOINC `(.L_x_409) ;  /* 0x0000001000001944 */ /* 0x001fe20003c00000 */
[----:B------:R-:W-:Y:S05]  /*3aa0*/  BRA `(.L_x_410) ;  /* 0xffffcea000007947 */ /* 0x000fea000383ffff */
.L_x_409:
[----:B------:R-:W-:Y:S01]  /*3ab0*/  MOV R82, R28 ;  /* 0x0000001c00527202 */ /* 0x000fe20000000f00 */
[----:B------:R0:W5:Y:S01]  /*3ac0*/  LDL.LU R108, [R1+0x4] ;  /* 0x00000400016c7983 */ /* 0x0001620000300800 */
[----:B------:R-:W-:Y:S02]  /*3ad0*/  MOV R83, R29 ;  /* 0x0000001d00537202 */ /* 0x000fe40000000f00 */
[----:B------:R-:W-:Y:S01]  /*3ae0*/  MOV R28, R26 ;  /* 0x0000001a001c7202 */ /* 0x000fe20000000f00 */
[----:B------:R0:W5:Y:S01]  /*3af0*/  LDL.LU R109, [R1] ;  /* 0x00000000016d7983 */ /* 0x0001620000300800 */
[----:B------:R-:W-:-:S02]  /*3b00*/  MOV R80, R30 ;  /* 0x0000001e00507202 */ /* 0x000fc40000000f00 */
[----:B------:R-:W-:Y:S01]  /*3b10*/  MOV R29, R27 ;  /* 0x0000001b001d7202 */ /* 0x000fe20000000f00 */
[----:B------:R0:W5:Y:S01]  /*3b20*/  LDL.LU R110, [R1+0xc] ;  /* 0x00000c00016e7983 */ /* 0x0001620000300800 */
[----:B------:R-:W-:Y:S02]  /*3b30*/  MOV R26, R20 ;  /* 0x00000014001a7202 */ /* 0x000fe40000000f00 */
[----:B------:R-:W-:Y:S01]  /*3b40*/  MOV R81, R31 ;  /* 0x0000001f00517202 */ /* 0x000fe20000000f00 */
[----:B------:R0:W5:Y:S01]  /*3b50*/  LDL.LU R111, [R1+0x8] ;  /* 0x00000800016f7983 */ /* 0x0001620000300800 */
        /* <DEDUP_REMOVED lines=15> */
[----:B------:R-:W-:Y:S01]  /*3c50*/  MOV R17, R15 ;  /* 0x0000000f00117202 */ /* 0x000fe20000000f00 */
[----:B------:R0:W5:Y:S01]  /*3c60*/  LDL.LU R4, [R1+0x14] ;  /* 0x0000140001047983 */ /* 0x0001620000300800 */
[----:B------:R-:W-:Y:S02]  /*3c70*/  MOV R14, R8 ;  /* 0x00000008000e7202 */ /* 0x000fe40000000f00 */
[----:B------:R-:W-:Y:S02]  /*3c80*/  MOV R11, R5 ;  /* 0x00000005000b7202 */ /* 0x000fe40000000f00 */
[----:B------:R-:W-:Y:S01]  /*3c90*/  MOV R15, R9 ;  /* 0x00000009000f7202 */ /* 0x000fe20000000f00 */
[----:B------:R0:W5:Y:S01]  /*3ca0*/  LDL.LU R5, [R1+0x10] ;  /* 0x0000100001057983 */ /* 0x0001620000300800 */
[----:B------:R-:W-:Y:S02]  /*3cb0*/  MOV R8, R6 ;  /* 0x0000000600087202 */ /* 0x000fe40000000f00 */
[----:B------:R-:W-:Y:S01]  /*3cc0*/  MOV R9, R7 ;  /* 0x0000000700097202 */ /* 0x000fe20000000f00 */
[----:B------:R0:W5:Y:S01]  /*3cd0*/  LDL.LU R6, [R1+0x1c] ;  /* 0x00001c0001067983 */ /* 0x0001620000300800 */
[----:B------:R-:W-:-:S02]  /*3ce0*/  MOV R32, R170 ;  /* 0x000000aa00207202 */ /* 0x000fc40000000f00 */
[----:B------:R-:W-:Y:S01]  /*3cf0*/  MOV R76, R207 ;  /* 0x000000cf004c7202 */ /* 0x000fe20000000f00 */
[----:B------:R0:W5:Y:S01]  /*3d00*/  LDL.LU R7, [R1+0x18] ;  /* 0x0000180001077983 */ /* 0x0001620000300800 */
        /* <DEDUP_REMOVED lines=40> */
.L_x_402:
[----:B0----5:R-:W-:-:S04]  /*3f90*/  IMAD R49, R146, 0x2800, R0 ;  /* 0x0000280092317824 */ /* 0x021fc800078e0200 */
[CC--:B------:R-:W-:Y:S01]  /*3fa0*/  IMAD.WIDE.U32 R2, R49.reuse, R142.reuse, c[0x0][0x1c0] ;  /* 0x0000700031027625 */ /* 0x0c0fe200078e008e */
[C---:B------:R-:W-:Y:S02]  /*3fb0*/  IADD3 R41, R49.reuse, 0x400, RZ ;  /* 0x0000040031297810 */ /* 0x040fe40007ffe0ff */
[C---:B------:R-:W-:Y:S01]  /*3fc0*/  IADD3 R45, R49.reuse, 0x800, RZ ;  /* 0x00000800312d7810 */ /* 0x040fe20007ffe0ff */
[CC--:B------:R-:W-:Y:S01]  /*3fd0*/  IMAD.WIDE.U32 R36, R49.reuse, R142.reuse, c[0x0][0x1c8] ;  /* 0x0000720031247625 */ /* 0x0c0fe200078e008e */
[C---:B------:R-:W-:Y:S01]  /*3fe0*/  IADD3 R51, R49.reuse, 0xc00, RZ ;  /* 0x00000c0031337810 */ /* 0x040fe20007ffe0ff */
[----:B------:R0:W-:Y:S01]  /*3ff0*/  STG.E.128 [R2.64], R76 ;  /* 0x0000004c02007986 */ /* 0x0001e2000c101d06 */
[----:B------:R-:W-:Y:S01]  /*4000*/  IADD3 R53, R49, 0x1000, RZ ;  /* 0x0000100031357810 */ /* 0x000fe20007ffe0ff */
[CC--:B------:R-:W-:Y:S02]  /*4010*/  IMAD.WIDE.U32 R38, R41.reuse, R142.reuse, c[0x0][0x1c0] ;  /* 0x0000700029267625 */ /* 0x0c0fe400078e008e */
[----:B------:R-:W-:Y:S02]  /*4020*/  STG.E.128 [R36.64], R32 ;  /* 0x0000002024007986 */ /* 0x000fe4000c101d06 */
[----:B------:R-:W-:-:S02]  /*4030*/  IMAD.WIDE.U32 R40, R41, R142, c[0x0][0x1c8] ;  /* 0x0000720029287625 */ /* 0x000fc400078e008e */
[----:B------:R1:W-:Y:S02]  /*4040*/  STG.E.128 [R38.64], R84 ;  /* 0x0000005426007986 */ /* 0x0003e4000c101d06 */
[CC--:B------:R-:W-:Y:S02]  /*4050*/  IMAD.WIDE.U32 R42, R45.reuse, R142.reuse, c[0x0][0x1c0] ;  /* 0x000070002d2a7625 */ /* 0x0c0fe400078e008e */
[----:B------:R2:W-:Y:S02]  /*4060*/  STG.E.128 [R40.64], R80 ;  /* 0x0000005028007986 */ /* 0x0005e4000c101d06 */
[-C--:B------:R-:W-:Y:S02]  /*4070*/  IMAD.WIDE.U32 R44, R45, R142.reuse, c[0x0][0x1c8] ;  /* 0x000072002d2c7625 */ /* 0x080fe400078e008e */
[----:B------:R3:W-:Y:S02]  /*4080*/  STG.E.128 [R42.64], R88 ;  /* 0x000000582a007986 */ /* 0x0007e4000c101d06 */
[----:B------:R-:W-:-:S02]  /*4090*/  IMAD.WIDE.U32 R46, R51, R142, c[0x0][0x1c0] ;  /* 0x00007000332e7625 */ /* 0x000fc400078e008e */
[----:B------:R4:W-:Y:S02]  /*40a0*/  STG.E.128 [R44.64], R28 ;  /* 0x0000001c2c007986 */ /* 0x0009e4000c101d06 */
[-C--:B0-----:R-:W-:Y:S02]  /*40b0*/  IMAD.WIDE.U32 R2, R51, R142.reuse, c[0x0][0x1c8] ;  /* 0x0000720033027625 */ /* 0x081fe400078e008e */
[----:B------:R-:W-:Y:S01]  /*40c0*/  STG.E.128 [R46.64], R92 ;  /* 0x0000005c2e007986 */ /* 0x000fe2000c101d06 */
[----:B-1----:R-:W-:Y:S01]  /*40d0*/  IADD3 R39, R49, 0x1400, RZ ;  /* 0x0000140031277810 */ /* 0x002fe20007ffe0ff */
[-C--:B------:R-:W-:Y:S02]  /*40e0*/  IMAD.WIDE.U32 R32, R53, R142.reuse, c[0x0][0x1c0] ;  /* 0x0000700035207625 */ /* 0x080fe400078e008e */
[----:B------:R0:W-:Y:S01]  /*40f0*/  STG.E.128 [R2.64], R24 ;  /* 0x0000001802007986 */ /* 0x0001e2000c101d06 */
[----:B--2---:R-:W-:Y:S01]  /*4100*/  IADD3 R41, R49, 0x1800, RZ ;  /* 0x0000180031297810 */ /* 0x004fe20007ffe0ff */
[----:B------:R-:W-:-:S02]  /*4110*/  IMAD.WIDE.U32 R34, R53, R142, c[0x0][0x1c8] ;  /* 0x0000720035227625 */ /* 0x000fc400078e008e */
[----:B------:R-:W-:Y:S01]  /*4120*/  STG.E.128 [R32.64], R96 ;  /* 0x0000006020007986 */ /* 0x000fe2000c101d06 */
[----:B---3--:R-:W-:Y:S01]  /*4130*/  IADD3 R43, R49, 0x1c00, RZ ;  /* 0x00001c00312b7810 */ /* 0x008fe20007ffe0ff */
[CC--:B------:R-:W-:Y:S02]  /*4140*/  IMAD.WIDE.U32 R36, R39.reuse, R142.reuse, c[0x0][0x1c0] ;  /* 0x0000700027247625 */ /* 0x0c0fe400078e008e */
[----:B------:R1:W-:Y:S02]  /*4150*/  STG.E.128 [R34.64], R20 ;  /* 0x0000001422007986 */ /* 0x0003e4000c101d06 */
[-C--:B----4-:R-:W-:Y:S02]  /*4160*/  IMAD.WIDE.U32 R28, R39, R142.reuse, c[0x0][0x1c8] ;  /* 0x00007200271c7625 */ /* 0x090fe400078e008e */
[----:B------:R-:W-:Y:S02]  /*4170*/  STG.E.128 [R36.64], R100 ;  /* 0x0000006424007986 */ /* 0x000fe4000c101d06 */
[----:B------:R-:W-:-:S02]  /*4180*/  IMAD.WIDE.U32 R30, R41, R142, c[0x0][0x1c0] ;  /* 0x00007000291e7625 */ /* 0x000fc400078e008e */
[----:B------:R-:W-:Y:S01]  /*4190*/  STG.E.128 [R28.64], R16 ;  /* 0x000000101c007986 */ /* 0x000fe2000c101d06 */
[----:B0-----:R-:W-:Y:S01]  /*41a0*/  IADD3 R25, R49, 0x2000, RZ ;  /* 0x0000200031197810 */ /* 0x001fe20007ffe0ff */
[-C--:B------:R-:W-:Y:S01]  /*41b0*/  IMAD.WIDE.U32 R38, R41, R142.reuse, c[0x0][0x1c8] ;  /* 0x0000720029267625 */ /* 0x080fe200078e008e */
[----:B------:R-:W-:Y:S01]  /*41c0*/  IADD3 R49, R49, 0x2400, RZ ;  /* 0x0000240031317810 */ /* 0x000fe20007ffe0ff */
[----:B------:R-:W-:Y:S02]  /*41d0*/  STG.E.128 [R30.64], R104 ;  /* 0x000000681e007986 */ /* 0x000fe4000c101d06 */
[CC--:B------:R-:W-:Y:S02]  /*41e0*/  IMAD.WIDE.U32 R2, R43.reuse, R142.reuse, c[0x0][0x1c0] ;  /* 0x000070002b027625 */ /* 0x0c0fe400078e008e */
[----:B------:R-:W-:Y:S02]  /*41f0*/  STG.E.128 [R38.64], R12 ;  /* 0x0000000c26007986 */ /* 0x000fe4000c101d06 */
[----:B-1----:R-:W-:-:S02]  /*4200*/  IMAD.WIDE.U32 R20, R43, R142, c[0x0][0x1c8] ;  /* 0x000072002b147625 */ /* 0x002fc400078e008e */
[----:B------:R-:W-:Y:S02]  /*4210*/  STG.E.128 [R2.64], R108 ;  /* 0x0000006c02007986 */ /* 0x000fe4000c101d06 */
[CC--:B------:R-:W-:Y:S02]  /*4220*/  IMAD.WIDE.U32 R22, R25.reuse, R142.reuse, c[0x0][0x1c0] ;  /* 0x0000700019167625 */ /* 0x0c0fe400078e008e */
        /* <DEDUP_REMOVED lines=9> */
.L_x_403:
[----:B------:R-:W-:Y:S02]  /*42c0*/  MOV R33, R147 ;  /* 0x0000009300217202 */ /* 0x000fe40000000f00 */
[----:B------:R-:W-:-:S02]  /*42d0*/  MOV R35, 0x10 ;  /* 0x0000001000237802 */ /* 0x000fc40000000f00 */
[----:B------:R-:W-:Y:S02]  /*42e0*/  MOV R251, 0xffffffff ;  /* 0xffffffff00fb7802 */ /* 0x000fe40000000f00 */
[----:B------:R-:W-:Y:S02]  /*42f0*/  MOV R32, 0x4310 ;  /* 0x0000431000207802 */ /* 0x000fe40000000f00 */
[----:B------:R-:W-:Y:S05]  /*4300*/  CALL.REL.NOINC `($__internal_29_$__cuda_sm70_shflsync_down_p) ;  /* 0x000003d000007944 */ /* 0x000fea0003c00000 */
[----:B------:R-:W-:Y:S01]  /*4310*/  MOV R210, R35 ;  /* 0x0000002300d27202 */ /* 0x000fe20000000f00 */
[----:B------:R-:W-:Y:S05]  /*4320*/  BRA `(.L_x_411) ;  /* 0xffffe65000007947 */ /* 0x000fea000383ffff */
.L_x_404:
[----:B------:R-:W-:Y:S01]  /*4330*/  HFMA2.MMA R35, -RZ, RZ, 0, 9.5367431640625e-07 ;  /* 0x00000010ff237435 */ /* 0x000fe200000001ff */
[----:B------:R-:W-:Y:S02]  /*4340*/  MOV R33, R34 ;  /* 0x0000002200217202 */ /* 0x000fe40000000f00 */
[----:B------:R-:W-:Y:S02]  /*4350*/  MOV R251, 0xffffffff ;  /* 0xffffffff00fb7802 */ /* 0x000fe40000000f00 */
[----:B------:R-:W-:Y:S02]  /*4360*/  MOV R32, 0x4380 ;  /* 0x0000438000207802 */ /* 0x000fe40000000f00 */
[----:B01----:R-:W-:Y:S05]  /*4370*/  CALL.REL.NOINC `($__internal_29_$__cuda_sm70_shflsync_down_p) ;  /* 0x0000036000007944 */ /* 0x003fea0003c00000 */
[----:B------:R-:W-:Y:S01]  /*4380*/  FADD.FTZ R147, R147, R210 ;  /* 0x000000d293937221 */ /* 0x000fe20000010000 */
[----:B------:R-:W-:Y:S01]  /*4390*/  MOV R251, 0xffffffff ;  /* 0xffffffff00fb7802 */ /* 0x000fe20000000f00 */
[----:B------:R-:W-:Y:S01]  /*43a0*/  FADD.FTZ R34, R34, R35 ;  /* 0x0000002322227221 */ /* 0x000fe20000010000 */
[----:B------:R-:W-:Y:S01]  /*43b0*/  HFMA2.MMA R35, -RZ, RZ, 0, 4.76837158203125e-07 ;  /* 0x00000008ff237435 */ /* 0x000fe200000001ff */
[----:B------:R-:W-:-:S02]  /*43c0*/  MOV R32, 0x43f0 ;  /* 0x000043f000207802 */ /* 0x000fc40000000f00 */
[----:B------:R-:W-:-:S03]  /*43d0*/  MOV R33, R147 ;  /* 0x0000009300217202 */ /* 0x000fc60000000f00 */
[----:B------:R-:W-:Y:S05]  /*43e0*/  CALL.REL.NOINC `($__internal_29_$__cuda_sm70_shflsync_down_p) ;  /* 0x000002f000007944 */ /* 0x000fea0003c00000 */
[----:B------:R-:W-:Y:S01]  /*43f0*/  MOV R210, R35 ;  /* 0x0000002300d27202 */ /* 0x000fe20000000f00 */
[----:B------:R-:W-:Y:S01]  /*4400*/  HFMA2.MMA R35, -RZ, RZ, 0, 4.76837158203125e-07 ;  /* 0x00000008ff237435 */ /* 0x000fe200000001ff */
[----:B------:R-:W-:Y:S02]  /*4410*/  MOV R33, R34 ;  /* 0x0000002200217202 */ /* 0x000fe40000000f00 */
[----:B------:R-:W-:Y:S02]  /*4420*/  MOV R251, 0xffffffff ;  /* 0xffffffff00fb7802 */ /* 0x000fe40000000f00 */
[----:B------:R-:W-:Y:S02]  /*4430*/  MOV R32, 0x4450 ;  /* 0x0000445000207802 */ /* 0x000fe40000000f00 */
[----:B------:R-:W-:Y:S05]  /*4440*/  CALL.REL.NOINC `($__internal_29_$__cuda_sm70_shflsync_down_p) ;  /* 0x0000029000007944 */ /* 0x000fea0003c00000 */
[----:B------:R-:W-:Y:S01]  /*4450*/  FADD.FTZ R147, R210, R147 ;  /* 0x00000093d2937221 */ /* 0x000fe20000010000 */
[----:B------:R-:W-:Y:S01]  /*4460*/  MOV R251, 0xffffffff ;  /* 0xffffffff00fb7802 */ /* 0x000fe20000000f00 */
[----:B------:R-:W-:Y:S01]  /*4470*/  FADD.FTZ R34, R34, R35 ;  /* 0x0000002322227221 */ /* 0x000fe20000010000 */
[----:B------:R-:W-:Y:S01]  /*4480*/  HFMA2.MMA R35, -RZ, RZ, 0, 2.384185791015625e-07 ;  /* 0x00000004ff237435 */ /* 0x000fe200000001ff */
[----:B------:R-:W-:-:S02]  /*4490*/  MOV R32, 0x44c0 ;  /* 0x000044c000207802 */ /* 0x000fc40000000f00 */
[----:B------:R-:W-:-:S03]  /*44a0*/  MOV R33, R147 ;  /* 0x0000009300217202 */ /* 0x000fc60000000f00 */
[----:B------:R-:W-:Y:S05]  /*44b0*/  CALL.REL.NOINC `($__internal_29_$__cuda_sm70_shflsync_down_p) ;  /* 0x0000022000007944 */ /* 0x000fea0003c00000 */
[----:B------:R-:W-:Y:S01]  /*44c0*/  MOV R210, R35 ;  /* 0x0000002300d27202 */ /* 0x000fe20000000f00 */
[----:B------:R-:W-:Y:S01]  /*44d0*/  HFMA2.MMA R35, -RZ, RZ, 0, 2.384185791015625e-07 ;  /* 0x00000004ff237435 */ /* 0x000fe200000001ff */
[----:B------:R-:W-:Y:S02]  /*44e0*/  MOV R33, R34 ;  /* 0x0000002200217202 */ /* 0x000fe40000000f00 */
[----:B------:R-:W-:Y:S02]  /*44f0*/  MOV R251, 0xffffffff ;  /* 0xffffffff00fb7802 */ /* 0x000fe40000000f00 */
[----:B------:R-:W-:Y:S02]  /*4500*/  MOV R32, 0x4520 ;  /* 0x0000452000207802 */ /* 0x000fe40000000f00 */
[----:B------:R-:W-:Y:S05]  /*4510*/  CALL.REL.NOINC `($__internal_29_$__cuda_sm70_shflsync_down_p) ;  /* 0x000001c000007944 */ /* 0x000fea0003c00000 */
[----:B------:R-:W-:Y:S01]  /*4520*/  FADD.FTZ R147, R210, R147 ;  /* 0x00000093d2937221 */ /* 0x000fe20000010000 */
[----:B------:R-:W-:Y:S01]  /*4530*/  MOV R251, 0xffffffff ;  /* 0xffffffff00fb7802 */ /* 0x000fe20000000f00 */
[----:B------:R-:W-:Y:S01]  /*4540*/  FADD.FTZ R34, R34, R35 ;  /* 0x0000002322227221 */ /* 0x000fe20000010000 */
[----:B------:R-:W-:Y:S01]  /*4550*/  HFMA2.MMA R35, -RZ, RZ, 0, 1.1920928955078125e-07 ;  /* 0x00000002ff237435 */ /* 0x000fe200000001ff */
[----:B------:R-:W-:-:S02]  /*4560*/  MOV R32, 0x4590 ;  /* 0x0000459000207802 */ /* 0x000fc40000000f00 */
[----:B------:R-:W-:-:S03]  /*4570*/  MOV R33, R147 ;  /* 0x0000009300217202 */ /* 0x000fc60000000f00 */
[----:B------:R-:W-:Y:S05]  /*4580*/  CALL.REL.NOINC `($__internal_29_$__cuda_sm70_shflsync_down_p) ;  /* 0x0000015000007944 */ /* 0x000fea0003c00000 */
[----:B------:R-:W-:Y:S01]  /*4590*/  MOV R210, R35 ;  /* 0x0000002300d27202 */ /* 0x000fe20000000f00 */
[----:B------:R-:W-:Y:S01]  /*45a0*/  HFMA2.MMA R35, -RZ, RZ, 0, 1.1920928955078125e-07 ;  /* 0x00000002ff237435 */ /* 0x000fe200000001ff */
[----:B------:R-:W-:Y:S02]  /*45b0*/  MOV R33, R34 ;  /* 0x0000002200217202 */ /* 0x000fe40000000f00 */
[----:B------:R-:W-:Y:S02]  /*45c0*/  MOV R251, 0xffffffff ;  /* 0xffffffff00fb7802 */ /* 0x000fe40000000f00 */
[----:B------:R-:W-:Y:S02]  /*45d0*/  MOV R32, 0x45f0 ;  /* 0x000045f000207802 */ /* 0x000fe40000000f00 */
[----:B------:R-:W-:Y:S05]  /*45e0*/  CALL.REL.NOINC `($__internal_29_$__cuda_sm70_shflsync_down_p) ;  /* 0x000000f000007944 */ /* 0x000fea0003c00000 */
[----:B------:R-:W-:Y:S01]  /*45f0*/  FADD.FTZ R147, R210, R147 ;  /* 0x00000093d2937221 */ /* 0x000fe20000010000 */
[----:B------:R-:W-:Y:S01]  /*4600*/  MOV R251, 0xffffffff ;  /* 0xffffffff00fb7802 */ /* 0x000fe20000000f00 */
[----:B------:R-:W-:Y:S01]  /*4610*/  FADD.FTZ R34, R34, R35 ;  /* 0x0000002322227221 */ /* 0x000fe20000010000 */
[----:B------:R-:W-:Y:S01]  /*4620*/  HFMA2.MMA R35, -RZ, RZ, 0, 5.9604644775390625e-08 ;  /* 0x00000001ff237435 */ /* 0x000fe200000001ff */
[----:B------:R-:W-:-:S02]  /*4630*/  MOV R32, 0x4660 ;  /* 0x0000466000207802 */ /* 0x000fc40000000f00 */
[----:B------:R-:W-:-:S03]  /*4640*/  MOV R33, R147 ;  /* 0x0000009300217202 */ /* 0x000fc60000000f00 */
[----:B------:R-:W-:Y:S05]  /*4650*/  CALL.REL.NOINC `($__internal_29_$__cuda_sm70_shflsync_down_p) ;  /* 0x0000008000007944 */ /* 0x000fea0003c00000 */
[----:B------:R-:W-:Y:S01]  /*4660*/  MOV R210, R35 ;  /* 0x0000002300d27202 */ /* 0x000fe20000000f00 */
[----:B------:R-:W-:Y:S01]  /*4670*/  HFMA2.MMA R35, -RZ, RZ, 0, 5.9604644775390625e-08 ;  /* 0x00000001ff237435 */ /* 0x000fe200000001ff */
[----:B------:R-:W-:Y:S02]  /*4680*/  MOV R33, R34 ;  /* 0x0000002200217202 */ /* 0x000fe40000000f00 */
[----:B------:R-:W-:Y:S02]  /*4690*/  MOV R251, 0xffffffff ;  /* 0xffffffff00fb7802 */ /* 0x000fe40000000f00 */
[----:B------:R-:W-:Y:S02]  /*46a0*/  MOV R32, 0x46c0 ;  /* 0x000046c000207802 */ /* 0x000fe40000000f00 */
[----:B------:R-:W-:Y:S05]  /*46b0*/  CALL.REL.NOINC `($__internal_29_$__cuda_sm70_shflsync_down_p) ;  /* 0x0000002000007944 */ /* 0x000fea0003c00000 */
[----:B------:R-:W-:Y:S01]  /*46c0*/  MOV R33, R35 ;  /* 0x0000002300217202 */ /* 0x000fe20000000f00 */
[----:B------:R-:W-:Y:S05]  /*46d0*/  BRA `(.L_x_412) ;  /* 0xffffe3c000007947 */ /* 0x000fea000383ffff */
        .weak           $__internal_29_$__cuda_sm70_shflsync_down_p
        .type           $__internal_29_$__cuda_sm70_shflsync_down_p,@function
        .size           $__internal_29_$__cuda_sm70_shflsync_down_p,(.L_x_3436 - $__internal_29_$__cuda_sm70_shflsync_down_p)
$__internal_29_$__cuda_sm70_shflsync_down_p:
[----:B------:R-:W-:Y:S01]  /*46e0*/  HFMA2.MMA R250, -RZ, RZ, 0, 1.847743988037109375e-06 ;  /* 0x0000001ffffa7435 */ /* 0x000fe200000001ff */
[----:B------:R-:W-:Y:S06]  /*46f0*/  WARPSYNC R251 ;  /* 0x000000fb00007348 */ /* 0x000fec0003800000 */
[----:B------:R0:W1:Y:S04]  /*4700*/  SHFL.DOWN PT, R35, R33, R35, R250 ;  /* 0x0800002321237389 */ /* 0x00006800000e00fa */
[----:B0-----:R-:W0:Y:S01]  /*4710*/  S2R R250, SR_TID.X ;  /* 0x0000000000fa7919 */ /* 0x001e220000002100 */
[----:B------:R-:W-:-:S02]  /*4720*/  MOV R33, 0x0 ;  /* 0x0000000000217802 */ /* 0x000fc40000000f00 */
[----:B0-----:R-:W-:Y:S02]  /*4730*/  SHF.R.U32.HI R250, RZ, 0x5, R250 ;  /* 0x00000005fffa7819 */ /* 0x001fe400000116fa */
[----:B-1----:R-:W-:Y:S05]  /*4740*/  RET.REL.NODEC R32 `(_ZN10layer_norm13ln_bwd_kernelINS_13Kernel_traitsIffffjLj40960ELj4ELj1ELj8ELj16ENS_18Kernel_traits_baseILj40960EffffjLj256EEEEEEEvNS_9BwdParamsE) ;  /* 0xffffb8b020007950 */ /* 0x002fea0003c3ffff */
.L_x_413:
        /* <DEDUP_REMOVED lines=11> */
.L_x_3436:


//--------------------- .text._ZN10layer_norm22ln_bwd_finalize_kernelINS_22Kernel_traits_finalizeILj32768E13__nv_bfloat16fS2_fjLj1024ELj4ENS_18Kernel_traits_baseILj32768ES2_fS2_fjLj1024EEEEEEEvNS_9BwdParamsE --------------------------
	.section	.text._ZN10layer_norm22ln_bwd_finalize_kernelINS_22Kernel_traits_finalizeILj32768E13__nv_bfloat16fS2_fjLj1024ELj4ENS_18Kernel_traits_baseILj32768ES2_fS2_fjLj1024EEEEEEEvNS_9BwdParamsE,"ax",@progbits
	.sectioninfo	@"SHI_REGISTERS=32"
	.align	128
        .global         _ZN10layer_norm22ln_bwd_finalize_kernelINS_22Kernel_traits_finalizeILj32768E13__nv_bfloat16fS2_fjLj1024ELj4ENS_18Kernel_traits_baseILj32768ES2_fS2_fjLj1024EEEEEEEvNS_9BwdParamsE
        .type           _ZN10layer_norm22ln_bwd_finalize_kernelINS_22Kernel_traits_finalizeILj32768E13__nv_bfloat16fS2_fjLj1024ELj4ENS_18Kernel_traits_baseILj32768ES2_fS2_fjLj1024EEEEEEEvNS_9BwdParamsE,@function
        .size           _ZN10layer_norm22ln_bwd_finalize_kernelINS_22Kernel_traits_finalizeILj32768E13__nv_bfloat16fS2_fjLj1024ELj4ENS_18Kernel_traits_baseILj32768ES2_fS2_fjLj1024EEEEEEEvNS_9BwdParamsE,(.L_x_3437 - _ZN10layer_norm22ln_bwd_finalize_kernelINS_22Kernel_traits_finalizeILj32768E13__nv_bfloat16fS2_fjLj1024ELj4ENS_18Kernel_traits_baseILj32768ES2_fS2_fjLj1024EEEEEEEvNS_9BwdParamsE)
        .other          _ZN10layer_norm22ln_bwd_finalize_kernelINS_22Kernel_traits_finalizeILj32768E13__nv_bfloat16fS2_fjLj1024ELj4ENS_18Kernel_traits_baseILj32768ES2_fS2_fjLj1024EEEEEEEvNS_9BwdParamsE,@"STO_CUDA_ENTRY STV_DEFAULT"
_ZN10layer_norm22ln_bwd_finalize_kernelINS_22Kernel_traits_finalizeILj32768E13__nv_bfloat16fS2_fjLj1024ELj4ENS_18Kernel_traits_baseILj32768ES2_fS2_fjLj1024EEEEEEEvNS_9BwdParamsE:
.text._ZN10layer_norm22ln_bwd_finalize_kernelINS_22Kernel_traits_finalizeILj32768E13__nv_bfloat16fS2_fjLj1024ELj4ENS_18Kernel_traits_baseILj32768ES2_fS2_fjLj1024EEEEEEEvNS_9BwdParamsE:
        /* <DEDUP_REMOVED lines=19> */
.L_x_426:
        /* <DEDUP_REMOVED lines=27> */
.L_x_418:
        /* <DEDUP_REMOVED lines=32> */
.L_x_417:
[----:B------:R-:W-:Y:S05]  /*04e0*/  BSYNC B1 ;  /* 0x0000000000017941 */ /* 0x000fea0003800000 */
.L_x_416:
        /* <DEDUP_REMOVED lines=22> */
.L_x_420:
[----:B------:R-:W-:Y:S05]  /*0650*/  BSYNC B1 ;  /* 0x0000000000017941 */ /* 0x000fea0003800000 */
.L_x_419:
        /* <DEDUP_REMOVED lines=10> */
.L_x_415:
[----:B------:R-:W-:Y:S05]  /*0700*/  BSYNC B0 ;  /* 0x0000000000007941 */ /* 0x000fea0003800000 */
.L_x_414:
        /* <DEDUP_REMOVED lines=11> */
.L_x_427:
        /* <DEDUP_REMOVED lines=18> */
.L_x_428:
[----:B------:R-:W-:Y:S01]  /*08e0*/  @!P1 SHF.R.U32.HI R2, RZ, 0x3, R0 ;  /* 0x00000003ff029819 */ /* 0x000fe20000011600 */
[----:B---3--:R-:W-:Y:S02]  /*08f0*/  FADD.FTZ R5, R5, R10 ;  /* 0x0000000a05057221 */ /* 0x008fe40000010000 */
[----:B--2---:R-:W-:Y:S01]  /*0900*/  FADD.FTZ R7, R7, R4 ;  /* 0x0000000407077221 */ /* 0x004fe20000010000 */
[----:B------:R-:W-:-:S05]  /*0910*/  @!P1 LOP3.LUT R2, R2, 0x1ffffffc, RZ, 0xc0, !PT ;  /* 0x1ffffffc02029812 */ /* 0x000fca00078ec0ff */
[----:B------:R2:W-:Y:S04]  /*0920*/  @!P1 STS [R2+0x2000], R5 ;  /* 0x0020000502009388 */ /* 0x0005e80000000800 */
[----:B------:R2:W-:Y:S02]  /*0930*/  @!P1 STS [R2+0x2080], R7 ;  /* 0x0020800702009388 */ /* 0x0005e40000000800 */
.L_x_421:
        /* <DEDUP_REMOVED lines=13> */
.L_x_425:
[----:B------:R-:W-:Y:S05]  /*0a10*/  BSYNC B0 ;  /* 0x0000000000007941 */ /* 0x000fea0003800000 */
.L_x_424:
[C---:B------:R-:W-:Y:S02]  /*0a20*/  ISETP.GT.U32.AND P1, PT, R18.reuse, -0x8001, PT ;  /* 0xffff7fff1200780c */ /* 0x040fe40003f24070 */
[----:B------:R-:W-:Y:S02]  /*0a30*/  IADD3 R18, R18, 0x8000, RZ ;  /* 0x0000800012127810 */ /* 0x000fe40007ffe0ff */
[----:B------:R-:W-:-:S09]  /*0a40*/  IADD3 R19, R19, 0x4000, RZ ;  /* 0x0000400013137810 */ /* 0x000fd20007ffe0ff */
[----:B012---:R-:W-:Y:S05]  /*0a50*/  @P1 BRA `(.L_x_426) ;  /* 0xfffff6d000001947 */ /* 0x007fea000383ffff */
[----:B------:R-:W-:Y:S05]  /*0a60*/  EXIT ;  /* 0x000000000000794d */ /* 0x000fea0003800000 */
.L_x_422:
[----:B--2---:R-:W-:Y:S01]  /*0a70*/  IMAD.MOV.U32 R10, RZ, RZ, R4 ;  /* 0x000000ffff0a7224 */ /* 0x004fe200078e0004 */
[----:B------:R-:W-:Y:S01]  /*0a80*/  MOV R9, 0x1 ;  /* 0x0000000100097802 */ /* 0x000fe20000000f00 */
[----:B------:R-:W-:Y:S01]  /*0a90*/  IMAD.MOV.U32 R6, RZ, RZ, 0x1f ;  /* 0x0000001fff067424 */ /* 0x000fe200078e00ff */
[----:B------:R-:W-:Y:S02]  /*0aa0*/  MOV R11, 0xffffffff ;  /* 0xffffffff000b7802 */ /* 0x000fe40000000f00 */
[----:B------:R-:W-:Y:S02]  /*0ab0*/  MOV R2, 0xad0 ;  /* 0x00000ad000027802 */ /* 0x000fe40000000f00 */
[----:B01----:R-:W-:Y:S05]  /*0ac0*/  CALL.REL.NOINC `($__internal_30_$__cuda_sm70_shflsync_bfly_p) ;  /* 0x000003c000007944 */ /* 0x003fea0003c00000 */
[----:B-1----:R-:W-:Y:S01]  /*0ad0*/  IMAD.MOV.U32 R3, RZ, RZ, R6 ;  /* 0x000000ffff037224 */ /* 0x002fe200078e0006 */
[----:B0-----:R-:W-:Y:S05]  /*0ae0*/  BRA `(.L_x_427) ;  /* 0xfffffcd000007947 */ /* 0x001fea000383ffff */
.L_x_423:
[----:B------:R-:W-:Y:S01]  /*0af0*/  HFMA2.MMA R6, -RZ, RZ, 0, 1.847743988037109375e-06 ;  /* 0x0000001fff067435 */ /* 0x000fe200000001ff */
[----:B------:R-:W-:Y:S01]  /*0b00*/  MOV R10, R13 ;  /* 0x0000000d000a7202 */ /* 0x000fe20000000f00 */
[----:B------:R-:W-:Y:S01]  /*0b10*/  IMAD.MOV.U32 R9, RZ, RZ, 0x2 ;  /* 0x00000002ff097424 */ /* 0x000fe200078e00ff */
[----:B------:R-:W-:Y:S01]  /*0b20*/  MOV R2, 0xb50 ;  /* 0x00000b5000027802 */ /* 0x000fe20000000f00 */
[----:B------:R-:W-:-:S02]  /*0b30*/  IMAD.MOV.U32 R11, RZ, RZ, -0x1 ;  /* 0xffffffffff0b7424 */ /* 0x000fc400078e00ff */
[----:B012---:R-:W-:Y:S05]  /*0b40*/  CALL.REL.NOINC `($__internal_30_$__cuda_sm70_shflsync_bfly_p) ;  /* 0x0000034000007944 */ /* 0x007fea0003c00000 */
[----:B01----:R-:W-:Y:S01]  /*0b50*/  FADD.FTZ R10, R13, R6 ;  /* 0x000000060d0a7221 */ /* 0x003fe20000010000 */
[----:B------:R-:W-:Y:S01]  /*0b60*/  MOV R9, 0x4 ;  /* 0x0000000400097802 */ /* 0x000fe20000000f00 */
[----:B------:R-:W-:Y:S01]  /*0b70*/  IMAD.MOV.U32 R6, RZ, RZ, 0x1f ;  /* 0x0000001fff067424 */ /* 0x000fe200078e00ff */
[----:B------:R-:W-:-:S02]  /*0b80*/  MOV R11, 0xffffffff ;  /* 0xffffffff000b7802 */ /* 0x000fc40000000f00 */
[----:B------:R-:W-:Y:S02]  /*0b90*/  MOV R2, 0xbb0 ;  /* 0x00000bb000027802 */ /* 0x000fe40000000f00 */
[----:B------:R-:W-:Y:S05]  /*0ba0*/  CALL.REL.NOINC `($__internal_30_$__cuda_sm70_shflsync_bfly_p) ;  /* 0x000002e000007944 */ /* 0x000fea0003c00000 */
[----:B01----:R-:W-:Y:S01]  /*0bb0*/  FADD.FTZ R10, R10, R6 ;  /* 0x000000060a0a7221 */ /* 0x003fe20000010000 */
[----:B------:R-:W-:Y:S01]  /*0bc0*/  HFMA2.MMA R6, -RZ, RZ, 0, 1.847743988037109375e-06 ;  /* 0x0000001fff067435 */ /* 0x000fe200000001ff */
[----:B------:R-:W-:Y:S01]  /*0bd0*/  IMAD.MOV.U32 R9, RZ, RZ, 0x8 ;  /* 0x00000008ff097424 */ /* 0x000fe200078e00ff */
[----:B------:R-:W-:Y:S01]  /*0be0*/  MOV R2, 0xc10 ;  /* 0x00000c1000027802 */ /* 0x000fe20000000f00 */
[----:B------:R-:W-:-:S03]  /*0bf0*/  IMAD.MOV.U32 R11, RZ, RZ, -0x1 ;  /* 0xffffffffff0b7424 */ /* 0x000fc600078e00ff */
[----:B------:R-:W-:Y:S05]  /*0c00*/  CALL.REL.NOINC `($__internal_30_$__cuda_sm70_shflsync_bfly_p) ;  /* 0x0000028000007944 */ /* 0x000fea0003c00000 */
[----:B-1----:R-:W-:Y:S01]  /*0c10*/  FADD.FTZ R4, R10, R6 ;  /* 0x000000060a047221 */ /* 0x002fe20000010000 */
[----:B0-----:R-:W-:Y:S01]  /*0c20*/  MOV R9, 0x10 ;  /* 0x0000001000097802 */ /* 0x001fe20000000f00 */
[----:B------:R-:W-:Y:S01]  /*0c30*/  IMAD.MOV.U32 R6, RZ, RZ, 0x1f ;  /* 0x0000001fff067424 */ /* 0x000fe200078e00ff */
[----:B------:R-:W-:Y:S01]  /*0c40*/  MOV R11, 0xffffffff ;  /* 0xffffffff000b7802 */ /* 0x000fe20000000f00 */
[----:B------:R-:W-:Y:S01]  /*0c50*/  IMAD.MOV.U32 R10, RZ, RZ, R4 ;  /* 0x000000ffff0a7224 */ /* 0x000fe200078e0004 */
[----:B------:R-:W-:Y:S02]  /*0c60*/  MOV R2, 0xc80 ;  /* 0x00000c8000027802 */ /* 0x000fe40000000f00 */
[----:B------:R-:W-:Y:S05]  /*0c70*/  CALL.REL.NOINC `($__internal_30_$__cuda_sm70_shflsync_bfly_p) ;  /* 0x0000021000007944 */ /* 0x000fea0003c00000 */
[----:B0-----:R-:W-:Y:S01]  /*0c80*/  HFMA2.MMA R9, -RZ, RZ, 0, 5.9604644775390625e-08 ;  /* 0x00000001ff097435 */ /* 0x001fe200000001ff */
[----:B-1----:R-:W-:Y:S01]  /*0c90*/  MOV R7, R6 ;  /* 0x0000000600077202 */ /* 0x002fe20000000f00 */
[----:B------:R-:W-:Y:S01]  /*0ca0*/  IMAD.MOV.U32 R10, RZ, RZ, R5 ;  /* 0x000000ffff0a7224 */ /* 0x000fe200078e0005 */
[----:B------:R-:W-:Y:S01]  /*0cb0*/  MOV R11, 0xffffffff ;  /* 0xffffffff000b7802 */ /* 0x000fe20000000f00 */
[----:B------:R-:W-:Y:S01]  /*0cc0*/  IMAD.MOV.U32 R6, RZ, RZ, 0x1f ;  /* 0x0000001fff067424 */ /* 0x000fe200078e00ff */
[----:B------:R-:W-:-:S02]  /*0cd0*/  MOV R2, 0xcf0 ;  /* 0x00000cf000027802 */ /* 0x000fc40000000f00 */
[----:B------:R-:W-:Y:S05]  /*0ce0*/  CALL.REL.NOINC `($__internal_30_$__cuda_sm70_shflsync_bfly_p) ;  /* 0x000001a000007944 */ /* 0x000fea0003c00000 */
[----:B01----:R-:W-:Y:S01]  /*0cf0*/  FADD.FTZ R10, R5, R6 ;  /* 0x00000006050a7221 */ /* 0x003fe20000010000 */
[----:B------:R-:W-:Y:S01]  /*0d00*/  HFMA2.MMA R6, -RZ, RZ, 0, 1.847743988037109375e-06 ;  /* 0x0000001fff067435 */ /* 0x000fe200000001ff */
[----:B------:R-:W-:Y:S01]  /*0d10*/  IMAD.MOV.U32 R9, RZ, RZ, 0x2 ;  /* 0x00000002ff097424 */ /* 0x000fe200078e00ff */
[----:B------:R-:W-:Y:S01]  /*0d20*/  MOV R2, 0xd50 ;  /* 0x00000d5000027802 */ /* 0x000fe20000000f00 */
[----:B------:R-:W-:-:S03]  /*0d30*/  IMAD.MOV.U32 R11, RZ, RZ, -0x1 ;  /* 0xffffffffff0b7424 */ /* 0x000fc600078e00ff */
[----:B------:R-:W-:Y:S05]  /*0d40*/  CALL.REL.NOINC `($__internal_30_$__cuda_sm70_shflsync_bfly_p) ;  /* 0x0000014000007944 */ /* 0x000fea0003c00000 */
        /* <DEDUP_REMOVED lines=13> */
[----:B------:R-:W-:Y:S01]  /*0e20*/  HFMA2.MMA R6, -RZ, RZ, 0, 1.847743988037109375e-06 ;  /* 0x0000001fff067435 */ /* 0x000fe200000001ff */
[----:B------:R-:W-:Y:S01]  /*0e30*/  MOV R9, 0x10 ;  /* 0x0000001000097802 */ /* 0x000fe20000000f00 */
[----:B------:R-:W-:Y:S01]  /*0e40*/  IMAD.MOV.U32 R11, RZ, RZ, -0x1 ;  /* 0xffffffffff0b7424 */ /* 0x000fe200078e00ff */
[----:B------:R-:W-:-:S03]  /*0e50*/  MOV R2, 0xe70 ;  /* 0x00000e7000027802 */ /* 0x000fc60000000f00 */
[----:B------:R-:W-:Y:S05]  /*0e60*/  CALL.REL.NOINC `($__internal_30_$__cuda_sm70_shflsync_bfly_p) ;  /* 0x0000002000007944 */ /* 0x000fea0003c00000 */
[----:B-1----:R-:W-:Y:S01]  /*0e70*/  MOV R5, R6 ;  /* 0x0000000600057202 */ /* 0x002fe20000000f00 */
[----:B0-----:R-:W-:Y:S05]  /*0e80*/  BRA `(.L_x_428) ;  /* 0xfffffa5000007947 */ /* 0x001fea000383ffff */
        .weak           $__internal_30_$__cuda_sm70_shflsync_bfly_p
        .type           $__internal_30_$__cuda_sm70_shflsync_bfly_p,@function
        .size           $__internal_30_$__cuda_sm70_shflsync_bfly_p,(.L_x_3437 - $__internal_30_$__cuda_sm70_shflsync_bfly_p)
$__internal_30_$__cuda_sm70_shflsync_bfly_p:
[----:B------:R-:W-:Y:S01]  /*0e90*/  HFMA2.MMA R3, -RZ, RZ, 0, 0 ;  /* 0x00000000ff037435 */ /* 0x000fe200000001ff */
[----:B------:R-:W-:Y:S04]  /*0ea0*/  WARPSYNC R11 ;  /* 0x0000000b00007348 */ /* 0x000fe80003800000 */
[----:B------:R0:W1:Y:S01]  /*0eb0*/  SHFL.BFLY PT, R6, R10, R9, R6 ;  /* 0x0c0000090a067389 */ /* 0x00006200000e0006 */
[----:B------:R-:W-:Y:S05]  /*0ec0*/  RET.REL.NODEC R2 `(_ZN10layer_norm22ln_bwd_finalize_kernelINS_22Kernel_traits_finalizeILj32768E13__nv_bfloat16fS2_fjLj1024ELj4ENS_18Kernel_traits_baseILj32768ES2_fS2_fjLj1024EEEEEEEvNS_9BwdParamsE) ;  /* 0xfffff13002007950 */ /* 0x000fea0003c3ffff */
.L_x_429:
        /* <DEDUP_REMOVED lines=11> */
.L_x_3437:


//--------------------- .text._ZN10layer_norm13ln_bwd_kernelINS_13Kernel_traitsI13__nv_bfloat16fS2_fjLj32768ELj4ELj1ELj8ELj16ENS_18Kernel_traits_baseILj32768ES2_fS2_fjLj256EEEEEEEvNS_9BwdParamsE --------------------------
	.section	.text._ZN10layer_norm13ln_bwd_kernelINS_13Kernel_traitsI13__nv_bfloat16fS2_fjLj32768ELj4ELj1ELj8ELj16ENS_18Kernel_traits_baseILj32768ES2_fS2_fjLj256EEEEEEEvNS_9BwdParamsE,"ax",@progbits
	.sectioninfo	@"SHI_REGISTERS=254"
	.align	128
        .global         _ZN10layer_norm13ln_bwd_kernelINS_13Kernel_traitsI13__nv_bfloat16fS2_fjLj32768ELj4ELj1ELj8ELj16ENS_18Kernel_traits_baseILj32768ES2_fS2_fjLj256EEEEEEEvNS_9BwdParamsE
        .type           _ZN10layer_norm13ln_bwd_kernelINS_13Kernel_traitsI13__nv_bfloat16fS2_fjLj32768ELj4ELj1ELj8ELj16ENS_18Kernel_traits_baseILj32768ES2_fS2_fjLj256EEEEEEEvNS_9BwdParamsE,@function
        .size           _ZN10layer_norm13ln_bwd_kernelINS_13Kernel_traitsI13__nv_bfloat16fS2_fjLj32768ELj4ELj1ELj8ELj16ENS_18Kernel_traits_baseILj32768ES2_fS2_fjLj256EEEEEEEvNS_9BwdParamsE,(.L_x_3438 - _ZN10layer_norm13ln_bwd_kernelINS_13Kernel_traitsI13__nv_bfloat16fS2_fjLj32768ELj4ELj1ELj8ELj16ENS_18Kernel_traits_baseILj32768ES2_fS2_fjLj256EEEEEEEvNS_9BwdParamsE)
        .other          _ZN10layer_norm13ln_bwd_kernelINS_13Kernel_traitsI13__nv_bfloat16fS2_fjLj32768ELj4ELj1ELj8ELj16ENS_18Kernel_traits_baseILj32768ES2_fS2_fjLj256EEEEEEEvNS_9BwdParamsE,@"STO_CUDA_ENTRY STV_DEFAULT"
_ZN10layer_norm13ln_bwd_kernelINS_13Kernel_traitsI13__nv_bfloat16fS2_fjLj32768ELj4ELj1ELj8ELj16ENS_18Kernel_traits_baseILj32768ES2_fS2_fjLj256EEEEEEEvNS_9BwdParamsE:
.text._ZN10layer_norm13ln_bwd_kernelINS_13Kernel_traitsI13__nv_bfloat16fS2_fjLj32768ELj4ELj1ELj8ELj16ENS_18Kernel_traits_baseILj32768ES2_fS2_fjLj256EEEEEEEvNS_9BwdParamsE:
        /* <DEDUP_REMOVED lines=213> */
.L_x_438:
        /* <DEDUP_REMOVED lines=461> */
.L_x_439:
        /* <DEDUP_REMOVED lines=18> */
.L_x_440:
        /* <DEDUP_REMOVED lines=32> */
.L_x_434:
[----:B------:R-:W-:Y:S05]  /*2d40*/  BSYNC B0 ;  /* 0x0000000000007941 */ /* 0x000fea0003800000 */
.L_x_433:
        /* <DEDUP_REMOVED lines=29> */
.L_x_436:
[----:B------:R-:W2:Y:S01]  /*2f20*/  LDG.E.STRONG.GPU R58, [R56.64] ;  /* 0x00000006383a7981 */ /* 0x000ea2000c1ef900 */
[----:B------:R-:W-:Y:S01]  /*2f30*/  YIELD ;  /* 0x0000000000007946 */ /* 0x000fe20003800000 */
[----:B--2---:R-:W-:Y:S01]  /*2f40*/  ISETP.NE.AND P0, PT, R58, R61, PT ;  /* 0x0000003d3a00720c */ /* 0x004fe20003f05270 */
[----:B------:R-:W-:-:S12]  /*2f50*/  CCTL.IVALL ;  /* 0x00000000ff00798f */ /* 0x000fd80002000000 */
[----:B------:R-:W-:Y:S05]  /*2f60*/  @P0 BRA `(.L_x_436) ;  /* 0xffffffb000000947 */ /* 0x000fea000383ffff */
.L_x_435:
        /* <DEDUP_REMOVED lines=34> */
[----:B------:R-:W-:Y:S02]  /*3190*/  FMUL.FTZ R60, R59, 3.0517578125e-05 ;  /* 0x380000003b3c7820 */ /* 0x000fe40000410000 */
[----:B------:R-:W-:-:S04]  /*31a0*/  FMUL.FTZ R59, R58, 3.0517578125e-05 ;  /* 0x380000003a3b7820 */ /* 0x000fc80000410000 */
        /* <DEDUP_REMOVED lines=117> */
.L_x_437:
        /* <DEDUP_REMOVED lines=44> */
.L_x_430:
        /* <DEDUP_REMOVED lines=43> */
.L_x_431:
[----:B------:R-:W-:Y:S02]  /*3e70*/  MOV R60, R62 ;  /* 0x0000003e003c7202 */ /* 0x000fe40000000f00 */
[----:B------:R-:W-:-:S02]  /*3e80*/  MOV R65, 0x10 ;  /* 0x0000001000417802 */ /* 0x000fc40000000f00 */
[----:B------:R-:W-:Y:S02]  /*3e90*/  MOV R66, 0x1f ;  /* 0x0000001f00427802 */ /* 0x000fe40000000f00 */
[----:B------:R-:W-:Y:S02]  /*3ea0*/  MOV R67, 0xffffffff ;  /* 0xffffffff00437802 */ /* 0x000fe40000000f00 */
[----:B------:R-:W-:Y:S02]  /*3eb0*/  MOV R56, 0x3ed0 ;  /* 0x00003ed000387802 */ /* 0x000fe40000000f00 */
[----:B------:R-:W-:Y:S05]  /*3ec0*/  CALL.REL.NOINC `($__internal_31_$__cuda_sm70_shflsync_down_p) ;  /* 0x0000045000007944 */ /* 0x000fea0003c00000 */
[----:B-1----:R-:W-:Y:S01]  /*3ed0*/  MOV R59, R66 ;  /* 0x00000042003b7202 */ /* 0x002fe20000000f00 */
[----:B0-----:R-:W-:Y:S05]  /*3ee0*/  BRA `(.L_x_439) ;  /* 0xffffeb3000007947 */ /* 0x001fea000383ffff */
.L_x_432:
[----:B------:R-:W-:Y:S01]  /*3ef0*/  HFMA2.MMA R65, -RZ, RZ, 0, 9.5367431640625e-07 ;  /* 0x00000010ff417435 */ /* 0x000fe200000001ff */
[----:B------:R-:W-:Y:S02]  /*3f00*/  MOV R60, R61 ;  /* 0x0000003d003c7202 */ /* 0x000fe40000000f00 */
[----:B------:R-:W-:Y:S02]  /*3f10*/  MOV R66, 0x1f ;  /* 0x0000001f00427802 */ /* 0x000fe40000000f00 */
[----:B------:R-:W-:-:S02]  /*3f20*/  MOV R67, 0xffffffff ;  /* 0xffffffff00437802 */ /* 0x000fc40000000f00 */
[----:B------:R-:W-:Y:S02]  /*3f30*/  MOV R56, 0x3f50 ;  /* 0x00003f5000387802 */ /* 0x000fe40000000f00 */
[----:B01----:R-:W-:Y:S05]  /*3f40*/  CALL.REL.NOINC `($__internal_31_$__cuda_sm70_shflsync_down_p) ;  /* 0x000003d000007944 */ /* 0x003fea0003c00000 */
[----:B------:R-:W-:Y:S01]  /*3f50*/  FADD.FTZ R62, R62, R59 ;  /* 0x0000003b3e3e7221 */ /* 0x000fe20000010000 */
[----:B0-----:R-:W-:Y:S01]  /*3f60*/  HFMA2.MMA R65, -RZ, RZ, 0, 4.76837158203125e-07 ;  /* 0x00000008ff417435 */ /* 0x001fe200000001ff */
[----:B-1----:R-:W-:Y:S01]  /*3f70*/  FADD.FTZ R61, R61, R66 ;  /* 0x000000423d3d7221 */ /* 0x002fe20000010000 */
[----:B------:R-:W-:Y:S02]  /*3f80*/  MOV R66, 0x1f ;  /* 0x0000001f00427802 */ /* 0x000fe40000000f00 */
[----:B------:R-:W-:Y:S02]  /*3f90*/  MOV R67, 0xffffffff ;  /* 0xffffffff00437802 */ /* 0x000fe40000000f00 */
[----:B------:R-:W-:Y:S02]  /*3fa0*/  MOV R60, R62 ;  /* 0x0000003e003c7202 */ /* 0x000fe40000000f00 */
[----:B------:R-:W-:Y:S02]  /*3fb0*/  MOV R56, 0x3fd0 ;  /* 0x00003fd000387802 */ /* 0x000fe40000000f00 */
[----:B------:R-:W-:Y:S05]  /*3fc0*/  CALL.REL.NOINC `($__internal_31_$__cuda_sm70_shflsync_down_p) ;  /* 0x0000035000007944 */ /* 0x000fea0003c00000 */
[----:B0-----:R-:W-:Y:S01]  /*3fd0*/  HFMA2.MMA R65, -RZ, RZ, 0, 4.76837158203125e-07 ;  /* 0x00000008ff417435 */ /* 0x001fe200000001ff */
[----:B-1----:R-:W-:-:S02]  /*3fe0*/  MOV R59, R66 ;  /* 0x00000042003b7202 */ /* 0x002fc40000000f00 */
[----:B------:R-:W-:Y:S02]  /*3ff0*/  MOV R60, R61 ;  /* 0x0000003d003c7202 */ /* 0x000fe40000000f00 */
[----:B------:R-:W-:Y:S02]  /*4000*/  MOV R66, 0x1f ;  /* 0x0000001f00427802 */ /* 0x000fe40000000f00 */
[----:B------:R-:W-:Y:S02]  /*4010*/  MOV R67, 0xffffffff ;  /* 0xffffffff00437802 */ /* 0x000fe40000000f00 */
[----:B------:R-:W-:Y:S02]  /*4020*/  MOV R56, 0x4040 ;  /* 0x0000404000387802 */ /* 0x000fe40000000f00 */
[----:B------:R-:W-:Y:S05]  /*4030*/  CALL.REL.NOINC `($__internal_31_$__cuda_sm70_shflsync_down_p) ;  /* 0x000002e000007944 */ /* 0x000fea0003c00000 */
[----:B------:R-:W-:Y:S01]  /*4040*/  FADD.FTZ R62, R59, R62 ;  /* 0x0000003e3b3e7221 */ /* 0x000fe20000010000 */
[----:B0-----:R-:W-:Y:S01]  /*4050*/  HFMA2.MMA R65, -RZ, RZ, 0, 2.384185791015625e-07 ;  /* 0x00000004ff417435 */ /* 0x001fe200000001ff */
[----:B-1----:R-:W-:Y:S01]  /*4060*/  FADD.FTZ R61, R61, R66 ;  /* 0x000000423d3d7221 */ /* 0x002fe20000010000 */
[----:B------:R-:W-:Y:S02]  /*4070*/  MOV R66, 0x1f ;  /* 0x0000001f00427802 */ /* 0x000fe40000000f00 */
[----:B------:R-:W-:-:S02]  /*4080*/  MOV R67, 0xffffffff ;  /* 0xffffffff00437802 */ /* 0x000fc40000000f00 */
[----:B------:R-:W-:Y:S02]  /*4090*/  MOV R60, R62 ;  /* 0x0000003e003c7202 */ /* 0x000fe40000000f00 */
[----:B------:R-:W-:Y:S02]  /*40a0*/  MOV R56, 0x40c0 ;  /* 0x000040c000387802 */ /* 0x000fe40000000f00 */
[----:B------:R-:W-:Y:S05]  /*40b0*/  CALL.REL.NOINC `($__internal_31_$__cuda_sm70_shflsync_down_p) ;  /* 0x0000026000007944 */ /* 0x000fea0003c00000 */
[----:B0-----:R-:W-:Y:S01]  /*40c0*/  HFMA2.MMA R65, -RZ, RZ, 0, 2.384185791015625e-07 ;  /* 0x00000004ff417435 */ /* 0x001fe200000001ff */
[----:B-1----:R-:W-:Y:S02]  /*40d0*/  MOV R59, R66 ;  /* 0x00000042003b7202 */ /* 0x002fe40000000f00 */
[----:B------:R-:W-:Y:S02]  /*40e0*/  MOV R60, R61 ;  /* 0x0000003d003c7202 */ /* 0x000fe40000000f00 */
[----:B------:R-:W-:Y:S02]  /*40f0*/  MOV R66, 0x1f ;  /* 0x0000001f00427802 */ /* 0x000fe40000000f00 */
[----:B------:R-:W-:Y:S02]  /*4100*/  MOV R67, 0xffffffff ;  /* 0xffffffff00437802 */ /* 0x000fe40000000f00 */
[----:B------:R-:W-:-:S02]  /*4110*/  MOV R56, 0x4130 ;  /* 0x0000413000387802 */ /* 0x000fc40000000f00 */
[----:B------:R-:W-:Y:S05]  /*4120*/  CALL.REL.NOINC `($__internal_31_$__cuda_sm70_shflsync_down_p) ;  /* 0x000001f000007944 */ /* 0x000fea0003c00000 */
[----:B------:R-:W-:Y:S01]  /*4130*/  FADD.FTZ R62, R59, R62 ;  /* 0x0000003e3b3e7221 */ /* 0x000fe20000010000 */
[----:B0-----:R-:W-:Y:S01]  /*4140*/  HFMA2.MMA R65, -RZ, RZ, 0, 1.1920928955078125e-07 ;  /* 0x00000002ff417435 */ /* 0x001fe200000001ff */
[----:B-1----:R-:W-:Y:S01]  /*4150*/  FADD.FTZ R63, R61, R66 ;  /* 0x000000423d3f7221 */ /* 0x002fe20000010000 */
[----:B------:R-:W-:-:S02]  /*4160*/  MOV R66, 0x1f ;  /* 0x0000001f00427802 */ /* 0x000fc40000000f00 */
[----:B------:R-:W-:Y:S02]  /*4170*/  MOV R67, 0xffffffff ;  /* 0xffffffff00437802 */ /* 0x000fe40000000f00 */
[----:B------:R-:W-:Y:S02]  /*4180*/  MOV R60, R62 ;  /* 0x0000003e003c7202 */ /* 0x000fe40000000f00 */
[----:B------:R-:W-:Y:S02]  /*4190*/  MOV R56, 0x41b0 ;  /* 0x000041b000387802 */ /* 0x000fe40000000f00 */
[----:B------:R-:W-:Y:S05]  /*41a0*/  CALL.REL.NOINC `($__internal_31_$__cuda_sm70_shflsync_down_p) ;  /* 0x0000017000007944 */ /* 0x000fea0003c00000 */
[----:B0-----:R-:W-:Y:S01]  /*41b0*/  HFMA2.MMA R65, -RZ, RZ, 0, 1.1920928955078125e-07 ;  /* 0x00000002ff417435 */ /* 0x001fe200000001ff */
[----:B-1----:R-:W-:Y:S02]  /*41c0*/  MOV R59, R66 ;  /* 0x00000042003b7202 */ /* 0x002fe40000000f00 */
[----:B------:R-:W-:Y:S02]  /*41d0*/  MOV R60, R63 ;  /* 0x0000003f003c7202 */ /* 0x000fe40000000f00 */
[----:B------:R-:W-:Y:S02]  /*41e0*/  MOV R66, 0x1f ;  /* 0x0000001f00427802 */ /* 0x000fe40000000f00 */
[----:B------:R-:W-:-:S02]  /*41f0*/  MOV R67, 0xffffffff ;  /* 0xffffffff00437802 */ /* 0x000fc40000000f00 */
[----:B------:R-:W-:Y:S02]  /*4200*/  MOV R56, 0x4220 ;  /* 0x0000422000387802 */ /* 0x000fe40000000f00 */
[----:B------:R-:W-:Y:S05]  /*4210*/  CALL.REL.NOINC `($__internal_31_$__cuda_sm70_shflsync_down_p) ;  /* 0x0000010000007944 */ /* 0x000fea0003c00000 */
[----:B------:R-:W-:Y:S01]  /*4220*/  FADD.FTZ R61, R59, R62 ;  /* 0x0000003e3b3d7221 */ /* 0x000fe20000010000 */
[----:B0-----:R-:W-:Y:S01]  /*4230*/  HFMA2.MMA R65, -RZ, RZ, 0, 5.9604644775390625e-08 ;  /* 0x00000001ff417435 */ /* 0x001fe200000001ff */
[----:B-1----:R-:W-:Y:S01]  /*4240*/  FADD.FTZ R63, R63, R66 ;  /* 0x000000423f3f7221 */ /* 0x002fe20000010000 */
[----:B------:R-:W-:Y:S02]  /*4250*/  MOV R66, 0x1f ;  /* 0x0000001f00427802 */ /* 0x000fe40000000f00 */
[----:B------:R-:W-:Y:S02]  /*4260*/  MOV R67, 0xffffffff ;  /* 0xffffffff00437802 */ /* 0x000fe40000000f00 */
[----:B------:R-:W-:Y:S02]  /*4270*/  MOV R60, R61 ;  /* 0x0000003d003c7202 */ /* 0x000fe40000000f00 */
[----:B------:R-:W-:Y:S02]  /*4280*/  MOV R56, 0x42a0 ;  /* 0x000042a000387802 */ /* 0x000fe40000000f00 */
[----:B------:R-:W-:Y:S05]  /*4290*/  CALL.REL.NOINC `($__internal_31_$__cuda_sm70_shflsync_down_p) ;  /* 0x0000008000007944 */ /* 0x000fea0003c00000 */
[----:B0-----:R-:W-:Y:S01]  /*42a0*/  HFMA2.MMA R65, -RZ, RZ, 0, 5.9604644775390625e-08 ;  /* 0x00000001ff417435 */ /* 0x001fe200000001ff */
[----:B-1----:R-:W-:-:S02]  /*42b0*/  MOV R64, R66 ;  /* 0x0000004200407202 */ /* 0x002fc40000000f00 */
[----:B------:R-:W-:Y:S02]  /*42c0*/  MOV R60, R63 ;  /* 0x0000003f003c7202 */ /* 0x000fe40000000f00 */
[----:B------:R-:W-:Y:S02]  /*42d0*/  MOV R66, 0x1f ;  /* 0x0000001f00427802 */ /* 0x000fe40000000f00 */
[----:B------:R-:W-:Y:S02]  /*42e0*/  MOV R67, 0xffffffff ;  /* 0xffffffff00437802 */ /* 0x000fe40000000f00 */
[----:B------:R-:W-:Y:S02]  /*42f0*/  MOV R56, 0x4310 ;  /* 0x0000431000387802 */ /* 0x000fe40000000f00 */
[----:B------:R-:W-:Y:S05]  /*4300*/  CALL.REL.NOINC `($__internal_31_$__cuda_sm70_shflsync_down_p) ;  /* 0x0000001000007944 */ /* 0x000fea0003c00000 */
[----:B01----:R-:W-:Y:S05]  /*4310*/  BRA `(.L_x_440) ;  /* 0xffffe82000007947 */ /* 0x003fea000383ffff */
        .weak           $__internal_31_$__cuda_sm70_shflsync_down_p
        .type           $__internal_31_$__cuda_sm70_shflsync_down_p,@function
        .size           $__internal_31_$__cuda_sm70_shflsync_down_p,(.L_x_3438 - $__internal_31_$__cuda_sm70_shflsync_down_p)
$__internal_31_$__cuda_sm70_shflsync_down_p:
[----:B------:R-:W-:Y:S01]  /*4320*/  HFMA2.MMA R57, -RZ, RZ, 0, 0 ;  /* 0x00000000ff397435 */ /* 0x000fe200000001ff */
[----:B------:R-:W-:Y:S04]  /*4330*/  WARPSYNC R67 ;  /* 0x0000004300007348 */ /* 0x000fe80003800000 */
[----:B------:R0:W1:Y:S01]  /*4340*/  SHFL.DOWN PT, R66, R60, R65, R66 ;  /* 0x080000413c427389 */ /* 0x00006200000e0042 */
[----:B------:R-:W-:Y:S05]  /*4350*/  RET.REL.NODEC R56 `(_ZN10layer_norm13ln_bwd_kernelINS_13Kernel_traitsI13__nv_bfloat16fS2_fjLj32768ELj4ELj1ELj8ELj16ENS_18Kernel_traits_baseILj32768ES2_fS2_fjLj256EEEEEEEvNS_9BwdParamsE) ;  /* 0xffffbca038007950 */ /* 0x000fea0003c3ffff */
.L_x_441:
        /* <DEDUP_REMOVED lines=10> */
.L_x_3438:


//--------------------- .text._ZN10layer_norm22ln_bwd_finalize_kernelINS_22Kernel_traits_finalizeILj32768E13__nv_bfloat16S2_S2_fjLj1024ELj4ENS_18Kernel_traits_baseILj32768ES2_S2_S2_fjLj1024EEEEEEEvNS_9BwdParamsE --------------------------
	.section	.text._ZN10layer_norm22ln_bwd_finalize_kernelINS_22Kernel_traits_finalizeILj32768E13__nv_bfloat16S2_S2_fjLj1024ELj4ENS_18Kernel_traits_baseILj32768ES2_S2_S2_fjLj1024EEEEEEEvNS_9BwdParamsE,"ax",@progbits
	.sectioninfo	@"SHI_REGISTERS=32"
	.align	128
        .global         _ZN10layer_norm22ln_bwd_finalize_kernelINS_22Kernel_traits_finalizeILj32768E13__nv_bfloat16S2_S2_fjLj1024ELj4ENS_18Kernel_traits_baseILj32768ES2_S2_S2_fjLj1024EEEEEEEvNS_9BwdParamsE
        .type           _ZN10layer_norm22ln_bwd_finalize_kernelINS_22Kernel_traits_finalizeILj32768E13__nv_bfloat16S2_S2_fjLj1024ELj4ENS_18Kernel_traits_baseILj32768ES2_S2_S2_fjLj1024EEEEEEEvNS_9BwdParamsE,@function
        .size           _ZN10layer_norm22ln_bwd_finalize_kernelINS_22Kernel_traits_finalizeILj32768E13__nv_bfloat16S2_S2_fjLj1024ELj4ENS_18Kernel_traits_baseILj32768ES2_S2_S2_fjLj1024EEEEEEEvNS_9BwdParamsE,(.L_x_3439 - _ZN10layer_norm22ln_bwd_finalize_kernelINS_22Kernel_traits_finalizeILj32768E13__nv_bfloat16S2_S2_fjLj1024ELj4ENS_18Kernel_traits_baseILj32768ES2_S2_S2_fjLj1024EEEEEEEvNS_9BwdParamsE)
        .other          _ZN10layer_norm22ln_bwd_finalize_kernelINS_22Kernel_traits_finalizeILj32768E13__nv_bfloat16S2_S2_fjLj1024ELj4ENS_18Kernel_traits_baseILj32768ES2_S2_S2_fjLj1024EEEEEEEvNS_9BwdParamsE,@"STO_CUDA_ENTRY STV_DEFAULT"
_ZN10layer_norm22ln_bwd_finalize_kernelINS_22Kernel_traits_finalizeILj32768E13__nv_bfloat16S2_S2_fjLj1024ELj4ENS_18Kernel_traits_baseILj32768ES2_S2_S2_fjLj1024EEEEEEEvNS_9BwdParamsE:
.text._ZN10layer_norm22ln_bwd_finalize_kernelINS_22Kernel_traits_finalizeILj32768E13__nv_bfloat16S2_S2_fjLj1024ELj4ENS_18Kernel_traits_baseILj32768ES2_S2_S2_fjLj1024EEEEEEEvNS_9BwdParamsE:
        /* <DEDUP_REMOVED lines=19> */
.L_x_454:
        /* <DEDUP_REMOVED lines=27> */
.L_x_446:
        /* <DEDUP_REMOVED lines=32> */
.L_x_445:
[----:B------:R-:W-:Y:S05]  /*04e0*/  BSYNC B1 ;  /* 0x0000000000017941 */ /* 0x000fea0003800000 */
.L_x_444:
        /* <DEDUP_REMOVED lines=22> */
.L_x_448:
[----:B------:R-:W-:Y:S05]  /*0650*/  BSYNC B1 ;  /* 0x0000000000017941 */ /* 0x000fea0003800000 */
.L_x_447:
        /* <DEDUP_REMOVED lines=10> */
.L_x_443:
[----:B------:R-:W-:Y:S05]  /*0700*/  BSYNC B0 ;  /* 0x0000000000007941 */ /* 0x000fea0003800000 */
.L_x_442:
        /* <DEDUP_REMOVED lines=11> */
.L_x_455:
        /* <DEDUP_REMOVED lines=18> */
.L_x_456:
[----:B------:R-:W-:Y:S01]  /*08e0*/  @!P1 SHF.R.U32.HI R2, RZ, 0x3, R0 ;  /* 0x00000003ff029819 */ /* 0x000fe20000011600 */
[----:B---3--:R-:W-:Y:S02]  /*08f0*/  FADD.FTZ R5, R5, R10 ;  /* 0x0000000a05057221 */ /* 0x008fe40000010000 */
[----:B--2---:R-:W-:Y:S01]  /*0900*/  FADD.FTZ R7, R7, R4 ;  /* 0x0000000407077221 */ /* 0x004fe20000010000 */
[----:B------:R-:W-:-:S05]  /*0910*/  @!P1 LOP3.LUT R2, R2, 0x1ffffffc, RZ, 0xc0, !PT ;  /* 0x1ffffffc02029812 */ /* 0x000fca00078ec0ff */
[----:B------:R2:W-:Y:S04]  /*0920*/  @!P1 STS [R2+0x2000], R5 ;  /* 0x0020000502009388 */ /* 0x0005e80000000800 */
[----:B------:R2:W-:Y:S02]  /*0930*/  @!P1 STS [R2+0x2080], R7 ;  /* 0x0020800702009388 */ /* 0x0005e40000000800 */
.L_x_449:
        /* <DEDUP_REMOVED lines=13> */
.L_x_453:
[----:B------:R-:W-:Y:S05]  /*0a10*/  BSYNC B0 ;  /* 0x0000000000007941 */ /* 0x000fea0003800000 */
.L_x_452:
[C---:B------:R-:W-:Y:S02]  /*0a20*/  ISETP.GT.U32.AND P1, PT, R18.reuse, -0x8001, PT ;  /* 0xffff7fff1200780c */ /* 0x040fe40003f24070 */
[----:B------:R-:W-:Y:S02]  /*0a30*/  IADD3 R18, R18, 0x8000, RZ ;  /* 0x0000800012127810 */ /* 0x000fe40007ffe0ff */
[----:B------:R-:W-:-:S09]  /*0a40*/  IADD3 R19, R19, 0x4000, RZ ;  /* 0x0000400013137810 */ /* 0x000fd20007ffe0ff */
[----:B012---:R-:W-:Y:S05]  /*0a50*/  @P1 BRA `(.L_x_454) ;  /* 0xfffff6d000001947 */ /* 0x007fea000383ffff */
[----:B------:R-:W-:Y:S05]  /*0a60*/  EXIT ;  /* 0x000000000000794d */ /* 0x000fea0003800000 */
.L_x_450:
[----:B--2---:R-:W-:Y:S01]  /*0a70*/  IMAD.MOV.U32 R10, RZ, RZ, R4 ;  /* 0x000000ffff0a7224 */ /* 0x004fe200078e0004 */
[----:B------:R-:W-:Y:S01]  /*0a80*/  MOV R9, 0x1 ;  /* 0x0000000100097802 */ /* 0x000fe20000000f00 */
[----:B------:R-:W-:Y:S01]  /*0a90*/  IMAD.MOV.U32 R6, RZ, RZ, 0x1f ;  /* 0x0000001fff067424 */ /* 0x000fe200078e00ff */
[----:B------:R-:W-:Y:S02]  /*0aa0*/  MOV R11, 0xffffffff ;  /* 0xffffffff000b7802 */ /* 0x000fe40000000f00 */
[----:B------:R-:W-:Y:S02]  /*0ab0*/  MOV R2, 0xad0 ;  /* 0x00000ad000027802 */ /* 0x000fe40000000f00 */
[----:B01----:R-:W-:Y:S05]  /*0ac0*/  CALL.REL.NOINC `($__internal_32_$__cuda_sm70_shflsync_bfly_p) ;  /* 0x000003c000007944 */ /* 0x003fea0003c00000 */
[----:B-1----:R-:W-:Y:S01]  /*0ad0*/  IMAD.MOV.U32 R3, RZ, RZ, R6 ;  /* 0x000000ffff037224 */ /* 0x002fe200078e0006 */
[----:B0-----:R-:W-:Y:S05]  /*0ae0*/  BRA `(.L_x_455) ;  /* 0xfffffcd000007947 */ /* 0x001fea000383ffff */
.L_x_451:
[----:B------:R-:W-:Y:S01]  /*0af0*/  HFMA2.MMA R6, -RZ, RZ, 0, 1.847743988037109375e-06 ;  /* 0x0000001fff067435 */ /* 0x000fe200000001ff */
[----:B------:R-:W-:Y:S01]  /*0b00*/  MOV R10, R13 ;  /* 0x0000000d000a7202 */ /* 0x000fe20000000f00 */
[----:B------:R-:W-:Y:S01]  /*0b10*/  IMAD.MOV.U32 R9, RZ, RZ, 0x2 ;  /* 0x00000002ff097424 */ /* 0x000fe200078e00ff */
[----:B------:R-:W-:Y:S01]  /*0b20*/  MOV R2, 0xb50 ;  /* 0x00000b5000027802 */ /* 0x000fe20000000f00 */
[----:B------:R-:W-:-:S02]  /*0b30*/  IMAD.MOV.U32 R11, RZ, RZ, -0x1 ;  /* 0xffffffffff0b7424 */ /* 0x000fc400078e00ff */
[----:B012---:R-:W-:Y:S05]  /*0b40*/  CALL.REL.NOINC `($__internal_32_$__cuda_sm70_shflsync_bfly_p) ;  /* 0x0000034000007944 */ /* 0x007fea0003c00000 */
[----:B01----:R-:W-:Y:S01]  /*0b50*/  FADD.FTZ R10, R13, R6 ;  /* 0x000000060d0a7221 */ /* 0x003fe20000010000 */
[----:B------:R-:W-:Y:S01]  /*0b60*/  MOV R9, 0x4 ;  /* 0x0000000400097802 */ /* 0x000fe20000000f00 */
[----:B------:R-:W-:Y:S01]  /*0b70*/  IMAD.MOV.U32 R6, RZ, RZ, 0x1f ;  /* 0x0000001fff067424 */ /* 0x000fe200078e00ff */
[----:B------:R-:W-:-:S02]  /*0b80*/  MOV R11, 0xffffffff ;  /* 0xffffffff000b7802 */ /* 0x000fc40000000f00 */
[----:B------:R-:W-:Y:S02]  /*0b90*/  MOV R2, 0xbb0 ;  /* 0x00000bb000027802 */ /* 0x000fe40000000f00 */
[----:B------:R-:W-:Y:S05]  /*0ba0*/  CALL.REL.NOINC `($__internal_32_$__cuda_sm70_shflsync_bfly_p) ;  /* 0x000002e000007944 */ /* 0x000fea0003c00000 */
[----:B01----:R-:W-:Y:S01]  /*0bb0*/  FADD.FTZ R10, R10, R6 ;  /* 0x000000060a0a7221 */ /* 0x003fe20000010000 */
[----:B------:R-:W-:Y:S01]  /*0bc0*/  HFMA2.MMA R6, -RZ, RZ, 0, 1.847743988037109375e-06 ;  /* 0x0000001fff067435 */ /* 0x000fe200000001ff */
[----:B------:R-:W-:Y:S01]  /*0bd0*/  IMAD.MOV.U32 R9, RZ, RZ, 0x8 ;  /* 0x00000008ff097424 */ /* 0x000fe200078e00ff */
[----:B------:R-:W-:Y:S01]  /*0be0*/  MOV R2, 0xc10 ;  /* 0x00000c1000027802 */ /* 0x000fe20000000f00 */
[----:B------:R-:W-:-:S03]  /*0bf0*/  IMAD.MOV.U32 R11, RZ, RZ, -0x1 ;  /* 0xffffffffff0b7424 */ /* 0x000fc600078e00ff */
[----:B------:R-:W-:Y:S05]  /*0c00*/  CALL.REL.NOINC `($__internal_32_$__cuda_sm70_shflsync_bfly_p) ;  /* 0x0000028000007944 */ /* 0x000fea0003c00000 */
[----:B-1----:R-:W-:Y:S01]  /*0c10*/  FADD.FTZ R4, R10, R6 ;  /* 0x000000060a047221 */ /* 0x002fe20000010000 */
[----:B0-----:R-:W-:Y:S01]  /*0c20*/  MOV R9, 0x10 ;  /* 0x0000001000097802 */ /* 0x001fe20000000f00 */
[----:B------:R-:W-:Y:S01]  /*0c30*/  IMAD.MOV.U32 R6, RZ, RZ, 0x1f ;  /* 0x0000001fff067424 */ /* 0x000fe200078e00ff */
[----:B------:R-:W-:Y:S01]  /*0c40*/  MOV R11, 0xffffffff ;  /* 0xffffffff000b7802 */ /* 0x000fe20000000f00 */
[----:B------:R-:W-:Y:S01]  /*0c50*/  IMAD.MOV.U32 R10, RZ, RZ, R4 ;  /* 0x000000ffff0a7224 */ /* 0x000fe200078e0004 */
[----:B------:R-:W-:Y:S02]  /*0c60*/  MOV R2, 0xc80 ;  /* 0x00000c8000027802 */ /* 0x000fe40000000f00 */
[----:B------:R-:W-:Y:S05]  /*0c70*/  CALL.REL.NOINC `($__internal_32_$__cuda_sm70_shflsync_bfly_p) ;  /* 0x0000021000007944 */ /* 0x000fea0003c00000 */
[----:B0-----:R-:W-:Y:S01]  /*0c80*/  HFMA2.MMA R9, -RZ, RZ, 0, 5.9604644775390625e-08 ;  /* 0x00000001ff097435 */ /* 0x001fe200000001ff */
[----:B-1----:R-:W-:Y:S01]  /*0c90*/  MOV R7, R6 ;  /* 0x0000000600077202 */ /* 0x002fe20000000f00 */
[----:B------:R-:W-:Y:S01]  /*0ca0*/  IMAD.MOV.U32 R10, RZ, RZ, R5 ;  /* 0x000000ffff0a7224 */ /* 0x000fe200078e0005 */
[----:B------:R-:W-:Y:S01]  /*0cb0*/  MOV R11, 0xffffffff ;  /* 0xffffffff000b7802 */ /* 0x000fe20000000f00 */
[----:B------:R-:W-:Y:S01]  /*0cc0*/  IMAD.MOV.U32 R6, RZ, RZ, 0x1f ;  /* 0x0000001fff067424 */ /* 0x000fe200078e00ff */
[----:B------:R-:W-:-:S02]  /*0cd0*/  MOV R2, 0xcf0 ;  /* 0x00000cf000027802 */ /* 0x000fc40000000f00 */
[----:B------:R-:W-:Y:S05]  /*0ce0*/  CALL.REL.NOINC `($__internal_32_$__cuda_sm70_shflsync_bfly_p) ;  /* 0x000001a000007944 */ /* 0x000fea0003c00000 */
[----:B01----:R-:W-:Y:S01]  /*0cf0*/  FADD.FTZ R10, R5, R6 ;  /* 0x00000006050a7221 */ /* 0x003fe20000010000 */
[----:B------:R-:W-:Y:S01]  /*0d00*/  HFMA2.MMA R6, -RZ, RZ, 0, 1.847743988037109375e-06 ;  /* 0x0000001fff067435 */ /* 0x000fe200000001ff */
[----:B------:R-:W-:Y:S01]  /*0d10*/  IMAD.MOV.U32 R9, RZ, RZ, 0x2 ;  /* 0x00000002ff097424 */ /* 0x000fe200078e00ff */
[----:B------:R-:W-:Y:S01]  /*0d20*/  MOV R2, 0xd50 ;  /* 0x00000d5000027802 */ /* 0x000fe20000000f00 */
[----:B------:R-:W-:-:S03]  /*0d30*/  IMAD.MOV.U32 R11, RZ, RZ, -0x1 ;  /* 0xffffffffff0b7424 */ /* 0x000fc600078e00ff */
[----:B------:R-:W-:Y:S05]  /*0d40*/  CALL.REL.NOINC `($__internal_32_$__cuda_sm70_shflsync_bfly_p) ;  /* 0x0000014000007944 */ /* 0x000fea0003c00000 */
        /* <DEDUP_REMOVED lines=13> */
[----:B------:R-:W-:Y:S01]  /*0e20*/  HFMA2.MMA R6, -RZ, RZ, 0, 1.847743988037109375e-06 ;  /* 0x0000001fff067435 */ /* 0x000fe200000001ff */
[----:B------:R-:W-:Y:S01]  /*0e30*/  MOV R9, 0x10 ;  /* 0x0000001000097802 */ /* 0x000fe20000000f00 */
[----:B------:R-:W-:Y:S01]  /*0e40*/  IMAD.MOV.U32 R11, RZ, RZ, -0x1 ;  /* 0xffffffffff0b7424 */ /* 0x000fe200078e00ff */
[----:B------:R-:W-:-:S03]  /*0e50*/  MOV R2, 0xe70 ;  /* 0x00000e7000027802 */ /* 0x000fc60000000f00 */
[----:B------:R-:W-:Y:S05]  /*0e60*/  CALL.REL.NOINC `($__internal_32_$__cuda_sm70_shflsync_bfly_p) ;  /* 0x0000002000007944 */ /* 0x000fea0003c00000 */
[----:B-1----:R-:W-:Y:S01]  /*0e70*/  MOV R5, R6 ;  /* 0x0000000600057202 */ /* 0x002fe20000000f00 */
[----:B0-----:R-:W-:Y:S05]  /*0e80*/  BRA `(.L_x_456) ;  /* 0xfffffa5000007947 */ /* 0x001fea000383ffff */
        .weak           $__internal_32_$__cuda_sm70_shflsync_bfly_p
        .type           $__internal_32_$__cuda_sm70_shflsync_bfly_p,@function
        .size           $__internal_32_$__cuda_sm70_shflsync_bfly_p,(.L_x_3439 - $__internal_32_$__cuda_sm70_shflsync_bfly_p)
$__internal_32_$__cuda_sm70_shflsync_bfly_p:
[----:B------:R-:W-:Y:S01]  /*0e90*/  HFMA2.MMA R3, -RZ, RZ, 0, 0 ;  /* 0x00000000ff037435 */ /* 0x000fe200000001ff */
[----:B------:R-:W-:Y:S04]  /*0ea0*/  WARPSYNC R11 ;  /* 0x0000000b00007348 */ /* 0x000fe80003800000 */
[----:B------:R0:W1:Y:S01]  /*0eb0*/  SHFL.BFLY PT, R6, R10, R9, R6 ;  /* 0x0c0000090a067389 */ /* 0x00006200000e0006 */
[----:B------:R-:W-:Y:S05]  /*0ec0*/  RET.REL.NODEC R2 `(_ZN10layer_norm22ln_bwd_finalize_kernelINS_22Kernel_traits_finalizeILj32768E13__nv_bfloat16S2_S2_fjLj1024ELj4ENS_18Kernel_traits_baseILj32768ES2_S2_S2_fjLj1024EEEEEEEvNS_9BwdParamsE) ;  /* 0xfffff13002007950 */ /* 0x000fea0003c3ffff */
.L_x_457:
        /* <DEDUP_REMOVED lines=11> */
.L_x_3439:


//--------------------- .text._ZN10layer_norm13ln_bwd_kernelINS_13Kernel_traitsI13__nv_bfloat16S2_S2_fjLj32768ELj4ELj1ELj8ELj16ENS_18Kernel_traits_baseILj32768ES2_S2_S2_fjLj256EEEEEEEvNS_9BwdParamsE --------------------------
	.section	.text._ZN10layer_norm13ln_bwd_kernelINS_13Kernel_traitsI13__nv_bfloat16S2_S2_fjLj32768ELj4ELj1ELj8ELj16ENS_18Kernel_traits_baseILj32768ES2_S2_S2_fjLj256EEEEEEEvNS_9BwdParamsE,"ax",@progbits
	.sectioninfo	@"SHI_REGISTERS=209"
	.align	128
        .global         _ZN10layer_norm13ln_bwd_kernelINS_13Kernel_traitsI13__nv_bfloat16S2_S2_fjLj32768ELj4ELj1ELj8ELj16ENS_18Kernel_traits_baseILj32768ES2_S2_S2_fjLj256EEEEEEEvNS_9BwdParamsE
        .type           _ZN10layer_norm13ln_bwd_kernelINS_13Kernel_traitsI13__nv_bfloat16S2_S2_fjLj32768ELj4ELj1ELj8ELj16ENS_18Kernel_traits_baseILj32768ES2_S2_S2_fjLj256EEEEEEEvNS_9BwdParamsE,@function
        .size           _ZN10layer_norm13ln_bwd_kernelINS_13Kernel_traitsI13__nv_bfloat16S2_S2_fjLj32768ELj4ELj1ELj8ELj16ENS_18Kernel_traits_baseILj32768ES2_S2_S2_fjLj256EEEEEEEvNS_9BwdParamsE,(.L_x_3440 - _ZN10layer_norm13ln_bwd_kernelINS_13Kernel_traitsI13__nv_bfloat16S2_S2_fjLj32768ELj4ELj1ELj8ELj16ENS_18Kernel_traits_baseILj32768ES2_S2_S2_fjLj256EEEEEEEvNS_9BwdParamsE)
        .other          _ZN10layer_norm13ln_bwd_kernelINS_13Kernel_traitsI13__nv_bfloat16S2_S2_fjLj32768ELj4ELj1ELj8ELj16ENS_18Kernel_traits_baseILj32768ES2_S2_S2_fjLj256EEEEEEEvNS_9BwdParamsE,@"STO_CUDA_ENTRY STV_DEFAULT"
_ZN10layer_norm13ln_bwd_kernelINS_13Kernel_traitsI13__nv_bfloat16S2_S2_fjLj32768ELj4ELj1ELj8ELj16ENS_18Kernel_traits_baseILj32768ES2_S2_S2_fjLj256EEEEEEEvNS_9BwdParamsE:
.text._ZN10layer_norm13ln_bwd_kernelINS_13Kernel_traitsI13__nv_bfloat16S2_S2_fjLj32768ELj4ELj1ELj8ELj16ENS_18Kernel_traits_baseILj32768ES2_S2_S2_fjLj256EEEEEEEvNS_9BwdParamsE:
        /* <DEDUP_REMOVED lines=136> */
.L_x_466:
        /* <DEDUP_REMOVED lines=462> */
.L_x_467:
        /* <DEDUP_REMOVED lines=18> */
.L_x_468:
        /* <DEDUP_REMOVED lines=32> */
.L_x_462:
[----:B------:R-:W-:Y:S05]  /*2880*/  BSYNC B0 ;  /* 0x0000000000007941 */ /* 0x000fea0003800000 */
.L_x_461:
        /* <DEDUP_REMOVED lines=29> */
.L_x_464:
[----:B------:R-:W2:Y:S01]  /*2a60*/  LDG.E.STRONG.GPU R16, [R2.64] ;  /* 0x0000000602107981 */ /* 0x000ea2000c1ef900 */
[----:B------:R-:W-:Y:S01]  /*2a70*/  YIELD ;  /* 0x0000000000007946 */ /* 0x000fe20003800000 */
[----:B--2---:R-:W-:Y:S01]  /*2a80*/  ISETP.NE.AND P0, PT, R16, R19, PT ;  /* 0x000000131000720c */ /* 0x004fe20003f05270 */
[----:B------:R-:W-:-:S12]  /*2a90*/  CCTL.IVALL ;  /* 0x00000000ff00798f */ /* 0x000fd80002000000 */
[----:B------:R-:W-:Y:S05]  /*2aa0*/  @P0 BRA `(.L_x_464) ;  /* 0xffffffb000000947 */ /* 0x000fea000383ffff */
.L_x_463:
        /* <DEDUP_REMOVED lines=169> */
.L_x_465:
        /* <DEDUP_REMOVED lines=51> */
.L_x_458:
        /* <DEDUP_REMOVED lines=31> */
.L_x_459:
[----:B------:R-:W-:Y:S02]  /*3a60*/  MOV R18, R20 ;  /* 0x0000001400127202 */ /* 0x000fe40000000f00 */
[----:B------:R-:W-:-:S02]  /*3a70*/  MOV R23, 0x10 ;  /* 0x0000001000177802 */ /* 0x000fc40000000f00 */
[----:B------:R-:W-:Y:S02]  /*3a80*/  MOV R24, 0x1f ;  /* 0x0000001f00187802 */ /* 0x000fe40000000f00 */
[----:B------:R-:W-:Y:S02]  /*3a90*/  MOV R25, 0xffffffff ;  /* 0xffffffff00197802 */ /* 0x000fe40000000f00 */
[----:B------:R-:W-:Y:S02]  /*3aa0*/  MOV R2, 0x3ac0 ;  /* 0x00003ac000027802 */ /* 0x000fe40000000f00 */
[----:B------:R-:W-:Y:S05]  /*3ab0*/  CALL.REL.NOINC `($__internal_33_$__cuda_sm70_shflsync_down_p) ;  /* 0x0000045000007944 */ /* 0x000fea0003c00000 */
[----:B-1----:R-:W-:Y:S01]  /*3ac0*/  MOV R17, R24 ;  /* 0x0000001800117202 */ /* 0x002fe20000000f00 */
[----:B0-----:R-:W-:Y:S05]  /*3ad0*/  BRA `(.L_x_467) ;  /* 0xffffea8000007947 */ /* 0x001fea000383ffff */
.L_x_460:
[----:B------:R-:W-:Y:S01]  /*3ae0*/  HFMA2.MMA R23, -RZ, RZ, 0, 9.5367431640625e-07 ;  /* 0x00000010ff177435 */ /* 0x000fe200000001ff */
[----:B------:R-:W-:Y:S02]  /*3af0*/  MOV R18, R27 ;  /* 0x0000001b00127202 */ /* 0x000fe40000000f00 */
[----:B------:R-:W-:Y:S02]  /*3b00*/  MOV R24, 0x1f ;  /* 0x0000001f00187802 */ /* 0x000fe40000000f00 */
[----:B------:R-:W-:-:S02]  /*3b10*/  MOV R25, 0xffffffff ;  /* 0xffffffff00197802 */ /* 0x000fc40000000f00 */
[----:B------:R-:W-:Y:S02]  /*3b20*/  MOV R2, 0x3b40 ;  /* 0x00003b4000027802 */ /* 0x000fe40000000f00 */
[----:B01----:R-:W-:Y:S05]  /*3b30*/  CALL.REL.NOINC `($__internal_33_$__cuda_sm70_shflsync_down_p) ;  /* 0x000003d000007944 */ /* 0x003fea0003c00000 */
[----:B------:R-:W-:Y:S01]  /*3b40*/  FADD.FTZ R20, R20, R17 ;  /* 0x0000001114147221 */ /* 0x000fe20000010000 */
[----:B0-----:R-:W-:Y:S01]  /*3b50*/  HFMA2.MMA R23, -RZ, RZ, 0, 4.76837158203125e-07 ;  /* 0x00000008ff177435 */ /* 0x001fe200000001ff */
[----:B-1----:R-:W-:Y:S01]  /*3b60*/  FADD.FTZ R27, R27, R24 ;  /* 0x000000181b1b7221 */ /* 0x002fe20000010000 */
[----:B------:R-:W-:Y:S02]  /*3b70*/  MOV R24, 0x1f ;  /* 0x0000001f00187802 */ /* 0x000fe40000000f00 */
[----:B------:R-:W-:Y:S02]  /*3b80*/  MOV R25, 0xffffffff ;  /* 0xffffffff00197802 */ /* 0x000fe40000000f00 */
[----:B------:R-:W-:Y:S02]  /*3b90*/  MOV R18, R20 ;  /* 0x0000001400127202 */ /* 0x000fe40000000f00 */
[----:B------:R-:W-:Y:S02]  /*3ba0*/  MOV R2, 0x3bc0 ;  /* 0x00003bc000027802 */ /* 0x000fe40000000f00 */
[----:B------:R-:W-:Y:S05]  /*3bb0*/  CALL.REL.NOINC `($__internal_33_$__cuda_sm70_shflsync_down_p) ;  /* 0x0000035000007944 */ /* 0x000fea0003c00000 */
[----:B0-----:R-:W-:Y:S01]  /*3bc0*/  HFMA2.MMA R23, -RZ, RZ, 0, 4.76837158203125e-07 ;  /* 0x00000008ff177435 */ /* 0x001fe200000001ff */
[----:B-1----:R-:W-:-:S02]  /*3bd0*/  MOV R17, R24 ;  /* 0x0000001800117202 */ /* 0x002fc40000000f00 */
[----:B------:R-:W-:Y:S02]  /*3be0*/  MOV R18, R27 ;  /* 0x0000001b00127202 */ /* 0x000fe40000000f00 */
[----:B------:R-:W-:Y:S02]  /*3bf0*/  MOV R24, 0x1f ;  /* 0x0000001f00187802 */ /* 0x000fe40000000f00 */
[----:B------:R-:W-:Y:S02]  /*3c00*/  MOV R25, 0xffffffff ;  /* 0xffffffff00197802 */ /* 0x000fe40000000f00 */
[----:B------:R-:W-:Y:S02]  /*3c10*/  MOV R2, 0x3c30 ;  /* 0x00003c3000027802 */ /* 0x000fe40000000f00 */
[----:B------:R-:W-:Y:S05]  /*3c20*/  CALL.REL.NOINC `($__internal_33_$__cuda_sm70_shflsync_down_p) ;  /* 0x000002e000007944 */ /* 0x000fea0003c00000 */
[----:B------:R-:W-:Y:S01]  /*3c30*/  FADD.FTZ R20, R17, R20 ;  /* 0x0000001411147221 */ /* 0x000fe20000010000 */
[----:B0-----:R-:W-:Y:S01]  /*3c40*/  HFMA2.MMA R23, -RZ, RZ, 0, 2.384185791015625e-07 ;  /* 0x00000004ff177435 */ /* 0x001fe200000001ff */
[----:B-1----:R-:W-:Y:S01]  /*3c50*/  FADD.FTZ R27, R27, R24 ;  /* 0x000000181b1b7221 */ /* 0x002fe20000010000 */
[----:B------:R-:W-:Y:S02]  /*3c60*/  MOV R24, 0x1f ;  /* 0x0000001f00187802 */ /* 0x000fe40000000f00 */
[----:B------:R-:W-:-:S02]  /*3c70*/  MOV R25, 0xffffffff ;  /* 0xffffffff00197802 */ /* 0x000fc40000000f00 */
[----:B------:R-:W-:Y:S02]  /*3c80*/  MOV R18, R20 ;  /* 0x0000001400127202 */ /* 0x000fe40000000f00 */
[----:B------:R-:W-:Y:S02]  /*3c90*/  MOV R2, 0x3cb0 ;  /* 0x00003cb000027802 */ /* 0x000fe40000000f00 */
[----:B------:R-:W-:Y:S05]  /*3ca0*/  CALL.REL.NOINC `($__internal_33_$__cuda_sm70_shflsync_down_p) ;  /* 0x0000026000007944 */ /* 0x000fea0003c00000 */
[----:B0-----:R-:W-:Y:S01]  /*3cb0*/  HFMA2.MMA R23, -RZ, RZ, 0, 2.384185791015625e-07 ;  /* 0x00000004ff177435 */ /* 0x001fe200000001ff */
[----:B-1----:R-:W-:Y:S02]  /*3cc0*/  MOV R17, R24 ;  /* 0x0000001800117202 */ /* 0x002fe40000000f00 */
[----:B------:R-:W-:Y:S02]  /*3cd0*/  MOV R18, R27 ;  /* 0x0000001b00127202 */ /* 0x000fe40000000f00 */
[----:B------:R-:W-:Y:S02]  /*3ce0*/  MOV R24, 0x1f ;  /* 0x0000001f00187802 */ /* 0x000fe40000000f00 */
[----:B------:R-:W-:Y:S02]  /*3cf0*/  MOV R25, 0xffffffff ;  /* 0xffffffff00197802 */ /* 0x000fe40000000f00 */
[----:B------:R-:W-:-:S02]  /*3d00*/  MOV R2, 0x3d20 ;  /* 0x00003d2000027802 */ /* 0x000fc40000000f00 */
[----:B------:R-:W-:Y:S05]  /*3d10*/  CALL.REL.NOINC `($__internal_33_$__cuda_sm70_shflsync_down_p) ;  /* 0x000001f000007944 */ /* 0x000fea0003c00000 */
[----:B------:R-:W-:Y:S01]  /*3d20*/  FADD.FTZ R20, R17, R20 ;  /* 0x0000001411147221 */ /* 0x000fe20000010000 */
[----:B0-----:R-:W-:Y:S01]  /*3d30*/  HFMA2.MMA R23, -RZ, RZ, 0, 1.1920928955078125e-07 ;  /* 0x00000002ff177435 */ /* 0x001fe200000001ff */
[----:B-1----:R-:W-:Y:S01]  /*3d40*/  FADD.FTZ R21, R27, R24 ;  /* 0x000000181b157221 */ /* 0x002fe20000010000 */
[----:B------:R-:W-:-:S02]  /*3d50*/  MOV R24, 0x1f ;  /* 0x0000001f00187802 */ /* 0x000fc40000000f00 */
[----:B------:R-:W-:Y:S02]  /*3d60*/  MOV R25, 0xffffffff ;  /* 0xffffffff00197802 */ /* 0x000fe40000000f00 */
[----:B------:R-:W-:Y:S02]  /*3d70*/  MOV R18, R20 ;  /* 0x0000001400127202 */ /* 0x000fe40000000f00 */
[----:B------:R-:W-:Y:S02]  /*3d80*/  MOV R2, 0x3da0 ;  /* 0x00003da000027802 */ /* 0x000fe40000000f00 */
[----:B------:R-:W-:Y:S05]  /*3d90*/  CALL.REL.NOINC `($__internal_33_$__cuda_sm70_shflsync_down_p) ;  /* 0x0000017000007944 */ /* 0x000fea0003c00000 */
[----:B0-----:R-:W-:Y:S01]  /*3da0*/  HFMA2.MMA R23, -RZ, RZ, 0, 1.1920928955078125e-07 ;  /* 0x00000002ff177435 */ /* 0x001fe200000001ff */
[----:B-1----:R-:W-:Y:S02]  /*3db0*/  MOV R17, R24 ;  /* 0x0000001800117202 */ /* 0x002fe40000000f00 */
[----:B------:R-:W-:Y:S02]  /*3dc0*/  MOV R18, R21 ;  /* 0x0000001500127202 */ /* 0x000fe40000000f00 */
[----:B------:R-:W-:Y:S02]  /*3dd0*/  MOV R24, 0x1f ;  /* 0x0000001f00187802 */ /* 0x000fe40000000f00 */
[----:B------:R-:W-:-:S02]  /*3de0*/  MOV R25, 0xffffffff ;  /* 0xffffffff00197802 */ /* 0x000fc40000000f00 */
[----:B------:R-:W-:Y:S02]  /*3df0*/  MOV R2, 0x3e10 ;  /* 0x00003e1000027802 */ /* 0x000fe40000000f00 */
[----:B------:R-:W-:Y:S05]  /*3e00*/  CALL.REL.NOINC `($__internal_33_$__cuda_sm70_shflsync_down_p) ;  /* 0x0000010000007944 */ /* 0x000fea0003c00000 */
[----:B------:R-:W-:Y:S01]  /*3e10*/  FADD.FTZ R19, R17, R20 ;  /* 0x0000001411137221 */ /* 0x000fe20000010000 */
[----:B0-----:R-:W-:Y:S01]  /*3e20*/  HFMA2.MMA R23, -RZ, RZ, 0, 5.9604644775390625e-08 ;  /* 0x00000001ff177435 */ /* 0x001fe200000001ff */
[----:B-1----:R-:W-:Y:S01]  /*3e30*/  FADD.FTZ R21, R21, R24 ;  /* 0x0000001815157221 */ /* 0x002fe20000010000 */
[----:B------:R-:W-:Y:S02]  /*3e40*/  MOV R24, 0x1f ;  /* 0x0000001f00187802 */ /* 0x000fe40000000f00 */
[----:B------:R-:W-:Y:S02]  /*3e50*/  MOV R25, 0xffffffff ;  /* 0xffffffff00197802 */ /* 0x000fe40000000f00 */
[----:B------:R-:W-:Y:S02]  /*3e60*/  MOV R18, R19 ;  /* 0x0000001300127202 */ /* 0x000fe40000000f00 */
[----:B------:R-:W-:Y:S02]  /*3e70*/  MOV R2, 0x3e90 ;  /* 0x00003e9000027802 */ /* 0x000fe40000000f00 */
[----:B------:R-:W-:Y:S05]  /*3e80*/  CALL.REL.NOINC `($__internal_33_$__cuda_sm70_shflsync_down_p) ;  /* 0x0000008000007944 */ /* 0x000fea0003c00000 */
[----:B0-----:R-:W-:Y:S01]  /*3e90*/  HFMA2.MMA R23, -RZ, RZ, 0, 5.9604644775390625e-08 ;  /* 0x00000001ff177435 */ /* 0x001fe200000001ff */
[----:B-1----:R-:W-:-:S02]  /*3ea0*/  MOV R22, R24 ;  /* 0x0000001800167202 */ /* 0x002fc40000000f00 */
[----:B------:R-:W-:Y:S02]  /*3eb0*/  MOV R18, R21 ;  /* 0x0000001500127202 */ /* 0x000fe40000000f00 */
[----:B------:R-:W-:Y:S02]  /*3ec0*/  MOV R24, 0x1f ;  /* 0x0000001f00187802 */ /* 0x000fe40000000f00 */
[----:B------:R-:W-:Y:S02]  /*3ed0*/  MOV R25, 0xffffffff ;  /* 0xffffffff00197802 */ /* 0x000fe40000000f00 */
[----:B------:R-:W-:Y:S02]  /*3ee0*/  MOV R2, 0x3f00 ;  /* 0x00003f0000027802 */ /* 0x000fe40000000f00 */
[----:B------:R-:W-:Y:S05]  /*3ef0*/  CALL.REL.NOINC `($__internal_33_$__cuda_sm70_shflsync_down_p) ;  /* 0x0000001000007944 */ /* 0x000fea0003c00000 */
[----:B01----:R-:W-:Y:S05]  /*3f00*/  BRA `(.L_x_468) ;  /* 0xffffe77000007947 */ /* 0x003fea000383ffff */
        .weak           $__internal_33_$__cuda_sm70_shflsync_down_p
        .type           $__internal_33_$__cuda_sm70_shflsync_down_p,@function
        .size           $__internal_33_$__cuda_sm70_shflsync_down_p,(.L_x_3440 - $__internal_33_$__cuda_sm70_shflsync_down_p)
$__internal_33_$__cuda_sm70_shflsync_down_p:
[----:B------:R-:W-:Y:S01]  /*3f10*/  HFMA2.MMA R3, -RZ, RZ, 0, 0 ;  /* 0x00000000ff037435 */ /* 0x000fe200000001ff */
[----:B------:R-:W-:Y:S04]  /*3f20*/  WARPSYNC R25 ;  /* 0x0000001900007348 */ /* 0x000fe80003800000 */
[----:B------:R0:W1:Y:S01]  /*3f30*/  SHFL.DOWN PT, R24, R18, R23, R24 ;  /* 0x0800001712187389 */ /* 0x00006200000e0018 */
[----:B------:R-:W-:Y:S05]  /*3f40*/  RET.REL.NODEC R2 `(_ZN10layer_norm13ln_bwd_kernelINS_13Kernel_traitsI13__nv_bfloat16S2_S2_fjLj32768ELj4ELj1ELj8ELj16ENS_18Kernel_traits_baseILj32768ES2_S2_S2_fjLj256EEEEEEEvNS_9BwdParamsE) ;  /* 0xffffc0b002007950 */ /* 0x000fea0003c3ffff */
.L_x_469:
        /* <DEDUP_REMOVED lines=11> */
.L_x_3440:


//--------------------- .text._ZN10layer_norm22ln_bwd_finalize_kernelINS_22Kernel_traits_finalizeILj32768E6__halffS2_fjLj1024ELj4ENS_18Kernel_traits_baseILj32768ES2_fS2_fjLj1024EEEEEEEvNS_9BwdParamsE --------------------------
	.section	.text._ZN10layer_norm22ln_bwd_finalize_kernelINS_22Kernel_traits_finalizeILj32768E6__halffS2_fjLj1024ELj4ENS_18Kernel_traits_baseILj32768ES2_fS2_fjLj1024EEEEEEEvNS_9BwdParamsE,"ax",@progbits
	.sectioninfo	@"SHI_REGISTERS=32"
	.align	128
        .global         _ZN10layer_norm22ln_bwd_finalize_kernelINS_22Kernel_traits_finalizeILj32768E6__halffS2_fjLj1024ELj4ENS_18Kernel_traits_baseILj32768ES2_fS2_fjLj1024EEEEEEEvNS_9BwdParamsE
        .type           _ZN10layer_norm22ln_bwd_finalize_kernelINS_22Kernel_traits_finalizeILj32768E6__halffS2_fjLj1024ELj4ENS_18Kernel_traits_baseILj32768ES2_fS2_fjLj1024EEEEEEEvNS_9BwdParamsE,@function
        .size           _ZN10layer_norm22ln_bwd_finalize_kernelINS_22Kernel_traits_finalizeILj32768E6__halffS2_fjLj1024ELj4ENS_18Kernel_traits_baseILj32768ES2_fS2_fjLj1024EEEEEEEvNS_9BwdParamsE,(.L_x_3441 - _ZN10layer_norm22ln_bwd_finalize_kernelINS_22Kernel_traits_finalizeILj32768E6__halffS2_fjLj1024ELj4ENS_18Kernel_traits_baseILj32768ES2_fS2_fjLj1024EEEEEEEvNS_9BwdParamsE)
        .other          _ZN10layer_norm22ln_bwd_finalize_kernelINS_22Kernel_traits_finalizeILj32768E6__halffS2_fjLj1024ELj4ENS_18Kernel_traits_baseILj32768ES2_fS2_fjLj1024EEEEEEEvNS_9BwdParamsE,@"STO_CUDA_ENTRY STV_DEFAULT"
_ZN10layer_norm22ln_bwd_finalize_kernelINS_22Kernel_traits_finalizeILj32768E6__halffS2_fjLj1024ELj4ENS_18Kernel_traits_baseILj32768ES2_fS2_fjLj1024EEEEEEEvNS_9BwdParamsE:
.text._ZN10layer_norm22ln_bwd_finalize_kernelINS_22Kernel_traits_finalizeILj32768E6__halffS2_fjLj1024ELj4ENS_18Kernel_traits_baseILj32768ES2_fS2_fjLj1024EEEEEEEvNS_9BwdParamsE:
        /* <DEDUP_REMOVED lines=19> */
.L_x_482:
        /* <DEDUP_REMOVED lines=27> */
.L_x_474:
        /* <DEDUP_REMOVED lines=32> */
.L_x_473:
[----:B------:R-:W-:Y:S05]  /*04e0*/  BSYNC B1 ;  /* 0x0000000000017941 */ /* 0x000fea0003800000 */
.L_x_472:
        /* <DEDUP_REMOVED lines=22> */
.L_x_476:
[----:B------:R-:W-:Y:S05]  /*0650*/  BSYNC B1 ;  /* 0x0000000000017941 */ /* 0x000fea0003800000 */
.L_x_475:
        /* <DEDUP_REMOVED lines=10> */
.L_x_471:
[----:B------:R-:W-:Y:S05]  /*0700*/  BSYNC B0 ;  /* 0x0000000000007941 */ /* 0x000fea0003800000 */
.L_x_470:
        /* <DEDUP_REMOVED lines=11> */
.L_x_483:
        /* <DEDUP_REMOVED lines=18> */
.L_x_484:
[----:B------:R-:W-:Y:S01]  /*08e0*/  @!P1 SHF.R.U32.HI R2, RZ, 0x3, R0 ;  /* 0x00000003ff029819 */ /* 0x000fe20000011600 */
[----:B---3--:R-:W-:Y:S02]  /*08f0*/  FADD.FTZ R5, R5, R10 ;  /* 0x0000000a05057221 */ /* 0x008fe40000010000 */
[----:B--2---:R-:W-:Y:S01]  /*0900*/  FADD.FTZ R7, R7, R4 ;  /* 0x0000000407077221 */ /* 0x004fe20000010000 */
[----:B------:R-:W-:-:S05]  /*0910*/  @!P1 LOP3.LUT R2, R2, 0x1ffffffc, RZ, 0xc0, !PT ;  /* 0x1ffffffc02029812 */ /* 0x000fca00078ec0ff */
[----:B------:R2:W-:Y:S04]  /*0920*/  @!P1 STS [R2+0x2000], R5 ;  /* 0x0020000502009388 */ /* 0x0005e80000000800 */
[----:B------:R2:W-:Y:S02]  /*0930*/  @!P1 STS [R2+0x2080], R7 ;  /* 0x0020800702009388 */ /* 0x0005e40000000800 */
.L_x_477:
        /* <DEDUP_REMOVED lines=13> */
.L_x_481:
[----:B------:R-:W-:Y:S05]  /*0a10*/  BSYNC B0 ;  /* 0x0000000000007941 */ /* 0x000fea0003800000 */
.L_x_480:
[C---:B------:R-:W-:Y:S02]  /*0a20*/  ISETP.GT.U32.AND P1, PT, R18.reuse, -0x8001, PT ;  /* 0xffff7fff1200780c */ /* 0x040fe40003f24070 */
[----:B------:R-:W-:Y:S02]  /*0a30*/  IADD3 R18, R18, 0x8000, RZ ;  /* 0x0000800012127810 */ /* 0x000fe40007ffe0ff */
[----:B------:R-:W-:-:S09]  /*0a40*/  IADD3 R19, R19, 0x4000, RZ ;  /* 0x0000400013137810 */ /* 0x000fd20007ffe0ff */
[----:B012---:R-:W-:Y:S05]  /*0a50*/  @P1 BRA `(.L_x_482) ;  /* 0xfffff6d000001947 */ /* 0x007fea000383ffff */
[----:B------:R-:W-:Y:S05]  /*0a60*/  EXIT ;  /* 0x000000000000794d */ /* 0x000fea0003800000 */
.L_x_478:
[----:B--2---:R-:W-:Y:S01]  /*0a70*/  IMAD.MOV.U32 R10, RZ, RZ, R4 ;  /* 0x000000ffff0a7224 */ /* 0x004fe200078e0004 */
[----:B------:R-:W-:Y:S01]  /*0a80*/  MOV R9, 0x1 ;  /* 0x0000000100097802 */ /* 0x000fe20000000f00 */
[----:B------:R-:W-:Y:S01]  /*0a90*/  IMAD.MOV.U32 R6, RZ, RZ, 0x1f ;  /* 0x0000001fff067424 */ /* 0x000fe200078e00ff */
[----:B------:R-:W-:Y:S02]  /*0aa0*/  MOV R11, 0xffffffff ;  /* 0xffffffff000b7802 */ /* 0x000fe40000000f00 */
[----:B------:R-:W-:Y:S02]  /*0ab0*/  MOV R2, 0xad0 ;  /* 0x00000ad000027802 */ /* 0x000fe40000000f00 */
[----:B01----:R-:W-:Y:S05]  /*0ac0*/  CALL.REL.NOINC `($__internal_34_$__cuda_sm70_shflsync_bfly_p) ;  /* 0x000003c000007944 */ /* 0x003fea0003c00000 */
[----:B-1----:R-:W-:Y:S01]  /*0ad0*/  IMAD.MOV.U32 R3, RZ, RZ, R6 ;  /* 0x000000ffff037224 */ /* 0x002fe200078e0006 */
[----:B0-----:R-:W-:Y:S05]  /*0ae0*/  BRA `(.L_x_483) ;  /* 0xfffffcd000007947 */ /* 0x001fea000383ffff */
.L_x_479:
[----:B------:R-:W-:Y:S01]  /*0af0*/  HFMA2.MMA R6, -RZ, RZ, 0, 1.847743988037109375e-06 ;  /* 0x0000001fff067435 */ /* 0x000fe200000001ff */
[----:B------:R-:W-:Y:S01]  /*0b00*/  MOV R10, R13 ;  /* 0x0000000d000a7202 */ /* 0x000fe20000000f00 */
[----:B------:R-:W-:Y:S01]  /*0b10*/  IMAD.MOV.U32 R9, RZ, RZ, 0x2 ;  /* 0x00000002ff097424 */ /* 0x000fe200078e00ff */
[----:B------:R-:W-:Y:S01]  /*0b20*/  MOV R2, 0xb50 ;  /* 0x00000b5000027802 */ /* 0x000fe20000000f00 */
[----:B------:R-:W-:-:S02]  /*0b30*/  IMAD.MOV.U32 R11, RZ, RZ, -0x1 ;  /* 0xffffffffff0b7424 */ /* 0x000fc400078e00ff */
[----:B012---:R-:W-:Y:S05]  /*0b40*/  CALL.REL.NOINC `($__internal_34_$__cuda_sm70_shflsync_bfly_p) ;  /* 0x0000034000007944 */ /* 0x007fea0003c00000 */
[----:B01----:R-:W-:Y:S01]  /*0b50*/  FADD.FTZ R10, R13, R6 ;  /* 0x000000060d0a7221 */ /* 0x003fe20000010000 */
[----:B------:R-:W-:Y:S01]  /*0b60*/  MOV R9, 0x4 ;  /* 0x0000000400097802 */ /* 0x000fe20000000f00 */
[----:B------:R-:W-:Y:S01]  /*0b70*/  IMAD.MOV.U32 R6, RZ, RZ, 0x1f ;  /* 0x0000001fff067424 */ /* 0x000fe200078e00ff */
[----:B------:R-:W-:-:S02]  /*0b80*/  MOV R11, 0xffffffff ;  /* 0xffffffff000b7802 */ /* 0x000fc40000000f00 */
[----:B------:R-:W-:Y:S02]  /*0b90*/  MOV R2, 0xbb0 ;  /* 0x00000bb000027802 */ /* 0x000fe40000000f00 */
[----:B------:R-:W-:Y:S05]  /*0ba0*/  CALL.REL.NOINC `($__internal_34_$__cuda_sm70_shflsync_bfly_p) ;  /* 0x000002e000007944 */ /* 0x000fea0003c00000 */
[----:B01----:R-:W-:Y:S01]  /*0bb0*/  FADD.FTZ R10, R10, R6 ;  /* 0x000000060a0a7221 */ /* 0x003fe20000010000 */
[----:B------:R-:W-:Y:S01]  /*0bc0*/  HFMA2.MMA R6, -RZ, RZ, 0, 1.847743988037109375e-06 ;  /* 0x0000001fff067435 */ /* 0x000fe200000001ff */
[----:B------:R-:W-:Y:S01]  /*0bd0*/  IMAD.MOV.U32 R9, RZ, RZ, 0x8 ;  /* 0x00000008ff097424 */ /* 0x000fe200078e00ff */
[----:B------:R-:W-:Y:S01]  /*0be0*/  MOV R2, 0xc10 ;  /* 0x00000c1000027802 */ /* 0x000fe20000000f00 */
[----:B------:R-:W-:-:S03]  /*0bf0*/  IMAD.MOV.U32 R11, RZ, RZ, -0x1 ;  /* 0xffffffffff0b7424 */ /* 0x000fc600078e00ff */
[----:B------:R-:W-:Y:S05]  /*0c00*/  CALL.REL.NOINC `($__internal_34_$__cuda_sm70_shflsync_bfly_p) ;  /* 0x0000028000007944 */ /* 0x000fea0003c00000 */
[----:B-1----:R-:W-:Y:S01]  /*0c10*/  FADD.FTZ R4, R10, R6 ;  /* 0x000000060a047221 */ /* 0x002fe20000010000 */
[----:B0-----:R-:W-:Y:S01]  /*0c20*/  MOV R9, 0x10 ;  /* 0x0000001000097802 */ /* 0x001fe20000000f00 */
[----:B------:R-:W-:Y:S01]  /*0c30*/  IMAD.MOV.U32 R6, RZ, RZ, 0x1f ;  /* 0x0000001fff067424 */ /* 0x000fe200078e00ff */
[----:B------:R-:W-:Y:S01]  /*0c40*/  MOV R11, 0xffffffff ;  /* 0xffffffff000b7802 */ /* 0x000fe20000000f00 */
[----:B------:R-:W-:Y:S01]  /*0c50*/  IMAD.MOV.U32 R10, RZ, RZ, R4 ;  /* 0x000000ffff0a7224 */ /* 0x000fe200078e0004 */
[----:B------:R-:W-:Y:S02]  /*0c60*/  MOV R2, 0xc80 ;  /* 0x00000c8000027802 */ /* 0x000fe40000000f00 */
[----:B------:R-:W-:Y:S05]  /*0c70*/  CALL.REL.NOINC `($__internal_34_$__cuda_sm70_shflsync_bfly_p) ;  /* 0x0000021000007944 */ /* 0x000fea0003c00000 */
[----:B0-----:R-:W-:Y:S01]  /*0c80*/  HFMA2.MMA R9, -RZ, RZ, 0, 5.9604644775390625e-08 ;  /* 0x00000001ff097435 */ /* 0x001fe200000001ff */
[----:B-1----:R-:W-:Y:S01]  /*0c90*/  MOV R7, R6 ;  /* 0x0000000600077202 */ /* 0x002fe20000000f00 */
[----:B------:R-:W-:Y:S01]  /*0ca0*/  IMAD.MOV.U32 R10, RZ, RZ, R5 ;  /* 0x000000ffff0a7224 */ /* 0x000fe200078e0005 */
[----:B------:R-:W-:Y:S01]  /*0cb0*/  MOV R11, 0xffffffff ;  /* 0xffffffff000b7802 */ /* 0x000fe20000000f00 */
[----:B------:R-:W-:Y:S01]  /*0cc0*/  IMAD.MOV.U32 R6, RZ, RZ, 0x1f ;  /* 0x0000001fff067424 */ /* 0x000fe200078e00ff */
[----:B------:R-:W-:-:S02]  /*0cd0*/  MOV R2, 0xcf0 ;  /* 0x00000cf000027802 */ /* 0x000fc40000000f00 */
[----:B------:R-:W-:Y:S05]  /*0ce0*/  CALL.REL.NOINC `($__internal_34_$__cuda_sm70_shflsync_bfly_p) ;  /* 0x000001a000007944 */ /* 0x000fea0003c00000 */
[----:B01----:R-:W-:Y:S01]  /*0cf0*/  FADD.FTZ R10, R5, R6 ;  /* 0x00000006050a7221 */ /* 0x003fe20000010000 */
[----:B------:R-:W-:Y:S01]  /*0d00*/  HFMA2.MMA R6, -RZ, RZ, 0, 1.847743988037109375e-06 ;  /* 0x0000001fff067435 */ /* 0x000fe200000001ff */
[----:B------:R-:W-:Y:S01]  /*0d10*/  IMAD.MOV.U32 R9, RZ, RZ, 0x2 ;  /* 0x00000002ff097424 */ /* 0x000fe200078e00ff */
[----:B------:R-:W-:Y:S01]  /*0d20*/  MOV R2, 0xd50 ;  /* 0x00000d5000027802 */ /* 0x000fe20000000f00 */
[----:B------:R-:W-:-:S03]  /*0d30*/  IMAD.MOV.U32 R11, RZ, RZ, -0x1 ;  /* 0xffffffffff0b7424 */ /* 0x000fc600078e00ff */
[----:B------:R-:W-:Y:S05]  /*0d40*/  CALL.REL.NOINC `($__internal_34_$__cuda_sm70_shflsync_bfly_p) ;  /* 0x0000014000007944 */ /* 0x000fea0003c00000 */
        /* <DEDUP_REMOVED lines=13> */
[----:B------:R-:W-:Y:S01]  /*0e20*/  HFMA2.MMA R6, -RZ, RZ, 0, 1.847743988037109375e-06 ;  /* 0x0000001fff067435 */ /* 0x000fe200000001ff */
[----:B------:R-:W-:Y:S01]  /*0e30*/  MOV R9, 0x10 ;  /* 0x0000001000097802 */ /* 0x000fe20000000f00 */
[----:B------:R-:W-:Y:S01]  /*0e40*/  IMAD.MOV.U32 R11, RZ, RZ, -0x1 ;  /* 0xffffffffff0b7424 */ /* 0x000fe200078e00ff */
[----:B------:R-:W-:-:S03]  /*0e50*/  MOV R2, 0xe70 ;  /* 0x00000e7000027802 */ /* 0x000fc60000000f00 */
[----:B------:R-:W-:Y:S05]  /*0e60*/  CALL.REL.NOINC `($__internal_34_$__cuda_sm70_shflsync_bfly_p) ;  /* 0x0000002000007944 */ /* 0x000fea0003c00000 */
[----:B-1----:R-:W-:Y:S01]  /*0e70*/  MOV R5, R6 ;  /* 0x0000000600057202 */ /* 0x002fe20000000f00 */
[----:B0-----:R-:W-:Y:S05]  /*0e80*/  BRA `(.L_x_484) ;  /* 0xfffffa5000007947 */ /* 0x001fea000383ffff */
        .weak           $__internal_34_$__cuda_sm70_shflsync_bfly_p
        .type           $__internal_34_$__cuda_sm70_shflsync_bfly_p,@function
        .size           $__internal_34_$__cuda_sm70_shflsync_bfly_p,(.L_x_3441 - $__internal_34_$__cuda_sm70_shflsync_bfly_p)
$__internal_34_$__cuda_sm70_shflsync_bfly_p:
[----:B------:R-:W-:Y:S01]  /*0e90*/  HFMA2.MMA R3, -RZ, RZ, 0, 0 ;  /* 0x00000000ff037435 */ /* 0x000fe200000001ff */
[----:B------:R-:W-:Y:S04]  /*0ea0*/  WARPSYNC R11 ;  /* 0x0000000b00007348 */ /* 0x000fe80003800000 */
[----:B------:R0:W1:Y:S01]  /*0eb0*/  SHFL.BFLY PT, R6, R10, R9, R6 ;  /* 0x0c0000090a067389 */ /* 0x00006200000e0006 */
[----:B------:R-:W-:Y:S05]  /*0ec0*/  RET.REL.NODEC R2 `(_ZN10layer_norm22ln_bwd_finalize_kernelINS_22Kernel_traits_finalizeILj32768E6__halffS2_fjLj1024ELj4ENS_18Kernel_traits_baseILj32768ES2_fS2_fjLj1024EEEEEEEvNS_9BwdParamsE) ;  /* 0xfffff13002007950 */ /* 0x000fea0003c3ffff */
.L_x_485:
        /* <DEDUP_REMOVED lines=11> */
.L_x_3441:


//--------------------- .text._ZN10layer_norm13ln_bwd_kernelINS_13Kernel_traitsI6__halffS2_fjLj32768ELj4ELj1ELj8ELj16ENS_18Kernel_traits_baseILj32768ES2_fS2_fjLj256EEEEEEEvNS_9BwdParamsE --------------------------
	.section	.text._ZN10layer_norm13ln_bwd_kernelINS_13Kernel_traitsI6__halffS2_fjLj32768ELj4ELj1ELj8ELj16ENS_18Kernel_traits_baseILj32768ES2_fS2_fjLj256EEEEEEEvNS_9BwdParamsE,"ax",@progbits
	.sectioninfo	@"SHI_REGISTERS=254"
	.align	128
        .global         _ZN10layer_norm13ln_bwd_kernelINS_13Kernel_traitsI6__halffS2_fjLj32768ELj4ELj1ELj8ELj16ENS_18Kernel_traits_baseILj32768ES2_fS2_fjLj256EEEEEEEvNS_9BwdParamsE
        .type           _ZN10layer_norm13ln_bwd_kernelINS_13Kernel_traitsI6__halffS2_fjLj32768ELj4ELj1ELj8ELj16ENS_18Kernel_traits_baseILj32768ES2_fS2_fjLj256EEEEEEEvNS_9BwdParamsE,@function
        .size           _ZN10layer_norm13ln_bwd_kernelINS_13Kernel_traitsI6__halffS2_fjLj32768ELj4ELj1ELj8ELj16ENS_18Kernel_traits_baseILj32768ES2_fS2_fjLj256EEEEEEEvNS_9BwdParamsE,(.L_x_3442 - _ZN10layer_norm13ln_bwd_kernelINS_13Kernel_traitsI6__halffS2_fjLj32768ELj4ELj1ELj8ELj16ENS_18Kernel_traits_baseILj32768ES2_fS2_fjLj256EEEEEEEvNS_9BwdParamsE)
        .other          _ZN10layer_norm13ln_bwd_kernelINS_13Kernel_traitsI6__halffS2_fjLj32768ELj4ELj1ELj8ELj16ENS_18Kernel_traits_baseILj32768ES2_fS2_fjLj256EEEEEEEvNS_9BwdParamsE,@"STO_CUDA_ENTRY STV_DEFAULT"
_ZN10layer_norm13ln_bwd_kernelINS_13Kernel_traitsI6__halffS2_fjLj32768ELj4ELj1ELj8ELj16ENS_18Kernel_traits_baseILj32768ES2_fS2_fjLj256EEEEEEEvNS_9BwdParamsE:
.text._ZN10layer_norm13ln_bwd_kernelINS_13Kernel_traitsI6__halffS2_fjLj32768ELj4ELj1ELj8ELj16ENS_18Kernel_traits_baseILj32768ES2_fS2_fjLj256EEEEEEEvNS_9BwdParamsE:
        /* <DEDUP_REMOVED lines=213> */
.L_x_494:
        /* <DEDUP_REMOVED lines=461> */
.L_x_495:
        /* <DEDUP_REMOVED lines=18> */
.L_x_496:
        /* <DEDUP_REMOVED lines=32> */
.L_x_490:
[----:B------:R-:W-:Y:S05]  /*2d40*/  BSYNC B0 ;  /* 0x0000000000007941 */ /* 0x000fea0003800000 */
.L_x_489:
        /* <DEDUP_REMOVED lines=29> */
.L_x_492:
[----:B------:R-:W2:Y:S01]  /*2f20*/  LDG.E.STRONG.GPU R58, [R56.64] ;  /* 0x00000006383a7981 */ /* 0x000ea2000c1ef900 */
[----:B------:R-:W-:Y:S01]  /*2f30*/  YIELD ;  /* 0x0000000000007946 */ /* 0x000fe20003800000 */
[----:B--2---:R-:W-:Y:S01]  /*2f40*/  ISETP.NE.AND P0, PT, R58, R61, PT ;  /* 0x0000003d3a00720c */ /* 0x004fe20003f05270 */
[----:B------:R-:W-:-:S12]  /*2f50*/  CCTL.IVALL ;  /* 0x00000000ff00798f */ /* 0x000fd80002000000 */
[----:B------:R-:W-:Y:S05]  /*2f60*/  @P0 BRA `(.L_x_492) ;  /* 0xffffffb000000947 */ /* 0x000fea000383ffff */
.L_x_491:
        /* <DEDUP_REMOVED lines=153> */
.L_x_493:
        /* <DEDUP_REMOVED lines=44> */
.L_x_486:
        /* <DEDUP_REMOVED lines=43> */
.L_x_487:
[----:B------:R-:W-:Y:S02]  /*3e70*/  MOV R60, R62 ;  /* 0x0000003e003c7202 */ /* 0x000fe40000000f00 */
[----:B------:R-:W-:-:S02]  /*3e80*/  MOV R65, 0x10 ;  /* 0x0000001000417802 */ /* 0x000fc40000000f00 */
[----:B------:R-:W-:Y:S02]  /*3e90*/  MOV R66, 0x1f ;  /* 0x0000001f00427802 */ /* 0x000fe40000000f00 */
[----:B------:R-:W-:Y:S02]  /*3ea0*/  MOV R67, 0xffffffff ;  /* 0xffffffff00437802 */ /* 0x000fe40000000f00 */
[----:B------:R-:W-:Y:S02]  /*3eb0*/  MOV R56, 0x3ed0 ;  /* 0x00003ed000387802 */ /* 0x000fe40000000f00 */
[----:B------:R-:W-:Y:S05]  /*3ec0*/  CALL.REL.NOINC `($__internal_35_$__cuda_sm70_shflsync_down_p) ;  /* 0x0000045000007944 */ /* 0x000fea0003c00000 */
[----:B-1----:R-:W-:Y:S01]  /*3ed0*/  MOV R59, R66 ;  /* 0x00000042003b7202 */ /* 0x002fe20000000f00 */
[----:B0-----:R-:W-:Y:S05]  /*3ee0*/  BRA `(.L_x_495) ;  /* 0xffffeb3000007947 */ /* 0x001fea000383ffff */
.L_x_488:
[----:B------:R-:W-:Y:S01]  /*3ef0*/  HFMA2.MMA R65, -RZ, RZ, 0, 9.5367431640625e-07 ;  /* 0x00000010ff417435 */ /* 0x000fe200000001ff */
[----:B------:R-:W-:Y:S02]  /*3f00*/  MOV R60, R61 ;  /* 0x0000003d003c7202 */ /* 0x000fe40000000f00 */
[----:B------:R-:W-:Y:S02]  /*3f10*/  MOV R66, 0x1f ;  /* 0x0000001f00427802 */ /* 0x000fe40000000f00 */
[----:B------:R-:W-:-:S02]  /*3f20*/  MOV R67, 0xffffffff ;  /* 0xffffffff00437802 */ /* 0x000fc40000000f00 */
[----:B------:R-:W-:Y:S02]  /*3f30*/  MOV R56, 0x3f50 ;  /* 0x00003f5000387802 */ /* 0x000fe40000000f00 */
[----:B01----:R-:W-:Y:S05]  /*3f40*/  CALL.REL.NOINC `($__internal_35_$__cuda_sm70_shflsync_down_p) ;  /* 0x000003d000007944 */ /* 0x003fea0003c00000 */
[----:B------:R-:W-:Y:S01]  /*3f50*/  FADD.FTZ R62, R62, R59 ;  /* 0x0000003b3e3e7221 */ /* 0x000fe20000010000 */
[----:B0-----:R-:W-:Y:S01]  /*3f60*/  HFMA2.MMA R65, -RZ, RZ, 0, 4.76837158203125e-07 ;  /* 0x00000008ff417435 */ /* 0x001fe200000001ff */
[----:B-1----:R-:W-:Y:S01]  /*3f70*/  FADD.FTZ R61, R61, R66 ;  /* 0x000000423d3d7221 */ /* 0x002fe20000010000 */
[----:B------:R-:W-:Y:S02]  /*3f80*/  MOV R66, 0x1f ;  /* 0x0000001f00427802 */ /* 0x000fe40000000f00 */
[----:B------:R-:W-:Y:S02]  /*3f90*/  MOV R67, 0xffffffff ;  /* 0xffffffff00437802 */ /* 0x000fe40000000f00 */
[----:B------:R-:W-:Y:S02]  /*3fa0*/  MOV R60, R62 ;  /* 0x0000003e003c7202 */ /* 0x000fe40000000f00 */
[----:B------:R-:W-:Y:S02]  /*3fb0*/  MOV R56, 0x3fd0 ;  /* 0x00003fd000387802 */ /* 0x000fe40000000f00 */
[----:B------:R-:W-:Y:S05]  /*3fc0*/  CALL.REL.NOINC `($__internal_35_$__cuda_sm70_shflsync_down_p) ;  /* 0x0000035000007944 */ /* 0x000fea0003c00000 */
[----:B0-----:R-:W-:Y:S01]  /*3fd0*/  HFMA2.MMA R65, -RZ, RZ, 0, 4.76837158203125e-07 ;  /* 0x00000008ff417435 */ /* 0x001fe200000001ff */
[----:B-1----:R-:W-:-:S02]  /*3fe0*/  MOV R59, R66 ;  /* 0x00000042003b7202 */ /* 0x002fc40000000f00 */
[----:B------:R-:W-:Y:S02]  /*3ff0*/  MOV R60, R61 ;  /* 0x0000003d003c7202 */ /* 0x000fe40000000f00 */
[----:B------:R-:W-:Y:S02]  /*4000*/  MOV R66, 0x1f ;  /* 0x0000001f00427802 */ /* 0x000fe40000000f00 */
[----:B------:R-:W-:Y:S02]  /*4010*/  MOV R67, 0xffffffff ;  /* 0xffffffff00437802 */ /* 0x000fe40000000f00 */
[----:B------:R-:W-:Y:S02]  /*4020*/  MOV R56, 0x4040 ;  /* 0x0000404000387802 */ /* 0x000fe40000000f00 */
[----:B------:R-:W-:Y:S05]  /*4030*/  CALL.REL.NOINC `($__internal_35_$__cuda_sm70_shflsync_down_p) ;  /* 0x000002e000007944 */ /* 0x000fea0003c00000 */
[----:B------:R-:W-:Y:S01]  /*4040*/  FADD.FTZ R62, R59, R62 ;  /* 0x0000003e3b3e7221 */ /* 0x000fe20000010000 */
[----:B0-----:R-:W-:Y:S01]  /*4050*/  HFMA2.MMA R65, -RZ, RZ, 0, 2.384185791015625e-07 ;  /* 0x00000004ff417435 */ /* 0x001fe200000001ff */
[----:B-1----:R-:W-:Y:S01]  /*4060*/  FADD.FTZ R61, R61, R66 ;  /* 0x000000423d3d7221 */ /* 0x002fe20000010000 */
[----:B------:R-:W-:Y:S02]  /*4070*/  MOV R66, 0x1f ;  /* 0x0000001f00427802 */ /* 0x000fe40000000f00 */
[----:B------:R-:W-:-:S02]  /*4080*/  MOV R67, 0xffffffff ;  /* 0xffffffff00437802 */ /* 0x000fc40000000f00 */
[----:B------:R-:W-:Y:S02]  /*4090*/  MOV R60, R62 ;  /* 0x0000003e003c7202 */ /* 0x000fe40000000f00 */
[----:B------:R-:W-:Y:S02]  /*40a0*/  MOV R56, 0x40c0 ;  /* 0x000040c000387802 */ /* 0x000fe40000000f00 */
[----:B------:R-:W-:Y:S05]  /*40b0*/  CALL.REL.NOINC `($__internal_35_$__cuda_sm70_shflsync_down_p) ;  /* 0x0000026000007944 */ /* 0x000fea0003c00000 */
[----:B0-----:R-:W-:Y:S01]  /*40c0*/  HFMA2.MMA R65, -RZ, RZ, 0, 2.384185791015625e-07 ;  /* 0x00000004ff417435 */ /* 0x001fe200000001ff */
[----:B-1----:R-:W-:Y:S02]  /*40d0*/  MOV R59, R66 ;  /* 0x00000042003b7202 */ /* 0x002fe40000000f00 */
[----:B------:R-:W-:Y:S02]  /*40e0*/  MOV R60, R61 ;  /* 0x0000003d003c7202 */ /* 0x000fe40000000f00 */
[----:B------:R-:W-:Y:S02]  /*40f0*/  MOV R66, 0x1f ;  /* 0x0000001f00427802 */ /* 0x000fe40000000f00 */
[----:B------:R-:W-:Y:S02]  /*4100*/  MOV R67, 0xffffffff ;  /* 0xffffffff00437802 */ /* 0x000fe40000000f00 */
[----:B------:R-:W-:-:S02]  /*4110*/  MOV R56, 0x4130 ;  /* 0x0000413000387802 */ /* 0x000fc40000000f00 */
[----:B------:R-:W-:Y:S05]  /*4120*/  CALL.REL.NOINC `($__internal_35_$__cuda_sm70_shflsync_down_p) ;  /* 0x000001f000007944 */ /* 0x000fea0003c00000 */
[----:B------:R-:W-:Y:S01]  /*4130*/  FADD.FTZ R62, R59, R62 ;  /* 0x0000003e3b3e7221 */ /* 0x000fe20000010000 */
[----:B0-----:R-:W-:Y:S01]  /*4140*/  HFMA2.MMA R65, -RZ, RZ, 0, 1.1920928955078125e-07 ;  /* 0x00000002ff417435 */ /* 0x001fe200000001ff */
[----:B-1----:R-:W-:Y:S01]  /*4150*/  FADD.FTZ R63, R61, R66 ;  /* 0x000000423d3f7221 */ /* 0x002fe20000010000 */
[----:B------:R-:W-:-:S02]  /*4160*/  MOV R66, 0x1f ;  /* 0x0000001f00427802 */ /* 0x000fc40000000f00 */
[----:B------:R-:W-:Y:S02]  /*4170*/  MOV R67, 0xffffffff ;  /* 0xffffffff00437802 */ /* 0x000fe40000000f00 */
[----:B------:R-:W-:Y:S02]  /*4180*/  MOV R60, R62 ;  /* 0x0000003e003c7202 */ /* 0x000fe40000000f00 */
[----:B------:R-:W-:Y:S02]  /*4190*/  MOV R56, 0x41b0 ;  /* 0x000041b000387802 */ /* 0x000fe40000000f00 */
[----:B------:R-:W-:Y:S05]  /*41a0*/  CALL.REL.NOINC `($__internal_35_$__cuda_sm70_shflsync_down_p) ;  /* 0x0000017000007944 */ /* 0x000fea0003c00000 */
[----:B0-----:R-:W-:Y:S01]  /*41b0*/  HFMA2.MMA R65, -RZ, RZ, 0, 1.1920928955078125e-07 ;  /* 0x00000002ff417435 */ /* 0x001fe200000001ff */
[----:B-1----:R-:W-:Y:S02]  /*41c0*/  MOV R59, R66 ;  /* 0x00000042003b7202 */ /* 0x002fe40000000f00 */
[----:B------:R-:W-:Y:S02]  /*41d0*/  MOV R60, R63 ;  /* 0x0000003f003c7202 */ /* 0x000fe40000000f00 */
[----:B------:R-:W-:Y:S02]  /*41e0*/  MOV R66, 0x1f ;  /* 0x0000001f00427802 */ /* 0x000fe40000000f00 */
[----:B------:R-:W-:-:S02]  /*41f0*/  MOV R67, 0xffffffff ;  /* 0xffffffff00437802 */ /* 0x000fc40000000f00 */
[----:B------:R-:W-:Y:S02]  /*4200*/  MOV R56, 0x4220 ;  /* 0x0000422000387802 */ /* 0x000fe40000000f00 */
[----:B------:R-:W-:Y:S05]  /*4210*/  CALL.REL.NOINC `($__internal_35_$__cuda_sm70_shflsync_down_p) ;  /* 0x0000010000007944 */ /* 0x000fea0003c00000 */
[----:B------:R-:W-:Y:S01]  /*4220*/  FADD.FTZ R61, R59, R62 ;  /* 0x0000003e3b3d7221 */ /* 0x000fe20000010000 */
[----:B0-----:R-:W-:Y:S01]  /*4230*/  HFMA2.MMA R65, -RZ, RZ, 0, 5.9604644775390625e-08 ;  /* 0x00000001ff417435 */ /* 0x001fe200000001ff */
[----:B-1----:R-:W-:Y:S01]  /*4240*/  FADD.FTZ R63, R63, R66 ;  /* 0x000000423f3f7221 */ /* 0x002fe20000010000 */
[----:B------:R-:W-:Y:S02]  /*4250*/  MOV R66, 0x1f ;  /* 0x0000001f00427802 */ /* 0x000fe40000000f00 */
[----:B------:R-:W-:Y:S02]  /*4260*/  MOV R67, 0xffffffff ;  /* 0xffffffff00437802 */ /* 0x000fe40000000f00 */
[----:B------:R-:W-:Y:S02]  /*4270*/  MOV R60, R61 ;  /* 0x0000003d003c7202 */ /* 0x000fe40000000f00 */
[----:B------:R-:W-:Y:S02]  /*4280*/  MOV R56, 0x42a0 ;  /* 0x000042a000387802 */ /* 0x000fe40000000f00 */
[----:B------:R-:W-:Y:S05]  /*4290*/  CALL.REL.NOINC `($__internal_35_$__cuda_sm70_shflsync_down_p) ;  /* 0x0000008000007944 */ /* 0x000fea0003c00000 */
[----:B0-----:R-:W-:Y:S01]  /*42a0*/  HFMA2.MMA R65, -RZ, RZ, 0, 5.9604644775390625e-08 ;  /* 0x00000001ff417435 */ /* 0x001fe200000001ff */
[----:B-1----:R-:W-:-:S02]  /*42b0*/  MOV R64, R66 ;  /* 0x0000004200407202 */ /* 0x002fc40000000f00 */
[----:B------:R-:W-:Y:S02]  /*42c0*/  MOV R60, R63 ;  /* 0x0000003f003c7202 */ /* 0x000fe40000000f00 */
[----:B------:R-:W-:Y:S02]  /*42d0*/  MOV R66, 0x1f ;  /* 0x0000001f00427802 */ /* 0x000fe40000000f00 */
[----:B------:R-:W-:Y:S02]  /*42e0*/  MOV R67, 0xffffffff ;  /* 0xffffffff00437802 */ /* 0x000fe40000000f00 */
[----:B------:R-:W-:Y:S02]  /*42f0*/  MOV R56, 0x4310 ;  /* 0x0000431000387802 */ /* 0x000fe40000000f00 */
[----:B------:R-:W-:Y:S05]  /*4300*/  CALL.REL.NOINC `($__internal_35_$__cuda_sm70_shflsync_down_p) ;  /* 0x0000001000007944 */ /* 0x000fea0003c00000 */
[----:B01----:R-:W-:Y:S05]  /*4310*/  BRA `(.L_x_496) ;  /* 0xffffe82000007947 */ /* 0x003fea000383ffff */
        .weak           $__internal_35_$__cuda_sm70_shflsync_down_p
        .type           $__internal_35_$__cuda_sm70_shflsync_down_p,@function
        .size           $__internal_35_$__cuda_sm70_shflsync_down_p,(.L_x_3442 - $__internal_35_$__cuda_sm70_shflsync_down_p)
$__internal_35_$__cuda_sm70_shflsync_down_p:
[----:B------:R-:W-:Y:S01]  /*4320*/  HFMA2.MMA R57, -RZ, RZ, 0, 0 ;  /* 0x00000000ff397435 */ /* 0x000fe200000001ff */
[----:B------:R-:W-:Y:S04]  /*4330*/  WARPSYNC R67 ;  /* 0x0000004300007348 */ /* 0x000fe80003800000 */
[----:B------:R0:W1:Y:S01]  /*4340*/  SHFL.DOWN PT, R66, R60, R65, R66 ;  /* 0x080000413c427389 */ /* 0x00006200000e0042 */
[----:B------:R-:W-:Y:S05]  /*4350*/  RET.REL.NODEC R56 `(_ZN10layer_norm13ln_bwd_kernelINS_13Kernel_traitsI6__halffS2_fjLj32768ELj4ELj1ELj8ELj16ENS_18Kernel_traits_baseILj32768ES2_fS2_fjLj256EEEEEEEvNS_9BwdParamsE) ;  /* 0xffffbca038007950 */ /* 0x000fea0003c3ffff */
.L_x_497:
        /* <DEDUP_REMOVED lines=10> */
.L_x_3442:


//--------------------- .text._ZN10layer_norm22ln_bwd_finalize_kernelINS_22Kernel_traits_finalizeILj32768E6__halfS2_S2_fjLj1024ELj4ENS_18Kernel_traits_baseILj32768ES2_S2_S2_fjLj1024EEEEEEEvNS_9BwdParamsE --------------------------
	.section	.text._ZN10layer_norm22ln_bwd_finalize_kernelINS_22Kernel_traits_finalizeILj32768E6__halfS2_S2_fjLj1024ELj4ENS_18Kernel_traits_baseILj32768ES2_S2_S2_fjLj1024EEEEEEEvNS_9BwdParamsE,"ax",@progbits
	.sectioninfo	@"SHI_REGISTERS=32"
	.align	128
        .global         _ZN10layer_norm22ln_bwd_finalize_kernelINS_22Kernel_traits_finalizeILj32768E6__halfS2_S2_fjLj1024ELj4ENS_18Kernel_traits_baseILj32768ES2_S2_S2_fjLj1024EEEEEEEvNS_9BwdParamsE
        .type           _ZN10layer_norm22ln_bwd_finalize_kernelINS_22Kernel_traits_finalizeILj32768E6__halfS2_S2_fjLj1024ELj4ENS_18Kernel_traits_baseILj32768ES2_S2_S2_fjLj1024EEEEEEEvNS_9BwdParamsE,@function
        .size           _ZN10layer_norm22ln_bwd_finalize_kernelINS_22Kernel_traits_finalizeILj32768E6__halfS2_S2_fjLj1024ELj4ENS_18Kernel_traits_baseILj32768ES2_S2_S2_fjLj1024EEEEEEEvNS_9BwdParamsE,(.L_x_3443 - _ZN10layer_norm22ln_bwd_finalize_kernelINS_22Kernel_traits_finalizeILj32768E6__halfS2_S2_fjLj1024ELj4ENS_18Kernel_traits_baseILj32768ES2_S2_S2_fjLj1024EEEEEEEvNS_9BwdParamsE)
        .other          _ZN10layer_norm22ln_bwd_finalize_kernelINS_22Kernel_traits_finalizeILj32768E6__halfS2_S2_fjLj1024ELj4ENS_18Kernel_traits_baseILj32768ES2_S2_S2_fjLj1024EEEEEEEvNS_9BwdParamsE,@"STO_CUDA_ENTRY STV_DEFAULT"
_ZN10layer_norm22ln_bwd_finalize_kernelINS_22Kernel_traits_finalizeILj32768E6__halfS2_S2_fjLj1024ELj4ENS_18Kernel_traits_baseILj32768ES2_S2_S2_fjLj1024EEEEEEEvNS_9BwdParamsE:
.text._ZN10layer_norm22ln_bwd_finalize_kernelINS_22Kernel_traits_finalizeILj32768E6__halfS2_S2_fjLj1024ELj4ENS_18Kernel_traits_baseILj32768ES2_S2_S2_fjLj1024EEEEEEEvNS_9BwdParamsE:
        /* <DEDUP_REMOVED lines=19> */
.L_x_510:
        /* <DEDUP_REMOVED lines=27> */
.L_x_502:
        /* <DEDUP_REMOVED lines=32> */
.L_x_501:
[----:B------:R-:W-:Y:S05]  /*04e0*/  BSYNC B1 ;  /* 0x0000000000017941 */ /* 0x000fea0003800000 */
.L_x_500:
        /* <DEDUP_REMOVED lines=22> */
.L_x_504:
[----:B------:R-:W-:Y:S05]  /*0650*/  BSYNC B1 ;  /* 0x0000000000017941 */ /* 0x000fea0003800000 */
.L_x_503:
        /* <DEDUP_REMOVED lines=10> */
.L_x_499:
[----:B------:R-:W-:Y:S05]  /*0700*/  BSYNC B0 ;  /* 0x0000000000007941 */ /* 0x000fea0003800000 */
.L_x_498:
        /* <DEDUP_REMOVED lines=11> */
.L_x_511:
        /* <DEDUP_REMOVED lines=18> */
.L_x_512:
[----:B------:R-:W-:Y:S01]  /*08e0*/  @!P1 SHF.R.U32.HI R2, RZ, 0x3, R0 ;  /* 0x00000003ff029819 */ /* 0x000fe20000011600 */
[----:B---3--:R-:W-:Y:S02]  /*08f0*/  FADD.FTZ R5, R5, R10 ;  /* 0x0000000a05057221 */ /* 0x008fe40000010000 */
[----:B--2---:R-:W-:Y:S01]  /*0900*/  FADD.FTZ R7, R7, R4 ;  /* 0x0000000407077221 */ /* 0x004fe20000010000 */
[----:B------:R-:W-:-:S05]  /*0910*/  @!P1 LOP3.LUT R2, R2, 0x1ffffffc, RZ, 0xc0, !PT ;  /* 0x1ffffffc02029812 */ /* 0x000fca00078ec0ff */
[----:B------:R2:W-:Y:S04]  /*0920*/  @!P1 STS [R2+0x2000], R5 ;  /* 0x0020000502009388 */ /* 0x0005e80000000800 */
[----:B------:R2:W-:Y:S02]  /*0930*/  @!P1 STS [R2+0x2080], R7 ;  /* 0x0020800702009388 */ /* 0x0005e40000000800 */
.L_x_505:
        /* <DEDUP_REMOVED lines=13> */
.L_x_509:
[----:B------:R-:W-:Y:S05]  /*0a10*/  BSYNC B0 ;  /* 0x0000000000007941 */ /* 0x000fea0003800000 */
.L_x_508:
[C---:B------:R-:W-:Y:S02]  /*0a20*/  ISETP.GT.U32.AND P1, PT, R18.reuse, -0x8001, PT ;  /* 0xffff7fff1200780c */ /* 0x040fe40003f24070 */
[----:B------:R-:W-:Y:S02]  /*0a30*/  IADD3 R18, R18, 0x8000, RZ ;  /* 0x0000800012127810 */ /* 0x000fe40007ffe0ff */
[----:B------:R-:W-:-:S09]  /*0a40*/  IADD3 R19, R19, 0x4000, RZ ;  /* 0x0000400013137810 */ /* 0x000fd20007ffe0ff */
[----:B012---:R-:W-:Y:S05]  /*0a50*/  @P1 BRA `(.L_x_510) ;  /* 0xfffff6d000001947 */ /* 0x007fea000383ffff */
[----:B------:R-:W-:Y:S05]  /*0a60*/  EXIT ;  /* 0x000000000000794d */ /* 0x000fea0003800000 */
.L_x_506:
[----:B--2---:R-:W-:Y:S01]  /*0a70*/  IMAD.MOV.U32 R10, RZ, RZ, R4 ;  /* 0x000000ffff0a7224 */ /* 0x004fe200078e0004 */
[----:B------:R-:W-:Y:S01]  /*0a80*/  MOV R9, 0x1 ;  /* 0x0000000100097802 */ /* 0x000fe20000000f00 */
[----:B------:R-:W-:Y:S01]  /*0a90*/  IMAD.MOV.U32 R6, RZ, RZ, 0x1f ;  /* 0x0000001fff067424 */ /* 0x000fe200078e00ff */
[----:B------:R-:W-:Y:S02]  /*0aa0*/  MOV R11, 0xffffffff ;  /* 0xffffffff000b7802 */ /* 0x000fe40000000f00 */
[----:B------:R-:W-:Y:S02]  /*0ab0*/  MOV R2, 0xad0 ;  /* 0x00000ad000027802 */ /* 0x000fe40000000f00 */
[----:B01----:R-:W-:Y:S05]  /*0ac0*/  CALL.REL.NOINC `($__internal_36_$__cuda_sm70_shflsync_bfly_p) ;  /* 0x000003c000007944 */ /* 0x003fea0003c00000 */
[----:B-1----:R-:W-:Y:S01]  /*0ad0*/  IMAD.MOV.U32 R3, RZ, RZ, R6 ;  /* 0x000000ffff037224 */ /* 0x002fe200078e0006 */
[----:B0-----:R-:W-:Y:S05]  /*0ae0*/  BRA `(.L_x_511) ;  /* 0xfffffcd000007947 */ /* 0x001fea000383ffff */
.L_x_507:
[----:B------:R-:W-:Y:S01]  /*0af0*/  HFMA2.MMA R6, -RZ, RZ, 0, 1.847743988037109375e-06 ;  /* 0x0000001fff067435 */ /* 0x000fe200000001ff */
[----:B------:R-:W-:Y:S01]  /*0b00*/  MOV R10, R13 ;  /* 0x0000000d000a7202 */ /* 0x000fe20000000f00 */
[----:B------:R-:W-:Y:S01]  /*0b10*/  IMAD.MOV.U32 R9, RZ, RZ, 0x2 ;  /* 0x00000002ff097424 */ /* 0x000fe200078e00ff */
[----:B------:R-:W-:Y:S01]  /*0b20*/  MOV R2, 0xb50 ;  /* 0x00000b5000027802 */ /* 0x000fe20000000f00 */
[----:B------:R-:W-:-:S02]  /*0b30*/  IMAD.MOV.U32 R11, RZ, RZ, -0x1 ;  /* 0xffffffffff0b7424 */ /* 0x000fc400078e00ff */
[----:B012---:R-:W-:Y:S05]  /*0b40*/  CALL.REL.NOINC `($__internal_36_$__cuda_sm70_shflsync_bfly_p) ;  /* 0x0000034000007944 */ /* 0x007fea0003c00000 */
[----:B01----:R-:W-:Y:S01]  /*0b50*/  FADD.FTZ R10, R13, R6 ;  /* 0x000000060d0a7221 */ /* 0x003fe20000010000 */
[----:B------:R-:W-:Y:S01]  /*0b60*/  MOV R9, 0x4 ;  /* 0x0000000400097802 */ /* 0x000fe20000000f00 */
[----:B------:R-:W-:Y:S01]  /*0b70*/  IMAD.MOV.U32 R6, RZ, RZ, 0x1f ;  /* 0x0000001fff067424 */ /* 0x000fe200078e00ff */
[----:B------:R-:W-:-:S02]  /*0b80*/  MOV R11, 0xffffffff ;  /* 0xffffffff000b7802 */ /* 0x000fc40000000f00 */
[----:B------:R-:W-:Y:S02]  /*0b90*/  MOV R2, 0xbb0 ;  /* 0x00000bb000027802 */ /* 0x000fe40000000f00 */
[----:B------:R-:W-:Y:S05]  /*0ba0*/  CALL.REL.NOINC `($__internal_36_$__cuda_sm70_shflsync_bfly_p) ;  /* 0x000002e000007944 */ /* 0x000fea0003c00000 */
[----:B01----:R-:W-:Y:S01]  /*0bb0*/  FADD.FTZ R10, R10, R6 ;  /* 0x000000060a0a7221 */ /* 0x003fe20000010000 */
[----:B------:R-:W-:Y:S01]  /*0bc0*/  HFMA2.MMA R6, -RZ, RZ, 0, 1.847743988037109375e-06 ;  /* 0x0000001fff067435 */ /* 0x000fe200000001ff */
[----:B------:R-:W-:Y:S01]  /*0bd0*/  IMAD.MOV.U32 R9, RZ, RZ, 0x8 ;  /* 0x00000008ff097424 */ /* 0x000fe200078e00ff */
[----:B------:R-:W-:Y:S01]  /*0be0*/  MOV R2, 0xc10 ;  /* 0x00000c1000027802 */ /* 0x000fe20000000f00 */
[----:B------:R-:W-:-:S03]  /*0bf0*/  IMAD.MOV.U32 R11, RZ, RZ, -0x1 ;  /* 0xffffffffff0b7424 */ /* 0x000fc600078e00ff */
[----:B------:R-:W-:Y:S05]  /*0c00*/  CALL.REL.NOINC `($__internal_36_$__cuda_sm70_shflsync_bfly_p) ;  /* 0x0000028000007944 */ /* 0x000fea0003c00000 */
[----:B-1----:R-:W-:Y:S01]  /*0c10*/  FADD.FTZ R4, R10, R6 ;  /* 0x000000060a047221 */ /* 0x002fe20000010000 */
[----:B0-----:R-:W-:Y:S01]  /*0c20*/  MOV R9, 0x10 ;  /* 0x0000001000097802 */ /* 0x001fe20000000f00 */
[----:B------:R-:W-:Y:S01]  /*0c30*/  IMAD.MOV.U32 R6, RZ, RZ, 0x1f ;  /* 0x0000001fff067424 */ /* 0x000fe200078e00ff */
[----:B------:R-:W-:Y:S01]  /*0c40*/  MOV R11, 0xffffffff ;  /* 0xffffffff000b7802 */ /* 0x000fe20000000f00 */
[----:B------:R-:W-:Y:S01]  /*0c50*/  IMAD.MOV.U32 R10, RZ, RZ, R4 ;  /* 0x000000ffff0a7224 */ /* 0x000fe200078e0004 */
[----:B------:R-:W-:Y:S02]  /*0c60*/  MOV R2, 0xc80 ;  /* 0x00000c8000027802 */ /* 0x000fe40000000f00 */
[----:B------:R-:W-:Y:S05]  /*0c70*/  CALL.REL.NOINC `($__internal_36_$__cuda_sm70_shflsync_bfly_p) ;  /* 0x0000021000007944 */ /* 0x000fea0003c00000 */
[----:B0-----:R-:W-:Y:S01]  /*0c80*/  HFMA2.MMA R9, -RZ, RZ, 0, 5.9604644775390625e-08 ;  /* 0x00000001ff097435 */ /* 0x001fe200000001ff */
[----:B-1----:R-:W-:Y:S01]  /*0c90*/  MOV R7, R6 ;  /* 0x0000000600077202 */ /* 0x002fe20000000f00 */
[----:B------:R-:W-:Y:S01]  /*0ca0*/  IMAD.MOV.U32 R10, RZ, RZ, R5 ;  /* 0x000000ffff0a7224 */ /* 0x000fe200078e0005 */
[----:B------:R-:W-:Y:S01]  /*0cb0*/  MOV R11, 0xffffffff ;  /* 0xffffffff000b7802 */ /* 0x000fe20000000f00 */
[----:B------:R-:W-:Y:S01]  /*0cc0*/  IMAD.MOV.U32 R6, RZ, RZ, 0x1f ;  /* 0x0000001fff067424 */ /* 0x000fe200078e00ff */
[----:B------:R-:W-:-:S02]  /*0cd0*/  MOV R2, 0xcf0 ;  /* 0x00000cf000027802 */ /* 0x000fc40000000f00 */
[----:B------:R-:W-:Y:S05]  /*0ce0*/  CALL.REL.NOINC `($__internal_36_$__cuda_sm70_shflsync_bfly_p) ;  /* 0x000001a000007944 */ /* 0x000fea0003c00000 */
[----:B01----:R-:W-:Y:S01]  /*0cf0*/  FADD.FTZ R10, R5, R6 ;  /* 0x00000006050a7221 */ /* 0x003fe20000010000 */
[----:B------:R-:W-:Y:S01]  /*0d00*/  HFMA2.MMA R6, -RZ, RZ, 0, 1.847743988037109375e-06 ;  /* 0x0000001fff067435 */ /* 0x000fe200000001ff */
[----:B------:R-:W-:Y:S01]  /*0d10*/  IMAD.MOV.U32 R9, RZ, RZ, 0x2 ;  /* 0x00000002ff097424 */ /* 0x000fe200078e00ff */
[----:B------:R-:W-:Y:S01]  /*0d20*/  MOV R2, 0xd50 ;  /* 0x00000d5000027802 */ /* 0x000fe20000000f00 */
[----:B------:R-:W-:-:S03]  /*0d30*/  IMAD.MOV.U32 R11, RZ, RZ, -0x1 ;  /* 0xffffffffff0b7424 */ /* 0x000fc600078e00ff */
[----:B------:R-:W-:Y:S05]  /*0d40*/  CALL.REL.NOINC `($__internal_36_$__cuda_sm70_shflsync_bfly_p) ;  /* 0x0000014000007944 */ /* 0x000fea0003c00000 */
        /* <DEDUP_REMOVED lines=13> */
[----:B------:R-:W-:Y:S01]  /*0e20*/  HFMA2.MMA R6, -RZ, RZ, 0, 1.847743988037109375e-06 ;  /* 0x0000001fff067435 */ /* 0x000fe200000001ff */
[----:B------:R-:W-:Y:S01]  /*0e30*/  MOV R9, 0x10 ;  /* 0x0000001000097802 */ /* 0x000fe20000000f00 */
[----:B------:R-:W-:Y:S01]  /*0e40*/  IMAD.MOV.U32 R11, RZ, RZ, -0x1 ;  /* 0xffffffffff0b7424 */ /* 0x000fe200078e00ff */
[----:B------:R-:W-:-:S03]  /*0e50*/  MOV R2, 0xe70 ;  /* 0x00000e7000027802 */ /* 0x000fc60000000f00 */
[----:B------:R-:W-:Y:S05]  /*0e60*/  CALL.REL.NOINC `($__internal_36_$__cuda_sm70_shflsync_bfly_p) ;  /* 0x0000002000007944 */ /* 0x000fea0003c00000 */
[----:B-1----:R-:W-:Y:S01]  /*0e70*/  MOV R5, R6 ;  /* 0x0000000600057202 */ /* 0x002fe20000000f00 */
[----:B0-----:R-:W-:Y:S05]  /*0e80*/  BRA `(.L_x_512) ;  /* 0xfffffa5000007947 */ /* 0x001fea000383ffff */
        .weak           $__internal_36_$__cuda_sm70_shflsync_bfly_p
        .type           $__internal_36_$__cuda_sm70_shflsync_bfly_p,@function
        .size           $__internal_36_$__cuda_sm70_shflsync_bfly_p,(.L_x_3443 - $__internal_36_$__cuda_sm70_shflsync_bfly_p)
$__internal_36_$__cuda_sm70_shflsync_bfly_p:
[----:B------:R-:W-:Y:S01]  /*0e90*/  HFMA2.MMA R3, -RZ, RZ, 0, 0 ;  /* 0x00000000ff037435 */ /* 0x000fe200000001ff */
[----:B------:R-:W-:Y:S04]  /*0ea0*/  WARPSYNC R11 ;  /* 0x0000000b00007348 */ /* 0x000fe80003800000 */
[----:B------:R0:W1:Y:S01]  /*0eb0*/  SHFL.BFLY PT, R6, R10, R9, R6 ;  /* 0x0c0000090a067389 */ /* 0x00006200000e0006 */
[----:B------:R-:W-:Y:S05]  /*0ec0*/  RET.REL.NODEC R2 `(_ZN10layer_norm22ln_bwd_finalize_kernelINS_22Kernel_traits_finalizeILj32768E6__halfS2_S2_fjLj1024ELj4ENS_18Kernel_traits_baseILj32768ES2_S2_S2_fjLj1024EEEEEEEvNS_9BwdParamsE) ;  /* 0xfffff13002007950 */ /* 0x000fea0003c3ffff */
.L_x_513:
        /* <DEDUP_REMOVED lines=11> */
.L_x_3443:


//--------------------- .text._ZN10layer_norm13ln_bwd_kernelINS_13Kernel_traitsI6__halfS2_S2_fjLj32768ELj4ELj1ELj8ELj16ENS_18Kernel_traits_baseILj32768ES2_S2_S2_fjLj256EEEEEEEvNS_9BwdParamsE --------------------------
	.section	.text._ZN10layer_norm13ln_bwd_kernelINS_13Kernel_traitsI6__halfS2_S2_fjLj32768ELj4ELj1ELj8ELj16ENS_18Kernel_traits_baseILj32768ES2_S2_S2_fjLj256EEEEEEEvNS_9BwdParamsE,"ax",@progbits
	.sectioninfo	@"SHI_REGISTERS=211"
	.align	128
        .global         _ZN10layer_norm13ln_bwd_kernelINS_13Kernel_traitsI6__halfS2_S2_fjLj32768ELj4ELj1ELj8ELj16ENS_18Kernel_traits_baseILj32768ES2_S2_S2_fjLj256EEEEEEEvNS_9BwdParamsE
        .type           _ZN10layer_norm13ln_bwd_kernelINS_13Kernel_traitsI6__halfS2_S2_fjLj32768ELj4ELj1ELj8ELj16ENS_18Kernel_traits_baseILj32768ES2_S2_S2_fjLj256EEEEEEEvNS_9BwdParamsE,@function
        .size           _ZN10layer_norm13ln_bwd_kernelINS_13Kernel_traitsI6__halfS2_S2_fjLj32768ELj4ELj1ELj8ELj16ENS_18Kernel_traits_baseILj32768ES2_S2_S2_fjLj256EEEEEEEvNS_9BwdParamsE,(.L_x_3444 - _ZN10layer_norm13ln_bwd_kernelINS_13Kernel_traitsI6__halfS2_S2_fjLj32768ELj4ELj1ELj8ELj16ENS_18Kernel_traits_baseILj32768ES2_S2_S2_fjLj256EEEEEEEvNS_9BwdParamsE)
        .other          _ZN10layer_norm13ln_bwd_kernelINS_13Kernel_traitsI6__halfS2_S2_fjLj32768ELj4ELj1ELj8ELj16ENS_18Kernel_traits_baseILj32768ES2_S2_S2_fjLj256EEEEEEEvNS_9BwdParamsE,@"STO_CUDA_ENTRY STV_DEFAULT"
_ZN10layer_norm13ln_bwd_kernelINS_13Kernel_traitsI6__halfS2_S2_fjLj32768ELj4ELj1ELj8ELj16ENS_18Kernel_traits_baseILj32768ES2_S2_S2_fjLj256EEEEEEEvNS_9BwdParamsE:
.text._ZN10layer_norm13ln_bwd_kernelINS_13Kernel_traitsI6__halfS2_S2_fjLj32768ELj4ELj1ELj8ELj16ENS_18Kernel_traits_baseILj32768ES2_S2_S2_fjLj256EEEEEEEvNS_9BwdParamsE:
        /* <DEDUP_REMOVED lines=137> */
.L_x_522:
        /* <DEDUP_REMOVED lines=462> */
.L_x_523:
        /* <DEDUP_REMOVED lines=18> */
.L_x_524:
        /* <DEDUP_REMOVED lines=32> */
.L_x_518:
[----:B------:R-:W-:Y:S05]  /*2890*/  BSYNC B0 ;  /* 0x0000000000007941 */ /* 0x000fea0003800000 */
.L_x_517:
        /* <DEDUP_REMOVED lines=29> */
.L_x_520:
[----:B------:R-:W2:Y:S01]  /*2a70*/  LDG.E.STRONG.GPU R16, [R2.64] ;  /* 0x0000000602107981 */ /* 0x000ea2000c1ef900 */
[----:B------:R-:W-:Y:S01]  /*2a80*/  YIELD ;  /* 0x0000000000007946 */ /* 0x000fe20003800000 */
[----:B--2---:R-:W-:Y:S01]  /*2a90*/  ISETP.NE.AND P0, PT, R16, R19, PT ;  /* 0x000000131000720c */ /* 0x004fe20003f05270 */
[----:B------:R-:W-:-:S12]  /*2aa0*/  CCTL.IVALL ;  /* 0x00000000ff00798f */ /* 0x000fd80002000000 */
[----:B------:R-:W-:Y:S05]  /*2ab0*/  @P0 BRA `(.L_x_520) ;  /* 0xffffffb000000947 */ /* 0x000fea000383ffff */
.L_x_519:
        /* <DEDUP_REMOVED lines=169> */
.L_x_521:
        /* <DEDUP_REMOVED lines=64> */
.L_x_514:
        /* <DEDUP_REMOVED lines=31> */
.L_x_515:
[----:B------:R-:W-:Y:S02]  /*3b40*/  MOV R18, R20 ;  /* 0x0000001400127202 */ /* 0x000fe40000000f00 */
[----:B------:R-:W-:-:S02]  /*3b50*/  MOV R23, 0x10 ;  /* 0x0000001000177802 */ /* 0x000fc40000000f00 */
[----:B------:R-:W-:Y:S02]  /*3b60*/  MOV R24, 0x1f ;  /* 0x0000001f00187802 */ /* 0x000fe40000000f00 */
[----:B------:R-:W-:Y:S02]  /*3b70*/  MOV R25, 0xffffffff ;  /* 0xffffffff00197802 */ /* 0x000fe40000000f00 */
[----:B------:R-:W-:Y:S02]  /*3b80*/  MOV R2, 0x3ba0 ;  /* 0x00003ba000027802 */ /* 0x000fe40000000f00 */
[----:B------:R-:W-:Y:S05]  /*3b90*/  CALL.REL.NOINC `($__internal_37_$__cuda_sm70_shflsync_down_p) ;  /* 0x0000045000007944 */ /* 0x000fea0003c00000 */
[----:B-1----:R-:W-:Y:S01]  /*3ba0*/  MOV R17, R24 ;  /* 0x0000001800117202 */ /* 0x002fe20000000f00 */
[----:B0-----:R-:W-:Y:S05]  /*3bb0*/  BRA `(.L_x_523) ;  /* 0xffffe9b000007947 */ /* 0x001fea000383ffff */
.L_x_516:
[----:B------:R-:W-:Y:S01]  /*3bc0*/  HFMA2.MMA R23, -RZ, RZ, 0, 9.5367431640625e-07 ;  /* 0x00000010ff177435 */ /* 0x000fe200000001ff */
[----:B------:R-:W-:Y:S02]  /*3bd0*/  MOV R18, R27 ;  /* 0x0000001b00127202 */ /* 0x000fe40000000f00 */
[----:B------:R-:W-:Y:S02]  /*3be0*/  MOV R24, 0x1f ;  /* 0x0000001f00187802 */ /* 0x000fe40000000f00 */
[----:B------:R-:W-:-:S02]  /*3bf0*/  MOV R25, 0xffffffff ;  /* 0xffffffff00197802 */ /* 0x000fc40000000f00 */
[----:B------:R-:W-:Y:S02]  /*3c00*/  MOV R2, 0x3c20 ;  /* 0x00003c2000027802 */ /* 0x000fe40000000f00 */
[----:B01----:R-:W-:Y:S05]  /*3c10*/  CALL.REL.NOINC `($__internal_37_$__cuda_sm70_shflsync_down_p) ;  /* 0x000003d000007944 */ /* 0x003fea0003c00000 */
[----:B------:R-:W-:Y:S01]  /*3c20*/  FADD.FTZ R20, R20, R17 ;  /* 0x0000001114147221 */ /* 0x000fe20000010000 */
[----:B0-----:R-:W-:Y:S01]  /*3c30*/  HFMA2.MMA R23, -RZ, RZ, 0, 4.76837158203125e-07 ;  /* 0x00000008ff177435 */ /* 0x001fe200000001ff */
[----:B-1----:R-:W-:Y:S01]  /*3c40*/  FADD.FTZ R27, R27, R24 ;  /* 0x000000181b1b7221 */ /* 0x002fe20000010000 */
[----:B------:R-:W-:Y:S02]  /*3c50*/  MOV R24, 0x1f ;  /* 0x0000001f00187802 */ /* 0x000fe40000000f00 */
[----:B------:R-:W-:Y:S02]  /*3c60*/  MOV R25, 0xffffffff ;  /* 0xffffffff00197802 */ /* 0x000fe40000000f00 */
[----:B------:R-:W-:Y:S02]  /*3c70*/  MOV R18, R20 ;  /* 0x0000001400127202 */ /* 0x000fe40000000f00 */
[----:B------:R-:W-:Y:S02]  /*3c80*/  MOV R2, 0x3ca0 ;  /* 0x00003ca000027802 */ /* 0x000fe40000000f00 */
[----:B------:R-:W-:Y:S05]  /*3c90*/  CALL.REL.NOINC `($__internal_37_$__cuda_sm70_shflsync_down_p) ;  /* 0x0000035000007944 */ /* 0x000fea0003c00000 */
[----:B0-----:R-:W-:Y:S01]  /*3ca0*/  HFMA2.MMA R23, -RZ, RZ, 0, 4.76837158203125e-07 ;  /* 0x00000008ff177435 */ /* 0x001fe200000001ff */
[----:B-1----:R-:W-:-:S02]  /*3cb0*/  MOV R17, R24 ;  /* 0x0000001800117202 */ /* 0x002fc40000000f00 */
[----:B------:R-:W-:Y:S02]  /*3cc0*/  MOV R18, R27 ;  /* 0x0000001b00127202 */ /* 0x000fe40000000f00 */
[----:B------:R-:W-:Y:S02]  /*3cd0*/  MOV R24, 0x1f ;  /* 0x0000001f00187802 */ /* 0x000fe40000000f00 */
[----:B------:R-:W-:Y:S02]  /*3ce0*/  MOV R25, 0xffffffff ;  /* 0xffffffff00197802 */ /* 0x000fe40000000f00 */
[----:B------:R-:W-:Y:S02]  /*3cf0*/  MOV R2, 0x3d10 ;  /* 0x00003d1000027802 */ /* 0x000fe40000000f00 */
[----:B------:R-:W-:Y:S05]  /*3d00*/  CALL.REL.NOINC `($__internal_37_$__cuda_sm70_shflsync_down_p) ;  /* 0x000002e000007944 */ /* 0x000fea0003c00000 */
[----:B------:R-:W-:Y:S01]  /*3d10*/  FADD.FTZ R20, R17, R20 ;  /* 0x0000001411147221 */ /* 0x000fe20000010000 */
[----:B0-----:R-:W-:Y:S01]  /*3d20*/  HFMA2.MMA R23, -RZ, RZ, 0, 2.384185791015625e-07 ;  /* 0x00000004ff177435 */ /* 0x001fe200000001ff */
[----:B-1----:R-:W-:Y:S01]  /*3d30*/  FADD.FTZ R27, R27, R24 ;  /* 0x000000181b1b7221 */ /* 0x002fe20000010000 */
[----:B------:R-:W-:Y:S02]  /*3d40*/  MOV R24, 0x1f ;  /* 0x0000001f00187802 */ /* 0x000fe40000000f00 */
[----:B------:R-:W-:-:S02]  /*3d50*/  MOV R25, 0xffffffff ;  /* 0xffffffff00197802 */ /* 0x000fc40000000f00 */
[----:B------:R-:W-:Y:S02]  /*3d60*/  MOV R18, R20 ;  /* 0x0000001400127202 */ /* 0x000fe40000000f00 */
[----:B------:R-:W-:Y:S02]  /*3d70*/  MOV R2, 0x3d90 ;  /* 0x00003d9000027802 */ /* 0x000fe40000000f00 */
[----:B------:R-:W-:Y:S05]  /*3d80*/  CALL.REL.NOINC `($__internal_37_$__cuda_sm70_shflsync_down_p) ;  /* 0x0000026000007944 */ /* 0x000fea0003c00000 */
[----:B0-----:R-:W-:Y:S01]  /*3d90*/  HFMA2.MMA R23, -RZ, RZ, 0, 2.384185791015625e-07 ;  /* 0x00000004ff177435 */ /* 0x001fe200000001ff */
[----:B-1----:R-:W-:Y:S02]  /*3da0*/  MOV R17, R24 ;  /* 0x0000001800117202 */ /* 0x002fe40000000f00 */
[----:B------:R-:W-:Y:S02]  /*3db0*/  MOV R18, R27 ;  /* 0x0000001b00127202 */ /* 0x000fe40000000f00 */
[----:B------:R-:W-:Y:S02]  /*3dc0*/  MOV R24, 0x1f ;  /* 0x0000001f00187802 */ /* 0x000fe40000000f00 */
[----:B------:R-:W-:Y:S02]  /*3dd0*/  MOV R25, 0xffffffff ;  /* 0xffffffff00197802 */ /* 0x000fe40000000f00 */
[----:B------:R-:W-:-:S02]  /*3de0*/  MOV R2, 0x3e00 ;  /* 0x00003e0000027802 */ /* 0x000fc40000000f00 */
[----:B------:R-:W-:Y:S05]  /*3df0*/  CALL.REL.NOINC `($__internal_37_$__cuda_sm70_shflsync_down_p) ;  /* 0x000001f000007944 */ /* 0x000fea0003c00000 */
[----:B------:R-:W-:Y:S01]  /*3e00*/  FADD.FTZ R20, R17, R20 ;  /* 0x0000001411147221 */ /* 0x000fe20000010000 */
[----:B0-----:R-:W-:Y:S01]  /*3e10*/  HFMA2.MMA R23, -RZ, RZ, 0, 1.1920928955078125e-07 ;  /* 0x00000002ff177435 */ /* 0x001fe200000001ff */
[----:B-1----:R-:W-:Y:S01]  /*3e20*/  FADD.FTZ R21, R27, R24 ;  /* 0x000000181b157221 */ /* 0x002fe20000010000 */
[----:B------:R-:W-:-:S02]  /*3e30*/  MOV R24, 0x1f ;  /* 0x0000001f00187802 */ /* 0x000fc40000000f00 */
[----:B------:R-:W-:Y:S02]  /*3e40*/  MOV R25, 0xffffffff ;  /* 0xffffffff00197802 */ /* 0x000fe40000000f00 */
[----:B------:R-:W-:Y:S02]  /*3e50*/  MOV R18, R20 ;  /* 0x0000001400127202 */ /* 0x000fe40000000f00 */
[----:B------:R-:W-:Y:S02]  /*3e60*/  MOV R2, 0x3e80 ;  /* 0x00003e8000027802 */ /* 0x000fe40000000f00 */
[----:B------:R-:W-:Y:S05]  /*3e70*/  CALL.REL.NOINC `($__internal_37_$__cuda_sm70_shflsync_down_p) ;  /* 0x0000017000007944 */ /* 0x000fea0003c00000 */
[----:B0-----:R-:W-:Y:S01]  /*3e80*/  HFMA2.MMA R23, -RZ, RZ, 0, 1.1920928955078125e-07 ;  /* 0x00000002ff177435 */ /* 0x001fe200000001ff */
[----:B-1----:R-:W-:Y:S02]  /*3e90*/  MOV R17, R24 ;  /* 0x0000001800117202 */ /* 0x002fe40000000f00 */
[----:B------:R-:W-:Y:S02]  /*3ea0*/  MOV R18, R21 ;  /* 0x0000001500127202 */ /* 0x000fe40000000f00 */
[----:B------:R-:W-:Y:S02]  /*3eb0*/  MOV R24, 0x1f ;  /* 0x0000001f00187802 */ /* 0x000fe40000000f00 */
[----:B------:R-:W-:-:S02]  /*3ec0*/  MOV R25, 0xffffffff ;  /* 0xffffffff00197802 */ /* 0x000fc40000000f00 */
[----:B------:R-:W-:Y:S02]  /*3ed0*/  MOV R2, 0x3ef0 ;  /* 0x00003ef000027802 */ /* 0x000fe40000000f00 */
[----:B------:R-:W-:Y:S05]  /*3ee0*/  CALL.REL.NOINC `($__internal_37_$__cuda_sm70_shflsync_down_p) ;  /* 0x0000010000007944 */ /* 0x000fea0003c00000 */
[----:B------:R-:W-:Y:S01]  /*3ef0*/  FADD.FTZ R19, R17, R20 ;  /* 0x0000001411137221 */ /* 0x000fe20000010000 */
[----:B0-----:R-:W-:Y:S01]  /*3f00*/  HFMA2.MMA R23, -RZ, RZ, 0, 5.9604644775390625e-08 ;  /* 0x00000001ff177435 */ /* 0x001fe200000001ff */
[----:B-1----:R-:W-:Y:S01]  /*3f10*/  FADD.FTZ R21, R21, R24 ;  /* 0x0000001815157221 */ /* 0x002fe20000010000 */
[----:B------:R-:W-:Y:S02]  /*3f20*/  MOV R24, 0x1f ;  /* 0x0000001f00187802 */ /* 0x000fe40000000f00 */
[----:B------:R-:W-:Y:S02]  /*3f30*/  MOV R25, 0xffffffff ;  /* 0xffffffff00197802 */ /* 0x000fe40000000f00 */
[----:B------:R-:W-:Y:S02]  /*3f40*/  MOV R18, R19 ;  /* 0x0000001300127202 */ /* 0x000fe40000000f00 */
[----:B------:R-:W-:Y:S02]  /*3f50*/  MOV R2, 0x3f70 ;  /* 0x00003f7000027802 */ /* 0x000fe40000000f00 */
[----:B------:R-:W-:Y:S05]  /*3f60*/  CALL.REL.NOINC `($__internal_37_$__cuda_sm70_shflsync_down_p) ;  /* 0x0000008000007944 */ /* 0x000fea0003c00000 */
[----:B0-----:R-:W-:Y:S01]  /*3f70*/  HFMA2.MMA R23, -RZ, RZ, 0, 5.9604644775390625e-08 ;  /* 0x00000001ff177435 */ /* 0x001fe200000001ff */
[----:B-1----:R-:W-:-:S02]  /*3f80*/  MOV R22, R24 ;  /* 0x0000001800167202 */ /* 0x002fc40000000f00 */
[----:B------:R-:W-:Y:S02]  /*3f90*/  MOV R18, R21 ;  /* 0x0000001500127202 */ /* 0x000fe40000000f00 */
[----:B------:R-:W-:Y:S02]  /*3fa0*/  MOV R24, 0x1f ;  /* 0x0000001f00187802 */ /* 0x000fe40000000f00 */
[----:B------:R-:W-:Y:S02]  /*3fb0*/  MOV R25, 0xffffffff ;  /* 0xffffffff00197802 */ /* 0x000fe40000000f00 */
[----:B------:R-:W-:Y:S02]  /*3fc0*/  MOV R2, 0x3fe0 ;  /* 0x00003fe000027802 */ /* 0x000fe40000000f00 */
[----:B------:R-:W-:Y:S05]  /*3fd0*/  CALL.REL.NOINC `($__internal_37_$__cuda_sm70_shflsync_down_p) ;  /* 0x0000001000007944 */ /* 0x000fea0003c00000 */
[----:B01----:R-:W-:Y:S05]  /*3fe0*/  BRA `(.L_x_524) ;  /* 0xffffe6a000007947 */ /* 0x003fea000383ffff */
        .weak           $__internal_37_$__cuda_sm70_shflsync_down_p
        .type           $__internal_37_$__cuda_sm70_shflsync_down_p,@function
        .size           $__internal_37_$__cuda_sm70_shflsync_down_p,(.L_x_3444 - $__internal_37_$__cuda_sm70_shflsync_down_p)
$__internal_37_$__cuda_sm70_shflsync_down_p:
[----:B------:R-:W-:Y:S01]  /*3ff0*/  HFMA2.MMA R3, -RZ, RZ, 0, 0 ;  /* 0x00000000ff037435 */ /* 0x000fe200000001ff */
[----:B------:R-:W-:Y:S04]  /*4000*/  WARPSYNC R25 ;  /* 0x0000001900007348 */ /* 0x000fe80003800000 */
[----:B------:R0:W1:Y:S01]  /*4010*/  SHFL.DOWN PT, R24, R18, R23, R24 ;  /* 0x0800001712187389 */ /* 0x00006200000e0018 */
[----:B------:R-:W-:Y:S05]  /*4020*/  RET.REL.NODEC R2 `(_ZN10layer_norm13ln_bwd_kernelINS_13Kernel_traitsI6__halfS2_S2_fjLj32768ELj4ELj1ELj8ELj16ENS_18Kernel_traits_baseILj32768ES2_S2_S2_fjLj256EEEEEEEvNS_9BwdParamsE) ;  /* 0xffffbfd002007950 */ /* 0x000fea0003c3ffff */
.L_x_525:
        /* <DEDUP_REMOVED lines=13> */
.L_x_3444:


//--------------------- .text._ZN10layer_norm22ln_bwd_finalize_kernelINS_22Kernel_traits_finalizeILj32768EffffjLj1024ELj4ENS_18Kernel_traits_baseILj32768EffffjLj1024EEEEEEEvNS_9BwdParamsE --------------------------
	.section	.text._ZN10layer_norm22ln_bwd_finalize_kernelINS_22Kernel_traits_finalizeILj32768EffffjLj1024ELj4ENS_18Kernel_traits_baseILj32768EffffjLj1024EEEEEEEvNS_9BwdParamsE,"ax",@progbits
	.sectioninfo	@"SHI_REGISTERS=32"
	.align	128
        .global         _ZN10layer_norm22ln_bwd_finalize_kernelINS_22Kernel_traits_finalizeILj32768EffffjLj1024ELj4ENS_18Kernel_traits_baseILj32768EffffjLj1024EEEEEEEvNS_9BwdParamsE
        .type           _ZN10layer_norm22ln_bwd_finalize_kernelINS_22Kernel_traits_finalizeILj32768EffffjLj1024ELj4ENS_18Kernel_traits_baseILj32768EffffjLj1024EEEEEEEvNS_9BwdParamsE,@function
        .size           _ZN10layer_norm22ln_bwd_finalize_kernelINS_22Kernel_traits_finalizeILj32768EffffjLj1024ELj4ENS_18Kernel_traits_baseILj32768EffffjLj1024EEEEEEEvNS_9BwdParamsE,(.L_x_3445 - _ZN10layer_norm22ln_bwd_finalize_kernelINS_22Kernel_traits_finalizeILj32768EffffjLj1024ELj4ENS_18Kernel_traits_baseILj32768EffffjLj1024EEEEEEEvNS_9BwdParamsE)
        .other          _ZN10layer_norm22ln_bwd_finalize_kernelINS_22Kernel_traits_finalizeILj32768EffffjLj1024ELj4ENS_18Kernel_traits_baseILj32768EffffjLj1024EEEEEEEvNS_9BwdParamsE,@"STO_CUDA_ENTRY STV_DEFAULT"
_ZN10layer_norm22ln_bwd_finalize_kernelINS_22Kernel_traits_finalizeILj32768EffffjLj1024ELj4ENS_18Kernel_traits_baseILj32768EffffjLj1024EEEEEEEvNS_9BwdParamsE:
.text._ZN10layer_norm22ln_bwd_finalize_kernelINS_22Kernel_traits_finalizeILj32768EffffjLj1024ELj4ENS_18Kernel_traits_baseILj32768EffffjLj1024EEEEEEEvNS_9BwdParamsE:
        /* <DEDUP_REMOVED lines=19> */
.L_x_536:
        /* <DEDUP_REMOVED lines=27> */
.L_x_530:
        /* <DEDUP_REMOVED lines=32> */
.L_x_529:
[----:B------:R-:W-:Y:S05]  /*04e0*/  BSYNC B1 ;  /* 0x0000000000017941 */ /* 0x000fea0003800000 */
.L_x_528:
        /* <DEDUP_REMOVED lines=22> */
.L_x_532:
[----:B------:R-:W-:Y:S05]  /*0650*/  BSYNC B1 ;  /* 0x0000000000017941 */ /* 0x000fea0003800000 */
.L_x_531:
        /* <DEDUP_REMOVED lines=10> */
.L_x_527:
[----:B------:R-:W-:Y:S05]  /*0700*/  BSYNC B0 ;  /* 0x0000000000007941 */ /* 0x000fea0003800000 */
.L_x_526:
        /* <DEDUP_REMOVED lines=11> */
.L_x_537:
        /* <DEDUP_REMOVED lines=18> */
.L_x_538:
[----:B------:R-:W-:Y:S01]  /*08e0*/  @!P1 SHF.R.U32.HI R2, RZ, 0x3, R0 ;  /* 0x00000003ff029819 */ /* 0x000fe20000011600 */
[----:B---3--:R-:W-:Y:S02]  /*08f0*/  FADD.FTZ R5, R5, R10 ;  /* 0x0000000a05057221 */ /* 0x008fe40000010000 */
[----:B--2---:R-:W-:Y:S01]  /*0900*/  FADD.FTZ R7, R7, R4 ;  /* 0x0000000407077221 */ /* 0x004fe20000010000 */
[----:B------:R-:W-:-:S05]  /*0910*/  @!P1 LOP3.LUT R2, R2, 0x1ffffffc, RZ, 0xc0, !PT ;  /* 0x1ffffffc02029812 */ /* 0x000fca00078ec0ff */
[----:B------:R2:W-:Y:S04]  /*0920*/  @!P1 STS [R2+0x2000], R5 ;  /* 0x0020000502009388 */ /* 0x0005e80000000800 */
[----:B------:R2:W-:Y:S02]  /*0930*/  @!P1 STS [R2+0x2080], R7 ;  /* 0x0020800702009388 */ /* 0x0005e40000000800 */
.L_x_533:
        /* <DEDUP_REMOVED lines=14> */
.L_x_534:
[----:B------:R-:W-:Y:S01]  /*0a20*/  HFMA2.MMA R9, -RZ, RZ, 0, 5.9604644775390625e-08 ;  /* 0x00000001ff097435 */ /* 0x000fe200000001ff */
[----:B--2---:R-:W-:Y:S01]  /*0a30*/  IMAD.MOV.U32 R10, RZ, RZ, R4 ;  /* 0x000000ffff0a7224 */ /* 0x004fe200078e0004 */
[----:B------:R-:W-:Y:S01]  /*0a40*/  MOV R11, 0xffffffff ;  /* 0xffffffff000b7802 */ /* 0x000fe20000000f00 */
[----:B------:R-:W-:Y:S01]  /*0a50*/  IMAD.MOV.U32 R6, RZ, RZ, 0x1f ;  /* 0x0000001fff067424 */ /* 0x000fe200078e00ff */
[----:B------:R-:W-:-:S02]  /*0a60*/  MOV R2, 0xa80 ;  /* 0x00000a8000027802 */ /* 0x000fc40000000f00 */
[----:B01----:R-:W-:Y:S05]  /*0a70*/  CALL.REL.NOINC `($__internal_38_$__cuda_sm70_shflsync_bfly_p) ;  /* 0x000003c000007944 */ /* 0x003fea0003c00000 */
[----:B-1----:R-:W-:Y:S01]  /*0a80*/  IMAD.MOV.U32 R3, RZ, RZ, R6 ;  /* 0x000000ffff037224 */ /* 0x002fe200078e0006 */
[----:B0-----:R-:W-:Y:S05]  /*0a90*/  BRA `(.L_x_537) ;  /* 0xfffffd2000007947 */ /* 0x001fea000383ffff */
.L_x_535:
[----:B------:R-:W-:Y:S01]  /*0aa0*/  HFMA2.MMA R6, -RZ, RZ, 0, 1.847743988037109375e-06 ;  /* 0x0000001fff067435 */ /* 0x000fe200000001ff */
[----:B------:R-:W-:Y:S01]  /*0ab0*/  MOV R10, R13 ;  /* 0x0000000d000a7202 */ /* 0x000fe20000000f00 */
[----:B------:R-:W-:Y:S01]  /*0ac0*/  IMAD.MOV.U32 R9, RZ, RZ, 0x2 ;  /* 0x00000002ff097424 */ /* 0x000fe200078e00ff */
[----:B------:R-:W-:Y:S01]  /*0ad0*/  MOV R2, 0xb00 ;  /* 0x00000b0000027802 */ /* 0x000fe20000000f00 */
[----:B------:R-:W-:-:S02]  /*0ae0*/  IMAD.MOV.U32 R11, RZ, RZ, -0x1 ;  /* 0xffffffffff0b7424 */ /* 0x000fc400078e00ff */
[----:B012---:R-:W-:Y:S05]  /*0af0*/  CALL.REL.NOINC `($__internal_38_$__cuda_sm70_shflsync_bfly_p) ;  /* 0x0000034000007944 */ /* 0x007fea0003c00000 */
[----:B01----:R-:W-:Y:S01]  /*0b00*/  FADD.FTZ R10, R13, R6 ;  /* 0x000000060d0a7221 */ /* 0x003fe20000010000 */
[----:B------:R-:W-:Y:S01]  /*0b10*/  MOV R9, 0x4 ;  /* 0x0000000400097802 */ /* 0x000fe20000000f00 */
[----:B------:R-:W-:Y:S01]  /*0b20*/  IMAD.MOV.U32 R6, RZ, RZ, 0x1f ;  /* 0x0000001fff067424 */ /* 0x000fe200078e00ff */
[----:B------:R-:W-:-:S02]  /*0b30*/  MOV R11, 0xffffffff ;  /* 0xffffffff000b7802 */ /* 0x000fc40000000f00 */
[----:B------:R-:W-:Y:S02]  /*0b40*/  MOV R2, 0xb60 ;  /* 0x00000b6000027802 */ /* 0x000fe40000000f00 */
[----:B------:R-:W-:Y:S05]  /*0b50*/  CALL.REL.NOINC `($__internal_38_$__cuda_sm70_shflsync_bfly_p) ;  /* 0x000002e000007944 */ /* 0x000fea0003c00000 */
[----:B01----:R-:W-:Y:S01]  /*0b60*/  FADD.FTZ R10, R10, R6 ;  /* 0x000000060a0a7221 */ /* 0x003fe20000010000 */
[----:B------:R-:W-:Y:S01]  /*0b70*/  HFMA2.MMA R6, -RZ, RZ, 0, 1.847743988037109375e-06 ;  /* 0x0000001fff067435 */ /* 0x000fe200000001ff */
[----:B------:R-:W-:Y:S01]  /*0b80*/  IMAD.MOV.U32 R9, RZ, RZ, 0x8 ;  /* 0x00000008ff097424 */ /* 0x000fe200078e00ff */
[----:B------:R-:W-:Y:S01]  /*0b90*/  MOV R2, 0xbc0 ;  /* 0x00000bc000027802 */ /* 0x000fe20000000f00 */
[----:B------:R-:W-:-:S03]  /*0ba0*/  IMAD.MOV.U32 R11, RZ, RZ, -0x1 ;  /* 0xffffffffff0b7424 */ /* 0x000fc600078e00ff */
[----:B------:R-:W-:Y:S05]  /*0bb0*/  CALL.REL.NOINC `($__internal_38_$__cuda_sm70_shflsync_bfly_p) ;  /* 0x0000028000007944 */ /* 0x000fea0003c00000 */
[----:B-1----:R-:W-:Y:S01]  /*0bc0*/  FADD.FTZ R4, R10, R6 ;  /* 0x000000060a047221 */ /* 0x002fe20000010000 */
[----:B0-----:R-:W-:Y:S01]  /*0bd0*/  MOV R9, 0x10 ;  /* 0x0000001000097802 */ /* 0x001fe20000000f00 */
[----:B------:R-:W-:Y:S01]  /*0be0*/  IMAD.MOV.U32 R6, RZ, RZ, 0x1f ;  /* 0x0000001fff067424 */ /* 0x000fe200078e00ff */
[----:B------:R-:W-:Y:S01]  /*0bf0*/  MOV R11, 0xffffffff ;  /* 0xffffffff000b7802 */ /* 0x000fe20000000f00 */
[----:B------:R-:W-:Y:S01]  /*0c00*/  IMAD.MOV.U32 R10, RZ, RZ, R4 ;  /* 0x000000ffff0a7224 */ /* 0x000fe200078e0004 */
[----:B------:R-:W-:Y:S02]  /*0c10*/  MOV R2, 0xc30 ;  /* 0x00000c3000027802 */ /* 0x000fe40000000f00 */
[----:B------:R-:W-:Y:S05]  /*0c20*/  CALL.REL.NOINC `($__internal_38_$__cuda_sm70_shflsync_bfly_p) ;  /* 0x0000021000007944 */ /* 0x000fea0003c00000 */
[----:B0-----:R-:W-:Y:S01]  /*0c30*/  HFMA2.MMA R9, -RZ, RZ, 0, 5.9604644775390625e-08 ;  /* 0x00000001ff097435 */ /* 0x001fe200000001ff */
[----:B-1----:R-:W-:Y:S01]  /*0c40*/  MOV R7, R6 ;  /* 0x0000000600077202 */ /* 0x002fe20000000f00 */
[----:B------:R-:W-:Y:S01]  /*0c50*/  IMAD.MOV.U32 R10, RZ, RZ, R5 ;  /* 0x000000ffff0a7224 */ /* 0x000fe200078e0005 */
[----:B------:R-:W-:Y:S01]  /*0c60*/  MOV R11, 0xffffffff ;  /* 0xffffffff000b7802 */ /* 0x000fe20000000f00 */
[----:B------:R-:W-:Y:S01]  /*0c70*/  IMAD.MOV.U32 R6, RZ, RZ, 0x1f ;  /* 0x0000001fff067424 */ /* 0x000fe200078e00ff */
[----:B------:R-:W-:-:S02]  /*0c80*/  MOV R2, 0xca0 ;  /* 0x00000ca000027802 */ /* 0x000fc40000000f00 */
[----:B------:R-:W-:Y:S05]  /*0c90*/  CALL.REL.NOINC `($__internal_38_$__cuda_sm70_shflsync_bfly_p) ;  /* 0x000001a000007944 */ /* 0x000fea0003c00000 */
[----:B01----:R-:W-:Y:S01]  /*0ca0*/  FADD.FTZ R10, R5, R6 ;  /* 0x00000006050a7221 */ /* 0x003fe20000010000 */
[----:B------:R-:W-:Y:S01]  /*0cb0*/  HFMA2.MMA R6, -RZ, RZ, 0, 1.847743988037109375e-06 ;  /* 0x0000001fff067435 */ /* 0x000fe200000001ff */
[----:B------:R-:W-:Y:S01]  /*0cc0*/  IMAD.MOV.U32 R9, RZ, RZ, 0x2 ;  /* 0x00000002ff097424 */ /* 0x000fe200078e00ff */
[----:B------:R-:W-:Y:S01]  /*0cd0*/  MOV R2, 0xd00 ;  /* 0x00000d0000027802 */ /* 0x000fe20000000f00 */
[----:B------:R-:W-:-:S03]  /*0ce0*/  IMAD.MOV.U32 R11, RZ, RZ, -0x1 ;  /* 0xffffffffff0b7424 */ /* 0x000fc600078e00ff */
[----:B------:R-:W-:Y:S05]  /*0cf0*/  CALL.REL.NOINC `($__internal_38_$__cuda_sm70_shflsync_bfly_p) ;  /* 0x0000014000007944 */ /* 0x000fea0003c00000 */
[----:B01----:R-:W-:Y:S01]  /*0d00*/  FADD.FTZ R10, R10, R6 ;  /* 0x000000060a0a7221 */ /* 0x003fe20000010000 */
[----:B------:R-:W-:Y:S01]  /*0d10*/  HFMA2.MMA R6, -RZ, RZ, 0, 1.847743988037109375e-06 ;  /* 0x0000001fff067435 */ /* 0x000fe200000001ff */
[----:B------:R-:W-:Y:S01]  /*0d20*/  MOV R9, 0x4 ;  /* 0x0000000400097802 */ /* 0x000fe20000000f00 */
[----:B------:R-:W-:Y:S01]  /*0d30*/  IMAD.MOV.U32 R11, RZ, RZ, -0x1 ;  /* 0xffffffffff0b7424 */ /* 0x000fe200078e00ff */
[----:B------:R-:W-:-:S03]  /*0d40*/  MOV R2, 0xd60 ;  /* 0x00000d6000027802 */ /* 0x000fc60000000f00 */
        /* <DEDUP_REMOVED lines=13> */
[----:B-1----:R-:W-:Y:S01]  /*0e20*/  MOV R5, R6 ;  /* 0x0000000600057202 */ /* 0x002fe20000000f00 */
[----:B0-----:R-:W-:Y:S05]  /*0e30*/  BRA `(.L_x_538) ;  /* 0xfffffaa000007947 */ /* 0x001fea000383ffff */
        .weak           $__internal_38_$__cuda_sm70_shflsync_bfly_p
        .type           $__internal_38_$__cuda_sm70_shflsync_bfly_p,@function
        .size           $__internal_38_$__cuda_sm70_shflsync_bfly_p,(.L_x_3445 - $__internal_38_$__cuda_sm70_shflsync_bfly_p)
$__internal_38_$__cuda_sm70_shflsync_bfly_p:
[----:B------:R-:W-:Y:S01]  /*0e40*/  HFMA2.MMA R3, -RZ, RZ, 0, 0 ;  /* 0x00000000ff037435 */ /* 0x000fe200000001ff */
[----:B------:R-:W-:Y:S04]  /*0e50*/  WARPSYNC R11 ;  /* 0x0000000b00007348 */ /* 0x000fe80003800000 */
[----:B------:R0:W1:Y:S01]  /*0e60*/  SHFL.BFLY PT, R6, R10, R9, R6 ;  /* 0x0c0000090a067389 */ /* 0x00006200000e0006 */
[----:B------:R-:W-:Y:S05]  /*0e70*/  RET.REL.NODEC R2 `(_ZN10layer_norm22ln_bwd_finalize_kernelINS_22Kernel_traits_finalizeILj32768EffffjLj1024ELj4ENS_18Kernel_traits_baseILj32768EffffjLj1024EEEEEEEvNS_9BwdParamsE) ;  /* 0xfffff18002007950 */ /* 0x000fea0003c3ffff */
.L_x_539:
        /* <DEDUP_REMOVED lines=16> */
.L_x_3445:


//--------------------- .text._ZN10layer_norm13ln_bwd_kernelINS_13Kernel_traitsIffffjLj32768ELj4ELj1ELj8ELj16ENS_18Kernel_traits_baseILj32768EffffjLj256EEEEEEEvNS_9BwdParamsE --------------------------
	.section	.text._ZN10layer_norm13ln_bwd_kernelINS_13Kernel_traitsIffffjLj32768ELj4ELj1ELj8ELj16ENS_18Kernel_traits_baseILj32768EffffjLj256EEEEEEEvNS_9BwdParamsE,"ax",@progbits
	.sectioninfo	@"SHI_REGISTERS=254"
	.align	128
        .global         _ZN10layer_norm13ln_bwd_kernelINS_13Kernel_traitsIffffjLj32768ELj4ELj1ELj8ELj16ENS_18Kernel_traits_baseILj32768EffffjLj256EEEEEEEvNS_9BwdParamsE
        .type           _ZN10layer_norm13ln_bwd_kernelINS_13Kernel_traitsIffffjLj32768ELj4ELj1ELj8ELj16ENS_18Kernel_traits_baseILj32768EffffjLj256EEEEEEEvNS_9BwdParamsE,@function
        .size           _ZN10layer_norm13ln_bwd_kernelINS_13Kernel_traitsIffffjLj32768ELj4ELj1ELj8ELj16ENS_18Kernel_traits_baseILj32768EffffjLj256EEEEEEEvNS_9BwdParamsE,(.L_x_3446 - _ZN10layer_norm13ln_bwd_kernelINS_13Kernel_traitsIffffjLj32768ELj4ELj1ELj8ELj16ENS_18Kernel_traits_baseILj32768EffffjLj256EEEEEEEvNS_9BwdParamsE)
        .other          _ZN10layer_norm13ln_bwd_kernelINS_13Kernel_traitsIffffjLj32768ELj4ELj1ELj8ELj16ENS_18Kernel_traits_baseILj32768EffffjLj256EEEEEEEvNS_9BwdParamsE,@"STO_CUDA_ENTRY STV_DEFAULT"
_ZN10layer_norm13ln_bwd_kernelINS_13Kernel_traitsIffffjLj32768ELj4ELj1ELj8ELj16ENS_18Kernel_traits_baseILj32768EffffjLj256EEEEEEEvNS_9BwdParamsE:
.text._ZN10layer_norm13ln_bwd_kernelINS_13Kernel_traitsIffffjLj32768ELj4ELj1ELj8ELj16ENS_18Kernel_traits_baseILj32768EffffjLj256EEEEEEEvNS_9BwdParamsE:
        /* <DEDUP_REMOVED lines=117> */
.L_x_548:
        /* <DEDUP_REMOVED lines=395> */
.L_x_549:
        /* <DEDUP_REMOVED lines=18> */
.L_x_550:
        /* <DEDUP_REMOVED lines=32> */
.L_x_544:
[----:B------:R-:W-:Y:S05]  /*2320*/  BSYNC B0 ;  /* 0x0000000000007941 */ /* 0x000fea0003800000 */
.L_x_543:
        /* <DEDUP_REMOVED lines=28> */
.L_x_546:
[----:B------:R-:W2:Y:S01]  /*24f0*/  LDG.E.STRONG.GPU R98, [R96.64] ;  /* 0x0000000660627981 */ /* 0x000ea2000c1ef900 */
[----:B------:R-:W-:Y:S01]  /*2500*/  YIELD ;  /* 0x0000000000007946 */ /* 0x000fe20003800000 */
[----:B--2---:R-:W-:Y:S01]  /*2510*/  ISETP.NE.AND P0, PT, R98, R101, PT ;  /* 0x000000656200720c */ /* 0x004fe20003f05270 */
[----:B------:R-:W-:-:S12]  /*2520*/  CCTL.IVALL ;  /* 0x00000000ff00798f */ /* 0x000fd80002000000 */
[----:B------:R-:W-:Y:S05]  /*2530*/  @P0 BRA `(.L_x_546) ;  /* 0xffffffb000000947 */ /* 0x000fea000383ffff */
.L_x_545:
        /* <DEDUP_REMOVED lines=153> */
.L_x_547:
        /* <DEDUP_REMOVED lines=56> */
.L_x_540:
        /* <DEDUP_REMOVED lines=42> */
.L_x_541:
[----:B------:R-:W-:Y:S02]  /*34f0*/  MOV R100, R102 ;  /* 0x0000006600647202 */ /* 0x000fe40000000f00 */
[----:B------:R-:W-:-:S02]  /*3500*/  MOV R105, 0x10 ;  /* 0x0000001000697802 */ /* 0x000fc40000000f00 */
[----:B------:R-:W-:Y:S02]  /*3510*/  MOV R106, 0x1f ;  /* 0x0000001f006a7802 */ /* 0x000fe40000000f00 */
[----:B------:R-:W-:Y:S02]  /*3520*/  MOV R107, 0xffffffff ;  /* 0xffffffff006b7802 */ /* 0x000fe40000000f00 */
[----:B------:R-:W-:Y:S02]  /*3530*/  MOV R96, 0x3550 ;  /* 0x0000355000607802 */ /* 0x000fe40000000f00 */
[----:B------:R-:W-:Y:S05]  /*3540*/  CALL.REL.NOINC `($__internal_39_$__cuda_sm70_shflsync_down_p) ;  /* 0x0000045000007944 */ /* 0x000fea0003c00000 */
[----:B-1----:R-:W-:Y:S01]  /*3550*/  MOV R99, R106 ;  /* 0x0000006a00637202 */ /* 0x002fe20000000f00 */
[----:B0-----:R-:W-:Y:S05]  /*3560*/  BRA `(.L_x_549) ;  /* 0xffffea9000007947 */ /* 0x001fea000383ffff */
.L_x_542:
[----:B------:R-:W-:Y:S01]  /*3570*/  HFMA2.MMA R105, -RZ, RZ, 0, 9.5367431640625e-07 ;  /* 0x00000010ff697435 */ /* 0x000fe200000001ff */
[----:B------:R-:W-:Y:S02]  /*3580*/  MOV R100, R101 ;  /* 0x0000006500647202 */ /* 0x000fe40000000f00 */
[----:B------:R-:W-:Y:S02]  /*3590*/  MOV R106, 0x1f ;  /* 0x0000001f006a7802 */ /* 0x000fe40000000f00 */
[----:B------:R-:W-:-:S02]  /*35a0*/  MOV R107, 0xffffffff ;  /* 0xffffffff006b7802 */ /* 0x000fc40000000f00 */
[----:B------:R-:W-:Y:S02]  /*35b0*/  MOV R96, 0x35d0 ;  /* 0x000035d000607802 */ /* 0x000fe40000000f00 */
[----:B01----:R-:W-:Y:S05]  /*35c0*/  CALL.REL.NOINC `($__internal_39_$__cuda_sm70_shflsync_down_p) ;  /* 0x000003d000007944 */ /* 0x003fea0003c00000 */
[----:B------:R-:W-:Y:S01]  /*35d0*/  FADD.FTZ R102, R102, R99 ;  /* 0x0000006366667221 */ /* 0x000fe20000010000 */
[----:B0-----:R-:W-:Y:S01]  /*35e0*/  HFMA2.MMA R105, -RZ, RZ, 0, 4.76837158203125e-07 ;  /* 0x00000008ff697435 */ /* 0x001fe200000001ff */
[----:B-1----:R-:W-:Y:S01]  /*35f0*/  FADD.FTZ R101, R101, R106 ;  /* 0x0000006a65657221 */ /* 0x002fe20000010000 */
[----:B------:R-:W-:Y:S02]  /*3600*/  MOV R106, 0x1f ;  /* 0x0000001f006a7802 */ /* 0x000fe40000000f00 */
[----:B------:R-:W-:Y:S02]  /*3610*/  MOV R107, 0xffffffff ;  /* 0xffffffff006b7802 */ /* 0x000fe40000000f00 */
[----:B------:R-:W-:Y:S02]  /*3620*/  MOV R100, R102 ;  /* 0x0000006600647202 */ /* 0x000fe40000000f00 */
[----:B------:R-:W-:Y:S02]  /*3630*/  MOV R96, 0x3650 ;  /* 0x0000365000607802 */ /* 0x000fe40000000f00 */
[----:B------:R-:W-:Y:S05]  /*3640*/  CALL.REL.NOINC `($__internal_39_$__cuda_sm70_shflsync_down_p) ;  /* 0x0000035000007944 */ /* 0x000fea0003c00000 */
[----:B0-----:R-:W-:Y:S01]  /*3650*/  HFMA2.MMA R105, -RZ, RZ, 0, 4.76837158203125e-07 ;  /* 0x00000008ff697435 */ /* 0x001fe200000001ff */
[----:B-1----:R-:W-:-:S02]  /*3660*/  MOV R99, R106 ;  /* 0x0000006a00637202 */ /* 0x002fc40000000f00 */
[----:B------:R-:W-:Y:S02]  /*3670*/  MOV R100, R101 ;  /* 0x0000006500647202 */ /* 0x000fe40000000f00 */
[----:B------:R-:W-:Y:S02]  /*3680*/  MOV R106, 0x1f ;  /* 0x0000001f006a7802 */ /* 0x000fe40000000f00 */
[----:B------:R-:W-:Y:S02]  /*3690*/  MOV R107, 0xffffffff ;  /* 0xffffffff006b7802 */ /* 0x000fe40000000f00 */
[----:B------:R-:W-:Y:S02]  /*36a0*/  MOV R96, 0x36c0 ;  /* 0x000036c000607802 */ /* 0x000fe40000000f00 */
[----:B------:R-:W-:Y:S05]  /*36b0*/  CALL.REL.NOINC `($__internal_39_$__cuda_sm70_shflsync_down_p) ;  /* 0x000002e000007944 */ /* 0x000fea0003c00000 */
[----:B------:R-:W-:Y:S01]  /*36c0*/  FADD.FTZ R102, R99, R102 ;  /* 0x0000006663667221 */ /* 0x000fe20000010000 */
[----:B0-----:R-:W-:Y:S01]  /*36d0*/  HFMA2.MMA R105, -RZ, RZ, 0, 2.384185791015625e-07 ;  /* 0x00000004ff697435 */ /* 0x001fe200000001ff */
[----:B-1----:R-:W-:Y:S01]  /*36e0*/  FADD.FTZ R101, R101, R106 ;  /* 0x0000006a65657221 */ /* 0x002fe20000010000 */
[----:B------:R-:W-:Y:S02]  /*36f0*/  MOV R106, 0x1f ;  /* 0x0000001f006a7802 */ /* 0x000fe40000000f00 */
[----:B------:R-:W-:-:S02]  /*3700*/  MOV R107, 0xffffffff ;  /* 0xffffffff006b7802 */ /* 0x000fc40000000f00 */
[----:B------:R-:W-:Y:S02]  /*3710*/  MOV R100, R102 ;  /* 0x0000006600647202 */ /* 0x000fe40000000f00 */
[----:B------:R-:W-:Y:S02]  /*3720*/  MOV R96, 0x3740 ;  /* 0x0000374000607802 */ /* 0x000fe40000000f00 */
[----:B------:R-:W-:Y:S05]  /*3730*/  CALL.REL.NOINC `($__internal_39_$__cuda_sm70_shflsync_down_p) ;  /* 0x0000026000007944 */ /* 0x000fea0003c00000 */
[----:B0-----:R-:W-:Y:S01]  /*3740*/  HFMA2.MMA R105, -RZ, RZ, 0, 2.384185791015625e-07 ;  /* 0x00000004ff697435 */ /* 0x001fe200000001ff */
[----:B-1----:R-:W-:Y:S02]  /*3750*/  MOV R99, R106 ;  /* 0x0000006a00637202 */ /* 0x002fe40000000f00 */
[----:B------:R-:W-:Y:S02]  /*3760*/  MOV R100, R101 ;  /* 0x0000006500647202 */ /* 0x000fe40000000f00 */
[----:B------:R-:W-:Y:S02]  /*3770*/  MOV R106, 0x1f ;  /* 0x0000001f006a7802 */ /* 0x000fe40000000f00 */
[----:B------:R-:W-:Y:S02]  /*3780*/  MOV R107, 0xffffffff ;  /* 0xffffffff006b7802 */ /* 0x000fe40000000f00 */
[----:B------:R-:W-:-:S02]  /*3790*/  MOV R96, 0x37b0 ;  /* 0x000037b000607802 */ /* 0x000fc40000000f00 */
[----:B------:R-:W-:Y:S05]  /*37a0*/  CALL.REL.NOINC `($__internal_39_$__cuda_sm70_shflsync_down_p) ;  /* 0x000001f000007944 */ /* 0x000fea0003c00000 */
[----:B------:R-:W-:Y:S01]  /*37b0*/  FADD.FTZ R102, R99, R102 ;  /* 0x0000006663667221 */ /* 0x000fe20000010000 */
[----:B0-----:R-:W-:Y:S01]  /*37c0*/  HFMA2.MMA R105, -RZ, RZ, 0, 1.1920928955078125e-07 ;  /* 0x00000002ff697435 */ /* 0x001fe200000001ff */
[----:B-1----:R-:W-:Y:S01]  /*37d0*/  FADD.FTZ R103, R101, R106 ;  /* 0x0000006a65677221 */ /* 0x002fe20000010000 */
[----:B------:R-:W-:-:S02]  /*37e0*/  MOV R106, 0x1f ;  /* 0x0000001f006a7802 */ /* 0x000fc40000000f00 */
[----:B------:R-:W-:Y:S02]  /*37f0*/  MOV R107, 0xffffffff ;  /* 0xffffffff006b7802 */ /* 0x000fe40000000f00 */
[----:B------:R-:W-:Y:S02]  /*3800*/  MOV R100, R102 ;  /* 0x0000006600647202 */ /* 0x000fe40000000f00 */
[----:B------:R-:W-:Y:S02]  /*3810*/  MOV R96, 0x3830 ;  /* 0x0000383000607802 */ /* 0x000fe40000000f00 */
[----:B------:R-:W-:Y:S05]  /*3820*/  CALL.REL.NOINC `($__internal_39_$__cuda_sm70_shflsync_down_p) ;  /* 0x0000017000007944 */ /* 0x000fea0003c00000 */
[----:B0-----:R-:W-:Y:S01]  /*3830*/  HFMA2.MMA R105, -RZ, RZ, 0, 1.1920928955078125e-07 ;  /* 0x00000002ff697435 */ /* 0x001fe200000001ff */
[----:B-1----:R-:W-:Y:S02]  /*3840*/  MOV R99, R106 ;  /* 0x0000006a00637202 */ /* 0x002fe40000000f00 */
[----:B------:R-:W-:Y:S02]  /*3850*/  MOV R100, R103 ;  /* 0x0000006700647202 */ /* 0x000fe40000000f00 */
[----:B------:R-:W-:Y:S02]  /*3860*/  MOV R106, 0x1f ;  /* 0x0000001f006a7802 */ /* 0x000fe40000000f00 */
[----:B------:R-:W-:-:S02]  /*3870*/  MOV R107, 0xffffffff ;  /* 0xffffffff006b7802 */ /* 0x000fc40000000f00 */
[----:B------:R-:W-:Y:S02]  /*3880*/  MOV R96, 0x38a0 ;  /* 0x000038a000607802 */ /* 0x000fe40000000f00 */
[----:B------:R-:W-:Y:S05]  /*3890*/  CALL.REL.NOINC `($__internal_39_$__cuda_sm70_shflsync_down_p) ;  /* 0x0000010000007944 */ /* 0x000fea0003c00000 */
[----:B------:R-:W-:Y:S01]  /*38a0*/  FADD.FTZ R101, R99, R102 ;  /* 0x0000006663657221 */ /* 0x000fe20000010000 */
[----:B0-----:R-:W-:Y:S01]  /*38b0*/  HFMA2.MMA R105, -RZ, RZ, 0, 5.9604644775390625e-08 ;  /* 0x00000001ff697435 */ /* 0x001fe200000001ff */
[----:B-1----:R-:W-:Y:S01]  /*38c0*/  FADD.FTZ R103, R103, R106 ;  /* 0x0000006a67677221 */ /* 0x002fe20000010000 */
[----:B------:R-:W-:Y:S02]  /*38d0*/  MOV R106, 0x1f ;  /* 0x0000001f006a7802 */ /* 0x000fe40000000f00 */
[----:B------:R-:W-:Y:S02]  /*38e0*/  MOV R107, 0xffffffff ;  /* 0xffffffff006b7802 */ /* 0x000fe40000000f00 */
[----:B------:R-:W-:Y:S02]  /*38f0*/  MOV R100, R101 ;  /* 0x0000006500647202 */ /* 0x000fe40000000f00 */
[----:B------:R-:W-:Y:S02]  /*3900*/  MOV R96, 0x3920 ;  /* 0x0000392000607802 */ /* 0x000fe40000000f00 */
[----:B------:R-:W-:Y:S05]  /*3910*/  CALL.REL.NOINC `($__internal_39_$__cuda_sm70_shflsync_down_p) ;  /* 0x0000008000007944 */ /* 0x000fea0003c00000 */
[----:B0-----:R-:W-:Y:S01]  /*3920*/  HFMA2.MMA R105, -RZ, RZ, 0, 5.9604644775390625e-08 ;  /* 0x00000001ff697435 */ /* 0x001fe200000001ff */
[----:B-1----:R-:W-:-:S02]  /*3930*/  MOV R104, R106 ;  /* 0x0000006a00687202 */ /* 0x002fc40000000f00 */
[----:B------:R-:W-:Y:S02]  /*3940*/  MOV R100, R103 ;  /* 0x0000006700647202 */ /* 0x000fe40000000f00 */
[----:B------:R-:W-:Y:S02]  /*3950*/  MOV R106, 0x1f ;  /* 0x0000001f006a7802 */ /* 0x000fe40000000f00 */
[----:B------:R-:W-:Y:S02]  /*3960*/  MOV R107, 0xffffffff ;  /* 0xffffffff006b7802 */ /* 0x000fe40000000f00 */
[----:B------:R-:W-:Y:S02]  /*3970*/  MOV R96, 0x3990 ;  /* 0x0000399000607802 */ /* 0x000fe40000000f00 */
[----:B------:R-:W-:Y:S05]  /*3980*/  CALL.REL.NOINC `($__internal_39_$__cuda_sm70_shflsync_down_p) ;  /* 0x0000001000007944 */ /* 0x000fea0003c00000 */
[----:B01----:R-:W-:Y:S05]  /*3990*/  BRA `(.L_x_550) ;  /* 0xffffe78000007947 */ /* 0x003fea000383ffff */
        .weak           $__internal_39_$__cuda_sm70_shflsync_down_p
        .type           $__internal_39_$__cuda_sm70_shflsync_down_p,@function
        .size           $__internal_39_$__cuda_sm70_shflsync_down_p,(.L_x_3446 - $__internal_39_$__cuda_sm70_shflsync_down_p)
$__internal_39_$__cuda_sm70_shflsync_down_p:
[----:B------:R-:W-:Y:S01]  /*39a0*/  HFMA2.MMA R97, -RZ, RZ, 0, 0 ;  /* 0x00000000ff617435 */ /* 0x000fe200000001ff */
[----:B------:R-:W-:Y:S04]  /*39b0*/  WARPSYNC R107 ;  /* 0x0000006b00007348 */ /* 0x000fe80003800000 */
[----:B------:R0:W1:Y:S01]  /*39c0*/  SHFL.DOWN PT, R106, R100, R105, R106 ;  /* 0x08000069646a7389 */ /* 0x00006200000e006a */
[----:B------:R-:W-:Y:S05]  /*39d0*/  RET.REL.NODEC R96 `(_ZN10layer_norm13ln_bwd_kernelINS_13Kernel_traitsIffffjLj32768ELj4ELj1ELj8ELj16ENS_18Kernel_traits_baseILj32768EffffjLj256EEEEEEEvNS_9BwdParamsE) ;  /* 0xffffc62060007950 */ /* 0x000fea0003c3ffff */
.L_x_551:
        /* <DEDUP_REMOVED lines=10> */
.L_x_3446:


//--------------------- .text._ZN10layer_norm22ln_bwd_finalize_kernelINS_22Kernel_traits_finalizeILj30720E13__nv_bfloat16fS2_fjLj1024ELj4ENS_18Kernel_traits_baseILj30720ES2_fS2_fjLj1024EEEEEEEvNS_9BwdParamsE --------------------------
	.section	.text._ZN10layer_norm22ln_bwd_finalize_kernelINS_22Kernel_traits_finalizeILj30720E13__nv_bfloat16fS2_fjLj1024ELj4ENS_18Kernel_traits_baseILj30720ES2_fS2_fjLj1024EEEEEEEvNS_9BwdParamsE,"ax",@progbits
	.sectioninfo	@"SHI_REGISTERS=32"
	.align	128
        .global         _ZN10layer_norm22ln_bwd_finalize_kernelINS_22Kernel_traits_finalizeILj30720E13__nv_bfloat16fS2_fjLj1024ELj4ENS_18Kernel_traits_baseILj30720ES2_fS2_fjLj1024EEEEEEEvNS_9BwdParamsE
        .type           _ZN10layer_norm22ln_bwd_finalize_kernelINS_22Kernel_traits_finalizeILj30720E13__nv_bfloat16fS2_fjLj1024ELj4ENS_18Kernel_traits_baseILj30720ES2_fS2_fjLj1024EEEEEEEvNS_9BwdParamsE,@function
        .size           _ZN10layer_norm22ln_bwd_finalize_kernelINS_22Kernel_traits_finalizeILj30720E13__nv_bfloat16fS2_fjLj1024ELj4ENS_18Kernel_traits_baseILj30720ES2_fS2_fjLj1024EEEEEEEvNS_9BwdParamsE,(.L_x_3447 - _ZN10layer_norm22ln_bwd_finalize_kernelINS_22Kernel_traits_finalizeILj30720E13__nv_bfloat16fS2_fjLj1024ELj4ENS_18Kernel_traits_baseILj30720ES2_fS2_fjLj1024EEEEEEEvNS_9BwdParamsE)
        .other          _ZN10layer_norm22ln_bwd_finalize_kernelINS_22Kernel_traits_finalizeILj30720E13__nv_bfloat16fS2_fjLj1024ELj4ENS_18Kernel_traits_baseILj30720ES2_fS2_fjLj1024EEEEEEEvNS_9BwdParamsE,@"STO_CUDA_ENTRY STV_DEFAULT"
_ZN10layer_norm22ln_bwd_finalize_kernelINS_22Kernel_traits_finalizeILj30720E13__nv_bfloat16fS2_fjLj1024ELj4ENS_18Kernel_traits_baseILj30720ES2_fS2_fjLj1024EEEEEEEvNS_9BwdParamsE:
.text._ZN10layer_norm22ln_bwd_finalize_kernelINS_22Kernel_traits_finalizeILj30720E13__nv_bfloat16fS2_fjLj1024ELj4ENS_18Kernel_traits_baseILj30720ES2_fS2_fjLj1024EEEEEEEvNS_9BwdParamsE:
        /* <DEDUP_REMOVED lines=19> */
.L_x_564:
        /* <DEDUP_REMOVED lines=27> */
.L_x_556:
        /* <DEDUP_REMOVED lines=32> */
.L_x_555:
[----:B------:R-:W-:Y:S05]  /*04e0*/  BSYNC B1 ;  /* 0x0000000000017941 */ /* 0x000fea0003800000 */
.L_x_554:
        /* <DEDUP_REMOVED lines=22> */
.L_x_558:
[----:B------:R-:W-:Y:S05]  /*0650*/  BSYNC B1 ;  /* 0x0000000000017941 */ /* 0x000fea0003800000 */
.L_x_557:
        /* <DEDUP_REMOVED lines=10> */
.L_x_553:
[----:B------:R-:W-:Y:S05]  /*0700*/  BSYNC B0 ;  /* 0x0000000000007941 */ /* 0x000fea0003800000 */
.L_x_552:
        /* <DEDUP_REMOVED lines=11> */
.L_x_565:
        /* <DEDUP_REMOVED lines=18> */
.L_x_566:
[----:B------:R-:W-:Y:S01]  /*08e0*/  @!P1 SHF.R.U32.HI R2, RZ, 0x3, R0 ;  /* 0x00000003ff029819 */ /* 0x000fe20000011600 */
[----:B---3--:R-:W-:Y:S02]  /*08f0*/  FADD.FTZ R5, R5, R10 ;  /* 0x0000000a05057221 */ /* 0x008fe40000010000 */
[----:B--2---:R-:W-:Y:S01]  /*0900*/  FADD.FTZ R7, R7, R4 ;  /* 0x0000000407077221 */ /* 0x004fe20000010000 */
[----:B------:R-:W-:-:S05]  /*0910*/  @!P1 LOP3.LUT R2, R2, 0x1ffffffc, RZ, 0xc0, !PT ;  /* 0x1ffffffc02029812 */ /* 0x000fca00078ec0ff */
[----:B------:R2:W-:Y:S04]  /*0920*/  @!P1 STS [R2+0x2000], R5 ;  /* 0x0020000502009388 */ /* 0x0005e80000000800 */
[----:B------:R2:W-:Y:S02]  /*0930*/  @!P1 STS [R2+0x2080], R7 ;  /* 0x0020800702009388 */ /* 0x0005e40000000800 */
.L_x_559:
        /* <DEDUP_REMOVED lines=13> */
.L_x_563:
[----:B------:R-:W-:Y:S05]  /*0a10*/  BSYNC B0 ;  /* 0x0000000000007941 */ /* 0x000fea0003800000 */
.L_x_562:
[C---:B------:R-:W-:Y:S02]  /*0a20*/  ISETP.GT.U32.AND P1, PT, R18.reuse, -0x7801, PT ;  /* 0xffff87ff1200780c */ /* 0x040fe40003f24070 */
[----:B------:R-:W-:Y:S02]  /*0a30*/  IADD3 R18, R18, 0x7800, RZ ;  /* 0x0000780012127810 */ /* 0x000fe40007ffe0ff */
[----:B------:R-:W-:-:S09]  /*0a40*/  IADD3 R19, R19, 0x3c00, RZ ;  /* 0x00003c0013137810 */ /* 0x000fd20007ffe0ff */
[----:B012---:R-:W-:Y:S05]  /*0a50*/  @P1 BRA `(.L_x_564) ;  /* 0xfffff6d000001947 */ /* 0x007fea000383ffff */
[----:B------:R-:W-:Y:S05]  /*0a60*/  EXIT ;  /* 0x000000000000794d */ /* 0x000fea0003800000 */
.L_x_560:
[----:B--2---:R-:W-:Y:S01]  /*0a70*/  IMAD.MOV.U32 R10, RZ, RZ, R4 ;  /* 0x000000ffff0a7224 */ /* 0x004fe200078e0004 */
[----:B------:R-:W-:Y:S01]  /*0a80*/  MOV R9, 0x1 ;  /* 0x0000000100097802 */ /* 0x000fe20000000f00 */
[----:B------:R-:W-:Y:S01]  /*0a90*/  IMAD.MOV.U32 R6, RZ, RZ, 0x1f ;  /* 0x0000001fff067424 */ /* 0x000fe200078e00ff */
[----:B------:R-:W-:Y:S02]  /*0aa0*/  MOV R11, 0xffffffff ;  /* 0xffffffff000b7802 */ /* 0x000fe40000000f00 */
[----:B------:R-:W-:Y:S02]  /*0ab0*/  MOV R2, 0xad0 ;  /* 0x00000ad000027802 */ /* 0x000fe40000000f00 */
[----:B01----:R-:W-:Y:S05]  /*0ac0*/  CALL.REL.NOINC `($__internal_40_$__cuda_sm70_shflsync_bfly_p) ;  /* 0x000003c000007944 */ /* 0x003fea0003c00000 */
[----:B-1----:R-:W-:Y:S01]  /*0ad0*/  IMAD.MOV.U32 R3, RZ, RZ, R6 ;  /* 0x000000ffff037224 */ /* 0x002fe200078e0006 */
[----:B0-----:R-:W-:Y:S05]  /*0ae0*/  BRA `(.L_x_565) ;  /* 0xfffffcd000007947 */ /* 0x001fea000383ffff */
.L_x_561:
[----:B------:R-:W-:Y:S01]  /*0af0*/  HFMA2.MMA R6, -RZ, RZ, 0, 1.847743988037109375e-06 ;  /* 0x0000001fff067435 */ /* 0x000fe200000001ff */
[----:B------:R-:W-:Y:S01]  /*0b00*/  MOV R10, R13 ;  /* 0x0000000d000a7202 */ /* 0x000fe20000000f00 */
[----:B------:R-:W-:Y:S01]  /*0b10*/  IMAD.MOV.U32 R9, RZ, RZ, 0x2 ;  /* 0x00000002ff097424 */ /* 0x000fe200078e00ff */
[----:B------:R-:W-:Y:S01]  /*0b20*/  MOV R2, 0xb50 ;  /* 0x00000b5000027802 */ /* 0x000fe20000000f00 */
[----:B------:R-:W-:-:S02]  /*0b30*/  IMAD.MOV.U32 R11, RZ, RZ, -0x1 ;  /* 0xffffffffff0b7424 */ /* 0x000fc400078e00ff */
[----:B012---:R-:W-:Y:S05]  /*0b40*/  CALL.REL.NOINC `($__internal_40_$__cuda_sm70_shflsync_bfly_p) ;  /* 0x0000034000007944 */ /* 0x007fea0003c00000 */
[----:B01----:R-:W-:Y:S01]  /*0b50*/  FADD.FTZ R10, R13, R6 ;  /* 0x000000060d0a7221 */ /* 0x003fe20000010000 */
[----:B------:R-:W-:Y:S01]  /*0b60*/  MOV R9, 0x4 ;  /* 0x0000000400097802 */ /* 0x000fe20000000f00 */
[----:B------:R-:W-:Y:S01]  /*0b70*/  IMAD.MOV.U32 R6, RZ, RZ, 0x1f ;  /* 0x0000001fff067424 */ /* 0x000fe200078e00ff */
[----:B------:R-:W-:-:S02]  /*0b80*/  MOV R11, 0xffffffff ;  /* 0xffffffff000b7802 */ /* 0x000fc40000000f00 */
[----:B------:R-:W-:Y:S02]  /*0b90*/  MOV R2, 0xbb0 ;  /* 0x00000bb000027802 */ /* 0x000fe40000000f00 */
[----:B------:R-:W-:Y:S05]  /*0ba0*/  CALL.REL.NOINC `($__internal_40_$__cuda_sm70_shflsync_bfly_p) ;  /* 0x000002e000007944 */ /* 0x000fea0003c00000 */
[----:B01----:R-:W-:Y:S01]  /*0bb0*/  FADD.FTZ R10, R10, R6 ;  /* 0x000000060a0a7221 */ /* 0x003fe20000010000 */
[----:B------:R-:W-:Y:S01]  /*0bc0*/  HFMA2.MMA R6, -RZ, RZ, 0, 1.847743988037109375e-06 ;  /* 0x0000001fff067435 */ /* 0x000fe200000001ff */
[----:B------:R-:W-:Y:S01]  /*0bd0*/  IMAD.MOV.U32 R9, RZ, RZ, 0x8 ;  /* 0x00000008ff097424 */ /* 0x000fe200078e00ff */
[----:B------:R-:W-:Y:S01]  /*0be0*/  MOV R2, 0xc10 ;  /* 0x00000c1000027802 */ /* 0x000fe20000000f00 */
[----:B------:R-:W-:-:S03]  /*0bf0*/  IMAD.MOV.U32 R11, RZ, RZ, -0x1 ;  /* 0xffffffffff0b7424 */ /* 0x000fc600078e00ff */
[----:B------:R-:W-:Y:S05]  /*0c00*/  CALL.REL.NOINC `($__internal_40_$__cuda_sm70_shflsync_bfly_p) ;  /* 0x0000028000007944 */ /* 0x000fea0003c00000 */
[----:B-1----:R-:W-:Y:S01]  /*0c10*/  FADD.FTZ R4, R10, R6 ;  /* 0x000000060a047221 */ /* 0x002fe20000010000 */
[----:B0-----:R-:W-:Y:S01]  /*0c20*/  MOV R9, 0x10 ;  /* 0x0000001000097802 */ /* 0x001fe20000000f00 */
[----:B------:R-:W-:Y:S01]  /*0c30*/  IMAD.MOV.U32 R6, RZ, RZ, 0x1f ;  /* 0x0000001fff067424 */ /* 0x000fe200078e00ff */
[----:B------:R-:W-:Y:S01]  /*0c40*/  MOV R11, 0xffffffff ;  /* 0xffffffff000b7802 */ /* 0x000fe20000000f00 */
[----:B------:R-:W-:Y:S01]  /*0c50*/  IMAD.MOV.U32 R10, RZ, RZ, R4 ;  /* 0x000000ffff0a7224 */ /* 0x000fe200078e0004 */
[----:B------:R-:W-:Y:S02]  /*0c60*/  MOV R2, 0xc80 ;  /* 0x00000c8000027802 */ /* 0x000fe40000000f00 */
[----:B------:R-:W-:Y:S05]  /*0c70*/  CALL.REL.NOINC `($__internal_40_$__cuda_sm70_shflsync_bfly_p) ;  /* 0x0000021000007944 */ /* 0x000fea0003c00000 */
[----:B0-----:R-:W-:Y:S01]  /*0c80*/  HFMA2.MMA R9, -RZ, RZ, 0, 5.9604644775390625e-08 ;  /* 0x00000001ff097435 */ /* 0x001fe200000001ff */
[----:B-1----:R-:W-:Y:S01]  /*0c90*/  MOV R7, R6 ;  /* 0x0000000600077202 */ /* 0x002fe20000000f00 */
[----:B------:R-:W-:Y:S01]  /*0ca0*/  IMAD.MOV.U32 R10, RZ, RZ, R5 ;  /* 0x000000ffff0a7224 */ /* 0x000fe200078e0005 */
[----:B------:R-:W-:Y:S01]  /*0cb0*/  MOV R6, 0x1f ;  /* 0x0000001f00067802 */ /* 0x000fe20000000f00 */
[----:B------:R-:W-:Y:S01]  /*0cc0*/  IMAD.MOV.U32 R11, RZ, RZ, -0x1 ;  /* 0xffffffffff0b7424 */ /* 0x000fe200078e00ff */
[----:B------:R-:W-:-:S02]  /*0cd0*/  MOV R2, 0xcf0 ;  /* 0x00000cf000027802 */ /* 0x000fc40000000f00 */
[----:B------:R-:W-:Y:S05]  /*0ce0*/  CALL.REL.NOINC `($__internal_40_$__cuda_sm70_shflsync_bfly_p) ;  /* 0x000001a000007944 */ /* 0x000fea0003c00000 */
[----:B0-----:R-:W-:Y:S01]  /*0cf0*/  HFMA2.MMA R9, -RZ, RZ, 0, 1.1920928955078125e-07 ;  /* 0x00000002ff097435 */ /* 0x001fe200000001ff */
[----:B-1----:R-:W-:Y:S01]  /*0d00*/  FADD.FTZ R10, R5, R6 ;  /* 0x00000006050a7221 */ /* 0x002fe20000010000 */
[----:B------:R-:W-:Y:S01]  /*0d10*/  MOV R6, 0x1f ;  /* 0x0000001f00067802 */ /* 0x000fe20000000f00 */
[----:B------:R-:W-:Y:S01]  /*0d20*/  IMAD.MOV.U32 R11, RZ, RZ, -0x1 ;  /* 0xffffffffff0b7424 */ /* 0x000fe200078e00ff */
[----:B------:R-:W-:-:S02]  /*0d30*/  MOV R2, 0xd50 ;  /* 0x00000d5000027802 */ /* 0x000fc40000000f00 */
[----:B------:R-:W-:Y:S05]  /*0d40*/  CALL.REL.NOINC `($__internal_40_$__cuda_sm70_shflsync_bfly_p) ;  /* 0x0000014000007944 */ /* 0x000fea0003c00000 */
[----:B0-----:R-:W-:Y:S01]  /*0d50*/  HFMA2.MMA R9, -RZ, RZ, 0, 2.384185791015625e-07 ;  /* 0x00000004ff097435 */ /* 0x001fe200000001ff */
[----:B-1----:R-:W-:Y:S01]  /*0d60*/  FADD.FTZ R10, R10, R6 ;  /* 0x000000060a0a7221 */ /* 0x002fe20000010000 */
[----:B------:R-:W-:Y:S01]  /*0d70*/  MOV R6, 0x1f ;  /* 0x0000001f00067802 */ /* 0x000fe20000000f00 */
[----:B------:R-:W-:Y:S01]  /*0d80*/  IMAD.MOV.U32 R11, RZ, RZ, -0x1 ;  /* 0xffffffffff0b7424 */ /* 0x000fe200078e00ff */
[----:B------:R-:W-:-:S02]  /*0d90*/  MOV R2, 0xdb0 ;  /* 0x00000db000027802 */ /* 0x000fc40000000f00 */
[----:B------:R-:W-:Y:S05]  /*0da0*/  CALL.REL.NOINC `($__internal_40_$__cuda_sm70_shflsync_bfly_p) ;  /* 0x000000e000007944 */ /* 0x000fea0003c00000 */
[----:B0-----:R-:W-:Y:S01]  /*0db0*/  HFMA2.MMA R9, -RZ, RZ, 0, 4.76837158203125e-07 ;  /* 0x00000008ff097435 */ /* 0x001fe200000001ff */
[----:B-1----:R-:W-:Y:S01]  /*0dc0*/  FADD.FTZ R10, R10, R6 ;  /* 0x000000060a0a7221 */ /* 0x002fe20000010000 */
[----:B------:R-:W-:Y:S01]  /*0dd0*/  MOV R6, 0x1f ;  /* 0x0000001f00067802 */ /* 0x000fe20000000f00 */
[----:B------:R-:W-:Y:S01]  /*0de0*/  IMAD.MOV.U32 R11, RZ, RZ, -0x1 ;  /* 0xffffffffff0b7424 */ /* 0x000fe200078e00ff */
[----:B------:R-:W-:-:S02]  /*0df0*/  MOV R2, 0xe10 ;  /* 0x00000e1000027802 */ /* 0x000fc40000000f00 */
[----:B------:R-:W-:Y:S05]  /*0e00*/  CALL.REL.NOINC `($__internal_40_$__cuda_sm70_shflsync_bfly_p) ;  /* 0x0000008000007944 */ /* 0x000fea0003c00000 */
[----:B0-----:R-:W-:Y:S01]  /*0e10*/  HFMA2.MMA R9, -RZ, RZ, 0, 9.5367431640625e-07 ;  /* 0x00000010ff097435 */ /* 0x001fe200000001ff */
[----:B-1----:R-:W-:Y:S01]  /*0e20*/  FADD.FTZ R10, R10, R6 ;  /* 0x000000060a0a7221 */ /* 0x002fe20000010000 */
[----:B------:R-:W-:Y:S01]  /*0e30*/  MOV R6, 0x1f ;  /* 0x0000001f00067802 */ /* 0x000fe20000000f00 */
[----:B------:R-:W-:Y:S01]  /*0e40*/  IMAD.MOV.U32 R11, RZ, RZ, -0x1 ;  /* 0xffffffffff0b7424 */ /* 0x000fe200078e00ff */
[----:B------:R-:W-:-:S02]  /*0e50*/  MOV R2, 0xe70 ;  /* 0x00000e7000027802 */ /* 0x000fc40000000f00 */
[----:B------:R-:W-:Y:S05]  /*0e60*/  CALL.REL.NOINC `($__internal_40_$__cuda_sm70_shflsync_bfly_p) ;  /* 0x0000002000007944 */ /* 0x000fea0003c00000 */
[----:B-1----:R-:W-:Y:S01]  /*0e70*/  MOV R5, R6 ;  /* 0x0000000600057202 */ /* 0x002fe20000000f00 */
[----:B0-----:R-:W-:Y:S05]  /*0e80*/  BRA `(.L_x_566) ;  /* 0xfffffa5000007947 */ /* 0x001fea000383ffff */
        .weak           $__internal_40_$__cuda_sm70_shflsync_bfly_p
        .type           $__internal_40_$__cuda_sm70_shflsync_bfly_p,@function
        .size           $__internal_40_$__cuda_sm70_shflsync_bfly_p,(.L_x_3447 - $__internal_40_$__cuda_sm70_shflsync_bfly_p)
$__internal_40_$__cuda_sm70_shflsync_bfly_p:
[----:B------:R-:W-:Y:S01]  /*0e90*/  HFMA2.MMA R3, -RZ, RZ, 0, 0 ;  /* 0x00000000ff037435 */ /* 0x000fe200000001ff */
[----:B------:R-:W-:Y:S04]  /*0ea0*/  WARPSYNC R11 ;  /* 0x0000000b00007348 */ /* 0x000fe80003800000 */
[----:B------:R0:W1:Y:S01]  /*0eb0*/  SHFL.BFLY PT, R6, R10, R9, R6 ;  /* 0x0c0000090a067389 */ /* 0x00006200000e0006 */
[----:B------:R-:W-:Y:S05]  /*0ec0*/  RET.REL.NODEC R2 `(_ZN10layer_norm22ln_bwd_finalize_kernelINS_22Kernel_traits_finalizeILj30720E13__nv_bfloat16fS2_fjLj1024ELj4ENS_18Kernel_traits_baseILj30720ES2_fS2_fjLj1024EEEEEEEvNS_9BwdParamsE) ;  /* 0xfffff13002007950 */ /* 0x000fea0003c3ffff */
.L_x_567:
        /* <DEDUP_REMOVED lines=11> */
.L_x_3447:


//--------------------- .text._ZN10layer_norm13ln_bwd_kernelINS_13Kernel_traitsI13__nv_bfloat16fS2_fjLj30720ELj4ELj1ELj8ELj8ENS_18Kernel_traits_baseILj30720ES2_fS2_fjLj256EEEEEEEvNS_9BwdParamsE --------------------------
	.section	.text._ZN10layer_norm13ln_bwd_kernelINS_13Kernel_traitsI13__nv_bfloat16fS2_fjLj30720ELj4ELj1ELj8ELj8ENS_18Kernel_traits_baseILj30720ES2_fS2_fjLj256EEEEEEEvNS_9BwdParamsE,"ax",@progbits
	.sectioninfo	@"SHI_REGISTERS=226"
	.align	128
        .global         _ZN10layer_norm13ln_bwd_kernelINS_13Kernel_traitsI13__nv_bfloat16fS2_fjLj30720ELj4ELj1ELj8ELj8ENS_18Kernel_traits_baseILj30720ES2_fS2_fjLj256EEEEEEEvNS_9BwdParamsE
        .type           _ZN10layer_norm13ln_bwd_kernelINS_13Kernel_traitsI13__nv_bfloat16fS2_fjLj30720ELj4ELj1ELj8ELj8ENS_18Kernel_traits_baseILj30720ES2_fS2_fjLj256EEEEEEEvNS_9BwdParamsE,@function
        .size           _ZN10layer_norm13ln_bwd_kernelINS_13Kernel_traitsI13__nv_bfloat16fS2_fjLj30720ELj4ELj1ELj8ELj8ENS_18Kernel_traits_baseILj30720ES2_fS2_fjLj256EEEEEEEvNS_9BwdParamsE,(.L_x_3448 - _ZN10layer_norm13ln_bwd_kernelINS_13Kernel_traitsI13__nv_bfloat16fS2_fjLj30720ELj4ELj1ELj8ELj8ENS_18Kernel_traits_baseILj30720ES2_fS2_fjLj256EEEEEEEvNS_9BwdParamsE)
        .other          _ZN10layer_norm13ln_bwd_kernelINS_13Kernel_traitsI13__nv_bfloat16fS2_fjLj30720ELj4ELj1ELj8ELj8ENS_18Kernel_traits_baseILj30720ES2_fS2_fjLj256EEEEEEEvNS_9BwdParamsE,@"STO_CUDA_ENTRY STV_DEFAULT"
_ZN10layer_norm13ln_bwd_kernelINS_13Kernel_traitsI13__nv_bfloat16fS2_fjLj30720ELj4ELj1ELj8ELj8ENS_18Kernel_traits_baseILj30720ES2_fS2_fjLj256EEEEEEEvNS_9BwdParamsE:
.text._ZN10layer_norm13ln_bwd_kernelINS_13Kernel_traitsI13__nv_bfloat16fS2_fjLj30720ELj4ELj1ELj8ELj8ENS_18Kernel_traits_baseILj30720ES2_fS2_fjLj256EEEEEEEvNS_9BwdParamsE:
[----:B------:R-:W-:Y:S02]  /*0000*/  MOV R1, c[0x0][0x28] ;  /* 0x00000a0000017a02 */ /* 0x000fe40000000f00 */
[----:B------:R-:W0:Y:S01]  /*0010*/  S2R R156, SR_CTAID.X ;  /* 0x00000000009c7919 */ /* 0x000e220000002500 */
[----:B------:R-:W-:Y:S01]  /*0020*/  ISETP.NE.U32.AND P0, PT, RZ, c[0x0][0x178], PT ;  /* 0x00005e00ff007a0c */ /* 0x000fe20003f05070 */
[----:B------:R-:W-:Y:S01]  /*0030*/  HFMA2.MMA R53, -RZ, RZ, 0, 2.384185791015625e-07 ;  /* 0x00000004ff357435 */ /* 0x000fe200000001ff */
        /* <DEDUP_REMOVED lines=9> */
[C---:B------:R-:W-:Y:S02]  /*00d0*/  @P0 IADD3 R6, R158.reuse, 0xc00, RZ ;  /* 0x00000c009e060810 */ /* 0x040fe40007ffe0ff */
[----:B------:R-:W-:Y:S01]  /*00e0*/  @P0 IADD3 R4, R158, 0x800, RZ ;  /* 0x000008009e040810 */ /* 0x000fe20007ffe0ff */
[-C--:B------:R-:W-:Y:S01]  /*00f0*/  @P0 IMAD.WIDE.U32 R2, R2, R53.reuse, c[0x0][0x198] ;  /* 0x0000660002020625 */ /* 0x080fe200078e0035 */
[C---:B------:R-:W-:Y:S02]  /*0100*/  @P0 IADD3 R8, R158.reuse, 0x1000, RZ ;  /* 0x000010009e080810 */ /* 0x040fe40007ffe0ff */
[----:B------:R-:W-:Y:S01]  /*0110*/  @P0 IADD3 R10, R158, 0x1400, RZ ;  /* 0x000014009e0a0810 */ /* 0x000fe20007ffe0ff */
[-C--:B------:R-:W-:Y:S01]  /*0120*/  @P0 IMAD.WIDE.U32 R6, R6, R53.reuse, c[0x0][0x198] ;  /* 0x0000660006060625 */ /* 0x080fe200078e0035 */
[C---:B------:R-:W-:Y:S01]  /*0130*/  @P0 IADD3 R0, R158.reuse, 0x1c00, RZ ;  /* 0x00001c009e000810 */ /* 0x040fe20007ffe0ff */
[----:B------:R0:W5:Y:S01]  /*0140*/  @P0 LDG.E R151, [R2.64] ;  /* 0x0000000602970981 */ /* 0x000162000c1e1900 */
[----:B------:R-:W-:Y:S01]  /*0150*/  @P0 IADD3 R15, R158, 0x2400, RZ ;  /* 0x000024009e0f0810 */ /* 0x000fe20007ffe0ff */
[-C--:B------:R-:W-:Y:S01]  /*0160*/  @P0 IMAD.WIDE.U32 R4, R4, R53.reuse, c[0x0][0x198] ;  /* 0x0000660004040625 */ /* 0x080fe200078e0035 */
[C---:B------:R-:W-:Y:S01]  /*0170*/  @P0 IADD3 R12, R158.reuse, 0x1800, RZ ;  /* 0x000018009e0c0810 */ /* 0x040fe20007ffe0ff */
[----:B------:R1:W5:Y:S01]  /*0180*/  @P0 LDG.E R131, [R6.64] ;  /* 0x0000000606830981 */ /* 0x000362000c1e1900 */
[----:B------:R-:W-:Y:S01]  /*0190*/  @P0 IADD3 R14, R158, 0x2000, RZ ;  /* 0x000020009e0e0810 */ /* 0x000fe20007ffe0ff */
[-C--:B------:R-:W-:Y:S01]  /*01a0*/  @P0 IMAD.WIDE.U32 R8, R8, R53.reuse, c[0x0][0x198] ;  /* 0x0000660008080625 */ /* 0x080fe200078e0035 */
[----:B------:R-:W-:Y:S01]  /*01b0*/  @P0 IADD3 R16, R158, 0x2800, RZ ;  /* 0x000028009e100810 */ /* 0x000fe20007ffe0ff */
[----:B------:R2:W5:Y:S02]  /*01c0*/  @P0 LDG.E R149, [R4.64] ;  /* 0x0000000604950981 */ /* 0x000564000c1e1900 */
[-C--:B------:R-:W-:Y:S01]  /*01d0*/  @P0 IMAD.WIDE.U32 R10, R10, R53.reuse, c[0x0][0x198] ;  /* 0x000066000a0a0625 */ /* 0x080fe200078e0035 */
[----:B------:R-:W-:Y:S01]  /*01e0*/  SHF.R.U32.HI R156, RZ, 0x2, R156 ;  /* 0x00000002ff9c7819 */ /* 0x000fe2000001169c */
[----:B------:R3:W5:Y:S02]  /*01f0*/  @P0 LDG.E R129, [R8.64] ;  /* 0x0000000608810981 */ /* 0x000764000c1e1900 */
[-C--:B0-----:R-:W-:Y:S01]  /*0200*/  @P0 IMAD.WIDE.U32 R2, R0, R53.reuse, c[0x0][0x198] ;  /* 0x0000660000020625 */ /* 0x081fe200078e0035 */
[C---:B------:R-:W-:Y:S01]  /*0210*/  @P0 IADD3 R0, R158.reuse, 0x3000, RZ ;  /* 0x000030009e000810 */ /* 0x040fe20007ffe0ff */
[----:B------:R0:W5:Y:S02]  /*0220*/  @P0 LDG.E R127, [R10.64] ;  /* 0x000000060a7f0981 */ /* 0x000164000c1e1900 */
[-C--:B-1----:R-:W-:Y:S01]  /*0230*/  @P0 IMAD.WIDE.U32 R6, R15, R53.reuse, c[0x0][0x198] ;  /* 0x000066000f060625 */ /* 0x082fe200078e0035 */
[----:B------:R-:W-:Y:S01]  /*0240*/  @P0 IADD3 R15, R158, 0x3400, RZ ;  /* 0x000034009e0f0810 */ /* 0x000fe20007ffe0ff */
[----:B------:R1:W5:Y:S02]  /*0250*/  @P0 LDG.E R123, [R2.64] ;  /* 0x00000006027b0981 */ /* 0x000364000c1e1900 */
[----:B------:R-:W-:-:S04]  /*0260*/  @P0 IMAD.WIDE.U32 R12, R12, R53, c[0x0][0x198] ;  /* 0x000066000c0c0625 */ /* 0x000fc800078e0035 */
[-C--:B--2---:R-:W-:Y:S01]  /*0270*/  @P0 IMAD.WIDE.U32 R4, R14, R53.reuse, c[0x0][0x198] ;  /* 0x000066000e040625 */ /* 0x084fe200078e0035 */
[----:B0-----:R-:W-:Y:S01]  /*0280*/  @P0 IADD3 R10, R158, 0x2c00, RZ ;  /* 0x00002c009e0a0810 */ /* 0x001fe20007ffe0ff */
[----:B------:R0:W5:Y:S02]  /*0290*/  @P0 LDG.E R125, [R12.64] ;  /* 0x000000060c7d0981 */ /* 0x000164000c1e1900 */
[-C--:B---3--:R-:W-:Y:S01]  /*02a0*/  @P0 IMAD.WIDE.U32 R8, R16, R53.reuse, c[0x0][0x198] ;  /* 0x0000660010080625 */ /* 0x088fe200078e0035 */
[C---:B------:R-:W-:Y:S01]  /*02b0*/  @P0 IADD3 R16, R158.reuse, 0x3800, RZ ;  /* 0x000038009e100810 */ /* 0x040fe20007ffe0ff */
[----:B------:R2:W5:Y:S01]  /*02c0*/  @P0 LDG.E R121, [R4.64] ;  /* 0x0000000604790981 */ /* 0x000562000c1e1900 */
[C---:B------:R-:W-:Y:S01]  /*02d0*/  @P0 LEA R14, P1, R158.reuse, c[0x0][0x198], 0x2 ;  /* 0x000066009e0e0a11 */ /* 0x040fe200078210ff */
[-C--:B-1----:R-:W-:Y:S01]  /*02e0*/  @P0 IMAD.WIDE.U32 R2, R15, R53.reuse, c[0x0][0x198] ;  /* 0x000066000f020625 */ /* 0x082fe200078e0035 */
[----:B------:R-:W-:Y:S01]  /*02f0*/  LEA.HI R173, R161, R156, RZ, 0x18 ;  /* 0x0000009ca1ad7211 */ /* 0x000fe200078fc0ff */
[----:B------:R1:W5:Y:S01]  /*0300*/  @P0 LDG.E R119, [R6.64] ;  /* 0x0000000606770981 */ /* 0x000362000c1e1900 */
[----:B------:R-:W-:Y:S01]  /*0310*/  @P0 LEA.HI.X R15, R158, c[0x0][0x19c], RZ, 0x2, P1 ;  /* 0x000067009e0f0a11 */ /* 0x000fe200008f14ff */
[----:B------:R-:W-:Y:S01]  /*0320*/  @P0 IMAD.WIDE.U32 R10, R10, R53, c[0x0][0x198] ;  /* 0x000066000a0a0625 */ /* 0x000fe200078e0035 */
[----:B------:R-:W-:Y:S01]  /*0330*/  MOV R155, R173 ;  /* 0x000000ad009b7202 */ /* 0x000fe20000000f00 */
[----:B------:R1:W5:Y:S02]  /*0340*/  @P0 LDG.E R117, [R8.64] ;  /* 0x0000000608750981 */ /* 0x000364000c1e1900 */
[----:B0-----:R-:W-:-:S02]  /*0350*/  @P0 IMAD.WIDE.U32 R12, R0, R53, c[0x0][0x198] ;  /* 0x00006600000c0625 */ /* 0x001fc400078e0035 */
[----:B------:R1:W5:Y:S02]  /*0360*/  @P0 LDG.E R115, [R10.64] ;  /* 0x000000060a730981 */ /* 0x000364000c1e1900 */
[----:B--2---:R-:W-:Y:S02]  /*0370*/  @P0 IMAD.WIDE.U32 R4, R16, R53, c[0x0][0x198] ;  /* 0x0000660010040625 */ /* 0x004fe400078e0035 */
[----:B------:R1:W5:Y:S04]  /*0380*/  @P0 LDG.E R50, [R12.64] ;  /* 0x000000060c320981 */ /* 0x000368000c1e1900 */
[----:B------:R1:W5:Y:S04]  /*0390*/  @P0 LDG.E R51, [R2.64] ;  /* 0x0000000602330981 */ /* 0x000368000c1e1900 */
[----:B------:R1:W5:Y:S04]  /*03a0*/  @P0 LDG.E R52, [R4.64] ;  /* 0x0000000604340981 */ /* 0x000368000c1e1900 */
[----:B------:R1:W5:Y:S01]  /*03b0*/  @P0 LDG.E R153, [R14.64] ;  /* 0x000000060e990981 */ /* 0x000362000c1e1900 */
        /* <DEDUP_REMOVED lines=32> */
[----:B-1----:R-:W-:-:S05]  /*05c0*/  IMAD.WIDE.U32 R2, R158, R53, c[0x0][0x190] ;  /* 0x000064009e027625 */ /* 0x002fca00078e0035 */
[----:B------:R-:W2:Y:S04]  /*05d0*/  LDG.E R29, [R2.64] ;  /* 0x00000006021d7981 */ /* 0x000ea8000c1e1900 */
[----:B------:R-:W3:Y:S04]  /*05e0*/  LDG.E R27, [R2.64+0x1000] ;  /* 0x00100006021b7981 */ /* 0x000ee8000c1e1900 */
[----:B------:R-:W4:Y:S04]  /*05f0*/  LDG.E R25, [R2.64+0x2000] ;  /* 0x0020000602197981 */ /* 0x000f28000c1e1900 */
        /* <DEDUP_REMOVED lines=11> */
[----:B------:R0:W4:Y:S01]  /*06b0*/  LDG.E R60, [R2.64+0xe000] ;  /* 0x00e00006023c7981 */ /* 0x000122000c1e1900 */
[----:B-----5:R-:W-:Y:S01]  /*06c0*/  PRMT R154, RZ, 0x5410, R153 ;  /* 0x00005410ff9a7816 */ /* 0x020fe20000000099 */
        /* <DEDUP_REMOVED lines=59> */
[----:B------:R-:W-:-:S02]  /*0a80*/  MOV R31, 0x1 ;  /* 0x00000001001f7802 */ /* 0x000fc40000000f00 */
[----:B------:R-:W-:Y:S02]  /*0a90*/  MOV R108, RZ ;  /* 0x000000ff006c7202 */ /* 0x000fe40000000f00 */
[--C-:B--2---:R-:W-:Y:S02]  /*0aa0*/  PRMT R30, RZ, 0x5410, R29.reuse ;  /* 0x00005410ff1e7816 */ /* 0x104fe4000000001d */
[----:B------:R-:W-:Y:S02]  /*0ab0*/  PRMT R29, RZ, 0x7610, R29 ;  /* 0x00007610ff1d7816 */ /* 0x000fe4000000001d */
[--C-:B---3--:R-:W-:Y:S02]  /*0ac0*/  PRMT R28, RZ, 0x5410, R27.reuse ;  /* 0x00005410ff1c7816 */ /* 0x108fe4000000001b */
[----:B------:R-:W-:Y:S02]  /*0ad0*/  PRMT R27, RZ, 0x7610, R27 ;  /* 0x00007610ff1b7816 */ /* 0x000fe4000000001b */
[----:B----4-:R-:W-:-:S02]  /*0ae0*/  PRMT R26, RZ, 0x5410, R25 ;  /* 0x00005410ff1a7816 */ /* 0x010fc40000000019 */
[----:B------:R-:W-:Y:S02]  /*0af0*/  PRMT R25, RZ, 0x7610, R25 ;  /* 0x00007610ff197816 */ /* 0x000fe40000000019 */
[--C-:B------:R-:W-:Y:S02]  /*0b00*/  PRMT R24, RZ, 0x5410, R23.reuse ;  /* 0x00005410ff187816 */ /* 0x100fe40000000017 */
[----:B------:R-:W-:Y:S02]  /*0b10*/  PRMT R23, RZ, 0x7610, R23 ;  /* 0x00007610ff177816 */ /* 0x000fe40000000017 */
[--C-:B------:R-:W-:Y:S02]  /*0b20*/  PRMT R22, RZ, 0x5410, R21.reuse ;  /* 0x00005410ff167816 */ /* 0x100fe40000000015 */
[----:B------:R-:W-:Y:S02]  /*0b30*/  PRMT R21, RZ, 0x7610, R21 ;  /* 0x00007610ff157816 */ /* 0x000fe40000000015 */
[----:B------:R-:W-:-:S02]  /*0b40*/  PRMT R20, RZ, 0x5410, R19 ;  /* 0x00005410ff147816 */ /* 0x000fc40000000013 */
        /* <DEDUP_REMOVED lines=16> */
[----:B0-----:R-:W-:Y:S02]  /*0c50*/  PRMT R3, RZ, 0x7610, R0 ;  /* 0x00007610ff037816 */ /* 0x001fe40000000000 */
[----:B------:R-:W-:-:S02]  /*0c60*/  PRMT R2, RZ, 0x5410, R60 ;  /* 0x00005410ff027816 */ /* 0x000fc4000000003c */
[----:B------:R-:W-:Y:S02]  /*0c70*/  PRMT R0, RZ, 0x7610, R60 ;  /* 0x00007610ff007816 */ /* 0x000fe4000000003c */
.L_x_576:
[----:B------:R-:W-:Y:S01]  /*0c80*/  ISETP.NE.U32.AND P0, PT, RZ, c[0x0][0x178], PT ;  /* 0x00005e00ff007a0c */ /* 0x000fe20003f05070 */
[----:B------:R-:W-:Y:S01]  /*0c90*/  IMAD R137, R155, 0x3c00, R158 ;  /* 0x00003c009b897824 */ /* 0x000fe200078e029e */
[----:B------:R-:W-:Y:S02]  /*0ca0*/  HFMA2.MMA R177, -RZ, RZ, 0, 2.384185791015625e-07 ;  /* 0x00000004ffb17435 */ /* 0x000fe400000001ff */
[----:B------:R-:W-:Y:S02]  /*0cb0*/  ISETP.NE.AND.EX P0, PT, RZ, c[0x0][0x17c], PT, P0 ;  /* 0x00005f00ff007a0c */ /* 0x000fe40003f05300 */
[C---:B------:R-:W-:Y:S02]  /*0cc0*/  IADD3 R135, R137.reuse, 0x400, RZ ;  /* 0x0000040089877810 */ /* 0x040fe40007ffe0ff */
[----:B------:R-:W-:-:S09]  /*0cd0*/  IADD3 R134, R137, 0x800, RZ ;  /* 0x0000080089867810 */ /* 0x000fd20007ffe0ff */
[----:B------:R-:W-:Y:S01]  /*0ce0*/  @P0 MOV R71, 0x8 ;  /* 0x0000000800470802 */ /* 0x000fe20000000f00 */
[----:B------:R-:W-:Y:S01]  /*0cf0*/  @!P0 IMAD.WIDE R68, R155, R177, c[0x0][0x180] ;  /* 0x000060009b448625 */ /* 0x000fe200078e02b1 */
[C---:B------:R-:W-:Y:S02]  /*0d00*/  @P0 LEA R60, P1, R137.reuse, c[0x0][0x178], 0x3 ;  /* 0x00005e00893c0a11 */ /* 0x040fe400078218ff */
[----:B------:R-:W-:Y:S01]  /*0d10*/  @!P0 LEA R60, P2, R137, c[0x0][0x170], 0x3 ;  /* 0x00005c00893c8a11 */ /* 0x000fe200078418ff */
[----:B------:R-:W-:Y:S01]  /*0d20*/  @P0 IMAD.WIDE.U32 R62, R135, R71, c[0x0][0x178] ;  /* 0x00005e00873e0625 */ /* 0x000fe200078e0047 */
[----:B------:R-:W-:Y:S02]  /*0d30*/  @!P0 MOV R71, 0x8 ;  /* 0x0000000800478802 */ /* 0x000fe40000000f00 */
[----:B------:R-:W-:Y:S02]  /*0d40*/  IADD3 R141, R137, 0xc00, RZ ;  /* 0x00000c00898d7810 */ /* 0x000fe40007ffe0ff */
[----:B------:R-:W-:Y:S01]  /*0d50*/  @P0 MOV R143, RZ ;  /* 0x000000ff008f0202 */ /* 0x000fe20000000f00 */
[----:B------:R-:W-:Y:S01]  /*0d60*/  @!P0 IMAD.WIDE.U32 R62, R135, R71, c[0x0][0x170] ;  /* 0x00005c00873e8625 */ /* 0x000fe200078e0047 */
[----:B------:R-:W-:-:S02]  /*0d70*/  @P0 LEA.HI.X R61, R137, c[0x0][0x17c], RZ, 0x3, P1 ;  /* 0x00005f00893d0a11 */ /* 0x000fc400008f1cff */
[----:B------:R-:W-:Y:S01]  /*0d80*/  @!P0 LEA.HI.X R61, R137, c[0x0][0x174], RZ, 0x3, P2 ;  /* 0x00005d00893d8a11 */ /* 0x000fe200010f1cff */
[----:B------:R-:W-:Y:S01]  /*0d90*/  @P0 IMAD.WIDE.U32 R66, R134, R71, c[0x0][0x178] ;  /* 0x00005e0086420625 */ /* 0x000fe200078e0047 */
[----:B------:R-:W-:Y:S01]  /*0da0*/  IADD3 R139, R137, 0x1000, RZ ;  /* 0x00001000898b7810 */ /* 0x000fe20007ffe0ff */
[----:B------:R0:W2:Y:S02]  /*0db0*/  LDG.E R147, [R62.64] ;  /* 0x000000063e937981 */ /* 0x0000a4000c1e1900 */
[----:B------:R-:W-:Y:S02]  /*0dc0*/  @!P0 IMAD.WIDE.U32 R66, R134, R71, c[0x0][0x170] ;  /* 0x00005c0086428625 */ /* 0x000fe400078e0047 */
[----:B------:R1:W3:Y:S02]  /*0dd0*/  @!P0 LDG.E R143, [R68.64] ;  /* 0x00000006448f8981 */ /* 0x0002e4000c1e1900 */
[----:B------:R-:W-:Y:S02]  /*0de0*/  IMAD.WIDE R166, R155, R177, c[0x0][0x188] ;  /* 0x000062009ba67625 */ /* 0x000fe400078e02b1 */
[----:B------:R4:W5:Y:S02]  /*0df0*/  LDG.E R174, [R66.64+0x4] ;  /* 0x0000040642ae7981 */ /* 0x000964000c1e1900 */
[----:B------:R-:W-:Y:S01]  /*0e00*/  @P0 IMAD.WIDE.U32 R64, R141, R71, c[0x0][0x178] ;  /* 0x00005e008d400625 */ /* 0x000fe200078e0047 */
[----:B------:R-:W-:Y:S01]  /*0e10*/  IADD3 R136, R137, 0x1400, RZ ;  /* 0x0000140089887810 */ /* 0x000fe20007ffe0ff */
[----:B------:R0:W5:Y:S02]  /*0e20*/  LDG.E R145, [R60.64] ;  /* 0x000000063c917981 */ /* 0x000164000c1e1900 */
[----:B------:R-:W-:-:S02]  /*0e30*/  @!P0 IMAD.WIDE.U32 R64, R141, R71, c[0x0][0x170] ;  /* 0x00005c008d408625 */ /* 0x000fc400078e0047 */
[----:B------:R0:W5:Y:S01]  /*0e40*/  LDG.E R170, [R60.64+0x4] ;  /* 0x000004063caa7981 */ /* 0x000162000c1e1900 */
[----:B------:R-:W-:-:S03]  /*0e50*/  IADD3 R138, R137, 0x1800, RZ ;  /* 0x00001800898a7810 */ /* 0x000fc60007ffe0ff */
[----:B------:R1:W5:Y:S04]  /*0e60*/  LDG.E R166, [R166.64] ;  /* 0x00000006a6a67981 */ /* 0x000368000c1e1900 */
[----:B------:R1:W5:Y:S01]  /*0e70*/  LDG.E R172, [R64.64+0x4] ;  /* 0x0000040640ac7981 */ /* 0x000362000c1e1900 */
[----:B0-----:R-:W-:-:S03]  /*0e80*/  @P0 IMAD.WIDE.U32 R60, R139, R71, c[0x0][0x178] ;  /* 0x00005e008b3c0625 */ /* 0x001fc600078e0047 */
[----:B------:R0:W5:Y:S01]  /*0e90*/  LDG.E R168, [R62.64+0x4] ;  /* 0x000004063ea87981 */ /* 0x000162000c1e1900 */
[----:B------:R-:W-:-:S03]  /*0ea0*/  @!P0 IMAD.WIDE.U32 R60, R139, R71, c[0x0][0x170] ;  /* 0x00005c008b3c8625 */ /* 0x000fc600078e0047 */
[----:B------:R4:W5:Y:S01]  /*0eb0*/  LDG.E R169, [R66.64] ;  /* 0x0000000642a97981 */ /* 0x000962000c1e1900 */
[----:B------:R-:W-:-:S03]  /*0ec0*/  IADD3 R140, R137, 0x1c00, RZ ;  /* 0x00001c00898c7810 */ /* 0x000fc60007ffe0ff */
[----:B------:R1:W5:Y:S01]  /*0ed0*/  LDG.E R171, [R64.64] ;  /* 0x0000000640ab7981 */ /* 0x000362000c1e1900 */
[----:B0-----:R-:W-:-:S03]  /*0ee0*/  @P0 IMAD.WIDE.U32 R62, R136, R71, c[0x0][0x178] ;  /* 0x00005e00883e0625 */ /* 0x001fc600078e0047 */
[----:B------:R0:W5:Y:S01]  /*0ef0*/  LDG.E R196, [R60.64+0x4] ;  /* 0x000004063cc47981 */ /* 0x000162000c1e1900 */
[----:B------:R-:W-:Y:S01]  /*0f00*/  @!P0 IMAD.WIDE.U32 R62, R136, R71, c[0x0][0x170] ;  /* 0x00005c00883e8625 */ /* 0x000fe200078e0047 */
[----:B------:R-:W-:Y:S02]  /*0f10*/  IADD3 R142, R137, 0x2000, RZ ;  /* 0x00002000898e7810 */ /* 0x000fe40007ffe0ff */
[----:B------:R0:W5:Y:S01]  /*0f20*/  LDG.E R173, [R60.64] ;  /* 0x000000063cad7981 */ /* 0x000162000c1e1900 */
[----:B----4-:R-:W-:-:S03]  /*0f30*/  @P0 IMAD.WIDE.U32 R66, R138, R71, c[0x0][0x178] ;  /* 0x00005e008a420625 */ /* 0x010fc600078e0047 */
[----:B------:R4:W5:Y:S01]  /*0f40*/  LDG.E R175, [R62.64] ;  /* 0x000000063eaf7981 */ /* 0x000962000c1e1900 */
[----:B------:R-:W-:-:S03]  /*0f50*/  @!P0 IMAD.WIDE.U32 R66, R138, R71, c[0x0][0x170] ;  /* 0x00005c008a428625 */ /* 0x000fc600078e0047 */
[----:B------:R4:W5:Y:S01]  /*0f60*/  LDG.E R176, [R62.64+0x4] ;  /* 0x000004063eb07981 */ /* 0x000962000c1e1900 */
[----:B-1----:R-:W-:-:S03]  /*0f70*/  @P0 IMAD.WIDE.U32 R64, R140, R71, c[0x0][0x178] ;  /* 0x00005e008c400625 */ /* 0x002fc600078e0047 */
[----:B------:R1:W5:Y:S01]  /*0f80*/  LDG.E R178, [R66.64+0x4] ;  /* 0x0000040642b27981 */ /* 0x000362000c1e1900 */
[----:B------:R-:W-:Y:S01]  /*0f90*/  @!P0 IMAD.WIDE.U32 R64, R140, R71, c[0x0][0x170] ;  /* 0x00005c008c408625 */ /* 0x000fe200078e0047 */
[----:B------:R-:W-:Y:S02]  /*0fa0*/  IADD3 R144, R137, 0x2400, RZ ;  /* 0x0000240089907810 */ /* 0x000fe40007ffe0ff */
[----:B------:R1:W5:Y:S01]  /*0fb0*/  LDG.E R179, [R66.64] ;  /* 0x0000000642b37981 */ /* 0x000362000c1e1900 */
[----:B0-----:R-:W-:-:S03]  /*0fc0*/  @P0 IMAD.WIDE.U32 R60, R142, R71, c[0x0][0x178] ;  /* 0x00005e008e3c0625 */ /* 0x001fc600078e0047 */
[----:B------:R0:W5:Y:S01]  /*0fd0*/  LDG.E R181, [R64.64] ;  /* 0x0000000640b57981 */ /* 0x000162000c1e1900 */
[----:B------:R-:W-:-:S03]  /*0fe0*/  @!P0 IMAD.WIDE.U32 R60, R142, R71, c[0x0][0x170] ;  /* 0x00005c008e3c8625 */ /* 0x000fc600078e0047 */
[----:B------:R0:W5:Y:S01]  /*0ff0*/  LDG.E R180, [R64.64+0x4] ;  /* 0x0000040640b47981 */ /* 0x000162000c1e1900 */
[----:B------:R-:W-:Y:S01]  /*1000*/  IADD3 R164, R137, 0x2c00, RZ ;  /* 0x00002c0089a47810 */ /* 0x000fe20007ffe0ff */
[----:B----4-:R-:W-:Y:S02]  /*1010*/  @P0 IMAD.WIDE.U32 R62, R144, R71, c[0x0][0x178] ;  /* 0x00005e00903e0625 */ /* 0x010fe400078e0047 */
[----:B------:R4:W5:Y:S01]  /*1020*/  LDG.E R182, [R60.64+0x4] ;  /* 0x000004063cb67981 */ /* 0x000962000c1e1900 */
[----:B------:R-:W-:Y:S01]  /*1030*/  IADD3 R165, R137, 0x2800, RZ ;  /* 0x0000280089a57810 */ /* 0x000fe20007ffe0ff */
[----:B------:R-:W-:Y:S02]  /*1040*/  @!P0 IMAD.WIDE.U32 R62, R144, R71, c[0x0][0x170] ;  /* 0x00005c00903e8625 */ /* 0x000fe400078e0047 */
[----:B------:R4:W5:Y:S02]  /*1050*/  LDG.E R183, [R60.64] ;  /* 0x000000063cb77981 */ /* 0x000964000c1e1900 */
[----:B-1----:R-:W-:-:S02]  /*1060*/  @P0 IMAD.WIDE.U32 R66, R164, R71, c[0x0][0x178] ;  /* 0x00005e00a4420625 */ /* 0x002fc400078e0047 */
[----:B------:R1:W5:Y:S02]  /*1070*/  LDG.E R185, [R62.64] ;  /* 0x000000063eb97981 */ /* 0x000364000c1e1900 */
[----:B------:R-:W-:Y:S02]  /*1080*/  @P0 IMAD.WIDE.U32 R68, R165, R71, c[0x0][0x178] ;  /* 0x00005e00a5440625 */ /* 0x000fe400078e0047 */
[----:B------:R1:W5:Y:S02]  /*1090*/  LDG.E R184, [R62.64+0x4] ;  /* 0x000004063eb87981 */ /* 0x000364000c1e1900 */
[----:B------:R-:W-:Y:S01]  /*10a0*/  @!P0 IMAD.WIDE.U32 R66, R164, R71, c[0x0][0x170] ;  /* 0x00005c00a4428625 */ /* 0x000fe200078e0047 */
[----:B------:R-:W-:-:S03]  /*10b0*/  IADD3 R163, R137, 0x3000, RZ ;  /* 0x0000300089a37810 */ /* 0x000fc60007ffe0ff */
[----:B------:R-:W-:Y:S01]  /*10c0*/  @!P0 IMAD.WIDE.U32 R68, R165, R71, c[0x0][0x170] ;  /* 0x00005c00a5448625 */ /* 0x000fe200078e0047 */
[----:B------:R0:W5:Y:S01]  /*10d0*/  LDG.E R188, [R66.64+0x4] ;  /* 0x0000040642bc7981 */ /* 0x000162000c1e1900 */
[----:B------:R-:W-:-:S03]  /*10e0*/  IADD3 R162, R137, 0x3400, RZ ;  /* 0x0000340089a27810 */ /* 0x000fc60007ffe0ff */
[----:B------:R0:W5:Y:S01]  /*10f0*/  LDG.E R186, [R68.64+0x4] ;  /* 0x0000040644ba7981 */ /* 0x000162000c1e1900 */
[----:B----4-:R-:W-:Y:S01]  /*1100*/  @P0 IMAD.WIDE.U32 R60, R163, R71, c[0x0][0x178] ;  /* 0x00005e00a33c0625 */ /* 0x010fe200078e0047 */
[----:B------:R-:W-:Y:S02]  /*1110*/  IADD3 R160, R137, 0x3800, RZ ;  /* 0x0000380089a07810 */ /* 0x000fe40007ffe0ff */
[----:B------:R4:W5:Y:S01]  /*1120*/  LDG.E R187, [R68.64] ;  /* 0x0000000644bb7981 */ /* 0x000962000c1e1900 */
[----:B------:R-:W-:-:S03]  /*1130*/  @!P0 IMAD.WIDE.U32 R60, R163, R71, c[0x0][0x170] ;  /* 0x00005c00a33c8625 */ /* 0x000fc600078e0047 */
[----:B------:R4:W5:Y:S01]  /*1140*/  LDG.E R189, [R66.64] ;  /* 0x0000000642bd7981 */ /* 0x000962000c1e1900 */
[----:B-1----:R-:W-:-:S03]  /*1150*/  @P0 IMAD.WIDE.U32 R62, R162, R71, c[0x0][0x178] ;  /* 0x00005e00a23e0625 */ /* 0x002fc600078e0047 */
[----:B------:R1:W5:Y:S01]  /*1160*/  LDG.E R190, [R60.64+0x4] ;  /* 0x000004063cbe7981 */ /* 0x000362000c1e1900 */
[----:B0-----:R-:W-:-:S03]  /*1170*/  @P0 IMAD.WIDE.U32 R64, R160, R71, c[0x0][0x178] ;  /* 0x00005e00a0400625 */ /* 0x001fc600078e0047 */
[----:B------:R1:W5:Y:S01]  /*1180*/  LDG.E R191, [R60.64] ;  /* 0x000000063cbf7981 */ /* 0x000362000c1e1900 */
[----:B------:R-:W-:-:S04]  /*1190*/  @!P0 IMAD.WIDE.U32 R62, R162, R71, c[0x0][0x170] ;  /* 0x00005c00a23e8625 */ /* 0x000fc800078e0047 */
[----:B------:R-:W-:Y:S01]  /*11a0*/  @!P0 IMAD.WIDE.U32 R64, R160, R71, c[0x0][0x170] ;  /* 0x00005c00a0408625 */ /* 0x000fe200078e0047 */
[----:B------:R0:W5:Y:S04]  /*11b0*/  LDG.E R194, [R62.64+0x4] ;  /* 0x000004063ec27981 */ /* 0x000168000c1e1900 */
[----:B------:R0:W5:Y:S01]  /*11c0*/  LDG.E R192, [R64.64+0x4] ;  /* 0x0000040640c07981 */ /* 0x000162000c1e1900 */
[----:B------:R-:W-:-:S03]  /*11d0*/  IMAD.WIDE.U32 R132, R137, R177, c[0x0][0x1b8] ;  /* 0x00006e0089847625 */ /* 0x000fc600078e00b1 */
[----:B------:R0:W5:Y:S04]  /*11e0*/  LDG.E R193, [R62.64] ;  /* 0x000000063ec17981 */ /* 0x000168000c1e1900 */
[----:B------:R0:W5:Y:S01]  /*11f0*/  LDG.E R198, [R64.64] ;  /* 0x0000000640c67981 */ /* 0x000162000c1e1900 */
[----:B----4-:R-:W-:-:S03]  /*1200*/  IMAD.WIDE.U32 R66, R135, R177, c[0x0][0x1b8] ;  /* 0x00006e0087427625 */ /* 0x010fc600078e00b1 */
[----:B------:R4:W5:Y:S01]  /*1210*/  LDG.E R197, [R132.64] ;  /* 0x0000000684c57981 */ /* 0x000962000c1e1900 */
[----:B------:R-:W-:-:S03]  /*1220*/  IMAD.WIDE.U32 R70, R134, R177, c[0x0][0x1b8] ;  /* 0x00006e0086467625 */ /* 0x000fc600078e00b1 */
[----:B------:R1:W5:Y:S01]  /*1230*/  LDG.E R195, [R66.64] ;  /* 0x0000000642c37981 */ /* 0x000362000c1e1900 */
[----:B0-----:R-:W-:-:S03]  /*1240*/  IMAD.WIDE.U32 R64, R138, R177, c[0x0][0x1b8] ;  /* 0x00006e008a407625 */ /* 0x001fc600078e00b1 */
[----:B------:R0:W5:Y:S04]  /*1250*/  LDG.E R199, [R70.64] ;  /* 0x0000000646c77981 */ /* 0x000168000c1e1900 */
[----:B------:R0:W5:Y:S02]  /*1260*/  LDG.E R203, [R64.64] ;  /* 0x0000000640cb7981 */ /* 0x000164000c1e1900 */
[----:B0-----:R-:W-:-:S06]  /*1270*/  IMAD.WIDE.U32 R64, R160, R177, c[0x0][0x1b8] ;  /* 0x00006e00a0407625 */ /* 0x001fcc00078e00b1 */
[----:B------:R0:W5:Y:S01]  /*1280*/  LDG.E R64, [R64.64] ;  /* 0x0000000640407981 */ /* 0x000162000c1e1900 */
[----:B------:R-:W-:-:S05]  /*1290*/  IMAD.WIDE.U32 R74, R141, R177, c[0x0][0x1b8] ;  /* 0x00006e008d4a7625 */ /* 0x000fca00078e00b1 */
[----:B------:R0:W5:Y:S01]  /*12a0*/  LDG.E R200, [R74.64] ;  /* 0x000000064ac87981 */ /* 0x000162000c1e1900 */
[----:B------:R-:W-:-:S04]  /*12b0*/  IMAD.WIDE.U32 R72, R139, R177, c[0x0][0x1b8] ;  /* 0x00006e008b487625 */ /* 0x000fc800078e00b1 */
[-C--:B------:R-:W-:Y:S01]  /*12c0*/  IMAD.WIDE.U32 R62, R140, R177.reuse, c[0x0][0x1b8] ;  /* 0x00006e008c3e7625 */ /* 0x080fe200078e00b1 */
[----:B------:R0:W5:Y:S03]  /*12d0*/  LDG.E R201, [R72.64] ;  /* 0x0000000648c97981 */ /* 0x000166000c1e1900 */
[-C--:B------:R-:W-:Y:S02]  /*12e0*/  IMAD.WIDE.U32 R68, R136, R177.reuse, c[0x0][0x1b8] ;  /* 0x00006e0088447625 */ /* 0x080fe400078e00b1 */
[----:B------:R0:W5:Y:S02]  /*12f0*/  LDG.E R62, [R62.64] ;  /* 0x000000063e3e7981 */ /* 0x000164000c1e1900 */
[-C--:B-1----:R-:W-:Y:S02]  /*1300*/  IMAD.WIDE.U32 R60, R142, R177.reuse, c[0x0][0x1b8] ;  /* 0x00006e008e3c7625 */ /* 0x082fe400078e00b1 */
[----:B------:R1:W5:Y:S04]  /*1310*/  LDG.E R202, [R68.64] ;  /* 0x0000000644ca7981 */ /* 0x000368000c1e1900 */
[----:B------:R1:W5:Y:S01]  /*1320*/  LDG.E R60, [R60.64] ;  /* 0x000000063c3c7981 */ /* 0x000362000c1e1900 */
[----:B------:R-:W-:-:S04]  /*1330*/  IMAD.WIDE.U32 R66, R144, R177, c[0x0][0x1b8] ;  /* 0x00006e0090427625 */ /* 0x000fc800078e00b1 */
[-C--:B------:R-:W-:Y:S02]  /*1340*/  IMAD.WIDE.U32 R70, R165, R177.reuse, c[0x0][0x1b8] ;  /* 0x00006e00a5467625 */ /* 0x080fe400078e00b1 */
[----:B------:R1:W5:Y:S02]  /*1350*/  LDG.E R66, [R66.64] ;  /* 0x0000000642427981 */ /* 0x000364000c1e1900 */
[-C--:B0-----:R-:W-:Y:S02]  /*1360*/  IMAD.WIDE.U32 R74, R164, R177.reuse, c[0x0][0x1b8] ;  /* 0x00006e00a44a7625 */ /* 0x081fe400078e00b1 */
[----:B------:R0:W5:Y:S02]  /*1370*/  LDG.E R70, [R70.64] ;  /* 0x0000000646467981 */ /* 0x000164000c1e1900 */
[-C--:B------:R-:W-:Y:S02]  /*1380*/  IMAD.WIDE.U32 R72, R163, R177.reuse, c[0x0][0x1b8] ;  /* 0x00006e00a3487625 */ /* 0x080fe400078e00b1 */
[----:B------:R5:W5:Y:S02]  /*1390*/  LDG.E R74, [R74.64] ;  /* 0x000000064a4a7981 */ /* 0x000b64000c1e1900 */
[----:B-1----:R-:W-:-:S02]  /*13a0*/  IMAD.WIDE.U32 R68, R162, R177, c[0x0][0x1b8] ;  /* 0x00006e00a2447625 */ /* 0x002fc400078e00b1 */
[----:B------:R1:W5:Y:S04]  /*13b0*/  LDG.E R72, [R72.64] ;  /* 0x0000000648487981 */ /* 0x000368000c1e1900 */
[----:B------:R0:W5:Y:S01]  /*13c0*/  LDG.E R68, [R68.64] ;  /* 0x0000000644447981 */ /* 0x000162000c1e1900 */
        /* <DEDUP_REMOVED lines=11> */
[----:B--2---:R-:W-:-:S02]  /*1480*/  @P0 FADD.FTZ R146, -R152, R147 ;  /* 0x0000009398920221 */ /* 0x004fc40000010100 */
[----:B---3--:R-:W-:Y:S02]  /*1490*/  @!P0 FADD.FTZ R147, R147, -R143 ;  /* 0x8000008f93938221 */ /* 0x008fe40000010000 */
[----:B0-----:R-:W-:Y:S02]  /*14a0*/  @P0 FMUL.FTZ R146, R146, R167 ;  /* 0x000000a792920220 */ /* 0x001fe40000410000 */
[----:B-----5:R-:W-:Y:S01]  /*14b0*/  @P0 FADD.FTZ R75, -R149, R174 ;  /* 0x000000ae954b0221 */ /* 0x020fe20000010100 */
[----:B------:R-:W0:Y:S01]  /*14c0*/  @P0 MUFU.RCP R206, R27 ;  /* 0x0000001b00ce0308 */ /* 0x000e220000001000 */
[----:B----4-:R-:W-:Y:S02]  /*14d0*/  @P0 FADD.FTZ R132, -R154, R145 ;  /* 0x000000919a840221 */ /* 0x010fe40000010100 */
[----:B------:R-:W-:Y:S02]  /*14e0*/  @P0 FADD.FTZ R71, -R153, R170 ;  /* 0x000000aa99470221 */ /* 0x000fe40000010100 */
[----:B------:R-:W-:-:S02]  /*14f0*/  @!P0 FADD.FTZ R65, R145, -R143 ;  /* 0x8000008f91418221 */ /* 0x000fc40000010000 */
[----:B------:R-:W-:Y:S02]  /*1500*/  @!P0 FMUL.FTZ R146, R166, R147 ;  /* 0x00000093a6928220 */ /* 0x000fe40000410000 */
[----:B------:R-:W-:Y:S02]  /*1510*/  @P0 FMUL.FTZ R147, R75, R208 ;  /* 0x000000d04b930220 */ /* 0x000fe40000410000 */
[----:B------:R-:W-:Y:S02]  /*1520*/  @P0 FADD.FTZ R167, -R131, R172 ;  /* 0x000000ac83a70221 */ /* 0x000fe40000010100 */
[----:B------:R-:W-:Y:S02]  /*1530*/  @P0 FMUL.FTZ R145, R71, R204 ;  /* 0x000000cc47910220 */ /* 0x000fe40000410000 */
[----:B------:R-:W-:Y:S02]  /*1540*/  @!P0 FADD.FTZ R75, R172, -R143 ;  /* 0x8000008fac4b8221 */ /* 0x000fe40000010000 */
[----:B------:R-:W-:-:S02]  /*1550*/  @!P0 FADD.FTZ R71, R170, -R143 ;  /* 0x8000008faa478221 */ /* 0x000fc40000010000 */
[----:B------:R-:W-:Y:S01]  /*1560*/  @P0 FADD.FTZ R170, -R150, R169 ;  /* 0x000000a996aa0221 */ /* 0x000fe20000010100 */
[----:B------:R-:W2:Y:S01]  /*1570*/  @P0 MUFU.RCP R67, R16 ;  /* 0x0000001000430308 */ /* 0x000ea20000001000 */
[----:B------:R-:W-:Y:S02]  /*1580*/  @P0 FADD.FTZ R133, -R151, R168 ;  /* 0x000000a897850221 */ /* 0x000fe40000010100 */
[----:B-1----:R-:W-:Y:S02]  /*1590*/  @!P0 FADD.FTZ R73, R168, -R143 ;  /* 0x8000008fa8498221 */ /* 0x002fe40000010000 */
[----:B------:R-:W-:Y:S02]  /*15a0*/  @P0 FMUL.FTZ R167, R167, R210 ;  /* 0x000000d2a7a70220 */ /* 0x000fe40000410000 */
[----:B------:R-:W-:Y:S02]  /*15b0*/  @!P0 FADD.FTZ R169, R169, -R143 ;  /* 0x8000008fa9a98221 */ /* 0x000fe40000010000 */
[----:B------:R-:W-:-:S02]  /*15c0*/  @P0 FADD.FTZ R168, -R148, R171 ;  /* 0x000000ab94a80221 */ /* 0x000fc40000010100 */
[----:B------:R-:W-:Y:S02]  /*15d0*/  @P0 FADD.FTZ R172, -R129, R196 ;  /* 0x000000c481ac0221 */ /* 0x000fe40000010100 */
[----:B------:R-:W-:Y:S02]  /*15e0*/  @!P0 FMUL.FTZ R167, R166, R75 ;  /* 0x0000004ba6a78220 */ /* 0x000fe40000410000 */
[----:B------:R-:W-:Y:S02]  /*15f0*/  @!P0 FADD.FTZ R171, R171, -R143 ;  /* 0x8000008fabab8221 */ /* 0x000fe40000010000 */
[----:B------:R-:W-:Y:S02]  /*1600*/  @!P0 FADD.FTZ R75, R196, -R143 ;  /* 0x8000008fc44b8221 */ /* 0x000fe40000010000 */
[----:B------:R-:W-:Y:S01]  /*1610*/  @P0 FMUL.FTZ R170, R170, R205 ;  /* 0x000000cdaaaa0220 */ /* 0x000fe20000410000 */
[----:B------:R-:W1:Y:S01]  /*1620*/  @P0 MUFU.RCP R69, R18 ;  /* 0x0000001200450308 */ /* 0x000e620000001000 */
[----:B------:R-:W-:-:S02]  /*1630*/  @!P0 FMUL.FTZ R170, R166, R169 ;  /* 0x000000a9a6aa8220 */ /* 0x000fc40000410000 */
[----:B------:R-:W-:Y:S02]  /*1640*/  @P0 FMUL.FTZ R168, R168, R207 ;  /* 0x000000cfa8a80220 */ /* 0x000fe40000410000 */
[----:B------:R-:W-:Y:S02]  /*1650*/  @P0 FMUL.FTZ R169, R172, R211 ;  /* 0x000000d3aca90220 */ /* 0x000fe40000410000 */
[----:B------:R-:W-:Y:S02]  /*1660*/  @P0 FMUL.FTZ R132, R132, R63 ;  /* 0x0000003f84840220 */ /* 0x000fe40000410000 */
[----:B------:R-:W-:Y:S01]  /*1670*/  @!P0 FMUL.FTZ R168, R166, R171 ;  /* 0x000000aba6a88220 */ /* 0x000fe20000410000 */
[----:B------:R-:W3:Y:S01]  /*1680*/  @P0 MUFU.RCP R63, R13 ;  /* 0x0000000d003f0308 */ /* 0x000ee20000001000 */
[----:B------:R-:W-:Y:S02]  /*1690*/  @P0 FADD.FTZ R172, -R128, R175 ;  /* 0x000000af80ac0221 */ /* 0x000fe40000010100 */
[----:B------:R-:W-:-:S02]  /*16a0*/  @!P0 FMUL.FTZ R169, R166, R75 ;  /* 0x0000004ba6a98220 */ /* 0x000fc40000410000 */
[----:B------:R-:W-:Y:S02]  /*16b0*/  @P0 FADD.FTZ R171, -R127, R176 ;  /* 0x000000b07fab0221 */ /* 0x000fe40000010100 */
[----:B------:R-:W-:Y:S02]  /*16c0*/  @!P0 FADD.FTZ R75, R176, -R143 ;  /* 0x8000008fb04b8221 */ /* 0x000fe40000010000 */
[----:B------:R-:W-:Y:S02]  /*16d0*/  @!P0 FADD.FTZ R175, R175, -R143 ;  /* 0x8000008fafaf8221 */ /* 0x000fe40000010000 */
[----:B------:R-:W-:Y:S02]  /*16e0*/  @P0 FADD.FTZ R176, -R125, R178 ;  /* 0x000000b27db00221 */ /* 0x000fe40000010100 */
[----:B------:R-:W-:Y:S01]  /*16f0*/  @P0 FMUL.FTZ R172, R172, R213 ;  /* 0x000000d5acac0220 */ /* 0x000fe20000410000 */
[----:B------:R-:W4:Y:S01]  /*1700*/  @P0 MUFU.RCP R177, R15 ;  /* 0x0000000f00b10308 */ /* 0x000f220000001000 */
[----:B------:R-:W-:-:S02]  /*1710*/  @!P0 FMUL.FTZ R172, R166, R175 ;  /* 0x000000afa6ac8220 */ /* 0x000fc40000410000 */
[----:B------:R-:W-:Y:S02]  /*1720*/  @P0 FMUL.FTZ R175, R176, R215 ;  /* 0x000000d7b0af0220 */ /* 0x000fe40000410000 */
[----:B------:R-:W-:Y:S02]  /*1730*/  @P0 FADD.FTZ R176, -R124, R181 ;  /* 0x000000b57cb00221 */ /* 0x000fe40000010100 */
[----:B------:R-:W-:Y:S01]  /*1740*/  @!P0 FMUL.FTZ R132, R166, R65 ;  /* 0x00000041a6848220 */ /* 0x000fe20000410000 */
[----:B------:R-:W5:Y:S01]  /*1750*/  @P0 MUFU.RCP R61, R14 ;  /* 0x0000000e003d0308 */ /* 0x000f620000001000 */
[----:B------:R-:W-:Y:S02]  /*1760*/  @P0 FMUL.FTZ R171, R171, R212 ;  /* 0x000000d4abab0220 */ /* 0x000fe40000410000 */
[----:B0-----:R-:W-:Y:S02]  /*1770*/  @P0 FMUL.FTZ R133, R133, R206 ;  /* 0x000000ce85850220 */ /* 0x001fe40000410000 */
[----:B------:R-:W-:-:S02]  /*1780*/  @!P0 FMUL.FTZ R171, R166, R75 ;  /* 0x0000004ba6ab8220 */ /* 0x000fc40000410000 */
[----:B------:R-:W-:Y:S01]  /*1790*/  @!P0 FMUL.FTZ R133, R166, R73 ;  /* 0x00000049a6858220 */ /* 0x000fe20000410000 */
[----:B------:R-:W0:Y:S01]  /*17a0*/  @P0 MUFU.RCP R65, R12 ;  /* 0x0000000c00410308 */ /* 0x000e220000001000 */
[----:B------:R-:W-:Y:S02]  /*17b0*/  @!P0 FADD.FTZ R75, R178, -R143 ;  /* 0x8000008fb24b8221 */ /* 0x000fe40000010000 */
[----:B------:R-:W-:Y:S02]  /*17c0*/  @P0 FADD.FTZ R178, -R126, R179 ;  /* 0x000000b37eb20221 */ /* 0x000fe40000010100 */
[----:B--2---:R-:W-:Y:S02]  /*17d0*/  @P0 FMUL.FTZ R176, R176, R67 ;  /* 0x00000043b0b00220 */ /* 0x004fe40000410000 */
[----:B------:R-:W-:Y:S01]  /*17e0*/  @P0 FADD.FTZ R196, -R123, R180 ;  /* 0x000000b47bc40221 */ /* 0x000fe20000010100 */
[----:B------:R-:W2:Y:S01]  /*17f0*/  @P0 MUFU.RCP R73, R11 ;  /* 0x0000000b00490308 */ /* 0x000ea20000001000 */
[----:B------:R-:W-:-:S02]  /*1800*/  @!P0 FADD.FTZ R179, R179, -R143 ;  /* 0x8000008fb3b38221 */ /* 0x000fc40000010000 */
[----:B------:R-:W-:Y:S02]  /*1810*/  @!P0 FADD.FTZ R67, R180, -R143 ;  /* 0x8000008fb4438221 */ /* 0x000fe40000010000 */
[----:B------:R-:W-:Y:S02]  /*1820*/  @P0 FADD.FTZ R180, -R121, R182 ;  /* 0x000000b679b40221 */ /* 0x000fe40000010100 */
[----:B-1----:R-:W-:Y:S01]  /*1830*/  @P0 FMUL.FTZ R178, R178, R69 ;  /* 0x00000045b2b20220 */ /* 0x002fe20000410000 */
[----:B------:R-:W1:Y:S01]  /*1840*/  @P0 MUFU.RCP R206, R7 ;  /* 0x0000000700ce0308 */ /* 0x000e620000001000 */
[C---:B------:R-:W-:Y:S02]  /*1850*/  @!P0 FMUL.FTZ R178, R166.reuse, R179 ;  /* 0x000000b3a6b28220 */ /* 0x040fe40000410000 */
[----:B------:R-:W-:Y:S02]  /*1860*/  @!P0 FMUL.FTZ R145, R166, R71 ;  /* 0x00000047a6918220 */ /* 0x000fe40000410000 */
[----:B---3--:R-:W-:-:S03]  /*1870*/  @P0 FMUL.FTZ R179, R180, R63 ;  /* 0x0000003fb4b30220 */ /* 0x008fc60000410000 */
[----:B------:R-:W3:Y:S01]  /*1880*/  @P0 MUFU.RCP R204, R9 ;  /* 0x0000000900cc0308 */ /* 0x000ee20000001000 */
[----:B------:R-:W-:Y:S02]  /*1890*/  @!P0 FADD.FTZ R71, R174, -R143 ;  /* 0x8000008fae478221 */ /* 0x000fe40000010000 */
[----:B------:R-:W-:Y:S02]  /*18a0*/  @!P0 FADD.FTZ R63, R182, -R143 ;  /* 0x8000008fb63f8221 */ /* 0x000fe40000010000 */
[----:B------:R-:W-:Y:S02]  /*18b0*/  @P0 FADD.FTZ R182, -R122, R183 ;  /* 0x000000b77ab60221 */ /* 0x000fe40000010100 */
[----:B------:R-:W-:Y:S02]  /*18c0*/  @P0 FADD.FTZ R180, -R120, R185 ;  /* 0x000000b978b40221 */ /* 0x000fe40000010100 */
[----:B----4-:R-:W-:Y:S02]  /*18d0*/  @P0 FMUL.FTZ R177, R196, R177 ;  /* 0x000000b1c4b10220 */ /* 0x010fe40000410000 */
[----:B------:R-:W-:-:S02]  /*18e0*/  @!P0 FADD.FTZ R181, R181, -R143 ;  /* 0x8000008fb5b58221 */ /* 0x000fc40000010000 */
[----:B------:R-:W-:Y:S02]  /*18f0*/  @!P0 FADD.FTZ R185, R185, -R143 ;  /* 0x8000008fb9b98221 */ /* 0x000fe40000010000 */
[----:B------:R-:W-:Y:S02]  /*1900*/  @!P0 FMUL.FTZ R147, R166, R71 ;  /* 0x00000047a6938220 */ /* 0x000fe40000410000 */
[----:B------:R-:W-:Y:S01]  /*1910*/  @P0 FADD.FTZ R196, -R119, R184 ;  /* 0x000000b877c40221 */ /* 0x000fe20000010100 */
[----:B------:R-:W4:Y:S01]  /*1920*/  @P0 MUFU.RCP R71, R10 ;  /* 0x0000000a00470308 */ /* 0x000f220000001000 */
[----:B-----5:R-:W-:Y:S02]  /*1930*/  @P0 FMUL.FTZ R182, R182, R61 ;  /* 0x0000003db6b60220 */ /* 0x020fe40000410000 */
[----:B------:R-:W-:Y:S02]  /*1940*/  @!P0 FADD.FTZ R61, R184, -R143 ;  /* 0x8000008fb83d8221 */ /* 0x000fe40000010000 */
[----:B0-----:R-:W-:-:S02]  /*1950*/  @P0 FMUL.FTZ R180, R180, R65 ;  /* 0x00000041b4b40220 */ /* 0x001fc40000410000 */
[C---:B------:R-:W-:Y:S01]  /*1960*/  @!P0 FMUL.FTZ R176, R166.reuse, R181 ;  /* 0x000000b5a6b08220 */ /* 0x040fe20000410000 */
[----:B------:R-:W0:Y:S01]  /*1970*/  @P0 MUFU.RCP R205, R8 ;  /* 0x0000000800cd0308 */ /* 0x000e220000001000 */
[C---:B------:R-:W-:Y:S02]  /*1980*/  @!P0 FMUL.FTZ R180, R166.reuse, R185 ;  /* 0x000000b9a6b48220 */ /* 0x040fe40000410000 */
[----:B------:R-:W-:Y:S02]  /*1990*/  @!P0 FMUL.FTZ R179, R166, R63 ;  /* 0x0000003fa6b38220 */ /* 0x000fe40000410000 */
[----:B--2---:R-:W-:Y:S02]  /*19a0*/  @P0 FMUL.FTZ R181, R196, R73 ;  /* 0x00000049c4b50220 */ /* 0x004fe40000410000 */
[----:B------:R-:W-:Y:S01]  /*19b0*/  @!P0 FADD.FTZ R183, R183, -R143 ;  /* 0x8000008fb7b78221 */ /* 0x000fe20000010000 */
[----:B------:R-:W2:Y:S01]  /*19c0*/  @P0 MUFU.RCP R208, R5 ;  /* 0x0000000500d00308 */ /* 0x000ea20000001000 */
[----:B------:R-:W-:-:S02]  /*19d0*/  @P0 FADD.FTZ R185, -R115, R188 ;  /* 0x000000bc73b90221 */ /* 0x000fc40000010100 */
[----:B------:R-:W-:Y:S02]  /*19e0*/  @P0 FADD.FTZ R63, -R117, R186 ;  /* 0x000000ba753f0221 */ /* 0x000fe40000010100 */
[----:B------:R-:W-:Y:S02]  /*19f0*/  @!P0 FMUL.FTZ R181, R166, R61 ;  /* 0x0000003da6b58220 */ /* 0x000fe40000410000 */
[----:B------:R-:W-:Y:S01]  /*1a00*/  @!P0 FADD.FTZ R61, R186, -R143 ;  /* 0x8000008fba3d8221 */ /* 0x000fe20000010000 */
[----:B------:R-:W5:Y:S01]  /*1a10*/  @P0 MUFU.RCP R69, R6 ;  /* 0x0000000600450308 */ /* 0x000f620000001000 */
[----:B------:R-:W-:Y:S02]  /*1a20*/  @!P0 FMUL.FTZ R182, R166, R183 ;  /* 0x000000b7a6b68220 */ /* 0x000fe40000410000 */
[----:B-1----:R-:W-:Y:S02]  /*1a30*/  @P0 FMUL.FTZ R185, R185, R206 ;  /* 0x000000ceb9b90220 */ /* 0x002fe40000410000 */
[----:B---3--:R-:W-:-:S03]  /*1a40*/  @P0 FMUL.FTZ R183, R63, R204 ;  /* 0x000000cc3fb70220 */ /* 0x008fc60000410000 */
[----:B------:R-:W1:Y:S01]  /*1a50*/  @P0 MUFU.RCP R196, R3 ;  /* 0x0000000300c40308 */ /* 0x000e620000001000 */
[----:B------:R-:W-:Y:S02]  /*1a60*/  @!P0 FMUL.FTZ R183, R166, R61 ;  /* 0x0000003da6b78220 */ /* 0x000fe40000410000 */
[----:B------:R-:W-:-:S05]  /*1a70*/  @!P0 FADD.FTZ R61, R188, -R143 ;  /* 0x8000008fbc3d8221 */ /* 0x000fca0000010000 */
[----:B------:R-:W3:Y:S01]  /*1a80*/  @P0 MUFU.RCP R206, R0 ;  /* 0x0000000000ce0308 */ /* 0x000ee20000001000 */
[----:B------:R-:W-:Y:S02]  /*1a90*/  @P0 FADD.FTZ R186, -R118, R187 ;  /* 0x000000bb76ba0221 */ /* 0x000fe40000010100 */
[----:B------:R-:W-:Y:S02]  /*1aa0*/  @P0 FADD.FTZ R184, -R116, R189 ;  /* 0x000000bd74b80221 */ /* 0x000fe40000010100 */
[----:B------:R-:W-:Y:S02]  /*1ab0*/  @!P0 FADD.FTZ R187, R187, -R143 ;  /* 0x8000008fbbbb8221 */ /* 0x000fe40000010000 */
[----:B------:R-:W-:Y:S01]  /*1ac0*/  @!P0 FADD.FTZ R189, R189, -R143 ;  /* 0x8000008fbdbd8221 */ /* 0x000fe20000010000 */
[----:B------:R-:W1:Y:S01]  /*1ad0*/  @P0 MUFU.RCP R204, R2 ;  /* 0x0000000200cc0308 */ /* 0x000e620000001000 */
[----:B------:R-:W-:Y:S02]  /*1ae0*/  @P0 FADD.FTZ R63, -R113, R190 ;  /* 0x000000be713f0221 */ /* 0x000fe40000010100 */
[----:B------:R-:W-:-:S02]  /*1af0*/  @!P0 FMUL.FTZ R185, R166, R61 ;  /* 0x0000003da6b98220 */ /* 0x000fc40000410000 */
[----:B------:R-:W-:Y:S02]  /*1b00*/  @!P0 FADD.FTZ R61, R190, -R143 ;  /* 0x8000008fbe3d8221 */ /* 0x000fe40000010000 */
[----:B----4-:R-:W-:Y:S02]  /*1b10*/  @P0 FMUL.FTZ R186, R186, R71 ;  /* 0x00000047baba0220 */ /* 0x010fe40000410000 */
[----:B0-----:R-:W-:Y:S02]  /*1b20*/  @P0 FMUL.FTZ R184, R184, R205 ;  /* 0x000000cdb8b80220 */ /* 0x001fe40000410000 */
[C---:B------:R-:W-:Y:S02]  /*1b30*/  @!P0 FMUL.FTZ R186, R166.reuse, R187 ;  /* 0x000000bba6ba8220 */ /* 0x040fe40000410000 */
[----:B------:R-:W-:Y:S02]  /*1b40*/  @!P0 FMUL.FTZ R184, R166, R189 ;  /* 0x000000bda6b88220 */ /* 0x000fe40000410000 */
[----:B--2---:R-:W-:-:S02]  /*1b50*/  @P0 FMUL.FTZ R187, R63, R208 ;  /* 0x000000d03fbb0220 */ /* 0x004fc40000410000 */
[----:B------:R-:W-:Y:S02]  /*1b60*/  @P0 FADD.FTZ R188, -R114, R191 ;  /* 0x000000bf72bc0221 */ /* 0x000fe40000010100 */
[----:B------:R-:W-:Y:S02]  /*1b70*/  @P0 FADD.FTZ R189, -R111, R194 ;  /* 0x000000c26fbd0221 */ /* 0x000fe40000010100 */
[----:B------:R-:W-:Y:S02]  /*1b80*/  @!P0 FMUL.FTZ R187, R166, R61 ;  /* 0x0000003da6bb8220 */ /* 0x000fe40000410000 */
[----:B------:R-:W-:Y:S01]  /*1b90*/  @!P0 FADD.FTZ R191, R191, -R143 ;  /* 0x8000008fbfbf8221 */ /* 0x000fe20000010000 */
[----:B------:R-:W0:Y:S01]  /*1ba0*/  @P0 MUFU.RCP R65, R4 ;  /* 0x0000000400410308 */ /* 0x000e220000001000 */
[----:B------:R-:W-:Y:S02]  /*1bb0*/  @!P0 FADD.FTZ R61, R194, -R143 ;  /* 0x8000008fc23d8221 */ /* 0x000fe40000010000 */
[----:B------:R-:W-:-:S02]  /*1bc0*/  @P0 FADD.FTZ R63, -R109, R192 ;  /* 0x000000c06d3f0221 */ /* 0x000fc40000010100 */
[----:B-----5:R-:W-:Y:S02]  /*1bd0*/  @P0 FMUL.FTZ R188, R188, R69 ;  /* 0x00000045bcbc0220 */ /* 0x020fe40000410000 */
[----:B-1----:R-:W-:Y:S02]  /*1be0*/  @P0 FMUL.FTZ R189, R189, R196 ;  /* 0x000000c4bdbd0220 */ /* 0x002fe40000410000 */
[----:B------:R-:W-:Y:S02]  /*1bf0*/  @!P0 FMUL.FTZ R188, R166, R191 ;  /* 0x000000bfa6bc8220 */ /* 0x000fe40000410000 */
[----:B------:R-:W-:Y:S02]  /*1c00*/  @P0 FADD.FTZ R174, -R130, R173 ;  /* 0x000000ad82ae0221 */ /* 0x000fe40000010100 */
[----:B------:R-:W-:Y:S02]  /*1c10*/  @P0 FADD.FTZ R190, -R112, R193 ;  /* 0x000000c170be0221 */ /* 0x000fe40000010100 */
[----:B------:R-:W-:-:S02]  /*1c20*/  @!P0 FMUL.FTZ R189, R166, R61 ;  /* 0x0000003da6bd8220 */ /* 0x000fc40000410000 */
[----:B---3--:R-:W-:Y:S02]  /*1c30*/  @P0 FMUL.FTZ R191, R63, R206 ;  /* 0x000000ce3fbf0220 */ /* 0x008fe40000410000 */
[----:B------:R-:W-:Y:S02]  /*1c40*/  @!P0 FADD.FTZ R173, R173, -R143 ;  /* 0x8000008fadad8221 */ /* 0x000fe40000010000 */
[----:B------:R-:W-:Y:S02]  /*1c50*/  @P0 FADD.FTZ R61, -R110, R198 ;  /* 0x000000c66e3d0221 */ /* 0x000fe40000010100 */
[----:B------:R-:W-:Y:S02]  /*1c60*/  @!P0 FADD.FTZ R193, R193, -R143 ;  /* 0x8000008fc1c18221 */ /* 0x000fe40000010000 */
[----:B------:R-:W-:Y:S02]  /*1c70*/  @!P0 FADD.FTZ R63, R192, -R143 ;  /* 0x8000008fc03f8221 */ /* 0x000fe40000010000 */
[----:B------:R-:W-:-:S02]  /*1c80*/  @!P0 FADD.FTZ R143, R198, -R143 ;  /* 0x8000008fc68f8221 */ /* 0x000fc40000010000 */
[----:B------:R-:W-:Y:S02]  /*1c90*/  @P0 FMUL.FTZ R192, R61, R204 ;  /* 0x000000cc3dc00220 */ /* 0x000fe40000410000 */
[----:B------:R-:W-:Y:S01]  /*1ca0*/  @!P0 FMUL.FTZ R192, R166, R143 ;  /* 0x0000008fa6c08220 */ /* 0x000fe20000410000 */
[--C-:B------:R-:W-:Y:S02]  /*1cb0*/  PRMT R143, RZ, 0x5410, R197.reuse ;  /* 0x00005410ff8f7816 */ /* 0x100fe400000000c5 */
[----:B------:R-:W-:Y:S01]  /*1cc0*/  PRMT R194, RZ, 0x7610, R197 ;  /* 0x00007610ffc27816 */ /* 0x000fe200000000c5 */
[----:B0-----:R-:W-:Y:S02]  /*1cd0*/  @P0 FMUL.FTZ R190, R190, R65 ;  /* 0x00000041bebe0220 */ /* 0x001fe40000410000 */
[C---:B------:R-:W-:Y:S02]  /*1ce0*/  FADD.FTZ R79, R143.reuse, R79 ;  /* 0x0000004f8f4f7221 */ /* 0x040fe40000010000 */
[----:B------:R-:W-:-:S02]  /*1cf0*/  FFMA.FTZ R33, R143, R132, R33 ;  /* 0x000000848f217223 */ /* 0x000fc40000010021 */
[----:B------:R-:W-:Y:S02]  /*1d00*/  FMUL.FTZ R143, R30, R143 ;  /* 0x0000008f1e8f7220 */ /* 0x000fe40000410000 */
[----:B------:R-:W-:Y:S01]  /*1d10*/  @!P0 FMUL.FTZ R190, R166, R193 ;  /* 0x000000c1a6be8220 */ /* 0x000fe20000410000 */
[--C-:B------:R-:W-:Y:S01]  /*1d20*/  PRMT R193, RZ, 0x5410, R195.reuse ;  /* 0x00005410ffc17816 */ /* 0x100fe200000000c3 */
[C---:B------:R-:W-:Y:S01]  /*1d30*/  FADD.FTZ R78, R194.reuse, R78 ;  /* 0x0000004ec24e7221 */ /* 0x040fe20000010000 */
[----:B------:R-:W-:Y:S01]  /*1d40*/  PRMT R219, RZ, 0x5410, R64 ;  /* 0x00005410ffdb7816 */ /* 0x000fe20000000040 */
[----:B------:R-:W-:Y:S01]  /*1d50*/  FFMA.FTZ R32, R194, R145, R32 ;  /* 0x00000091c2207223 */ /* 0x000fe20000010020 */
[----:B------:R-:W-:Y:S01]  /*1d60*/  PRMT R61, RZ, 0x7610, R64 ;  /* 0x00007610ff3d7816 */ /* 0x000fe20000000040 */
[----:B------:R-:W-:Y:S01]  /*1d70*/  FMUL.FTZ R194, R29, R194 ;  /* 0x000000c21dc27220 */ /* 0x000fe20000410000 */
[----:B------:R-:W-:Y:S01]  /*1d80*/  PRMT R195, RZ, 0x7610, R195 ;  /* 0x00007610ffc37816 */ /* 0x000fe200000000c3 */
[----:B------:R-:W-:-:S02]  /*1d90*/  FADD.FTZ R71, RZ, R143 ;  /* 0x0000008fff477221 */ /* 0x000fc40000010000 */
[----:B------:R-:W-:Y:S01]  /*1da0*/  FFMA.FTZ R64, R143, R132, RZ ;  /* 0x000000848f407223 */ /* 0x000fe200000100ff */
[----:B------:R-:W-:Y:S01]  /*1db0*/  PRMT R65, RZ, 0x5410, R199 ;  /* 0x00005410ff417816 */ /* 0x000fe200000000c7 */
[C---:B------:R-:W-:Y:S02]  /*1dc0*/  FADD.FTZ R81, R193.reuse, R81 ;  /* 0x00000051c1517221 */ /* 0x040fe40000010000 */
[----:B------:R-:W-:Y:S02]  /*1dd0*/  FFMA.FTZ R35, R193, R146, R35 ;  /* 0x00000092c1237223 */ /* 0x000fe40000010023 */
[----:B------:R-:W-:Y:S02]  /*1de0*/  FMUL.FTZ R193, R28, R193 ;  /* 0x000000c11cc17220 */ /* 0x000fe40000410000 */
[----:B------:R-:W-:Y:S02]  /*1df0*/  FADD.FTZ R208, R71, R194 ;  /* 0x000000c247d07221 */ /* 0x000fe40000010000 */
[----:B------:R-:W-:Y:S01]  /*1e00*/  FFMA.FTZ R64, R194, R145, R64 ;  /* 0x00000091c2407223 */ /* 0x000fe20000010040 */
[----:B------:R-:W0:Y:S01]  /*1e10*/  @P0 MUFU.RCP R209, R22 ;  /* 0x0000001600d10308 */ /* 0x000e220000001000 */
        /* <DEDUP_REMOVED lines=8> */
[----:B------:R-:W-:Y:S01]  /*1ea0*/  PRMT R198, RZ, 0x7610, R199 ;  /* 0x00007610ffc67816 */ /* 0x000fe200000000c7 */
        /* <DEDUP_REMOVED lines=15> */
[----:B0-----:R-:W-:Y:S02]  /*1fa0*/  @P0 FMUL.FTZ R174, R174, R209 ;  /* 0x000000d1aeae0220 */ /* 0x001fe40000410000 */
[----:B------:R-:W-:Y:S02]  /*1fb0*/  @!P0 FMUL.FTZ R174, R166, R173 ;  /* 0x000000ada6ae8220 */ /* 0x000fe40000410000 */
[C---:B------:R-:W-:Y:S02]  /*1fc0*/  FADD.FTZ R84, R200.reuse, R84 ;  /* 0x00000054c8547221 */ /* 0x040fe40000010000 */
[----:B------:R-:W-:Y:S02]  /*1fd0*/  FFMA.FTZ R38, R200, R167, R38 ;  /* 0x000000a7c8267223 */ /* 0x000fe40000010026 */
[----:B------:R-:W-:-:S02]  /*1fe0*/  FMUL.FTZ R200, R23, R200 ;  /* 0x000000c817c87220 */ /* 0x000fc40000410000 */
[----:B------:R-:W-:Y:S02]  /*1ff0*/  FADD.FTZ R65, R208, R197 ;  /* 0x000000c5d0417221 */ /* 0x000fe40000010000 */
[----:B------:R-:W-:Y:S01]  /*2000*/  FFMA.FTZ R64, R197, R168, R64 ;  /* 0x000000a8c5407223 */ /* 0x000fe20000010040 */
[----:B------:R-:W-:Y:S01]  /*2010*/  PRMT R201, RZ, 0x7610, R201 ;  /* 0x00007610ffc97816 */ /* 0x000fe200000000c9 */
[C---:B------:R-:W-:Y:S02]  /*2020*/  FADD.FTZ R87, R199.reuse, R87 ;  /* 0x00000057c7577221 */ /* 0x040fe40000010000 */
[----:B------:R-:W-:Y:S01]  /*2030*/  FFMA.FTZ R41, R199, R174, R41 ;  /* 0x000000aec7297223 */ /* 0x000fe20000010029 */
[----:B------:R-:W-:Y:S01]  /*2040*/  PRMT R205, RZ, 0x5410, R62 ;  /* 0x00005410ffcd7816 */ /* 0x000fe2000000003e */
[----:B------:R-:W-:Y:S02]  /*2050*/  FMUL.FTZ R199, R22, R199 ;  /* 0x000000c716c77220 */ /* 0x000fe40000410000 */
[----:B------:R-:W-:-:S02]  /*2060*/  FADD.FTZ R210, R65, R200 ;  /* 0x000000c841d27221 */ /* 0x000fc40000010000 */
[----:B------:R-:W-:Y:S01]  /*2070*/  FFMA.FTZ R64, R200, R167, R64 ;  /* 0x000000a7c8407223 */ /* 0x000fe20000010040 */
[----:B------:R-:W-:Y:S01]  /*2080*/  PRMT R62, RZ, 0x7610, R62 ;  /* 0x00007610ff3e7816 */ /* 0x000fe2000000003e */
[----:B------:R-:W-:Y:S01]  /*2090*/  @!P0 FMUL.FTZ R177, R166, R67 ;  /* 0x00000043a6b18220 */ /* 0x000fe20000410000 */
[--C-:B------:R-:W-:Y:S01]  /*20a0*/  PRMT R67, RZ, 0x5410, R202.reuse ;  /* 0x00005410ff437816 */ /* 0x100fe200000000ca */
[----:B------:R-:W-:Y:S01]  /*20b0*/  FADD.FTZ R65, R210, R199 ;  /* 0x000000c7d2417221 */ /* 0x000fe20000010000 */
[----:B------:R-:W-:Y:S01]  /*20c0*/  PRMT R204, RZ, 0x7610, R202 ;  /* 0x00007610ffcc7816 */ /* 0x000fe200000000ca */
[----:B------:R-:W-:Y:S02]  /*20d0*/  FMUL.FTZ R202, R21, R201 ;  /* 0x000000c915ca7220 */ /* 0x000fe40000410000 */
[----:B------:R-:W-:Y:S02]  /*20e0*/  FFMA.FTZ R64, R199, R174, R64 ;  /* 0x000000aec7407223 */ /* 0x000fe40000010040 */
[----:B------:R-:W-:-:S02]  /*20f0*/  FADD.FTZ R86, R201, R86 ;  /* 0x00000056c9567221 */ /* 0x000fc40000010000 */
[----:B------:R-:W-:Y:S02]  /*2100*/  FFMA.FTZ R40, R201, R169, R40 ;  /* 0x000000a9c9287223 */ /* 0x000fe40000010028 */
[C---:B------:R-:W-:Y:S02]  /*2110*/  FADD.FTZ R92, R62.reuse, R92 ;  /* 0x0000005c3e5c7221 */ /* 0x040fe40000010000 */
[----:B------:R-:W-:Y:S02]  /*2120*/  FFMA.FTZ R46, R62, R177, R46 ;  /* 0x000000b13e2e7223 */ /* 0x000fe4000001002e */
[----:B------:R-:W-:Y:S01]  /*2130*/  FMUL.FTZ R208, R15, R62 ;  /* 0x0000003e0fd07220 */ /* 0x000fe20000410000 */
[----:B------:R-:W-:Y:S01]  /*2140*/  PRMT R207, RZ, 0x5410, R60 ;  /* 0x00005410ffcf7816 */ /* 0x000fe2000000003c */
[----:B------:R-:W-:Y:S02]  /*2150*/  FMUL.FTZ R201, R20, R67 ;  /* 0x0000004314c97220 */ /* 0x000fe40000410000 */
[----:B------:R-:W-:-:S02]  /*2160*/  FADD.FTZ R62, R65, R202 ;  /* 0x000000ca413e7221 */ /* 0x000fc40000010000 */
[----:B------:R-:W-:Y:S01]  /*2170*/  FFMA.FTZ R64, R202, R169, R64 ;  /* 0x000000a9ca407223 */ /* 0x000fe20000010040 */
[----:B------:R-:W-:Y:S01]  /*2180*/  PRMT R60, RZ, 0x7610, R60 ;  /* 0x00007610ff3c7816 */ /* 0x000fe2000000003c */
[C---:B------:R-:W-:Y:S01]  /*2190*/  FADD.FTZ R88, R204.reuse, R88 ;  /* 0x00000058cc587221 */ /* 0x040fe20000010000 */
[----:B------:R-:W-:Y:S01]  /*21a0*/  PRMT R69, RZ, 0x5410, R203 ;  /* 0x00005410ff457816 */ /* 0x000fe200000000cb */
        /* <DEDUP_REMOVED lines=18> */
[-C--:B------:R-:W-:Y:S02]  /*22d0*/  FFMA.FTZ R47, R205, R176.reuse, R47 ;  /* 0x000000b0cd2f7223 */ /* 0x080fe4000001002f */
[----:B------:R-:W-:Y:S02]  /*22e0*/  FMUL.FTZ R205, R16, R205 ;  /* 0x000000cd10cd7220 */ /* 0x000fe40000410000 */
[----:B------:R-:W-:Y:S02]  /*22f0*/  FADD.FTZ R60, R65, R206 ;  /* 0x000000ce413c7221 */ /* 0x000fe40000010000 */
[----:B------:R-:W-:Y:S02]  /*2300*/  FFMA.FTZ R64, R206, R175, R64 ;  /* 0x000000afce407223 */ /* 0x000fe40000010040 */
[----:B------:R-:W-:Y:S02]  /*2310*/  FADD.FTZ R65, R60, R205 ;  /* 0x000000cd3c417221 */ /* 0x000fe40000010000 */
[----:B------:R-:W-:-:S02]  /*2320*/  FFMA.FTZ R64, R205, R176, R64 ;  /* 0x000000b0cd407223 */ /* 0x000fc40000010040 */
        /* <DEDUP_REMOVED lines=54> */
[----:B------:R-:W-:Y:S01]  /*2690*/  @!P0 FMUL.FTZ R191, R166, R63 ;  /* 0x0000003fa6bf8220 */ /* 0x000fe20000410000 */
[----:B------:R-:W-:Y:S01]  /*26a0*/  LOP3.LUT P0, RZ, R31, 0xff, RZ, 0xc0, !PT ;  /* 0x000000ff1fff7812 */ /* 0x000fe2000780c0ff */
[----:B------:R-:W-:Y:S02]  /*26b0*/  FMUL.FTZ R220, R3, R68 ;  /* 0x0000004403dc7220 */ /* 0x000fe40000410000 */
[----:B------:R-:W-:Y:S02]  /*26c0*/  FADD.FTZ R65, R60, R217 ;  /* 0x000000d93c417221 */ /* 0x000fe40000010000 */
[----:B------:R-:W-:Y:S01]  /*26d0*/  FFMA.FTZ R64, R217, R190, R64 ;  /* 0x000000bed9407223 */ /* 0x000fe20000010040 */
[----:B------:R-:W-:Y:S01]  /*26e0*/  SHF.R.U32.HI R63, RZ, 0x5, R161 ;  /* 0x00000005ff3f7819 */ /* 0x000fe200000116a1 */
[C---:B------:R-:W-:Y:S02]  /*26f0*/  FADD.FTZ R107, R219.reuse, R107 ;  /* 0x0000006bdb6b7221 */ /* 0x040fe40000010000 */
[----:B------:R-:W-:-:S02]  /*2700*/  FFMA.FTZ R77, R219, R192, R77 ;  /* 0x000000c0db4d7223 */ /* 0x000fc4000001004d */
[----:B------:R-:W-:Y:S02]  /*2710*/  FMUL.FTZ R219, R2, R219 ;  /* 0x000000db02db7220 */ /* 0x000fe40000410000 */
        /* <DEDUP_REMOVED lines=28> */
.L_x_577:
        /* <DEDUP_REMOVED lines=18> */
.L_x_578:
[----:B------:R-:W-:Y:S01]  /*2a00*/  LOP3.LUT R62, R63, 0x7, RZ, 0xc0, !PT ;  /* 0x000000073f3e7812 */ /* 0x000fe200078ec0ff */
[----:B--2---:R-:W-:Y:S01]  /*2a10*/  FADD.FTZ R60, R66, R67 ;  /* 0x00000043423c7221 */ /* 0x004fe20000010000 */
[----:B------:R-:W-:Y:S01]  /*2a20*/  WARPSYNC 0xffffffff ;  /* 0xffffffff00007948 */ /* 0x000fe20003800000 */
[----:B-1----:R-:W-:Y:S01]  /*2a30*/  FADD.FTZ R61, R68, R69 ;  /* 0x00000045443d7221 */ /* 0x002fe20000010000 */
        /* <DEDUP_REMOVED lines=28> */
.L_x_572:
[----:B------:R-:W-:Y:S05]  /*2c00*/  BSYNC B0 ;  /* 0x0000000000007941 */ /* 0x000fea0003800000 */
.L_x_571:
[----:B------:R-:W-:Y:S01]  /*2c10*/  ULDC UR4, c[0x0][0x160] ;  /* 0x0000580000047ab9 */ /* 0x000fe20000000800 */
[----:B------:R-:W-:Y:S01]  /*2c20*/  LEA.HI R173, R161, R156, RZ, 0x18 ;  /* 0x0000009ca1ad7211 */ /* 0x000fe200078fc0ff */
[----:B------:R-:W-:Y:S01]  /*2c30*/  USHF.L.U32 UR4, UR4, 0x2, URZ ;  /* 0x0000000204047899 */ /* 0x000fe2000800063f */
[----:B-1----:R-:W-:Y:S02]  /*2c40*/  IADD3 R60, -R223, RZ, RZ ;  /* 0x000000ffdf3c7210 */ /* 0x002fe40007ffe1ff */
        /* <DEDUP_REMOVED lines=25> */
.L_x_574:
[----:B------:R-:W2:Y:S01]  /*2de0*/  LDG.E.STRONG.GPU R62, [R60.64] ;  /* 0x000000063c3e7981 */ /* 0x000ea2000c1ef900 */
[----:B------:R-:W-:Y:S01]  /*2df0*/  YIELD ;  /* 0x0000000000007946 */ /* 0x000fe20003800000 */
[----:B--2---:R-:W-:Y:S01]  /*2e00*/  ISETP.NE.AND P0, PT, R62, R65, PT ;  /* 0x000000413e00720c */ /* 0x004fe20003f05270 */
[----:B------:R-:W-:-:S12]  /*2e10*/  CCTL.IVALL ;  /* 0x00000000ff00798f */ /* 0x000fd80002000000 */
[----:B------:R-:W-:Y:S05]  /*2e20*/  @P0 BRA `(.L_x_574) ;  /* 0xffffffb000000947 */ /* 0x000fea000383ffff */
.L_x_573:
[C---:B------:R-:W-:Y:S01]  /*2e30*/  ISETP.GT.U32.AND P0, PT, R157.reuse, 0x3, PT ;  /* 0x000000039d00780c */ /* 0x040fe20003f04070 */
[----:B------:R-:W-:Y:S01]  /*2e40*/  WARPSYNC 0xffffffff ;  /* 0xffffffff00007948 */ /* 0x000fe20003800000 */
[----:B------:R-:W-:Y:S11]  /*2e50*/  BAR.SYNC.DEFER_BLOCKING 0x0 ;  /* 0x0000000000007b1d */ /* 0x000ff60000010000 */
[----:B01----:R-:W-:-:S04]  /*2e60*/  @!P0 IADD3 R61, P1, R157, R64, RZ ;  /* 0x000000409d3d8210 */ /* 0x003fc80007f3e0ff */
[----:B------:R-:W-:Y:S02]  /*2e70*/  @!P0 IADD3.X R64, RZ, R63, RZ, P1, !PT ;  /* 0x0000003fff408210 */ /* 0x000fe40000ffe4ff */
[----:B------:R-:W-:Y:S01]  /*2e80*/  @!P0 LEA R60, P1, R61, c[0x0][0x1a0], 0x3 ;  /* 0x000068003d3c8a11 */ /* 0x000fe200078218ff */
[----:B------:R-:W-:-:S03]  /*2e90*/  CS2R R62, SRZ ;  /* 0x00000000003e7805 */ /* 0x000fc6000001ff00 */
        /* <DEDUP_REMOVED lines=25> */
[----:B0-----:R-:W-:Y:S01]  /*3030*/  FADD.FTZ R63, R60, R63 ;  /* 0x0000003f3c3f7221 */ /* 0x001fe20000010000 */
[----:B------:R-:W-:Y:S01]  /*3040*/  LEA R60, P0, R137, c[0x0][0x1d0], 0x3 ;  /* 0x00007400893c7a11 */ /* 0x000fe200078018ff */
[----:B-1----:R-:W-:-:S03]  /*3050*/  FADD.FTZ R62, R61, R62 ;  /* 0x0000003e3d3e7221 */ /* 0x002fc60000010000 */
[----:B------:R-:W-:Y:S01]  /*3060*/  LEA.HI.X R61, R137, c[0x0][0x1d4], RZ, 0x3, P0 ;  /* 0x00007500893d7a11 */ /* 0x000fe200000f1cff */
[----:B------:R-:W-:Y:S01]  /*3070*/  FMUL.FTZ R63, R63, 3.2552085031056776643e-05 ;  /* 0x380888893f3f7820 */ /* 0x000fe20000410000 */
[----:B------:R-:W-:Y:S01]  /*3080*/  ISETP.GE.AND P0, PT, R155, c[0x0][0x164], PT ;  /* 0x000059009b007a0c */ /* 0x000fe20003f06270 */
[----:B------:R-:W-:-:S04]  /*3090*/  FMUL.FTZ R62, R62, 3.2552085031056776643e-05 ;  /* 0x380888893e3e7820 */ /* 0x000fc80000410000 */
        /* <DEDUP_REMOVED lines=30> */
[----:B------:R-:W-:Y:S01]  /*3280*/  FADD.FTZ R147, R204, -R171 ;  /* 0x800000abcc937221 */ /* 0x000fe20000010000 */
[----:B------:R-:W-:Y:S01]  /*3290*/  MOV R171, 0x8 ;  /* 0x0000000800ab7802 */ /* 0x000fe20000000f00 */
[----:B------:R-:W-:Y:S02]  /*32a0*/  FFMA.FTZ R63, R62, R191, R63 ;  /* 0x000000bf3e3f7223 */ /* 0x000fe4000001003f */
        /* <DEDUP_REMOVED lines=10> */
[C---:B------:R-:W-:Y:S02]  /*3350*/  FMUL.FTZ R71, R166.reuse, R71 ;  /* 0x00000047a6477220 */ /* 0x040fe40000410000 */
[C---:B------:R-:W-:Y:S02]  /*3360*/  FMUL.FTZ R70, R166.reuse, R143 ;  /* 0x0000008fa6467220 */ /* 0x040fe40000410000 */
[----:B------:R-:W-:Y:S02]  /*3370*/  FADD.FTZ R201, R201, -R172 ;  /* 0x800000acc9c97221 */ /* 0x000fe40000010000 */
[----:B------:R-:W-:Y:S01]  /*3380*/  IMAD.WIDE.U32 R62, R135, R171, c[0x0][0x1d0] ;  /* 0x00007400873e7625 */ /* 0x000fe200078e00ab */
[----:B------:R0:W-:Y:S03]  /*3390*/  STG.E.64 [R60.64], R70 ;  /* 0x000000463c007986 */ /* 0x0001e6000c101b06 */
[----:B------:R-:W-:-:S02]  /*33a0*/  FMUL.FTZ R73, R166, R73 ;  /* 0x00000049a6497220 */ /* 0x000fc40000410000 */
[----:B------:R-:W-:Y:S02]  /*33b0*/  FMUL.FTZ R72, R166, R193 ;  /* 0x000000c1a6487220 */ /* 0x000fe40000410000 */
[----:B------:R-:W-:Y:S02]  /*33c0*/  FADD.FTZ R203, R203, -R178 ;  /* 0x800000b2cbcb7221 */ /* 0x000fe40000010000 */
[----:B------:R-:W-:Y:S01]  /*33d0*/  FADD.FTZ R175, R206, -R175 ;  /* 0x800000afceaf7221 */ /* 0x000fe20000010000 */
[----:B------:R1:W-:Y:S01]  /*33e0*/  STG.E.64 [R62.64], R72 ;  /* 0x000000483e007986 */ /* 0x0003e2000c101b06 */
[----:B------:R-:W-:-:S04]  /*33f0*/  IMAD.WIDE.U32 R64, R134, R171, c[0x0][0x1d0] ;  /* 0x0000740086407625 */ /* 0x000fc800078e00ab */
[C---:B------:R-:W-:Y:S02]  /*3400*/  FMUL.FTZ R75, R166.reuse, R75 ;  /* 0x0000004ba64b7220 */ /* 0x040fe40000410000 */
        /* <DEDUP_REMOVED lines=19> */
[----:B------:R-:W-:-:S03]  /*3540*/  IMAD.WIDE.U32 R138, R138, R171, c[0x0][0x1d0] ;  /* 0x000074008a8a7625 */ /* 0x000fc600078e00ab */
[----:B------:R-:W-:Y:S01]  /*3550*/  STG.E.64 [R136.64], R146 ;  /* 0x0000009288007986 */ /* 0x000fe2000c101b06 */
[C---:B0-----:R-:W-:Y:S02]  /*3560*/  FMUL.FTZ R61, R166.reuse, R175 ;  /* 0x000000afa63d7220 */ /* 0x041fe40000410000 */
[----:B------:R-:W-:Y:S02]  /*3570*/  FMUL.FTZ R60, R166, R203 ;  /* 0x000000cba63c7220 */ /* 0x000fe40000410000 */
[----:B------:R-:W-:-:S03]  /*3580*/  IMAD.WIDE.U32 R140, R140, R171, c[0x0][0x1d0] ;  /* 0x000074008c8c7625 */ /* 0x000fc600078e00ab */
[----:B------:R-:W-:Y:S01]  /*3590*/  STG.E.64 [R138.64], R60 ;  /* 0x0000003c8a007986 */ /* 0x000fe2000c101b06 */
[C---:B-1----:R-:W-:Y:S02]  /*35a0*/  FMUL.FTZ R63, R166.reuse, R177 ;  /* 0x000000b1a63f7220 */ /* 0x042fe40000410000 */
[----:B------:R-:W-:Y:S02]  /*35b0*/  FMUL.FTZ R62, R166, R205 ;  /* 0x000000cda63e7220 */ /* 0x000fe40000410000 */
[----:B------:R-:W-:-:S03]  /*35c0*/  IMAD.WIDE.U32 R142, R142, R171, c[0x0][0x1d0] ;  /* 0x000074008e8e7625 */ /* 0x000fc600078e00ab */
[----:B------:R0:W-:Y:S01]  /*35d0*/  STG.E.64 [R140.64], R62 ;  /* 0x0000003e8c007986 */ /* 0x0001e2000c101b06 */
[C---:B--2---:R-:W-:Y:S02]  /*35e0*/  FMUL.FTZ R65, R166.reuse, R179 ;  /* 0x000000b3a6417220 */ /* 0x044fe40000410000 */
[----:B------:R-:W-:Y:S02]  /*35f0*/  FMUL.FTZ R64, R166, R207 ;  /* 0x000000cfa6407220 */ /* 0x000fe40000410000 */
[----:B------:R-:W-:Y:S02]  /*3600*/  FADD.FTZ R211, R211, -R186 ;  /* 0x800000bad3d37221 */ /* 0x000fe40000010000 */
[----:B------:R-:W-:Y:S01]  /*3610*/  FADD.FTZ R183, R214, -R183 ;  /* 0x800000b7d6b77221 */ /* 0x000fe20000010000 */
[----:B------:R1:W-:Y:S01]  /*3620*/  STG.E.64 [R142.64], R64 ;  /* 0x000000408e007986 */ /* 0x0003e2000c101b06 */
[----:B------:R-:W-:-:S04]  /*3630*/  IMAD.WIDE.U32 R144, R144, R171, c[0x0][0x1d0] ;  /* 0x0000740090907625 */ /* 0x000fc800078e00ab */
[C---:B---3--:R-:W-:Y:S02]  /*3640*/  FMUL.FTZ R67, R166.reuse, R181 ;  /* 0x000000b5a6437220 */ /* 0x048fe40000410000 */
[----:B------:R-:W-:Y:S02]  /*3650*/  FMUL.FTZ R66, R166, R209 ;  /* 0x000000d1a6427220 */ /* 0x000fe40000410000 */
[----:B------:R-:W-:Y:S02]  /*3660*/  FADD.FTZ R213, R213, -R184 ;  /* 0x800000b8d5d57221 */ /* 0x000fe40000010000 */
[----:B------:R-:W-:Y:S01]  /*3670*/  FADD.FTZ R185, R216, -R185 ;  /* 0x800000b9d8b97221 */ /* 0x000fe20000010000 */
[----:B------:R2:W-:Y:S01]  /*3680*/  STG.E.64 [R144.64], R66 ;  /* 0x0000004290007986 */ /* 0x0005e2000c101b06 */
[----:B------:R-:W-:Y:S02]  /*3690*/  FADD.FTZ R215, R215, -R188 ;  /* 0x800000bcd7d77221 */ /* 0x000fe40000010000 */
[----:B------:R-:W-:-:S02]  /*36a0*/  FADD.FTZ R187, R218, -R187 ;  /* 0x800000bbdabb7221 */ /* 0x000fc40000010000 */
[----:B------:R-:W-:Y:S02]  /*36b0*/  FADD.FTZ R217, R217, -R190 ;  /* 0x800000bed9d97221 */ /* 0x000fe40000010000 */
[----:B------:R-:W-:Y:S02]  /*36c0*/  FADD.FTZ R189, R220, -R189 ;  /* 0x800000bddcbd7221 */ /* 0x000fe40000010000 */
[----:B------:R-:W-:Y:S02]  /*36d0*/  FADD.FTZ R219, R219, -R192 ;  /* 0x800000c0dbdb7221 */ /* 0x000fe40000010000 */
[C---:B----4-:R-:W-:Y:S02]  /*36e0*/  FMUL.FTZ R69, R166.reuse, R183 ;  /* 0x000000b7a6457220 */ /* 0x050fe40000410000 */
[----:B------:R-:W-:Y:S02]  /*36f0*/  FMUL.FTZ R68, R166, R211 ;  /* 0x000000d3a6447220 */ /* 0x000fe40000410000 */
[----:B0-----:R-:W-:-:S04]  /*3700*/  IMAD.WIDE.U32 R62, R165, R171, c[0x0][0x1d0] ;  /* 0x00007400a53e7625 */ /* 0x001fc800078e00ab */
[C---:B------:R-:W-:Y:S01]  /*3710*/  FMUL.FTZ R71, R166.reuse, R185 ;  /* 0x000000b9a6477220 */ /* 0x040fe20000410000 */
[----:B------:R0:W-:Y:S01]  /*3720*/  STG.E.64 [R62.64], R68 ;  /* 0x000000443e007986 */ /* 0x0001e2000c101b06 */
[----:B------:R-:W-:Y:S02]  /*3730*/  FMUL.FTZ R70, R166, R213 ;  /* 0x000000d5a6467220 */ /* 0x000fe40000410000 */
[----:B-1----:R-:W-:-:S04]  /*3740*/  IMAD.WIDE.U32 R64, R164, R171, c[0x0][0x1d0] ;  /* 0x00007400a4407625 */ /* 0x002fc800078e00ab */
[C---:B------:R-:W-:Y:S01]  /*3750*/  FMUL.FTZ R73, R166.reuse, R187 ;  /* 0x000000bba6497220 */ /* 0x040fe20000410000 */
[----:B------:R0:W-:Y:S01]  /*3760*/  STG.E.64 [R64.64], R70 ;  /* 0x0000004640007986 */ /* 0x0001e2000c101b06 */
[----:B------:R-:W-:Y:S02]  /*3770*/  FMUL.FTZ R72, R166, R215 ;  /* 0x000000d7a6487220 */ /* 0x000fe40000410000 */
[----:B--2---:R-:W-:-:S04]  /*3780*/  IMAD.WIDE.U32 R66, R163, R171, c[0x0][0x1d0] ;  /* 0x00007400a3427625 */ /* 0x004fc800078e00ab */
[C---:B------:R-:W-:Y:S01]  /*3790*/  FMUL.FTZ R75, R166.reuse, R189 ;  /* 0x000000bda64b7220 */ /* 0x040fe20000410000 */
[----:B------:R0:W-:Y:S01]  /*37a0*/  STG.E.64 [R66.64], R72 ;  /* 0x0000004842007986 */ /* 0x0001e2000c101b06 */
[----:B------:R-:W-:Y:S02]  /*37b0*/  FMUL.FTZ R74, R166, R217 ;  /* 0x000000d9a64a7220 */ /* 0x000fe40000410000 */
[----:B------:R-:W-:-:S04]  /*37c0*/  IMAD.WIDE.U32 R132, R162, R171, c[0x0][0x1d0] ;  /* 0x00007400a2847625 */ /* 0x000fc800078e00ab */
[C---:B------:R-:W-:Y:S01]  /*37d0*/  FMUL.FTZ R61, R166.reuse, R167 ;  /* 0x000000a7a63d7220 */ /* 0x040fe20000410000 */
[----:B------:R0:W-:Y:S01]  /*37e0*/  STG.E.64 [R132.64], R74 ;  /* 0x0000004a84007986 */ /* 0x0001e2000c101b06 */
[----:B------:R-:W-:Y:S02]  /*37f0*/  FMUL.FTZ R60, R166, R219 ;  /* 0x000000dba63c7220 */ /* 0x000fe40000410000 */
[----:B------:R-:W-:-:S05]  /*3800*/  IMAD.WIDE.U32 R134, R160, R171, c[0x0][0x1d0] ;  /* 0x00007400a0867625 */ /* 0x000fca00078e00ab */
[----:B------:R0:W-:Y:S02]  /*3810*/  STG.E.64 [R134.64], R60 ;  /* 0x0000003c86007986 */ /* 0x0001e4000c101b06 */
[----:B0-----:R-:W-:Y:S01]  /*3820*/  @P0 CALL.REL.NOINC `(.L_x_575) ;  /* 0x0000001000000944 */ /* 0x001fe20003c00000 */
[----:B------:R-:W-:Y:S05]  /*3830*/  BRA `(.L_x_576) ;  /* 0xffffd44000007947 */ /* 0x000fea000383ffff */
.L_x_575:
        /* <DEDUP_REMOVED lines=60> */
.L_x_568:
[----:B-1----:R-:W-:Y:S01]  /*3c00*/  IMAD R158, R173, 0x3c00, R158 ;  /* 0x00003c00ad9e7824 */ /* 0x002fe200078e029e */
[----:B-----5:R-:W-:-:S04]  /*3c10*/  MOV R51, 0x8 ;  /* 0x0000000800337802 */ /* 0x020fc80000000f00 */
[C---:B------:R-:W-:Y:S01]  /*3c20*/  IADD3 R8, R158.reuse, 0x400, RZ ;  /* 0x000004009e087810 */ /* 0x040fe20007ffe0ff */
[CC--:B------:R-:W-:Y:S01]  /*3c30*/  IMAD.WIDE.U32 R2, R158.reuse, R51.reuse, c[0x0][0x1c0] ;  /* 0x000070009e027625 */ /* 0x0c0fe200078e0033 */
[C---:B------:R-:W-:Y:S02]  /*3c40*/  IADD3 R12, R158.reuse, 0x800, RZ ;  /* 0x000008009e0c7810 */ /* 0x040fe40007ffe0ff */
[C---:B------:R-:W-:Y:S01]  /*3c50*/  IADD3 R0, R158.reuse, 0xc00, RZ ;  /* 0x00000c009e007810 */ /* 0x040fe20007ffe0ff */
[CC--:B------:R-:W-:Y:S01]  /*3c60*/  IMAD.WIDE.U32 R4, R158.reuse, R51.reuse, c[0x0][0x1c8] ;  /* 0x000072009e047625 */ /* 0x0c0fe200078e0033 */
[----:B------:R0:W-:Y:S01]  /*3c70*/  STG.E.64 [R2.64], R66 ;  /* 0x0000004202007986 */ /* 0x0001e2000c101b06 */
[----:B------:R-:W-:Y:S02]  /*3c80*/  IADD3 R50, R158, 0x1000, RZ ;  /* 0x000010009e327810 */ /* 0x000fe40007ffe0ff */
[CC--:B------:R-:W-:Y:S01]  /*3c90*/  IMAD.WIDE.U32 R6, R8.reuse, R51.reuse, c[0x0][0x1c0] ;  /* 0x0000700008067625 */ /* 0x0c0fe200078e0033 */
[----:B------:R1:W-:Y:S03]  /*3ca0*/  STG.E.64 [R4.64], R112 ;  /* 0x0000007004007986 */ /* 0x0003e6000c101b06 */
[-C--:B------:R-:W-:Y:S01]  /*3cb0*/  IMAD.WIDE.U32 R8, R8, R51.reuse, c[0x0][0x1c8] ;  /* 0x0000720008087625 */ /* 0x080fe200078e0033 */
[----:B------:R2:W-:Y:S03]  /*3cc0*/  STG.E.64 [R6.64], R64 ;  /* 0x0000004006007986 */ /* 0x0005e6000c101b06 */
[-C--:B------:R-:W-:Y:S01]  /*3cd0*/  IMAD.WIDE.U32 R10, R12, R51.reuse, c[0x0][0x1c0] ;  /* 0x000070000c0a7625 */ /* 0x080fe200078e0033 */
[----:B------:R3:W-:Y:S03]  /*3ce0*/  STG.E.64 [R8.64], R110 ;  /* 0x0000006e08007986 */ /* 0x0007e6000c101b06 */
[CC--:B------:R-:W-:Y:S01]  /*3cf0*/  IMAD.WIDE.U32 R14, R0.reuse, R51.reuse, c[0x0][0x1c0] ;  /* 0x00007000000e7625 */ /* 0x0c0fe200078e0033 */
[----:B------:R4:W-:Y:S03]  /*3d00*/  STG.E.64 [R10.64], R62 ;  /* 0x0000003e0a007986 */ /* 0x0009e6000c101b06 */
[----:B0-----:R-:W-:Y:S01]  /*3d10*/  IMAD.WIDE.U32 R2, R0, R51, c[0x0][0x1c8] ;  /* 0x0000720000027625 */ /* 0x001fe200078e0033 */
[----:B------:R-:W-:-:S03]  /*3d20*/  IADD3 R0, R158, 0x1400, RZ ;  /* 0x000014009e007810 */ /* 0x000fc60007ffe0ff */
[----:B------:R-:W-:-:S04]  /*3d30*/  IMAD.WIDE.U32 R12, R12, R51, c[0x0][0x1c8] ;  /* 0x000072000c0c7625 */ /* 0x000fc800078e0033 */
[CC--:B-1----:R-:W-:Y:S01]  /*3d40*/  IMAD.WIDE.U32 R4, R50.reuse, R51.reuse, c[0x0][0x1c0] ;  /* 0x0000700032047625 */ /* 0x0c2fe200078e0033 */
[----:B------:R0:W-:Y:S03]  /*3d50*/  STG.E.64 [R12.64], R108 ;  /* 0x0000006c0c007986 */ /* 0x0001e6000c101b06 */
[-C--:B--2---:R-:W-:Y:S01]  /*3d60*/  IMAD.WIDE.U32 R6, R50, R51.reuse, c[0x0][0x1c8] ;  /* 0x0000720032067625 */ /* 0x084fe200078e0033 */
[----:B------:R-:W-:Y:S01]  /*3d70*/  IADD3 R50, R158, 0x1800, RZ ;  /* 0x000018009e327810 */ /* 0x000fe20007ffe0ff */
[----:B------:R1:W-:Y:S02]  /*3d80*/  STG.E.64 [R14.64], R60 ;  /* 0x0000003c0e007986 */ /* 0x0003e4000c101b06 */
[CC--:B---3--:R-:W-:Y:S02]  /*3d90*/  IMAD.WIDE.U32 R8, R0.reuse, R51.reuse, c[0x0][0x1c0] ;  /* 0x0000700000087625 */ /* 0x0c8fe400078e0033 */
[----:B------:R2:W-:Y:S02]  /*3da0*/  STG.E.64 [R2.64], R80 ;  /* 0x0000005002007986 */ /* 0x0005e4000c101b06 */
[-C--:B----4-:R-:W-:Y:S01]  /*3db0*/  IMAD.WIDE.U32 R10, R0, R51.reuse, c[0x0][0x1c8] ;  /* 0x00007200000a7625 */ /* 0x090fe200078e0033 */
[----:B------:R-:W-:Y:S01]  /*3dc0*/  IADD3 R0, R158, 0x1c00, RZ ;  /* 0x00001c009e007810 */ /* 0x000fe20007ffe0ff */
[----:B------:R3:W-:Y:S02]  /*3dd0*/  STG.E.64 [R4.64], R36 ;  /* 0x0000002404007986 */ /* 0x0007e4000c101b06 */
[----:B0-----:R-:W-:-:S02]  /*3de0*/  IMAD.WIDE.U32 R12, R50, R51, c[0x0][0x1c0] ;  /* 0x00007000320c7625 */ /* 0x001fc400078e0033 */
[----:B------:R0:W-:Y:S02]  /*3df0*/  STG.E.64 [R6.64], R78 ;  /* 0x0000004e06007986 */ /* 0x0001e4000c101b06 */
[-C--:B-1----:R-:W-:Y:S02]  /*3e00*/  IMAD.WIDE.U32 R14, R0, R51.reuse, c[0x0][0x1c0] ;  /* 0x00007000000e7625 */ /* 0x082fe400078e0033 */
[----:B------:R1:W-:Y:S02]  /*3e10*/  STG.E.64 [R8.64], R34 ;  /* 0x0000002208007986 */ /* 0x0003e4000c101b06 */
[-C--:B--2---:R-:W-:Y:S01]  /*3e20*/  IMAD.WIDE.U32 R2, R50, R51.reuse, c[0x0][0x1c8] ;  /* 0x0000720032027625 */ /* 0x084fe200078e0033 */
[----:B------:R-:W-:Y:S01]  /*3e30*/  IADD3 R50, R158, 0x2000, RZ ;  /* 0x000020009e327810 */ /* 0x000fe20007ffe0ff */
[----:B------:R2:W-:Y:S02]  /*3e40*/  STG.E.64 [R10.64], R74 ;  /* 0x0000004a0a007986 */ /* 0x0005e4000c101b06 */
[-C--:B---3--:R-:W-:Y:S01]  /*3e50*/  IMAD.WIDE.U32 R4, R0, R51.reuse, c[0x0][0x1c8] ;  /* 0x0000720000047625 */ /* 0x088fe200078e0033 */
[----:B------:R-:W-:Y:S01]  /*3e60*/  IADD3 R0, R158, 0x2400, RZ ;  /* 0x000024009e007810 */ /* 0x000fe20007ffe0ff */
[----:B------:R3:W-:Y:S02]  /*3e70*/  STG.E.64 [R12.64], R32 ;  /* 0x000000200c007986 */ /* 0x0007e4000c101b06 */
[----:B0-----:R-:W-:-:S02]  /*3e80*/  IMAD.WIDE.U32 R6, R50, R51, c[0x0][0x1c0] ;  /* 0x0000700032067625 */ /* 0x001fc400078e0033 */
[----:B------:R0:W-:Y:S02]  /*3e90*/  STG.E.64 [R2.64], R72 ;  /* 0x0000004802007986 */ /* 0x0001e4000c101b06 */
[-C--:B-1----:R-:W-:Y:S02]  /*3ea0*/  IMAD.WIDE.U32 R8, R50, R51.reuse, c[0x0][0x1c8] ;  /* 0x0000720032087625 */ /* 0x082fe400078e0033 */
[----:B------:R1:W-:Y:S02]  /*3eb0*/  STG.E.64 [R14.64], R30 ;  /* 0x0000001e0e007986 */ /* 0x0003e4000c101b06 */
[CC--:B--2---:R-:W-:Y:S02]  /*3ec0*/  IMAD.WIDE.U32 R10, R0.reuse, R51.reuse, c[0x0][0x1c0] ;  /* 0x00007000000a7625 */ /* 0x0c4fe400078e0033 */
[----:B------:R2:W-:Y:S02]  /*3ed0*/  STG.E.64 [R4.64], R70 ;  /* 0x0000004604007986 */ /* 0x0005e4000c101b06 */
[----:B---3--:R-:W-:Y:S01]  /*3ee0*/  IMAD.WIDE.U32 R12, R0, R51, c[0x0][0x1c8] ;  /* 0x00007200000c7625 */ /* 0x008fe200078e0033 */
[C---:B------:R-:W-:Y:S01]  /*3ef0*/  IADD3 R32, R158.reuse, 0x2800, RZ ;  /* 0x000028009e207810 */ /* 0x040fe20007ffe0ff */
[----:B------:R3:W-:Y:S01]  /*3f00*/  STG.E.64 [R6.64], R28 ;  /* 0x0000001c06007986 */ /* 0x0007e2000c101b06 */
[----:B------:R-:W-:-:S03]  /*3f10*/  IADD3 R0, R158, 0x2c00, RZ ;  /* 0x00002c009e007810 */ /* 0x000fc60007ffe0ff */
[-C--:B0-----:R-:W-:Y:S01]  /*3f20*/  IMAD.WIDE.U32 R2, R32, R51.reuse, c[0x0][0x1c0] ;  /* 0x0000700020027625 */ /* 0x081fe200078e0033 */
[----:B------:R0:W-:Y:S01]  /*3f30*/  STG.E.64 [R8.64], R68 ;  /* 0x0000004408007986 */ /* 0x0001e2000c101b06 */
[----:B-1----:R-:W-:Y:S02]  /*3f40*/  IADD3 R30, R158, 0x3000, RZ ;  /* 0x000030009e1e7810 */ /* 0x002fe40007ffe0ff */
[-C--:B------:R-:W-:Y:S01]  /*3f50*/  IMAD.WIDE.U32 R14, R0, R51.reuse, c[0x0][0x1c0] ;  /* 0x00007000000e7625 */ /* 0x080fe200078e0033 */
[----:B------:R1:W-:Y:S03]  /*3f60*/  STG.E.64 [R10.64], R26 ;  /* 0x0000001a0a007986 */ /* 0x0003e6000c101b06 */
[-C--:B--2---:R-:W-:Y:S01]  /*3f70*/  IMAD.WIDE.U32 R4, R32, R51.reuse, c[0x0][0x1c8] ;  /* 0x0000720020047625 */ /* 0x084fe200078e0033 */
[----:B------:R2:W-:Y:S03]  /*3f80*/  STG.E.64 [R12.64], R48 ;  /* 0x000000300c007986 */ /* 0x0005e6000c101b06 */
[-C--:B---3--:R-:W-:Y:S01]  /*3f90*/  IMAD.WIDE.U32 R6, R0, R51.reuse, c[0x0][0x1c8] ;  /* 0x0000720000067625 */ /* 0x088fe200078e0033 */
[C---:B------:R-:W-:Y:S01]  /*3fa0*/  IADD3 R0, R158.reuse, 0x3400, RZ ;  /* 0x000034009e007810 */ /* 0x040fe20007ffe0ff */
[----:B------:R3:W-:Y:S01]  /*3fb0*/  STG.E.64 [R2.64], R16 ;  /* 0x0000001002007986 */ /* 0x0007e2000c101b06 */
[----:B------:R-:W-:Y:S01]  /*3fc0*/  IADD3 R158, R158, 0x3800, RZ ;  /* 0x000038009e9e7810 */ /* 0x000fe20007ffe0ff */
[----:B0-----:R-:W-:-:S02]  /*3fd0*/  IMAD.WIDE.U32 R8, R30, R51, c[0x0][0x1c0] ;  /* 0x000070001e087625 */ /* 0x001fc400078e0033 */
[----:B------:R0:W-:Y:S02]  /*3fe0*/  STG.E.64 [R4.64], R46 ;  /* 0x0000002e04007986 */ /* 0x0001e4000c101b06 */
[-C--:B-1----:R-:W-:Y:S02]  /*3ff0*/  IMAD.WIDE.U32 R10, R30, R51.reuse, c[0x0][0x1c8] ;  /* 0x000072001e0a7625 */ /* 0x082fe400078e0033 */
[----:B------:R-:W-:Y:S02]  /*4000*/  STG.E.64 [R14.64], R24 ;  /* 0x000000180e007986 */ /* 0x000fe4000c101b06 */
[CC--:B--2---:R-:W-:Y:S02]  /*4010*/  IMAD.WIDE.U32 R12, R0.reuse, R51.reuse, c[0x0][0x1c0] ;  /* 0x00007000000c7625 */ /* 0x0c4fe400078e0033 */
[----:B------:R-:W-:Y:S02]  /*4020*/  STG.E.64 [R6.64], R44 ;  /* 0x0000002c06007986 */ /* 0x000fe4000c101b06 */
[----:B---3--:R-:W-:-:S02]  /*4030*/  IMAD.WIDE.U32 R2, R0, R51, c[0x0][0x1c8] ;  /* 0x0000720000027625 */ /* 0x008fc400078e0033 */
[----:B------:R-:W-:Y:S02]  /*4040*/  STG.E.64 [R8.64], R22 ;  /* 0x0000001608007986 */ /* 0x000fe4000c101b06 */
[CC--:B------:R-:W-:Y:S02]  /*4050*/  IMAD.WIDE.U32 R16, R158.reuse, R51.reuse, c[0x0][0x1c0] ;  /* 0x000070009e107625 */ /* 0x0c0fe400078e0033 */
[----:B------:R-:W-:Y:S02]  /*4060*/  STG.E.64 [R10.64], R42 ;  /* 0x0000002a0a007986 */ /* 0x000fe4000c101b06 */
[----:B0-----:R-:W-:Y:S02]  /*4070*/  IMAD.WIDE.U32 R4, R158, R51, c[0x0][0x1c8] ;  /* 0x000072009e047625 */ /* 0x001fe400078e0033 */
[----:B------:R-:W-:Y:S04]  /*4080*/  STG.E.64 [R12.64], R20 ;  /* 0x000000140c007986 */ /* 0x000fe8000c101b06 */
[----:B------:R-:W-:Y:S04]  /*4090*/  STG.E.64 [R2.64], R40 ;  /* 0x0000002802007986 */ /* 0x000fe8000c101b06 */
[----:B------:R-:W-:Y:S04]  /*40a0*/  STG.E.64 [R16.64], R18 ;  /* 0x0000001210007986 */ /* 0x000fe8000c101b06 */
[----:B------:R-:W-:Y:S01]  /*40b0*/  STG.E.64 [R4.64], R38 ;  /* 0x0000002604007986 */ /* 0x000fe2000c101b06 */
[----:B------:R-:W-:Y:S05]  /*40c0*/  EXIT ;  /* 0x000000000000794d */ /* 0x000fea0003800000 */
.L_x_569:
[----:B------:R-:W-:Y:S02]  /*40d0*/  MOV R64, R67 ;  /* 0x0000004300407202 */ /* 0x000fe40000000f00 */
[----:B------:R-:W-:-:S02]  /*40e0*/  MOV R65, 0x10 ;  /* 0x0000001000417802 */ /* 0x000fc40000000f00 */
[----:B------:R-:W-:Y:S02]  /*40f0*/  MOV R68, 0x1f ;  /* 0x0000001f00447802 */ /* 0x000fe40000000f00 */
[----:B------:R-:W-:Y:S02]  /*4100*/  MOV R71, 0xffffffff ;  /* 0xffffffff00477802 */ /* 0x000fe40000000f00 */
[----:B------:R-:W-:Y:S02]  /*4110*/  MOV R60, 0x4130 ;  /* 0x00004130003c7802 */ /* 0x000fe40000000f00 */
[----:B------:R-:W-:Y:S05]  /*4120*/  CALL.REL.NOINC `($__internal_41_$__cuda_sm70_shflsync_down_p) ;  /* 0x0000045000007944 */ /* 0x000fea0003c00000 */
[----:B-1----:R-:W-:Y:S01]  /*4130*/  MOV R62, R68 ;  /* 0x00000044003e7202 */ /* 0x002fe20000000f00 */
[----:B0-----:R-:W-:Y:S05]  /*4140*/  BRA `(.L_x_577) ;  /* 0xffffe79000007947 */ /* 0x001fea000383ffff */
.L_x_570:
[----:B------:R-:W-:Y:S01]  /*4150*/  HFMA2.MMA R65, -RZ, RZ, 0, 9.5367431640625e-07 ;  /* 0x00000010ff417435 */ /* 0x000fe200000001ff */
[----:B------:R-:W-:Y:S02]  /*4160*/  MOV R64, R69 ;  /* 0x0000004500407202 */ /* 0x000fe40000000f00 */
[----:B------:R-:W-:Y:S02]  /*4170*/  MOV R68, 0x1f ;  /* 0x0000001f00447802 */ /* 0x000fe40000000f00 */
[----:B------:R-:W-:-:S02]  /*4180*/  MOV R71, 0xffffffff ;  /* 0xffffffff00477802 */ /* 0x000fc40000000f00 */
[----:B------:R-:W-:Y:S02]  /*4190*/  MOV R60, 0x41b0 ;  /* 0x000041b0003c7802 */ /* 0x000fe40000000f00 */
[----:B01----:R-:W-:Y:S05]  /*41a0*/  CALL.REL.NOINC `($__internal_41_$__cuda_sm70_shflsync_down_p) ;  /* 0x000003d000007944 */ /* 0x003fea0003c00000 */
[----:B------:R-:W-:Y:S01]  /*41b0*/  FADD.FTZ R67, R67, R62 ;  /* 0x0000003e43437221 */ /* 0x000fe20000010000 */
[----:B0-----:R-:W-:Y:S01]  /*41c0*/  HFMA2.MMA R65, -RZ, RZ, 0, 4.76837158203125e-07 ;  /* 0x00000008ff417435 */ /* 0x001fe200000001ff */
[----:B-1----:R-:W-:Y:S01]  /*41d0*/  FADD.FTZ R69, R69, R68 ;  /* 0x0000004445457221 */ /* 0x002fe20000010000 */
[----:B------:R-:W-:Y:S02]  /*41e0*/  MOV R68, 0x1f ;  /* 0x0000001f00447802 */ /* 0x000fe40000000f00 */
[----:B------:R-:W-:Y:S02]  /*41f0*/  MOV R71, 0xffffffff ;  /* 0xffffffff00477802 */ /* 0x000fe40000000f00 */
[----:B------:R-:W-:Y:S02]  /*4200*/  MOV R64, R67 ;  /* 0x0000004300407202 */ /* 0x000fe40000000f00 */
[----:B------:R-:W-:Y:S02]  /*4210*/  MOV R60, 0x4230 ;  /* 0x00004230003c7802 */ /* 0x000fe40000000f00 */
[----:B------:R-:W-:Y:S05]  /*4220*/  CALL.REL.NOINC `($__internal_41_$__cuda_sm70_shflsync_down_p) ;  /* 0x0000035000007944 */ /* 0x000fea0003c00000 */
[----:B0-----:R-:W-:Y:S01]  /*4230*/  HFMA2.MMA R65, -RZ, RZ, 0, 4.76837158203125e-07 ;  /* 0x00000008ff417435 */ /* 0x001fe200000001ff */
[----:B-1----:R-:W-:-:S02]  /*4240*/  MOV R62, R68 ;  /* 0x00000044003e7202 */ /* 0x002fc40000000f00 */
[----:B------:R-:W-:Y:S02]  /*4250*/  MOV R64, R69 ;  /* 0x0000004500407202 */ /* 0x000fe40000000f00 */
[----:B------:R-:W-:Y:S02]  /*4260*/  MOV R68, 0x1f ;  /* 0x0000001f00447802 */ /* 0x000fe40000000f00 */
[----:B------:R-:W-:Y:S02]  /*4270*/  MOV R71, 0xffffffff ;  /* 0xffffffff00477802 */ /* 0x000fe40000000f00 */
[----:B------:R-:W-:Y:S02]  /*4280*/  MOV R60, 0x42a0 ;  /* 0x000042a0003c7802 */ /* 0x000fe40000000f00 */
[----:B------:R-:W-:Y:S05]  /*4290*/  CALL.REL.NOINC `($__internal_41_$__cuda_sm70_shflsync_down_p) ;  /* 0x000002e000007944 */ /* 0x000fea0003c00000 */
[----:B------:R-:W-:Y:S01]  /*42a0*/  FADD.FTZ R67, R62, R67 ;  /* 0x000000433e437221 */ /* 0x000fe20000010000 */
[----:B0-----:R-:W-:Y:S01]  /*42b0*/  HFMA2.MMA R65, -RZ, RZ, 0, 2.384185791015625e-07 ;  /* 0x00000004ff417435 */ /* 0x001fe200000001ff */
[----:B-1----:R-:W-:Y:S01]  /*42c0*/  FADD.FTZ R69, R69, R68 ;  /* 0x0000004445457221 */ /* 0x002fe20000010000 */
[----:B------:R-:W-:Y:S02]  /*42d0*/  MOV R68, 0x1f ;  /* 0x0000001f00447802 */ /* 0x000fe40000000f00 */
[----:B------:R-:W-:-:S02]  /*42e0*/  MOV R71, 0xffffffff ;  /* 0xffffffff00477802 */ /* 0x000fc40000000f00 */
[----:B------:R-:W-:Y:S02]  /*42f0*/  MOV R64, R67 ;  /* 0x0000004300407202 */ /* 0x000fe40000000f00 */
[----:B------:R-:W-:Y:S02]  /*4300*/  MOV R60, 0x4320 ;  /* 0x00004320003c7802 */ /* 0x000fe40000000f00 */
[----:B------:R-:W-:Y:S05]  /*4310*/  CALL.REL.NOINC `($__internal_41_$__cuda_sm70_shflsync_down_p) ;  /* 0x0000026000007944 */ /* 0x000fea0003c00000 */
[----:B0-----:R-:W-:Y:S01]  /*4320*/  HFMA2.MMA R65, -RZ, RZ, 0, 2.384185791015625e-07 ;  /* 0x00000004ff417435 */ /* 0x001fe200000001ff */
[----:B-1----:R-:W-:Y:S02]  /*4330*/  MOV R62, R68 ;  /* 0x00000044003e7202 */ /* 0x002fe40000000f00 */
[----:B------:R-:W-:Y:S02]  /*4340*/  MOV R64, R69 ;  /* 0x0000004500407202 */ /* 0x000fe40000000f00 */
[----:B------:R-:W-:Y:S02]  /*4350*/  MOV R68, 0x1f ;  /* 0x0000001f00447802 */ /* 0x000fe40000000f00 */
[----:B------:R-:W-:Y:S02]  /*4360*/  MOV R71, 0xffffffff ;  /* 0xffffffff00477802 */ /* 0x000fe40000000f00 */
[----:B------:R-:W-:-:S02]  /*4370*/  MOV R60, 0x4390 ;  /* 0x00004390003c7802 */ /* 0x000fc40000000f00 */
[----:B------:R-:W-:Y:S05]  /*4380*/  CALL.REL.NOINC `($__internal_41_$__cuda_sm70_shflsync_down_p) ;  /* 0x000001f000007944 */ /* 0x000fea0003c00000 */
[----:B------:R-:W-:Y:S01]  /*4390*/  FADD.FTZ R67, R62, R67 ;  /* 0x000000433e437221 */ /* 0x000fe20000010000 */
[----:B0-----:R-:W-:Y:S01]  /*43a0*/  HFMA2.MMA R65, -RZ, RZ, 0, 1.1920928955078125e-07 ;  /* 0x00000002ff417435 */ /* 0x001fe200000001ff */
[----:B-1----:R-:W-:Y:S01]  /*43b0*/  FADD.FTZ R69, R69, R68 ;  /* 0x0000004445457221 */ /* 0x002fe20000010000 */
[----:B------:R-:W-:-:S02]  /*43c0*/  MOV R68, 0x1f ;  /* 0x0000001f00447802 */ /* 0x000fc40000000f00 */
[----:B------:R-:W-:Y:S02]  /*43d0*/  MOV R71, 0xffffffff ;  /* 0xffffffff00477802 */ /* 0x000fe40000000f00 */
[----:B------:R-:W-:Y:S02]  /*43e0*/  MOV R64, R67 ;  /* 0x0000004300407202 */ /* 0x000fe40000000f00 */
[----:B------:R-:W-:Y:S02]  /*43f0*/  MOV R60, 0x4410 ;  /* 0x00004410003c7802 */ /* 0x000fe40000000f00 */
[----:B------:R-:W-:Y:S05]  /*4400*/  CALL.REL.NOINC `($__internal_41_$__cuda_sm70_shflsync_down_p) ;  /* 0x0000017000007944 */ /* 0x000fea0003c00000 */
[----:B0-----:R-:W-:Y:S01]  /*4410*/  HFMA2.MMA R65, -RZ, RZ, 0, 1.1920928955078125e-07 ;  /* 0x00000002ff417435 */ /* 0x001fe200000001ff */
[----:B-1----:R-:W-:Y:S02]  /*4420*/  MOV R62, R68 ;  /* 0x00000044003e7202 */ /* 0x002fe40000000f00 */
[----:B------:R-:W-:Y:S02]  /*4430*/  MOV R64, R69 ;  /* 0x0000004500407202 */ /* 0x000fe40000000f00 */
[----:B------:R-:W-:Y:S02]  /*4440*/  MOV R68, 0x1f ;  /* 0x0000001f00447802 */ /* 0x000fe40000000f00 */
[----:B------:R-:W-:-:S02]  /*4450*/  MOV R71, 0xffffffff ;  /* 0xffffffff00477802 */ /* 0x000fc40000000f00 */
[----:B------:R-:W-:Y:S02]  /*4460*/  MOV R60, 0x4480 ;  /* 0x00004480003c7802 */ /* 0x000fe40000000f00 */
[----:B------:R-:W-:Y:S05]  /*4470*/  CALL.REL.NOINC `($__internal_41_$__cuda_sm70_shflsync_down_p) ;  /* 0x0000010000007944 */ /* 0x000fea0003c00000 */
[----:B------:R-:W-:Y:S01]  /*4480*/  FADD.FTZ R67, R62, R67 ;  /* 0x000000433e437221 */ /* 0x000fe20000010000 */
[----:B0-----:R-:W-:Y:S01]  /*4490*/  HFMA2.MMA R65, -RZ, RZ, 0, 5.9604644775390625e-08 ;  /* 0x00000001ff417435 */ /* 0x001fe200000001ff */
[----:B-1----:R-:W-:Y:S01]  /*44a0*/  FADD.FTZ R69, R69, R68 ;  /* 0x0000004445457221 */ /* 0x002fe20000010000 */
[----:B------:R-:W-:Y:S02]  /*44b0*/  MOV R68, 0x1f ;  /* 0x0000001f00447802 */ /* 0x000fe40000000f00 */
[----:B------:R-:W-:Y:S02]  /*44c0*/  MOV R71, 0xffffffff ;  /* 0xffffffff00477802 */ /* 0x000fe40000000f00 */
[----:B------:R-:W-:Y:S02]  /*44d0*/  MOV R64, R67 ;  /* 0x0000004300407202 */ /* 0x000fe40000000f00 */
[----:B------:R-:W-:Y:S02]  /*44e0*/  MOV R60, 0x4500 ;  /* 0x00004500003c7802 */ /* 0x000fe40000000f00 */
[----:B------:R-:W-:Y:S05]  /*44f0*/  CALL.REL.NOINC `($__internal_41_$__cuda_sm70_shflsync_down_p) ;  /* 0x0000008000007944 */ /* 0x000fea0003c00000 */
[----:B0-----:R-:W-:Y:S01]  /*4500*/  HFMA2.MMA R65, -RZ, RZ, 0, 5.9604644775390625e-08 ;  /* 0x00000001ff417435 */ /* 0x001fe200000001ff */
[----:B-1----:R-:W-:-:S02]  /*4510*/  MOV R66, R68 ;  /* 0x0000004400427202 */ /* 0x002fc40000000f00 */
[----:B------:R-:W-:Y:S02]  /*4520*/  MOV R64, R69 ;  /* 0x0000004500407202 */ /* 0x000fe40000000f00 */
[----:B------:R-:W-:Y:S02]  /*4530*/  MOV R68, 0x1f ;  /* 0x0000001f00447802 */ /* 0x000fe40000000f00 */
[----:B------:R-:W-:Y:S02]  /*4540*/  MOV R71, 0xffffffff ;  /* 0xffffffff00477802 */ /* 0x000fe40000000f00 */
[----:B------:R-:W-:Y:S02]  /*4550*/  MOV R60, 0x4570 ;  /* 0x00004570003c7802 */ /* 0x000fe40000000f00 */
[----:B------:R-:W-:Y:S05]  /*4560*/  CALL.REL.NOINC `($__internal_41_$__cuda_sm70_shflsync_down_p) ;  /* 0x0000001000007944 */ /* 0x000fea0003c00000 */
[----:B01----:R-:W-:Y:S05]  /*4570*/  BRA `(.L_x_578) ;  /* 0xffffe48000007947 */ /* 0x003fea000383ffff */
        .weak           $__internal_41_$__cuda_sm70_shflsync_down_p
        .type           $__internal_41_$__cuda_sm70_shflsync_down_p,@function
        .size           $__internal_41_$__cuda_sm70_shflsync_down_p,(.L_x_3448 - $__internal_41_$__cuda_sm70_shflsync_down_p)
$__internal_41_$__cuda_sm70_shflsync_down_p:
[----:B------:R-:W-:Y:S01]  /*4580*/  HFMA2.MMA R61, -RZ, RZ, 0, 0 ;  /* 0x00000000ff3d7435 */ /* 0x000fe200000001ff */
[----:B------:R-:W-:Y:S04]  /*4590*/  WARPSYNC R71 ;  /* 0x0000004700007348 */ /* 0x000fe80003800000 */
[----:B------:R0:W1:Y:S01]  /*45a0*/  SHFL.DOWN PT, R68, R64, R65, R68 ;  /* 0x0800004140447389 */ /* 0x00006200000e0044 */
[----:B------:R-:W-:Y:S05]  /*45b0*/  RET.REL.NODEC R60 `(_ZN10layer_norm13ln_bwd_kernelINS_13Kernel_traitsI13__nv_bfloat16fS2_fjLj30720ELj4ELj1ELj8ELj8ENS_18Kernel_traits_baseILj30720ES2_fS2_fjLj256EEEEEEEvNS_9BwdParamsE) ;  /* 0xffffba403c007950 */ /* 0x000fea0003c3ffff */
.L_x_579:
        /* <DEDUP_REMOVED lines=12> */
.L_x_3448:


//--------------------- .text._ZN10layer_norm22ln_bwd_finalize_kernelINS_22Kernel_traits_finalizeILj30720E13__nv_bfloat16S2_S2_fjLj1024ELj4ENS_18Kernel_traits_baseILj30720ES2_S2_S2_fjLj1024EEEEEEEvNS_9BwdParamsE --------------------------
	.section	.text._ZN10layer_norm22ln_bwd_finalize_kernelINS_22Kernel_traits_finalizeILj30720E13__nv_bfloat16S2_S2_fjLj1024ELj4ENS_18Kernel_traits_baseILj30720ES2_S2_S2_fjLj1024EEEEEEEvNS_9BwdParamsE,"ax",@progbits
	.sectioninfo	@"SHI_REGISTERS=32"
	.align	128
        .global         _ZN10layer_norm22ln_bwd_finalize_kernelINS_22Kernel_traits_finalizeILj30720E13__nv_bfloat16S2_S2_fjLj1024ELj4ENS_18Kernel_traits_baseILj30720ES2_S2_S2_fjLj1024EEEEEEEvNS_9BwdParamsE
        .type           _ZN10layer_norm22ln_bwd_finalize_kernelINS_22Kernel_traits_finalizeILj30720E13__nv_bfloat16S2_S2_fjLj1024ELj4ENS_18Kernel_traits_baseILj30720ES2_S2_S2_fjLj1024EEEEEEEvNS_9BwdParamsE,@function
        .size           _ZN10layer_norm22ln_bwd_finalize_kernelINS_22Kernel_traits_finalizeILj30720E13__nv_bfloat16S2_S2_fjLj1024ELj4ENS_18Kernel_traits_baseILj30720ES2_S2_S2_fjLj1024EEEEEEEvNS_9BwdParamsE,(.L_x_3449 - _ZN10layer_norm22ln_bwd_finalize_kernelINS_22Kernel_traits_finalizeILj30720E13__nv_bfloat16S2_S2_fjLj1024ELj4ENS_18Kernel_traits_baseILj30720ES2_S2_S2_fjLj1024EEEEEEEvNS_9BwdParamsE)
        .other          _ZN10layer_norm22ln_bwd_finalize_kernelINS_22Kernel_traits_finalizeILj30720E13__nv_bfloat16S2_S2_fjLj1024ELj4ENS_18Kernel_traits_baseILj30720ES2_S2_S2_fjLj1024EEEEEEEvNS_9BwdParamsE,@"STO_CUDA_ENTRY STV_DEFAULT"
_ZN10layer_norm22ln_bwd_finalize_kernelINS_22Kernel_traits_finalizeILj30720E13__nv_bfloat16S2_S2_fjLj1024ELj4ENS_18Kernel_traits_baseILj30720ES2_S2_S2_fjLj1024EEEEEEEvNS_9BwdParamsE:
.text._ZN10layer_norm22ln_bwd_finalize_kernelINS_22Kernel_traits_finalizeILj30720E13__nv_bfloat16S2_S2_fjLj1024ELj4ENS_18Kernel_traits_baseILj30720ES2_S2_S2_fjLj1024EEEEEEEvNS_9BwdParamsE:
        /* <DEDUP_REMOVED lines=19> */
.L_x_592:
        /* <DEDUP_REMOVED lines=27> */
.L_x_584:
        /* <DEDUP_REMOVED lines=32> */
.L_x_583:
[----:B------:R-:W-:Y:S05]  /*04e0*/  BSYNC B1 ;  /* 0x0000000000017941 */ /* 0x000fea0003800000 */
.L_x_582:
        /* <DEDUP_REMOVED lines=22> */
.L_x_586:
[----:B------:R-:W-:Y:S05]  /*0650*/  BSYNC B1 ;  /* 0x0000000000017941 */ /* 0x000fea0003800000 */
.L_x_585:
        /* <DEDUP_REMOVED lines=10> */
.L_x_581:
[----:B------:R-:W-:Y:S05]  /*0700*/  BSYNC B0 ;  /* 0x0000000000007941 */ /* 0x000fea0003800000 */
.L_x_580:
        /* <DEDUP_REMOVED lines=11> */
.L_x_593:
        /* <DEDUP_REMOVED lines=18> */
.L_x_594:
[----:B------:R-:W-:Y:S01]  /*08e0*/  @!P1 SHF.R.U32.HI R2, RZ, 0x3, R0 ;  /* 0x00000003ff029819 */ /* 0x000fe20000011600 */
[----:B---3--:R-:W-:Y:S02]  /*08f0*/  FADD.FTZ R5, R5, R10 ;  /* 0x0000000a05057221 */ /* 0x008fe40000010000 */
[----:B--2---:R-:W-:Y:S01]  /*0900*/  FADD.FTZ R7, R7, R4 ;  /* 0x0000000407077221 */ /* 0x004fe20000010000 */
[----:B------:R-:W-:-:S05]  /*0910*/  @!P1 LOP3.LUT R2, R2, 0x1ffffffc, RZ, 0xc0, !PT ;  /* 0x1ffffffc02029812 */ /* 0x000fca00078ec0ff */
[----:B------:R2:W-:Y:S04]  /*0920*/  @!P1 STS [R2+0x2000], R5 ;  /* 0x0020000502009388 */ /* 0x0005e80000000800 */
[----:B------:R2:W-:Y:S02]  /*0930*/  @!P1 STS [R2+0x2080], R7 ;  /* 0x0020800702009388 */ /* 0x0005e40000000800 */
.L_x_587:
        /* <DEDUP_REMOVED lines=13> */
.L_x_591:
[----:B------:R-:W-:Y:S05]  /*0a10*/  BSYNC B0 ;  /* 0x0000000000007941 */ /* 0x000fea0003800000 */
.L_x_590:
[C---:B------:R-:W-:Y:S02]  /*0a20*/  ISETP.GT.U32.AND P1, PT, R18.reuse, -0x7801, PT ;  /* 0xffff87ff1200780c */ /* 0x040fe40003f24070 */
[----:B------:R-:W-:Y:S02]  /*0a30*/  IADD3 R18, R18, 0x7800, RZ ;  /* 0x0000780012127810 */ /* 0x000fe40007ffe0ff */
[----:B------:R-:W-:-:S09]  /*0a40*/  IADD3 R19, R19, 0x3c00, RZ ;  /* 0x00003c0013137810 */ /* 0x000fd20007ffe0ff */
[----:B012---:R-:W-:Y:S05]  /*0a50*/  @P1 BRA `(.L_x_592) ;  /* 0xfffff6d000001947 */ /* 0x007fea000383ffff */
[----:B------:R-:W-:Y:S05]  /*0a60*/  EXIT ;  /* 0x000000000000794d */ /* 0x000fea0003800000 */
.L_x_588:
[----:B--2---:R-:W-:Y:S01]  /*0a70*/  IMAD.MOV.U32 R10, RZ, RZ, R4 ;  /* 0x000000ffff0a7224 */ /* 0x004fe200078e0004 */
[----:B------:R-:W-:Y:S01]  /*0a80*/  MOV R9, 0x1 ;  /* 0x0000000100097802 */ /* 0x000fe20000000f00 */
[----:B------:R-:W-:Y:S01]  /*0a90*/  IMAD.MOV.U32 R6, RZ, RZ, 0x1f ;  /* 0x0000001fff067424 */ /* 0x000fe200078e00ff */
[----:B------:R-:W-:Y:S02]  /*0aa0*/  MOV R11, 0xffffffff ;  /* 0xffffffff000b7802 */ /* 0x000fe40000000f00 */
[----:B------:R-:W-:Y:S02]  /*0ab0*/  MOV R2, 0xad0 ;  /* 0x00000ad000027802 */ /* 0x000fe40000000f00 */
[----:B01----:R-:W-:Y:S05]  /*0ac0*/  CALL.REL.NOINC `($__internal_42_$__cuda_sm70_shflsync_bfly_p) ;  /* 0x000003c000007944 */ /* 0x003fea0003c00000 */
[----:B-1----:R-:W-:Y:S01]  /*0ad0*/  IMAD.MOV.U32 R3, RZ, RZ, R6 ;  /* 0x000000ffff037224 */ /* 0x002fe200078e0006 */
[----:B0-----:R-:W-:Y:S05]  /*0ae0*/  BRA `(.L_x_593) ;  /* 0xfffffcd000007947 */ /* 0x001fea000383ffff */
.L_x_589:
[----:B------:R-:W-:Y:S01]  /*0af0*/  HFMA2.MMA R6, -RZ, RZ, 0, 1.847743988037109375e-06 ;  /* 0x0000001fff067435 */ /* 0x000fe200000001ff */
[----:B------:R-:W-:Y:S01]  /*0b00*/  MOV R10, R13 ;  /* 0x0000000d000a7202 */ /* 0x000fe20000000f00 */
[----:B------:R-:W-:Y:S01]  /*0b10*/  IMAD.MOV.U32 R9, RZ, RZ, 0x2 ;  /* 0x00000002ff097424 */ /* 0x000fe200078e00ff */
[----:B------:R-:W-:Y:S01]  /*0b20*/  MOV R2, 0xb50 ;  /* 0x00000b5000027802 */ /* 0x000fe20000000f00 */
[----:B------:R-:W-:-:S02]  /*0b30*/  IMAD.MOV.U32 R11, RZ, RZ, -0x1 ;  /* 0xffffffffff0b7424 */ /* 0x000fc400078e00ff */
[----:B012---:R-:W-:Y:S05]  /*0b40*/  CALL.REL.NOINC `($__internal_42_$__cuda_sm70_shflsync_bfly_p) ;  /* 0x0000034000007944 */ /* 0x007fea0003c00000 */
[----:B01----:R-:W-:Y:S01]  /*0b50*/  FADD.FTZ R10, R13, R6 ;  /* 0x000000060d0a7221 */ /* 0x003fe20000010000 */
[----:B------:R-:W-:Y:S01]  /*0b60*/  MOV R9, 0x4 ;  /* 0x0000000400097802 */ /* 0x000fe20000000f00 */
[----:B------:R-:W-:Y:S01]  /*0b70*/  IMAD.MOV.U32 R6, RZ, RZ, 0x1f ;  /* 0x0000001fff067424 */ /* 0x000fe200078e00ff */
[----:B------:R-:W-:-:S02]  /*0b80*/  MOV R11, 0xffffffff ;  /* 0xffffffff000b7802 */ /* 0x000fc40000000f00 */
[----:B------:R-:W-:Y:S02]  /*0b90*/  MOV R2, 0xbb0 ;  /* 0x00000bb000027802 */ /* 0x000fe40000000f00 */
[----:B------:R-:W-:Y:S05]  /*0ba0*/  CALL.REL.NOINC `($__internal_42_$__cuda_sm70_shflsync_bfly_p) ;  /* 0x000002e000007944 */ /* 0x000fea0003c00000 */
[----:B01----:R-:W-:Y:S01]  /*0bb0*/  FADD.FTZ R10, R10, R6 ;  /* 0x000000060a0a7221 */ /* 0x003fe20000010000 */
[----:B------:R-:W-:Y:S01]  /*0bc0*/  HFMA2.MMA R6, -RZ, RZ, 0, 1.847743988037109375e-06 ;  /* 0x0000001fff067435 */ /* 0x000fe200000001ff */
[----:B------:R-:W-:Y:S01]  /*0bd0*/  IMAD.MOV.U32 R9, RZ, RZ, 0x8 ;  /* 0x00000008ff097424 */ /* 0x000fe200078e00ff */
[----:B------:R-:W-:Y:S01]  /*0be0*/  MOV R2, 0xc10 ;  /* 0x00000c1000027802 */ /* 0x000fe20000000f00 */
[----:B------:R-:W-:-:S03]  /*0bf0*/  IMAD.MOV.U32 R11, RZ, RZ, -0x1 ;  /* 0xffffffffff0b7424 */ /* 0x000fc600078e00ff */
[----:B------:R-:W-:Y:S05]  /*0c00*/  CALL.REL.NOINC `($__internal_42_$__cuda_sm70_shflsync_bfly_p) ;  /* 0x0000028000007944 */ /* 0x000fea0003c00000 */
[----:B-1----:R-:W-:Y:S01]  /*0c10*/  FADD.FTZ R4, R10, R6 ;  /* 0x000000060a047221 */ /* 0x002fe20000010000 */
[----:B0-----:R-:W-:Y:S01]  /*0c20*/  MOV R9, 0x10 ;  /* 0x0000001000097802 */ /* 0x001fe20000000f00 */
[----:B------:R-:W-:Y:S01]  /*0c30*/  IMAD.MOV.U32 R6, RZ, RZ, 0x1f ;  /* 0x0000001fff067424 */ /* 0x000fe200078e00ff */
[----:B------:R-:W-:Y:S01]  /*0c40*/  MOV R11, 0xffffffff ;  /* 0xffffffff000b7802 */ /* 0x000fe20000000f00 */
[----:B------:R-:W-:Y:S01]  /*0c50*/  IMAD.MOV.U32 R10, RZ, RZ, R4 ;  /* 0x000000ffff0a7224 */ /* 0x000fe200078e0004 */
[----:B------:R-:W-:Y:S02]  /*0c60*/  MOV R2, 0xc80 ;  /* 0x00000c8000027802 */ /* 0x000fe40000000f00 */
[----:B------:R-:W-:Y:S05]  /*0c70*/  CALL.REL.NOINC `($__internal_42_$__cuda_sm70_shflsync_bfly_p) ;  /* 0x0000021000007944 */ /* 0x000fea0003c00000 */
[----:B0-----:R-:W-:Y:S01]  /*0c80*/  HFMA2.MMA R9, -RZ, RZ, 0, 5.9604644775390625e-08 ;  /* 0x00000001ff097435 */ /* 0x001fe200000001ff */
[----:B-1----:R-:W-:Y:S01]  /*0c90*/  MOV R7, R6 ;  /* 0x0000000600077202 */ /* 0x002fe20000000f00 */
[----:B------:R-:W-:Y:S01]  /*0ca0*/  IMAD.MOV.U32 R10, RZ, RZ, R5 ;  /* 0x000000ffff0a7224 */ /* 0x000fe200078e0005 */
[----:B------:R-:W-:Y:S01]  /*0cb0*/  MOV R6, 0x1f ;  /* 0x0000001f00067802 */ /* 0x000fe20000000f00 */
[----:B------:R-:W-:Y:S01]  /*0cc0*/  IMAD.MOV.U32 R11, RZ, RZ, -0x1 ;  /* 0xffffffffff0b7424 */ /* 0x000fe200078e00ff */
[----:B------:R-:W-:-:S02]  /*0cd0*/  MOV R2, 0xcf0 ;  /* 0x00000cf000027802 */ /* 0x000fc40000000f00 */
[----:B------:R-:W-:Y:S05]  /*0ce0*/  CALL.REL.NOINC `($__internal_42_$__cuda_sm70_shflsync_bfly_p) ;  /* 0x000001a000007944 */ /* 0x000fea0003c00000 */
[----:B0-----:R-:W-:Y:S01]  /*0cf0*/  HFMA2.MMA R9, -RZ, RZ, 0, 1.1920928955078125e-07 ;  /* 0x00000002ff097435 */ /* 0x001fe200000001ff */
[----:B-1----:R-:W-:Y:S01]  /*0d00*/  FADD.FTZ R10, R5, R6 ;  /* 0x00000006050a7221 */ /* 0x002fe20000010000 */
[----:B------:R-:W-:Y:S01]  /*0d10*/  MOV R6, 0x1f ;  /* 0x0000001f00067802 */ /* 0x000fe20000000f00 */
[----:B------:R-:W-:Y:S01]  /*0d20*/  IMAD.MOV.U32 R11, RZ, RZ, -0x1 ;  /* 0xffffffffff0b7424 */ /* 0x000fe200078e00ff */
[----:B------:R-:W-:-:S02]  /*0d30*/  MOV R2, 0xd50 ;  /* 0x00000d5000027802 */ /* 0x000fc40000000f00 */
[----:B------:R-:W-:Y:S05]  /*0d40*/  CALL.REL.NOINC `($__internal_42_$__cuda_sm70_shflsync_bfly_p) ;  /* 0x0000014000007944 */ /* 0x000fea0003c00000 */
[----:B0-----:R-:W-:Y:S01]  /*0d50*/  HFMA2.MMA R9, -RZ, RZ, 0, 2.384185791015625e-07 ;  /* 0x00000004ff097435 */ /* 0x001fe200000001ff */
[----:B-1----:R-:W-:Y:S01]  /*0d60*/  FADD.FTZ R10, R10, R6 ;  /* 0x000000060a0a7221 */ /* 0x002fe20000010000 */
[----:B------:R-:W-:Y:S01]  /*0d70*/  MOV R6, 0x1f ;  /* 0x0000001f00067802 */ /* 0x000fe20000000f00 */
[----:B------:R-:W-:Y:S01]  /*0d80*/  IMAD.MOV.U32 R11, RZ, RZ, -0x1 ;  /* 0xffffffffff0b7424 */ /* 0x000fe200078e00ff */
[----:B------:R-:W-:-:S02]  /*0d90*/  MOV R2, 0xdb0 ;  /* 0x00000db000027802 */ /* 0x000fc40000000f00 */
[----:B------:R-:W-:Y:S05]  /*0da0*/  CALL.REL.NOINC `($__internal_42_$__cuda_sm70_shflsync_bfly_p) ;  /* 0x000000e000007944 */ /* 0x000fea0003c00000 */
[----:B0-----:R-:W-:Y:S01]  /*0db0*/  HFMA2.MMA R9, -RZ, RZ, 0, 4.76837158203125e-07 ;  /* 0x00000008ff097435 */ /* 0x001fe200000001ff */
[----:B-1----:R-:W-:Y:S01]  /*0dc0*/  FADD.FTZ R10, R10, R6 ;  /* 0x000000060a0a7221 */ /* 0x002fe20000010000 */
[----:B------:R-:W-:Y:S01]  /*0dd0*/  MOV R6, 0x1f ;  /* 0x0000001f00067802 */ /* 0x000fe20000000f00 */
[----:B------:R-:W-:Y:S01]  /*0de0*/  IMAD.MOV.U32 R11, RZ, RZ, -0x1 ;  /* 0xffffffffff0b7424 */ /* 0x000fe200078e00ff */
[----:B------:R-:W-:-:S02]  /*0df0*/  MOV R2, 0xe10 ;  /* 0x00000e1000027802 */ /* 0x000fc40000000f00 */
[----:B------:R-:W-:Y:S05]  /*0e00*/  CALL.REL.NOINC `($__internal_42_$__cuda_sm70_shflsync_bfly_p) ;  /* 0x0000008000007944 */ /* 0x000fea0003c00000 */
[----:B0-----:R-:W-:Y:S01]  /*0e10*/  HFMA2.MMA R9, -RZ, RZ, 0, 9.5367431640625e-07 ;  /* 0x00000010ff097435 */ /* 0x001fe200000001ff */
[----:B-1----:R-:W-:Y:S01]  /*0e20*/  FADD.FTZ R10, R10, R6 ;  /* 0x000000060a0a7221 */ /* 0x002fe20000010000 */
[----:B------:R-:W-:Y:S01]  /*0e30*/  MOV R6, 0x1f ;  /* 0x0000001f00067802 */ /* 0x000fe20000000f00 */
[----:B------:R-:W-:Y:S01]  /*0e40*/  IMAD.MOV.U32 R11, RZ, RZ, -0x1 ;  /* 0xffffffffff0b7424 */ /* 0x000fe200078e00ff */
[----:B------:R-:W-:-:S02]  /*0e50*/  MOV R2, 0xe70 ;  /* 0x00000e7000027802 */ /* 0x000fc40000000f00 */
[----:B------:R-:W-:Y:S05]  /*0e60*/  CALL.REL.NOINC `($__internal_42_$__cuda_sm70_shflsync_bfly_p) ;  /* 0x0000002000007944 */ /* 0x000fea0003c00000 */
[----:B-1----:R-:W-:Y:S01]  /*0e70*/  MOV R5, R6 ;  /* 0x0000000600057202 */ /* 0x002fe20000000f00 */
[----:B0-----:R-:W-:Y:S05]  /*0e80*/  BRA `(.L_x_594) ;  /* 0xfffffa5000007947 */ /* 0x001fea000383ffff */
        .weak           $__internal_42_$__cuda_sm70_shflsync_bfly_p
        .type           $__internal_42_$__cuda_sm70_shflsync_bfly_p,@function
        .size           $__internal_42_$__cuda_sm70_shflsync_bfly_p,(.L_x_3449 - $__internal_42_$__cuda_sm70_shflsync_bfly_p)
$__internal_42_$__cuda_sm70_shflsync_bfly_p:
[----:B------:R-:W-:Y:S01]  /*0e90*/  HFMA2.MMA R3, -RZ, RZ, 0, 0 ;  /* 0x00000000ff037435 */ /* 0x000fe200000001ff */
[----:B------:R-:W-:Y:S04]  /*0ea0*/  WARPSYNC R11 ;  /* 0x0000000b00007348 */ /* 0x000fe80003800000 */
[----:B------:R0:W1:Y:S01]  /*0eb0*/  SHFL.BFLY PT, R6, R10, R9, R6 ;  /* 0x0c0000090a067389 */ /* 0x00006200000e0006 */
[----:B------:R-:W-:Y:S05]  /*0ec0*/  RET.REL.NODEC R2 `(_ZN10layer_norm22ln_bwd_finalize_kernelINS_22Kernel_traits_finalizeILj30720E13__nv_bfloat16S2_S2_fjLj1024ELj4ENS_18Kernel_traits_baseILj30720ES2_S2_S2_fjLj1024EEEEEEEvNS_9BwdParamsE) ;  /* 0xfffff13002007950 */ /* 0x000fea0003c3ffff */
.L_x_595:
        /* <DEDUP_REMOVED lines=11> */
.L_x_3449:


//--------------------- .text._ZN10layer_norm13ln_bwd_kernelINS_13Kernel_traitsI13__nv_bfloat16S2_S2_fjLj30720ELj4ELj1ELj8ELj4ENS_18Kernel_traits_baseILj30720ES2_S2_S2_fjLj256EEEEEEEvNS_9BwdParamsE --------------------------
	.section	.text._ZN10layer_norm13ln_bwd_kernelINS_13Kernel_traitsI13__nv_bfloat16S2_S2_fjLj30720ELj4ELj1ELj8ELj4ENS_18Kernel_traits_baseILj30720ES2_S2_S2_fjLj256EEEEEEEvNS_9BwdParamsE,"ax",@progbits
	.sectioninfo	@"SHI_REGISTERS=246"
	.align	128
        .global         _ZN10layer_norm13ln_bwd_kernelINS_13Kernel_traitsI13__nv_bfloat16S2_S2_fjLj30720ELj4ELj1ELj8ELj4ENS_18Kernel_traits_baseILj30720ES2_S2_S2_fjLj256EEEEEEEvNS_9BwdParamsE
        .type           _ZN10layer_norm13ln_bwd_kernelINS_13Kernel_traitsI13__nv_bfloat16S2_S2_fjLj30720ELj4ELj1ELj8ELj4ENS_18Kernel_traits_baseILj30720ES2_S2_S2_fjLj256EEEEEEEvNS_9BwdParamsE,@function
        .size           _ZN10layer_norm13ln_bwd_kernelINS_13Kernel_traitsI13__nv_bfloat16S2_S2_fjLj30720ELj4ELj1ELj8ELj4ENS_18Kernel_traits_baseILj30720ES2_S2_S2_fjLj256EEEEEEEvNS_9BwdParamsE,(.L_x_3450 - _ZN10layer_norm13ln_bwd_kernelINS_13Kernel_traitsI13__nv_bfloat16S2_S2_fjLj30720ELj4ELj1ELj8ELj4ENS_18Kernel_traits_baseILj30720ES2_S2_S2_fjLj256EEEEEEEvNS_9BwdParamsE)
        .other          _ZN10layer_norm13ln_bwd_kernelINS_13Kernel_traitsI13__nv_bfloat16S2_S2_fjLj30720ELj4ELj1ELj8ELj4ENS_18Kernel_traits_baseILj30720ES2_S2_S2_fjLj256EEEEEEEvNS_9BwdParamsE,@"STO_CUDA_ENTRY STV_DEFAULT"
_ZN10layer_norm13ln_bwd_kernelINS_13Kernel_traitsI13__nv_bfloat16S2_S2_fjLj30720ELj4ELj1ELj8ELj4ENS_18Kernel_traits_baseILj30720ES2_S2_S2_fjLj256EEEEEEEvNS_9BwdParamsE:
.text._ZN10layer_norm13ln_bwd_kernelINS_13Kernel_traitsI13__nv_bfloat16S2_S2_fjLj30720ELj4ELj1ELj8ELj4ENS_18Kernel_traits_baseILj30720ES2_S2_S2_fjLj256EEEEEEEvNS_9BwdParamsE:
        /* <DEDUP_REMOVED lines=18> */
[----:B------:R-:W-:Y:S01]  /*0120*/  @P0 IMAD.WIDE.U32 R10, R10, R67, c[0x0][0x198] ;  /* 0x000066000a0a0625 */ /* 0x000fe200078e0043 */
[C---:B------:R-:W-:Y:S01]  /*0130*/  @P0 IADD3 R12, R4.reuse, 0x1000, RZ ;  /* 0x00001000040c0810 */ /* 0x040fe20007ffe0ff */
[----:B------:R0:W5:Y:S01]  /*0140*/  @P0 LDG.E R39, [R6.64] ;  /* 0x0000000c06270981 */ /* 0x000162000c1e1900 */
[----:B------:R-:W-:-:S02]  /*0150*/  @P0 IADD3 R14, R4, 0x1400, RZ ;  /* 0x00001400040e0810 */ /* 0x000fc40007ffe0ff */
[----:B------:R-:W-:Y:S01]  /*0160*/  @P0 IADD3 R19, R4, 0x2400, RZ ;  /* 0x0000240004130810 */ /* 0x000fe20007ffe0ff */
[-C--:B------:R-:W-:Y:S01]  /*0170*/  @P0 IMAD.WIDE.U32 R16, R16, R67.reuse, c[0x0][0x198] ;  /* 0x0000660010100625 */ /* 0x080fe200078e0043 */
[----:B------:R1:W5:Y:S01]  /*0180*/  @P0 LDG.E R53, [R10.64] ;  /* 0x0000000c0a350981 */ /* 0x000362000c1e1900 */
[----:B------:R-:W-:Y:S02]  /*0190*/  @P0 IADD3 R18, R4, 0x2000, RZ ;  /* 0x0000200004120810 */ /* 0x000fe40007ffe0ff */
[-C--:B------:R-:W-:Y:S01]  /*01a0*/  @P0 IMAD.WIDE.U32 R8, R8, R67.reuse, c[0x0][0x198] ;  /* 0x0000660008080625 */ /* 0x080fe200078e0043 */
[C---:B------:R-:W-:Y:S01]  /*01b0*/  @P0 IADD3 R20, R4.reuse, 0x2800, RZ ;  /* 0x0000280004140810 */ /* 0x040fe20007ffe0ff */
[----:B------:R2:W5:Y:S02]  /*01c0*/  @P0 LDG.E R56, [R16.64] ;  /* 0x0000000c10380981 */ /* 0x000564000c1e1900 */
[-C--:B0-----:R-:W-:Y:S01]  /*01d0*/  @P0 IMAD.WIDE.U32 R6, R5, R67.reuse, c[0x0][0x198] ;  /* 0x0000660005060625 */ /* 0x081fe200078e0043 */
[----:B------:R-:W-:Y:S01]  /*01e0*/  @P0 IADD3 R5, R4, 0x3000, RZ ;  /* 0x0000300004050810 */ /* 0x000fe20007ffe0ff */
[----:B------:R0:W5:Y:S02]  /*01f0*/  @P0 LDG.E R52, [R8.64] ;  /* 0x0000000c08340981 */ /* 0x000164000c1e1900 */
[----:B------:R-:W-:-:S02]  /*0200*/  @P0 IMAD.WIDE.U32 R12, R12, R67, c[0x0][0x198] ;  /* 0x000066000c0c0625 */ /* 0x000fc400078e0043 */
[----:B------:R3:W5:Y:S02]  /*0210*/  @P0 LDG.E R57, [R6.64] ;  /* 0x0000000c06390981 */ /* 0x000764000c1e1900 */
[-C--:B------:R-:W-:Y:S02]  /*0220*/  @P0 IMAD.WIDE.U32 R14, R14, R67.reuse, c[0x0][0x198] ;  /* 0x000066000e0e0625 */ /* 0x080fe400078e0043 */
[----:B------:R4:W5:Y:S02]  /*0230*/  @P0 LDG.E R54, [R12.64] ;  /* 0x0000000c0c360981 */ /* 0x000964000c1e1900 */
[-C--:B-1----:R-:W-:Y:S01]  /*0240*/  @P0 IMAD.WIDE.U32 R10, R19, R67.reuse, c[0x0][0x198] ;  /* 0x00006600130a0625 */ /* 0x082fe200078e0043 */
[----:B------:R-:W-:Y:S01]  /*0250*/  @P0 IADD3 R19, R4, 0x3400, RZ ;  /* 0x0000340004130810 */ /* 0x000fe20007ffe0ff */
[----:B------:R1:W5:Y:S02]  /*0260*/  @P0 LDG.E R55, [R14.64] ;  /* 0x0000000c0e370981 */ /* 0x000364000c1e1900 */
[-C--:B--2---:R-:W-:Y:S01]  /*0270*/  @P0 IMAD.WIDE.U32 R16, R5, R67.reuse, c[0x0][0x198] ;  /* 0x0000660005100625 */ /* 0x084fe200078e0043 */
[----:B------:R-:W-:Y:S01]  /*0280*/  SHF.R.U32.HI R5, RZ, 0x2, R33 ;  /* 0x00000002ff057819 */ /* 0x000fe20000011621 */
[----:B------:R2:W5:Y:S02]  /*0290*/  @P0 LDG.E R61, [R10.64] ;  /* 0x0000000c0a3d0981 */ /* 0x000564000c1e1900 */
[-C--:B0-----:R-:W-:Y:S01]  /*02a0*/  @P0 IMAD.WIDE.U32 R8, R18, R67.reuse, c[0x0][0x198] ;  /* 0x0000660012080625 */ /* 0x081fe200078e0043 */
[----:B------:R-:W-:Y:S01]  /*02b0*/  @P0 LEA R18, P1, R4, c[0x0][0x198], 0x2 ;  /* 0x0000660004120a11 */ /* 0x000fe200078210ff */
[----:B------:R0:W5:Y:S02]  /*02c0*/  @P0 LDG.E R64, [R16.64] ;  /* 0x0000000c10400981 */ /* 0x000164000c1e1900 */
[-C--:B----4-:R-:W-:Y:S01]  /*02d0*/  @P0 IMAD.WIDE.U32 R12, R20, R67.reuse, c[0x0][0x198] ;  /* 0x00006600140c0625 */ /* 0x090fe200078e0043 */
[C---:B-1----:R-:W-:Y:S01]  /*02e0*/  @P0 IADD3 R14, R4.reuse, 0x2c00, RZ ;  /* 0x00002c00040e0810 */ /* 0x042fe20007ffe0ff */
[----:B------:R1:W5:Y:S01]  /*02f0*/  @P0 LDG.E R60, [R8.64] ;  /* 0x0000000c083c0981 */ /* 0x000362000c1e1900 */
[----:B------:R-:W-:Y:S01]  /*0300*/  @P0 IADD3 R20, R4, 0x3800, RZ ;  /* 0x0000380004140810 */ /* 0x000fe20007ffe0ff */
[----:B---3--:R-:W-:Y:S01]  /*0310*/  @P0 IMAD.WIDE.U32 R6, R19, R67, c[0x0][0x198] ;  /* 0x0000660013060625 */ /* 0x008fe200078e0043 */
[----:B------:R-:W-:Y:S01]  /*0320*/  LEA.HI R199, R0, R5, RZ, 0x18 ;  /* 0x0000000500c77211 */ /* 0x000fe200078fc0ff */
[----:B------:R2:W5:Y:S01]  /*0330*/  @P0 LDG.E R62, [R12.64] ;  /* 0x0000000c0c3e0981 */ /* 0x000562000c1e1900 */
[----:B------:R-:W-:Y:S01]  /*0340*/  @P0 LEA.HI.X R19, R4, c[0x0][0x19c], RZ, 0x2, P1 ;  /* 0x0000670004130a11 */ /* 0x000fe200008f14ff */
[----:B------:R-:W-:-:S02]  /*0350*/  @P0 IMAD.WIDE.U32 R14, R14, R67, c[0x0][0x198] ;  /* 0x000066000e0e0625 */ /* 0x000fc400078e0043 */
[----:B------:R3:W5:Y:S02]  /*0360*/  @P0 LDG.E R65, [R6.64] ;  /* 0x0000000c06410981 */ /* 0x000764000c1e1900 */
[----:B-1----:R-:W-:Y:S02]  /*0370*/  @P0 IMAD.WIDE.U32 R8, R20, R67, c[0x0][0x198] ;  /* 0x0000660014080625 */ /* 0x002fe400078e0043 */
[----:B------:R2:W5:Y:S04]  /*0380*/  @P0 LDG.E R63, [R14.64] ;  /* 0x0000000c0e3f0981 */ /* 0x000568000c1e1900 */
[----:B------:R2:W5:Y:S01]  /*0390*/  @P0 LDG.E R66, [R8.64] ;  /* 0x0000000c08420981 */ /* 0x000562000c1e1900 */
[----:B---3--:R-:W-:-:S03]  /*03a0*/  MOV R7, R199 ;  /* 0x000000c700077202 */ /* 0x008fc60000000f00 */
[----:B------:R1:W5:Y:S01]  /*03b0*/  @P0 LDG.E R38, [R18.64] ;  /* 0x0000000c12260981 */ /* 0x000362000c1e1900 */
[----:B------:R-:W-:Y:S01]  /*03c0*/  ISETP.GE.AND P0, PT, R7, c[0x0][0x164], PT ;  /* 0x0000590007007a0c */ /* 0x000fe20003f06270 */
[----:B------:R-:W-:Y:S01]  /*03d0*/  CS2R R96, SRZ ;  /* 0x0000000000607805 */ /* 0x000fe2000001ff00 */
[----:B------:R-:W-:Y:S01]  /*03e0*/  CS2R R100, SRZ ;  /* 0x0000000000647805 */ /* 0x000fe2000001ff00 */
[----:B------:R-:W-:Y:S01]  /*03f0*/  CS2R R98, SRZ ;  /* 0x0000000000627805 */ /* 0x000fe2000001ff00 */
[----:B------:R-:W-:Y:S01]  /*0400*/  CS2R R20, SRZ ;  /* 0x0000000000147805 */ /* 0x000fe2000001ff00 */
[----:B0-----:R-:W-:Y:S01]  /*0410*/  CS2R R16, SRZ ;  /* 0x0000000000107805 */ /* 0x001fe2000001ff00 */
[----:B------:R-:W-:Y:S01]  /*0420*/  CS2R R134, SRZ ;  /* 0x0000000000867805 */ /* 0x000fe2000001ff00 */
[----:B------:R-:W-:Y:S01]  /*0430*/  CS2R R92, SRZ ;  /* 0x00000000005c7805 */ /* 0x000fe2000001ff00 */
        /* <DEDUP_REMOVED lines=24> */
[----:B--2---:R-:W-:-:S05]  /*05c0*/  IMAD.WIDE.U32 R8, R4, R67, c[0x0][0x190] ;  /* 0x0000640004087625 */ /* 0x004fca00078e0043 */
[----:B------:R0:W2:Y:S04]  /*05d0*/  LDG.E R104, [R8.64] ;  /* 0x0000000c08687981 */ /* 0x0000a8000c1e1900 */
[----:B------:R0:W3:Y:S04]  /*05e0*/  LDG.E R106, [R8.64+0x1000] ;  /* 0x0010000c086a7981 */ /* 0x0000e8000c1e1900 */
[----:B------:R0:W4:Y:S04]  /*05f0*/  LDG.E R108, [R8.64+0x2000] ;  /* 0x0020000c086c7981 */ /* 0x000128000c1e1900 */
        /* <DEDUP_REMOVED lines=11> */
[----:B------:R0:W4:Y:S01]  /*06b0*/  LDG.E R132, [R8.64+0xe000] ;  /* 0x00e0000c08847981 */ /* 0x000122000c1e1900 */
[----:B-----5:R-:W-:Y:S01]  /*06c0*/  PRMT R6, RZ, 0x5410, R38 ;  /* 0x00005410ff067816 */ /* 0x020fe20000000026 */
        /* <DEDUP_REMOVED lines=9> */
[----:B0-----:R-:W-:Y:S01]  /*0760*/  PRMT R8, RZ, 0x7610, R38 ;  /* 0x00007610ff087816 */ /* 0x001fe20000000026 */
        /* <DEDUP_REMOVED lines=48> */
[----:B------:R-:W-:Y:S02]  /*0a70*/  MOV R102, 0x1 ;  /* 0x0000000100667802 */ /* 0x000fe40000000f00 */
[----:B------:R-:W-:Y:S02]  /*0a80*/  MOV R37, RZ ;  /* 0x000000ff00257202 */ /* 0x000fe40000000f00 */
[----:B------:R-:W-:Y:S02]  /*0a90*/  MOV R144, RZ ;  /* 0x000000ff00907202 */ /* 0x000fe40000000f00 */
[----:B------:R-:W-:Y:S02]  /*0aa0*/  MOV R133, RZ ;  /* 0x000000ff00857202 */ /* 0x000fe40000000f00 */
[--C-:B--2---:R-:W-:Y:S02]  /*0ab0*/  PRMT R103, RZ, 0x5410, R104.reuse ;  /* 0x00005410ff677816 */ /* 0x104fe40000000068 */
[----:B------:R-:W-:-:S02]  /*0ac0*/  PRMT R104, RZ, 0x7610, R104 ;  /* 0x00007610ff687816 */ /* 0x000fc40000000068 */
[--C-:B---3--:R-:W-:Y:S02]  /*0ad0*/  PRMT R105, RZ, 0x5410, R106.reuse ;  /* 0x00005410ff697816 */ /* 0x108fe4000000006a */
[----:B------:R-:W-:Y:S02]  /*0ae0*/  PRMT R106, RZ, 0x7610, R106 ;  /* 0x00007610ff6a7816 */ /* 0x000fe4000000006a */
[--C-:B----4-:R-:W-:Y:S02]  /*0af0*/  PRMT R107, RZ, 0x5410, R108.reuse ;  /* 0x00005410ff6b7816 */ /* 0x110fe4000000006c */
[----:B------:R-:W-:Y:S02]  /*0b00*/  PRMT R108, RZ, 0x7610, R108 ;  /* 0x00007610ff6c7816 */ /* 0x000fe4000000006c */
[--C-:B------:R-:W-:Y:S02]  /*0b10*/  PRMT R109, RZ, 0x5410, R110.reuse ;  /* 0x00005410ff6d7816 */ /* 0x100fe4000000006e */
[----:B------:R-:W-:-:S02]  /*0b20*/  PRMT R110, RZ, 0x7610, R110 ;  /* 0x00007610ff6e7816 */ /* 0x000fc4000000006e */
[--C-:B------:R-:W-:Y:S02]  /*0b30*/  PRMT R111, RZ, 0x5410, R112.reuse ;  /* 0x00005410ff6f7816 */ /* 0x100fe40000000070 */
[----:B------:R-:W-:Y:S02]  /*0b40*/  PRMT R112, RZ, 0x7610, R112 ;  /* 0x00007610ff707816 */ /* 0x000fe40000000070 */
[--C-:B------:R-:W-:Y:S02]  /*0b50*/  PRMT R113, RZ, 0x5410, R114.reuse ;  /* 0x00005410ff717816 */ /* 0x100fe40000000072 */
        /* <DEDUP_REMOVED lines=19> */
.L_x_604:
[----:B------:R-:W-:Y:S01]  /*0c90*/  ULDC.64 UR4, c[0x0][0x178] ;  /* 0x00005e0000047ab9 */ /* 0x000fe20000000a00 */
[----:B------:R-:W-:Y:S01]  /*0ca0*/  IMAD R72, R7, 0x3c00, R4 ;  /* 0x00003c0007487824 */ /* 0x000fe200078e0204 */
[----:B------:R-:W-:Y:S02]  /*0cb0*/  UISETP.NE.U32.AND UP0, UPT, URZ, UR4, UPT ;  /* 0x000000043f00728c */ /* 0x000fe4000bf05070 */
[----:B------:R-:W-:-:S02]  /*0cc0*/  UMOV UR6, UR4 ;  /* 0x0000000400067c82 */ /* 0x000fc40008000000 */
[----:B------:R-:W-:Y:S02]  /*0cd0*/  UISETP.NE.AND.EX UP0, UPT, URZ, UR5, UPT, UP0 ;  /* 0x000000053f00728c */ /* 0x000fe4000bf05300 */
[----:B------:R-:W-:Y:S02]  /*0ce0*/  UMOV UR7, UR5 ;  /* 0x0000000500077c82 */ /* 0x000fe40008000000 */
[----:B------:R-:W-:Y:S02]  /*0cf0*/  UMOV UR10, UR4 ;  /* 0x00000004000a7c82 */ /* 0x000fe40008000000 */
[----:B------:R-:W-:Y:S02]  /*0d00*/  UMOV UR11, UR5 ;  /* 0x00000005000b7c82 */ /* 0x000fe40008000000 */
[----:B------:R-:W-:Y:S02]  /*0d10*/  UMOV UR8, UR4 ;  /* 0x0000000400087c82 */ /* 0x000fe40008000000 */
[----:B------:R-:W-:-:S02]  /*0d20*/  UMOV UR9, UR5 ;  /* 0x0000000500097c82 */ /* 0x000fc40008000000 */
[----:B------:R-:W-:Y:S02]  /*0d30*/  @!UP0 ULDC.64 UR6, c[0x0][0x170] ;  /* 0x00005c0000068ab9 */ /* 0x000fe40000000a00 */
[C---:B------:R-:W-:Y:S01]  /*0d40*/  LEA R66, P0, R72.reuse, UR6, 0x2 ;  /* 0x0000000648427c11 */ /* 0x040fe2000f8010ff */
[----:B------:R-:W-:Y:S01]  /*0d50*/  @!UP0 ULDC.64 UR10, c[0x0][0x170] ;  /* 0x00005c00000a8ab9 */ /* 0x000fe20000000a00 */
[C---:B------:R-:W-:Y:S01]  /*0d60*/  IADD3 R149, R72.reuse, 0x400, RZ ;  /* 0x0000040048957810 */ /* 0x040fe20007ffe0ff */
[----:B------:R-:W-:Y:S01]  /*0d70*/  @!UP0 ULDC.64 UR8, c[0x0][0x170] ;  /* 0x00005c0000088ab9 */ /* 0x000fe20000000a00 */
[----:B------:R-:W-:Y:S01]  /*0d80*/  MOV R60, UR10 ;  /* 0x0000000a003c7c02 */ /* 0x000fe20008000f00 */
[----:B------:R-:W-:Y:S01]  /*0d90*/  UMOV UR6, UR4 ;  /* 0x0000000400067c82 */ /* 0x000fe20008000000 */
[----:B------:R-:W-:Y:S02]  /*0da0*/  MOV R61, UR11 ;  /* 0x0000000b003d7c02 */ /* 0x000fe40008000f00 */
[----:B------:R-:W-:Y:S01]  /*0db0*/  LEA.HI.X R67, R72, UR7, RZ, 0x2, P0 ;  /* 0x0000000748437c11 */ /* 0x000fe200080f14ff */
[----:B------:R-:W-:Y:S01]  /*0dc0*/  UMOV UR7, UR5 ;  /* 0x0000000500077c82 */ /* 0x000fe20008000000 */
[----:B------:R-:W-:Y:S01]  /*0dd0*/  MOV R64, UR8 ;  /* 0x0000000800407c02 */ /* 0x000fe20008000f00 */
[----:B------:R-:W-:Y:S01]  /*0de0*/  @!UP0 ULDC.64 UR6, c[0x0][0x170] ;  /* 0x00005c0000068ab9 */ /* 0x000fe20000000a00 */
[----:B------:R-:W-:-:S02]  /*0df0*/  MOV R65, UR9 ;  /* 0x0000000900417c02 */ /* 0x000fc40008000f00 */
[C---:B------:R-:W-:Y:S01]  /*0e00*/  IADD3 R147, R72.reuse, 0x800, RZ ;  /* 0x0000080048937810 */ /* 0x040fe20007ffe0ff */
[----:B------:R-:W-:Y:S01]  /*0e10*/  UMOV UR10, UR4 ;  /* 0x00000004000a7c82 */ /* 0x000fe20008000000 */
[----:B------:R-:W-:Y:S01]  /*0e20*/  MOV R62, UR6 ;  /* 0x00000006003e7c02 */ /* 0x000fe20008000f00 */
[----:B------:R-:W-:Y:S01]  /*0e30*/  UMOV UR11, UR5 ;  /* 0x00000005000b7c82 */ /* 0x000fe20008000000 */
[----:B------:R-:W-:Y:S01]  /*0e40*/  MOV R63, UR7 ;  /* 0x00000007003f7c02 */ /* 0x000fe20008000f00 */
[----:B------:R-:W-:Y:S01]  /*0e50*/  IMAD.WIDE.U32 R60, R149, 0x4, R60 ;  /* 0x00000004953c7825 */ /* 0x000fe200078e003c */
[C---:B------:R-:W-:Y:S01]  /*0e60*/  IADD3 R145, R72.reuse, 0xc00, RZ ;  /* 0x00000c0048917810 */ /* 0x040fe20007ffe0ff */
[----:B------:R-:W-:Y:S01]  /*0e70*/  @!UP0 ULDC.64 UR10, c[0x0][0x170] ;  /* 0x00005c00000a8ab9 */ /* 0x000fe20000000a00 */
[----:B------:R0:W2:Y:S01]  /*0e80*/  LDG.E R146, [R66.64] ;  /* 0x0000000c42927981 */ /* 0x0000a2000c1e1900 */
[----:B------:R-:W-:Y:S01]  /*0e90*/  IMAD.WIDE.U32 R64, R147, 0x4, R64 ;  /* 0x0000000493407825 */ /* 0x000fe200078e0040 */
[----:B------:R-:W-:Y:S01]  /*0ea0*/  MOV R70, UR10 ;  /* 0x0000000a00467c02 */ /* 0x000fe20008000f00 */
[----:B------:R-:W-:Y:S01]  /*0eb0*/  UMOV UR6, UR4 ;  /* 0x0000000400067c82 */ /* 0x000fe20008000000 */
[----:B------:R-:W-:Y:S01]  /*0ec0*/  MOV R71, UR11 ;  /* 0x0000000b00477c02 */ /* 0x000fe20008000f00 */
[----:B------:R-:W-:Y:S01]  /*0ed0*/  UMOV UR7, UR5 ;  /* 0x0000000500077c82 */ /* 0x000fe20008000000 */
[C---:B------:R-:W-:Y:S01]  /*0ee0*/  IADD3 R157, R72.reuse, 0x1000, RZ ;  /* 0x00001000489d7810 */ /* 0x040fe20007ffe0ff */
[----:B------:R-:W-:Y:S01]  /*0ef0*/  @!UP0 ULDC.64 UR6, c[0x0][0x170] ;  /* 0x00005c0000068ab9 */ /* 0x000fe20000000a00 */
[----:B------:R-:W-:Y:S01]  /*0f00*/  IMAD.WIDE.U32 R68, R145, 0x4, R62 ;  /* 0x0000000491447825 */ /* 0x000fe200078e003e */
[----:B------:R1:W3:Y:S01]  /*0f10*/  LDG.E R152, [R60.64] ;  /* 0x0000000c3c987981 */ /* 0x0002e2000c1e1900 */
[----:B------:R-:W-:Y:S01]  /*0f20*/  UMOV UR10, UR4 ;  /* 0x00000004000a7c82 */ /* 0x000fe20008000000 */
[----:B------:R-:W-:Y:S01]  /*0f30*/  MOV R62, UR6 ;  /* 0x00000006003e7c02 */ /* 0x000fe20008000f00 */
[----:B------:R-:W-:Y:S01]  /*0f40*/  UMOV UR11, UR5 ;  /* 0x00000005000b7c82 */ /* 0x000fe20008000000 */
[----:B------:R4:W5:Y:S01]  /*0f50*/  LDG.E R148, [R64.64] ;  /* 0x0000000c40947981 */ /* 0x000962000c1e1900 */
[----:B------:R-:W-:Y:S01]  /*0f60*/  MOV R63, UR7 ;  /* 0x00000007003f7c02 */ /* 0x000fe20008000f00 */
[----:B------:R-:W-:Y:S01]  /*0f70*/  @!UP0 ULDC.64 UR10, c[0x0][0x170] ;  /* 0x00005c00000a8ab9 */ /* 0x000fe20000000a00 */
[C---:B------:R-:W-:Y:S01]  /*0f80*/  IADD3 R155, R72.reuse, 0x1800, RZ ;  /* 0x00001800489b7810 */ /* 0x040fe20007ffe0ff */
[----:B------:R-:W-:Y:S01]  /*0f90*/  UMOV UR8, UR4 ;  /* 0x0000000400087c82 */ /* 0x000fe20008000000 */
[----:B------:R-:W-:Y:S01]  /*0fa0*/  IADD3 R163, R72, 0x1c00, RZ ;  /* 0x00001c0048a37810 */ /* 0x000fe20007ffe0ff */
[----:B------:R-:W-:Y:S01]  /*0fb0*/  UMOV UR9, UR5 ;  /* 0x0000000500097c82 */ /* 0x000fe20008000000 */
[----:B-1----:R-:W-:Y:S01]  /*0fc0*/  IMAD.WIDE.U32 R60, R157, 0x4, R70 ;  /* 0x000000049d3c7825 */ /* 0x002fe200078e0046 */
[----:B------:R-:W-:Y:S01]  /*0fd0*/  @!UP0 ULDC.64 UR8, c[0x0][0x170] ;  /* 0x00005c0000088ab9 */ /* 0x000fe20000000a00 */
[----:B------:R-:W-:Y:S01]  /*0fe0*/  MOV R70, UR10 ;  /* 0x0000000a00467c02 */ /* 0x000fe20008000f00 */
[----:B------:R1:W5:Y:S01]  /*0ff0*/  LDG.E R154, [R68.64] ;  /* 0x0000000c449a7981 */ /* 0x000362000c1e1900 */
[----:B------:R-:W-:-:S02]  /*1000*/  MOV R71, UR11 ;  /* 0x0000000b00477c02 */ /* 0x000fc40008000f00 */
[----:B0-----:R-:W-:Y:S02]  /*1010*/  MOV R66, UR8 ;  /* 0x0000000800427c02 */ /* 0x001fe40008000f00 */
[C---:B------:R-:W-:Y:S01]  /*1020*/  IADD3 R153, R72.reuse, 0x1400, RZ ;  /* 0x0000140048997810 */ /* 0x040fe20007ffe0ff */
[----:B------:R-:W-:Y:S01]  /*1030*/  UMOV UR6, UR4 ;  /* 0x0000000400067c82 */ /* 0x000fe20008000000 */
[----:B------:R-:W-:Y:S01]  /*1040*/  MOV R67, UR9 ;  /* 0x0000000900437c02 */ /* 0x000fe20008000f00 */
[----:B------:R0:W5:Y:S01]  /*1050*/  LDG.E R156, [R60.64] ;  /* 0x0000000c3c9c7981 */ /* 0x000162000c1e1900 */
[----:B------:R-:W-:Y:S01]  /*1060*/  UMOV UR7, UR5 ;  /* 0x0000000500077c82 */ /* 0x000fe20008000000 */
[----:B-1----:R-:W-:Y:S01]  /*1070*/  IMAD.WIDE.U32 R68, R155, 0x4, R62 ;  /* 0x000000049b447825 */ /* 0x002fe200078e003e */
[----:B------:R-:W-:Y:S01]  /*1080*/  @!UP0 ULDC.64 UR6, c[0x0][0x170] ;  /* 0x00005c0000068ab9 */ /* 0x000fe20000000a00 */
[C---:B------:R-:W-:Y:S01]  /*1090*/  IADD3 R159, R72.reuse, 0x2400, RZ ;  /* 0x00002400489f7810 */ /* 0x040fe20007ffe0ff */
[----:B------:R-:W-:Y:S01]  /*10a0*/  UMOV UR8, UR4 ;  /* 0x0000000400087c82 */ /* 0x000fe20008000000 */
[----:B------:R-:W-:Y:S01]  /*10b0*/  IMAD.WIDE.U32 R66, R153, 0x4, R66 ;  /* 0x0000000499427825 */ /* 0x000fe200078e0042 */
[----:B------:R-:W-:Y:S01]  /*10c0*/  UMOV UR9, UR5 ;  /* 0x0000000500097c82 */ /* 0x000fe20008000000 */
[----:B------:R-:W-:Y:S01]  /*10d0*/  MOV R62, UR6 ;  /* 0x00000006003e7c02 */ /* 0x000fe20008000f00 */
[----:B------:R1:W5:Y:S01]  /*10e0*/  LDG.E R158, [R68.64] ;  /* 0x0000000c449e7981 */ /* 0x000362000c1e1900 */
[----:B0-----:R-:W-:Y:S01]  /*10f0*/  IMAD.WIDE.U32 R60, R163, 0x4, R70 ;  /* 0x00000004a33c7825 */ /* 0x001fe200078e0046 */
[----:B------:R-:W-:Y:S01]  /*1100*/  MOV R63, UR7 ;  /* 0x00000007003f7c02 */ /* 0x000fe20008000f00 */
[----:B------:R-:W-:Y:S01]  /*1110*/  @!UP0 ULDC.64 UR8, c[0x0][0x170] ;  /* 0x00005c0000088ab9 */ /* 0x000fe20000000a00 */
[----:B------:R-:W-:Y:S01]  /*1120*/  IADD3 R161, R72, 0x2000, RZ ;  /* 0x0000200048a17810 */ /* 0x000fe20007ffe0ff */
[----:B------:R0:W5:Y:S01]  /*1130*/  LDG.E R160, [R66.64] ;  /* 0x0000000c42a07981 */ /* 0x000162000c1e1900 */
[----:B----4-:R-:W-:-:S02]  /*1140*/  MOV R64, UR8 ;  /* 0x0000000800407c02 */ /* 0x010fc40008000f00 */
[----:B------:R-:W-:Y:S01]  /*1150*/  MOV R65, UR9 ;  /* 0x0000000900417c02 */ /* 0x000fe20008000f00 */
[----:B------:R4:W5:Y:S01]  /*1160*/  LDG.E R164, [R60.64] ;  /* 0x0000000c3ca47981 */ /* 0x000962000c1e1900 */
[----:B------:R-:W-:Y:S01]  /*1170*/  IMAD.WIDE.U32 R62, R159, 0x4, R62 ;  /* 0x000000049f3e7825 */ /* 0x000fe200078e003e */
[----:B------:R-:W-:Y:S02]  /*1180*/  UMOV UR6, UR4 ;  /* 0x0000000400067c82 */ /* 0x000fe40008000000 */
[----:B------:R-:W-:Y:S01]  /*1190*/  UMOV UR7, UR5 ;  /* 0x0000000500077c82 */ /* 0x000fe20008000000 */
[----:B------:R-:W-:Y:S01]  /*11a0*/  IMAD.WIDE.U32 R64, R161, 0x4, R64 ;  /* 0x00000004a1407825 */ /* 0x000fe200078e0040 */
[----:B------:R-:W-:Y:S01]  /*11b0*/  @!UP0 ULDC.64 UR6, c[0x0][0x170] ;  /* 0x00005c0000068ab9 */ /* 0x000fe20000000a00 */
[----:B------:R4:W5:Y:S01]  /*11c0*/  LDG.E R166, [R62.64] ;  /* 0x0000000c3ea67981 */ /* 0x000962000c1e1900 */
[----:B------:R-:W-:Y:S01]  /*11d0*/  UMOV UR8, UR4 ;  /* 0x0000000400087c82 */ /* 0x000fe20008000000 */
[----:B0-----:R-:W-:Y:S01]  /*11e0*/  MOV R66, UR6 ;  /* 0x0000000600427c02 */ /* 0x001fe20008000f00 */
[----:B------:R-:W-:Y:S01]  /*11f0*/  UMOV UR9, UR5 ;  /* 0x0000000500097c82 */ /* 0x000fe20008000000 */
[----:B------:R-:W-:Y:S01]  /*1200*/  MOV R67, UR7 ;  /* 0x0000000700437c02 */ /* 0x000fe20008000f00 */
[----:B------:R-:W-:Y:S01]  /*1210*/  @!UP0 ULDC.64 UR8, c[0x0][0x170] ;  /* 0x00005c0000088ab9 */ /* 0x000fe20000000a00 */
[----:B------:R-:W-:Y:S01]  /*1220*/  IADD3 R165, R72, 0x2c00, RZ ;  /* 0x00002c0048a57810 */ /* 0x000fe20007ffe0ff */
[----:B------:R0:W5:Y:S01]  /*1230*/  LDG.E R162, [R64.64] ;  /* 0x0000000c40a27981 */ /* 0x000162000c1e1900 */
[----:B-1----:R-:W-:-:S02]  /*1240*/  MOV R68, UR8 ;  /* 0x0000000800447c02 */ /* 0x002fc40008000f00 */
[----:B------:R-:W-:Y:S02]  /*1250*/  MOV R69, UR9 ;  /* 0x0000000900457c02 */ /* 0x000fe40008000f00 */
[C---:B------:R-:W-:Y:S01]  /*1260*/  IADD3 R167, R72.reuse, 0x2800, RZ ;  /* 0x0000280048a77810 */ /* 0x040fe20007ffe0ff */
[----:B------:R-:W-:Y:S01]  /*1270*/  IMAD.WIDE.U32 R66, R165, 0x4, R66 ;  /* 0x00000004a5427825 */ /* 0x000fe200078e0042 */
[----:B------:R-:W-:Y:S01]  /*1280*/  UMOV UR8, UR4 ;  /* 0x0000000400087c82 */ /* 0x000fe20008000000 */
[----:B------:R-:W-:Y:S01]  /*1290*/  ISETP.NE.U32.AND P0, PT, RZ, c[0x0][0x178], PT ;  /* 0x00005e00ff007a0c */ /* 0x000fe20003f05070 */
[----:B------:R-:W-:Y:S01]  /*12a0*/  UMOV UR9, UR5 ;  /* 0x0000000500097c82 */ /* 0x000fe20008000000 */
[----:B----4-:R-:W-:Y:S01]  /*12b0*/  IMAD.WIDE.U32 R60, R167, 0x4, R68 ;  /* 0x00000004a73c7825 */ /* 0x010fe200078e0044 */
[----:B------:R-:W-:Y:S01]  /*12c0*/  UMOV UR6, UR4 ;  /* 0x0000000400067c82 */ /* 0x000fe20008000000 */
[----:B------:R-:W-:Y:S01]  /*12d0*/  IADD3 R171, R72, 0x3000, RZ ;  /* 0x0000300048ab7810 */ /* 0x000fe20007ffe0ff */
[----:B------:R-:W-:Y:S01]  /*12e0*/  UMOV UR7, UR5 ;  /* 0x0000000500077c82 */ /* 0x000fe20008000000 */
[----:B------:R1:W4:Y:S01]  /*12f0*/  LDG.E R170, [R66.64] ;  /* 0x0000000c42aa7981 */ /* 0x000322000c1e1900 */
[----:B------:R-:W-:-:S02]  /*1300*/  @!UP0 ULDC.64 UR8, c[0x0][0x170] ;  /* 0x00005c0000088ab9 */ /* 0x000fc40000000a00 */
[----:B------:R-:W-:Y:S01]  /*1310*/  @!UP0 ULDC.64 UR6, c[0x0][0x170] ;  /* 0x00005c0000068ab9 */ /* 0x000fe20000000a00 */
[----:B0-----:R-:W-:Y:S01]  /*1320*/  MOV R64, UR8 ;  /* 0x0000000800407c02 */ /* 0x001fe20008000f00 */
[----:B------:R0:W4:Y:S01]  /*1330*/  LDG.E R168, [R60.64] ;  /* 0x0000000c3ca87981 */ /* 0x000122000c1e1900 */
[----:B------:R-:W-:Y:S01]  /*1340*/  MOV R65, UR9 ;  /* 0x0000000900417c02 */ /* 0x000fe20008000f00 */
[----:B------:R-:W-:Y:S01]  /*1350*/  @!UP0 ULDC.64 UR4, c[0x0][0x170] ;  /* 0x00005c0000048ab9 */ /* 0x000fe20000000a00 */
[----:B------:R-:W-:Y:S02]  /*1360*/  MOV R62, UR6 ;  /* 0x00000006003e7c02 */ /* 0x000fe40008000f00 */
[----:B------:R-:W-:Y:S02]  /*1370*/  MOV R63, UR7 ;  /* 0x00000007003f7c02 */ /* 0x000fe40008000f00 */
[----:B------:R-:W-:Y:S02]  /*1380*/  IADD3 R169, R72, 0x3400, RZ ;  /* 0x0000340048a97810 */ /* 0x000fe40007ffe0ff */
[----:B------:R-:W-:Y:S01]  /*1390*/  ISETP.NE.AND.EX P0, PT, RZ, c[0x0][0x17c], PT, P0 ;  /* 0x00005f00ff007a0c */ /* 0x000fe20003f05300 */
[----:B0-----:R-:W-:Y:S01]  /*13a0*/  IMAD.WIDE.U32 R60, R171, 0x4, R64 ;  /* 0x00000004ab3c7825 */ /* 0x001fe200078e0040 */
[----:B------:R-:W-:Y:S01]  /*13b0*/  HFMA2.MMA R172, -RZ, RZ, 0, 2.384185791015625e-07 ;  /* 0x00000004ffac7435 */ /* 0x000fe200000001ff */
[----:B------:R-:W-:-:S02]  /*13c0*/  MOV R64, UR4 ;  /* 0x0000000400407c02 */ /* 0x000fc40008000f00 */
[----:B------:R-:W-:Y:S01]  /*13d0*/  IMAD.WIDE.U32 R62, R169, 0x4, R62 ;  /* 0x00000004a93e7825 */ /* 0x000fe200078e003e */
[----:B------:R-:W-:Y:S01]  /*13e0*/  MOV R65, UR5 ;  /* 0x0000000500417c02 */ /* 0x000fe20008000f00 */
[----:B------:R0:W4:Y:S01]  /*13f0*/  LDG.E R176, [R60.64] ;  /* 0x0000000c3cb07981 */ /* 0x000122000c1e1900 */
[----:B------:R-:W-:-:S03]  /*1400*/  IADD3 R173, R72, 0x3800, RZ ;  /* 0x0000380048ad7810 */ /* 0x000fc60007ffe0ff */
[----:B------:R0:W4:Y:S02]  /*1410*/  LDG.E R178, [R62.64] ;  /* 0x0000000c3eb27981 */ /* 0x000124000c1e1900 */
[----:B------:R-:W-:Y:S01]  /*1420*/  IMAD.WIDE.U32 R64, R173, 0x4, R64 ;  /* 0x00000004ad407825 */ /* 0x000fe200078e0040 */
[----:B------:R-:W-:-:S03]  /*1430*/  @P0 MOV R174, RZ ;  /* 0x000000ff00ae0202 */ /* 0x000fc60000000f00 */
[CC--:B------:R-:W-:Y:S01]  /*1440*/  @!P0 IMAD.WIDE R68, R7.reuse, R172.reuse, c[0x0][0x180] ;  /* 0x0000600007448625 */ /* 0x0c0fe200078e02ac */
[----:B------:R1:W4:Y:S03]  /*1450*/  LDG.E R182, [R64.64] ;  /* 0x0000000c40b67981 */ /* 0x000326000c1e1900 */
[-C--:B0-----:R-:W-:Y:S01]  /*1460*/  IMAD.WIDE.U32 R60, R72, R172.reuse, c[0x0][0x1b8] ;  /* 0x00006e00483c7625 */ /* 0x081fe200078e00ac */
[----:B------:R0:W4:Y:S03]  /*1470*/  @!P0 LDG.E R174, [R68.64] ;  /* 0x0000000c44ae8981 */ /* 0x000126000c1e1900 */
[-C--:B------:R-:W-:Y:S01]  /*1480*/  IMAD.WIDE R150, R7, R172.reuse, c[0x0][0x188] ;  /* 0x0000620007967625 */ /* 0x080fe200078e02ac */
[----:B------:R0:W4:Y:S03]  /*1490*/  LDG.E R186, [R60.64] ;  /* 0x0000000c3cba7981 */ /* 0x000126000c1e1900 */
[----:B-1----:R-:W-:-:S02]  /*14a0*/  IMAD.WIDE.U32 R64, R155, R172, c[0x0][0x1b8] ;  /* 0x00006e009b407625 */ /* 0x002fc400078e00ac */
[----:B------:R1:W4:Y:S02]  /*14b0*/  LDG.E R150, [R150.64] ;  /* 0x0000000c96967981 */ /* 0x000324000c1e1900 */
[-C--:B------:R-:W-:Y:S02]  /*14c0*/  IMAD.WIDE.U32 R70, R147, R172.reuse, c[0x0][0x1b8] ;  /* 0x00006e0093467625 */ /* 0x080fe400078e00ac */
[----:B------:R0:W4:Y:S02]  /*14d0*/  LDG.E R196, [R64.64] ;  /* 0x0000000c40c47981 */ /* 0x000124000c1e1900 */
[-C--:B------:R-:W-:Y:S02]  /*14e0*/  IMAD.WIDE.U32 R66, R149, R172.reuse, c[0x0][0x1b8] ;  /* 0x00006e0095427625 */ /* 0x080fe400078e00ac */
[----:B------:R1:W4:Y:S04]  /*14f0*/  LDG.E R188, [R70.64] ;  /* 0x0000000c46bc7981 */ /* 0x000328000c1e1900 */
[----:B------:R1:W4:Y:S01]  /*1500*/  LDG.E R184, [R66.64] ;  /* 0x0000000c42b87981 */ /* 0x000322000c1e1900 */
[----:B0-----:R-:W-:-:S06]  /*1510*/  IMAD.WIDE.U32 R64, R173, R172, c[0x0][0x1b8] ;  /* 0x00006e00ad407625 */ /* 0x001fcc00078e00ac */
[----:B------:R2:W4:Y:S01]  /*1520*/  LDG.E R64, [R64.64] ;  /* 0x0000000c40407981 */ /* 0x000522000c1e1900 */
[----:B-1----:R-:W-:-:S06]  /*1530*/  IMAD.WIDE.U32 R66, R159, R172, c[0x0][0x1b8] ;  /* 0x00006e009f427625 */ /* 0x002fcc00078e00ac */
[----:B------:R0:W4:Y:S01]  /*1540*/  LDG.E R66, [R66.64] ;  /* 0x0000000c42427981 */ /* 0x000122000c1e1900 */
[----:B------:R-:W-:-:S05]  /*1550*/  IMAD.WIDE.U32 R74, R145, R172, c[0x0][0x1b8] ;  /* 0x00006e00914a7625 */ /* 0x000fca00078e00ac */
[----:B------:R1:W4:Y:S01]  /*1560*/  LDG.E R190, [R74.64] ;  /* 0x0000000c4abe7981 */ /* 0x000322000c1e1900 */
[----:B------:R-:W-:-:S04]  /*1570*/  IMAD.WIDE.U32 R72, R157, R172, c[0x0][0x1b8] ;  /* 0x00006e009d487625 */ /* 0x000fc800078e00ac */
[-C--:B------:R-:W-:Y:S01]  /*1580*/  IMAD.WIDE.U32 R62, R163, R172.reuse, c[0x0][0x1b8] ;  /* 0x00006e00a33e7625 */ /* 0x080fe200078e00ac */
[----:B------:R0:W4:Y:S03]  /*1590*/  LDG.E R192, [R72.64] ;  /* 0x0000000c48c07981 */ /* 0x000126000c1e1900 */
[-C--:B------:R-:W-:Y:S02]  /*15a0*/  IMAD.WIDE.U32 R68, R153, R172.reuse, c[0x0][0x1b8] ;  /* 0x00006e0099447625 */ /* 0x080fe400078e00ac */
[----:B------:R0:W4:Y:S04]  /*15b0*/  LDG.E R62, [R62.64] ;  /* 0x0000000c3e3e7981 */ /* 0x000128000c1e1900 */
[----:B------:R0:W4:Y:S01]  /*15c0*/  LDG.E R194, [R68.64] ;  /* 0x0000000c44c27981 */ /* 0x000122000c1e1900 */
[----:B------:R-:W-:-:S06]  /*15d0*/  IMAD.WIDE.U32 R60, R161, R172, c[0x0][0x1b8] ;  /* 0x00006e00a13c7625 */ /* 0x000fcc00078e00ac */
[----:B------:R3:W4:Y:S01]  /*15e0*/  LDG.E R60, [R60.64] ;  /* 0x0000000c3c3c7981 */ /* 0x000722000c1e1900 */
[----:B-1----:R-:W-:-:S04]  /*15f0*/  IMAD.WIDE.U32 R74, R165, R172, c[0x0][0x1b8] ;  /* 0x00006e00a54a7625 */ /* 0x002fc800078e00ac */
[-C--:B------:R-:W-:Y:S02]  /*1600*/  IMAD.WIDE.U32 R70, R167, R172.reuse, c[0x0][0x1b8] ;  /* 0x00006e00a7467625 */ /* 0x080fe400078e00ac */
[----:B------:R5:W4:Y:S04]  /*1610*/  LDG.E R74, [R74.64] ;  /* 0x0000000c4a4a7981 */ /* 0x000b28000c1e1900 */
[----:B------:R1:W4:Y:S01]  /*1620*/  LDG.E R70, [R70.64] ;  /* 0x0000000c46467981 */ /* 0x000322000c1e1900 */
[----:B0-----:R-:W-:-:S04]  /*1630*/  IMAD.WIDE.U32 R72, R171, R172, c[0x0][0x1b8] ;  /* 0x00006e00ab487625 */ /* 0x001fc800078e00ac */
[----:B------:R-:W-:Y:S02]  /*1640*/  IMAD.WIDE.U32 R68, R169, R172, c[0x0][0x1b8] ;  /* 0x00006e00a9447625 */ /* 0x000fe400078e00ac */
[----:B------:R0:W4:Y:S04]  /*1650*/  LDG.E R72, [R72.64] ;  /* 0x0000000c48487981 */ /* 0x000128000c1e1900 */
[----:B------:R0:W4:Y:S01]  /*1660*/  LDG.E R68, [R68.64] ;  /* 0x0000000c44447981 */ /* 0x000122000c1e1900 */
        /* <DEDUP_REMOVED lines=11> */
[----:B--2---:R-:W-:-:S02]  /*1720*/  PRMT R65, RZ, 0x7610, R146 ;  /* 0x00007610ff417816 */ /* 0x004fc40000000092 */
[----:B------:R-:W-:Y:S02]  /*1730*/  PRMT R67, RZ, 0x5410, R146 ;  /* 0x00005410ff437816 */ /* 0x000fe40000000092 */
[--C-:B---3--:R-:W-:Y:S02]  /*1740*/  PRMT R61, RZ, 0x5410, R152.reuse ;  /* 0x00005410ff3d7816 */ /* 0x108fe40000000098 */
[----:B------:R-:W-:Y:S01]  /*1750*/  PRMT R63, RZ, 0x7610, R152 ;  /* 0x00007610ff3f7816 */ /* 0x000fe20000000098 */
[----:B------:R-:W-:Y:S01]  /*1760*/  @P0 FADD.FTZ R152, -R8, R65 ;  /* 0x0000004108980221 */ /* 0x000fe20000010100 */
[----:B-----5:R-:W-:-:S03]  /*1770*/  PRMT R75, RZ, 0x5410, R148 ;  /* 0x00005410ff4b7816 */ /* 0x020fc60000000094 */
[----:B0-----:R-:W-:Y:S02]  /*1780*/  @P0 FMUL.FTZ R152, R152, R177 ;  /* 0x000000b198980220 */ /* 0x001fe40000410000 */
[----:B------:R-:W-:Y:S02]  /*1790*/  @P0 FADD.FTZ R177, -R11, R75 ;  /* 0x0000004b0bb10221 */ /* 0x000fe40000010100 */
[----:B------:R-:W-:Y:S02]  /*17a0*/  @P0 FADD.FTZ R151, -R9, R61 ;  /* 0x0000003d09970221 */ /* 0x000fe40000010100 */
[----:B------:R-:W-:Y:S01]  /*17b0*/  @P0 FADD.FTZ R175, -R6, R67 ;  /* 0x0000004306af0221 */ /* 0x000fe20000010100 */
[----:B-1----:R-:W-:Y:S01]  /*17c0*/  PRMT R71, RZ, 0x5410, R154 ;  /* 0x00005410ff477816 */ /* 0x002fe2000000009a */
[----:B------:R-:W-:Y:S02]  /*17d0*/  @P0 FADD.FTZ R146, -R10, R63 ;  /* 0x0000003f0a920221 */ /* 0x000fe40000010100 */
[----:B------:R-:W-:-:S02]  /*17e0*/  @P0 FMUL.FTZ R177, R177, R202 ;  /* 0x000000cab1b10220 */ /* 0x000fc40000410000 */
[----:B------:R-:W-:Y:S02]  /*17f0*/  @P0 FMUL.FTZ R151, R151, R200 ;  /* 0x000000c897970220 */ /* 0x000fe40000410000 */
[----:B------:R-:W-:Y:S01]  /*1800*/  @P0 FMUL.FTZ R175, R175, R198 ;  /* 0x000000c6afaf0220 */ /* 0x000fe20000410000 */
[----:B------:R-:W-:Y:S01]  /*1810*/  PRMT R199, RZ, 0x5410, R156 ;  /* 0x00005410ffc77816 */ /* 0x000fe2000000009c */
[----:B------:R-:W-:Y:S01]  /*1820*/  @P0 FMUL.FTZ R146, R146, R179 ;  /* 0x000000b392920220 */ /* 0x000fe20000410000 */
[----:B------:R-:W0:Y:S01]  /*1830*/  @P0 MUFU.RCP R210, R120 ;  /* 0x0000007800d20308 */ /* 0x000e220000001000 */
[----:B------:R-:W-:Y:S01]  /*1840*/  @P0 FADD.FTZ R179, -R13, R71 ;  /* 0x000000470db30221 */ /* 0x000fe20000010100 */
[----:B------:R-:W-:-:S06]  /*1850*/  PRMT R202, RZ, 0x5410, R158 ;  /* 0x00005410ffca7816 */ /* 0x000fcc000000009e */
[----:B------:R-:W1:Y:S01]  /*1860*/  @P0 MUFU.RCP R211, R119 ;  /* 0x0000007700d30308 */ /* 0x000e620000001000 */
[----:B------:R-:W-:Y:S02]  /*1870*/  PRMT R205, RZ, 0x7610, R158 ;  /* 0x00007610ffcd7816 */ /* 0x000fe4000000009e */
[--C-:B------:R-:W-:Y:S02]  /*1880*/  PRMT R198, RZ, 0x5410, R160.reuse ;  /* 0x00005410ffc67816 */ /* 0x100fe400000000a0 */
[----:B------:R-:W-:Y:S02]  /*1890*/  PRMT R197, RZ, 0x7610, R160 ;  /* 0x00007610ffc57816 */ /* 0x000fe400000000a0 */
[----:B------:R-:W-:Y:S01]  /*18a0*/  PRMT R200, RZ, 0x5410, R164 ;  /* 0x00005410ffc87816 */ /* 0x000fe200000000a4 */
[----:B------:R-:W-:Y:S01]  /*18b0*/  @P0 FADD.FTZ R160, -R19, R202 ;  /* 0x000000ca13a00221 */ /* 0x000fe20000010100 */
[----:B------:R-:W2:Y:S01]  /*18c0*/  @P0 MUFU.RCP R181, R108 ;  /* 0x0000006c00b50308 */ /* 0x000ea20000001000 */
[----:B------:R-:W-:-:S02]  /*18d0*/  @P0 FMUL.FTZ R179, R179, R204 ;  /* 0x000000ccb3b30220 */ /* 0x000fc40000410000 */
[----:B------:R-:W-:Y:S02]  /*18e0*/  @P0 FADD.FTZ R158, -R21, R200 ;  /* 0x000000c8159e0221 */ /* 0x000fe40000010100 */
[----:B------:R-:W-:Y:S01]  /*18f0*/  @P0 FADD.FTZ R185, -R15, R199 ;  /* 0x000000c70fb90221 */ /* 0x000fe20000010100 */
[--C-:B------:R-:W-:Y:S01]  /*1900*/  PRMT R204, RZ, 0x5410, R166.reuse ;  /* 0x00005410ffcc7816 */ /* 0x100fe200000000a6 */
[----:B------:R-:W-:Y:S01]  /*1910*/  @P0 FMUL.FTZ R160, R160, R207 ;  /* 0x000000cfa0a00220 */ /* 0x000fe20000410000 */
[----:B------:R-:W-:Y:S01]  /*1920*/  PRMT R207, RZ, 0x7610, R166 ;  /* 0x00007610ffcf7816 */ /* 0x000fe200000000a6 */
[----:B------:R-:W-:Y:S01]  /*1930*/  @P0 FMUL.FTZ R158, R158, R209 ;  /* 0x000000d19e9e0220 */ /* 0x000fe20000410000 */
[----:B------:R-:W3:Y:S01]  /*1940*/  @P0 MUFU.RCP R216, R114 ;  /* 0x0000007200d80308 */ /* 0x000ee20000001000 */
[----:B------:R-:W-:Y:S01]  /*1950*/  @P0 FMUL.FTZ R185, R185, R206 ;  /* 0x000000ceb9b90220 */ /* 0x000fe20000410000 */
[--C-:B------:R-:W-:Y:S02]  /*1960*/  PRMT R209, RZ, 0x7610, R162.reuse ;  /* 0x00007610ffd17816 */ /* 0x100fe400000000a2 */
[----:B------:R-:W-:Y:S01]  /*1970*/  PRMT R206, RZ, 0x5410, R162 ;  /* 0x00005410ffce7816 */ /* 0x000fe200000000a2 */
[----:B------:R-:W-:Y:S01]  /*1980*/  @P0 FADD.FTZ R162, -R25, R204 ;  /* 0x000000cc19a20221 */ /* 0x000fe20000010100 */
[----:B------:R-:W-:-:S02]  /*1990*/  PRMT R73, RZ, 0x7610, R148 ;  /* 0x00007610ff497816 */ /* 0x000fc40000000094 */
[----:B------:R-:W5:Y:S01]  /*19a0*/  @P0 MUFU.RCP R180, R125 ;  /* 0x0000007d00b40308 */ /* 0x000f620000001000 */
[----:B------:R-:W-:Y:S02]  /*19b0*/  @P0 FADD.FTZ R215, -R26, R207 ;  /* 0x000000cf1ad70221 */ /* 0x000fe40000010100 */
[----:B------:R-:W-:Y:S02]  /*19c0*/  @P0 FADD.FTZ R213, -R24, R209 ;  /* 0x000000d118d50221 */ /* 0x000fe40000010100 */
[----:B------:R-:W-:-:S03]  /*19d0*/  @P0 FADD.FTZ R166, -R23, R206 ;  /* 0x000000ce17a60221 */ /* 0x000fc60000010100 */
[----:B------:R-:W2:Y:S01]  /*19e0*/  @P0 MUFU.RCP R193, R123 ;  /* 0x0000007b00c10308 */ /* 0x000ea20000001000 */
[----:B------:R-:W-:Y:S01]  /*19f0*/  @P0 FMUL.FTZ R191, R162, R191 ;  /* 0x000000bfa2bf0220 */ /* 0x000fe20000410000 */
[----:B------:R-:W-:Y:S01]  /*1a00*/  PRMT R203, RZ, 0x7610, R164 ;  /* 0x00007610ffcb7816 */ /* 0x000fe200000000a4 */
[----:B------:R-:W-:Y:S02]  /*1a10*/  @P0 FADD.FTZ R148, -R12, R73 ;  /* 0x000000490c940221 */ /* 0x000fe40000010100 */
[----:B------:R-:W-:-:S03]  /*1a20*/  @P0 FMUL.FTZ R162, R215, R208 ;  /* 0x000000d0d7a20220 */ /* 0x000fc60000410000 */
[----:B------:R-:W3:Y:S01]  /*1a30*/  @P0 MUFU.RCP R212, R126 ;  /* 0x0000007e00d40308 */ /* 0x000ee20000001000 */
[----:B----4-:R-:W-:Y:S01]  /*1a40*/  PRMT R208, RZ, 0x5410, R170 ;  /* 0x00005410ffd07816 */ /* 0x010fe200000000aa */
[----:B0-----:R-:W-:Y:S01]  /*1a50*/  @P0 FMUL.FTZ R164, R213, R210 ;  /* 0x000000d2d5a40220 */ /* 0x001fe20000410000 */
[----:B------:R-:W-:Y:S01]  /*1a60*/  PRMT R210, RZ, 0x5410, R168 ;  /* 0x00005410ffd27816 */ /* 0x000fe200000000a8 */
[----:B-1----:R-:W-:-:S04]  /*1a70*/  @P0 FMUL.FTZ R166, R166, R211 ;  /* 0x000000d3a6a60220 */ /* 0x002fc80000410000 */
[----:B------:R-:W0:Y:S01]  /*1a80*/  @P0 MUFU.RCP R218, R116 ;  /* 0x0000007400da0308 */ /* 0x000e220000001000 */
[----:B--2---:R-:W-:Y:S01]  /*1a90*/  @P0 FMUL.FTZ R148, R148, R181 ;  /* 0x000000b594940220 */ /* 0x004fe20000410000 */
[----:B------:R-:W-:Y:S01]  /*1aa0*/  PRMT R211, RZ, 0x7610, R170 ;  /* 0x00007610ffd37816 */ /* 0x000fe200000000aa */
[----:B------:R-:W-:Y:S01]  /*1ab0*/  @P0 FADD.FTZ R181, -R18, R197 ;  /* 0x000000c512b50221 */ /* 0x000fe20000010100 */
[----:B------:R-:W-:Y:S01]  /*1ac0*/  PRMT R213, RZ, 0x7610, R168 ;  /* 0x00007610ffd57816 */ /* 0x000fe200000000a8 */
[----:B------:R-:W-:-:S03]  /*1ad0*/  @P0 FADD.FTZ R217, -R29, R208 ;  /* 0x000000d01dd90221 */ /* 0x000fc60000010100 */
[----:B------:R-:W1:Y:S01]  /*1ae0*/  @P0 MUFU.RCP R195, R127 ;  /* 0x0000007f00c30308 */ /* 0x000e620000001000 */
[----:B------:R-:W-:Y:S02]  /*1af0*/  @P0 FADD.FTZ R168, -R27, R210 ;  /* 0x000000d21ba80221 */ /* 0x000fe40000010100 */
[----:B---3--:R-:W-:-:S05]  /*1b00*/  @P0 FMUL.FTZ R181, R181, R216 ;  /* 0x000000d8b5b50220 */ /* 0x008fca0000410000 */
[----:B------:R-:W2:Y:S01]  /*1b10*/  @P0 MUFU.RCP R225, R130 ;  /* 0x0000008200e10308 */ /* 0x000ea20000001000 */
[----:B------:R-:W-:Y:S01]  /*1b20*/  @P0 FADD.FTZ R219, -R30, R211 ;  /* 0x000000d31edb0221 */ /* 0x000fe20000010100 */
[----:B------:R-:W-:Y:S01]  /*1b30*/  PRMT R216, RZ, 0x5410, R176 ;  /* 0x00005410ffd87816 */ /* 0x000fe200000000b0 */
[----:B-----5:R-:W-:Y:S01]  /*1b40*/  @P0 FMUL.FTZ R170, R217, R180 ;  /* 0x000000b4d9aa0220 */ /* 0x020fe20000410000 */
[----:B------:R-:W-:Y:S01]  /*1b50*/  PRMT R217, RZ, 0x7610, R178 ;  /* 0x00007610ffd97816 */ /* 0x000fe200000000b2 */
[----:B------:R-:W-:-:S03]  /*1b60*/  @P0 FADD.FTZ R189, -R20, R205 ;  /* 0x000000cd14bd0221 */ /* 0x000fc60000010100 */
[----:B------:R-:W3:Y:S01]  /*1b70*/  @P0 MUFU.RCP R187, R113 ;  /* 0x0000007100bb0308 */ /* 0x000ee20000001000 */
[----:B------:R-:W-:Y:S02]  /*1b80*/  @P0 FMUL.FTZ R193, R168, R193 ;  /* 0x000000c1a8c10220 */ /* 0x000fe40000410000 */
[----:B------:R-:W-:Y:S01]  /*1b90*/  @P0 FMUL.FTZ R168, R219, R212 ;  /* 0x000000d4dba80220 */ /* 0x000fe20000410000 */
[----:B------:R-:W-:Y:S01]  /*1ba0*/  PRMT R219, RZ, 0x7610, R176 ;  /* 0x00007610ffdb7816 */ /* 0x000fe200000000b0 */
[----:B0-----:R-:W-:Y:S02]  /*1bb0*/  @P0 FMUL.FTZ R189, R189, R218 ;  /* 0x000000dabdbd0220 */ /* 0x001fe40000410000 */
[----:B------:R-:W-:Y:S01]  /*1bc0*/  @P0 FADD.FTZ R176, -R31, R216 ;  /* 0x000000d81fb00221 */ /* 0x000fe20000010100 */
[----:B------:R-:W0:Y:S01]  /*1bd0*/  @P0 MUFU.RCP R183, R110 ;  /* 0x0000006e00b70308 */ /* 0x000e220000001000 */
[----:B------:R-:W-:Y:S02]  /*1be0*/  @P0 FADD.FTZ R218, -R34, R217 ;  /* 0x000000d922da0221 */ /* 0x000fe40000010100 */
[----:B-1----:R-:W-:-:S05]  /*1bf0*/  @P0 FMUL.FTZ R195, R176, R195 ;  /* 0x000000c3b0c30220 */ /* 0x002fca0000410000 */
[----:B------:R-:W1:Y:S01]  /*1c00*/  @P0 MUFU.RCP R220, R118 ;  /* 0x0000007600dc0308 */ /* 0x000e620000001000 */
[----:B--2---:R-:W-:Y:S01]  /*1c10*/  @P0 FMUL.FTZ R176, R218, R225 ;  /* 0x000000e1dab00220 */ /* 0x004fe20000410000 */
[----:B------:R-:W-:Y:S01]  /*1c20*/  PRMT R201, RZ, 0x7610, R156 ;  /* 0x00007610ffc97816 */ /* 0x000fe2000000009c */
[----:B------:R-:W-:Y:S01]  /*1c30*/  @!P0 FADD.FTZ R197, R197, -R174 ;  /* 0x800000aec5c58221 */ /* 0x000fe20000010000 */
[----:B------:R-:W-:Y:S01]  /*1c40*/  PRMT R69, RZ, 0x7610, R154 ;  /* 0x00007610ff457816 */ /* 0x000fe2000000009a */
[----:B------:R-:W-:Y:S01]  /*1c50*/  @!P0 FADD.FTZ R225, R200, -R174 ;  /* 0x800000aec8e18221 */ /* 0x000fe20000010000 */
[----:B------:R-:W-:Y:S02]  /*1c60*/  PRMT R200, RZ, 0x5410, R186 ;  /* 0x00005410ffc87816 */ /* 0x000fe400000000ba */
[----:B------:R-:W2:Y:S01]  /*1c70*/  @P0 MUFU.RCP R214, R112 ;  /* 0x0000007000d60308 */ /* 0x000ea20000001000 */
[----:B------:R-:W-:Y:S02]  /*1c80*/  @P0 FADD.FTZ R156, -R17, R198 ;  /* 0x000000c6119c0221 */ /* 0x000fe40000010100 */
[----:B------:R-:W-:-:S02]  /*1c90*/  @!P0 FADD.FTZ R65, R65, -R174 ;  /* 0x800000ae41418221 */ /* 0x000fc40000010000 */
[----:B------:R-:W-:Y:S01]  /*1ca0*/  @!P0 FMUL.FTZ R181, R150, R197 ;  /* 0x000000c596b58220 */ /* 0x000fe20000410000 */
[----:B------:R-:W-:Y:S02]  /*1cb0*/  PRMT R197, RZ, 0x7610, R186 ;  /* 0x00007610ffc57816 */ /* 0x000fe400000000ba */
[----:B------:R-:W4:Y:S01]  /*1cc0*/  @P0 MUFU.RCP R172, R124 ;  /* 0x0000007c00ac0308 */ /* 0x000f220000001000 */
[----:B------:R-:W-:Y:S02]  /*1cd0*/  @!P0 FADD.FTZ R61, R61, -R174 ;  /* 0x800000ae3d3d8221 */ /* 0x000fe40000010000 */
[----:B------:R-:W-:Y:S02]  /*1ce0*/  @!P0 FADD.FTZ R233, R208, -R174 ;  /* 0x800000aed0e98221 */ /* 0x000fe40000010000 */
[----:B---3--:R-:W-:Y:S02]  /*1cf0*/  @P0 FMUL.FTZ R156, R156, R187 ;  /* 0x000000bb9c9c0220 */ /* 0x008fe40000410000 */
[----:B------:R-:W-:Y:S01]  /*1d00*/  @!P0 FADD.FTZ R67, R67, -R174 ;  /* 0x800000ae43438221 */ /* 0x000fe20000010000 */
[----:B------:R-:W3:Y:S01]  /*1d10*/  @P0 MUFU.RCP R212, R131 ;  /* 0x0000008300d40308 */ /* 0x000ee20000001000 */
[----:B------:R-:W-:-:S02]  /*1d20*/  @!P0 FADD.FTZ R75, R75, -R174 ;  /* 0x800000ae4b4b8221 */ /* 0x000fc40000010000 */
[----:B------:R-:W-:Y:S02]  /*1d30*/  @!P0 FMUL.FTZ R152, R150, R65 ;  /* 0x0000004196988220 */ /* 0x000fe40000410000 */
[----:B------:R-:W-:Y:S02]  /*1d40*/  @P0 FADD.FTZ R154, -R14, R69 ;  /* 0x000000450e9a0221 */ /* 0x000fe40000010100 */
[----:B------:R-:W-:Y:S02]  /*1d50*/  @P0 FADD.FTZ R187, -R22, R203 ;  /* 0x000000cb16bb0221 */ /* 0x000fe40000010100 */
[----:B------:R-:W-:Y:S01]  /*1d60*/  FMUL.FTZ R186, R103, R200 ;  /* 0x000000c867ba7220 */ /* 0x000fe20000410000 */
[----:B------:R-:W-:Y:S01]  /*1d70*/  PRMT R65, RZ, 0x5410, R188 ;  /* 0x00005410ff417816 */ /* 0x000fe200000000bc */
[----:B------:R-:W-:Y:S02]  /*1d80*/  @!P0 FADD.FTZ R203, R203, -R174 ;  /* 0x800000aecbcb8221 */ /* 0x000fe40000010000 */
[C---:B------:R-:W-:Y:S01]  /*1d90*/  @!P0 FMUL.FTZ R151, R150.reuse, R61 ;  /* 0x0000003d96978220 */ /* 0x040fe20000410000 */
[--C-:B------:R-:W-:Y:S01]  /*1da0*/  PRMT R61, RZ, 0x7610, R64.reuse ;  /* 0x00007610ff3d7816 */ /* 0x100fe20000000040 */
[C---:B------:R-:W-:Y:S01]  /*1db0*/  @!P0 FMUL.FTZ R170, R150.reuse, R233 ;  /* 0x000000e996aa8220 */ /* 0x040fe20000410000 */
[----:B------:R-:W-:Y:S01]  /*1dc0*/  PRMT R233, RZ, 0x5410, R64 ;  /* 0x00005410ffe97816 */ /* 0x000fe20000000040 */
[----:B------:R-:W-:-:S02]  /*1dd0*/  @!P0 FMUL.FTZ R175, R150, R67 ;  /* 0x0000004396af8220 */ /* 0x000fc40000410000 */
[----:B------:R-:W-:Y:S02]  /*1de0*/  @!P0 FMUL.FTZ R177, R150, R75 ;  /* 0x0000004b96b18220 */ /* 0x000fe40000410000 */
[C---:B------:R-:W-:Y:S02]  /*1df0*/  FADD.FTZ R133, R197.reuse, R133 ;  /* 0x00000085c5857221 */ /* 0x040fe40000010000 */
[----:B------:R-:W-:Y:S02]  /*1e00*/  FFMA.FTZ R83, R197, R152, R83 ;  /* 0x00000098c5537223 */ /* 0x000fe40000010053 */
[----:B0-----:R-:W-:Y:S02]  /*1e10*/  @P0 FMUL.FTZ R154, R154, R183 ;  /* 0x000000b79a9a0220 */ /* 0x001fe40000410000 */
[----:B-1----:R-:W-:Y:S02]  /*1e20*/  @P0 FMUL.FTZ R187, R187, R220 ;  /* 0x000000dcbbbb0220 */ /* 0x002fe40000410000 */
[----:B------:R-:W-:-:S02]  /*1e30*/  FMUL.FTZ R197, R104, R197 ;  /* 0x000000c568c57220 */ /* 0x000fc40000410000 */
[----:B------:R-:W-:Y:S01]  /*1e40*/  FADD.FTZ R64, RZ, R186 ;  /* 0x000000baff407221 */ /* 0x000fe20000010000 */
[----:B------:R-:W0:Y:S01]  /*1e50*/  @P0 MUFU.RCP R223, R129 ;  /* 0x0000008100df0308 */ /* 0x000e220000001000 */
[----:B------:R-:W-:Y:S01]  /*1e60*/  @P0 FADD.FTZ R183, -R16, R201 ;  /* 0x000000c910b70221 */ /* 0x000fe20000010100 */
[----:B------:R-:W-:Y:S01]  /*1e70*/  PRMT R239, RZ, 0x5410, R182 ;  /* 0x00005410ffef7816 */ /* 0x000fe200000000b6 */
[----:B------:R-:W-:Y:S01]  /*1e80*/  @!P0 FMUL.FTZ R187, R150, R203 ;  /* 0x000000cb96bb8220 */ /* 0x000fe20000410000 */
[----:B------:R-:W-:Y:S01]  /*1e90*/  PRMT R203, RZ, 0x7610, R188 ;  /* 0x00007610ffcb7816 */ /* 0x000fe200000000bc */
[----:B------:R-:W-:Y:S02]  /*1ea0*/  @!P0 FADD.FTZ R201, R201, -R174 ;  /* 0x800000aec9c98221 */ /* 0x000fe40000010000 */
[C---:B------:R-:W-:Y:S02]  /*1eb0*/  FADD.FTZ R101, R200.reuse, R101 ;  /* 0x00000065c8657221 */ /* 0x040fe40000010000 */
[----:B------:R-:W-:Y:S01]  /*1ec0*/  FFMA.FTZ R82, R200, R175, R82 ;  /* 0x000000afc8527223 */ /* 0x000fe20000010052 */
[----:B------:R-:W-:Y:S01]  /*1ed0*/  PRMT R200, RZ, 0x5410, R184 ;  /* 0x00005410ffc87816 */ /* 0x000fe200000000b8 */
[----:B------:R-:W-:-:S02]  /*1ee0*/  FADD.FTZ R92, R65, R92 ;  /* 0x0000005c415c7221 */ /* 0x000fc40000010000 */
[----:B------:R-:W-:Y:S02]  /*1ef0*/  FFMA.FTZ R78, R65, R177, R78 ;  /* 0x000000b1414e7223 */ /* 0x000fe4000001004e */
[----:B------:R-:W-:Y:S02]  /*1f00*/  FMUL.FTZ R188, R107, R65 ;  /* 0x000000416bbc7220 */ /* 0x000fe40000410000 */
[----:B------:R-:W-:Y:S02]  /*1f10*/  @P0 FADD.FTZ R215, -R28, R213 ;  /* 0x000000d51cd70221 */ /* 0x000fe40000010100 */
[----:B------:R-:W-:Y:S02]  /*1f20*/  @!P0 FADD.FTZ R63, R63, -R174 ;  /* 0x800000ae3f3f8221 */ /* 0x000fe40000010000 */
[----:B------:R-:W-:Y:S02]  /*1f30*/  FADD.FTZ R65, R64, R197 ;  /* 0x000000c540417221 */ /* 0x000fe40000010000 */
[----:B--2---:R-:W-:-:S02]  /*1f40*/  @P0 FMUL.FTZ R183, R183, R214 ;  /* 0x000000d6b7b70220 */ /* 0x004fc40000410000 */
[----:B------:R-:W-:Y:S02]  /*1f50*/  FFMA.FTZ R64, R186, R175, RZ ;  /* 0x000000afba407223 */ /* 0x000fe400000100ff */
[----:B------:R-:W-:Y:S01]  /*1f60*/  @!P0 FMUL.FTZ R183, R150, R201 ;  /* 0x000000c996b78220 */ /* 0x000fe20000410000 */
[----:B------:R-:W-:Y:S01]  /*1f70*/  PRMT R201, RZ, 0x7610, R184 ;  /* 0x00007610ffc97816 */ /* 0x000fe200000000b8 */
[----:B------:R-:W-:Y:S02]  /*1f80*/  @!P0 FADD.FTZ R217, R217, -R174 ;  /* 0x800000aed9d98221 */ /* 0x000fe40000010000 */
[----:B------:R-:W-:Y:S02]  /*1f90*/  @P0 FADD.FTZ R237, -R35, R239 ;  /* 0x000000ef23ed0221 */ /* 0x000fe40000010100 */
[----:B----4-:R-:W-:Y:S01]  /*1fa0*/  @P0 FMUL.FTZ R172, R215, R172 ;  /* 0x000000acd7ac0220 */ /* 0x010fe20000410000 */
[----:B------:R-:W-:Y:S01]  /*1fb0*/  PRMT R215, RZ, 0x5410, R178 ;  /* 0x00005410ffd77816 */ /* 0x000fe200000000b2 */
[----:B------:R-:W-:Y:S01]  /*1fc0*/  @!P0 FMUL.FTZ R146, R150, R63 ;  /* 0x0000003f96928220 */ /* 0x000fe20000410000 */
[----:B------:R-:W-:Y:S01]  /*1fd0*/  PRMT R243, RZ, 0x7610, R182 ;  /* 0x00007610fff37816 */ /* 0x000fe200000000b6 */
[----:B------:R-:W-:-:S02]  /*1fe0*/  FMUL.FTZ R184, R105, R200 ;  /* 0x000000c869b87220 */ /* 0x000fc40000410000 */
[----:B------:R-:W-:Y:S02]  /*1ff0*/  FFMA.FTZ R64, R197, R152, R64 ;  /* 0x00000098c5407223 */ /* 0x000fe40000010040 */
[----:B---3--:R-:W-:Y:S01]  /*2000*/  @P0 FMUL.FTZ R182, R237, R212 ;  /* 0x000000d4edb60220 */ /* 0x008fe20000410000 */
[--C-:B------:R-:W-:Y:S01]  /*2010*/  PRMT R212, RZ, 0x5410, R66.reuse ;  /* 0x00005410ffd47816 */ /* 0x100fe20000000042 */
[----:B------:R-:W-:Y:S01]  /*2020*/  @!P0 FMUL.FTZ R176, R150, R217 ;  /* 0x000000d996b08220 */ /* 0x000fe20000410000 */
[----:B------:R-:W-:Y:S01]  /*2030*/  PRMT R217, RZ, 0x7610, R66 ;  /* 0x00007610ffd97816 */ /* 0x000fe20000000042 */
[----:B------:R-:W-:Y:S02]  /*2040*/  @!P0 FADD.FTZ R73, R73, -R174 ;  /* 0x800000ae49498221 */ /* 0x000fe40000010000 */
[C---:B------:R-:W-:Y:S02]  /*2050*/  FADD.FTZ R135, R201.reuse, R135 ;  /* 0x00000087c9877221 */ /* 0x040fe40000010000 */
[----:B------:R-:W-:-:S02]  /*2060*/  FFMA.FTZ R81, R201, R146, R81 ;  /* 0x00000092c9517223 */ /* 0x000fc40000010051 */
[----:B------:R-:W-:Y:S02]  /*2070*/  FMUL.FTZ R201, R106, R201 ;  /* 0x000000c96ac97220 */ /* 0x000fe40000410000 */
[----:B------:R-:W-:Y:S02]  /*2080*/  FADD.FTZ R66, R65, R184 ;  /* 0x000000b841427221 */ /* 0x000fe40000010000 */
[----:B------:R-:W-:Y:S02]  /*2090*/  FFMA.FTZ R64, R184, R151, R64 ;  /* 0x00000097b8407223 */ /* 0x000fe40000010040 */
[----:B------:R-:W-:Y:S02]  /*20a0*/  @P0 FADD.FTZ R178, -R33, R215 ;  /* 0x000000d721b20221 */ /* 0x000fe40000010100 */
[----:B------:R-:W-:Y:S02]  /*20b0*/  @!P0 FMUL.FTZ R148, R150, R73 ;  /* 0x0000004996948220 */ /* 0x000fe40000410000 */
[----:B------:R-:W-:-:S02]  /*20c0*/  FADD.FTZ R65, R66, R201 ;  /* 0x000000c942417221 */ /* 0x000fc40000010000 */
[----:B------:R-:W-:Y:S02]  /*20d0*/  FFMA.FTZ R64, R201, R146, R64 ;  /* 0x00000092c9407223 */ /* 0x000fe40000010040 */
[----:B0-----:R-:W-:Y:S02]  /*20e0*/  @P0 FMUL.FTZ R178, R178, R223 ;  /* 0x000000dfb2b20220 */ /* 0x001fe40000410000 */
[----:B------:R-:W-:Y:S01]  /*20f0*/  @!P0 FADD.FTZ R205, R205, -R174 ;  /* 0x800000aecdcd8221 */ /* 0x000fe20000010000 */
[----:B------:R-:W0:Y:S01]  /*2100*/  @P0 MUFU.RCP R214, R128 ;  /* 0x0000008000d60308 */ /* 0x000e220000001000 */
[----:B------:R-:W-:Y:S01]  /*2110*/  @!P0 FADD.FTZ R223, R202, -R174 ;  /* 0x800000aecadf8221 */ /* 0x000fe20000010000 */
[----:B------:R-:W-:Y:S01]  /*2120*/  PRMT R202, RZ, 0x5410, R190 ;  /* 0x00005410ffca7816 */ /* 0x000fe200000000be */
[----:B------:R-:W-:Y:S02]  /*2130*/  @!P0 FADD.FTZ R69, R69, -R174 ;  /* 0x800000ae45458221 */ /* 0x000fe40000010000 */
[----:B------:R-:W-:-:S02]  /*2140*/  FADD.FTZ R136, R203, R136 ;  /* 0x00000088cb887221 */ /* 0x000fc40000010000 */
[----:B------:R-:W-:Y:S02]  /*2150*/  FFMA.FTZ R79, R203, R148, R79 ;  /* 0x00000094cb4f7223 */ /* 0x000fe4000001004f */
[----:B------:R-:W-:Y:S02]  /*2160*/  @!P0 FADD.FTZ R71, R71, -R174 ;  /* 0x800000ae47478221 */ /* 0x000fe40000010000 */
[----:B------:R-:W-:Y:S02]  /*2170*/  FMUL.FTZ R203, R108, R203 ;  /* 0x000000cb6ccb7220 */ /* 0x000fe40000410000 */
[----:B------:R-:W-:Y:S02]  /*2180*/  FADD.FTZ R66, R65, R188 ;  /* 0x000000bc41427221 */ /* 0x000fe40000010000 */
[----:B------:R-:W-:Y:S02]  /*2190*/  FFMA.FTZ R64, R188, R177, R64 ;  /* 0x000000b1bc407223 */ /* 0x000fe40000010040 */
[C---:B------:R-:W-:Y:S01]  /*21a0*/  @!P0 FMUL.FTZ R189, R150.reuse, R205 ;  /* 0x000000cd96bd8220 */ /* 0x040fe20000410000 */
[----:B------:R-:W-:Y:S01]  /*21b0*/  PRMT R205, RZ, 0x7610, R190 ;  /* 0x00007610ffcd7816 */ /* 0x000fe200000000be */
[----:B------:R-:W-:-:S02]  /*21c0*/  @!P0 FMUL.FTZ R154, R150, R69 ;  /* 0x00000045969a8220 */ /* 0x000fc40000410000 */
[----:B------:R-:W-:Y:S02]  /*21d0*/  @!P0 FMUL.FTZ R179, R150, R71 ;  /* 0x0000004796b38220 */ /* 0x000fe40000410000 */
[----:B------:R-:W-:Y:S02]  /*21e0*/  FMUL.FTZ R190, R109, R202 ;  /* 0x000000ca6dbe7220 */ /* 0x000fe40000410000 */
[----:B------:R-:W-:Y:S02]  /*21f0*/  FADD.FTZ R65, R66, R203 ;  /* 0x000000cb42417221 */ /* 0x000fe40000010000 */
[----:B------:R-:W-:Y:S02]  /*2200*/  FFMA.FTZ R64, R203, R148, R64 ;  /* 0x00000094cb407223 */ /* 0x000fe40000010040 */
[----:B------:R-:W-:Y:S01]  /*2210*/  @!P0 FADD.FTZ R229, R204, -R174 ;  /* 0x800000aecce58221 */ /* 0x000fe20000010000 */
[----:B------:R-:W-:Y:S01]  /*2220*/  PRMT R204, RZ, 0x5410, R192 ;  /* 0x00005410ffcc7816 */ /* 0x000fe200000000c0 */
[----:B------:R-:W-:-:S02]  /*2230*/  FADD.FTZ R138, R205, R138 ;  /* 0x0000008acd8a7221 */ /* 0x000fc40000010000 */
[----:B------:R-:W-:Y:S02]  /*2240*/  FFMA.FTZ R77, R205, R154, R77 ;  /* 0x0000009acd4d7223 */ /* 0x000fe4000001004d */
[----:B------:R-:W-:Y:S02]  /*2250*/  @!P0 FADD.FTZ R199, R199, -R174 ;  /* 0x800000aec7c78221 */ /* 0x000fe40000010000 */
[----:B------:R-:W-:Y:S02]  /*2260*/  @!P0 FADD.FTZ R211, R211, -R174 ;  /* 0x800000aed3d38221 */ /* 0x000fe40000010000 */
[----:B------:R-:W-:Y:S02]  /*2270*/  FMUL.FTZ R205, R110, R205 ;  /* 0x000000cd6ecd7220 */ /* 0x000fe40000410000 */
[----:B------:R-:W-:Y:S02]  /*2280*/  FADD.FTZ R66, R65, R190 ;  /* 0x000000be41427221 */ /* 0x000fe40000010000 */
[----:B------:R-:W-:Y:S01]  /*2290*/  FFMA.FTZ R64, R190, R179, R64 ;  /* 0x000000b3be407223 */ /* 0x000fe20000010040 */
[----:B------:R-:W-:Y:S01]  /*22a0*/  PRMT R67, RZ, 0x7610, R192 ;  /* 0x00007610ff437816 */ /* 0x000fe200000000c0 */
[----:B------:R-:W-:-:S02]  /*22b0*/  @P0 FADD.FTZ R221, -R32, R219 ;  /* 0x000000db20dd0221 */ /* 0x000fc40000010100 */
[C---:B------:R-:W-:Y:S02]  /*22c0*/  @!P0 FMUL.FTZ R185, R150.reuse, R199 ;  /* 0x000000c796b98220 */ /* 0x040fe40000410000 */
[----:B------:R-:W-:Y:S01]  /*22d0*/  @!P0 FMUL.FTZ R168, R150, R211 ;  /* 0x000000d396a88220 */ /* 0x000fe20000410000 */
[----:B------:R-:W-:Y:S01]  /*22e0*/  PRMT R211, RZ, 0x5410, R62 ;  /* 0x00005410ffd37816 */ /* 0x000fe2000000003e */
[----:B------:R-:W-:Y:S02]  /*22f0*/  FMUL.FTZ R192, R111, R204 ;  /* 0x000000cc6fc07220 */ /* 0x000fe40000410000 */
[----:B------:R-:W-:Y:S02]  /*2300*/  FADD.FTZ R65, R66, R205 ;  /* 0x000000cd42417221 */ /* 0x000fe40000010000 */
[----:B------:R-:W-:Y:S01]  /*2310*/  FFMA.FTZ R64, R205, R154, R64 ;  /* 0x0000009acd407223 */ /* 0x000fe20000010040 */
[----:B------:R-:W-:Y:S01]  /*2320*/  PRMT R62, RZ, 0x7610, R62 ;  /* 0x00007610ff3e7816 */ /* 0x000fe2000000003e */
[----:B------:R-:W-:Y:S01]  /*2330*/  @!P0 FADD.FTZ R231, R210, -R174 ;  /* 0x800000aed2e78221 */ /* 0x000fe20000010000 */
[--C-:B------:R-:W-:Y:S01]  /*2340*/  PRMT R210, RZ, 0x5410, R194.reuse ;  /* 0x00005410ffd27816 */ /* 0x100fe200000000c2 */
[----:B0-----:R-:W-:Y:S01]  /*2350*/  @P0 FMUL.FTZ R180, R221, R214 ;  /* 0x000000d6ddb40220 */ /* 0x001fe20000410000 */
[----:B------:R-:W-:Y:S01]  /*2360*/  PRMT R69, RZ, 0x7610, R194 ;  /* 0x00007610ff457816 */ /* 0x000fe200000000c2 */
[----:B------:R-:W-:-:S02]  /*2370*/  @!P0 FADD.FTZ R207, R207, -R174 ;  /* 0x800000aecfcf8221 */ /* 0x000fc40000010000 */
[----:B------:R-:W-:Y:S02]  /*2380*/  @!P0 FADD.FTZ R221, R198, -R174 ;  /* 0x800000aec6dd8221 */ /* 0x000fe40000010000 */
[----:B------:R-:W-:Y:S02]  /*2390*/  FMUL.FTZ R194, R112, R67 ;  /* 0x0000004370c27220 */ /* 0x000fe40000410000 */
[----:B------:R-:W-:Y:S02]  /*23a0*/  FADD.FTZ R65, R65, R192 ;  /* 0x000000c041417221 */ /* 0x000fe40000010000 */
[----:B------:R-:W-:Y:S02]  /*23b0*/  FFMA.FTZ R64, R192, R185, R64 ;  /* 0x000000b9c0407223 */ /* 0x000fe40000010040 */
[----:B------:R-:W-:Y:S02]  /*23c0*/  @!P0 FADD.FTZ R209, R209, -R174 ;  /* 0x800000aed1d18221 */ /* 0x000fe40000010000 */
[----:B------:R-:W-:-:S02]  /*23d0*/  FADD.FTZ R137, R202, R137 ;  /* 0x00000089ca897221 */ /* 0x000fc40000010000 */
[----:B------:R-:W-:Y:S02]  /*23e0*/  FFMA.FTZ R76, R202, R179, R76 ;  /* 0x000000b3ca4c7223 */ /* 0x000fe4000001004c */
[----:B------:R-:W-:Y:S02]  /*23f0*/  @!P0 FMUL.FTZ R162, R150, R207 ;  /* 0x000000cf96a28220 */ /* 0x000fe40000410000 */
[C---:B------:R-:W-:Y:S02]  /*2400*/  FADD.FTZ R93, R62.reuse, R93 ;  /* 0x0000005d3e5d7221 */ /* 0x040fe40000010000 */
[----:B------:R-:W-:Y:S02]  /*2410*/  FFMA.FTZ R50, R62, R187, R50 ;  /* 0x000000bb3e327223 */ /* 0x000fe40000010032 */
[----:B------:R-:W-:Y:S02]  /*2420*/  FMUL.FTZ R202, R118, R62 ;  /* 0x0000003e76ca7220 */ /* 0x000fe40000410000 */
[----:B------:R-:W-:-:S02]  /*2430*/  @!P0 FMUL.FTZ R156, R150, R221 ;  /* 0x000000dd969c8220 */ /* 0x000fc40000410000 */
[----:B------:R-:W-:Y:S02]  /*2440*/  FMUL.FTZ R207, R113, R210 ;  /* 0x000000d271cf7220 */ /* 0x000fe40000410000 */
[----:B------:R-:W-:Y:S02]  /*2450*/  FADD.FTZ R62, R65, R194 ;  /* 0x000000c2413e7221 */ /* 0x000fe40000010000 */
[----:B------:R-:W-:Y:S02]  /*2460*/  FFMA.FTZ R64, R194, R183, R64 ;  /* 0x000000b7c2407223 */ /* 0x000fe40000010040 */
[C---:B------:R-:W-:Y:S01]  /*2470*/  @!P0 FMUL.FTZ R164, R150.reuse, R209 ;  /* 0x000000d196a48220 */ /* 0x040fe20000410000 */
[----:B------:R-:W-:Y:S01]  /*2480*/  PRMT R209, RZ, 0x5410, R196 ;  /* 0x00005410ffd17816 */ /* 0x000fe200000000c4 */
        /* <DEDUP_REMOVED lines=10> */
[----:B------:R-:W-:Y:S02]  /*2530*/  @!P0 FMUL.FTZ R158, R150, R225 ;  /* 0x000000e1969e8220 */ /* 0x000fe40000410000 */
[C---:B------:R-:W-:Y:S02]  /*2540*/  FADD.FTZ R59, R200.reuse, R59 ;  /* 0x0000003bc83b7221 */ /* 0x040fe40000010000 */
[----:B------:R-:W-:Y:S02]  /*2550*/  FFMA.FTZ R80, R200, R151, R80 ;  /* 0x00000097c8507223 */ /* 0x000fe40000010050 */
[----:B------:R-:W-:Y:S02]  /*2560*/  FMUL.FTZ R200, R116, R71 ;  /* 0x0000004774c87220 */ /* 0x000fe40000410000 */
[----:B------:R-:W-:-:S02]  /*2570*/  FADD.FTZ R65, R62, R209 ;  /* 0x000000d13e417221 */ /* 0x000fc40000010000 */
[----:B------:R-:W-:Y:S02]  /*2580*/  FFMA.FTZ R64, R209, R160, R64 ;  /* 0x000000a0d1407223 */ /* 0x000fe40000010040 */
[----:B------:R-:W-:Y:S02]  /*2590*/  @!P0 FADD.FTZ R213, R213, -R174 ;  /* 0x800000aed5d58221 */ /* 0x000fe40000010000 */
[----:B------:R-:W-:Y:S02]  /*25a0*/  @!P0 FADD.FTZ R227, R206, -R174 ;  /* 0x800000aecee38221 */ /* 0x000fe40000010000 */
[C---:B------:R-:W-:Y:S02]  /*25b0*/  FADD.FTZ R144, R211.reuse, R144 ;  /* 0x00000090d3907221 */ /* 0x040fe40000010000 */
[----:B------:R-:W-:Y:S02]  /*25c0*/  FFMA.FTZ R53, R211, R158, R53 ;  /* 0x0000009ed3357223 */ /* 0x000fe40000010035 */
[----:B------:R-:W-:-:S02]  /*25d0*/  FMUL.FTZ R211, R117, R211 ;  /* 0x000000d375d37220 */ /* 0x000fc40000410000 */
[----:B------:R-:W-:Y:S02]  /*25e0*/  FADD.FTZ R62, R65, R200 ;  /* 0x000000c8413e7221 */ /* 0x000fe40000010000 */
[----:B------:R-:W-:Y:S02]  /*25f0*/  FFMA.FTZ R64, R200, R189, R64 ;  /* 0x000000bdc8407223 */ /* 0x000fe40000010040 */
[----:B------:R-:W-:Y:S02]  /*2600*/  @!P0 FADD.FTZ R215, R215, -R174 ;  /* 0x800000aed7d78221 */ /* 0x000fe40000010000 */
[C---:B------:R-:W-:Y:S01]  /*2610*/  @!P0 FMUL.FTZ R172, R150.reuse, R213 ;  /* 0x000000d596ac8220 */ /* 0x040fe20000410000 */
[----:B------:R-:W-:Y:S01]  /*2620*/  PRMT R213, RZ, 0x5410, R60 ;  /* 0x00005410ffd57816 */ /* 0x000fe2000000003c */
[----:B------:R-:W-:Y:S02]  /*2630*/  @!P0 FMUL.FTZ R166, R150, R227 ;  /* 0x000000e396a68220 */ /* 0x000fe40000410000 */
[----:B------:R-:W-:-:S02]  /*2640*/  FADD.FTZ R65, R62, R211 ;  /* 0x000000d33e417221 */ /* 0x000fc40000010000 */
[----:B------:R-:W-:Y:S02]  /*2650*/  FFMA.FTZ R64, R211, R158, R64 ;  /* 0x0000009ed3407223 */ /* 0x000fe40000010040 */
[----:B------:R-:W-:Y:S01]  /*2660*/  @!P0 FMUL.FTZ R178, R150, R215 ;  /* 0x000000d796b28220 */ /* 0x000fe20000410000 */
[----:B------:R-:W-:Y:S01]  /*2670*/  PRMT R215, RZ, 0x7610, R60 ;  /* 0x00007610ffd77816 */ /* 0x000fe2000000003c */
        /* <DEDUP_REMOVED lines=18> */
[----:B------:R-:W-:-:S02]  /*27a0*/  @!P0 FADD.FTZ R219, R219, -R174 ;  /* 0x800000aedbdb8221 */ /* 0x000fc40000010000 */
[----:B------:R-:W-:Y:S02]  /*27b0*/  @!P0 FMUL.FTZ R193, R150, R231 ;  /* 0x000000e796c18220 */ /* 0x000fe40000410000 */
[C---:B------:R-:W-:Y:S02]  /*27c0*/  FADD.FTZ R46, R217.reuse, R46 ;  /* 0x0000002ed92e7221 */ /* 0x040fe40000010000 */
[----:B------:R-:W-:Y:S02]  /*27d0*/  FFMA.FTZ R49, R217, R162, R49 ;  /* 0x000000a2d9317223 */ /* 0x000fe40000010031 */
[C---:B------:R-:W-:Y:S02]  /*27e0*/  FADD.FTZ R95, R60.reuse, R95 ;  /* 0x0000005f3c5f7221 */ /* 0x040fe40000010000 */
[----:B------:R-:W-:Y:S02]  /*27f0*/  FFMA.FTZ R87, R60, R170, R87 ;  /* 0x000000aa3c577223 */ /* 0x000fe40000010057 */
[----:B------:R-:W-:-:S02]  /*2800*/  FMUL.FTZ R221, R125, R60 ;  /* 0x0000003c7ddd7220 */ /* 0x000fc40000410000 */
[----:B------:R-:W-:Y:S02]  /*2810*/  FMUL.FTZ R217, R122, R217 ;  /* 0x000000d97ad97220 */ /* 0x000fe40000410000 */
[----:B------:R-:W-:Y:S02]  /*2820*/  FADD.FTZ R60, R65, R204 ;  /* 0x000000cc413c7221 */ /* 0x000fe40000010000 */
[----:B------:R-:W-:Y:S02]  /*2830*/  FFMA.FTZ R64, R204, R191, R64 ;  /* 0x000000bfcc407223 */ /* 0x000fe40000010040 */
[----:B------:R-:W-:Y:S01]  /*2840*/  @!P0 FMUL.FTZ R180, R150, R219 ;  /* 0x000000db96b48220 */ /* 0x000fe20000410000 */
        /* <DEDUP_REMOVED lines=12> */
[----:B------:R-:W-:Y:S02]  /*2910*/  @!P0 FADD.FTZ R235, R216, -R174 ;  /* 0x800000aed8eb8221 */ /* 0x000fe40000010000 */
        /* <DEDUP_REMOVED lines=16> */
[----:B------:R-:W0:Y:S01]  /*2a20*/  @P0 MUFU.RCP R214, R132 ;  /* 0x0000008400d60308 */ /* 0x000e220000001000 */
[C---:B------:R-:W-:Y:S02]  /*2a30*/  FADD.FTZ R40, R225.reuse, R40 ;  /* 0x00000028e1287221 */ /* 0x040fe40000010000 */
[----:B------:R-:W-:-:S02]  /*2a40*/  FFMA.FTZ R43, R225, R180, R43 ;  /* 0x000000b4e12b7223 */ /* 0x000fc4000001002b */
[----:B------:R-:W-:Y:S02]  /*2a50*/  FMUL.FTZ R225, R128, R225 ;  /* 0x000000e180e17220 */ /* 0x000fe40000410000 */
[----:B------:R-:W-:Y:S02]  /*2a60*/  FADD.FTZ R60, R65, R208 ;  /* 0x000000d0413c7221 */ /* 0x000fe40000010000 */
[----:B------:R-:W-:Y:S01]  /*2a70*/  FFMA.FTZ R64, R208, R195, R64 ;  /* 0x000000c3d0407223 */ /* 0x000fe20000010040 */
[----:B------:R-:W-:Y:S01]  /*2a80*/  PRMT R229, RZ, 0x7610, R68 ;  /* 0x00007610ffe57816 */ /* 0x000fe20000000044 */
[----:B------:R-:W-:Y:S02]  /*2a90*/  @!P0 FADD.FTZ R239, R239, -R174 ;  /* 0x800000aeefef8221 */ /* 0x000fe40000010000 */
        /* <DEDUP_REMOVED lines=44> */
.L_x_605:
        /* <DEDUP_REMOVED lines=18> */
.L_x_606:
        /* <DEDUP_REMOVED lines=32> */
.L_x_600:
[----:B------:R-:W-:Y:S05]  /*3080*/  BSYNC B0 ;  /* 0x0000000000007941 */ /* 0x000fea0003800000 */
.L_x_599:
        /* <DEDUP_REMOVED lines=29> */
.L_x_602:
[----:B------:R-:W2:Y:S01]  /*3260*/  LDG.E.STRONG.GPU R62, [R60.64] ;  /* 0x0000000c3c3e7981 */ /* 0x000ea2000c1ef900 */
[----:B------:R-:W-:Y:S01]  /*3270*/  YIELD ;  /* 0x0000000000007946 */ /* 0x000fe20003800000 */
[----:B--2---:R-:W-:Y:S01]  /*3280*/  ISETP.NE.AND P0, PT, R62, R65, PT ;  /* 0x000000413e00720c */ /* 0x004fe20003f05270 */
[----:B------:R-:W-:-:S12]  /*3290*/  CCTL.IVALL ;  /* 0x00000000ff00798f */ /* 0x000fd80002000000 */
[----:B------:R-:W-:Y:S05]  /*32a0*/  @P0 BRA `(.L_x_602) ;  /* 0xffffffb000000947 */ /* 0x000fea000383ffff */
.L_x_601:
[C---:B-1----:R-:W-:Y:S01]  /*32b0*/  ISETP.GT.U32.AND P0, PT, R3.reuse, 0x3, PT ;  /* 0x000000030300780c */ /* 0x042fe20003f04070 */
[----:B------:R-:W-:Y:S01]  /*32c0*/  WARPSYNC 0xffffffff ;  /* 0xffffffff00007948 */ /* 0x000fe20003800000 */
[----:B------:R-:W-:Y:S11]  /*32d0*/  BAR.SYNC.DEFER_BLOCKING 0x0 ;  /* 0x0000000000007b1d */ /* 0x000ff60000010000 */
[----:B0-----:R-:W-:-:S02]  /*32e0*/  @!P0 IADD3 R61, P1, R3, R63, RZ ;  /* 0x0000003f033d8210 */ /* 0x001fc40007f3e0ff */
        /* <DEDUP_REMOVED lines=29> */
[----:B------:R-:W-:Y:S02]  /*34c0*/  FMUL.FTZ R63, R63, 3.2552085031056776643e-05 ;  /* 0x380888893f3f7820 */ /* 0x000fe40000410000 */
[----:B------:R-:W-:-:S02]  /*34d0*/  FMUL.FTZ R62, R62, 3.2552085031056776643e-05 ;  /* 0x380888893e3e7820 */ /* 0x000fc40000410000 */
[C---:B------:R-:W-:Y:S01]  /*34e0*/  IMAD R61, R7.reuse, 0x3c00, R4 ;  /* 0x00003c00073d7824 */ /* 0x040fe200078e0204 */
[----:B------:R-:W-:Y:S01]  /*34f0*/  IADD3 R7, R7, c[0x0][0x160], RZ ;  /* 0x0000580007077a10 */ /* 0x000fe20007ffe0ff */
        /* <DEDUP_REMOVED lines=34> */
[----:B------:R-:W-:-:S02]  /*3720*/  FMUL.FTZ R175, R150, R175 ;  /* 0x000000af96af7220 */ /* 0x000fc40000410000 */
        /* <DEDUP_REMOVED lines=9> */
[----:B------:R-:W-:Y:S01]  /*37c0*/  MOV R152, 0x4 ;  /* 0x0000000400987802 */ /* 0x000fe20000000f00 */
[----:B------:R-:W-:Y:S01]  /*37d0*/  FADD.FTZ R203, R203, -R148 ;  /* 0x80000094cbcb7221 */ /* 0x000fe20000010000 */
[----:B------:R-:W-:Y:S01]  /*37e0*/  LEA.HI.X R61, R61, c[0x0][0x1d4], RZ, 0x2, P0 ;  /* 0x000075003d3d7a11 */ /* 0x000fe200000f14ff */
[----:B------:R-:W-:Y:S01]  /*37f0*/  FADD.FTZ R179, R190, -R179 ;  /* 0x800000b3beb37221 */ /* 0x000fe20000010000 */
[----:B------:R-:W-:Y:S01]  /*3800*/  ISETP.GE.AND P0, PT, R7, c[0x0][0x164], PT ;  /* 0x0000590007007a0c */ /* 0x000fe20003f06270 */
[----:B------:R-:W-:-:S02]  /*3810*/  FADD.FTZ R205, R205, -R154 ;  /* 0x8000009acdcd7221 */ /* 0x000fc40000010000 */
[----:B------:R-:W-:Y:S01]  /*3820*/  FADD.FTZ R185, R192, -R185 ;  /* 0x800000b9c0b97221 */ /* 0x000fe20000010000 */
[----:B------:R-:W-:Y:S01]  /*3830*/  STG.E [R60.64], R175 ;  /* 0x000000af3c007986 */ /* 0x000fe2000c10190c */
[----:B------:R-:W-:Y:S02]  /*3840*/  FADD.FTZ R183, R194, -R183 ;  /* 0x800000b7c2b77221 */ /* 0x000fe40000010000 */
[----:B------:R-:W-:Y:S02]  /*3850*/  FADD.FTZ R231, R231, -R62 ;  /* 0x8000003ee7e77221 */ /* 0x000fe40000010000 */
[----:B------:R-:W-:Y:S02]  /*3860*/  FADD.FTZ R207, R207, -R156 ;  /* 0x8000009ccfcf7221 */ /* 0x000fe40000010000 */
[----:B------:R-:W-:Y:S02]  /*3870*/  FADD.FTZ R181, R196, -R181 ;  /* 0x800000b5c4b57221 */ /* 0x000fe40000010000 */
[----:B------:R-:W-:-:S02]  /*3880*/  FMUL.FTZ R151, R150, R151 ;  /* 0x0000009796977220 */ /* 0x000fc40000410000 */
[----:B------:R-:W-:Y:S02]  /*3890*/  FMUL.FTZ R62, R150, R201 ;  /* 0x000000c9963e7220 */ /* 0x000fe40000410000 */
[----:B------:R-:W-:Y:S02]  /*38a0*/  FADD.FTZ R191, R204, -R191 ;  /* 0x800000bfccbf7221 */ /* 0x000fe40000010000 */
[----:B------:R-:W-:Y:S01]  /*38b0*/  FADD.FTZ R217, R217, -R162 ;  /* 0x800000a2d9d97221 */ /* 0x000fe20000010000 */
[----:B------:R-:W-:Y:S01]  /*38c0*/  F2FP.BF16.PACK_AB R151, R62, R151 ;  /* 0x000000973e97723e */ /* 0x000fe200000010ff */
[C---:B------:R-:W-:Y:S02]  /*38d0*/  FMUL.FTZ R177, R150.reuse, R177 ;  /* 0x000000b196b17220 */ /* 0x040fe40000410000 */
[----:B------:R-:W-:Y:S02]  /*38e0*/  FMUL.FTZ R64, R150, R203 ;  /* 0x000000cb96407220 */ /* 0x000fe40000410000 */
[----:B------:R-:W-:-:S02]  /*38f0*/  FADD.FTZ R209, R209, -R160 ;  /* 0x800000a0d1d17221 */ /* 0x000fc40000010000 */
[----:B------:R-:W-:Y:S01]  /*3900*/  FADD.FTZ R189, R200, -R189 ;  /* 0x800000bdc8bd7221 */ /* 0x000fe20000010000 */
[----:B------:R-:W-:Y:S01]  /*3910*/  F2FP.BF16.PACK_AB R177, R64, R177 ;  /* 0x000000b140b1723e */ /* 0x000fe200000010ff */
[----:B------:R-:W-:Y:S02]  /*3920*/  FADD.FTZ R213, R213, -R166 ;  /* 0x800000a6d5d57221 */ /* 0x000fe40000010000 */
[----:B------:R-:W-:Y:S02]  /*3930*/  FADD.FTZ R215, R215, -R164 ;  /* 0x800000a4d7d77221 */ /* 0x000fe40000010000 */
[C---:B------:R-:W-:Y:S02]  /*3940*/  FMUL.FTZ R179, R150.reuse, R179 ;  /* 0x000000b396b37220 */ /* 0x040fe40000410000 */
[----:B------:R-:W-:Y:S02]  /*3950*/  FMUL.FTZ R66, R150, R205 ;  /* 0x000000cd96427220 */ /* 0x000fe40000410000 */
[----:B------:R-:W-:-:S02]  /*3960*/  FADD.FTZ R211, R211, -R158 ;  /* 0x8000009ed3d37221 */ /* 0x000fc40000010000 */
[----:B------:R-:W-:Y:S01]  /*3970*/  FADD.FTZ R187, R202, -R187 ;  /* 0x800000bbcabb7221 */ /* 0x000fe20000010000 */
[----:B------:R-:W-:Y:S01]  /*3980*/  F2FP.BF16.PACK_AB R179, R66, R179 ;  /* 0x000000b342b3723e */ /* 0x000fe200000010ff */
[C---:B------:R-:W-:Y:S02]  /*3990*/  FMUL.FTZ R185, R150.reuse, R185 ;  /* 0x000000b996b97220 */ /* 0x040fe40000410000 */
[C---:B------:R-:W-:Y:S02]  /*39a0*/  FMUL.FTZ R68, R150.reuse, R183 ;  /* 0x000000b796447220 */ /* 0x040fe40000410000 */
        /* <DEDUP_REMOVED lines=12> */
[----:B------:R-:W-:-:S03]  /*3a70*/  IMAD.WIDE.U32 R62, R149, R152, c[0x0][0x1d0] ;  /* 0x00007400953e7625 */ /* 0x000fc600078e0098 */
[----:B------:R-:W-:Y:S01]  /*3a80*/  F2FP.BF16.PACK_AB R213, R146, R213 ;  /* 0x000000d592d5723e */ /* 0x000fe200000010ff */
[----:B------:R-:W-:Y:S01]  /*3a90*/  FADD.FTZ R221, R221, -R170 ;  /* 0x800000aadddd7221 */ /* 0x000fe20000010000 */
[----:B------:R-:W-:Y:S01]  /*3aa0*/  STG.E [R62.64], R151 ;  /* 0x000000973e007986 */ /* 0x000fe2000c10190c */
[----:B------:R-:W-:Y:S02]  /*3ab0*/  FADD.FTZ R223, R223, -R168 ;  /* 0x800000a8dfdf7221 */ /* 0x000fe40000010000 */
[C---:B------:R-:W-:Y:S02]  /*3ac0*/  FMUL.FTZ R211, R150.reuse, R211 ;  /* 0x000000d396d37220 */ /* 0x040fe40000410000 */
[----:B------:R-:W-:Y:S02]  /*3ad0*/  FMUL.FTZ R74, R150, R187 ;  /* 0x000000bb964a7220 */ /* 0x000fe40000410000 */
[----:B------:R-:W-:-:S03]  /*3ae0*/  IMAD.WIDE.U32 R64, R147, R152, c[0x0][0x1d0] ;  /* 0x0000740093407625 */ /* 0x000fc600078e0098 */
[----:B------:R-:W-:Y:S01]  /*3af0*/  F2FP.BF16.PACK_AB R211, R74, R211 ;  /* 0x000000d34ad3723e */ /* 0x000fe200000010ff */
[----:B------:R-:W-:Y:S01]  /*3b00*/  FADD.FTZ R195, R208, -R195 ;  /* 0x800000c3d0c37221 */ /* 0x000fe20000010000 */
[----:B------:R-:W-:Y:S01]  /*3b10*/  STG.E [R64.64], R177 ;  /* 0x000000b140007986 */ /* 0x000fe2000c10190c */
[----:B------:R-:W-:Y:S02]  /*3b20*/  FADD.FTZ R225, R225, -R180 ;  /* 0x800000b4e1e17221 */ /* 0x000fe40000010000 */
[----:B------:R-:W-:-:S04]  /*3b30*/  IMAD.WIDE.U32 R66, R145, R152, c[0x0][0x1d0] ;  /* 0x0000740091427625 */ /* 0x000fc800078e0098 */
[----:B------:R-:W-:Y:S01]  /*3b40*/  FADD.FTZ R227, R227, -R178 ;  /* 0x800000b2e3e37221 */ /* 0x000fe20000010000 */
[----:B------:R-:W-:Y:S01]  /*3b50*/  STG.E [R66.64], R179 ;  /* 0x000000b342007986 */ /* 0x000fe2000c10190c */
[----:B------:R-:W-:Y:S02]  /*3b60*/  FADD.FTZ R229, R229, -R176 ;  /* 0x800000b0e5e57221 */ /* 0x000fe40000010000 */
[----:B------:R-:W-:Y:S02]  /*3b70*/  FADD.FTZ R233, R233, -R182 ;  /* 0x800000b6e9e97221 */ /* 0x000fe40000010000 */
[----:B------:R-:W-:-:S04]  /*3b80*/  IMAD.WIDE.U32 R68, R157, R152, c[0x0][0x1d0] ;  /* 0x000074009d447625 */ /* 0x000fc800078e0098 */
[-C--:B------:R-:W-:Y:S01]  /*3b90*/  IMAD.WIDE.U32 R70, R153, R152.reuse, c[0x0][0x1d0] ;  /* 0x0000740099467625 */ /* 0x080fe200078e0098 */
[----:B------:R0:W-:Y:S03]  /*3ba0*/  STG.E [R68.64], R185 ;  /* 0x000000b944007986 */ /* 0x0001e6000c10190c */
[C---:B------:R-:W-:Y:S01]  /*3bb0*/  FMUL.FTZ R221, R150.reuse, R221 ;  /* 0x000000dd96dd7220 */ /* 0x040fe20000410000 */
[----:B------:R1:W-:Y:S01]  /*3bc0*/  STG.E [R70.64], R207 ;  /* 0x000000cf46007986 */ /* 0x0003e2000c10190c */
[----:B------:R-:W-:Y:S02]  /*3bd0*/  FMUL.FTZ R154, R150, R223 ;  /* 0x000000df969a7220 */ /* 0x000fe40000410000 */
[----:B------:R-:W-:-:S03]  /*3be0*/  IMAD.WIDE.U32 R148, R155, R152, c[0x0][0x1d0] ;  /* 0x000074009b947625 */ /* 0x000fc600078e0098 */
[----:B------:R-:W-:Y:S01]  /*3bf0*/  F2FP.BF16.PACK_AB R221, R154, R221 ;  /* 0x000000dd9add723e */ /* 0x000fe200000010ff */
[C---:B------:R-:W-:Y:S01]  /*3c00*/  FMUL.FTZ R195, R150.reuse, R195 ;  /* 0x000000c396c37220 */ /* 0x040fe20000410000 */
[----:B------:R1:W-:Y:S01]  /*3c10*/  STG.E [R148.64], R209 ;  /* 0x000000d194007986 */ /* 0x0003e2000c10190c */
[----:B------:R-:W-:Y:S02]  /*3c20*/  FMUL.FTZ R156, R150, R225 ;  /* 0x000000e1969c7220 */ /* 0x000fe40000410000 */
[----:B------:R-:W-:-:S03]  /*3c30*/  IMAD.WIDE.U32 R146, R163, R152, c[0x0][0x1d0] ;  /* 0x00007400a3927625 */ /* 0x000fc600078e0098 */
[----:B------:R-:W-:Y:S01]  /*3c40*/  F2FP.BF16.PACK_AB R195, R156, R195 ;  /* 0x000000c39cc3723e */ /* 0x000fe200000010ff */
[C---:B------:R-:W-:Y:S01]  /*3c50*/  FMUL.FTZ R227, R150.reuse, R227 ;  /* 0x000000e396e37220 */ /* 0x040fe20000410000 */
[----:B------:R1:W-:Y:S01]  /*3c60*/  STG.E [R146.64], R211 ;  /* 0x000000d392007986 */ /* 0x0003e2000c10190c */
[C---:B------:R-:W-:Y:S02]  /*3c70*/  FMUL.FTZ R158, R150.reuse, R229 ;  /* 0x000000e5969e7220 */ /* 0x040fe40000410000 */
[----:B------:R-:W-:Y:S02]  /*3c80*/  FMUL.FTZ R233, R150, R233 ;  /* 0x000000e996e97220 */ /* 0x000fe40000410000 */
[----:B------:R-:W-:Y:S01]  /*3c90*/  IMAD.WIDE.U32 R74, R161, R152, c[0x0][0x1d0] ;  /* 0x00007400a14a7625 */ /* 0x000fe200078e0098 */
[----:B------:R-:W-:-:S03]  /*3ca0*/  F2FP.BF16.PACK_AB R227, R158, R227 ;  /* 0x000000e39ee3723e */ /* 0x000fc600000010ff */
[----:B------:R-:W-:Y:S01]  /*3cb0*/  FMUL.FTZ R150, R150, R231 ;  /* 0x000000e796967220 */ /* 0x000fe20000410000 */
[----:B------:R1:W-:Y:S01]  /*3cc0*/  STG.E [R74.64], R213 ;  /* 0x000000d54a007986 */ /* 0x0003e2000c10190c */
[----:B------:R-:W-:-:S03]  /*3cd0*/  IMAD.WIDE.U32 R72, R159, R152, c[0x0][0x1d0] ;  /* 0x000074009f487625 */ /* 0x000fc600078e0098 */
[----:B------:R-:W-:Y:S01]  /*3ce0*/  F2FP.BF16.PACK_AB R233, R150, R233 ;  /* 0x000000e996e9723e */ /* 0x000fe200000010ff */
[-C--:B0-----:R-:W-:Y:S01]  /*3cf0*/  IMAD.WIDE.U32 R68, R167, R152.reuse, c[0x0][0x1d0] ;  /* 0x00007400a7447625 */ /* 0x081fe200078e0098 */
[----:B------:R1:W-:Y:S03]  /*3d00*/  STG.E [R72.64], R191 ;  /* 0x000000bf48007986 */ /* 0x0003e6000c10190c */
[-C--:B------:R-:W-:Y:S01]  /*3d10*/  IMAD.WIDE.U32 R66, R165, R152.reuse, c[0x0][0x1d0] ;  /* 0x00007400a5427625 */ /* 0x080fe200078e0098 */
[----:B------:R1:W-:Y:S03]  /*3d20*/  STG.E [R68.64], R193 ;  /* 0x000000c144007986 */ /* 0x0003e6000c10190c */
[-C--:B------:R-:W-:Y:S01]  /*3d30*/  IMAD.WIDE.U32 R64, R171, R152.reuse, c[0x0][0x1d0] ;  /* 0x00007400ab407625 */ /* 0x080fe200078e0098 */
[----:B------:R1:W-:Y:S03]  /*3d40*/  STG.E [R66.64], R221 ;  /* 0x000000dd42007986 */ /* 0x0003e6000c10190c */
[-C--:B------:R-:W-:Y:S01]  /*3d50*/  IMAD.WIDE.U32 R62, R169, R152.reuse, c[0x0][0x1d0] ;  /* 0x00007400a93e7625 */ /* 0x080fe200078e0098 */
[----:B------:R1:W-:Y:S03]  /*3d60*/  STG.E [R64.64], R195 ;  /* 0x000000c340007986 */ /* 0x0003e6000c10190c */
[----:B------:R-:W-:Y:S01]  /*3d70*/  IMAD.WIDE.U32 R60, R173, R152, c[0x0][0x1d0] ;  /* 0x00007400ad3c7625 */ /* 0x000fe200078e0098 */
[----:B------:R1:W-:Y:S04]  /*3d80*/  STG.E [R62.64], R227 ;  /* 0x000000e33e007986 */ /* 0x0003e8000c10190c */
[----:B------:R1:W-:Y:S02]  /*3d90*/  STG.E [R60.64], R233 ;  /* 0x000000e93c007986 */ /* 0x0003e4000c10190c */
[----:B-1----:R-:W-:Y:S01]  /*3da0*/  @P0 CALL.REL.NOINC `(.L_x_603) ;  /* 0x0000001000000944 */ /* 0x002fe20003c00000 */
[----:B------:R-:W-:Y:S05]  /*3db0*/  BRA `(.L_x_604) ;  /* 0xffffced000007947 */ /* 0x000fea000383ffff */
.L_x_603:
        /* <DEDUP_REMOVED lines=37> */
.L_x_596:
[----:B--2---:R-:W-:Y:S01]  /*4010*/  IMAD R199, R199, 0x3c00, R4 ;  /* 0x00003c00c7c77824 */ /* 0x004fe200078e0204 */
[----:B-----5:R-:W-:-:S04]  /*4020*/  MOV R39, 0x8 ;  /* 0x0000000800277802 */ /* 0x020fc80000000f00 */
[C---:B------:R-:W-:Y:S01]  /*4030*/  IADD3 R8, R199.reuse, 0x400, RZ ;  /* 0x00000400c7087810 */ /* 0x040fe20007ffe0ff */
[CC--:B------:R-:W-:Y:S01]  /*4040*/  IMAD.WIDE.U32 R2, R199.reuse, R39.reuse, c[0x0][0x1c0] ;  /* 0x00007000c7027625 */ /* 0x0c0fe200078e0027 */
[C---:B------:R-:W-:Y:S02]  /*4050*/  IADD3 R12, R199.reuse, 0x800, RZ ;  /* 0x00000800c70c7810 */ /* 0x040fe40007ffe0ff */
[C---:B------:R-:W-:Y:S01]  /*4060*/  IADD3 R0, R199.reuse, 0xc00, RZ ;  /* 0x00000c00c7007810 */ /* 0x040fe20007ffe0ff */
[CC--:B------:R-:W-:Y:S01]  /*4070*/  IMAD.WIDE.U32 R4, R199.reuse, R39.reuse, c[0x0][0x1c8] ;  /* 0x00007200c7047625 */ /* 0x0c0fe200078e0027 */
[----:B------:R0:W-:Y:S01]  /*4080*/  STG.E.64 [R2.64], R132 ;  /* 0x0000008402007986 */ /* 0x0001e2000c101b0c */
[C---:B------:R-:W-:Y:S02]  /*4090*/  IADD3 R38, R199.reuse, 0x1000, RZ ;  /* 0x00001000c7267810 */ /* 0x040fe40007ffe0ff */
[CC--:B------:R-:W-:Y:S01]  /*40a0*/  IMAD.WIDE.U32 R6, R8.reuse, R39.reuse, c[0x0][0x1c0] ;  /* 0x0000700008067625 */ /* 0x0c0fe200078e0027 */
[----:B------:R-:W-:Y:S03]  /*40b0*/  STG.E.64 [R4.64], R82 ;  /* 0x0000005204007986 */ /* 0x000fe6000c101b0c */
[-C--:B------:R-:W-:Y:S01]  /*40c0*/  IMAD.WIDE.U32 R8, R8, R39.reuse, c[0x0][0x1c8] ;  /* 0x0000720008087625 */ /* 0x080fe200078e0027 */
[----:B------:R1:W-:Y:S03]  /*40d0*/  STG.E.64 [R6.64], R30 ;  /* 0x0000001e06007986 */ /* 0x0003e6000c101b0c */
[-C--:B------:R-:W-:Y:S01]  /*40e0*/  IMAD.WIDE.U32 R10, R12, R39.reuse, c[0x0][0x1c0] ;  /* 0x000070000c0a7625 */ /* 0x080fe200078e0027 */
[----:B------:R2:W-:Y:S03]  /*40f0*/  STG.E.64 [R8.64], R80 ;  /* 0x0000005008007986 */ /* 0x0005e6000c101b0c */
[CC--:B------:R-:W-:Y:S01]  /*4100*/  IMAD.WIDE.U32 R14, R0.reuse, R39.reuse, c[0x0][0x1c0] ;  /* 0x00007000000e7625 */ /* 0x0c0fe200078e0027 */
[----:B------:R3:W-:Y:S03]  /*4110*/  STG.E.64 [R10.64], R28 ;  /* 0x0000001c0a007986 */ /* 0x0007e6000c101b0c */
[----:B0-----:R-:W-:Y:S01]  /*4120*/  IMAD.WIDE.U32 R2, R0, R39, c[0x0][0x1c8] ;  /* 0x0000720000027625 */ /* 0x001fe200078e0027 */
[----:B------:R-:W-:-:S02]  /*4130*/  IADD3 R0, R199, 0x1400, RZ ;  /* 0x00001400c7007810 */ /* 0x000fc40007ffe0ff */
[----:B-1----:R-:W-:Y:S01]  /*4140*/  IADD3 R30, R199, 0x1800, RZ ;  /* 0x00001800c71e7810 */ /* 0x002fe20007ffe0ff */
[----:B------:R-:W-:-:S04]  /*4150*/  IMAD.WIDE.U32 R12, R12, R39, c[0x0][0x1c8] ;  /* 0x000072000c0c7625 */ /* 0x000fc800078e0027 */
[-C--:B------:R-:W-:Y:S01]  /*4160*/  IMAD.WIDE.U32 R4, R38, R39.reuse, c[0x0][0x1c0] ;  /* 0x0000700026047625 */ /* 0x080fe200078e0027 */
[----:B------:R0:W-:Y:S03]  /*4170*/  STG.E.64 [R12.64], R78 ;  /* 0x0000004e0c007986 */ /* 0x0001e6000c101b0c */
[CC--:B--2---:R-:W-:Y:S01]  /*4180*/  IMAD.WIDE.U32 R8, R0.reuse, R39.reuse, c[0x0][0x1c0] ;  /* 0x0000700000087625 */ /* 0x0c4fe200078e0027 */
[----:B------:R1:W-:Y:S03]  /*4190*/  STG.E.64 [R14.64], R26 ;  /* 0x0000001a0e007986 */ /* 0x0003e6000c101b0c */
[-C--:B---3--:R-:W-:Y:S01]  /*41a0*/  IMAD.WIDE.U32 R10, R0, R39.reuse, c[0x0][0x1c8] ;  /* 0x00007200000a7625 */ /* 0x088fe200078e0027 */
[----:B------:R-:W-:Y:S01]  /*41b0*/  IADD3 R0, R199, 0x1c00, RZ ;  /* 0x00001c00c7007810 */ /* 0x000fe20007ffe0ff */
[----:B------:R2:W-:Y:S02]  /*41c0*/  STG.E.64 [R2.64], R76 ;  /* 0x0000004c02007986 */ /* 0x0005e4000c101b0c */
[----:B------:R-:W-:-:S02]  /*41d0*/  IMAD.WIDE.U32 R6, R38, R39, c[0x0][0x1c8] ;  /* 0x0000720026067625 */ /* 0x000fc400078e0027 */
[----:B------:R3:W-:Y:S02]  /*41e0*/  STG.E.64 [R4.64], R24 ;  /* 0x0000001804007986 */ /* 0x0007e4000c101b0c */
[-C--:B0-----:R-:W-:Y:S02]  /*41f0*/  IMAD.WIDE.U32 R12, R30, R39.reuse, c[0x0][0x1c0] ;  /* 0x000070001e0c7625 */ /* 0x081fe400078e0027 */
[----:B------:R0:W-:Y:S01]  /*4200*/  STG.E.64 [R6.64], R58 ;  /* 0x0000003a06007986 */ /* 0x0001e2000c101b0c */
[----:B-1----:R-:W-:Y:S01]  /*4210*/  IADD3 R26, R199, 0x2000, RZ ;  /* 0x00002000c71a7810 */ /* 0x002fe20007ffe0ff */
[-C--:B------:R-:W-:Y:S02]  /*4220*/  IMAD.WIDE.U32 R14, R0, R39.reuse, c[0x0][0x1c0] ;  /* 0x00007000000e7625 */ /* 0x080fe400078e0027 */
[----:B------:R1:W-:Y:S02]  /*4230*/  STG.E.64 [R8.64], R22 ;  /* 0x0000001608007986 */ /* 0x0003e4000c101b0c */
[----:B--2---:R-:W-:-:S02]  /*4240*/  IMAD.WIDE.U32 R2, R30, R39, c[0x0][0x1c8] ;  /* 0x000072001e027625 */ /* 0x004fc400078e0027 */
[----:B------:R2:W-:Y:S02]  /*4250*/  STG.E.64 [R10.64], R36 ;  /* 0x000000240a007986 */ /* 0x0005e4000c101b0c */
[-C--:B---3--:R-:W-:Y:S01]  /*4260*/  IMAD.WIDE.U32 R4, R0, R39.reuse, c[0x0][0x1c8] ;  /* 0x0000720000047625 */ /* 0x088fe200078e0027 */
[C---:B------:R-:W-:Y:S01]  /*4270*/  IADD3 R0, R199.reuse, 0x2400, RZ ;  /* 0x00002400c7007810 */ /* 0x040fe20007ffe0ff */
[----:B------:R3:W-:Y:S02]  /*4280*/  STG.E.64 [R12.64], R142 ;  /* 0x0000008e0c007986 */ /* 0x0007e4000c101b0c */
[CC--:B0-----:R-:W-:Y:S02]  /*4290*/  IMAD.WIDE.U32 R6, R26.reuse, R39.reuse, c[0x0][0x1c0] ;  /* 0x000070001a067625 */ /* 0x0c1fe400078e0027 */
[----:B------:R0:W-:Y:S01]  /*42a0*/  STG.E.64 [R2.64], R34 ;  /* 0x0000002202007986 */ /* 0x0001e2000c101b0c */
[----:B-1----:R-:W-:Y:S01]  /*42b0*/  IADD3 R22, R199, 0x2800, RZ ;  /* 0x00002800c7167810 */ /* 0x002fe20007ffe0ff */
[----:B------:R-:W-:-:S02]  /*42c0*/  IMAD.WIDE.U32 R8, R26, R39, c[0x0][0x1c8] ;  /* 0x000072001a087625 */ /* 0x000fc400078e0027 */
[----:B------:R1:W-:Y:S02]  /*42d0*/  STG.E.64 [R14.64], R92 ;  /* 0x0000005c0e007986 */ /* 0x0003e4000c101b0c */
[CC--:B--2---:R-:W-:Y:S02]  /*42e0*/  IMAD.WIDE.U32 R10, R0.reuse, R39.reuse, c[0x0][0x1c0] ;  /* 0x00007000000a7625 */ /* 0x0c4fe400078e0027 */
        /* <DEDUP_REMOVED lines=8> */
[-C--:B--2---:R-:W-:Y:S01]  /*4370*/  IMAD.WIDE.U32 R4, R22, R39.reuse, c[0x0][0x1c8] ;  /* 0x0000720016047625 */ /* 0x084fe200078e0027 */
[C---:B------:R-:W-:Y:S01]  /*4380*/  IADD3 R22, R199.reuse, 0x3000, RZ ;  /* 0x00003000c7167810 */ /* 0x040fe20007ffe0ff */
[----:B------:R2:W-:Y:S02]  /*4390*/  STG.E.64 [R12.64], R48 ;  /* 0x000000300c007986 */ /* 0x0005e4000c101b0c */
        /* <DEDUP_REMOVED lines=20> */
.L_x_597:
[----:B------:R-:W-:Y:S02]  /*44e0*/  MOV R64, R67 ;  /* 0x0000004300407202 */ /* 0x000fe40000000f00 */
[----:B------:R-:W-:-:S02]  /*44f0*/  MOV R65, 0x10 ;  /* 0x0000001000417802 */ /* 0x000fc40000000f00 */
[----:B------:R-:W-:Y:S02]  /*4500*/  MOV R68, 0x1f ;  /* 0x0000001f00447802 */ /* 0x000fe40000000f00 */
[----:B------:R-:W-:Y:S02]  /*4510*/  MOV R71, 0xffffffff ;  /* 0xffffffff00477802 */ /* 0x000fe40000000f00 */
[----:B------:R-:W-:Y:S02]  /*4520*/  MOV R60, 0x4540 ;  /* 0x00004540003c7802 */ /* 0x000fe40000000f00 */
[----:B------:R-:W-:Y:S05]  /*4530*/  CALL.REL.NOINC `($__internal_43_$__cuda_sm70_shflsync_down_p) ;  /* 0x0000045000007944 */ /* 0x000fea0003c00000 */
[----:B-1----:R-:W-:Y:S01]  /*4540*/  MOV R62, R68 ;  /* 0x00000044003e7202 */ /* 0x002fe20000000f00 */
[----:B0-----:R-:W-:Y:S05]  /*4550*/  BRA `(.L_x_605) ;  /* 0xffffe80000007947 */ /* 0x001fea000383ffff */
.L_x_598:
[----:B------:R-:W-:Y:S01]  /*4560*/  HFMA2.MMA R65, -RZ, RZ, 0, 9.5367431640625e-07 ;  /* 0x00000010ff417435 */ /* 0x000fe200000001ff */
[----:B------:R-:W-:Y:S02]  /*4570*/  MOV R64, R69 ;  /* 0x0000004500407202 */ /* 0x000fe40000000f00 */
[----:B------:R-:W-:Y:S02]  /*4580*/  MOV R68, 0x1f ;  /* 0x0000001f00447802 */ /* 0x000fe40000000f00 */
[----:B------:R-:W-:-:S02]  /*4590*/  MOV R71, 0xffffffff ;  /* 0xffffffff00477802 */ /* 0x000fc40000000f00 */
[----:B------:R-:W-:Y:S02]  /*45a0*/  MOV R60, 0x45c0 ;  /* 0x000045c0003c7802 */ /* 0x000fe40000000f00 */
[----:B01----:R-:W-:Y:S05]  /*45b0*/  CALL.REL.NOINC `($__internal_43_$__cuda_sm70_shflsync_down_p) ;  /* 0x000003d000007944 */ /* 0x003fea0003c00000 */
[----:B------:R-:W-:Y:S01]  /*45c0*/  FADD.FTZ R67, R67, R62 ;  /* 0x0000003e43437221 */ /* 0x000fe20000010000 */
[----:B0-----:R-:W-:Y:S01]  /*45d0*/  HFMA2.MMA R65, -RZ, RZ, 0, 4.76837158203125e-07 ;  /* 0x00000008ff417435 */ /* 0x001fe200000001ff */
[----:B-1----:R-:W-:Y:S01]  /*45e0*/  FADD.FTZ R69, R69, R68 ;  /* 0x0000004445457221 */ /* 0x002fe20000010000 */
[----:B------:R-:W-:Y:S02]  /*45f0*/  MOV R68, 0x1f ;  /* 0x0000001f00447802 */ /* 0x000fe40000000f00 */
[----:B------:R-:W-:Y:S02]  /*4600*/  MOV R71, 0xffffffff ;  /* 0xffffffff00477802 */ /* 0x000fe40000000f00 */
[----:B------:R-:W-:Y:S02]  /*4610*/  MOV R64, R67 ;  /* 0x0000004300407202 */ /* 0x000fe40000000f00 */
[----:B------:R-:W-:Y:S02]  /*4620*/  MOV R60, 0x4640 ;  /* 0x00004640003c7802 */ /* 0x000fe40000000f00 */
[----:B------:R-:W-:Y:S05]  /*4630*/  CALL.REL.NOINC `($__internal_43_$__cuda_sm70_shflsync_down_p) ;  /* 0x0000035000007944 */ /* 0x000fea0003c00000 */
[----:B0-----:R-:W-:Y:S01]  /*4640*/  HFMA2.MMA R65, -RZ, RZ, 0, 4.76837158203125e-07 ;  /* 0x00000008ff417435 */ /* 0x001fe200000001ff */
[----:B-1----:R-:W-:-:S02]  /*4650*/  MOV R62, R68 ;  /* 0x00000044003e7202 */ /* 0x002fc40000000f00 */
[----:B------:R-:W-:Y:S02]  /*4660*/  MOV R64, R69 ;  /* 0x0000004500407202 */ /* 0x000fe40000000f00 */
[----:B------:R-:W-:Y:S02]  /*4670*/  MOV R68, 0x1f ;  /* 0x0000001f00447802 */ /* 0x000fe40000000f00 */
[----:B------:R-:W-:Y:S02]  /*4680*/  MOV R71, 0xffffffff ;  /* 0xffffffff00477802 */ /* 0x000fe40000000f00 */
[----:B------:R-:W-:Y:S02]  /*4690*/  MOV R60, 0x46b0 ;  /* 0x000046b0003c7802 */ /* 0x000fe40000000f00 */
[----:B------:R-:W-:Y:S05]  /*46a0*/  CALL.REL.NOINC `($__internal_43_$__cuda_sm70_shflsync_down_p) ;  /* 0x000002e000007944 */ /* 0x000fea0003c00000 */
[----:B------:R-:W-:Y:S01]  /*46b0*/  FADD.FTZ R67, R62, R67 ;  /* 0x000000433e437221 */ /* 0x000fe20000010000 */
[----:B0-----:R-:W-:Y:S01]  /*46c0*/  HFMA2.MMA R65, -RZ, RZ, 0, 2.384185791015625e-07 ;  /* 0x00000004ff417435 */ /* 0x001fe200000001ff */
[----:B-1----:R-:W-:Y:S01]  /*46d0*/  FADD.FTZ R69, R69, R68 ;  /* 0x0000004445457221 */ /* 0x002fe20000010000 */
[----:B------:R-:W-:Y:S02]  /*46e0*/  MOV R68, 0x1f ;  /* 0x0000001f00447802 */ /* 0x000fe40000000f00 */
[----:B------:R-:W-:-:S02]  /*46f0*/  MOV R71, 0xffffffff ;  /* 0xffffffff00477802 */ /* 0x000fc40000000f00 */
[----:B------:R-:W-:Y:S02]  /*4700*/  MOV R64, R67 ;  /* 0x0000004300407202 */ /* 0x000fe40000000f00 */
[----:B------:R-:W-:Y:S02]  /*4710*/  MOV R60, 0x4730 ;  /* 0x00004730003c7802 */ /* 0x000fe40000000f00 */
[----:B------:R-:W-:Y:S05]  /*4720*/  CALL.REL.NOINC `($__internal_43_$__cuda_sm70_shflsync_down_p) ;  /* 0x0000026000007944 */ /* 0x000fea0003c00000 */
[----:B0-----:R-:W-:Y:S01]  /*4730*/  HFMA2.MMA R65, -RZ, RZ, 0, 2.384185791015625e-07 ;  /* 0x00000004ff417435 */ /* 0x001fe200000001ff */
[----:B-1----:R-:W-:Y:S02]  /*4740*/  MOV R62, R68 ;  /* 0x00000044003e7202 */ /* 0x002fe40000000f00 */
[----:B------:R-:W-:Y:S02]  /*4750*/  MOV R64, R69 ;  /* 0x0000004500407202 */ /* 0x000fe40000000f00 */
[----:B------:R-:W-:Y:S02]  /*4760*/  MOV R68, 0x1f ;  /* 0x0000001f00447802 */ /* 0x000fe40000000f00 */
[----:B------:R-:W-:Y:S02]  /*4770*/  MOV R71, 0xffffffff ;  /* 0xffffffff00477802 */ /* 0x000fe40000000f00 */
[----:B------:R-:W-:-:S02]  /*4780*/  MOV R60, 0x47a0 ;  /* 0x000047a0003c7802 */ /* 0x000fc40000000f00 */
[----:B------:R-:W-:Y:S05]  /*4790*/  CALL.REL.NOINC `($__internal_43_$__cuda_sm70_shflsync_down_p) ;  /* 0x000001f000007944 */ /* 0x000fea0003c00000 */
[----:B------:R-:W-:Y:S01]  /*47a0*/  FADD.FTZ R67, R62, R67 ;  /* 0x000000433e437221 */ /* 0x000fe20000010000 */
[----:B0-----:R-:W-:Y:S01]  /*47b0*/  HFMA2.MMA R65, -RZ, RZ, 0, 1.1920928955078125e-07 ;  /* 0x00000002ff417435 */ /* 0x001fe200000001ff */
[----:B-1----:R-:W-:Y:S01]  /*47c0*/  FADD.FTZ R69, R69, R68 ;  /* 0x0000004445457221 */ /* 0x002fe20000010000 */
[----:B------:R-:W-:-:S02]  /*47d0*/  MOV R68, 0x1f ;  /* 0x0000001f00447802 */ /* 0x000fc40000000f00 */
[----:B------:R-:W-:Y:S02]  /*47e0*/  MOV R71, 0xffffffff ;  /* 0xffffffff00477802 */ /* 0x000fe40000000f00 */
[----:B------:R-:W-:Y:S02]  /*47f0*/  MOV R64, R67 ;  /* 0x0000004300407202 */ /* 0x000fe40000000f00 */
[----:B------:R-:W-:Y:S02]  /*4800*/  MOV R60, 0x4820 ;  /* 0x00004820003c7802 */ /* 0x000fe40000000f00 */
[----:B------:R-:W-:Y:S05]  /*4810*/  CALL.REL.NOINC `($__internal_43_$__cuda_sm70_shflsync_down_p) ;  /* 0x0000017000007944 */ /* 0x000fea0003c00000 */
[----:B0-----:R-:W-:Y:S01]  /*4820*/  HFMA2.MMA R65, -RZ, RZ, 0, 1.1920928955078125e-07 ;  /* 0x00000002ff417435 */ /* 0x001fe200000001ff */
[----:B-1----:R-:W-:Y:S02]  /*4830*/  MOV R62, R68 ;  /* 0x00000044003e7202 */ /* 0x002fe40000000f00 */
[----:B------:R-:W-:Y:S02]  /*4840*/  MOV R64, R69 ;  /* 0x0000004500407202 */ /* 0x000fe40000000f00 */
[----:B------:R-:W-:Y:S02]  /*4850*/  MOV R68, 0x1f ;  /* 0x0000001f00447802 */ /* 0x000fe40000000f00 */
[----:B------:R-:W-:-:S02]  /*4860*/  MOV R71, 0xffffffff ;  /* 0xffffffff00477802 */ /* 0x000fc40000000f00 */
[----:B------:R-:W-:Y:S02]  /*4870*/  MOV R60, 0x4890 ;  /* 0x00004890003c7802 */ /* 0x000fe40000000f00 */
[----:B------:R-:W-:Y:S05]  /*4880*/  CALL.REL.NOINC `($__internal_43_$__cuda_sm70_shflsync_down_p) ;  /* 0x0000010000007944 */ /* 0x000fea0003c00000 */
[----:B------:R-:W-:Y:S01]  /*4890*/  FADD.FTZ R67, R62, R67 ;  /* 0x000000433e437221 */ /* 0x000fe20000010000 */
[----:B0-----:R-:W-:Y:S01]  /*48a0*/  HFMA2.MMA R65, -RZ, RZ, 0, 5.9604644775390625e-08 ;  /* 0x00000001ff417435 */ /* 0x001fe200000001ff */
[----:B-1----:R-:W-:Y:S01]  /*48b0*/  FADD.FTZ R69, R69, R68 ;  /* 0x0000004445457221 */ /* 0x002fe20000010000 */
[----:B------:R-:W-:Y:S02]  /*48c0*/  MOV R68, 0x1f ;  /* 0x0000001f00447802 */ /* 0x000fe40000000f00 */
[----:B------:R-:W-:Y:S02]  /*48d0*/  MOV R71, 0xffffffff ;  /* 0xffffffff00477802 */ /* 0x000fe40000000f00 */
[----:B------:R-:W-:Y:S02]  /*48e0*/  MOV R64, R67 ;  /* 0x0000004300407202 */ /* 0x000fe40000000f00 */
[----:B------:R-:W-:Y:S02]  /*48f0*/  MOV R60, 0x4910 ;  /* 0x00004910003c7802 */ /* 0x000fe40000000f00 */
[----:B------:R-:W-:Y:S05]  /*4900*/  CALL.REL.NOINC `($__internal_43_$__cuda_sm70_shflsync_down_p) ;  /* 0x0000008000007944 */ /* 0x000fea0003c00000 */
[----:B0-----:R-:W-:Y:S01]  /*4910*/  HFMA2.MMA R65, -RZ, RZ, 0, 5.9604644775390625e-08 ;  /* 0x00000001ff417435 */ /* 0x001fe200000001ff */
[----:B-1----:R-:W-:-:S02]  /*4920*/  MOV R66, R68 ;  /* 0x0000004400427202 */ /* 0x002fc40000000f00 */
[----:B------:R-:W-:Y:S02]  /*4930*/  MOV R64, R69 ;  /* 0x0000004500407202 */ /* 0x000fe40000000f00 */
[----:B------:R-:W-:Y:S02]  /*4940*/  MOV R68, 0x1f ;  /* 0x0000001f00447802 */ /* 0x000fe40000000f00 */
[----:B------:R-:W-:Y:S02]  /*4950*/  MOV R71, 0xffffffff ;  /* 0xffffffff00477802 */ /* 0x000fe40000000f00 */
[----:B------:R-:W-:Y:S02]  /*4960*/  MOV R60, 0x4980 ;  /* 0x00004980003c7802 */ /* 0x000fe40000000f00 */
[----:B------:R-:W-:Y:S05]  /*4970*/  CALL.REL.NOINC `($__internal_43_$__cuda_sm70_shflsync_down_p) ;  /* 0x0000001000007944 */ /* 0x000fea0003c00000 */
[----:B01----:R-:W-:Y:S05]  /*4980*/  BRA `(.L_x_606) ;  /* 0xffffe4f000007947 */ /* 0x003fea000383ffff */
        .weak           $__internal_43_$__cuda_sm70_shflsync_down_p
        .type           $__internal_43_$__cuda_sm70_shflsync_down_p,@function
        .size           $__internal_43_$__cuda_sm70_shflsync_down_p,(.L_x_3450 - $__internal_43_$__cuda_sm70_shflsync_down_p)
$__internal_43_$__cuda_sm70_shflsync_down_p:
[----:B------:R-:W-:Y:S01]  /*4990*/  HFMA2.MMA R61, -RZ, RZ, 0, 0 ;  /* 0x00000000ff3d7435 */ /* 0x000fe200000001ff */
[----:B------:R-:W-:Y:S04]  /*49a0*/  WARPSYNC R71 ;  /* 0x0000004700007348 */ /* 0x000fe80003800000 */
[----:B------:R0:W1:Y:S01]  /*49b0*/  SHFL.DOWN PT, R68, R64, R65, R68 ;  /* 0x0800004140447389 */ /* 0x00006200000e0044 */
[----:B------:R-:W-:Y:S05]  /*49c0*/  RET.REL.NODEC R60 `(_ZN10layer_norm13ln_bwd_kernelINS_13Kernel_traitsI13__nv_bfloat16S2_S2_fjLj30720ELj4ELj1ELj8ELj4ENS_18Kernel_traits_baseILj30720ES2_S2_S2_fjLj256EEEEEEEvNS_9BwdParamsE) ;  /* 0xffffb6303c007950 */ /* 0x000fea0003c3ffff */
.L_x_607:
        /* <DEDUP_REMOVED lines=11> */
.L_x_3450:


//--------------------- .text._ZN10layer_norm22ln_bwd_finalize_kernelINS_22Kernel_traits_finalizeILj30720E6__halffS2_fjLj1024ELj4ENS_18Kernel_traits_baseILj30720ES2_fS2_fjLj1024EEEEEEEvNS_9BwdParamsE --------------------------
	.section	.text._ZN10layer_norm22ln_bwd_finalize_kernelINS_22Kernel_traits_finalizeILj30720E6__halffS2_fjLj1024ELj4ENS_18Kernel_traits_baseILj30720ES2_fS2_fjLj1024EEEEEEEvNS_9BwdParamsE,"ax",@progbits
	.sectioninfo	@"SHI_REGISTERS=32"
	.align	128
        .global         _ZN10layer_norm22ln_bwd_finalize_kernelINS_22Kernel_traits_finalizeILj30720E6__halffS2_fjLj1024ELj4ENS_18Kernel_traits_baseILj30720ES2_fS2_fjLj1024EEEEEEEvNS_9BwdParamsE
        .type           _ZN10layer_norm22ln_bwd_finalize_kernelINS_22Kernel_traits_finalizeILj30720E6__halffS2_fjLj1024ELj4ENS_18Kernel_traits_baseILj30720ES2_fS2_fjLj1024EEEEEEEvNS_9BwdParamsE,@function
        .size           _ZN10layer_norm22ln_bwd_finalize_kernelINS_22Kernel_traits_finalizeILj30720E6__halffS2_fjLj1024ELj4ENS_18Kernel_traits_baseILj30720ES2_fS2_fjLj1024EEEEEEEvNS_9BwdParamsE,(.L_x_3451 - _ZN10layer_norm22ln_bwd_finalize_kernelINS_22Kernel_traits_finalizeILj30720E6__halffS2_fjLj1024ELj4ENS_18Kernel_traits_baseILj30720ES2_fS2_fjLj1024EEEEEEEvNS_9BwdParamsE)
        .other          _ZN10layer_norm22ln_bwd_finalize_kernelINS_22Kernel_traits_finalizeILj30720E6__halffS2_fjLj1024ELj4ENS_18Kernel_traits_baseILj30720ES2_fS2_fjLj1024EEEEEEEvNS_9BwdParamsE,@"STO_CUDA_ENTRY STV_DEFAULT"
_ZN10layer_norm22ln_bwd_finalize_kernelINS_22Kernel_traits_finalizeILj30720E6__halffS2_fjLj1024ELj4ENS_18Kernel_traits_baseILj30720ES2_fS2_fjLj1024EEEEEEEvNS_9BwdParamsE:
.text._ZN10layer_norm22ln_bwd_finalize_kernelINS_22Kernel_traits_finalizeILj30720E6__halffS2_fjLj1024ELj4ENS_18Kernel_traits_baseILj30720ES2_fS2_fjLj1024EEEEEEEvNS_9BwdParamsE:
        /* <DEDUP_REMOVED lines=19> */
.L_x_620:
        /* <DEDUP_REMOVED lines=27> */
.L_x_612:
        /* <DEDUP_REMOVED lines=32> */
.L_x_611:
[----:B------:R-:W-:Y:S05]  /*04e0*/  BSYNC B1 ;  /* 0x0000000000017941 */ /* 0x000fea0003800000 */
.L_x_610:
        /* <DEDUP_REMOVED lines=22> */
.L_x_614:
[----:B------:R-:W-:Y:S05]  /*0650*/  BSYNC B1 ;  /* 0x0000000000017941 */ /* 0x000fea0003800000 */
.L_x_613:
        /* <DEDUP_REMOVED lines=10> */
.L_x_609:
[----:B------:R-:W-:Y:S05]  /*0700*/  BSYNC B0 ;  /* 0x0000000000007941 */ /* 0x000fea0003800000 */
.L_x_608:
        /* <DEDUP_REMOVED lines=11> */
.L_x_621:
        /* <DEDUP_REMOVED lines=18> */
.L_x_622:
[----:B------:R-:W-:Y:S01]  /*08e0*/  @!P1 SHF.R.U32.HI R2, RZ, 0x3, R0 ;  /* 0x00000003ff029819 */ /* 0x000fe20000011600 */
[----:B---3--:R-:W-:Y:S02]  /*08f0*/  FADD.FTZ R5, R5, R10 ;  /* 0x0000000a05057221 */ /* 0x008fe40000010000 */
[----:B--2---:R-:W-:Y:S01]  /*0900*/  FADD.FTZ R7, R7, R4 ;  /* 0x0000000407077221 */ /* 0x004fe20000010000 */
[----:B------:R-:W-:-:S05]  /*0910*/  @!P1 LOP3.LUT R2, R2, 0x1ffffffc, RZ, 0xc0, !PT ;  /* 0x1ffffffc02029812 */ /* 0x000fca00078ec0ff */
[----:B------:R2:W-:Y:S04]  /*0920*/  @!P1 STS [R2+0x2000], R5 ;  /* 0x0020000502009388 */ /* 0x0005e80000000800 */
[----:B------:R2:W-:Y:S02]  /*0930*/  @!P1 STS [R2+0x2080], R7 ;  /* 0x0020800702009388 */ /* 0x0005e40000000800 */
.L_x_615:
        /* <DEDUP_REMOVED lines=13> */
.L_x_619:
[----:B------:R-:W-:Y:S05]  /*0a10*/  BSYNC B0 ;  /* 0x0000000000007941 */ /* 0x000fea0003800000 */
.L_x_618:
[C---:B------:R-:W-:Y:S02]  /*0a20*/  ISETP.GT.U32.AND P1, PT, R18.reuse, -0x7801, PT ;  /* 0xffff87ff1200780c */ /* 0x040fe40003f24070 */
[----:B------:R-:W-:Y:S02]  /*0a30*/  IADD3 R18, R18, 0x7800, RZ ;  /* 0x0000780012127810 */ /* 0x000fe40007ffe0ff */
[----:B------:R-:W-:-:S09]  /*0a40*/  IADD3 R19, R19, 0x3c00, RZ ;  /* 0x00003c0013137810 */ /* 0x000fd20007ffe0ff */
[----:B012---:R-:W-:Y:S05]  /*0a50*/  @P1 BRA `(.L_x_620) ;  /* 0xfffff6d000001947 */ /* 0x007fea000383ffff */
[----:B------:R-:W-:Y:S05]  /*0a60*/  EXIT ;  /* 0x000000000000794d */ /* 0x000fea0003800000 */
.L_x_616:
[----:B--2---:R-:W-:Y:S01]  /*0a70*/  IMAD.MOV.U32 R10, RZ, RZ, R4 ;  /* 0x000000ffff0a7224 */ /* 0x004fe200078e0004 */
[----:B------:R-:W-:Y:S01]  /*0a80*/  MOV R9, 0x1 ;  /* 0x0000000100097802 */ /* 0x000fe20000000f00 */
[----:B------:R-:W-:Y:S01]  /*0a90*/  IMAD.MOV.U32 R6, RZ, RZ, 0x1f ;  /* 0x0000001fff067424 */ /* 0x000fe200078e00ff */
[----:B------:R-:W-:Y:S02]  /*0aa0*/  MOV R11, 0xffffffff ;  /* 0xffffffff000b7802 */ /* 0x000fe40000000f00 */
[----:B------:R-:W-:Y:S02]  /*0ab0*/  MOV R2, 0xad0 ;  /* 0x00000ad000027802 */ /* 0x000fe40000000f00 */
[----:B01----:R-:W-:Y:S05]  /*0ac0*/  CALL.REL.NOINC `($__internal_44_$__cuda_sm70_shflsync_bfly_p) ;  /* 0x000003c000007944 */ /* 0x003fea0003c00000 */
[----:B-1----:R-:W-:Y:S01]  /*0ad0*/  IMAD.MOV.U32 R3, RZ, RZ, R6 ;  /* 0x000000ffff037224 */ /* 0x002fe200078e0006 */
[----:B0-----:R-:W-:Y:S05]  /*0ae0*/  BRA `(.L_x_621) ;  /* 0xfffffcd000007947 */ /* 0x001fea000383ffff */
.L_x_617:
[----:B------:R-:W-:Y:S01]  /*0af0*/  HFMA2.MMA R6, -RZ, RZ, 0, 1.847743988037109375e-06 ;  /* 0x0000001fff067435 */ /* 0x000fe200000001ff */
[----:B------:R-:W-:Y:S01]  /*0b00*/  MOV R10, R13 ;  /* 0x0000000d000a7202 */ /* 0x000fe20000000f00 */
[----:B------:R-:W-:Y:S01]  /*0b10*/  IMAD.MOV.U32 R9, RZ, RZ, 0x2 ;  /* 0x00000002ff097424 */ /* 0x000fe200078e00ff */
[----:B------:R-:W-:Y:S01]  /*0b20*/  MOV R2, 0xb50 ;  /* 0x00000b5000027802 */ /* 0x000fe20000000f00 */
[----:B------:R-:W-:-:S02]  /*0b30*/  IMAD.MOV.U32 R11, RZ, RZ, -0x1 ;  /* 0xffffffffff0b7424 */ /* 0x000fc400078e00ff */
[----:B012---:R-:W-:Y:S05]  /*0b40*/  CALL.REL.NOINC `($__internal_44_$__cuda_sm70_shflsync_bfly_p) ;  /* 0x0000034000007944 */ /* 0x007fea0003c00000 */
[----:B01----:R-:W-:Y:S01]  /*0b50*/  FADD.FTZ R10, R13, R6 ;  /* 0x000000060d0a7221 */ /* 0x003fe20000010000 */
[----:B------:R-:W-:Y:S01]  /*0b60*/  MOV R9, 0x4 ;  /* 0x0000000400097802 */ /* 0x000fe20000000f00 */
[----:B------:R-:W-:Y:S01]  /*0b70*/  IMAD.MOV.U32 R6, RZ, RZ, 0x1f ;  /* 0x0000001fff067424 */ /* 0x000fe200078e00ff */
[----:B------:R-:W-:-:S02]  /*0b80*/  MOV R11, 0xffffffff ;  /* 0xffffffff000b7802 */ /* 0x000fc40000000f00 */
[----:B------:R-:W-:Y:S02]  /*0b90*/  MOV R2, 0xbb0 ;  /* 0x00000bb000027802 */ /* 0x000fe40000000f00 */
[----:B------:R-:W-:Y:S05]  /*0ba0*/  CALL.REL.NOINC `($__internal_44_$__cuda_sm70_shflsync_bfly_p) ;  /* 0x000002e000007944 */ /* 0x000fea0003c00000 */
[----:B01----:R-:W-:Y:S01]  /*0bb0*/  FADD.FTZ R10, R10, R6 ;  /* 0x000000060a0a7221 */ /* 0x003fe20000010000 */
[----:B------:R-:W-:Y:S01]  /*0bc0*/  HFMA2.MMA R6, -RZ, RZ, 0, 1.847743988037109375e-06 ;  /* 0x0000001fff067435 */ /* 0x000fe200000001ff */
[----:B------:R-:W-:Y:S01]  /*0bd0*/  IMAD.MOV.U32 R9, RZ, RZ, 0x8 ;  /* 0x00000008ff097424 */ /* 0x000fe200078e00ff */
[----:B------:R-:W-:Y:S01]  /*0be0*/  MOV R2, 0xc10 ;  /* 0x00000c1000027802 */ /* 0x000fe20000000f00 */
[----:B------:R-:W-:-:S03]  /*0bf0*/  IMAD.MOV.U32 R11, RZ, RZ, -0x1 ;  /* 0xffffffffff0b7424 */ /* 0x000fc600078e00ff */
[----:B------:R-:W-:Y:S05]  /*0c00*/  CALL.REL.NOINC `($__internal_44_$__cuda_sm70_shflsync_bfly_p) ;  /* 0x0000028000007944 */ /* 0x000fea0003c00000 */
[----:B-1----:R-:W-:Y:S01]  /*0c10*/  FADD.FTZ R4, R10, R6 ;  /* 0x000000060a047221 */ /* 0x002fe20000010000 */
[----:B0-----:R-:W-:Y:S01]  /*0c20*/  MOV R9, 0x10 ;  /* 0x0000001000097802 */ /* 0x001fe20000000f00 */
[----:B------:R-:W-:Y:S01]  /*0c30*/  IMAD.MOV.U32 R6, RZ, RZ, 0x1f ;  /* 0x0000001fff067424 */ /* 0x000fe200078e00ff */
[----:B------:R-:W-:Y:S01]  /*0c40*/  MOV R11, 0xffffffff ;  /* 0xffffffff000b7802 */ /* 0x000fe20000000f00 */
[----:B------:R-:W-:Y:S01]  /*0c50*/  IMAD.MOV.U32 R10, RZ, RZ, R4 ;  /* 0x000000ffff0a7224 */ /* 0x000fe200078e0004 */
[----:B------:R-:W-:Y:S02]  /*0c60*/  MOV R2, 0xc80 ;  /* 0x00000c8000027802 */ /* 0x000fe40000000f00 */
[----:B------:R-:W-:Y:S05]  /*0c70*/  CALL.REL.NOINC `($__internal_44_$__cuda_sm70_shflsync_bfly_p) ;  /* 0x0000021000007944 */ /* 0x000fea0003c00000 */
[----:B0-----:R-:W-:Y:S01]  /*0c80*/  HFMA2.MMA R9, -RZ, RZ, 0, 5.9604644775390625e-08 ;  /* 0x00000001ff097435 */ /* 0x001fe200000001ff */
[----:B-1----:R-:W-:Y:S01]  /*0c90*/  MOV R7, R6 ;  /* 0x0000000600077202 */ /* 0x002fe20000000f00 */
[----:B------:R-:W-:Y:S01]  /*0ca0*/  IMAD.MOV.U32 R10, RZ, RZ, R5 ;  /* 0x000000ffff0a7224 */ /* 0x000fe200078e0005 */
[----:B------:R-:W-:Y:S01]  /*0cb0*/  MOV R6, 0x1f ;  /* 0x0000001f00067802 */ /* 0x000fe20000000f00 */
[----:B------:R-:W-:Y:S01]  /*0cc0*/  IMAD.MOV.U32 R11, RZ, RZ, -0x1 ;  /* 0xffffffffff0b7424 */ /* 0x000fe200078e00ff */
[----:B------:R-:W-:-:S02]  /*0cd0*/  MOV R2, 0xcf0 ;  /* 0x00000cf000027802 */ /* 0x000fc40000000f00 */
[----:B------:R-:W-:Y:S05]  /*0ce0*/  CALL.REL.NOINC `($__internal_44_$__cuda_sm70_shflsync_bfly_p) ;  /* 0x000001a000007944 */ /* 0x000fea0003c00000 */
[----:B0-----:R-:W-:Y:S01]  /*0cf0*/  HFMA2.MMA R9, -RZ, RZ, 0, 1.1920928955078125e-07 ;  /* 0x00000002ff097435 */ /* 0x001fe200000001ff */
[----:B-1----:R-:W-:Y:S01]  /*0d00*/  FADD.FTZ R10, R5, R6 ;  /* 0x00000006050a7221 */ /* 0x002fe20000010000 */
[----:B------:R-:W-:Y:S01]  /*0d10*/  MOV R6, 0x1f ;  /* 0x0000001f00067802 */ /* 0x000fe20000000f00 */
[----:B------:R-:W-:Y:S01]  /*0d20*/  IMAD.MOV.U32 R11, RZ, RZ, -0x1 ;  /* 0xffffffffff0b7424 */ /* 0x000fe200078e00ff */
[----:B------:R-:W-:-:S02]  /*0d30*/  MOV R2, 0xd50 ;  /* 0x00000d5000027802 */ /* 0x000fc40000000f00 */
[----:B------:R-:W-:Y:S05]  /*0d40*/  CALL.REL.NOINC `($__internal_44_$__cuda_sm70_shflsync_bfly_p) ;  /* 0x0000014000007944 */ /* 0x000fea0003c00000 */
[----:B0-----:R-:W-:Y:S01]  /*0d50*/  HFMA2.MMA R9, -RZ, RZ, 0, 2.384185791015625e-07 ;  /* 0x00000004ff097435 */ /* 0x001fe200000001ff */
[----:B-1----:R-:W-:Y:S01]  /*0d60*/  FADD.FTZ R10, R10, R6 ;  /* 0x000000060a0a7221 */ /* 0x002fe20000010000 */
[----:B------:R-:W-:Y:S01]  /*0d70*/  MOV R6, 0x1f ;  /* 0x0000001f00067802 */ /* 0x000fe20000000f00 */
[----:B------:R-:W-:Y:S01]  /*0d80*/  IMAD.MOV.U32 R11, RZ, RZ, -0x1 ;  /* 0xffffffffff0b7424 */ /* 0x000fe200078e00ff */
[----:B------:R-:W-:-:S02]  /*0d90*/  MOV R2, 0xdb0 ;  /* 0x00000db000027802 */ /* 0x000fc40000000f00 */
[----:B------:R-:W-:Y:S05]  /*0da0*/  CALL.REL.NOINC `($__internal_44_$__cuda_sm70_shflsync_bfly_p) ;  /* 0x000000e000007944 */ /* 0x000fea0003c00000 */
[----:B0-----:R-:W-:Y:S01]  /*0db0*/  HFMA2.MMA R9, -RZ, RZ, 0, 4.76837158203125e-07 ;  /* 0x00000008ff097435 */ /* 0x001fe200000001ff */
[----:B-1----:R-:W-:Y:S01]  /*0dc0*/  FADD.FTZ R10, R10, R6 ;  /* 0x000000060a0a7221 */ /* 0x002fe20000010000 */
[----:B------:R-:W-:Y:S01]  /*0dd0*/  MOV R6, 0x1f ;  /* 0x0000001f00067802 */ /* 0x000fe20000000f00 */
[----:B------:R-:W-:Y:S01]  /*0de0*/  IMAD.MOV.U32 R11, RZ, RZ, -0x1 ;  /* 0xffffffffff0b7424 */ /* 0x000fe200078e00ff */
[----:B------:R-:W-:-:S02]  /*0df0*/  MOV R2, 0xe10 ;  /* 0x00000e1000027802 */ /* 0x000fc40000000f00 */
[----:B------:R-:W-:Y:S05]  /*0e00*/  CALL.REL.NOINC `($__internal_44_$__cuda_sm70_shflsync_bfly_p) ;  /* 0x0000008000007944 */ /* 0x000fea0003c00000 */
[----:B0-----:R-:W-:Y:S01]  /*0e10*/  HFMA2.MMA R9, -RZ, RZ, 0, 9.5367431640625e-07 ;  /* 0x00000010ff097435 */ /* 0x001fe200000001ff */
[----:B-1----:R-:W-:Y:S01]  /*0e20*/  FADD.FTZ R10, R10, R6 ;  /* 0x000000060a0a7221 */ /* 0x002fe20000010000 */
[----:B------:R-:W-:Y:S01]  /*0e30*/  MOV R6, 0x1f ;  /* 0x0000001f00067802 */ /* 0x000fe20000000f00 */
[----:B------:R-:W-:Y:S01]  /*0e40*/  IMAD.MOV.U32 R11, RZ, RZ, -0x1 ;  /* 0xffffffffff0b7424 */ /* 0x000fe200078e00ff */
[----:B------:R-:W-:-:S02]  /*0e50*/  MOV R2, 0xe70 ;  /* 0x00000e7000027802 */ /* 0x000fc40000000f00 */
[----:B------:R-:W-:Y:S05]  /*0e60*/  CALL.REL.NOINC `($__internal_44_$__cuda_sm70_shflsync_bfly_p) ;  /* 0x0000002000007944 */ /* 0x000fea0003c00000 */
[----:B-1----:R-:W-:Y:S01]  /*0e70*/  MOV R5, R6 ;  /* 0x0000000600057202 */ /* 0x002fe20000000f00 */
[----:B0-----:R-:W-:Y:S05]  /*0e80*/  BRA `(.L_x_622) ;  /* 0xfffffa5000007947 */ /* 0x001fea000383ffff */
        .weak           $__internal_44_$__cuda_sm70_shflsync_bfly_p
        .type           $__internal_44_$__cuda_sm70_shflsync_bfly_p,@function
        .size           $__internal_44_$__cuda_sm70_shflsync_bfly_p,(.L_x_3451 - $__internal_44_$__cuda_sm70_shflsync_bfly_p)
$__internal_44_$__cuda_sm70_shflsync_bfly_p:
[----:B------:R-:W-:Y:S01]  /*0e90*/  HFMA2.MMA R3, -RZ, RZ, 0, 0 ;  /* 0x00000000ff037435 */ /* 0x000fe200000001ff */
[----:B------:R-:W-:Y:S04]  /*0ea0*/  WARPSYNC R11 ;  /* 0x0000000b00007348 */ /* 0x000fe80003800000 */
[----:B------:R0:W1:Y:S01]  /*0eb0*/  SHFL.BFLY PT, R6, R10, R9, R6 ;  /* 0x0c0000090a067389 */ /* 0x00006200000e0006 */
[----:B------:R-:W-:Y:S05]  /*0ec0*/  RET.REL.NODEC R2 `(_ZN10layer_norm22ln_bwd_finalize_kernelINS_22Kernel_traits_finalizeILj30720E6__halffS2_fjLj1024ELj4ENS_18Kernel_traits_baseILj30720ES2_fS2_fjLj1024EEEEEEEvNS_9BwdParamsE) ;  /* 0xfffff13002007950 */ /* 0x000fea0003c3ffff */
.L_x_623:
        /* <DEDUP_REMOVED lines=11> */
.L_x_3451:


//--------------------- .text._ZN10layer_norm13ln_bwd_kernelINS_13Kernel_traitsI6__halffS2_fjLj30720ELj4ELj1ELj8ELj8ENS_18Kernel_traits_baseILj30720ES2_fS2_fjLj256EEEEEEEvNS_9BwdParamsE --------------------------
	.section	.text._ZN10layer_norm13ln_bwd_kernelINS_13Kernel_traitsI6__halffS2_fjLj30720ELj4ELj1ELj8ELj8ENS_18Kernel_traits_baseILj30720ES2_fS2_fjLj256EEEEEEEvNS_9BwdParamsE,"ax",@progbits
	.sectioninfo	@"SHI_REGISTERS=226"
	.align	128
        .global         _ZN10layer_norm13ln_bwd_kernelINS_13Kernel_traitsI6__halffS2_fjLj30720ELj4ELj1ELj8ELj8ENS_18Kernel_traits_baseILj30720ES2_fS2_fjLj256EEEEEEEvNS_9BwdParamsE
        .type           _ZN10layer_norm13ln_bwd_kernelINS_13Kernel_traitsI6__halffS2_fjLj30720ELj4ELj1ELj8ELj8ENS_18Kernel_traits_baseILj30720ES2_fS2_fjLj256EEEEEEEvNS_9BwdParamsE,@function
        .size           _ZN10layer_norm13ln_bwd_kernelINS_13Kernel_traitsI6__halffS2_fjLj30720ELj4ELj1ELj8ELj8ENS_18Kernel_traits_baseILj30720ES2_fS2_fjLj256EEEEEEEvNS_9BwdParamsE,(.L_x_3452 - _ZN10layer_norm13ln_bwd_kernelINS_13Kernel_traitsI6__halffS2_fjLj30720ELj4ELj1ELj8ELj8ENS_18Kernel_traits_baseILj30720ES2_fS2_fjLj256EEEEEEEvNS_9BwdParamsE)
        .other          _ZN10layer_norm13ln_bwd_kernelINS_13Kernel_traitsI6__halffS2_fjLj30720ELj4ELj1ELj8ELj8ENS_18Kernel_traits_baseILj30720ES2_fS2_fjLj256EEEEEEEvNS_9BwdParamsE,@"STO_CUDA_ENTRY STV_DEFAULT"
_ZN10layer_norm13ln_bwd_kernelINS_13Kernel_traitsI6__halffS2_fjLj30720ELj4ELj1ELj8ELj8ENS_18Kernel_traits_baseILj30720ES2_fS2_fjLj256EEEEEEEvNS_9BwdParamsE:
.text._ZN10layer_norm13ln_bwd_kernelINS_13Kernel_traitsI6__halffS2_fjLj30720ELj4ELj1ELj8ELj8ENS_18Kernel_traits_baseILj30720ES2_fS2_fjLj256EEEEEEEvNS_9BwdParamsE:
        /* <DEDUP_REMOVED lines=108> */
[----:B-----5:R-:W-:Y:S01]  /*06c0*/  HADD2.F32 R154, -RZ, R153.H0_H0 ;  /* 0x20000099ff9a7230 */ /* 0x020fe20000004100 */
[----:B------:R-:W-:Y:S01]  /*06d0*/  MOV R31, 0x1 ;  /* 0x00000001001f7802 */ /* 0x000fe20000000f00 */
[----:B------:R-:W-:Y:S01]  /*06e0*/  HADD2.F32 R152, -RZ, R151.H0_H0 ;  /* 0x20000097ff987230 */ /* 0x000fe20000004100 */
[----:B------:R-:W-:Y:S01]  /*06f0*/  MOV R108, RZ ;  /* 0x000000ff006c7202 */ /* 0x000fe20000000f00 */
[----:B------:R-:W-:Y:S01]  /*0700*/  HADD2.F32 R150, -RZ, R149.H0_H0 ;  /* 0x20000095ff967230 */ /* 0x000fe20000004100 */
[----:B------:R-:W-:Y:S01]  /*0710*/  CS2R R106, SRZ ;  /* 0x00000000006a7805 */ /* 0x000fe2000001ff00 */
        /* <DEDUP_REMOVED lines=54> */
[----:B------:R-:W-:Y:S01]  /*0a80*/  CS2R R34, SRZ ;  /* 0x0000000000227805 */ /* 0x000fe2000001ff00 */
[----:B------:R-:W-:Y:S01]  /*0a90*/  CS2R R32, SRZ ;  /* 0x0000000000207805 */ /* 0x000fe2000001ff00 */
[----:B--2---:R-:W-:-:S02]  /*0aa0*/  HADD2.F32 R30, -RZ, R29.H0_H0 ;  /* 0x2000001dff1e7230 */ /* 0x004fc40000004100 */
[----:B------:R-:W-:Y:S02]  /*0ab0*/  HADD2.F32 R29, -RZ, R29.H1_H1 ;  /* 0x3000001dff1d7230 */ /* 0x000fe40000004100 */
[--C-:B---3--:R-:W-:Y:S02]  /*0ac0*/  HADD2.F32 R28, -RZ, R27.reuse.H0_H0 ;  /* 0x2000001bff1c7230 */ /* 0x108fe40000004100 */
        /* <DEDUP_REMOVED lines=24> */
[----:B0-----:R-:W-:Y:S02]  /*0c50*/  HADD2.F32 R3, -RZ, R0.H1_H1 ;  /* 0x30000000ff037230 */ /* 0x001fe40000004100 */
[--C-:B------:R-:W-:Y:S02]  /*0c60*/  HADD2.F32 R2, -RZ, R60.reuse.H0_H0 ;  /* 0x2000003cff027230 */ /* 0x100fe40000004100 */
[----:B------:R-:W-:Y:S02]  /*0c70*/  HADD2.F32 R0, -RZ, R60.H1_H1 ;  /* 0x3000003cff007230 */ /* 0x000fe40000004100 */
.L_x_632:
[----:B------:R-:W-:Y:S01]  /*0c80*/  ISETP.NE.U32.AND P0, PT, RZ, c[0x0][0x178], PT ;  /* 0x00005e00ff007a0c */ /* 0x000fe20003f05070 */
[----:B------:R-:W-:-:S03]  /*0c90*/  IMAD R134, R155, 0x3c00, R158 ;  /* 0x00003c009b867824 */ /* 0x000fc600078e029e */
[----:B------:R-:W-:Y:S01]  /*0ca0*/  ISETP.NE.AND.EX P0, PT, RZ, c[0x0][0x17c], PT, P0 ;  /* 0x00005f00ff007a0c */ /* 0x000fe20003f05300 */
[----:B------:R-:W-:Y:S01]  /*0cb0*/  HFMA2.MMA R147, -RZ, RZ, 0, 2.384185791015625e-07 ;  /* 0x00000004ff937435 */ /* 0x000fe200000001ff */
[----:B------:R-:W-:-:S11]  /*0cc0*/  IADD3 R135, R134, 0x400, RZ ;  /* 0x0000040086877810 */ /* 0x000fd60007ffe0ff */
[----:B------:R-:W-:Y:S02]  /*0cd0*/  @P0 MOV R69, 0x8 ;  /* 0x0000000800450802 */ /* 0x000fe40000000f00 */
[C---:B------:R-:W-:Y:S02]  /*0ce0*/  @P0 LEA R66, P1, R134.reuse, c[0x0][0x178], 0x3 ;  /* 0x00005e0086420a11 */ /* 0x040fe400078218ff */
[C---:B------:R-:W-:Y:S01]  /*0cf0*/  @!P0 LEA R66, P2, R134.reuse, c[0x0][0x170], 0x3 ;  /* 0x00005c0086428a11 */ /* 0x040fe200078418ff */
[----:B------:R-:W-:Y:S01]  /*0d00*/  @P0 IMAD.WIDE.U32 R62, R135, R69, c[0x0][0x178] ;  /* 0x00005e00873e0625 */ /* 0x000fe200078e0045 */
[----:B------:R-:W-:Y:S02]  /*0d10*/  @!P0 MOV R69, 0x8 ;  /* 0x0000000800458802 */ /* 0x000fe40000000f00 */
[C---:B------:R-:W-:Y:S01]  /*0d20*/  @P0 LEA.HI.X R67, R134.reuse, c[0x0][0x17c], RZ, 0x3, P1 ;  /* 0x00005f0086430a11 */ /* 0x040fe200008f1cff */
[----:B------:R-:W-:Y:S01]  /*0d30*/  @!P0 IMAD.WIDE R60, R155, R147, c[0x0][0x180] ;  /* 0x000060009b3c8625 */ /* 0x000fe200078e0293 */
[----:B------:R-:W-:-:S02]  /*0d40*/  @!P0 LEA.HI.X R67, R134, c[0x0][0x174], RZ, 0x3, P2 ;  /* 0x00005d0086438a11 */ /* 0x000fc400010f1cff */
[----:B------:R-:W-:Y:S01]  /*0d50*/  @P0 MOV R143, RZ ;  /* 0x000000ff008f0202 */ /* 0x000fe20000000f00 */
[----:B------:R-:W-:Y:S01]  /*0d60*/  @!P0 IMAD.WIDE.U32 R62, R135, R69, c[0x0][0x170] ;  /* 0x00005c00873e8625 */ /* 0x000fe200078e0045 */
[C---:B------:R-:W-:Y:S01]  /*0d70*/  IADD3 R139, R134.reuse, 0xc00, RZ ;  /* 0x00000c00868b7810 */ /* 0x040fe20007ffe0ff */
[----:B------:R0:W2:Y:S02]  /*0d80*/  LDG.E R145, [R66.64] ;  /* 0x0000000642917981 */ /* 0x0000a4000c1e1900 */
[----:B------:R-:W-:Y:S02]  /*0d90*/  IMAD.WIDE R166, R155, R147, c[0x0][0x188] ;  /* 0x000062009ba67625 */ /* 0x000fe400078e0293 */
[----:B------:R1:W3:Y:S01]  /*0da0*/  @!P0 LDG.E R143, [R60.64] ;  /* 0x000000063c8f8981 */ /* 0x0002e2000c1e1900 */
[----:B------:R-:W-:-:S03]  /*0db0*/  IADD3 R137, R134, 0x800, RZ ;  /* 0x0000080086897810 */ /* 0x000fc60007ffe0ff */
[----:B------:R4:W5:Y:S01]  /*0dc0*/  LDG.E R168, [R62.64+0x4] ;  /* 0x000004063ea87981 */ /* 0x000962000c1e1900 */
[----:B------:R-:W-:-:S03]  /*0dd0*/  IADD3 R141, R134, 0x1000, RZ ;  /* 0x00001000868d7810 */ /* 0x000fc60007ffe0ff */
[----:B------:R0:W5:Y:S04]  /*0de0*/  LDG.E R146, [R66.64+0x4] ;  /* 0x0000040642927981 */ /* 0x000168000c1e1900 */
[----:B------:R1:W5:Y:S01]  /*0df0*/  LDG.E R166, [R166.64] ;  /* 0x00000006a6a67981 */ /* 0x000362000c1e1900 */
[----:B------:R-:W-:-:S03]  /*0e00*/  @P0 IMAD.WIDE.U32 R64, R137, R69, c[0x0][0x178] ;  /* 0x00005e0089400625 */ /* 0x000fc600078e0045 */
[----:B------:R4:W5:Y:S01]  /*0e10*/  LDG.E R169, [R62.64] ;  /* 0x000000063ea97981 */ /* 0x000962000c1e1900 */
[----:B0-----:R-:W-:Y:S01]  /*0e20*/  @P0 IMAD.WIDE.U32 R66, R139, R69, c[0x0][0x178] ;  /* 0x00005e008b420625 */ /* 0x001fe200078e0045 */
[----:B------:R-:W-:-:S03]  /*0e30*/  IADD3 R136, R134, 0x1400, RZ ;  /* 0x0000140086887810 */ /* 0x000fc60007ffe0ff */
[----:B------:R-:W-:-:S04]  /*0e40*/  @!P0 IMAD.WIDE.U32 R66, R139, R69, c[0x0][0x170] ;  /* 0x00005c008b428625 */ /* 0x000fc800078e0045 */
[----:B------:R-:W-:Y:S01]  /*0e50*/  @P0 IMAD.WIDE.U32 R60, R141, R69, c[0x0][0x178] ;  /* 0x00005e008d3c0625 */ /* 0x000fe200078e0045 */
[----:B------:R0:W5:Y:S03]  /*0e60*/  LDG.E R174, [R66.64+0x4] ;  /* 0x0000040642ae7981 */ /* 0x000166000c1e1900 */
[----:B------:R-:W-:Y:S01]  /*0e70*/  @!P0 IMAD.WIDE.U32 R64, R137, R69, c[0x0][0x170] ;  /* 0x00005c0089408625 */ /* 0x000fe200078e0045 */
[----:B------:R-:W-:Y:S01]  /*0e80*/  IADD3 R138, R134, 0x1800, RZ ;  /* 0x00001800868a7810 */ /* 0x000fe20007ffe0ff */
[----:B------:R0:W5:Y:S02]  /*0e90*/  LDG.E R171, [R66.64] ;  /* 0x0000000642ab7981 */ /* 0x000164000c1e1900 */
[----:B-1----:R-:W-:Y:S01]  /*0ea0*/  @!P0 IMAD.WIDE.U32 R60, R141, R69, c[0x0][0x170] ;  /* 0x00005c008d3c8625 */ /* 0x002fe200078e0045 */
[----:B------:R-:W-:Y:S01]  /*0eb0*/  IADD3 R140, R134, 0x1c00, RZ ;  /* 0x00001c00868c7810 */ /* 0x000fe20007ffe0ff */
[----:B------:R1:W5:Y:S02]  /*0ec0*/  LDG.E R173, [R64.64] ;  /* 0x0000000640ad7981 */ /* 0x000364000c1e1900 */
[----:B----4-:R-:W-:-:S02]  /*0ed0*/  @P0 IMAD.WIDE.U32 R62, R136, R69, c[0x0][0x178] ;  /* 0x00005e00883e0625 */ /* 0x010fc400078e0045 */
[----:B------:R4:W5:Y:S02]  /*0ee0*/  LDG.E R176, [R60.64+0x4] ;  /* 0x000004063cb07981 */ /* 0x000964000c1e1900 */
[----:B------:R-:W-:Y:S02]  /*0ef0*/  @!P0 IMAD.WIDE.U32 R62, R136, R69, c[0x0][0x170] ;  /* 0x00005c00883e8625 */ /* 0x000fe400078e0045 */
[----:B------:R1:W5:Y:S01]  /*0f00*/  LDG.E R172, [R64.64+0x4] ;  /* 0x0000040640ac7981 */ /* 0x000362000c1e1900 */
[----:B------:R-:W-:Y:S01]  /*0f10*/  IADD3 R142, R134, 0x2000, RZ ;  /* 0x00002000868e7810 */ /* 0x000fe20007ffe0ff */
[----:B0-----:R-:W-:Y:S02]  /*0f20*/  @P0 IMAD.WIDE.U32 R66, R140, R69, c[0x0][0x178] ;  /* 0x00005e008c420625 */ /* 0x001fe400078e0045 */
[----:B------:R4:W5:Y:S02]  /*0f30*/  LDG.E R175, [R60.64] ;  /* 0x000000063caf7981 */ /* 0x000964000c1e1900 */
[----:B------:R-:W-:-:S02]  /*0f40*/  @!P0 IMAD.WIDE.U32 R66, R140, R69, c[0x0][0x170] ;  /* 0x00005c008c428625 */ /* 0x000fc400078e0045 */
[----:B------:R0:W5:Y:S02]  /*0f50*/  LDG.E R178, [R62.64+0x4] ;  /* 0x000004063eb27981 */ /* 0x000164000c1e1900 */
[----:B-1----:R-:W-:Y:S02]  /*0f60*/  @P0 IMAD.WIDE.U32 R64, R138, R69, c[0x0][0x178] ;  /* 0x00005e008a400625 */ /* 0x002fe400078e0045 */
[----:B------:R0:W5:Y:S02]  /*0f70*/  LDG.E R177, [R62.64] ;  /* 0x000000063eb17981 */ /* 0x000164000c1e1900 */
[----:B------:R-:W-:Y:S02]  /*0f80*/  @!P0 IMAD.WIDE.U32 R64, R138, R69, c[0x0][0x170] ;  /* 0x00005c008a408625 */ /* 0x000fe400078e0045 */
[----:B------:R1:W5:Y:S02]  /*0f90*/  LDG.E R182, [R66.64+0x4] ;  /* 0x0000040642b67981 */ /* 0x000364000c1e1900 */
[----:B----4-:R-:W-:-:S02]  /*0fa0*/  @P0 IMAD.WIDE.U32 R60, R142, R69, c[0x0][0x178] ;  /* 0x00005e008e3c0625 */ /* 0x010fc400078e0045 */
[----:B------:R4:W5:Y:S02]  /*0fb0*/  LDG.E R180, [R64.64+0x4] ;  /* 0x0000040640b47981 */ /* 0x000964000c1e1900 */
[----:B------:R-:W-:Y:S01]  /*0fc0*/  @!P0 IMAD.WIDE.U32 R60, R142, R69, c[0x0][0x170] ;  /* 0x00005c008e3c8625 */ /* 0x000fe200078e0045 */
[C---:B------:R-:W-:Y:S01]  /*0fd0*/  IADD3 R144, R134.reuse, 0x2400, RZ ;  /* 0x0000240086907810 */ /* 0x040fe20007ffe0ff */
        /* <DEDUP_REMOVED lines=9> */
[----:B------:R4:W5:Y:S01]  /*1070*/  LDG.E R186, [R62.64+0x4] ;  /* 0x000004063eba7981 */ /* 0x000962000c1e1900 */
[----:B------:R-:W-:Y:S01]  /*1080*/  @!P0 IMAD.WIDE.U32 R64, R165, R69, c[0x0][0x170] ;  /* 0x00005c00a5408625 */ /* 0x000fe200078e0045 */
[----:B------:R-:W-:Y:S02]  /*1090*/  IADD3 R163, R134, 0x3000, RZ ;  /* 0x0000300086a37810 */ /* 0x000fe40007ffe0ff */
[----:B------:R4:W5:Y:S01]  /*10a0*/  LDG.E R185, [R62.64] ;  /* 0x000000063eb97981 */ /* 0x000962000c1e1900 */
[----:B-1----:R-:W-:-:S03]  /*10b0*/  @P0 IMAD.WIDE.U32 R66, R164, R69, c[0x0][0x178] ;  /* 0x00005e00a4420625 */ /* 0x002fc600078e0045 */
[----:B------:R1:W5:Y:S01]  /*10c0*/  LDG.E R188, [R64.64+0x4] ;  /* 0x0000040640bc7981 */ /* 0x000362000c1e1900 */
[----:B------:R-:W-:Y:S01]  /*10d0*/  @!P0 IMAD.WIDE.U32 R66, R164, R69, c[0x0][0x170] ;  /* 0x00005c00a4428625 */ /* 0x000fe200078e0045 */
[----:B------:R-:W-:Y:S02]  /*10e0*/  IADD3 R160, R134, 0x3400, RZ ;  /* 0x0000340086a07810 */ /* 0x000fe40007ffe0ff */
        /* <DEDUP_REMOVED lines=8> */
[----:B------:R-:W-:-:S03]  /*1170*/  @!P0 IMAD.WIDE.U32 R62, R160, R69, c[0x0][0x170] ;  /* 0x00005c00a03e8625 */ /* 0x000fc600078e0045 */
[----:B------:R4:W5:Y:S01]  /*1180*/  LDG.E R191, [R60.64] ;  /* 0x000000063cbf7981 */ /* 0x000962000c1e1900 */
[----:B-1----:R-:W-:-:S03]  /*1190*/  @P0 IMAD.WIDE.U32 R64, R162, R69, c[0x0][0x178] ;  /* 0x00005e00a2400625 */ /* 0x002fc600078e0045 */
[----:B------:R1:W5:Y:S01]  /*11a0*/  LDG.E R170, [R62.64+0x4] ;  /* 0x000004063eaa7981 */ /* 0x000362000c1e1900 */
[----:B------:R-:W-:-:S03]  /*11b0*/  @!P0 IMAD.WIDE.U32 R64, R162, R69, c[0x0][0x170] ;  /* 0x00005c00a2408625 */ /* 0x000fc600078e0045 */
[----:B------:R1:W5:Y:S01]  /*11c0*/  LDG.E R193, [R62.64] ;  /* 0x000000063ec17981 */ /* 0x000362000c1e1900 */
[----:B------:R-:W-:-:S03]  /*11d0*/  IMAD.WIDE.U32 R132, R134, R147, c[0x0][0x1b8] ;  /* 0x00006e0086847625 */ /* 0x000fc600078e0093 */
[----:B------:R1:W5:Y:S04]  /*11e0*/  LDG.E R194, [R64.64+0x4] ;  /* 0x0000040640c27981 */ /* 0x000368000c1e1900 */
[----:B------:R1:W5:Y:S01]  /*11f0*/  LDG.E R197, [R64.64] ;  /* 0x0000000640c57981 */ /* 0x000362000c1e1900 */
[----:B0-----:R-:W-:-:S03]  /*1200*/  IMAD.WIDE.U32 R66, R135, R147, c[0x0][0x1b8] ;  /* 0x00006e0087427625 */ /* 0x001fc600078e0093 */
[----:B------:R2:W5:Y:S01]  /*1210*/  LDG.E R196, [R132.64] ;  /* 0x0000000684c47981 */ /* 0x000562000c1e1900 */
[----:B------:R-:W-:-:S03]  /*1220*/  IMAD.WIDE.U32 R70, R137, R147, c[0x0][0x1b8] ;  /* 0x00006e0089467625 */ /* 0x000fc600078e0093 */
[----:B------:R0:W5:Y:S01]  /*1230*/  LDG.E R195, [R66.64] ;  /* 0x0000000642c37981 */ /* 0x000162000c1e1900 */
[----:B-1----:R-:W-:-:S03]  /*1240*/  IMAD.WIDE.U32 R64, R138, R147, c[0x0][0x1b8] ;  /* 0x00006e008a407625 */ /* 0x002fc600078e0093 */
        /* <DEDUP_REMOVED lines=11> */
[-C--:B----4-:R-:W-:Y:S02]  /*1300*/  IMAD.WIDE.U32 R60, R142, R147.reuse, c[0x0][0x1b8] ;  /* 0x00006e008e3c7625 */ /* 0x090fe400078e0093 */
[----:B------:R4:W5:Y:S04]  /*1310*/  LDG.E R201, [R68.64] ;  /* 0x0000000644c97981 */ /* 0x000968000c1e1900 */
[----:B------:R2:W5:Y:S01]  /*1320*/  LDG.E R60, [R60.64] ;  /* 0x000000063c3c7981 */ /* 0x000562000c1e1900 */
[----:B------:R-:W-:-:S04]  /*1330*/  IMAD.WIDE.U32 R66, R144, R147, c[0x0][0x1b8] ;  /* 0x00006e0090427625 */ /* 0x000fc800078e0093 */
[-C--:B-1----:R-:W-:Y:S02]  /*1340*/  IMAD.WIDE.U32 R70, R165, R147.reuse, c[0x0][0x1b8] ;  /* 0x00006e00a5467625 */ /* 0x082fe400078e0093 */
[----:B------:R1:W5:Y:S02]  /*1350*/  LDG.E R66, [R66.64] ;  /* 0x0000000642427981 */ /* 0x000364000c1e1900 */
[-C--:B0-----:R-:W-:Y:S02]  /*1360*/  IMAD.WIDE.U32 R74, R164, R147.reuse, c[0x0][0x1b8] ;  /* 0x00006e00a44a7625 */ /* 0x081fe400078e0093 */
[----:B------:R5:W5:Y:S02]  /*1370*/  LDG.E R70, [R70.64] ;  /* 0x0000000646467981 */ /* 0x000b64000c1e1900 */
[-C--:B------:R-:W-:Y:S02]  /*1380*/  IMAD.WIDE.U32 R72, R163, R147.reuse, c[0x0][0x1b8] ;  /* 0x00006e00a3487625 */ /* 0x080fe400078e0093 */
[----:B------:R0:W5:Y:S02]  /*1390*/  LDG.E R74, [R74.64] ;  /* 0x000000064a4a7981 */ /* 0x000164000c1e1900 */
[----:B----4-:R-:W-:-:S02]  /*13a0*/  IMAD.WIDE.U32 R68, R160, R147, c[0x0][0x1b8] ;  /* 0x00006e00a0447625 */ /* 0x010fc400078e0093 */
        /* <DEDUP_REMOVED lines=14> */
[----:B-----5:R-:W-:Y:S02]  /*1490*/  @P0 FADD.FTZ R71, -R151, R168 ;  /* 0x000000a897470221 */ /* 0x020fe40000010100 */
[----:B------:R-:W-:Y:S02]  /*14a0*/  @!P0 FMUL.FTZ R132, R166, R145 ;  /* 0x00000091a6848220 */ /* 0x000fe40000410000 */
[----:B------:R-:W-:Y:S02]  /*14b0*/  @P0 FMUL.FTZ R145, R71, R206 ;  /* 0x000000ce47910220 */ /* 0x000fe40000410000 */
[----:B------:R-:W-:-:S02]  /*14c0*/  @!P0 FADD.FTZ R71, R168, -R143 ;  /* 0x8000008fa8478221 */ /* 0x000fc40000010000 */
[----:B------:R-:W-:Y:S02]  /*14d0*/  @P0 FADD.FTZ R168, -R152, R169 ;  /* 0x000000a998a80221 */ /* 0x000fe40000010100 */
[----:B------:R-:W-:Y:S02]  /*14e0*/  @!P0 FADD.FTZ R169, R169, -R143 ;  /* 0x8000008fa9a98221 */ /* 0x000fe40000010000 */
[----:B------:R-:W-:Y:S02]  /*14f0*/  @P0 FMUL.FTZ R168, R168, R167 ;  /* 0x000000a7a8a80220 */ /* 0x000fe40000410000 */
[----:B------:R-:W-:Y:S02]  /*1500*/  @P0 FADD.FTZ R133, -R153, R146 ;  /* 0x0000009299850221 */ /* 0x000fe40000010100 */
[----:B------:R-:W-:Y:S02]  /*1510*/  @P0 FADD.FTZ R167, -R131, R174 ;  /* 0x000000ae83a70221 */ /* 0x000fe40000010100 */
[----:B------:R-:W-:-:S02]  /*1520*/  @!P0 FADD.FTZ R75, R174, -R143 ;  /* 0x8000008fae4b8221 */ /* 0x000fc40000010000 */
[----:B------:R-:W-:Y:S01]  /*1530*/  @!P0 FADD.FTZ R63, R146, -R143 ;  /* 0x8000008f923f8221 */ /* 0x000fe20000010000 */
[----:B------:R-:W0:Y:S01]  /*1540*/  @P0 MUFU.RCP R69, R15 ;  /* 0x0000000f00450308 */ /* 0x000e220000001000 */
[----:B------:R-:W-:Y:S02]  /*1550*/  @!P0 FMUL.FTZ R168, R166, R169 ;  /* 0x000000a9a6a88220 */ /* 0x000fe40000410000 */
[----:B------:R-:W-:Y:S02]  /*1560*/  @P0 FMUL.FTZ R167, R167, R210 ;  /* 0x000000d2a7a70220 */ /* 0x000fe40000410000 */
[----:B------:R-:W-:Y:S02]  /*1570*/  @P0 FADD.FTZ R146, -R150, R173 ;  /* 0x000000ad96920221 */ /* 0x000fe40000010100 */
[----:B------:R-:W-:Y:S01]  /*1580*/  @!P0 FADD.FTZ R173, R173, -R143 ;  /* 0x8000008fadad8221 */ /* 0x000fe20000010000 */
[----:B------:R-:W2:Y:S01]  /*1590*/  @P0 MUFU.RCP R204, R29 ;  /* 0x0000001d00cc0308 */ /* 0x000ea20000001000 */
[----:B------:R-:W-:-:S02]  /*15a0*/  @P0 FADD.FTZ R169, -R129, R176 ;  /* 0x000000b081a90221 */ /* 0x000fc40000010100 */
[----:B------:R-:W-:Y:S02]  /*15b0*/  @!P0 FMUL.FTZ R167, R166, R75 ;  /* 0x0000004ba6a78220 */ /* 0x000fe40000410000 */
[----:B------:R-:W-:Y:S02]  /*15c0*/  @!P0 FADD.FTZ R75, R176, -R143 ;  /* 0x8000008fb04b8221 */ /* 0x000fe40000010000 */
[----:B------:R-:W-:Y:S01]  /*15d0*/  @P0 FMUL.FTZ R146, R146, R203 ;  /* 0x000000cb92920220 */ /* 0x000fe20000410000 */
[----:B------:R-:W3:Y:S01]  /*15e0*/  @P0 MUFU.RCP R208, R25 ;  /* 0x0000001900d00308 */ /* 0x000ee20000001000 */
[----:B------:R-:W-:Y:S02]  /*15f0*/  @P0 FADD.FTZ R147, -R149, R172 ;  /* 0x000000ac95930221 */ /* 0x000fe40000010100 */
[----:B----4-:R-:W-:Y:S02]  /*1600*/  @!P0 FADD.FTZ R73, R172, -R143 ;  /* 0x8000008fac498221 */ /* 0x010fe40000010000 */
[----:B------:R-:W-:-:S02]  /*1610*/  @!P0 FMUL.FTZ R146, R166, R173 ;  /* 0x000000ada6928220 */ /* 0x000fc40000410000 */
[----:B------:R-:W-:Y:S01]  /*1620*/  @P0 FMUL.FTZ R169, R169, R212 ;  /* 0x000000d4a9a90220 */ /* 0x000fe20000410000 */
[----:B------:R-:W4:Y:S01]  /*1630*/  @P0 MUFU.RCP R61, R14 ;  /* 0x0000000e003d0308 */ /* 0x000f220000001000 */
[----:B------:R-:W-:Y:S02]  /*1640*/  @P0 FADD.FTZ R172, -R130, R175 ;  /* 0x000000af82ac0221 */ /* 0x000fe40000010100 */
[----:B------:R-:W-:Y:S02]  /*1650*/  @P0 FADD.FTZ R173, -R127, R178 ;  /* 0x000000b27fad0221 */ /* 0x000fe40000010100 */
[----:B------:R-:W-:Y:S02]  /*1660*/  @!P0 FMUL.FTZ R169, R166, R75 ;  /* 0x0000004ba6a98220 */ /* 0x000fe40000410000 */
[----:B------:R-:W-:Y:S01]  /*1670*/  @!P0 FADD.FTZ R175, R175, -R143 ;  /* 0x8000008fafaf8221 */ /* 0x000fe20000010000 */
[----:B------:R-:W5:Y:S01]  /*1680*/  @P0 MUFU.RCP R211, R18 ;  /* 0x0000001200d30308 */ /* 0x000f620000001000 */
[----:B------:R-:W-:-:S02]  /*1690*/  @!P0 FADD.FTZ R75, R178, -R143 ;  /* 0x8000008fb24b8221 */ /* 0x000fc40000010000 */
[----:B------:R-:W-:Y:S02]  /*16a0*/  @P0 FMUL.FTZ R172, R172, R207 ;  /* 0x000000cfacac0220 */ /* 0x000fe40000410000 */
[----:B------:R-:W-:Y:S02]  /*16b0*/  @P0 FMUL.FTZ R173, R173, R214 ;  /* 0x000000d6adad0220 */ /* 0x000fe40000410000 */
[----:B------:R-:W-:Y:S01]  /*16c0*/  @!P0 FMUL.FTZ R172, R166, R175 ;  /* 0x000000afa6ac8220 */ /* 0x000fe20000410000 */
[----:B-1----:R-:W1:Y:S01]  /*16d0*/  @P0 MUFU.RCP R67, R13 ;  /* 0x0000000d00430308 */ /* 0x002e620000001000 */
[----:B------:R-:W-:Y:S02]  /*16e0*/  @P0 FADD.FTZ R178, -R128, R177 ;  /* 0x000000b180b20221 */ /* 0x000fe40000010100 */
[----:B------:R-:W-:Y:S02]  /*16f0*/  @!P0 FMUL.FTZ R173, R166, R75 ;  /* 0x0000004ba6ad8220 */ /* 0x000fe40000410000 */
[----:B------:R-:W-:-:S02]  /*1700*/  @P0 FADD.FTZ R175, -R125, R180 ;  /* 0x000000b47daf0221 */ /* 0x000fc40000010100 */
[----:B------:R-:W-:Y:S01]  /*1710*/  @!P0 FADD.FTZ R177, R177, -R143 ;  /* 0x8000008fb1b18221 */ /* 0x000fe20000010000 */
[----:B------:R-:W1:Y:S01]  /*1720*/  @P0 MUFU.RCP R65, R16 ;  /* 0x0000001000410308 */ /* 0x000e620000001000 */
[----:B------:R-:W-:Y:S02]  /*1730*/  @!P0 FADD.FTZ R75, R180, -R143 ;  /* 0x8000008fb44b8221 */ /* 0x000fe40000010000 */
[----:B------:R-:W-:Y:S02]  /*1740*/  @P0 FADD.FTZ R180, -R123, R182 ;  /* 0x000000b67bb40221 */ /* 0x000fe40000010100 */
[----:B------:R-:W-:Y:S02]  /*1750*/  @!P0 FMUL.FTZ R145, R166, R71 ;  /* 0x00000047a6918220 */ /* 0x000fe40000410000 */
[----:B------:R-:W-:Y:S01]  /*1760*/  @P0 FMUL.FTZ R178, R178, R209 ;  /* 0x000000d1b2b20220 */ /* 0x000fe20000410000 */
[----:B------:R-:W1:Y:S01]  /*1770*/  @P0 MUFU.RCP R71, R11 ;  /* 0x0000000b00470308 */ /* 0x000e620000001000 */
[----:B------:R-:W-:-:S02]  /*1780*/  @!P0 FMUL.FTZ R178, R166, R177 ;  /* 0x000000b1a6b28220 */ /* 0x000fc40000410000 */
[----:B0-----:R-:W-:Y:S02]  /*1790*/  @P0 FMUL.FTZ R177, R180, R69 ;  /* 0x00000045b4b10220 */ /* 0x001fe40000410000 */
[----:B--2---:R-:W-:-:S03]  /*17a0*/  @P0 FMUL.FTZ R133, R133, R204 ;  /* 0x000000cc85850220 */ /* 0x004fc60000410000 */
[----:B------:R-:W0:Y:S01]  /*17b0*/  @P0 MUFU.RCP R216, R17 ;  /* 0x0000001100d80308 */ /* 0x000e220000001000 */
[----:B------:R-:W-:Y:S02]  /*17c0*/  @P0 FADD.FTZ R180, -R122, R183 ;  /* 0x000000b77ab40221 */ /* 0x000fe40000010100 */
[----:B------:R-:W-:Y:S02]  /*17d0*/  @!P0 FMUL.FTZ R133, R166, R63 ;  /* 0x0000003fa6858220 */ /* 0x000fe40000410000 */
[----:B------:R-:W-:-:S03]  /*17e0*/  @P0 FADD.FTZ R176, -R126, R179 ;  /* 0x000000b37eb00221 */ /* 0x000fc60000010100 */
[----:B------:R-:W2:Y:S01]  /*17f0*/  @P0 MUFU.RCP R206, R9 ;  /* 0x0000000900ce0308 */ /* 0x000ea20000001000 */
[----:B------:R-:W-:Y:S02]  /*1800*/  @!P0 FADD.FTZ R179, R179, -R143 ;  /* 0x8000008fb3b38221 */ /* 0x000fe40000010000 */
[----:B---3--:R-:W-:Y:S02]  /*1810*/  @P0 FMUL.FTZ R147, R147, R208 ;  /* 0x000000d093930220 */ /* 0x008fe40000410000 */
[----:B------:R-:W-:-:S03]  /*1820*/  @P0 FADD.FTZ R204, -R121, R184 ;  /* 0x000000b879cc0221 */ /* 0x000fc60000010100 */
[----:B------:R-:W3:Y:S01]  /*1830*/  @P0 MUFU.RCP R63, R12 ;  /* 0x0000000c003f0308 */ /* 0x000ee20000001000 */
[----:B----4-:R-:W-:Y:S02]  /*1840*/  @P0 FMUL.FTZ R180, R180, R61 ;  /* 0x0000003db4b40220 */ /* 0x010fe40000410000 */
[----:B------:R-:W-:Y:S02]  /*1850*/  @!P0 FMUL.FTZ R147, R166, R73 ;  /* 0x00000049a6938220 */ /* 0x000fe40000410000 */
[----:B------:R-:W-:Y:S02]  /*1860*/  @!P0 FADD.FTZ R61, R184, -R143 ;  /* 0x8000008fb83d8221 */ /* 0x000fe40000010000 */
[----:B-----5:R-:W-:Y:S01]  /*1870*/  @P0 FMUL.FTZ R176, R176, R211 ;  /* 0x000000d3b0b00220 */ /* 0x020fe20000410000 */
[----:B------:R-:W4:Y:S01]  /*1880*/  @P0 MUFU.RCP R73, R10 ;  /* 0x0000000a00490308 */ /* 0x000f220000001000 */
[----:B------:R-:W-:Y:S02]  /*1890*/  @!P0 FADD.FTZ R69, R182, -R143 ;  /* 0x8000008fb6458221 */ /* 0x000fe40000010000 */
[----:B------:R-:W-:-:S02]  /*18a0*/  @!P0 FMUL.FTZ R176, R166, R179 ;  /* 0x000000b3a6b08220 */ /* 0x000fc40000410000 */
[----:B------:R-:W-:Y:S02]  /*18b0*/  @P0 FADD.FTZ R182, -R124, R181 ;  /* 0x000000b57cb60221 */ /* 0x000fe40000010100 */
[----:B-1----:R-:W-:Y:S01]  /*18c0*/  @P0 FMUL.FTZ R179, R204, R67 ;  /* 0x00000043ccb30220 */ /* 0x002fe20000410000 */
[----:B------:R-:W1:Y:S01]  /*18d0*/  @P0 MUFU.RCP R208, R7 ;  /* 0x0000000700d00308 */ /* 0x000e620000001000 */
[----:B------:R-:W-:Y:S02]  /*18e0*/  @!P0 FADD.FTZ R181, R181, -R143 ;  /* 0x8000008fb5b58221 */ /* 0x000fe40000010000 */
[----:B------:R-:W-:Y:S02]  /*18f0*/  @!P0 FADD.FTZ R183, R183, -R143 ;  /* 0x8000008fb7b78221 */ /* 0x000fe40000010000 */
[----:B------:R-:W-:Y:S02]  /*1900*/  @P0 FADD.FTZ R184, -R119, R186 ;  /* 0x000000ba77b80221 */ /* 0x000fe40000010100 */
[----:B------:R-:W-:Y:S01]  /*1910*/  @!P0 FMUL.FTZ R179, R166, R61 ;  /* 0x0000003da6b38220 */ /* 0x000fe20000410000 */
[----:B------:R-:W5:Y:S01]  /*1920*/  @P0 MUFU.RCP R205, R24 ;  /* 0x0000001800cd0308 */ /* 0x000f620000001000 */
[----:B------:R-:W-:-:S02]  /*1930*/  @!P0 FADD.FTZ R61, R186, -R143 ;  /* 0x8000008fba3d8221 */ /* 0x000fc40000010000 */
[----:B------:R-:W-:Y:S02]  /*1940*/  @P0 FMUL.FTZ R182, R182, R65 ;  /* 0x00000041b6b60220 */ /* 0x000fe40000410000 */
[C---:B------:R-:W-:Y:S02]  /*1950*/  @!P0 FMUL.FTZ R182, R166.reuse, R181 ;  /* 0x000000b5a6b68220 */ /* 0x040fe40000410000 */
[----:B------:R-:W-:Y:S01]  /*1960*/  @!P0 FMUL.FTZ R180, R166, R183 ;  /* 0x000000b7a6b48220 */ /* 0x000fe20000410000 */
[----:B------:R-:W1:Y:S01]  /*1970*/  @P0 MUFU.RCP R204, R5 ;  /* 0x0000000500cc0308 */ /* 0x000e620000001000 */
[----:B------:R-:W-:Y:S02]  /*1980*/  @P0 FMUL.FTZ R181, R184, R71 ;  /* 0x00000047b8b50220 */ /* 0x000fe40000410000 */
[----:B------:R-:W-:Y:S02]  /*1990*/  @P0 FADD.FTZ R183, -R117, R188 ;  /* 0x000000bc75b70221 */ /* 0x000fe40000010100 */
[----:B0-----:R-:W-:-:S02]  /*19a0*/  @P0 FMUL.FTZ R175, R175, R216 ;  /* 0x000000d8afaf0220 */ /* 0x001fc40000410000 */
[----:B------:R-:W-:Y:S02]  /*19b0*/  @P0 FADD.FTZ R186, -R120, R185 ;  /* 0x000000b978ba0221 */ /* 0x000fe40000010100 */
[----:B------:R-:W-:Y:S02]  /*19c0*/  @!P0 FMUL.FTZ R181, R166, R61 ;  /* 0x0000003da6b58220 */ /* 0x000fe40000410000 */
[----:B------:R-:W-:Y:S02]  /*19d0*/  @!P0 FMUL.FTZ R175, R166, R75 ;  /* 0x0000004ba6af8220 */ /* 0x000fe40000410000 */
[----:B------:R-:W-:Y:S01]  /*19e0*/  @!P0 FADD.FTZ R61, R188, -R143 ;  /* 0x8000008fbc3d8221 */ /* 0x000fe20000010000 */
[----:B------:R-:W0:Y:S01]  /*19f0*/  @P0 MUFU.RCP R75, R6 ;  /* 0x00000006004b0308 */ /* 0x000e220000001000 */
[----:B--2---:R-:W-:Y:S02]  /*1a00*/  @P0 FMUL.FTZ R183, R183, R206 ;  /* 0x000000ceb7b70220 */ /* 0x004fe40000410000 */
[----:B------:R-:W-:-:S02]  /*1a10*/  @P0 FADD.FTZ R184, -R118, R187 ;  /* 0x000000bb76b80221 */ /* 0x000fc40000010100 */
[----:B---3--:R-:W-:Y:S02]  /*1a20*/  @P0 FMUL.FTZ R186, R186, R63 ;  /* 0x0000003fbaba0220 */ /* 0x008fe40000410000 */
[----:B------:R-:W-:Y:S01]  /*1a30*/  @!P0 FADD.FTZ R185, R185, -R143 ;  /* 0x8000008fb9b98221 */ /* 0x000fe20000010000 */
[----:B------:R-:W2:Y:S01]  /*1a40*/  @P0 MUFU.RCP R206, R3 ;  /* 0x0000000300ce0308 */ /* 0x000ea20000001000 */
[----:B------:R-:W-:Y:S02]  /*1a50*/  @!P0 FADD.FTZ R187, R187, -R143 ;  /* 0x8000008fbbbb8221 */ /* 0x000fe40000010000 */
[----:B------:R-:W-:Y:S02]  /*1a60*/  @P0 FADD.FTZ R63, -R115, R190 ;  /* 0x000000be733f0221 */ /* 0x000fe40000010100 */
[----:B------:R-:W-:Y:S02]  /*1a70*/  @!P0 FMUL.FTZ R183, R166, R61 ;  /* 0x0000003da6b78220 */ /* 0x000fe40000410000 */
[----:B------:R-:W-:-:S02]  /*1a80*/  @P0 FADD.FTZ R174, -R148, R171 ;  /* 0x000000ab94ae0221 */ /* 0x000fc40000010100 */
[----:B------:R-:W-:Y:S02]  /*1a90*/  @!P0 FADD.FTZ R61, R190, -R143 ;  /* 0x8000008fbe3d8221 */ /* 0x000fe40000010000 */
[----:B------:R-:W-:Y:S02]  /*1aa0*/  @!P0 FADD.FTZ R171, R171, -R143 ;  /* 0x8000008fabab8221 */ /* 0x000fe40000010000 */
[----:B----4-:R-:W-:Y:S02]  /*1ab0*/  @P0 FMUL.FTZ R184, R184, R73 ;  /* 0x00000049b8b80220 */ /* 0x010fe40000410000 */
[C---:B------:R-:W-:Y:S01]  /*1ac0*/  @!P0 FMUL.FTZ R186, R166.reuse, R185 ;  /* 0x000000b9a6ba8220 */ /* 0x040fe20000410000 */
[----:B------:R-:W3:Y:S01]  /*1ad0*/  @P0 MUFU.RCP R67, R2 ;  /* 0x0000000200430308 */ /* 0x000ee20000001000 */
[----:B------:R-:W-:Y:S02]  /*1ae0*/  @!P0 FMUL.FTZ R184, R166, R187 ;  /* 0x000000bba6b88220 */ /* 0x000fe40000410000 */
[----:B-1----:R-:W-:-:S02]  /*1af0*/  @P0 FMUL.FTZ R185, R63, R208 ;  /* 0x000000d03fb90220 */ /* 0x002fc40000410000 */
[----:B------:R-:W-:Y:S02]  /*1b00*/  @P0 FADD.FTZ R187, -R113, R192 ;  /* 0x000000c071bb0221 */ /* 0x000fe40000010100 */
[----:B------:R-:W-:Y:S02]  /*1b10*/  @!P0 FMUL.FTZ R185, R166, R61 ;  /* 0x0000003da6b98220 */ /* 0x000fe40000410000 */
[----:B-----5:R-:W-:Y:S02]  /*1b20*/  @P0 FMUL.FTZ R174, R174, R205 ;  /* 0x000000cdaeae0220 */ /* 0x020fe40000410000 */
[----:B------:R-:W-:Y:S02]  /*1b30*/  @!P0 FADD.FTZ R61, R192, -R143 ;  /* 0x8000008fc03d8221 */ /* 0x000fe40000010000 */
[----:B------:R-:W-:Y:S02]  /*1b40*/  @!P0 FMUL.FTZ R174, R166, R171 ;  /* 0x000000aba6ae8220 */ /* 0x000fe40000410000 */
[----:B------:R-:W1:Y:S01]  /*1b50*/  @P0 MUFU.RCP R171, R8 ;  /* 0x0000000800ab0308 */ /* 0x000e620000001000 */
[----:B------:R-:W-:-:S02]  /*1b60*/  @P0 FMUL.FTZ R187, R187, R204 ;  /* 0x000000ccbbbb0220 */ /* 0x000fc40000410000 */
[----:B------:R-:W-:Y:S02]  /*1b70*/  @P0 FADD.FTZ R190, -R114, R191 ;  /* 0x000000bf72be0221 */ /* 0x000fe40000010100 */
[----:B------:R-:W-:Y:S02]  /*1b80*/  @!P0 FMUL.FTZ R187, R166, R61 ;  /* 0x0000003da6bb8220 */ /* 0x000fe40000410000 */
[----:B------:R-:W-:Y:S02]  /*1b90*/  @!P0 FADD.FTZ R191, R191, -R143 ;  /* 0x8000008fbfbf8221 */ /* 0x000fe40000010000 */
[----:B------:R-:W-:Y:S01]  /*1ba0*/  @P0 FADD.FTZ R61, -R111, R170 ;  /* 0x000000aa6f3d0221 */ /* 0x000fe20000010100 */
[----:B------:R-:W4:Y:S01]  /*1bb0*/  @P0 MUFU.RCP R65, R4 ;  /* 0x0000000400410308 */ /* 0x000f220000001000 */
[----:B0-----:R-:W-:Y:S02]  /*1bc0*/  @P0 FMUL.FTZ R190, R190, R75 ;  /* 0x0000004bbebe0220 */ /* 0x001fe40000410000 */
[----:B------:R-:W-:-:S02]  /*1bd0*/  @!P0 FMUL.FTZ R190, R166, R191 ;  /* 0x000000bfa6be8220 */ /* 0x000fc40000410000 */
[----:B--2---:R-:W-:Y:S02]  /*1be0*/  @P0 FMUL.FTZ R191, R61, R206 ;  /* 0x000000ce3dbf0220 */ /* 0x004fe40000410000 */
[----:B------:R-:W-:Y:S02]  /*1bf0*/  @P0 FADD.FTZ R188, -R116, R189 ;  /* 0x000000bd74bc0221 */ /* 0x000fe40000010100 */
[----:B------:R-:W-:Y:S02]  /*1c00*/  @P0 FADD.FTZ R192, -R112, R193 ;  /* 0x000000c170c00221 */ /* 0x000fe40000010100 */
[----:B------:R-:W-:Y:S02]  /*1c10*/  @!P0 FADD.FTZ R61, R170, -R143 ;  /* 0x8000008faa3d8221 */ /* 0x000fe40000010000 */
[----:B------:R-:W-:Y:S02]  /*1c20*/  @!P0 FADD.FTZ R189, R189, -R143 ;  /* 0x8000008fbdbd8221 */ /* 0x000fe40000010000 */
[----:B------:R-:W-:-:S02]  /*1c30*/  @P0 FADD.FTZ R170, -R110, R197 ;  /* 0x000000c56eaa0221 */ /* 0x000fc40000010100 */
[----:B------:R-:W-:Y:S02]  /*1c40*/  @!P0 FADD.FTZ R193, R193, -R143 ;  /* 0x8000008fc1c18221 */ /* 0x000fe40000010000 */
[----:B------:R-:W-:Y:S02]  /*1c50*/  @!P0 FADD.FTZ R63, R194, -R143 ;  /* 0x8000008fc23f8221 */ /* 0x000fe40000010000 */
[----:B------:R-:W-:Y:S01]  /*1c60*/  @!P0 FADD.FTZ R143, R197, -R143 ;  /* 0x8000008fc58f8221 */ /* 0x000fe20000010000 */
[----:B------:R-:W0:Y:S01]  /*1c70*/  @P0 MUFU.RCP R208, R0 ;  /* 0x0000000000d00308 */ /* 0x000e220000001000 */
[----:B---3--:R-:W-:Y:S02]  /*1c80*/  @P0 FMUL.FTZ R170, R170, R67 ;  /* 0x00000043aaaa0220 */ /* 0x008fe40000410000 */
[----:B------:R-:W-:Y:S01]  /*1c90*/  @!P0 FMUL.FTZ R170, R166, R143 ;  /* 0x0000008fa6aa8220 */ /* 0x000fe20000410000 */
[----:B------:R-:W-:Y:S01]  /*1ca0*/  HADD2.F32 R143, -RZ, R196.H0_H0 ;  /* 0x200000c4ff8f7230 */ /* 0x000fe20000004100 */
[----:B-1----:R-:W-:-:S02]  /*1cb0*/  @P0 FMUL.FTZ R188, R188, R171 ;  /* 0x000000abbcbc0220 */ /* 0x002fc40000410000 */
[----:B------:R-:W-:Y:S02]  /*1cc0*/  @!P0 FMUL.FTZ R188, R166, R189 ;  /* 0x000000bda6bc8220 */ /* 0x000fe40000410000 */
[----:B------:R-:W-:Y:S01]  /*1cd0*/  @P0 FADD.FTZ R189, -R109, R194 ;  /* 0x000000c26dbd0221 */ /* 0x000fe20000010100 */
[----:B------:R-:W-:Y:S01]  /*1ce0*/  HADD2.F32 R194, -RZ, R196.H1_H1 ;  /* 0x300000c4ffc27230 */ /* 0x000fe20000004100 */
[C---:B------:R-:W-:Y:S02]  /*1cf0*/  FADD.FTZ R79, R143.reuse, R79 ;  /* 0x0000004f8f4f7221 */ /* 0x040fe40000010000 */
[----:B------:R-:W-:Y:S02]  /*1d00*/  FFMA.FTZ R33, R143, R132, R33 ;  /* 0x000000848f217223 */ /* 0x000fe40000010021 */
[----:B----4-:R-:W-:Y:S02]  /*1d10*/  @P0 FMUL.FTZ R192, R192, R65 ;  /* 0x00000041c0c00220 */ /* 0x010fe40000410000 */
[----:B------:R-:W-:-:S02]  /*1d20*/  FMUL.FTZ R143, R30, R143 ;  /* 0x0000008f1e8f7220 */ /* 0x000fc40000410000 */
[C---:B------:R-:W-:Y:S01]  /*1d30*/  @!P0 FMUL.FTZ R192, R166.reuse, R193 ;  /* 0x000000c1a6c08220 */ /* 0x040fe20000410000 */
[----:B------:R-:W-:Y:S01]  /*1d40*/  HADD2.F32 R193, -RZ, R195.H0_H0 ;  /* 0x200000c3ffc17230 */ /* 0x000fe20000004100 */
[----:B------:R-:W-:Y:S01]  /*1d50*/  @!P0 FMUL.FTZ R191, R166, R61 ;  /* 0x0000003da6bf8220 */ /* 0x000fe20000410000 */
[--C-:B------:R-:W-:Y:S01]  /*1d60*/  HADD2.F32 R219, -RZ, R64.reuse.H0_H0 ;  /* 0x20000040ffdb7230 */ /* 0x100fe20000004100 */
[C---:B------:R-:W-:Y:S01]  /*1d70*/  FADD.FTZ R78, R194.reuse, R78 ;  /* 0x0000004ec24e7221 */ /* 0x040fe20000010000 */
[----:B------:R-:W-:Y:S01]  /*1d80*/  HADD2.F32 R61, -RZ, R64.H1_H1 ;  /* 0x30000040ff3d7230 */ /* 0x000fe20000004100 */
[----:B------:R-:W-:Y:S01]  /*1d90*/  FFMA.FTZ R32, R194, R133, R32 ;  /* 0x00000085c2207223 */ /* 0x000fe20000010020 */
[----:B------:R-:W-:Y:S01]  /*1da0*/  HADD2.F32 R195, -RZ, R195.H1_H1 ;  /* 0x300000c3ffc37230 */ /* 0x000fe20000004100 */
[----:B------:R-:W-:Y:S02]  /*1db0*/  FMUL.FTZ R194, R29, R194 ;  /* 0x000000c21dc27220 */ /* 0x000fe40000410000 */
[----:B------:R-:W-:-:S02]  /*1dc0*/  FADD.FTZ R73, RZ, R143 ;  /* 0x0000008fff497221 */ /* 0x000fc40000010000 */
[----:B------:R-:W-:Y:S01]  /*1dd0*/  FFMA.FTZ R64, R143, R132, RZ ;  /* 0x000000848f407223 */ /* 0x000fe200000100ff */
[----:B------:R-:W-:Y:S01]  /*1de0*/  HADD2.F32 R65, -RZ, R198.H0_H0 ;  /* 0x200000c6ff417230 */ /* 0x000fe20000004100 */
[----:B0-----:R-:W-:Y:S02]  /*1df0*/  @P0 FMUL.FTZ R189, R189, R208 ;  /* 0x000000d0bdbd0220 */ /* 0x001fe40000410000 */
        /* <DEDUP_REMOVED lines=8> */
[C---:B------:R-:W-:Y:S02]  /*1e80*/  FADD.FTZ R83, R65.reuse, R83 ;  /* 0x0000005341537221 */ /* 0x040fe40000010000 */
[----:B------:R-:W-:-:S02]  /*1e90*/  FFMA.FTZ R37, R65, R146, R37 ;  /* 0x0000009241257223 */ /* 0x000fc40000010025 */
[----:B------:R-:W-:Y:S02]  /*1ea0*/  FMUL.FTZ R195, R26, R65 ;  /* 0x000000411ac37220 */ /* 0x000fe40000410000 */
[----:B------:R-:W-:Y:S02]  /*1eb0*/  FADD.FTZ R65, R208, R193 ;  /* 0x000000c1d0417221 */ /* 0x000fe40000010000 */
[----:B------:R-:W-:Y:S01]  /*1ec0*/  FFMA.FTZ R64, R193, R168, R64 ;  /* 0x000000a8c1407223 */ /* 0x000fe20000010040 */
[----:B------:R-:W-:Y:S01]  /*1ed0*/  HADD2.F32 R198, -RZ, R198.H1_H1 ;  /* 0x300000c6ffc67230 */ /* 0x000fe20000004100 */
        /* <DEDUP_REMOVED lines=8> */
[----:B------:R-:W-:Y:S01]  /*1f60*/  HADD2.F32 R199, -RZ, R199.H1_H1 ;  /* 0x300000c7ffc77230 */ /* 0x000fe20000004100 */
[C---:B------:R-:W-:Y:S02]  /*1f70*/  FADD.FTZ R85, R197.reuse, R85 ;  /* 0x00000055c5557221 */ /* 0x040fe40000010000 */
[----:B------:R-:W-:-:S02]  /*1f80*/  FFMA.FTZ R39, R197, R174, R39 ;  /* 0x000000aec5277223 */ /* 0x000fc40000010027 */
[----:B------:R-:W-:Y:S02]  /*1f90*/  FMUL.FTZ R197, R24, R197 ;  /* 0x000000c518c57220 */ /* 0x000fe40000410000 */
[----:B------:R-:W-:Y:S02]  /*1fa0*/  FADD.FTZ R208, R65, R198 ;  /* 0x000000c641d07221 */ /* 0x000fe40000010000 */
[----:B------:R-:W-:Y:S01]  /*1fb0*/  FFMA.FTZ R64, R198, R147, R64 ;  /* 0x00000093c6407223 */ /* 0x000fe20000010040 */
[----:B------:R-:W-:Y:S01]  /*1fc0*/  HADD2.F32 R67, -RZ, R200.H0_H0 ;  /* 0x200000c8ff437230 */ /* 0x000fe20000004100 */
[----:B------:R-:W-:Y:S01]  /*1fd0*/  @!P0 FMUL.FTZ R177, R166, R69 ;  /* 0x00000045a6b18220 */ /* 0x000fe20000410000 */
[----:B------:R-:W-:Y:S01]  /*1fe0*/  HADD2.F32 R69, -RZ, R200.H1_H1 ;  /* 0x300000c8ff457230 */ /* 0x000fe20000004100 */
[----:B------:R-:W-:Y:S02]  /*1ff0*/  FMUL.FTZ R200, R23, R199 ;  /* 0x000000c717c87220 */ /* 0x000fe40000410000 */
[----:B------:R-:W-:-:S02]  /*2000*/  FADD.FTZ R65, R208, R197 ;  /* 0x000000c5d0417221 */ /* 0x000fc40000010000 */
[----:B------:R-:W-:Y:S02]  /*2010*/  FFMA.FTZ R64, R197, R174, R64 ;  /* 0x000000aec5407223 */ /* 0x000fe40000010040 */
[C---:B------:R-:W-:Y:S02]  /*2020*/  FADD.FTZ R84, R199.reuse, R84 ;  /* 0x00000054c7547221 */ /* 0x040fe40000010000 */
[----:B------:R-:W-:Y:S01]  /*2030*/  FFMA.FTZ R38, R199, R167, R38 ;  /* 0x000000a7c7267223 */ /* 0x000fe20000010026 */
[--C-:B------:R-:W-:Y:S01]  /*2040*/  HADD2.F32 R205, -RZ, R62.reuse.H0_H0 ;  /* 0x2000003effcd7230 */ /* 0x100fe20000004100 */
[----:B------:R-:W-:Y:S02]  /*2050*/  FMUL.FTZ R199, R22, R67 ;  /* 0x0000004316c77220 */ /* 0x000fe40000410000 */
[----:B------:R-:W-:Y:S02]  /*2060*/  FADD.FTZ R210, R65, R200 ;  /* 0x000000c841d27221 */ /* 0x000fe40000010000 */
[----:B------:R-:W-:Y:S01]  /*2070*/  FFMA.FTZ R64, R200, R167, R64 ;  /* 0x000000a7c8407223 */ /* 0x000fe20000010040 */
[----:B------:R-:W-:Y:S01]  /*2080*/  HADD2.F32 R62, -RZ, R62.H1_H1 ;  /* 0x3000003eff3e7230 */ /* 0x000fe20000004100 */
[----:B------:R-:W-:Y:S01]  /*2090*/  FADD.FTZ R65, R210, R199 ;  /* 0x000000c7d2417221 */ /* 0x000fe20000010000 */
[----:B------:R-:W-:Y:S01]  /*20a0*/  HADD2.F32 R71, -RZ, R201.H0_H0 ;  /* 0x200000c9ff477230 */ /* 0x000fe20000004100 */
[----:B------:R-:W-:Y:S01]  /*20b0*/  FFMA.FTZ R64, R199, R172, R64 ;  /* 0x000000acc7407223 */ /* 0x000fe20000010040 */
[----:B------:R-:W-:-:S02]  /*20c0*/  HADD2.F32 R203, -RZ, R202.H0_H0 ;  /* 0x200000caffcb7230 */ /* 0x000fc40000004100 */
[----:B------:R-:W-:Y:S01]  /*20d0*/  HADD2.F32 R206, -RZ, R202.H1_H1 ;  /* 0x300000caffce7230 */ /* 0x000fe20000004100 */
[----:B------:R-:W-:Y:S01]  /*20e0*/  FMUL.FTZ R202, R21, R69 ;  /* 0x0000004515ca7220 */ /* 0x000fe20000410000 */
[----:B------:R-:W-:Y:S01]  /*20f0*/  HADD2.F32 R204, -RZ, R201.H1_H1 ;  /* 0x300000c9ffcc7230 */ /* 0x000fe20000004100 */
[C---:B------:R-:W-:Y:S02]  /*2100*/  FADD.FTZ R92, R62.reuse, R92 ;  /* 0x0000005c3e5c7221 */ /* 0x040fe40000010000 */
[----:B------:R-:W-:Y:S02]  /*2110*/  FFMA.FTZ R46, R62, R177, R46 ;  /* 0x000000b13e2e7223 */ /* 0x000fe4000001002e */
[----:B------:R-:W-:Y:S01]  /*2120*/  FMUL.FTZ R208, R15, R62 ;  /* 0x0000003e0fd07220 */ /* 0x000fe20000410000 */
[----:B------:R-:W-:Y:S01]  /*2130*/  HADD2.F32 R207, -RZ, R60.H0_H0 ;  /* 0x2000003cffcf7230 */ /* 0x000fe20000004100 */
[----:B------:R-:W-:Y:S02]  /*2140*/  FMUL.FTZ R201, R20, R71 ;  /* 0x0000004714c97220 */ /* 0x000fe40000410000 */
[----:B------:R-:W-:-:S02]  /*2150*/  FADD.FTZ R62, R65, R202 ;  /* 0x000000ca413e7221 */ /* 0x000fc40000010000 */
[----:B------:R-:W-:Y:S01]  /*2160*/  FFMA.FTZ R64, R202, R169, R64 ;  /* 0x000000a9ca407223 */ /* 0x000fe20000010040 */
[----:B------:R-:W-:Y:S01]  /*2170*/  HADD2.F32 R60, -RZ, R60.H1_H1 ;  /* 0x3000003cff3c7230 */ /* 0x000fe20000004100 */
[C---:B------:R-:W-:Y:S02]  /*2180*/  FADD.FTZ R88, R204.reuse, R88 ;  /* 0x00000058cc587221 */ /* 0x040fe40000010000 */
[----:B------:R-:W-:Y:S02]  /*2190*/  FFMA.FTZ R42, R204, R173, R42 ;  /* 0x000000adcc2a7223 */ /* 0x000fe4000001002a */
[----:B------:R-:W-:Y:S02]  /*21a0*/  FMUL.FTZ R204, R19, R204 ;  /* 0x000000cc13cc7220 */ /* 0x000fe40000410000 */
[----:B------:R-:W-:Y:S02]  /*21b0*/  FADD.FTZ R65, R62, R201 ;  /* 0x000000c93e417221 */ /* 0x000fe40000010000 */
[----:B------:R-:W-:-:S02]  /*21c0*/  FFMA.FTZ R64, R201, R178, R64 ;  /* 0x000000b2c9407223 */ /* 0x000fc40000010040 */
[C---:B------:R-:W-:Y:S02]  /*21d0*/  FADD.FTZ R91, R203.reuse, R91 ;  /* 0x0000005bcb5b7221 */ /* 0x040fe40000010000 */
[----:B------:R-:W-:Y:S02]  /*21e0*/  FFMA.FTZ R45, R203, R176, R45 ;  /* 0x000000b0cb2d7223 */ /* 0x000fe4000001002d */
[C---:B------:R-:W-:Y:S02]  /*21f0*/  FADD.FTZ R94, R60.reuse, R94 ;  /* 0x0000005e3c5e7221 */ /* 0x040fe40000010000 */
[----:B------:R-:W-:Y:S02]  /*2200*/  FFMA.FTZ R48, R60, R179, R48 ;  /* 0x000000b33c307223 */ /* 0x000fe40000010030 */
[----:B------:R-:W-:Y:S02]  /*2210*/  FMUL.FTZ R210, R13, R60 ;  /* 0x0000003c0dd27220 */ /* 0x000fe40000410000 */
        /* <DEDUP_REMOVED lines=13> */
[----:B------:R-:W-:Y:S02]  /*22f0*/  FADD.FTZ R65, R60, R205 ;  /* 0x000000cd3c417221 */ /* 0x000fe40000010000 */
[----:B------:R-:W-:Y:S02]  /*2300*/  FFMA.FTZ R64, R205, R182, R64 ;  /* 0x000000b6cd407223 */ /* 0x000fe40000010040 */
[C---:B------:R-:W-:Y:S02]  /*2310*/  FADD.FTZ R95, R207.reuse, R95 ;  /* 0x0000005fcf5f7221 */ /* 0x040fe40000010000 */
[----:B------:R-:W-:Y:S02]  /*2320*/  FFMA.FTZ R49, R207, R180, R49 ;  /* 0x000000b4cf317223 */ /* 0x000fe40000010031 */
[----:B------:R-:W-:Y:S02]  /*2330*/  FMUL.FTZ R207, R14, R207 ;  /* 0x000000cf0ecf7220 */ /* 0x000fe40000410000 */
[----:B------:R-:W-:-:S02]  /*2340*/  FADD.FTZ R60, R65, R208 ;  /* 0x000000d0413c7221 */ /* 0x000fc40000010000 */
[----:B------:R-:W-:Y:S01]  /*2350*/  FFMA.FTZ R64, R208, R177, R64 ;  /* 0x000000b1d0407223 */ /* 0x000fe20000010040 */
[--C-:B------:R-:W-:Y:S01]  /*2360*/  HADD2.F32 R209, -RZ, R66.reuse.H0_H0 ;  /* 0x20000042ffd17230 */ /* 0x100fe20000004100 */
[----:B------:R-:W-:Y:S02]  /*2370*/  FADD.FTZ R65, R60, R207 ;  /* 0x000000cf3c417221 */ /* 0x000fe40000010000 */
[----:B------:R-:W-:Y:S01]  /*2380*/  FFMA.FTZ R64, R207, R180, R64 ;  /* 0x000000b4cf407223 */ /* 0x000fe20000010040 */
[----:B------:R-:W-:Y:S01]  /*2390*/  HADD2.F32 R66, -RZ, R66.H1_H1 ;  /* 0x30000042ff427230 */ /* 0x000fe20000004100 */
[C---:B------:R-:W-:Y:S02]  /*23a0*/  FADD.FTZ R97, R209.reuse, R97 ;  /* 0x00000061d1617221 */ /* 0x040fe40000010000 */
[----:B------:R-:W-:Y:S02]  /*23b0*/  FFMA.FTZ R51, R209, R186, R51 ;  /* 0x000000bad1337223 */ /* 0x000fe40000010033 */
[----:B------:R-:W-:-:S02]  /*23c0*/  FMUL.FTZ R209, R12, R209 ;  /* 0x000000d10cd17220 */ /* 0x000fc40000410000 */
[----:B------:R-:W-:Y:S02]  /*23d0*/  FADD.FTZ R60, R65, R210 ;  /* 0x000000d2413c7221 */ /* 0x000fe40000010000 */
[----:B------:R-:W-:Y:S01]  /*23e0*/  FFMA.FTZ R64, R210, R179, R64 ;  /* 0x000000b3d2407223 */ /* 0x000fe20000010040 */
[--C-:B------:R-:W-:Y:S01]  /*23f0*/  HADD2.F32 R211, -RZ, R70.reuse.H0_H0 ;  /* 0x20000046ffd37230 */ /* 0x100fe20000004100 */
[----:B------:R-:W-:Y:S02]  /*2400*/  FMUL.FTZ R212, R11, R66 ;  /* 0x000000420bd47220 */ /* 0x000fe40000410000 */
[----:B------:R-:W-:Y:S02]  /*2410*/  FADD.FTZ R65, R60, R209 ;  /* 0x000000d13c417221 */ /* 0x000fe40000010000 */
[----:B------:R-:W-:Y:S01]  /*2420*/  FFMA.FTZ R64, R209, R186, R64 ;  /* 0x000000bad1407223 */ /* 0x000fe20000010040 */
[----:B------:R-:W-:Y:S01]  /*2430*/  HADD2.F32 R70, -RZ, R70.H1_H1 ;  /* 0x30000046ff467230 */ /* 0x000fe20000004100 */
[----:B------:R-:W-:-:S02]  /*2440*/  FADD.FTZ R99, R211, R99 ;  /* 0x00000063d3637221 */ /* 0x000fc40000010000 */
[----:B------:R-:W-:Y:S02]  /*2450*/  FFMA.FTZ R53, R211, R184, R53 ;  /* 0x000000b8d3357223 */ /* 0x000fe40000010035 */
[----:B------:R-:W-:Y:S02]  /*2460*/  FMUL.FTZ R211, R10, R211 ;  /* 0x000000d30ad37220 */ /* 0x000fe40000410000 */
[----:B------:R-:W-:Y:S02]  /*2470*/  FADD.FTZ R60, R65, R212 ;  /* 0x000000d4413c7221 */ /* 0x000fe40000010000 */
[----:B------:R-:W-:Y:S01]  /*2480*/  FFMA.FTZ R64, R212, R181, R64 ;  /* 0x000000b5d4407223 */ /* 0x000fe20000010040 */
        /* <DEDUP_REMOVED lines=9> */
[----:B------:R-:W-:Y:S01]  /*2520*/  FFMA.FTZ R64, R214, R183, R64 ;  /* 0x000000b7d6407223 */ /* 0x000fe20000010040 */
[----:B------:R-:W-:Y:S01]  /*2530*/  HADD2.F32 R215, -RZ, R72.H0_H0 ;  /* 0x20000048ffd77230 */ /* 0x000fe20000004100 */
[----:B------:R-:W-:-:S02]  /*2540*/  FMUL.FTZ R216, R7, R74 ;  /* 0x0000004a07d87220 */ /* 0x000fc40000410000 */
[----:B------:R-:W-:Y:S02]  /*2550*/  FADD.FTZ R65, R60, R213 ;  /* 0x000000d53c417221 */ /* 0x000fe40000010000 */
[----:B------:R-:W-:Y:S01]  /*2560*/  FFMA.FTZ R64, R213, R188, R64 ;  /* 0x000000bcd5407223 */ /* 0x000fe20000010040 */
[----:B------:R-:W-:Y:S01]  /*2570*/  HADD2.F32 R72, -RZ, R72.H1_H1 ;  /* 0x30000048ff487230 */ /* 0x000fe20000004100 */
[C---:B------:R-:W-:Y:S02]  /*2580*/  FADD.FTZ R103, R215.reuse, R103 ;  /* 0x00000067d7677221 */ /* 0x040fe40000010000 */
[----:B------:R-:W-:Y:S02]  /*2590*/  FFMA.FTZ R57, R215, R190, R57 ;  /* 0x000000bed7397223 */ /* 0x000fe40000010039 */
[----:B------:R-:W-:Y:S02]  /*25a0*/  FMUL.FTZ R215, R6, R215 ;  /* 0x000000d706d77220 */ /* 0x000fe40000410000 */
[----:B------:R-:W-:-:S02]  /*25b0*/  FADD.FTZ R60, R65, R216 ;  /* 0x000000d8413c7221 */ /* 0x000fc40000010000 */
[----:B------:R-:W-:Y:S01]  /*25c0*/  FFMA.FTZ R64, R216, R185, R64 ;  /* 0x000000b9d8407223 */ /* 0x000fe20000010040 */
[--C-:B------:R-:W-:Y:S01]  /*25d0*/  HADD2.F32 R217, -RZ, R68.reuse.H0_H0 ;  /* 0x20000044ffd97230 */ /* 0x100fe20000004100 */
        /* <DEDUP_REMOVED lines=8> */
[----:B------:R-:W-:Y:S02]  /*2660*/  FFMA.FTZ R64, R218, R187, R64 ;  /* 0x000000bbda407223 */ /* 0x000fe40000010040 */
[----:B------:R-:W-:Y:S01]  /*2670*/  @!P0 FMUL.FTZ R189, R166, R63 ;  /* 0x0000003fa6bd8220 */ /* 0x000fe20000410000 */
[----:B------:R-:W-:Y:S01]  /*2680*/  LOP3.LUT P0, RZ, R31, 0xff, RZ, 0xc0, !PT ;  /* 0x000000ff1fff7812 */ /* 0x000fe2000780c0ff */
[----:B------:R-:W-:Y:S02]  /*2690*/  FMUL.FTZ R220, R3, R68 ;  /* 0x0000004403dc7220 */ /* 0x000fe40000410000 */
[----:B------:R-:W-:-:S02]  /*26a0*/  FADD.FTZ R65, R60, R217 ;  /* 0x000000d93c417221 */ /* 0x000fc40000010000 */
[----:B------:R-:W-:Y:S01]  /*26b0*/  FFMA.FTZ R64, R217, R192, R64 ;  /* 0x000000c0d9407223 */ /* 0x000fe20000010040 */
[----:B------:R-:W-:Y:S01]  /*26c0*/  SHF.R.U32.HI R63, RZ, 0x5, R161 ;  /* 0x00000005ff3f7819 */ /* 0x000fe200000116a1 */
[C---:B------:R-:W-:Y:S02]  /*26d0*/  FADD.FTZ R107, R219.reuse, R107 ;  /* 0x0000006bdb6b7221 */ /* 0x040fe40000010000 */
[----:B------:R-:W-:Y:S02]  /*26e0*/  FFMA.FTZ R77, R219, R170, R77 ;  /* 0x000000aadb4d7223 */ /* 0x000fe4000001004d */
[----:B------:R-:W-:Y:S02]  /*26f0*/  FMUL.FTZ R219, R2, R219 ;  /* 0x000000db02db7220 */ /* 0x000fe40000410000 */
[----:B------:R-:W-:Y:S02]  /*2700*/  FADD.FTZ R60, R65, R220 ;  /* 0x000000dc413c7221 */ /* 0x000fe40000010000 */
[----:B------:R-:W-:Y:S01]  /*2710*/  FFMA.FTZ R64, R220, R191, R64 ;  /* 0x000000bfdc407223 */ /* 0x000fe20000010040 */
[----:B------:R-:W-:Y:S01]  /*2720*/  LOP3.LUT R171, R63, 0x7fffff8, RZ, 0xc0, !PT ;  /* 0x07fffff83fab7812 */ /* 0x000fe200078ec0ff */
[----:B------:R-:W-:-:S02]  /*2730*/  FMUL.FTZ R222, R0, R61 ;  /* 0x0000003d00de7220 */ /* 0x000fc40000410000 */
[----:B------:R-:W-:Y:S02]  /*2740*/  FADD.FTZ R65, R60, R219 ;  /* 0x000000db3c417221 */ /* 0x000fe40000010000 */
[----:B------:R-:W-:Y:S01]  /*2750*/  FFMA.FTZ R64, R219, R170, R64 ;  /* 0x000000aadb407223 */ /* 0x000fe20000010040 */
[----:B------:R-:W-:Y:S01]  /*2760*/  ISETP.NE.AND P1, PT, R157, RZ, PT ;  /* 0x000000ff9d00720c */ /* 0x000fe20003f25270 */
[----:B------:R-:W-:Y:S01]  /*2770*/  FADD.FTZ R87, R67, R87 ;  /* 0x0000005743577221 */ /* 0x000fe20000010000 */
[----:B------:R-:W-:Y:S01]  /*2780*/  @!P0 IADD3 R171, R171, 0x8, RZ ;  /* 0x00000008abab8810 */ /* 0x000fe20007ffe0ff */
        /* <DEDUP_REMOVED lines=21> */
.L_x_633:
        /* <DEDUP_REMOVED lines=18> */
.L_x_634:
        /* <DEDUP_REMOVED lines=32> */
.L_x_628:
[----:B------:R-:W-:Y:S05]  /*2c00*/  BSYNC B0 ;  /* 0x0000000000007941 */ /* 0x000fea0003800000 */
.L_x_627:
        /* <DEDUP_REMOVED lines=29> */
.L_x_630:
[----:B------:R-:W2:Y:S01]  /*2de0*/  LDG.E.STRONG.GPU R62, [R60.64] ;  /* 0x000000063c3e7981 */ /* 0x000ea2000c1ef900 */
[----:B------:R-:W-:Y:S01]  /*2df0*/  YIELD ;  /* 0x0000000000007946 */ /* 0x000fe20003800000 */
[----:B--2---:R-:W-:Y:S01]  /*2e00*/  ISETP.NE.AND P0, PT, R62, R65, PT ;  /* 0x000000413e00720c */ /* 0x004fe20003f05270 */
[----:B------:R-:W-:-:S12]  /*2e10*/  CCTL.IVALL ;  /* 0x00000000ff00798f */ /* 0x000fd80002000000 */
[----:B------:R-:W-:Y:S05]  /*2e20*/  @P0 BRA `(.L_x_630) ;  /* 0xffffffb000000947 */ /* 0x000fea000383ffff */
.L_x_629:
        /* <DEDUP_REMOVED lines=161> */
.L_x_631:
        /* <DEDUP_REMOVED lines=60> */
.L_x_624:
        /* <DEDUP_REMOVED lines=77> */
.L_x_625:
[----:B------:R-:W-:Y:S02]  /*40d0*/  MOV R64, R67 ;  /* 0x0000004300407202 */ /* 0x000fe40000000f00 */
[----:B------:R-:W-:-:S02]  /*40e0*/  MOV R65, 0x10 ;  /* 0x0000001000417802 */ /* 0x000fc40000000f00 */
[----:B------:R-:W-:Y:S02]  /*40f0*/  MOV R68, 0x1f ;  /* 0x0000001f00447802 */ /* 0x000fe40000000f00 */
[----:B------:R-:W-:Y:S02]  /*4100*/  MOV R71, 0xffffffff ;  /* 0xffffffff00477802 */ /* 0x000fe40000000f00 */
[----:B------:R-:W-:Y:S02]  /*4110*/  MOV R60, 0x4130 ;  /* 0x00004130003c7802 */ /* 0x000fe40000000f00 */
[----:B------:R-:W-:Y:S05]  /*4120*/  CALL.REL.NOINC `($__internal_45_$__cuda_sm70_shflsync_down_p) ;  /* 0x0000045000007944 */ /* 0x000fea0003c00000 */
[----:B-1----:R-:W-:Y:S01]  /*4130*/  MOV R62, R68 ;  /* 0x00000044003e7202 */ /* 0x002fe20000000f00 */
[----:B0-----:R-:W-:Y:S05]  /*4140*/  BRA `(.L_x_633) ;  /* 0xffffe79000007947 */ /* 0x001fea000383ffff */
.L_x_626:
[----:B------:R-:W-:Y:S01]  /*4150*/  HFMA2.MMA R65, -RZ, RZ, 0, 9.5367431640625e-07 ;  /* 0x00000010ff417435 */ /* 0x000fe200000001ff */
[----:B------:R-:W-:Y:S02]  /*4160*/  MOV R64, R69 ;  /* 0x0000004500407202 */ /* 0x000fe40000000f00 */
[----:B------:R-:W-:Y:S02]  /*4170*/  MOV R68, 0x1f ;  /* 0x0000001f00447802 */ /* 0x000fe40000000f00 */
[----:B------:R-:W-:-:S02]  /*4180*/  MOV R71, 0xffffffff ;  /* 0xffffffff00477802 */ /* 0x000fc40000000f00 */
[----:B------:R-:W-:Y:S02]  /*4190*/  MOV R60, 0x41b0 ;  /* 0x000041b0003c7802 */ /* 0x000fe40000000f00 */
[----:B01----:R-:W-:Y:S05]  /*41a0*/  CALL.REL.NOINC `($__internal_45_$__cuda_sm70_shflsync_down_p) ;  /* 0x000003d000007944 */ /* 0x003fea0003c00000 */
[----:B------:R-:W-:Y:S01]  /*41b0*/  FADD.FTZ R67, R67, R62 ;  /* 0x0000003e43437221 */ /* 0x000fe20000010000 */
[----:B0-----:R-:W-:Y:S01]  /*41c0*/  HFMA2.MMA R65, -RZ, RZ, 0, 4.76837158203125e-07 ;  /* 0x00000008ff417435 */ /* 0x001fe200000001ff */
[----:B-1----:R-:W-:Y:S01]  /*41d0*/  FADD.FTZ R69, R69, R68 ;  /* 0x0000004445457221 */ /* 0x002fe20000010000 */
[----:B------:R-:W-:Y:S02]  /*41e0*/  MOV R68, 0x1f ;  /* 0x0000001f00447802 */ /* 0x000fe40000000f00 */
[----:B------:R-:W-:Y:S02]  /*41f0*/  MOV R71, 0xffffffff ;  /* 0xffffffff00477802 */ /* 0x000fe40000000f00 */
[----:B------:R-:W-:Y:S02]  /*4200*/  MOV R64, R67 ;  /* 0x0000004300407202 */ /* 0x000fe40000000f00 */
[----:B------:R-:W-:Y:S02]  /*4210*/  MOV R60, 0x4230 ;  /* 0x00004230003c7802 */ /* 0x000fe40000000f00 */
[----:B------:R-:W-:Y:S05]  /*4220*/  CALL.REL.NOINC `($__internal_45_$__cuda_sm70_shflsync_down_p) ;  /* 0x0000035000007944 */ /* 0x000fea0003c00000 */
[----:B0-----:R-:W-:Y:S01]  /*4230*/  HFMA2.MMA R65, -RZ, RZ, 0, 4.76837158203125e-07 ;  /* 0x00000008ff417435 */ /* 0x001fe200000001ff */
[----:B-1----:R-:W-:-:S02]  /*4240*/  MOV R62, R68 ;  /* 0x00000044003e7202 */ /* 0x002fc40000000f00 */
[----:B------:R-:W-:Y:S02]  /*4250*/  MOV R64, R69 ;  /* 0x0000004500407202 */ /* 0x000fe40000000f00 */
[----:B------:R-:W-:Y:S02]  /*4260*/  MOV R68, 0x1f ;  /* 0x0000001f00447802 */ /* 0x000fe40000000f00 */
[----:B------:R-:W-:Y:S02]  /*4270*/  MOV R71, 0xffffffff ;  /* 0xffffffff00477802 */ /* 0x000fe40000000f00 */
[----:B------:R-:W-:Y:S02]  /*4280*/  MOV R60, 0x42a0 ;  /* 0x000042a0003c7802 */ /* 0x000fe40000000f00 */
[----:B------:R-:W-:Y:S05]  /*4290*/  CALL.REL.NOINC `($__internal_45_$__cuda_sm70_shflsync_down_p) ;  /* 0x000002e000007944 */ /* 0x000fea0003c00000 */
[----:B------:R-:W-:Y:S01]  /*42a0*/  FADD.FTZ R67, R62, R67 ;  /* 0x000000433e437221 */ /* 0x000fe20000010000 */
[----:B0-----:R-:W-:Y:S01]  /*42b0*/  HFMA2.MMA R65, -RZ, RZ, 0, 2.384185791015625e-07 ;  /* 0x00000004ff417435 */ /* 0x001fe200000001ff */
[----:B-1----:R-:W-:Y:S01]  /*42c0*/  FADD.FTZ R69, R69, R68 ;  /* 0x0000004445457221 */ /* 0x002fe20000010000 */
[----:B------:R-:W-:Y:S02]  /*42d0*/  MOV R68, 0x1f ;  /* 0x0000001f00447802 */ /* 0x000fe40000000f00 */
[----:B------:R-:W-:-:S02]  /*42e0*/  MOV R71, 0xffffffff ;  /* 0xffffffff00477802 */ /* 0x000fc40000000f00 */
[----:B------:R-:W-:Y:S02]  /*42f0*/  MOV R64, R67 ;  /* 0x0000004300407202 */ /* 0x000fe40000000f00 */
[----:B------:R-:W-:Y:S02]  /*4300*/  MOV R60, 0x4320 ;  /* 0x00004320003c7802 */ /* 0x000fe40000000f00 */
[----:B------:R-:W-:Y:S05]  /*4310*/  CALL.REL.NOINC `($__internal_45_$__cuda_sm70_shflsync_down_p) ;  /* 0x0000026000007944 */ /* 0x000fea0003c00000 */
[----:B0-----:R-:W-:Y:S01]  /*4320*/  HFMA2.MMA R65, -RZ, RZ, 0, 2.384185791015625e-07 ;  /* 0x00000004ff417435 */ /* 0x001fe200000001ff */
[----:B-1----:R-:W-:Y:S02]  /*4330*/  MOV R62, R68 ;  /* 0x00000044003e7202 */ /* 0x002fe40000000f00 */
[----:B------:R-:W-:Y:S02]  /*4340*/  MOV R64, R69 ;  /* 0x0000004500407202 */ /* 0x000fe40000000f00 */
[----:B------:R-:W-:Y:S02]  /*4350*/  MOV R68, 0x1f ;  /* 0x0000001f00447802 */ /* 0x000fe40000000f00 */
[----:B------:R-:W-:Y:S02]  /*4360*/  MOV R71, 0xffffffff ;  /* 0xffffffff00477802 */ /* 0x000fe40000000f00 */
[----:B------:R-:W-:-:S02]  /*4370*/  MOV R60, 0x4390 ;  /* 0x00004390003c7802 */ /* 0x000fc40000000f00 */
[----:B------:R-:W-:Y:S05]  /*4380*/  CALL.REL.NOINC `($__internal_45_$__cuda_sm70_shflsync_down_p) ;  /* 0x000001f000007944 */ /* 0x000fea0003c00000 */
[----:B------:R-:W-:Y:S01]  /*4390*/  FADD.FTZ R67, R62, R67 ;  /* 0x000000433e437221 */ /* 0x000fe20000010000 */
[----:B0-----:R-:W-:Y:S01]  /*43a0*/  HFMA2.MMA R65, -RZ, RZ, 0, 1.1920928955078125e-07 ;  /* 0x00000002ff417435 */ /* 0x001fe200000001ff */
[----:B-1----:R-:W-:Y:S01]  /*43b0*/  FADD.FTZ R69, R69, R68 ;  /* 0x0000004445457221 */ /* 0x002fe20000010000 */
[----:B------:R-:W-:-:S02]  /*43c0*/  MOV R68, 0x1f ;  /* 0x0000001f00447802 */ /* 0x000fc40000000f00 */
[----:B------:R-:W-:Y:S02]  /*43d0*/  MOV R71, 0xffffffff ;  /* 0xffffffff00477802 */ /* 0x000fe40000000f00 */
[----:B------:R-:W-:Y:S02]  /*43e0*/  MOV R64, R67 ;  /* 0x0000004300407202 */ /* 0x000fe40000000f00 */
[----:B------:R-:W-:Y:S02]  /*43f0*/  MOV R60, 0x4410 ;  /* 0x00004410003c7802 */ /* 0x000fe40000000f00 */
[----:B------:R-:W-:Y:S05]  /*4400*/  CALL.REL.NOINC `($__internal_45_$__cuda_sm70_shflsync_down_p) ;  /* 0x0000017000007944 */ /* 0x000fea0003c00000 */
[----:B0-----:R-:W-:Y:S01]  /*4410*/  HFMA2.MMA R65, -RZ, RZ, 0, 1.1920928955078125e-07 ;  /* 0x00000002ff417435 */ /* 0x001fe200000001ff */
[----:B-1----:R-:W-:Y:S02]  /*4420*/  MOV R62, R68 ;  /* 0x00000044003e7202 */ /* 0x002fe40000000f00 */
[----:B------:R-:W-:Y:S02]  /*4430*/  MOV R64, R69 ;  /* 0x0000004500407202 */ /* 0x000fe40000000f00 */
[----:B------:R-:W-:Y:S02]  /*4440*/  MOV R68, 0x1f ;  /* 0x0000001f00447802 */ /* 0x000fe40000000f00 */
[----:B------:R-:W-:-:S02]  /*4450*/  MOV R71, 0xffffffff ;  /* 0xffffffff00477802 */ /* 0x000fc40000000f00 */
[----:B------:R-:W-:Y:S02]  /*4460*/  MOV R60, 0x4480 ;  /* 0x00004480003c7802 */ /* 0x000fe40000000f00 */
[----:B------:R-:W-:Y:S05]  /*4470*/  CALL.REL.NOINC `($__internal_45_$__cuda_sm70_shflsync_down_p) ;  /* 0x0000010000007944 */ /* 0x000fea0003c00000 */
[----:B------:R-:W-:Y:S01]  /*4480*/  FADD.FTZ R67, R62, R67 ;  /* 0x000000433e437221 */ /* 0x000fe20000010000 */
[----:B0-----:R-:W-:Y:S01]  /*4490*/  HFMA2.MMA R65, -RZ, RZ, 0, 5.9604644775390625e-08 ;  /* 0x00000001ff417435 */ /* 0x001fe200000001ff */
[----:B-1----:R-:W-:Y:S01]  /*44a0*/  FADD.FTZ R69, R69, R68 ;  /* 0x0000004445457221 */ /* 0x002fe20000010000 */
[----:B------:R-:W-:Y:S02]  /*44b0*/  MOV R68, 0x1f ;  /* 0x0000001f00447802 */ /* 0x000fe40000000f00 */
[----:B------:R-:W-:Y:S02]  /*44c0*/  MOV R71, 0xffffffff ;  /* 0xffffffff00477802 */ /* 0x000fe40000000f00 */
[----:B------:R-:W-:Y:S02]  /*44d0*/  MOV R64, R67 ;  /* 0x0000004300407202 */ /* 0x000fe40000000f00 */
[----:B------:R-:W-:Y:S02]  /*44e0*/  MOV R60, 0x4500 ;  /* 0x00004500003c7802 */ /* 0x000fe40000000f00 */
[----:B------:R-:W-:Y:S05]  /*44f0*/  CALL.REL.NOINC `($__internal_45_$__cuda_sm70_shflsync_down_p) ;  /* 0x0000008000007944 */ /* 0x000fea0003c00000 */
[----:B0-----:R-:W-:Y:S01]  /*4500*/  HFMA2.MMA R65, -RZ, RZ, 0, 5.9604644775390625e-08 ;  /* 0x00000001ff417435 */ /* 0x001fe200000001ff */
[----:B-1----:R-:W-:-:S02]  /*4510*/  MOV R66, R68 ;  /* 0x0000004400427202 */ /* 0x002fc40000000f00 */
[----:B------:R-:W-:Y:S02]  /*4520*/  MOV R64, R69 ;  /* 0x0000004500407202 */ /* 0x000fe40000000f00 */
[----:B------:R-:W-:Y:S02]  /*4530*/  MOV R68, 0x1f ;  /* 0x0000001f00447802 */ /* 0x000fe40000000f00 */
[----:B------:R-:W-:Y:S02]  /*4540*/  MOV R71, 0xffffffff ;  /* 0xffffffff00477802 */ /* 0x000fe40000000f00 */
[----:B------:R-:W-:Y:S02]  /*4550*/  MOV R60, 0x4570 ;  /* 0x00004570003c7802 */ /* 0x000fe40000000f00 */
[----:B------:R-:W-:Y:S05]  /*4560*/  CALL.REL.NOINC `($__internal_45_$__cuda_sm70_shflsync_down_p) ;  /* 0x0000001000007944 */ /* 0x000fea0003c00000 */
[----:B01----:R-:W-:Y:S05]  /*4570*/  BRA `(.L_x_634) ;  /* 0xffffe48000007947 */ /* 0x003fea000383ffff */
        .weak           $__internal_45_$__cuda_sm70_shflsync_down_p
        .type           $__internal_45_$__cuda_sm70_shflsync_down_p,@function
        .size           $__internal_45_$__cuda_sm70_shflsync_down_p,(.L_x_3452 - $__internal_45_$__cuda_sm70_shflsync_down_p)
$__internal_45_$__cuda_sm70_shflsync_down_p:
[----:B------:R-:W-:Y:S01]  /*4580*/  HFMA2.MMA R61, -RZ, RZ, 0, 0 ;  /* 0x00000000ff3d7435 */ /* 0x000fe200000001ff */
[----:B------:R-:W-:Y:S04]  /*4590*/  WARPSYNC R71 ;  /* 0x0000004700007348 */ /* 0x000fe80003800000 */
[----:B------:R0:W1:Y:S01]  /*45a0*/  SHFL.DOWN PT, R68, R64, R65, R68 ;  /* 0x0800004140447389 */ /* 0x00006200000e0044 */
[----:B------:R-:W-:Y:S05]  /*45b0*/  RET.REL.NODEC R60 `(_ZN10layer_norm13ln_bwd_kernelINS_13Kernel_traitsI6__halffS2_fjLj30720ELj4ELj1ELj8ELj8ENS_18Kernel_traits_baseILj30720ES2_fS2_fjLj256EEEEEEEvNS_9BwdParamsE) ;  /* 0xffffba403c007950 */ /* 0x000fea0003c3ffff */
.L_x_635:
        /* <DEDUP_REMOVED lines=12> */
.L_x_3452:


//--------------------- .text._ZN10layer_norm22ln_bwd_finalize_kernelINS_22Kernel_traits_finalizeILj30720E6__halfS2_S2_fjLj1024ELj4ENS_18Kernel_traits_baseILj30720ES2_S2_S2_fjLj1024EEEEEEEvNS_9BwdParamsE --------------------------
	.section	.text._ZN10layer_norm22ln_bwd_finalize_kernelINS_22Kernel_traits_finalizeILj30720E6__halfS2_S2_fjLj1024ELj4ENS_18Kernel_traits_baseILj30720ES2_S2_S2_fjLj1024EEEEEEEvNS_9BwdParamsE,"ax",@progbits
	.sectioninfo	@"SHI_REGISTERS=32"
	.align	128
        .global         _ZN10layer_norm22ln_bwd_finalize_kernelINS_22Kernel_traits_finalizeILj30720E6__halfS2_S2_fjLj1024ELj4ENS_18Kernel_traits_baseILj30720ES2_S2_S2_fjLj1024EEEEEEEvNS_9BwdParamsE
        .type           _ZN10layer_norm22ln_bwd_finalize_kernelINS_22Kernel_traits_finalizeILj30720E6__halfS2_S2_fjLj1024ELj4ENS_18Kernel_traits_baseILj30720ES2_S2_S2_fjLj1024EEEEEEEvNS_9BwdParamsE,@function
        .size           _ZN10layer_norm22ln_bwd_finalize_kernelINS_22Kernel_traits_finalizeILj30720E6__halfS2_S2_fjLj1024ELj4ENS_18Kernel_traits_baseILj30720ES2_S2_S2_fjLj1024EEEEEEEvNS_9BwdParamsE,(.L_x_3453 - _ZN10layer_norm22ln_bwd_finalize_kernelINS_22Kernel_traits_finalizeILj30720E6__halfS2_S2_fjLj1024ELj4ENS_18Kernel_traits_baseILj30720ES2_S2_S2_fjLj1024EEEEEEEvNS_9BwdParamsE)
        .other          _ZN10layer_norm22ln_bwd_finalize_kernelINS_22Kernel_traits_finalizeILj30720E6__halfS2_S2_fjLj1024ELj4ENS_18Kernel_traits_baseILj30720ES2_S2_S2_fjLj1024EEEEEEEvNS_9BwdParamsE,@"STO_CUDA_ENTRY STV_DEFAULT"
_ZN10layer_norm22ln_bwd_finalize_kernelINS_22Kernel_traits_finalizeILj30720E6__halfS2_S2_fjLj1024ELj4ENS_18Kernel_traits_baseILj30720ES2_S2_S2_fjLj1024EEEEEEEvNS_9BwdParamsE:
.text._ZN10layer_norm22ln_bwd_finalize_kernelINS_22Kernel_traits_finalizeILj30720E6__halfS2_S2_fjLj1024ELj4ENS_18Kernel_traits_baseILj30720ES2_S2_S2_fjLj1024EEEEEEEvNS_9BwdParamsE:
        /* <DEDUP_REMOVED lines=19> */
.L_x_648:
        /* <DEDUP_REMOVED lines=27> */
.L_x_640:
        /* <DEDUP_REMOVED lines=32> */
.L_x_639:
[----:B------:R-:W-:Y:S05]  /*04e0*/  BSYNC B1 ;  /* 0x0000000000017941 */ /* 0x000fea0003800000 */
.L_x_638:
        /* <DEDUP_REMOVED lines=22> */
.L_x_642:
[----:B------:R-:W-:Y:S05]  /*0650*/  BSYNC B1 ;  /* 0x0000000000017941 */ /* 0x000fea0003800000 */
.L_x_641:
        /* <DEDUP_REMOVED lines=10> */
.L_x_637:
[----:B------:R-:W-:Y:S05]  /*0700*/  BSYNC B0 ;  /* 0x0000000000007941 */ /* 0x000fea0003800000 */
.L_x_636:
        /* <DEDUP_REMOVED lines=11> */
.L_x_649:
        /* <DEDUP_REMOVED lines=18> */
.L_x_650:
[----:B------:R-:W-:Y:S01]  /*08e0*/  @!P1 SHF.R.U32.HI R2, RZ, 0x3, R0 ;  /* 0x00000003ff029819 */ /* 0x000fe20000011600 */
[----:B---3--:R-:W-:Y:S02]  /*08f0*/  FADD.FTZ R5, R5, R10 ;  /* 0x0000000a05057221 */ /* 0x008fe40000010000 */
[----:B--2---:R-:W-:Y:S01]  /*0900*/  FADD.FTZ R7, R7, R4 ;  /* 0x0000000407077221 */ /* 0x004fe20000010000 */
[----:B------:R-:W-:-:S05]  /*0910*/  @!P1 LOP3.LUT R2, R2, 0x1ffffffc, RZ, 0xc0, !PT ;  /* 0x1ffffffc02029812 */ /* 0x000fca00078ec0ff */
[----:B------:R2:W-:Y:S04]  /*0920*/  @!P1 STS [R2+0x2000], R5 ;  /* 0x0020000502009388 */ /* 0x0005e80000000800 */
[----:B------:R2:W-:Y:S02]  /*0930*/  @!P1 STS [R2+0x2080], R7 ;  /* 0x0020800702009388 */ /* 0x0005e40000000800 */
.L_x_643:
        /* <DEDUP_REMOVED lines=13> */
.L_x_647:
[----:B------:R-:W-:Y:S05]  /*0a10*/  BSYNC B0 ;  /* 0x0000000000007941 */ /* 0x000fea0003800000 */
.L_x_646:
[C---:B------:R-:W-:Y:S02]  /*0a20*/  ISETP.GT.U32.AND P1, PT, R18.reuse, -0x7801, PT ;  /* 0xffff87ff1200780c */ /* 0x040fe40003f24070 */
[----:B------:R-:W-:Y:S02]  /*0a30*/  IADD3 R18, R18, 0x7800, RZ ;  /* 0x0000780012127810 */ /* 0x000fe40007ffe0ff */
[----:B------:R-:W-:-:S09]  /*0a40*/  IADD3 R19, R19, 0x3c00, RZ ;  /* 0x00003c0013137810 */ /* 0x000fd20007ffe0ff */
[----:B012---:R-:W-:Y:S05]  /*0a50*/  @P1 BRA `(.L_x_648) ;  /* 0xfffff6d000001947 */ /* 0x007fea000383ffff */
[----:B------:R-:W-:Y:S05]  /*0a60*/  EXIT ;  /* 0x000000000000794d */ /* 0x000fea0003800000 */
.L_x_644:
[----:B--2---:R-:W-:Y:S01]  /*0a70*/  IMAD.MOV.U32 R10, RZ, RZ, R4 ;  /* 0x000000ffff0a7224 */ /* 0x004fe200078e0004 */
[----:B------:R-:W-:Y:S01]  /*0a80*/  MOV R9, 0x1 ;  /* 0x0000000100097802 */ /* 0x000fe20000000f00 */
[----:B------:R-:W-:Y:S01]  /*0a90*/  IMAD.MOV.U32 R6, RZ, RZ, 0x1f ;  /* 0x0000001fff067424 */ /* 0x000fe200078e00ff */
[----:B------:R-:W-:Y:S02]  /*0aa0*/  MOV R11, 0xffffffff ;  /* 0xffffffff000b7802 */ /* 0x000fe40000000f00 */
[----:B------:R-:W-:Y:S02]  /*0ab0*/  MOV R2, 0xad0 ;  /* 0x00000ad000027802 */ /* 0x000fe40000000f00 */
[----:B01----:R-:W-:Y:S05]  /*0ac0*/  CALL.REL.NOINC `($__internal_46_$__cuda_sm70_shflsync_bfly_p) ;  /* 0x000003c000007944 */ /* 0x003fea0003c00000 */
[----:B-1----:R-:W-:Y:S01]  /*0ad0*/  IMAD.MOV.U32 R3, RZ, RZ, R6 ;  /* 0x000000ffff037224 */ /* 0x002fe200078e0006 */
[----:B0-----:R-:W-:Y:S05]  /*0ae0*/  BRA `(.L_x_649) ;  /* 0xfffffcd000007947 */ /* 0x001fea000383ffff */
.L_x_645:
[----:B------:R-:W-:Y:S01]  /*0af0*/  HFMA2.MMA R6, -RZ, RZ, 0, 1.847743988037109375e-06 ;  /* 0x0000001fff067435 */ /* 0x000fe200000001ff */
[----:B------:R-:W-:Y:S01]  /*0b00*/  MOV R10, R13 ;  /* 0x0000000d000a7202 */ /* 0x000fe20000000f00 */
[----:B------:R-:W-:Y:S01]  /*0b10*/  IMAD.MOV.U32 R9, RZ, RZ, 0x2 ;  /* 0x00000002ff097424 */ /* 0x000fe200078e00ff */
[----:B------:R-:W-:Y:S01]  /*0b20*/  MOV R2, 0xb50 ;  /* 0x00000b5000027802 */ /* 0x000fe20000000f00 */
[----:B------:R-:W-:-:S02]  /*0b30*/  IMAD.MOV.U32 R11, RZ, RZ, -0x1 ;  /* 0xffffffffff0b7424 */ /* 0x000fc400078e00ff */
[----:B012---:R-:W-:Y:S05]  /*0b40*/  CALL.REL.NOINC `($__internal_46_$__cuda_sm70_shflsync_bfly_p) ;  /* 0x0000034000007944 */ /* 0x007fea0003c00000 */
[----:B01----:R-:W-:Y:S01]  /*0b50*/  FADD.FTZ R10, R13, R6 ;  /* 0x000000060d0a7221 */ /* 0x003fe20000010000 */
[----:B------:R-:W-:Y:S01]  /*0b60*/  MOV R9, 0x4 ;  /* 0x0000000400097802 */ /* 0x000fe20000000f00 */
[----:B------:R-:W-:Y:S01]  /*0b70*/  IMAD.MOV.U32 R6, RZ, RZ, 0x1f ;  /* 0x0000001fff067424 */ /* 0x000fe200078e00ff */
[----:B------:R-:W-:-:S02]  /*0b80*/  MOV R11, 0xffffffff ;  /* 0xffffffff000b7802 */ /* 0x000fc40000000f00 */
[----:B------:R-:W-:Y:S02]  /*0b90*/  MOV R2, 0xbb0 ;  /* 0x00000bb000027802 */ /* 0x000fe40000000f00 */
[----:B------:R-:W-:Y:S05]  /*0ba0*/  CALL.REL.NOINC `($__internal_46_$__cuda_sm70_shflsync_bfly_p) ;  /* 0x000002e000007944 */ /* 0x000fea0003c00000 */
[----:B01----:R-:W-:Y:S01]  /*0bb0*/  FADD.FTZ R10, R10, R6 ;  /* 0x000000060a0a7221 */ /* 0x003fe20000010000 */
[----:B------:R-:W-:Y:S01]  /*0bc0*/  HFMA2.MMA R6, -RZ, RZ, 0, 1.847743988037109375e-06 ;  /* 0x0000001fff067435 */ /* 0x000fe200000001ff */
[----:B------:R-:W-:Y:S01]  /*0bd0*/  IMAD.MOV.U32 R9, RZ, RZ, 0x8 ;  /* 0x00000008ff097424 */ /* 0x000fe200078e00ff */
[----:B------:R-:W-:Y:S01]  /*0be0*/  MOV R2, 0xc10 ;  /* 0x00000c1000027802 */ /* 0x000fe20000000f00 */
[----:B------:R-:W-:-:S03]  /*0bf0*/  IMAD.MOV.U32 R11, RZ, RZ, -0x1 ;  /* 0xffffffffff0b7424 */ /* 0x000fc600078e00ff */
[----:B------:R-:W-:Y:S05]  /*0c00*/  CALL.REL.NOINC `($__internal_46_$__cuda_sm70_shflsync_bfly_p) ;  /* 0x0000028000007944 */ /* 0x000fea0003c00000 */
[----:B-1----:R-:W-:Y:S01]  /*0c10*/  FADD.FTZ R4, R10, R6 ;  /* 0x000000060a047221 */ /* 0x002fe20000010000 */
[----:B0-----:R-:W-:Y:S01]  /*0c20*/  MOV R9, 0x10 ;  /* 0x0000001000097802 */ /* 0x001fe20000000f00 */
[----:B------:R-:W-:Y:S01]  /*0c30*/  IMAD.MOV.U32 R6, RZ, RZ, 0x1f ;  /* 0x0000001fff067424 */ /* 0x000fe200078e00ff */
[----:B------:R-:W-:Y:S01]  /*0c40*/  MOV R11, 0xffffffff ;  /* 0xffffffff000b7802 */ /* 0x000fe20000000f00 */
[----:B------:R-:W-:Y:S01]  /*0c50*/  IMAD.MOV.U32 R10, RZ, RZ, R4 ;  /* 0x000000ffff0a7224 */ /* 0x000fe200078e0004 */
[----:B------:R-:W-:Y:S02]  /*0c60*/  MOV R2, 0xc80 ;  /* 0x00000c8000027802 */ /* 0x000fe40000000f00 */
[----:B------:R-:W-:Y:S05]  /*0c70*/  CALL.REL.NOINC `($__internal_46_$__cuda_sm70_shflsync_bfly_p) ;  /* 0x0000021000007944 */ /* 0x000fea0003c00000 */
[----:B0-----:R-:W-:Y:S01]  /*0c80*/  HFMA2.MMA R9, -RZ, RZ, 0, 5.9604644775390625e-08 ;  /* 0x00000001ff097435 */ /* 0x001fe200000001ff */
[----:B-1----:R-:W-:Y:S01]  /*0c90*/  MOV R7, R6 ;  /* 0x0000000600077202 */ /* 0x002fe20000000f00 */
[----:B------:R-:W-:Y:S01]  /*0ca0*/  IMAD.MOV.U32 R10, RZ, RZ, R5 ;  /* 0x000000ffff0a7224 */ /* 0x000fe200078e0005 */
[----:B------:R-:W-:Y:S01]  /*0cb0*/  MOV R6, 0x1f ;  /* 0x0000001f00067802 */ /* 0x000fe20000000f00 */
[----:B------:R-:W-:Y:S01]  /*0cc0*/  IMAD.MOV.U32 R11, RZ, RZ, -0x1 ;  /* 0xffffffffff0b7424 */ /* 0x000fe200078e00ff */
[----:B------:R-:W-:-:S02]  /*0cd0*/  MOV R2, 0xcf0 ;  /* 0x00000cf000027802 */ /* 0x000fc40000000f00 */
[----:B------:R-:W-:Y:S05]  /*0ce0*/  CALL.REL.NOINC `($__internal_46_$__cuda_sm70_shflsync_bfly_p) ;  /* 0x000001a000007944 */ /* 0x000fea0003c00000 */
[----:B0-----:R-:W-:Y:S01]  /*0cf0*/  HFMA2.MMA R9, -RZ, RZ, 0, 1.1920928955078125e-07 ;  /* 0x00000002ff097435 */ /* 0x001fe200000001ff */
[----:B-1----:R-:W-:Y:S01]  /*0d00*/  FADD.FTZ R10, R5, R6 ;  /* 0x00000006050a7221 */ /* 0x002fe20000010000 */
[----:B------:R-:W-:Y:S01]  /*0d10*/  MOV R6, 0x1f ;  /* 0x0000001f00067802 */ /* 0x000fe20000000f00 */
[----:B------:R-:W-:Y:S01]  /*0d20*/  IMAD.MOV.U32 R11, RZ, RZ, -0x1 ;  /* 0xffffffffff0b7424 */ /* 0x000fe200078e00ff */
[----:B------:R-:W-:-:S02]  /*0d30*/  MOV R2, 0xd50 ;  /* 0x00000d5000027802 */ /* 0x000fc40000000f00 */
[----:B------:R-:W-:Y:S05]  /*0d40*/  CALL.REL.NOINC `($__internal_46_$__cuda_sm70_shflsync_bfly_p) ;  /* 0x0000014000007944 */ /* 0x000fea0003c00000 */
[----:B0-----:R-:W-:Y:S01]  /*0d50*/  HFMA2.MMA R9, -RZ, RZ, 0, 2.384185791015625e-07 ;  /* 0x00000004ff097435 */ /* 0x001fe200000001ff */
[----:B-1----:R-:W-:Y:S01]  /*0d60*/  FADD.FTZ R10, R10, R6 ;  /* 0x000000060a0a7221 */ /* 0x002fe20000010000 */
[----:B------:R-:W-:Y:S01]  /*0d70*/  MOV R6, 0x1f ;  /* 0x0000001f00067802 */ /* 0x000fe20000000f00 */
[----:B------:R-:W-:Y:S01]  /*0d80*/  IMAD.MOV.U32 R11, RZ, RZ, -0x1 ;  /* 0xffffffffff0b7424 */ /* 0x000fe200078e00ff */
[----:B------:R-:W-:-:S02]  /*0d90*/  MOV R2, 0xdb0 ;  /* 0x00000db000027802 */ /* 0x000fc40000000f00 */
[----:B------:R-:W-:Y:S05]  /*0da0*/  CALL.REL.NOINC `($__internal_46_$__cuda_sm70_shflsync_bfly_p) ;  /* 0x000000e000007944 */ /* 0x000fea0003c00000 */
[----:B0-----:R-:W-:Y:S01]  /*0db0*/  HFMA2.MMA R9, -RZ, RZ, 0, 4.76837158203125e-07 ;  /* 0x00000008ff097435 */ /* 0x001fe200000001ff */
[----:B-1----:R-:W-:Y:S01]  /*0dc0*/  FADD.FTZ R10, R10, R6 ;  /* 0x000000060a0a7221 */ /* 0x002fe20000010000 */
[----:B------:R-:W-:Y:S01]  /*0dd0*/  MOV R6, 0x1f ;  /* 0x0000001f00067802 */ /* 0x000fe20000000f00 */
[----:B------:R-:W-:Y:S01]  /*0de0*/  IMAD.MOV.U32 R11, RZ, RZ, -0x1 ;  /* 0xffffffffff0b7424 */ /* 0x000fe200078e00ff */
[----:B------:R-:W-:-:S02]  /*0df0*/  MOV R2, 0xe10 ;  /* 0x00000e1000027802 */ /* 0x000fc40000000f00 */
[----:B------:R-:W-:Y:S05]  /*0e00*/  CALL.REL.NOINC `($__internal_46_$__cuda_sm70_shflsync_bfly_p) ;  /* 0x0000008000007944 */ /* 0x000fea0003c00000 */
[----:B0-----:R-:W-:Y:S01]  /*0e10*/  HFMA2.MMA R9, -RZ, RZ, 0, 9.5367431640625e-07 ;  /* 0x00000010ff097435 */ /* 0x001fe200000001ff */
[----:B-1----:R-:W-:Y:S01]  /*0e20*/  FADD.FTZ R10, R10, R6 ;  /* 0x000000060a0a7221 */ /* 0x002fe20000010000 */
[----:B------:R-:W-:Y:S01]  /*0e30*/  MOV R6, 0x1f ;  /* 0x0000001f00067802 */ /* 0x000fe20000000f00 */
[----:B------:R-:W-:Y:S01]  /*0e40*/  IMAD.MOV.U32 R11, RZ, RZ, -0x1 ;  /* 0xffffffffff0b7424 */ /* 0x000fe200078e00ff */
[----:B------:R-:W-:-:S02]  /*0e50*/  MOV R2, 0xe70 ;  /* 0x00000e7000027802 */ /* 0x000fc40000000f00 */
[----:B------:R-:W-:Y:S05]  /*0e60*/  CALL.REL.NOINC `($__internal_46_$__cuda_sm70_shflsync_bfly_p) ;  /* 0x0000002000007944 */ /* 0x000fea0003c00000 */
[----:B-1----:R-:W-:Y:S01]  /*0e70*/  MOV R5, R6 ;  /* 0x0000000600057202 */ /* 0x002fe20000000f00 */
[----:B0-----:R-:W-:Y:S05]  /*0e80*/  BRA `(.L_x_650) ;  /* 0xfffffa5000007947 */ /* 0x001fea000383ffff */
        .weak           $__internal_46_$__cuda_sm70_shflsync_bfly_p
        .type           $__internal_46_$__cuda_sm70_shflsync_bfly_p,@function
        .size           $__internal_46_$__cuda_sm70_shflsync_bfly_p,(.L_x_3453 - $__internal_46_$__cuda_sm70_shflsync_bfly_p)
$__internal_46_$__cuda_sm70_shflsync_bfly_p:
[----:B------:R-:W-:Y:S01]  /*0e90*/  HFMA2.MMA R3, -RZ, RZ, 0, 0 ;  /* 0x00000000ff037435 */ /* 0x000fe200000001ff */
[----:B------:R-:W-:Y:S04]  /*0ea0*/  WARPSYNC R11 ;  /* 0x0000000b00007348 */ /* 0x000fe80003800000 */
[----:B------:R0:W1:Y:S01]  /*0eb0*/  SHFL.BFLY PT, R6, R10, R9, R6 ;  /* 0x0c0000090a067389 */ /* 0x00006200000e0006 */
[----:B------:R-:W-:Y:S05]  /*0ec0*/  RET.REL.NODEC R2 `(_ZN10layer_norm22ln_bwd_finalize_kernelINS_22Kernel_traits_finalizeILj30720E6__halfS2_S2_fjLj1024ELj4ENS_18Kernel_traits_baseILj30720ES2_S2_S2_fjLj1024EEEEEEEvNS_9BwdParamsE) ;  /* 0xfffff13002007950 */ /* 0x000fea0003c3ffff */
.L_x_651:
        /* <DEDUP_REMOVED lines=11> */
.L_x_3453:


//--------------------- .text._ZN10layer_norm13ln_bwd_kernelINS_13Kernel_traitsI6__halfS2_S2_fjLj30720ELj4ELj1ELj8ELj4ENS_18Kernel_traits_baseILj30720ES2_S2_S2_fjLj256EEEEEEEvNS_9BwdParamsE --------------------------
	.section	.text._ZN10layer_norm13ln_bwd_kernelINS_13Kernel_traitsI6__halfS2_S2_fjLj30720ELj4ELj1ELj8ELj4ENS_18Kernel_traits_baseILj30720ES2_S2_S2_fjLj256EEEEEEEvNS_9BwdParamsE,"ax",@progbits
	.sectioninfo	@"SHI_REGISTERS=246"
	.align	128
        .global         _ZN10layer_norm13ln_bwd_kernelINS_13Kernel_traitsI6__halfS2_S2_fjLj30720ELj4ELj1ELj8ELj4ENS_18Kernel_traits_baseILj30720ES2_S2_S2_fjLj256EEEEEEEvNS_9BwdParamsE
        .type           _ZN10layer_norm13ln_bwd_kernelINS_13Kernel_traitsI6__halfS2_S2_fjLj30720ELj4ELj1ELj8ELj4ENS_18Kernel_traits_baseILj30720ES2_S2_S2_fjLj256EEEEEEEvNS_9BwdParamsE,@function
        .size           _ZN10layer_norm13ln_bwd_kernelINS_13Kernel_traitsI6__halfS2_S2_fjLj30720ELj4ELj1ELj8ELj4ENS_18Kernel_traits_baseILj30720ES2_S2_S2_fjLj256EEEEEEEvNS_9BwdParamsE,(.L_x_3454 - _ZN10layer_norm13ln_bwd_kernelINS_13Kernel_traitsI6__halfS2_S2_fjLj30720ELj4ELj1ELj8ELj4ENS_18Kernel_traits_baseILj30720ES2_S2_S2_fjLj256EEEEEEEvNS_9BwdParamsE)
        .other          _ZN10layer_norm13ln_bwd_kernelINS_13Kernel_traitsI6__halfS2_S2_fjLj30720ELj4ELj1ELj8ELj4ENS_18Kernel_traits_baseILj30720ES2_S2_S2_fjLj256EEEEEEEvNS_9BwdParamsE,@"STO_CUDA_ENTRY STV_DEFAULT"
_ZN10layer_norm13ln_bwd_kernelINS_13Kernel_traitsI6__halfS2_S2_fjLj30720ELj4ELj1ELj8ELj4ENS_18Kernel_traits_baseILj30720ES2_S2_S2_fjLj256EEEEEEEvNS_9BwdParamsE:
.text._ZN10layer_norm13ln_bwd_kernelINS_13Kernel_traitsI6__halfS2_S2_fjLj30720ELj4ELj1ELj8ELj4ENS_18Kernel_traits_baseILj30720ES2_S2_S2_fjLj256EEEEEEEvNS_9BwdParamsE:
        /* <DEDUP_REMOVED lines=108> */
[--C-:B-----5:R-:W-:Y:S01]  /*06c0*/  HADD2.F32 R6, -RZ, R60.reuse.H0_H0 ;  /* 0x2000003cff067230 */ /* 0x120fe20000004100 */
[----:B------:R-:W-:Y:S01]  /*06d0*/  MOV R104, 0x1 ;  /* 0x0000000100687802 */ /* 0x000fe20000000f00 */
        /* <DEDUP_REMOVED lines=20> */
[----:B0-----:R-:W-:Y:S01]  /*0820*/  HADD2.F32 R18, -RZ, R65.H1_H1 ;  /* 0x30000041ff127230 */ /* 0x001fe20000004100 */
[----:B------:R-:W-:Y:S01]  /*0830*/  CS2R R46, SRZ ;  /* 0x00000000002e7805 */ /* 0x000fe2000001ff00 */
        /* <DEDUP_REMOVED lines=69> */
.L_x_660:
[----:B------:R-:W-:Y:S01]  /*0c90*/  ULDC.64 UR4, c[0x0][0x178] ;  /* 0x00005e0000047ab9 */ /* 0x000fe20000000a00 */
[----:B------:R-:W-:Y:S01]  /*0ca0*/  IMAD R72, R7, 0x3c00, R4 ;  /* 0x00003c0007487824 */ /* 0x000fe200078e0204 */
[----:B------:R-:W-:-:S02]  /*0cb0*/  UISETP.NE.U32.AND UP0, UPT, URZ, UR4, UPT ;  /* 0x000000043f00728c */ /* 0x000fc4000bf05070 */
[----:B------:R-:W-:Y:S02]  /*0cc0*/  UMOV UR6, UR4 ;  /* 0x0000000400067c82 */ /* 0x000fe40008000000 */
[----:B------:R-:W-:Y:S01]  /*0cd0*/  UISETP.NE.AND.EX UP0, UPT, URZ, UR5, UPT, UP0 ;  /* 0x000000053f00728c */ /* 0x000fe2000bf05300 */
[----:B------:R-:W-:Y:S01]  /*0ce0*/  IADD3 R148, R72, 0x400, RZ ;  /* 0x0000040048947810 */ /* 0x000fe20007ffe0ff */
[----:B------:R-:W-:Y:S02]  /*0cf0*/  UMOV UR7, UR5 ;  /* 0x0000000500077c82 */ /* 0x000fe40008000000 */
[----:B------:R-:W-:Y:S02]  /*0d00*/  UMOV UR12, UR4 ;  /* 0x00000004000c7c82 */ /* 0x000fe40008000000 */
[----:B------:R-:W-:Y:S02]  /*0d10*/  UMOV UR13, UR5 ;  /* 0x00000005000d7c82 */ /* 0x000fe40008000000 */
[----:B------:R-:W-:-:S02]  /*0d20*/  UMOV UR8, UR4 ;  /* 0x0000000400087c82 */ /* 0x000fc40008000000 */
[----:B------:R-:W-:Y:S02]  /*0d30*/  UMOV UR9, UR5 ;  /* 0x0000000500097c82 */ /* 0x000fe40008000000 */
[----:B------:R-:W-:Y:S02]  /*0d40*/  @!UP0 ULDC.64 UR6, c[0x0][0x170] ;  /* 0x00005c0000068ab9 */ /* 0x000fe40000000a00 */
[----:B------:R-:W-:Y:S01]  /*0d50*/  @!UP0 ULDC.64 UR12, c[0x0][0x170] ;  /* 0x00005c00000c8ab9 */ /* 0x000fe20000000a00 */
[----:B------:R-:W-:Y:S01]  /*0d60*/  MOV R60, UR6 ;  /* 0x00000006003c7c02 */ /* 0x000fe20008000f00 */
[----:B------:R-:W-:Y:S01]  /*0d70*/  UMOV UR6, UR4 ;  /* 0x0000000400067c82 */ /* 0x000fe20008000000 */
[----:B------:R-:W-:Y:S01]  /*0d80*/  MOV R61, UR7 ;  /* 0x00000007003d7c02 */ /* 0x000fe20008000f00 */
[----:B------:R-:W-:Y:S01]  /*0d90*/  UMOV UR7, UR5 ;  /* 0x0000000500077c82 */ /* 0x000fe20008000000 */
[C---:B------:R-:W-:Y:S01]  /*0da0*/  LEA R66, P0, R72.reuse, UR12, 0x2 ;  /* 0x0000000c48427c11 */ /* 0x040fe2000f8010ff */
[----:B------:R-:W-:Y:S01]  /*0db0*/  @!UP0 ULDC.64 UR6, c[0x0][0x170] ;  /* 0x00005c0000068ab9 */ /* 0x000fe20000000a00 */
[----:B------:R-:W-:Y:S01]  /*0dc0*/  IADD3 R145, R72, 0x1000, RZ ;  /* 0x0000100048917810 */ /* 0x000fe20007ffe0ff */
[----:B------:R-:W-:Y:S01]  /*0dd0*/  IMAD.WIDE.U32 R68, R148, 0x4, R60 ;  /* 0x0000000494447825 */ /* 0x000fe200078e003c */
[C---:B------:R-:W-:Y:S01]  /*0de0*/  LEA.HI.X R67, R72.reuse, UR13, RZ, 0x2, P0 ;  /* 0x0000000d48437c11 */ /* 0x040fe200080f14ff */
[----:B------:R-:W-:Y:S01]  /*0df0*/  @!UP0 ULDC.64 UR8, c[0x0][0x170] ;  /* 0x00005c0000088ab9 */ /* 0x000fe20000000a00 */
[----:B------:R-:W-:Y:S01]  /*0e00*/  MOV R62, UR6 ;  /* 0x00000006003e7c02 */ /* 0x000fe20008000f00 */
[----:B------:R-:W-:Y:S01]  /*0e10*/  UMOV UR10, UR4 ;  /* 0x00000004000a7c82 */ /* 0x000fe20008000000 */
[----:B------:R-:W-:Y:S01]  /*0e20*/  MOV R63, UR7 ;  /* 0x00000007003f7c02 */ /* 0x000fe20008000f00 */
[----:B------:R-:W-:Y:S01]  /*0e30*/  UMOV UR11, UR5 ;  /* 0x00000005000b7c82 */ /* 0x000fe20008000000 */
[----:B------:R-:W-:Y:S01]  /*0e40*/  MOV R64, UR8 ;  /* 0x0000000800407c02 */ /* 0x000fe20008000f00 */
[----:B------:R-:W-:Y:S01]  /*0e50*/  @!UP0 ULDC.64 UR10, c[0x0][0x170] ;  /* 0x00005c00000a8ab9 */ /* 0x000fe20000000a00 */
[----:B------:R-:W-:Y:S01]  /*0e60*/  MOV R65, UR9 ;  /* 0x0000000900417c02 */ /* 0x000fe20008000f00 */
[----:B------:R-:W-:Y:S01]  /*0e70*/  UMOV UR8, UR4 ;  /* 0x0000000400087c82 */ /* 0x000fe20008000000 */
[----:B------:R-:W-:Y:S01]  /*0e80*/  MOV R60, UR10 ;  /* 0x0000000a003c7c02 */ /* 0x000fe20008000f00 */
[----:B------:R-:W-:Y:S01]  /*0e90*/  UMOV UR9, UR5 ;  /* 0x0000000500097c82 */ /* 0x000fe20008000000 */
[----:B------:R-:W-:Y:S01]  /*0ea0*/  MOV R61, UR11 ;  /* 0x0000000b003d7c02 */ /* 0x000fe20008000f00 */
[----:B------:R-:W-:Y:S01]  /*0eb0*/  UMOV UR6, UR4 ;  /* 0x0000000400067c82 */ /* 0x000fe20008000000 */
[C---:B------:R-:W-:Y:S01]  /*0ec0*/  IADD3 R151, R72.reuse, 0x800, RZ ;  /* 0x0000080048977810 */ /* 0x040fe20007ffe0ff */
[----:B------:R-:W-:Y:S01]  /*0ed0*/  UMOV UR7, UR5 ;  /* 0x0000000500077c82 */ /* 0x000fe20008000000 */
[----:B------:R0:W2:Y:S01]  /*0ee0*/  LDG.E R150, [R66.64] ;  /* 0x0000000e42967981 */ /* 0x0000a2000c1e1900 */
[----:B------:R-:W-:Y:S01]  /*0ef0*/  @!UP0 ULDC.64 UR8, c[0x0][0x170] ;  /* 0x00005c0000088ab9 */ /* 0x000fe20000000a00 */
[C---:B------:R-:W-:Y:S01]  /*0f00*/  IADD3 R149, R72.reuse, 0xc00, RZ ;  /* 0x00000c0048957810 */ /* 0x040fe20007ffe0ff */
[----:B------:R-:W-:Y:S01]  /*0f10*/  @!UP0 ULDC.64 UR6, c[0x0][0x170] ;  /* 0x00005c0000068ab9 */ /* 0x000fe20000000a00 */
[----:B------:R1:W3:Y:S01]  /*0f20*/  LDG.E R152, [R68.64] ;  /* 0x0000000e44987981 */ /* 0x0002e2000c1e1900 */
[C---:B------:R-:W-:Y:S01]  /*0f30*/  IADD3 R155, R72.reuse, 0x1800, RZ ;  /* 0x00001800489b7810 */ /* 0x040fe20007ffe0ff */
[----:B------:R-:W-:Y:S01]  /*0f40*/  UMOV UR10, UR4 ;  /* 0x00000004000a7c82 */ /* 0x000fe20008000000 */
[----:B------:R-:W-:Y:S01]  /*0f50*/  IADD3 R153, R72, 0x1c00, RZ ;  /* 0x00001c0048997810 */ /* 0x000fe20007ffe0ff */
[----:B------:R-:W-:Y:S01]  /*0f60*/  UMOV UR11, UR5 ;  /* 0x00000005000b7c82 */ /* 0x000fe20008000000 */
[----:B------:R-:W-:Y:S01]  /*0f70*/  IMAD.WIDE.U32 R60, R151, 0x4, R60 ;  /* 0x00000004973c7825 */ /* 0x000fe200078e003c */
[----:B0-----:R-:W-:Y:S01]  /*0f80*/  MOV R66, UR8 ;  /* 0x0000000800427c02 */ /* 0x001fe20008000f00 */
[----:B------:R-:W-:Y:S01]  /*0f90*/  @!UP0 ULDC.64 UR10, c[0x0][0x170] ;  /* 0x00005c00000a8ab9 */ /* 0x000fe20000000a00 */
[----:B------:R-:W-:Y:S01]  /*0fa0*/  MOV R67, UR9 ;  /* 0x0000000900437c02 */ /* 0x000fe20008000f00 */
[----:B------:R-:W-:-:S04]  /*0fb0*/  IMAD.WIDE.U32 R64, R149, 0x4, R64 ;  /* 0x0000000495407825 */ /* 0x000fc800078e0040 */
[----:B-1----:R-:W-:Y:S01]  /*0fc0*/  IMAD.WIDE.U32 R68, R145, 0x4, R62 ;  /* 0x0000000491447825 */ /* 0x002fe200078e003e */
[----:B------:R-:W-:Y:S01]  /*0fd0*/  MOV R62, UR6 ;  /* 0x00000006003e7c02 */ /* 0x000fe20008000f00 */
[----:B------:R0:W4:Y:S01]  /*0fe0*/  LDG.E R158, [R60.64] ;  /* 0x0000000e3c9e7981 */ /* 0x000122000c1e1900 */
[----:B------:R-:W-:Y:S01]  /*0ff0*/  MOV R63, UR7 ;  /* 0x00000007003f7c02 */ /* 0x000fe20008000f00 */
[----:B------:R-:W-:Y:S01]  /*1000*/  IMAD.WIDE.U32 R66, R155, 0x4, R66 ;  /* 0x000000049b427825 */ /* 0x000fe200078e0042 */
[----:B------:R-:W-:Y:S02]  /*1010*/  MOV R70, UR10 ;  /* 0x0000000a00467c02 */ /* 0x000fe40008000f00 */
[----:B------:R-:W-:Y:S02]  /*1020*/  MOV R71, UR11 ;  /* 0x0000000b00477c02 */ /* 0x000fe40008000f00 */
[----:B------:R-:W-:Y:S01]  /*1030*/  IADD3 R157, R72, 0x1400, RZ ;  /* 0x00001400489d7810 */ /* 0x000fe20007ffe0ff */
[----:B------:R-:W-:Y:S01]  /*1040*/  IMAD.WIDE.U32 R62, R153, 0x4, R62 ;  /* 0x00000004993e7825 */ /* 0x000fe200078e003e */
[----:B------:R-:W-:Y:S01]  /*1050*/  UMOV UR8, UR4 ;  /* 0x0000000400087c82 */ /* 0x000fe20008000000 */
[----:B------:R1:W5:Y:S01]  /*1060*/  LDG.E R156, [R68.64] ;  /* 0x0000000e449c7981 */ /* 0x000362000c1e1900 */
[----:B------:R-:W-:Y:S01]  /*1070*/  UMOV UR9, UR5 ;  /* 0x0000000500097c82 */ /* 0x000fe20008000000 */
[----:B0-----:R-:W-:Y:S01]  /*1080*/  IMAD.WIDE.U32 R60, R157, 0x4, R70 ;  /* 0x000000049d3c7825 */ /* 0x001fe200078e0046 */
[----:B------:R-:W-:Y:S01]  /*1090*/  UMOV UR6, UR4 ;  /* 0x0000000400067c82 */ /* 0x000fe20008000000 */
[----:B------:R0:W5:Y:S01]  /*10a0*/  LDG.E R154, [R64.64] ;  /* 0x0000000e409a7981 */ /* 0x000162000c1e1900 */
[----:B------:R-:W-:-:S02]  /*10b0*/  UMOV UR7, UR5 ;  /* 0x0000000500077c82 */ /* 0x000fc40008000000 */
[----:B------:R-:W-:Y:S01]  /*10c0*/  @!UP0 ULDC.64 UR8, c[0x0][0x170] ;  /* 0x00005c0000088ab9 */ /* 0x000fe20000000a00 */
[----:B------:R0:W5:Y:S01]  /*10d0*/  LDG.E R164, [R66.64] ;  /* 0x0000000e42a47981 */ /* 0x000162000c1e1900 */
[----:B------:R-:W-:Y:S01]  /*10e0*/  @!UP0 ULDC.64 UR6, c[0x0][0x170] ;  /* 0x00005c0000068ab9 */ /* 0x000fe20000000a00 */
[----:B-1----:R-:W-:Y:S02]  /*10f0*/  MOV R68, UR8 ;  /* 0x0000000800447c02 */ /* 0x002fe40008000f00 */
[----:B------:R-:W-:Y:S01]  /*1100*/  MOV R69, UR9 ;  /* 0x0000000900457c02 */ /* 0x000fe20008000f00 */
[----:B------:R1:W5:Y:S01]  /*1110*/  LDG.E R162, [R62.64] ;  /* 0x0000000e3ea27981 */ /* 0x000362000c1e1900 */
[----:B------:R-:W-:Y:S02]  /*1120*/  IADD3 R161, R72, 0x2000, RZ ;  /* 0x0000200048a17810 */ /* 0x000fe40007ffe0ff */
[----:B0-----:R-:W-:Y:S01]  /*1130*/  MOV R64, UR6 ;  /* 0x0000000600407c02 */ /* 0x001fe20008000f00 */
[----:B------:R0:W5:Y:S01]  /*1140*/  LDG.E R160, [R60.64] ;  /* 0x0000000e3ca07981 */ /* 0x000162000c1e1900 */
[----:B------:R-:W-:-:S02]  /*1150*/  MOV R65, UR7 ;  /* 0x0000000700417c02 */ /* 0x000fc40008000f00 */
[----:B------:R-:W-:Y:S01]  /*1160*/  IADD3 R159, R72, 0x2400, RZ ;  /* 0x00002400489f7810 */ /* 0x000fe20007ffe0ff */
[----:B------:R-:W-:Y:S01]  /*1170*/  UMOV UR8, UR4 ;  /* 0x0000000400087c82 */ /* 0x000fe20008000000 */
[----:B------:R-:W-:Y:S01]  /*1180*/  ISETP.NE.U32.AND P0, PT, RZ, c[0x0][0x178], PT ;  /* 0x00005e00ff007a0c */ /* 0x000fe20003f05070 */
[----:B------:R-:W-:Y:S02]  /*1190*/  UMOV UR9, UR5 ;  /* 0x0000000500097c82 */ /* 0x000fe40008000000 */
[----:B------:R-:W-:Y:S02]  /*11a0*/  UMOV UR6, UR4 ;  /* 0x0000000400067c82 */ /* 0x000fe40008000000 */
[----:B------:R-:W-:Y:S01]  /*11b0*/  UMOV UR7, UR5 ;  /* 0x0000000500077c82 */ /* 0x000fe20008000000 */
[----:B0-----:R-:W-:Y:S01]  /*11c0*/  IMAD.WIDE.U32 R60, R161, 0x4, R68 ;  /* 0x00000004a13c7825 */ /* 0x001fe200078e0044 */
[----:B------:R-:W-:Y:S02]  /*11d0*/  @!UP0 ULDC.64 UR8, c[0x0][0x170] ;  /* 0x00005c0000088ab9 */ /* 0x000fe40000000a00 */
[----:B------:R-:W-:Y:S01]  /*11e0*/  @!UP0 ULDC.64 UR6, c[0x0][0x170] ;  /* 0x00005c0000068ab9 */ /* 0x000fe20000000a00 */
[----:B------:R-:W-:Y:S01]  /*11f0*/  IMAD.WIDE.U32 R64, R159, 0x4, R64 ;  /* 0x000000049f407825 */ /* 0x000fe200078e0040 */
[----:B------:R-:W-:Y:S01]  /*1200*/  MOV R66, UR8 ;  /* 0x0000000800427c02 */ /* 0x000fe20008000f00 */
[----:B------:R0:W5:Y:S01]  /*1210*/  LDG.E R168, [R60.64] ;  /* 0x0000000e3ca87981 */ /* 0x000162000c1e1900 */
[----:B------:R-:W-:-:S02]  /*1220*/  MOV R67, UR9 ;  /* 0x0000000900437c02 */ /* 0x000fc40008000f00 */
[----:B-1----:R-:W-:Y:S02]  /*1230*/  MOV R62, UR6 ;  /* 0x00000006003e7c02 */ /* 0x002fe40008000f00 */
[----:B------:R-:W-:Y:S02]  /*1240*/  MOV R63, UR7 ;  /* 0x00000007003f7c02 */ /* 0x000fe40008000f00 */
[C---:B------:R-:W-:Y:S02]  /*1250*/  IADD3 R165, R72.reuse, 0x2800, RZ ;  /* 0x0000280048a57810 */ /* 0x040fe40007ffe0ff */
[C---:B------:R-:W-:Y:S02]  /*1260*/  IADD3 R163, R72.reuse, 0x2c00, RZ ;  /* 0x00002c0048a37810 */ /* 0x040fe40007ffe0ff */
[----:B------:R-:W-:Y:S01]  /*1270*/  ISETP.NE.AND.EX P0, PT, RZ, c[0x0][0x17c], PT, P0 ;  /* 0x00005f00ff007a0c */ /* 0x000fe20003f05300 */
[----:B------:R-:W-:Y:S01]  /*1280*/  UMOV UR8, UR4 ;  /* 0x0000000400087c82 */ /* 0x000fe20008000000 */
[----:B------:R1:W5:Y:S01]  /*1290*/  LDG.E R166, [R64.64] ;  /* 0x0000000e40a67981 */ /* 0x000362000c1e1900 */
[----:B------:R-:W-:Y:S01]  /*12a0*/  UMOV UR9, UR5 ;  /* 0x0000000500097c82 */ /* 0x000fe20008000000 */
[----:B------:R-:W-:Y:S01]  /*12b0*/  HFMA2.MMA R178, -RZ, RZ, 0, 2.384185791015625e-07 ;  /* 0x00000004ffb27435 */ /* 0x000fe200000001ff */
[----:B------:R-:W-:Y:S01]  /*12c0*/  @!UP0 ULDC.64 UR8, c[0x0][0x170] ;  /* 0x00005c0000088ab9 */ /* 0x000fe20000000a00 */
[----:B0-----:R-:W-:Y:S01]  /*12d0*/  IMAD.WIDE.U32 R60, R165, 0x4, R66 ;  /* 0x00000004a53c7825 */ /* 0x001fe200078e0042 */
[----:B------:R-:W-:Y:S01]  /*12e0*/  MOV R66, UR8 ;  /* 0x0000000800427c02 */ /* 0x000fe20008000f00 */
[----:B------:R-:W-:Y:S01]  /*12f0*/  UMOV UR6, UR4 ;  /* 0x0000000400067c82 */ /* 0x000fe20008000000 */
[----:B------:R-:W-:Y:S01]  /*1300*/  MOV R67, UR9 ;  /* 0x0000000900437c02 */ /* 0x000fe20008000f00 */
[----:B------:R-:W-:Y:S01]  /*1310*/  UMOV UR7, UR5 ;  /* 0x0000000500077c82 */ /* 0x000fe20008000000 */
[----:B------:R-:W-:Y:S01]  /*1320*/  IADD3 R169, R72, 0x3000, RZ ;  /* 0x0000300048a97810 */ /* 0x000fe20007ffe0ff */
[----:B-1----:R-:W-:Y:S01]  /*1330*/  IMAD.WIDE.U32 R64, R163, 0x4, R62 ;  /* 0x00000004a3407825 */ /* 0x002fe200078e003e */
[----:B------:R-:W-:Y:S01]  /*1340*/  @!UP0 ULDC.64 UR6, c[0x0][0x170] ;  /* 0x00005c0000068ab9 */ /* 0x000fe20000000a00 */
[----:B------:R0:W5:Y:S01]  /*1350*/  LDG.E R170, [R60.64] ;  /* 0x0000000e3caa7981 */ /* 0x000162000c1e1900 */
[----:B------:R-:W-:Y:S01]  /*1360*/  @!UP0 ULDC.64 UR4, c[0x0][0x170] ;  /* 0x00005c0000048ab9 */ /* 0x000fe20000000a00 */
[----:B------:R-:W-:-:S02]  /*1370*/  MOV R62, UR6 ;  /* 0x00000006003e7c02 */ /* 0x000fc40008000f00 */
[----:B------:R1:W5:Y:S01]  /*1380*/  LDG.E R172, [R64.64] ;  /* 0x0000000e40ac7981 */ /* 0x000362000c1e1900 */
[----:B------:R-:W-:Y:S02]  /*1390*/  MOV R63, UR7 ;  /* 0x00000007003f7c02 */ /* 0x000fe40008000f00 */
[C---:B------:R-:W-:Y:S02]  /*13a0*/  IADD3 R167, R72.reuse, 0x3400, RZ ;  /* 0x0000340048a77810 */ /* 0x040fe40007ffe0ff */
[C---:B------:R-:W-:Y:S01]  /*13b0*/  IADD3 R171, R72.reuse, 0x3800, RZ ;  /* 0x0000380048ab7810 */ /* 0x040fe20007ffe0ff */
[----:B0-----:R-:W-:Y:S01]  /*13c0*/  IMAD.WIDE.U32 R60, R169, 0x4, R66 ;  /* 0x00000004a93c7825 */ /* 0x001fe200078e0042 */
[----:B------:R-:W-:Y:S02]  /*13d0*/  @P0 MOV R180, RZ ;  /* 0x000000ff00b40202 */ /* 0x000fe40000000f00 */
[----:B-1----:R-:W-:Y:S02]  /*13e0*/  MOV R64, UR4 ;  /* 0x0000000400407c02 */ /* 0x002fe40008000f00 */
[----:B------:R-:W-:Y:S01]  /*13f0*/  MOV R65, UR5 ;  /* 0x0000000500417c02 */ /* 0x000fe20008000f00 */
[-C--:B------:R-:W-:Y:S01]  /*1400*/  @!P0 IMAD.WIDE R68, R7, R178.reuse, c[0x0][0x180] ;  /* 0x0000600007448625 */ /* 0x080fe200078e02b2 */
[----:B------:R0:W5:Y:S03]  /*1410*/  LDG.E R174, [R60.64] ;  /* 0x0000000e3cae7981 */ /* 0x000166000c1e1900 */
[----:B------:R-:W-:Y:S01]  /*1420*/  IMAD.WIDE.U32 R62, R167, 0x4, R62 ;  /* 0x00000004a73e7825 */ /* 0x000fe200078e003e */
[----:B------:R1:W5:Y:S03]  /*1430*/  @!P0 LDG.E R180, [R68.64] ;  /* 0x0000000e44b48981 */ /* 0x000366000c1e1900 */
[----:B------:R-:W-:Y:S01]  /*1440*/  IMAD.WIDE.U32 R64, R171, 0x4, R64 ;  /* 0x00000004ab407825 */ /* 0x000fe200078e0040 */
[----:B------:R1:W5:Y:S03]  /*1450*/  LDG.E R176, [R62.64] ;  /* 0x0000000e3eb07981 */ /* 0x000366000c1e1900 */
[-C--:B------:R-:W-:Y:S01]  /*1460*/  IMAD.WIDE R146, R7, R178.reuse, c[0x0][0x188] ;  /* 0x0000620007927625 */ /* 0x080fe200078e02b2 */
[----:B------:R1:W5:Y:S03]  /*1470*/  LDG.E R182, [R64.64] ;  /* 0x0000000e40b67981 */ /* 0x000366000c1e1900 */
[----:B0-----:R-:W-:-:S02]  /*1480*/  IMAD.WIDE.U32 R60, R72, R178, c[0x0][0x1b8] ;  /* 0x00006e00483c7625 */ /* 0x001fc400078e00b2 */
[----:B------:R0:W5:Y:S02]  /*1490*/  LDG.E R146, [R146.64] ;  /* 0x0000000e92927981 */ /* 0x000164000c1e1900 */
[-C--:B------:R-:W-:Y:S02]  /*14a0*/  IMAD.WIDE.U32 R66, R148, R178.reuse, c[0x0][0x1b8] ;  /* 0x00006e0094427625 */ /* 0x080fe400078e00b2 */
[----:B------:R0:W5:Y:S02]  /*14b0*/  LDG.E R186, [R60.64] ;  /* 0x0000000e3cba7981 */ /* 0x000164000c1e1900 */
[-C--:B------:R-:W-:Y:S02]  /*14c0*/  IMAD.WIDE.U32 R70, R151, R178.reuse, c[0x0][0x1b8] ;  /* 0x00006e0097467625 */ /* 0x080fe400078e00b2 */
[----:B------:R0:W5:Y:S04]  /*14d0*/  LDG.E R184, [R66.64] ;  /* 0x0000000e42b87981 */ /* 0x000168000c1e1900 */
[----:B------:R1:W5:Y:S01]  /*14e0*/  LDG.E R188, [R70.64] ;  /* 0x0000000e46bc7981 */ /* 0x000362000c1e1900 */
[----:B0-----:R-:W-:-:S06]  /*14f0*/  IMAD.WIDE.U32 R66, R159, R178, c[0x0][0x1b8] ;  /* 0x00006e009f427625 */ /* 0x001fcc00078e00b2 */
[----:B------:R0:W5:Y:S01]  /*1500*/  LDG.E R66, [R66.64] ;  /* 0x0000000e42427981 */ /* 0x000162000c1e1900 */
[----:B------:R-:W-:-:S04]  /*1510*/  IMAD.WIDE.U32 R72, R145, R178, c[0x0][0x1b8] ;  /* 0x00006e0091487625 */ /* 0x000fc800078e00b2 */
[-C--:B-1----:R-:W-:Y:S01]  /*1520*/  IMAD.WIDE.U32 R68, R157, R178.reuse, c[0x0][0x1b8] ;  /* 0x00006e009d447625 */ /* 0x082fe200078e00b2 */
[----:B------:R1:W5:Y:S03]  /*1530*/  LDG.E R192, [R72.64] ;  /* 0x0000000e48c07981 */ /* 0x000366000c1e1900 */
[-C--:B------:R-:W-:Y:S01]  /*1540*/  IMAD.WIDE.U32 R74, R149, R178.reuse, c[0x0][0x1b8] ;  /* 0x00006e00954a7625 */ /* 0x080fe200078e00b2 */
[----:B------:R0:W5:Y:S04]  /*1550*/  LDG.E R194, [R68.64] ;  /* 0x0000000e44c27981 */ /* 0x000168000c1e1900 */
[----:B------:R0:W5:Y:S01]  /*1560*/  LDG.E R190, [R74.64] ;  /* 0x0000000e4abe7981 */ /* 0x000162000c1e1900 */
[----:B------:R-:W-:-:S04]  /*1570*/  IMAD.WIDE.U32 R64, R155, R178, c[0x0][0x1b8] ;  /* 0x00006e009b407625 */ /* 0x000fc800078e00b2 */
[-C--:B------:R-:W-:Y:S01]  /*1580*/  IMAD.WIDE.U32 R62, R153, R178.reuse, c[0x0][0x1b8] ;  /* 0x00006e00993e7625 */ /* 0x080fe200078e00b2 */
[----:B------:R0:W5:Y:S05]  /*1590*/  LDG.E R196, [R64.64] ;  /* 0x0000000e40c47981 */ /* 0x00016a000c1e1900 */
[----:B------:R3:W5:Y:S01]  /*15a0*/  LDG.E R62, [R62.64] ;  /* 0x0000000e3e3e7981 */ /* 0x000762000c1e1900 */
[----:B------:R-:W-:-:S04]  /*15b0*/  IMAD.WIDE.U32 R60, R161, R178, c[0x0][0x1b8] ;  /* 0x00006e00a13c7625 */ /* 0x000fc800078e00b2 */
[-C--:B------:R-:W-:Y:S02]  /*15c0*/  IMAD.WIDE.U32 R70, R165, R178.reuse, c[0x0][0x1b8] ;  /* 0x00006e00a5467625 */ /* 0x080fe400078e00b2 */
[----:B------:R4:W5:Y:S04]  /*15d0*/  LDG.E R60, [R60.64] ;  /* 0x0000000e3c3c7981 */ /* 0x000968000c1e1900 */
[----:B------:R2:W5:Y:S01]  /*15e0*/  LDG.E R70, [R70.64] ;  /* 0x0000000e46467981 */ /* 0x000562000c1e1900 */
[----:B0-----:R-:W-:-:S04]  /*15f0*/  IMAD.WIDE.U32 R74, R163, R178, c[0x0][0x1b8] ;  /* 0x00006e00a34a7625 */ /* 0x001fc800078e00b2 */
[-C--:B-1----:R-:W-:Y:S02]  /*1600*/  IMAD.WIDE.U32 R72, R169, R178.reuse, c[0x0][0x1b8] ;  /* 0x00006e00a9487625 */ /* 0x082fe400078e00b2 */
[----:B------:R0:W5:Y:S02]  /*1610*/  LDG.E R74, [R74.64] ;  /* 0x0000000e4a4a7981 */ /* 0x000164000c1e1900 */
[-C--:B------:R-:W-:Y:S02]  /*1620*/  IMAD.WIDE.U32 R68, R167, R178.reuse, c[0x0][0x1b8] ;  /* 0x00006e00a7447625 */ /* 0x080fe400078e00b2 */
[----:B------:R5:W5:Y:S04]  /*1630*/  LDG.E R72, [R72.64] ;  /* 0x0000000e48487981 */ /* 0x000b68000c1e1900 */
[----:B------:R2:W5:Y:S01]  /*1640*/  LDG.E R68, [R68.64] ;  /* 0x0000000e44447981 */ /* 0x000562000c1e1900 */
[----:B------:R-:W-:-:S06]  /*1650*/  IMAD.WIDE.U32 R64, R171, R178, c[0x0][0x1b8] ;  /* 0x00006e00ab407625 */ /* 0x000fcc00078e00b2 */
[----:B------:R1:W5:Y:S01]  /*1660*/  LDG.E R64, [R64.64] ;  /* 0x0000000e40407981 */ /* 0x000362000c1e1900 */
[----:B------:R-:W-:Y:S08]  /*1670*/  @P0 MUFU.RCP R200, R107 ;  /* 0x0000006b00c80308 */ /* 0x000ff00000001000 */
        /* <DEDUP_REMOVED lines=9> */
[----:B--2---:R-:W-:-:S02]  /*1710*/  HADD2.F32 R69, -RZ, R150.H0_H0 ;  /* 0x20000096ff457230 */ /* 0x004fc40000004100 */
[----:B---3--:R-:W-:-:S03]  /*1720*/  HADD2.F32 R63, -RZ, R152.H0_H0 ;  /* 0x20000098ff3f7230 */ /* 0x008fc60000004100 */
[----:B------:R-:W-:Y:S02]  /*1730*/  @P0 FADD.FTZ R147, -R6, R69 ;  /* 0x0000004506930221 */ /* 0x000fe40000010100 */
[----:B------:R-:W-:Y:S02]  /*1740*/  @P0 FADD.FTZ R173, -R9, R63 ;  /* 0x0000003f09ad0221 */ /* 0x000fe40000010100 */
[----:B0-----:R-:W-:Y:S02]  /*1750*/  @P0 FMUL.FTZ R147, R147, R198 ;  /* 0x000000c693930220 */ /* 0x001fe40000410000 */
[----:B------:R-:W-:Y:S01]  /*1760*/  @P0 FMUL.FTZ R173, R173, R200 ;  /* 0x000000c8adad0220 */ /* 0x000fe20000410000 */
[----:B------:R-:W0:Y:S01]  /*1770*/  @P0 MUFU.RCP R214, R116 ;  /* 0x0000007400d60308 */ /* 0x000e220000001000 */
[----:B----4-:R-:W-:Y:S02]  /*1780*/  HADD2.F32 R61, -RZ, R158.H1_H1 ;  /* 0x3000009eff3d7230 */ /* 0x010fe40000004100 */
[----:B-----5:R-:W-:-:S02]  /*1790*/  HADD2.F32 R73, -RZ, R156.H0_H0 ;  /* 0x2000009cff497230 */ /* 0x020fc40000004100 */
[----:B------:R-:W-:Y:S02]  /*17a0*/  HADD2.F32 R75, -RZ, R156.H1_H1 ;  /* 0x3000009cff4b7230 */ /* 0x000fe40000004100 */
[----:B------:R-:W-:Y:S02]  /*17b0*/  HADD2.F32 R200, -RZ, R164.H0_H0 ;  /* 0x200000a4ffc87230 */ /* 0x000fe40000004100 */
[----:B------:R-:W-:-:S03]  /*17c0*/  HADD2.F32 R198, -RZ, R162.H0_H0 ;  /* 0x200000a2ffc67230 */ /* 0x000fc60000004100 */
[----:B------:R-:W-:Y:S01]  /*17d0*/  @P0 FADD.FTZ R156, -R19, R200 ;  /* 0x000000c8139c0221 */ /* 0x000fe20000010100 */
[----:B------:R-:W-:Y:S01]  /*17e0*/  HADD2.F32 R201, -RZ, R164.H1_H1 ;  /* 0x300000a4ffc97230 */ /* 0x000fe20000004100 */
[----:B------:R-:W-:Y:S01]  /*17f0*/  @P0 FADD.FTZ R164, -R21, R198 ;  /* 0x000000c615a40221 */ /* 0x000fe20000010100 */
[----:B------:R-:W-:Y:S01]  /*1800*/  HADD2.F32 R209, -RZ, R162.H1_H1 ;  /* 0x300000a2ffd17230 */ /* 0x000fe20000004100 */
[----:B------:R-:W-:Y:S02]  /*1810*/  @P0 FMUL.FTZ R156, R156, R205 ;  /* 0x000000cd9c9c0220 */ /* 0x000fe40000410000 */
[----:B------:R-:W-:Y:S01]  /*1820*/  @P0 FMUL.FTZ R162, R164, R207 ;  /* 0x000000cfa4a20220 */ /* 0x000fe20000410000 */
[----:B-1----:R-:W-:Y:S01]  /*1830*/  HADD2.F32 R65, -RZ, R158.H0_H0 ;  /* 0x2000009eff417230 */ /* 0x002fe20000004100 */
[----:B------:R-:W1:Y:S01]  /*1840*/  @P0 MUFU.RCP R219, R128 ;  /* 0x0000008000db0308 */ /* 0x000e620000001000 */
[----:B------:R-:W-:Y:S01]  /*1850*/  @P0 FADD.FTZ R158, -R12, R61 ;  /* 0x0000003d0c9e0221 */ /* 0x000fe20000010100 */
[----:B------:R-:W-:-:S02]  /*1860*/  HADD2.F32 R197, -RZ, R154.H0_H0 ;  /* 0x2000009affc57230 */ /* 0x000fc40000004100 */
[--C-:B------:R-:W-:Y:S02]  /*1870*/  HADD2.F32 R205, -RZ, R168.reuse.H0_H0 ;  /* 0x200000a8ffcd7230 */ /* 0x100fe40000004100 */
[----:B------:R-:W-:Y:S02]  /*1880*/  HADD2.F32 R207, -RZ, R168.H1_H1 ;  /* 0x300000a8ffcf7230 */ /* 0x000fe40000004100 */
[----:B------:R-:W2:Y:S01]  /*1890*/  @P0 MUFU.RCP R183, R112 ;  /* 0x0000007000b70308 */ /* 0x000ea20000001000 */
[----:B------:R-:W-:Y:S02]  /*18a0*/  @P0 FADD.FTZ R164, -R23, R205 ;  /* 0x000000cd17a40221 */ /* 0x000fe40000010100 */
[----:B------:R-:W-:-:S05]  /*18b0*/  @P0 FADD.FTZ R211, -R24, R207 ;  /* 0x000000cf18d30221 */ /* 0x000fca0000010100 */
[----:B------:R-:W3:Y:S01]  /*18c0*/  @P0 MUFU.RCP R175, R106 ;  /* 0x0000006a00af0308 */ /* 0x000ee20000001000 */
[----:B------:R-:W-:Y:S01]  /*18d0*/  HADD2.F32 R213, -RZ, R166.H1_H1 ;  /* 0x300000a6ffd57230 */ /* 0x000fe20000004100 */
[----:B------:R-:W-:Y:S02]  /*18e0*/  @P0 FMUL.FTZ R158, R158, R179 ;  /* 0x000000b39e9e0220 */ /* 0x000fe40000410000 */
[----:B------:R-:W-:Y:S01]  /*18f0*/  @P0 FMUL.FTZ R187, R164, R187 ;  /* 0x000000bba4bb0220 */ /* 0x000fe20000410000 */
[----:B------:R-:W-:Y:S01]  /*1900*/  HADD2.F32 R203, -RZ, R160.H1_H1 ;  /* 0x300000a0ffcb7230 */ /* 0x000fe20000004100 */
[----:B------:R-:W-:Y:S02]  /*1910*/  @P0 FADD.FTZ R181, -R13, R197 ;  /* 0x000000c50db50221 */ /* 0x000fe40000010100 */
[----:B------:R-:W4:Y:S01]  /*1920*/  @P0 MUFU.RCP R225, R132 ;  /* 0x0000008400e10308 */ /* 0x000f220000001000 */
[----:B------:R-:W-:Y:S02]  /*1930*/  @P0 FADD.FTZ R179, -R15, R73 ;  /* 0x000000490fb30221 */ /* 0x000fe40000010100 */
[----:B------:R-:W-:Y:S01]  /*1940*/  @P0 FMUL.FTZ R164, R211, R206 ;  /* 0x000000ced3a40220 */ /* 0x000fe20000410000 */
[----:B------:R-:W-:Y:S01]  /*1950*/  HADD2.F32 R199, -RZ, R154.H1_H1 ;  /* 0x3000009affc77230 */ /* 0x000fe20000004100 */
[----:B------:R-:W-:Y:S01]  /*1960*/  @P0 FADD.FTZ R217, -R26, R213 ;  /* 0x000000d51ad90221 */ /* 0x000fe20000010100 */
[----:B------:R-:W-:-:S02]  /*1970*/  HADD2.F32 R67, -RZ, R150.H1_H1 ;  /* 0x30000096ff437230 */ /* 0x000fc40000004100 */
[----:B------:R-:W5:Y:S01]  /*1980*/  @P0 MUFU.RCP R202, R109 ;  /* 0x0000006d00ca0308 */ /* 0x000f620000001000 */
[----:B------:R-:W-:Y:S01]  /*1990*/  HADD2.F32 R211, -RZ, R172.H1_H1 ;  /* 0x300000acffd37230 */ /* 0x000fe20000004100 */
[----:B------:R-:W-:Y:S01]  /*19a0*/  @P0 FMUL.FTZ R181, R181, R204 ;  /* 0x000000ccb5b50220 */ /* 0x000fe20000410000 */
[----:B------:R-:W-:Y:S01]  /*19b0*/  HADD2.F32 R204, -RZ, R166.H0_H0 ;  /* 0x200000a6ffcc7230 */ /* 0x000fe20000004100 */
[----:B------:R-:W-:Y:S01]  /*19c0*/  @P0 FMUL.FTZ R179, R179, R208 ;  /* 0x000000d0b3b30220 */ /* 0x000fe20000410000 */
[----:B------:R-:W-:Y:S01]  /*19d0*/  HADD2.F32 R208, -RZ, R172.H0_H0 ;  /* 0x200000acffd07230 */ /* 0x000fe20000004100 */
[----:B------:R-:W-:Y:S02]  /*19e0*/  @P0 FADD.FTZ R185, -R18, R203 ;  /* 0x000000cb12b90221 */ /* 0x000fe40000010100 */
[----:B------:R-:W-:Y:S02]  /*19f0*/  @P0 FMUL.FTZ R172, R217, R178 ;  /* 0x000000b2d9ac0220 */ /* 0x000fe40000410000 */
[----:B------:R-:W-:-:S02]  /*1a00*/  @P0 FADD.FTZ R166, -R30, R211 ;  /* 0x000000d31ea60221 */ /* 0x000fc40000010100 */
[----:B------:R-:W-:Y:S02]  /*1a10*/  @P0 FADD.FTZ R154, -R14, R199 ;  /* 0x000000c70e9a0221 */ /* 0x000fe40000010100 */
[----:B------:R-:W-:Y:S02]  /*1a20*/  @P0 FADD.FTZ R150, -R8, R67 ;  /* 0x0000004308960221 */ /* 0x000fe40000010100 */
[----:B------:R-:W-:Y:S02]  /*1a30*/  @!P0 FADD.FTZ R69, R69, -R180 ;  /* 0x800000b445458221 */ /* 0x000fe40000010000 */
[----:B------:R-:W-:Y:S01]  /*1a40*/  @!P0 FADD.FTZ R199, R199, -R180 ;  /* 0x800000b4c7c78221 */ /* 0x000fe20000010000 */
[----:B------:R-:W-:Y:S01]  /*1a50*/  HADD2.F32 R217, -RZ, R176.H1_H1 ;  /* 0x300000b0ffd97230 */ /* 0x000fe20000004100 */
[----:B0-----:R-:W-:Y:S01]  /*1a60*/  @P0 FMUL.FTZ R185, R185, R214 ;  /* 0x000000d6b9b90220 */ /* 0x001fe20000410000 */
[--C-:B------:R-:W-:Y:S02]  /*1a70*/  HADD2.F32 R239, -RZ, R182.reuse.H0_H0 ;  /* 0x200000b6ffef7230 */ /* 0x100fe40000004100 */
[----:B------:R-:W-:Y:S01]  /*1a80*/  HADD2.F32 R243, -RZ, R182.H1_H1 ;  /* 0x300000b6fff37230 */ /* 0x000fe20000004100 */
[----:B-1----:R-:W-:Y:S01]  /*1a90*/  @P0 FMUL.FTZ R166, R166, R219 ;  /* 0x000000dba6a60220 */ /* 0x002fe20000410000 */
[----:B------:R-:W-:Y:S01]  /*1aa0*/  HADD2.F32 R214, -RZ, R174.H0_H0 ;  /* 0x200000aeffd67230 */ /* 0x000fe20000004100 */
[----:B------:R-:W-:Y:S01]  /*1ab0*/  @!P0 FADD.FTZ R67, R67, -R180 ;  /* 0x800000b443438221 */ /* 0x000fe20000010000 */
[----:B------:R-:W-:Y:S01]  /*1ac0*/  HADD2.F32 R219, -RZ, R174.H1_H1 ;  /* 0x300000aeffdb7230 */ /* 0x000fe20000004100 */
[----:B------:R-:W-:Y:S01]  /*1ad0*/  @!P0 FMUL.FTZ R147, R146, R69 ;  /* 0x0000004592938220 */ /* 0x000fe20000410000 */
[----:B------:R-:W-:Y:S01]  /*1ae0*/  HADD2.F32 R182, -RZ, R186.H0_H0 ;  /* 0x200000baffb67230 */ /* 0x000fe20000004100 */
[----:B--2---:R-:W-:Y:S01]  /*1af0*/  @P0 FMUL.FTZ R154, R154, R183 ;  /* 0x000000b79a9a0220 */ /* 0x004fe20000410000 */
[----:B------:R-:W0:Y:S01]  /*1b00*/  @P0 MUFU.RCP R177, R108 ;  /* 0x0000006c00b10308 */ /* 0x000e220000001000 */
[----:B---3--:R-:W-:-:S02]  /*1b10*/  @P0 FMUL.FTZ R150, R150, R175 ;  /* 0x000000af96960220 */ /* 0x008fc40000410000 */
[----:B------:R-:W-:Y:S02]  /*1b20*/  @P0 FADD.FTZ R174, -R34, R217 ;  /* 0x000000d922ae0221 */ /* 0x000fe40000010100 */
[----:B------:R-:W-:Y:S02]  /*1b30*/  @!P0 FADD.FTZ R61, R61, -R180 ;  /* 0x800000b43d3d8221 */ /* 0x000fe40000010000 */
[----:B------:R-:W-:Y:S01]  /*1b40*/  @!P0 FMUL.FTZ R154, R146, R199 ;  /* 0x000000c7929a8220 */ /* 0x000fe20000410000 */
[----:B------:R-:W-:Y:S01]  /*1b50*/  HADD2.F32 R199, -RZ, R186.H1_H1 ;  /* 0x300000baffc77230 */ /* 0x000fe20000004100 */
[----:B------:R-:W-:Y:S02]  /*1b60*/  @P0 FADD.FTZ R175, -R11, R65 ;  /* 0x000000410baf0221 */ /* 0x000fe40000010100 */
[----:B------:R-:W-:Y:S02]  /*1b70*/  @!P0 FADD.FTZ R73, R73, -R180 ;  /* 0x800000b449498221 */ /* 0x000fe40000010000 */
[----:B------:R-:W-:Y:S01]  /*1b80*/  @!P0 FADD.FTZ R217, R217, -R180 ;  /* 0x800000b4d9d98221 */ /* 0x000fe20000010000 */
[----:B------:R-:W1:Y:S01]  /*1b90*/  @P0 MUFU.RCP R189, R115 ;  /* 0x0000007300bd0308 */ /* 0x000e620000001000 */
[----:B------:R-:W-:-:S02]  /*1ba0*/  @!P0 FADD.FTZ R65, R65, -R180 ;  /* 0x800000b441418221 */ /* 0x000fc40000010000 */
[----:B------:R-:W-:Y:S02]  /*1bb0*/  @!P0 FMUL.FTZ R150, R146, R67 ;  /* 0x0000004392968220 */ /* 0x000fe40000410000 */
[C---:B------:R-:W-:Y:S02]  /*1bc0*/  FADD.FTZ R91, R182.reuse, R91 ;  /* 0x0000005bb65b7221 */ /* 0x040fe40000010000 */
[----:B------:R-:W-:Y:S02]  /*1bd0*/  FFMA.FTZ R82, R182, R147, R82 ;  /* 0x00000093b6527223 */ /* 0x000fe40000010052 */
[----:B------:R-:W-:Y:S02]  /*1be0*/  FMUL.FTZ R182, R105, R182 ;  /* 0x000000b669b67220 */ /* 0x000fe40000410000 */
[----:B----4-:R-:W-:Y:S02]  /*1bf0*/  @P0 FMUL.FTZ R174, R174, R225 ;  /* 0x000000e1aeae0220 */ /* 0x010fe40000410000 */
[----:B------:R-:W-:-:S02]  /*1c00*/  @!P0 FADD.FTZ R205, R205, -R180 ;  /* 0x800000b4cdcd8221 */ /* 0x000fc40000010000 */
[----:B------:R-:W-:Y:S01]  /*1c10*/  @!P0 FMUL.FTZ R158, R146, R61 ;  /* 0x0000003d929e8220 */ /* 0x000fe20000410000 */
[----:B------:R-:W-:Y:S01]  /*1c20*/  HADD2.F32 R61, -RZ, R188.H0_H0 ;  /* 0x200000bcff3d7230 */ /* 0x000fe20000004100 */
[----:B-----5:R-:W-:Y:S01]  /*1c30*/  @P0 FMUL.FTZ R175, R175, R202 ;  /* 0x000000caafaf0220 */ /* 0x020fe20000410000 */
[----:B------:R-:W2:Y:S01]  /*1c40*/  @P0 MUFU.RCP R212, R114 ;  /* 0x0000007200d40308 */ /* 0x000ea20000001000 */
[----:B------:R-:W-:Y:S02]  /*1c50*/  @!P0 FADD.FTZ R203, R203, -R180 ;  /* 0x800000b4cbcb8221 */ /* 0x000fe40000010000 */
[----:B------:R-:W-:Y:S01]  /*1c60*/  @!P0 FADD.FTZ R227, R198, -R180 ;  /* 0x800000b4c6e38221 */ /* 0x000fe20000010000 */
[----:B------:R-:W-:Y:S01]  /*1c70*/  HADD2.F32 R198, -RZ, R184.H0_H0 ;  /* 0x200000b8ffc67230 */ /* 0x000fe20000004100 */
[C---:B------:R-:W-:Y:S01]  /*1c80*/  @!P0 FMUL.FTZ R179, R146.reuse, R73 ;  /* 0x0000004992b38220 */ /* 0x040fe20000410000 */
[--C-:B------:R-:W-:Y:S01]  /*1c90*/  HADD2.F32 R73, -RZ, R66.reuse.H0_H0 ;  /* 0x20000042ff497230 */ /* 0x100fe20000004100 */
[C---:B------:R-:W-:Y:S01]  /*1ca0*/  @!P0 FMUL.FTZ R174, R146.reuse, R217 ;  /* 0x000000d992ae8220 */ /* 0x040fe20000410000 */
[----:B------:R-:W-:Y:S01]  /*1cb0*/  HADD2.F32 R217, -RZ, R66.H1_H1 ;  /* 0x30000042ffd97230 */ /* 0x000fe20000004100 */
[----:B------:R-:W-:-:S02]  /*1cc0*/  @!P0 FMUL.FTZ R175, R146, R65 ;  /* 0x0000004192af8220 */ /* 0x000fc40000410000 */
[C---:B------:R-:W-:Y:S02]  /*1cd0*/  FADD.FTZ R98, R199.reuse, R98 ;  /* 0x00000062c7627221 */ /* 0x040fe40000010000 */
[----:B------:R-:W-:Y:S01]  /*1ce0*/  FFMA.FTZ R83, R199, R150, R83 ;  /* 0x00000096c7537223 */ /* 0x000fe20000010053 */
[----:B------:R-:W3:Y:S01]  /*1cf0*/  @P0 MUFU.RCP R218, R120 ;  /* 0x0000007800da0308 */ /* 0x000ee20000001000 */
[----:B------:R-:W-:Y:S01]  /*1d00*/  FMUL.FTZ R199, R106, R199 ;  /* 0x000000c76ac77220 */ /* 0x000fe20000410000 */
[----:B------:R-:W-:Y:S01]  /*1d10*/  HADD2.F32 R71, -RZ, R152.H1_H1 ;  /* 0x30000098ff477230 */ /* 0x000fe20000004100 */
[----:B------:R-:W-:Y:S02]  /*1d20*/  FADD.FTZ R66, RZ, R182 ;  /* 0x000000b6ff427221 */ /* 0x000fe40000010000 */
[C---:B------:R-:W-:Y:S01]  /*1d30*/  @!P0 FMUL.FTZ R187, R146.reuse, R205 ;  /* 0x000000cd92bb8220 */ /* 0x040fe20000410000 */
[----:B------:R-:W-:Y:S01]  /*1d40*/  HADD2.F32 R205, -RZ, R188.H1_H1 ;  /* 0x300000bcffcd7230 */ /* 0x000fe20000004100 */
[----:B------:R-:W-:Y:S01]  /*1d50*/  @!P0 FMUL.FTZ R185, R146, R203 ;  /* 0x000000cb92b98220 */ /* 0x000fe20000410000 */
[----:B------:R-:W-:Y:S01]  /*1d60*/  HADD2.F32 R202, -RZ, R160.H0_H0 ;  /* 0x200000a0ffca7230 */ /* 0x000fe20000004100 */
[C---:B------:R-:W-:Y:S01]  /*1d70*/  FADD.FTZ R136, R61.reuse, R136 ;  /* 0x000000883d887221 */ /* 0x040fe20000010000 */
[----:B------:R-:W-:Y:S01]  /*1d80*/  HADD2.F32 R203, -RZ, R184.H1_H1 ;  /* 0x300000b8ffcb7230 */ /* 0x000fe20000004100 */
[----:B------:R-:W-:-:S02]  /*1d90*/  FFMA.FTZ R78, R61, R175, R78 ;  /* 0x000000af3d4e7223 */ /* 0x000fc4000001004e */
[----:B------:R-:W-:Y:S02]  /*1da0*/  FMUL.FTZ R188, R109, R61 ;  /* 0x0000003d6dbc7220 */ /* 0x000fe40000410000 */
[----:B------:R-:W-:Y:S02]  /*1db0*/  FMUL.FTZ R184, R107, R198 ;  /* 0x000000c66bb87220 */ /* 0x000fe40000410000 */
[----:B------:R-:W-:Y:S02]  /*1dc0*/  FADD.FTZ R61, R66, R199 ;  /* 0x000000c7423d7221 */ /* 0x000fe40000010000 */
[----:B------:R-:W-:Y:S01]  /*1dd0*/  @P0 FADD.FTZ R152, -R10, R71 ;  /* 0x000000470a980221 */ /* 0x000fe20000010100 */
[----:B------:R-:W4:Y:S01]  /*1de0*/  @P0 MUFU.RCP R221, R129 ;  /* 0x0000008100dd0308 */ /* 0x000f220000001000 */
[----:B------:R-:W-:Y:S02]  /*1df0*/  @P0 FADD.FTZ R160, -R17, R202 ;  /* 0x000000ca11a00221 */ /* 0x000fe40000010100 */
[----:B------:R-:W-:-:S02]  /*1e00*/  @!P0 FADD.FTZ R71, R71, -R180 ;  /* 0x800000b447478221 */ /* 0x000fc40000010000 */
[----:B------:R-:W-:Y:S02]  /*1e10*/  FADD.FTZ R66, R61, R184 ;  /* 0x000000b83d427221 */ /* 0x000fe40000010000 */
[----:B------:R-:W-:Y:S02]  /*1e20*/  @!P0 FADD.FTZ R63, R63, -R180 ;  /* 0x800000b43f3f8221 */ /* 0x000fe40000010000 */
[----:B------:R-:W-:Y:S02]  /*1e30*/  FFMA.FTZ R61, R182, R147, RZ ;  /* 0x00000093b63d7223 */ /* 0x000fe400000100ff */
[----:B0-----:R-:W-:Y:S02]  /*1e40*/  @P0 FMUL.FTZ R152, R152, R177 ;  /* 0x000000b198980220 */ /* 0x001fe40000410000 */
[----:B------:R-:W-:Y:S02]  /*1e50*/  @P0 FADD.FTZ R177, -R16, R75 ;  /* 0x0000004b10b10221 */ /* 0x000fe40000010100 */
[----:B-1----:R-:W-:-:S02]  /*1e60*/  @P0 FMUL.FTZ R160, R160, R189 ;  /* 0x000000bda0a00220 */ /* 0x002fc40000410000 */
[----:B------:R-:W-:Y:S02]  /*1e70*/  @!P0 FADD.FTZ R75, R75, -R180 ;  /* 0x800000b44b4b8221 */ /* 0x000fe40000010000 */
[----:B------:R-:W-:Y:S01]  /*1e80*/  @!P0 FMUL.FTZ R152, R146, R71 ;  /* 0x0000004792988220 */ /* 0x000fe20000410000 */
[----:B------:R-:W0:Y:S01]  /*1e90*/  @P0 MUFU.RCP R223, R130 ;  /* 0x0000008200df0308 */ /* 0x000e220000001000 */
[----:B------:R-:W-:Y:S02]  /*1ea0*/  @P0 FADD.FTZ R189, -R22, R209 ;  /* 0x000000d116bd0221 */ /* 0x000fe40000010100 */
[----:B------:R-:W-:Y:S02]  /*1eb0*/  @!P0 FMUL.FTZ R173, R146, R63 ;  /* 0x0000003f92ad8220 */ /* 0x000fe40000410000 */
[----:B------:R-:W-:Y:S01]  /*1ec0*/  FFMA.FTZ R61, R199, R150, R61 ;  /* 0x00000096c73d7223 */ /* 0x000fe2000001003d */
[----:B------:R-:W-:Y:S01]  /*1ed0*/  HADD2.F32 R65, -RZ, R192.H1_H1 ;  /* 0x300000c0ff417230 */ /* 0x000fe20000004100 */
[----:B------:R-:W-:-:S02]  /*1ee0*/  @!P0 FADD.FTZ R209, R209, -R180 ;  /* 0x800000b4d1d18221 */ /* 0x000fc40000010000 */
[----:B--2---:R-:W-:Y:S02]  /*1ef0*/  @P0 FMUL.FTZ R177, R177, R212 ;  /* 0x000000d4b1b10220 */ /* 0x004fe40000410000 */
[----:B------:R-:W-:Y:S02]  /*1f00*/  @!P0 FMUL.FTZ R177, R146, R75 ;  /* 0x0000004b92b18220 */ /* 0x000fe40000410000 */
[C---:B------:R-:W-:Y:S02]  /*1f10*/  FADD.FTZ R93, R203.reuse, R93 ;  /* 0x0000005dcb5d7221 */ /* 0x040fe40000010000 */
[----:B------:R-:W-:Y:S02]  /*1f20*/  FFMA.FTZ R81, R203, R152, R81 ;  /* 0x00000098cb517223 */ /* 0x000fe40000010051 */
[----:B---3--:R-:W-:Y:S02]  /*1f30*/  @P0 FMUL.FTZ R189, R189, R218 ;  /* 0x000000dabdbd0220 */ /* 0x008fe40000410000 */
[----:B------:R-:W-:-:S02]  /*1f40*/  FMUL.FTZ R203, R108, R203 ;  /* 0x000000cb6ccb7220 */ /* 0x000fc40000410000 */
[----:B------:R-:W-:Y:S01]  /*1f50*/  FFMA.FTZ R61, R184, R173, R61 ;  /* 0x000000adb83d7223 */ /* 0x000fe2000001003d */
[--C-:B------:R-:W-:Y:S01]  /*1f60*/  HADD2.F32 R67, -RZ, R194.reuse.H1_H1 ;  /* 0x300000c2ff437230 */ /* 0x100fe20000004100 */
[----:B------:R-:W-:Y:S01]  /*1f70*/  @!P0 FMUL.FTZ R189, R146, R209 ;  /* 0x000000d192bd8220 */ /* 0x000fe20000410000 */
[----:B------:R-:W-:Y:S01]  /*1f80*/  HADD2.F32 R209, -RZ, R194.H0_H0 ;  /* 0x200000c2ffd17230 */ /* 0x000fe20000004100 */
[----:B------:R-:W-:Y:S02]  /*1f90*/  @P0 FADD.FTZ R178, -R31, R214 ;  /* 0x000000d61fb20221 */ /* 0x000fe40000010100 */
[C---:B------:R-:W-:Y:S02]  /*1fa0*/  FADD.FTZ R140, R65.reuse, R140 ;  /* 0x0000008c418c7221 */ /* 0x040fe40000010000 */
[----:B------:R-:W-:Y:S02]  /*1fb0*/  FFMA.FTZ R56, R65, R177, R56 ;  /* 0x000000b141387223 */ /* 0x000fe40000010038 */
[----:B------:R-:W-:-:S02]  /*1fc0*/  FMUL.FTZ R194, R114, R65 ;  /* 0x0000004172c27220 */ /* 0x000fc40000410000 */
[----:B------:R-:W-:Y:S02]  /*1fd0*/  FADD.FTZ R65, R66, R203 ;  /* 0x000000cb42417221 */ /* 0x000fe40000010000 */
[----:B------:R-:W-:Y:S02]  /*1fe0*/  FFMA.FTZ R61, R203, R152, R61 ;  /* 0x00000098cb3d7223 */ /* 0x000fe4000001003d */
[----:B------:R-:W-:Y:S02]  /*1ff0*/  @!P0 FADD.FTZ R207, R207, -R180 ;  /* 0x800000b4cfcf8221 */ /* 0x000fe40000010000 */
[----:B------:R-:W-:Y:S01]  /*2000*/  @!P0 FADD.FTZ R225, R200, -R180 ;  /* 0x800000b4c8e18221 */ /* 0x000fe20000010000 */
[----:B------:R-:W-:Y:S01]  /*2010*/  HADD2.F32 R200, -RZ, R190.H0_H0 ;  /* 0x200000beffc87230 */ /* 0x000fe20000004100 */
[----:B----4-:R-:W-:Y:S01]  /*2020*/  @P0 FMUL.FTZ R178, R178, R221 ;  /* 0x000000ddb2b20220 */ /* 0x010fe20000410000 */
[----:B------:R-:W1:Y:S01]  /*2030*/  @P0 MUFU.RCP R193, R125 ;  /* 0x0000007d00c10308 */ /* 0x000e620000001000 */
[C---:B------:R-:W-:Y:S01]  /*2040*/  FADD.FTZ R137, R205.reuse, R137 ;  /* 0x00000089cd897221 */ /* 0x040fe20000010000 */
[----:B------:R-:W-:Y:S01]  /*2050*/  HADD2.F32 R212, -RZ, R176.H0_H0 ;  /* 0x200000b0ffd47230 */ /* 0x000fe20000004100 */
[----:B------:R-:W-:-:S02]  /*2060*/  FFMA.FTZ R79, R205, R158, R79 ;  /* 0x0000009ecd4f7223 */ /* 0x000fc4000001004f */
[----:B------:R-:W-:Y:S02]  /*2070*/  @!P0 FADD.FTZ R221, R197, -R180 ;  /* 0x800000b4c5dd8221 */ /* 0x000fe40000010000 */
[----:B------:R-:W-:Y:S02]  /*2080*/  FMUL.FTZ R205, R110, R205 ;  /* 0x000000cd6ecd7220 */ /* 0x000fe40000410000 */
[----:B------:R-:W-:Y:S02]  /*2090*/  FADD.FTZ R66, R65, R188 ;  /* 0x000000bc41427221 */ /* 0x000fe40000010000 */
[----:B------:R-:W-:Y:S02]  /*20a0*/  FFMA.FTZ R61, R188, R175, R61 ;  /* 0x000000afbc3d7223 */ /* 0x000fe4000001003d */
[----:B------:R-:W-:Y:S02]  /*20b0*/  @P0 FADD.FTZ R176, -R32, R219 ;  /* 0x000000db20b00221 */ /* 0x000fe40000010100 */
[C---:B------:R-:W-:Y:S01]  /*20c0*/  @!P0 FMUL.FTZ R164, R146.reuse, R207 ;  /* 0x000000cf92a48220 */ /* 0x040fe20000410000 */
[----:B------:R-:W-:Y:S01]  /*20d0*/  HADD2.F32 R207, -RZ, R190.H1_H1 ;  /* 0x300000beffcf7230 */ /* 0x000fe20000004100 */
[----:B------:R-:W-:Y:S01]  /*20e0*/  @!P0 FMUL.FTZ R181, R146, R221 ;  /* 0x000000dd92b58220 */ /* 0x000fe20000410000 */
[----:B------:R-:W2:Y:S01]  /*20f0*/  @P0 MUFU.RCP R210, R127 ;  /* 0x0000007f00d20308 */ /* 0x000ea20000001000 */
[----:B------:R-:W-:-:S02]  /*2100*/  FMUL.FTZ R190, R111, R200 ;  /* 0x000000c86fbe7220 */ /* 0x000fc40000410000 */
[----:B------:R-:W-:Y:S02]  /*2110*/  FADD.FTZ R65, R66, R205 ;  /* 0x000000cd42417221 */ /* 0x000fe40000010000 */
[----:B------:R-:W-:Y:S02]  /*2120*/  FFMA.FTZ R61, R205, R158, R61 ;  /* 0x0000009ecd3d7223 */ /* 0x000fe4000001003d */
[----:B0-----:R-:W-:Y:S01]  /*2130*/  @P0 FMUL.FTZ R176, R176, R223 ;  /* 0x000000dfb0b00220 */ /* 0x001fe20000410000 */
[----:B------:R-:W-:Y:S01]  /*2140*/  HADD2.F32 R206, -RZ, R170.H0_H0 ;  /* 0x200000aaffce7230 */ /* 0x000fe20000004100 */
[----:B------:R-:W-:Y:S01]  /*2150*/  @!P0 FADD.FTZ R223, R202, -R180 ;  /* 0x800000b4cadf8221 */ /* 0x000fe20000010000 */
[----:B------:R-:W-:Y:S01]  /*2160*/  HADD2.F32 R202, -RZ, R192.H0_H0 ;  /* 0x200000c0ffca7230 */ /* 0x000fe20000004100 */
[C---:B------:R-:W-:Y:S02]  /*2170*/  FADD.FTZ R138, R207.reuse, R138 ;  /* 0x0000008acf8a7221 */ /* 0x040fe40000010000 */
[----:B------:R-:W-:-:S02]  /*2180*/  FFMA.FTZ R77, R207, R154, R77 ;  /* 0x0000009acf4d7223 */ /* 0x000fc4000001004d */
[----:B------:R-:W-:Y:S02]  /*2190*/  FMUL.FTZ R207, R112, R207 ;  /* 0x000000cf70cf7220 */ /* 0x000fe40000410000 */
[----:B------:R-:W-:Y:S02]  /*21a0*/  FADD.FTZ R66, R65, R190 ;  /* 0x000000be41427221 */ /* 0x000fe40000010000 */
[----:B------:R-:W-:Y:S01]  /*21b0*/  FFMA.FTZ R61, R190, R181, R61 ;  /* 0x000000b5be3d7223 */ /* 0x000fe2000001003d */
[----:B------:R-:W-:Y:S01]  /*21c0*/  HADD2.F32 R215, -RZ, R170.H1_H1 ;  /* 0x300000aaffd77230 */ /* 0x000fe20000004100 */
[----:B------:R-:W-:Y:S02]  /*21d0*/  @P0 FADD.FTZ R170, -R27, R206 ;  /* 0x000000ce1baa0221 */ /* 0x000fe40000010100 */
[----:B------:R-:W-:Y:S02]  /*21e0*/  FMUL.FTZ R192, R113, R202 ;  /* 0x000000ca71c07220 */ /* 0x000fe40000410000 */
[----:B------:R-:W-:-:S02]  /*21f0*/  FADD.FTZ R65, R66, R207 ;  /* 0x000000cf42417221 */ /* 0x000fc40000010000 */
[----:B------:R-:W-:Y:S01]  /*2200*/  FFMA.FTZ R61, R207, R154, R61 ;  /* 0x0000009acf3d7223 */ /* 0x000fe2000001003d */
[----:B------:R-:W0:Y:S01]  /*2210*/  @P0 MUFU.RCP R216, R118 ;  /* 0x0000007600d80308 */ /* 0x000e220000001000 */
[----:B------:R-:W-:Y:S02]  /*2220*/  @!P0 FMUL.FTZ R160, R146, R223 ;  /* 0x000000df92a08220 */ /* 0x000fe40000410000 */
[----:B-1----:R-:W-:Y:S02]  /*2230*/  @P0 FMUL.FTZ R170, R170, R193 ;  /* 0x000000c1aaaa0220 */ /* 0x002fe40000410000 */
[----:B------:R-:W-:Y:S02]  /*2240*/  FADD.FTZ R65, R65, R192 ;  /* 0x000000c041417221 */ /* 0x000fe40000010000 */
[----:B------:R-:W-:Y:S02]  /*2250*/  FFMA.FTZ R61, R192, R179, R61 ;  /* 0x000000b3c03d7223 */ /* 0x000fe4000001003d */
[----:B------:R-:W-:Y:S01]  /*2260*/  @P0 FADD.FTZ R193, -R29, R208 ;  /* 0x000000d01dc10221 */ /* 0x000fe20000010100 */
[----:B------:R-:W1:Y:S01]  /*2270*/  @P0 MUFU.RCP R191, R123 ;  /* 0x0000007b00bf0308 */ /* 0x000e620000001000 */
[----:B------:R-:W-:-:S02]  /*2280*/  FADD.FTZ R144, R209, R144 ;  /* 0x00000090d1907221 */ /* 0x000fc40000010000 */
[----:B------:R-:W-:Y:S02]  /*2290*/  FFMA.FTZ R57, R209, R160, R57 ;  /* 0x000000a0d1397223 */ /* 0x000fe40000010039 */
[----:B------:R-:W-:Y:S02]  /*22a0*/  FMUL.FTZ R209, R115, R209 ;  /* 0x000000d173d17220 */ /* 0x000fe40000410000 */
[----:B------:R-:W-:Y:S02]  /*22b0*/  FADD.FTZ R66, R65, R194 ;  /* 0x000000c241427221 */ /* 0x000fe40000010000 */
[----:B------:R-:W-:Y:S02]  /*22c0*/  FFMA.FTZ R61, R194, R177, R61 ;  /* 0x000000b1c23d7223 */ /* 0x000fe4000001003d */
[----:B--2---:R-:W-:Y:S01]  /*22d0*/  @P0 FMUL.FTZ R193, R193, R210 ;  /* 0x000000d2c1c10220 */ /* 0x004fe20000410000 */
[----:B------:R-:W-:Y:S01]  /*22e0*/  HADD2.F32 R69, -RZ, R196.H1_H1 ;  /* 0x300000c4ff457230 */ /* 0x000fe20000004100 */
[----:B------:R-:W-:Y:S01]  /*22f0*/  @P0 FADD.FTZ R168, -R25, R204 ;  /* 0x000000cc19a80221 */ /* 0x000fe20000010100 */
[----:B------:R-:W2:Y:S01]  /*2300*/  @P0 MUFU.RCP R210, R133 ;  /* 0x0000008500d20308 */ /* 0x000ea20000001000 */
[----:B------:R-:W-:Y:S01]  /*2310*/  @!P0 FADD.FTZ R229, R204, -R180 ;  /* 0x800000b4cce58221 */ /* 0x000fe20000010000 */
[----:B------:R-:W-:Y:S01]  /*2320*/  HADD2.F32 R204, -RZ, R196.H0_H0 ;  /* 0x200000c4ffcc7230 */ /* 0x000fe20000004100 */
[----:B------:R-:W-:-:S02]  /*2330*/  @!P0 FADD.FTZ R211, R211, -R180 ;  /* 0x800000b4d3d38221 */ /* 0x000fc40000010000 */
[----:B------:R-:W-:Y:S02]  /*2340*/  FMUL.FTZ R196, R116, R67 ;  /* 0x0000004374c47220 */ /* 0x000fe40000410000 */
[----:B------:R-:W-:Y:S01]  /*2350*/  FADD.FTZ R65, R66, R209 ;  /* 0x000000d142417221 */ /* 0x000fe20000010000 */
[----:B------:R-:W3:Y:S01]  /*2360*/  @P0 MUFU.RCP R195, R126 ;  /* 0x0000007e00c30308 */ /* 0x000ee20000001000 */
[----:B------:R-:W-:Y:S02]  /*2370*/  FFMA.FTZ R61, R209, R160, R61 ;  /* 0x000000a0d13d7223 */ /* 0x000fe4000001003d */
[----:B------:R-:W-:Y:S02]  /*2380*/  @!P0 FADD.FTZ R213, R213, -R180 ;  /* 0x800000b4d5d58221 */ /* 0x000fe40000010000 */
[----:B------:R-:W-:Y:S02]  /*2390*/  @P0 FADD.FTZ R183, -R20, R201 ;  /* 0x000000c914b70221 */ /* 0x000fe40000010100 */
[----:B------:R-:W-:-:S02]  /*23a0*/  @!P0 FMUL.FTZ R166, R146, R211 ;  /* 0x000000d392a68220 */ /* 0x000fc40000410000 */
[----:B------:R-:W-:Y:S02]  /*23b0*/  @!P0 FADD.FTZ R201, R201, -R180 ;  /* 0x800000b4c9c98221 */ /* 0x000fe40000010000 */
[----:B------:R-:W-:Y:S02]  /*23c0*/  @!P0 FMUL.FTZ R156, R146, R225 ;  /* 0x000000e1929c8220 */ /* 0x000fe40000410000 */
[----:B------:R-:W-:Y:S02]  /*23d0*/  FMUL.FTZ R211, R117, R204 ;  /* 0x000000cc75d37220 */ /* 0x000fe40000410000 */
[----:B------:R-:W-:Y:S02]  /*23e0*/  FADD.FTZ R66, R65, R196 ;  /* 0x000000c441427221 */ /* 0x000fe40000010000 */
[----:B------:R-:W-:Y:S02]  /*23f0*/  FFMA.FTZ R61, R196, R185, R61 ;  /* 0x000000b9c43d7223 */ /* 0x000fe4000001003d */
[----:B------:R-:W-:Y:S01]  /*2400*/  @!P0 FMUL.FTZ R172, R146, R213 ;  /* 0x000000d592ac8220 */ /* 0x000fe20000410000 */
[----:B------:R-:W-:Y:S01]  /*2410*/  HADD2.F32 R213, -RZ, R62.H0_H0 ;  /* 0x2000003effd57230 */ /* 0x000fe20000004100 */
[----:B0-----:R-:W-:-:S02]  /*2420*/  @P0 FMUL.FTZ R183, R183, R216 ;  /* 0x000000d8b7b70220 */ /* 0x001fc40000410000 */
[----:B------:R-:W-:Y:S02]  /*2430*/  @!P0 FMUL.FTZ R162, R146, R227 ;  /* 0x000000e392a28220 */ /* 0x000fe40000410000 */
[C---:B------:R-:W-:Y:S02]  /*2440*/  FADD.FTZ R59, R198.reuse, R59 ;  /* 0x0000003bc63b7221 */ /* 0x040fe40000010000 */
[----:B------:R-:W-:Y:S02]  /*2450*/  FFMA.FTZ R80, R198, R173, R80 ;  /* 0x000000adc6507223 */ /* 0x000fe40000010050 */
[----:B------:R-:W-:Y:S02]  /*2460*/  @!P0 FMUL.FTZ R183, R146, R201 ;  /* 0x000000c992b78220 */ /* 0x000fe40000410000 */
[----:B------:R-:W-:Y:S02]  /*2470*/  FMUL.FTZ R198, R118, R69 ;  /* 0x0000004576c67220 */ /* 0x000fe40000410000 */
[----:B------:R-:W-:-:S02]  /*2480*/  FADD.FTZ R65, R66, R211 ;  /* 0x000000d342417221 */ /* 0x000fc40000010000 */
[----:B------:R-:W-:Y:S01]  /*2490*/  FFMA.FTZ R61, R211, R156, R61 ;  /* 0x0000009cd33d7223 */ /* 0x000fe2000001003d */
[----:B------:R-:W-:Y:S01]  /*24a0*/  HADD2.F32 R71, -RZ, R62.H1_H1 ;  /* 0x3000003eff477230 */ /* 0x000fe20000004100 */
[----:B------:R-:W-:Y:S02]  /*24b0*/  @P0 FADD.FTZ R197, -R35, R239 ;  /* 0x000000ef23c50221 */ /* 0x000fe40000010100 */
[----:B-1----:R-:W-:Y:S02]  /*24c0*/  @P0 FMUL.FTZ R191, R168, R191 ;  /* 0x000000bfa8bf0220 */ /* 0x002fe40000410000 */
[C---:B------:R-:W-:Y:S02]  /*24d0*/  FADD.FTZ R84, R213.reuse, R84 ;  /* 0x00000054d5547221 */ /* 0x040fe40000010000 */
[----:B------:R-:W-:Y:S02]  /*24e0*/  FFMA.FTZ R53, R213, R162, R53 ;  /* 0x000000a2d5357223 */ /* 0x000fe40000010035 */
[----:B------:R-:W-:-:S02]  /*24f0*/  @P0 FADD.FTZ R168, -R28, R215 ;  /* 0x000000d71ca80221 */ /* 0x000fc40000010100 */
[----:B------:R-:W-:Y:S02]  /*2500*/  @P0 FADD.FTZ R241, -R36, R243 ;  /* 0x000000f324f10221 */ /* 0x000fe40000010100 */
[----:B------:R-:W-:Y:S02]  /*2510*/  FMUL.FTZ R213, R119, R213 ;  /* 0x000000d577d57220 */ /* 0x000fe40000410000 */
[----:B------:R-:W-:Y:S02]  /*2520*/  FADD.FTZ R66, R65, R198 ;  /* 0x000000c641427221 */ /* 0x000fe40000010000 */
[----:B------:R-:W-:Y:S02]  /*2530*/  FFMA.FTZ R61, R198, R183, R61 ;  /* 0x000000b7c63d7223 */ /* 0x000fe4000001003d */
        /* <DEDUP_REMOVED lines=8> */
[----:B--2---:R-:W-:Y:S01]  /*25c0*/  @P0 FMUL.FTZ R180, R197, R210 ;  /* 0x000000d2c5b40220 */ /* 0x004fe20000410000 */
[----:B------:R-:W-:Y:S01]  /*25d0*/  HADD2.F32 R210, -RZ, R60.H0_H0 ;  /* 0x2000003cffd27230 */ /* 0x000fe20000004100 */
[C---:B------:R-:W-:Y:S02]  /*25e0*/  FADD.FTZ R101, R200.reuse, R101 ;  /* 0x00000065c8657221 */ /* 0x040fe40000010000 */
[----:B------:R-:W-:Y:S02]  /*25f0*/  FFMA.FTZ R76, R200, R181, R76 ;  /* 0x000000b5c84c7223 */ /* 0x000fe4000001004c */
[----:B---3--:R-:W-:Y:S02]  /*2600*/  @P0 FMUL.FTZ R168, R168, R195 ;  /* 0x000000c3a8a80220 */ /* 0x008fe40000410000 */
[----:B------:R-:W-:Y:S02]  /*2610*/  FMUL.FTZ R200, R120, R71 ;  /* 0x0000004778c87220 */ /* 0x000fe40000410000 */
[----:B------:R-:W-:-:S02]  /*2620*/  FADD.FTZ R65, R66, R213 ;  /* 0x000000d542417221 */ /* 0x000fc40000010000 */
[----:B------:R-:W-:Y:S01]  /*2630*/  FFMA.FTZ R61, R213, R162, R61 ;  /* 0x000000a2d53d7223 */ /* 0x000fe2000001003d */
[----:B------:R-:W-:Y:S01]  /*2640*/  HADD2.F32 R62, -RZ, R70.H0_H0 ;  /* 0x20000046ff3e7230 */ /* 0x000fe20000004100 */
[C---:B------:R-:W-:Y:S01]  /*2650*/  @!P0 FMUL.FTZ R168, R146.reuse, R215 ;  /* 0x000000d792a88220 */ /* 0x040fe20000410000 */
[----:B------:R-:W-:Y:S01]  /*2660*/  HADD2.F32 R215, -RZ, R60.H1_H1 ;  /* 0x3000003cffd77230 */ /* 0x000fe20000004100 */
        /* <DEDUP_REMOVED lines=9> */
[----:B------:R-:W-:-:S02]  /*2700*/  FADD.FTZ R99, R62, R99 ;  /* 0x000000633e637221 */ /* 0x000fc40000010000 */
[----:B------:R-:W-:Y:S02]  /*2710*/  FFMA.FTZ R89, R62, R170, R89 ;  /* 0x000000aa3e597223 */ /* 0x000fe40000010059 */
[----:B------:R-:W-:Y:S02]  /*2720*/  FMUL.FTZ R219, R125, R62 ;  /* 0x0000003e7ddb7220 */ /* 0x000fe40000410000 */
        /* <DEDUP_REMOVED lines=8> */
[----:B------:R-:W-:Y:S02]  /*27b0*/  FFMA.FTZ R61, R215, R164, R61 ;  /* 0x000000a4d73d7223 */ /* 0x000fe4000001003d */
[----:B------:R-:W-:-:S02]  /*27c0*/  FADD.FTZ R46, R217, R46 ;  /* 0x0000002ed92e7221 */ /* 0x000fc40000010000 */
[-C--:B------:R-:W-:Y:S02]  /*27d0*/  FFMA.FTZ R49, R217, R172.reuse, R49 ;  /* 0x000000acd9317223 */ /* 0x080fe40000010031 */
[----:B------:R-:W-:Y:S02]  /*27e0*/  FMUL.FTZ R217, R124, R217 ;  /* 0x000000d97cd97220 */ /* 0x000fe40000410000 */
[----:B------:R-:W-:Y:S02]  /*27f0*/  FADD.FTZ R62, R65, R204 ;  /* 0x000000cc413e7221 */ /* 0x000fe40000010000 */
[----:B------:R-:W-:Y:S01]  /*2800*/  FFMA.FTZ R61, R204, R191, R61 ;  /* 0x000000bfcc3d7223 */ /* 0x000fe2000001003d */
[----:B------:R-:W-:Y:S01]  /*2810*/  HADD2.F32 R221, -RZ, R70.H1_H1 ;  /* 0x30000046ffdd7230 */ /* 0x000fe20000004100 */
[----:B------:R-:W-:Y:S02]  /*2820*/  FADD.FTZ R62, R62, R217 ;  /* 0x000000d93e3e7221 */ /* 0x000fe40000010000 */
[----:B------:R-:W-:Y:S01]  /*2830*/  FFMA.FTZ R61, R217, R172, R61 ;  /* 0x000000acd93d7223 */ /* 0x000fe2000001003d */
[----:B------:R-:W0:Y:S01]  /*2840*/  @P0 MUFU.RCP R216, R131 ;  /* 0x0000008300d80308 */ /* 0x000e220000001000 */
[----:B------:R-:W-:Y:S01]  /*2850*/  HADD2.F32 R206, -RZ, R74.H0_H0 ;  /* 0x2000004affce7230 */ /* 0x000fe20000004100 */
[----:B------:R-:W-:-:S02]  /*2860*/  @!P0 FMUL.FTZ R193, R146, R233 ;  /* 0x000000e992c18220 */ /* 0x000fc40000410000 */
[C---:B------:R-:W-:Y:S02]  /*2870*/  FADD.FTZ R44, R221.reuse, R44 ;  /* 0x0000002cdd2c7221 */ /* 0x040fe40000010000 */
[----:B------:R-:W-:Y:S02]  /*2880*/  FFMA.FTZ R47, R221, R168, R47 ;  /* 0x000000a8dd2f7223 */ /* 0x000fe4000001002f */
        /* <DEDUP_REMOVED lines=16> */
[----:B------:R-:W-:Y:S01]  /*2990*/  HADD2.F32 R227, -RZ, R72.H1_H1 ;  /* 0x30000048ffe37230 */ /* 0x000fe20000004100 */
[----:B------:R-:W-:Y:S02]  /*29a0*/  @P0 FADD.FTZ R195, -R33, R212 ;  /* 0x000000d421c30221 */ /* 0x000fe40000010100 */
[----:B------:R-:W-:-:S02]  /*29b0*/  FADD.FTZ R100, R225, R100 ;  /* 0x00000064e1647221 */ /* 0x000fc40000010000 */
[----:B------:R-:W-:Y:S02]  /*29c0*/  FFMA.FTZ R87, R225, R178, R87 ;  /* 0x000000b2e1577223 */ /* 0x000fe40000010057 */
[----:B------:R-:W-:Y:S02]  /*29d0*/  FMUL.FTZ R225, R129, R225 ;  /* 0x000000e181e17220 */ /* 0x000fe40000410000 */
[----:B------:R-:W-:Y:S02]  /*29e0*/  FADD.FTZ R62, R62, R223 ;  /* 0x000000df3e3e7221 */ /* 0x000fe40000010000 */
[----:B------:R-:W-:Y:S01]  /*29f0*/  FFMA.FTZ R61, R223, R166, R61 ;  /* 0x000000a6df3d7223 */ /* 0x000fe2000001003d */
[----:B------:R-:W-:Y:S01]  /*2a00*/  HADD2.F32 R208, -RZ, R68.H0_H0 ;  /* 0x20000044ffd07230 */ /* 0x000fe20000004100 */
[----:B0-----:R-:W-:Y:S02]  /*2a10*/  @P0 FMUL.FTZ R195, R195, R216 ;  /* 0x000000d8c3c30220 */ /* 0x001fe40000410000 */
[----:B------:R-:W0:Y:S01]  /*2a20*/  @P0 MUFU.RCP R216, R134 ;  /* 0x0000008600d80308 */ /* 0x000e220000001000 */
        /* <DEDUP_REMOVED lines=12> */
[----:B------:R-:W-:Y:S01]  /*2af0*/  LOP3.LUT P1, RZ, R104, 0xff, RZ, 0xc0, !PT ;  /* 0x000000ff68ff7812 */ /* 0x000fe2000782c0ff */
[----:B------:R-:W-:Y:S01]  /*2b00*/  HADD2.F32 R60, -RZ, R64.H0_H0 ;  /* 0x20000040ff3c7230 */ /* 0x000fe20000004100 */
[C---:B------:R-:W-:Y:S02]  /*2b10*/  FADD.FTZ R38, R229.reuse, R38 ;  /* 0x00000026e5267221 */ /* 0x040fe40000010000 */
[----:B------:R-:W-:-:S02]  /*2b20*/  FFMA.FTZ R41, R229, R174, R41 ;  /* 0x000000aee5297223 */ /* 0x000fc40000010029 */
[----:B------:R-:W-:Y:S02]  /*2b30*/  FMUL.FTZ R229, R132, R229 ;  /* 0x000000e584e57220 */ /* 0x000fe40000410000 */
[----:B------:R-:W-:Y:S02]  /*2b40*/  FADD.FTZ R62, R65, R208 ;  /* 0x000000d0413e7221 */ /* 0x000fe40000010000 */
[----:B------:R-:W-:Y:S01]  /*2b50*/  FFMA.FTZ R61, R208, R195, R61 ;  /* 0x000000c3d03d7223 */ /* 0x000fe2000001003d */
[----:B------:R-:W-:Y:S01]  /*2b60*/  HADD2.F32 R64, -RZ, R64.H1_H1 ;  /* 0x30000040ff407230 */ /* 0x000fe20000004100 */
[----:B------:R-:W-:Y:S01]  /*2b70*/  @!P0 FMUL.FTZ R180, R146, R239 ;  /* 0x000000ef92b48220 */ /* 0x000fe20000410000 */
[----:B------:R-:W-:Y:S01]  /*2b80*/  SHF.R.U32.HI R63, RZ, 0x5, R0 ;  /* 0x00000005ff3f7819 */ /* 0x000fe20000011600 */
[----:B------:R-:W-:Y:S02]  /*2b90*/  FMUL.FTZ R231, R133, R60 ;  /* 0x0000003c85e77220 */ /* 0x000fe40000410000 */
[----:B------:R-:W-:-:S02]  /*2ba0*/  FADD.FTZ R62, R62, R229 ;  /* 0x000000e53e3e7221 */ /* 0x000fc40000010000 */
[----:B------:R-:W-:Y:S01]  /*2bb0*/  FFMA.FTZ R61, R229, R174, R61 ;  /* 0x000000aee53d7223 */ /* 0x000fe2000001003d */
[----:B------:R-:W-:Y:S01]  /*2bc0*/  LOP3.LUT R186, R63, 0x7fffff8, RZ, 0xc0, !PT ;  /* 0x07fffff83fba7812 */ /* 0x000fe200078ec0ff */
[----:B0-----:R-:W-:Y:S02]  /*2bd0*/  @P0 FMUL.FTZ R197, R241, R216 ;  /* 0x000000d8f1c50220 */ /* 0x001fe40000410000 */
[C---:B------:R-:W-:Y:S02]  /*2be0*/  FADD.FTZ R135, R210.reuse, R135 ;  /* 0x00000087d2877221 */ /* 0x040fe40000010000 */
[----:B------:R-:W-:Y:S02]  /*2bf0*/  FFMA.FTZ R92, R210, R187, R92 ;  /* 0x000000bbd25c7223 */ /* 0x000fe4000001005c */
        /* <DEDUP_REMOVED lines=22> */
.L_x_661:
        /* <DEDUP_REMOVED lines=18> */
.L_x_662:
        /* <DEDUP_REMOVED lines=32> */
.L_x_656:
[----:B------:R-:W-:Y:S05]  /*3080*/  BSYNC B0 ;  /* 0x0000000000007941 */ /* 0x000fea0003800000 */
.L_x_655:
        /* <DEDUP_REMOVED lines=29> */
.L_x_658:
[----:B------:R-:W2:Y:S01]  /*3260*/  LDG.E.STRONG.GPU R62, [R60.64] ;  /* 0x0000000e3c3e7981 */ /* 0x000ea2000c1ef900 */
[----:B------:R-:W-:Y:S01]  /*3270*/  YIELD ;  /* 0x0000000000007946 */ /* 0x000fe20003800000 */
[----:B--2---:R-:W-:Y:S01]  /*3280*/  ISETP.NE.AND P0, PT, R62, R65, PT ;  /* 0x000000413e00720c */ /* 0x004fe20003f05270 */
[----:B------:R-:W-:-:S12]  /*3290*/  CCTL.IVALL ;  /* 0x00000000ff00798f */ /* 0x000fd80002000000 */
[----:B------:R-:W-:Y:S05]  /*32a0*/  @P0 BRA `(.L_x_658) ;  /* 0xffffffb000000947 */ /* 0x000fea000383ffff */
.L_x_657:
        /* <DEDUP_REMOVED lines=54> */
[C---:B------:R-:W-:Y:S02]  /*3610*/  FMUL.FTZ R147, R146.reuse, R147 ;  /* 0x0000009392937220 */ /* 0x040fe40000410000 */
[C---:B------:R-:W-:Y:S02]  /*3620*/  FMUL.FTZ R60, R146.reuse, R199 ;  /* 0x000000c7923c7220 */ /* 0x040fe40000410000 */
[C---:B------:R-:W-:Y:S02]  /*3630*/  FMUL.FTZ R187, R146.reuse, R187 ;  /* 0x000000bb92bb7220 */ /* 0x040fe40000410000 */
[----:B------:R-:W-:Y:S02]  /*3640*/  FMUL.FTZ R150, R146, R215 ;  /* 0x000000d792967220 */ /* 0x000fe40000410000 */
[C-C-:B------:R-:W-:Y:S02]  /*3650*/  FFMA.FTZ R160, R62.reuse, R160, R63.reuse ;  /* 0x000000a03ea07223 */ /* 0x140fe4000001003f */
[--C-:B------:R-:W-:Y:S01]  /*3660*/  FFMA.FTZ R185, R62, R185, R63.reuse ;  /* 0x000000b93eb97223 */ /* 0x100fe2000001003f */
[----:B------:R-:W-:Y:S01]  /*3670*/  F2FP.PACK_AB R187, R150, R187 ;  /* 0x000000bb96bb723e */ /* 0x000fe200000000ff */
[C-C-:B------:R-:W-:Y:S01]  /*3680*/  FFMA.FTZ R156, R62.reuse, R156, R63.reuse ;  /* 0x0000009c3e9c7223 */ /* 0x140fe2000001003f */
[----:B------:R-:W-:Y:S01]  /*3690*/  MOV R150, 0x4 ;  /* 0x0000000400967802 */ /* 0x000fe20000000f00 */
        /* <DEDUP_REMOVED lines=15> */
[----:B------:R-:W-:Y:S02]  /*3790*/  FADD.FTZ R203, R203, -R152 ;  /* 0x80000098cbcb7221 */ /* 0x000fe40000010000 */
[----:B------:R-:W-:Y:S02]  /*37a0*/  FFMA.FTZ R63, R62, R197, R63 ;  /* 0x000000c53e3f7223 */ /* 0x000fe4000001003f */
[----:B------:R-:W-:Y:S02]  /*37b0*/  FADD.FTZ R175, R188, -R175 ;  /* 0x800000afbcaf7221 */ /* 0x000fe40000010000 */
[----:B------:R-:W-:-:S02]  /*37c0*/  FADD.FTZ R205, R205, -R158 ;  /* 0x8000009ecdcd7221 */ /* 0x000fc40000010000 */
[----:B------:R-:W-:Y:S02]  /*37d0*/  FADD.FTZ R181, R190, -R181 ;  /* 0x800000b5beb57221 */ /* 0x000fe40000010000 */
[----:B------:R-:W-:Y:S02]  /*37e0*/  FADD.FTZ R207, R207, -R154 ;  /* 0x8000009acfcf7221 */ /* 0x000fe40000010000 */
[----:B------:R-:W-:Y:S02]  /*37f0*/  FADD.FTZ R179, R192, -R179 ;  /* 0x800000b3c0b37221 */ /* 0x000fe40000010000 */
[----:B------:R-:W-:Y:S01]  /*3800*/  FMUL.FTZ R68, R146, R177 ;  /* 0x000000b192447220 */ /* 0x000fe20000410000 */
[----:B------:R-:W-:Y:S01]  /*3810*/  F2FP.PACK_AB R177, R60, R147 ;  /* 0x000000933cb1723e */ /* 0x000fe200000000ff */
[----:B------:R-:W-:Y:S01]  /*3820*/  FADD.FTZ R209, R209, -R160 ;  /* 0x800000a0d1d17221 */ /* 0x000fe20000010000 */
[----:B------:R-:W-:Y:S01]  /*3830*/  LEA R60, P0, R61, c[0x0][0x1d0], 0x2 ;  /* 0x000074003d3c7a11 */ /* 0x000fe200078010ff */
[----:B------:R-:W-:-:S02]  /*3840*/  FADD.FTZ R185, R196, -R185 ;  /* 0x800000b9c4b97221 */ /* 0x000fc40000010000 */
[----:B------:R-:W-:Y:S01]  /*3850*/  FADD.FTZ R211, R211, -R156 ;  /* 0x8000009cd3d37221 */ /* 0x000fe20000010000 */
[----:B------:R-:W-:Y:S01]  /*3860*/  LEA.HI.X R61, R61, c[0x0][0x1d4], RZ, 0x2, P0 ;  /* 0x000075003d3d7a11 */ /* 0x000fe200000f14ff */
[----:B------:R-:W-:Y:S01]  /*3870*/  FADD.FTZ R183, R198, -R183 ;  /* 0x800000b7c6b77221 */ /* 0x000fe20000010000 */
[----:B------:R-:W-:Y:S01]  /*3880*/  ISETP.GE.AND P0, PT, R7, c[0x0][0x164], PT ;  /* 0x0000590007007a0c */ /* 0x000fe20003f06270 */
[----:B------:R-:W-:Y:S02]  /*3890*/  FADD.FTZ R213, R213, -R162 ;  /* 0x800000a2d5d57221 */ /* 0x000fe40000010000 */
[----:B------:R-:W-:Y:S01]  /*38a0*/  FADD.FTZ R189, R200, -R189 ;  /* 0x800000bdc8bd7221 */ /* 0x000fe20000010000 */
[----:B------:R0:W-:Y:S01]  /*38b0*/  STG.E [R60.64], R177 ;  /* 0x000000b13c007986 */ /* 0x0001e2000c10190e */
        /* <DEDUP_REMOVED lines=12> */
[----:B------:R-:W-:Y:S02]  /*3980*/  FMUL.FTZ R62, R146, R203 ;  /* 0x000000cb923e7220 */ /* 0x000fe40000410000 */
[----:B------:R-:W-:-:S02]  /*3990*/  FADD.FTZ R63, R210, -R63 ;  /* 0x8000003fd23f7221 */ /* 0x000fc40000010000 */
[----:B------:R-:W-:Y:S01]  /*39a0*/  FMUL.FTZ R175, R146, R175 ;  /* 0x000000af92af7220 */ /* 0x000fe20000410000 */
[----:B------:R-:W-:Y:S01]  /*39b0*/  F2FP.PACK_AB R173, R62, R173 ;  /* 0x000000ad3ead723e */ /* 0x000fe200000000ff */
[C---:B------:R-:W-:Y:S02]  /*39c0*/  FMUL.FTZ R64, R146.reuse, R205 ;  /* 0x000000cd92407220 */ /* 0x040fe40000410000 */
[C---:B------:R-:W-:Y:S02]  /*39d0*/  FMUL.FTZ R181, R146.reuse, R181 ;  /* 0x000000b592b57220 */ /* 0x040fe40000410000 */
[----:B------:R-:W-:Y:S01]  /*39e0*/  FMUL.FTZ R66, R146, R207 ;  /* 0x000000cf92427220 */ /* 0x000fe20000410000 */
[----:B------:R-:W-:Y:S01]  /*39f0*/  F2FP.PACK_AB R175, R64, R175 ;  /* 0x000000af40af723e */ /* 0x000fe200000000ff */
[C---:B------:R-:W-:Y:S02]  /*3a00*/  FMUL.FTZ R179, R146.reuse, R179 ;  /* 0x000000b392b37220 */ /* 0x040fe40000410000 */
        /* <DEDUP_REMOVED lines=31> */
[----:B------:R1:W-:Y:S03]  /*3c00*/  STG.E [R62.64], R173 ;  /* 0x000000ad3e007986 */ /* 0x0003e6000c10190e */
        /* <DEDUP_REMOVED lines=14> */
[-C--:B0-----:R-:W-:Y:S01]  /*3cf0*/  IMAD.WIDE.U32 R60, R165, R150.reuse, c[0x0][0x1d0] ;  /* 0x00007400a53c7625 */ /* 0x081fe200078e0096 */
[----:B------:R0:W-:Y:S03]  /*3d00*/  STG.E [R74.64], R191 ;  /* 0x000000bf4a007986 */ /* 0x0001e6000c10190e */
[-C--:B-1----:R-:W-:Y:S01]  /*3d10*/  IMAD.WIDE.U32 R62, R163, R150.reuse, c[0x0][0x1d0] ;  /* 0x00007400a33e7625 */ /* 0x082fe200078e0096 */
[----:B------:R0:W-:Y:S03]  /*3d20*/  STG.E [R60.64], R219 ;  /* 0x000000db3c007986 */ /* 0x0001e6000c10190e */
[-C--:B--2---:R-:W-:Y:S01]  /*3d30*/  IMAD.WIDE.U32 R64, R169, R150.reuse, c[0x0][0x1d0] ;  /* 0x00007400a9407625 */ /* 0x084fe200078e0096 */
[----:B------:R0:W-:Y:S03]  /*3d40*/  STG.E [R62.64], R193 ;  /* 0x000000c13e007986 */ /* 0x0001e6000c10190e */
[-C--:B---3--:R-:W-:Y:S01]  /*3d50*/  IMAD.WIDE.U32 R66, R167, R150.reuse, c[0x0][0x1d0] ;  /* 0x00007400a7427625 */ /* 0x088fe200078e0096 */
[----:B------:R0:W-:Y:S03]  /*3d60*/  STG.E [R64.64], R225 ;  /* 0x000000e140007986 */ /* 0x0001e6000c10190e */
[----:B----4-:R-:W-:Y:S01]  /*3d70*/  IMAD.WIDE.U32 R68, R171, R150, c[0x0][0x1d0] ;  /* 0x00007400ab447625 */ /* 0x010fe200078e0096 */
[----:B------:R0:W-:Y:S04]  /*3d80*/  STG.E [R66.64], R195 ;  /* 0x000000c342007986 */ /* 0x0001e8000c10190e */
[----:B------:R0:W-:Y:S02]  /*3d90*/  STG.E [R68.64], R231 ;  /* 0x000000e744007986 */ /* 0x0001e4000c10190e */
[----:B0-----:R-:W-:Y:S01]  /*3da0*/  @P0 CALL.REL.NOINC `(.L_x_659) ;  /* 0x0000001000000944 */ /* 0x001fe20003c00000 */
[----:B------:R-:W-:Y:S05]  /*3db0*/  BRA `(.L_x_660) ;  /* 0xffffced000007947 */ /* 0x000fea000383ffff */
.L_x_659:
        /* <DEDUP_REMOVED lines=40> */
.L_x_652:
[----:B--2---:R-:W-:Y:S01]  /*4040*/  IMAD R201, R201, 0x3c00, R4 ;  /* 0x00003c00c9c97824 */ /* 0x004fe200078e0204 */
[----:B-----5:R-:W-:-:S04]  /*4050*/  MOV R61, 0x8 ;  /* 0x00000008003d7802 */ /* 0x020fc80000000f00 */
[C---:B------:R-:W-:Y:S01]  /*4060*/  IADD3 R8, R201.reuse, 0x400, RZ ;  /* 0x00000400c9087810 */ /* 0x040fe20007ffe0ff */
[CC--:B------:R-:W-:Y:S01]  /*4070*/  IMAD.WIDE.U32 R2, R201.reuse, R61.reuse, c[0x0][0x1c0] ;  /* 0x00007000c9027625 */ /* 0x0c0fe200078e003d */
[C---:B------:R-:W-:Y:S02]  /*4080*/  IADD3 R12, R201.reuse, 0x800, RZ ;  /* 0x00000800c90c7810 */ /* 0x040fe40007ffe0ff */
[C---:B------:R-:W-:Y:S01]  /*4090*/  IADD3 R0, R201.reuse, 0xc00, RZ ;  /* 0x00000c00c9007810 */ /* 0x040fe20007ffe0ff */
[CC--:B------:R-:W-:Y:S01]  /*40a0*/  IMAD.WIDE.U32 R4, R201.reuse, R61.reuse, c[0x0][0x1c8] ;  /* 0x00007200c9047625 */ /* 0x0c0fe200078e003d */
[----:B------:R0:W-:Y:S03]  /*40b0*/  STG.E.64 [R2.64], R36 ;  /* 0x0000002402007986 */ /* 0x0001e6000c101b0e */
[CC--:B------:R-:W-:Y:S01]  /*40c0*/  IMAD.WIDE.U32 R6, R8.reuse, R61.reuse, c[0x0][0x1c0] ;  /* 0x0000700008067625 */ /* 0x0c0fe200078e003d */
[----:B------:R-:W-:Y:S03]  /*40d0*/  STG.E.64 [R4.64], R82 ;  /* 0x0000005204007986 */ /* 0x000fe6000c101b0e */
[-C--:B------:R-:W-:Y:S01]  /*40e0*/  IMAD.WIDE.U32 R8, R8, R61.reuse, c[0x0][0x1c8] ;  /* 0x0000720008087625 */ /* 0x080fe200078e003d */
[----:B------:R1:W-:Y:S03]  /*40f0*/  STG.E.64 [R6.64], R34 ;  /* 0x0000002206007986 */ /* 0x0003e6000c101b0e */
[----:B------:R-:W-:Y:S01]  /*4100*/  IMAD.WIDE.U32 R10, R12, R61, c[0x0][0x1c0] ;  /* 0x000070000c0a7625 */ /* 0x000fe200078e003d */
[----:B------:R2:W-:Y:S01]  /*4110*/  STG.E.64 [R8.64], R80 ;  /* 0x0000005008007986 */ /* 0x0005e2000c101b0e */
[----:B0-----:R-:W-:-:S02]  /*4120*/  IADD3 R36, R201, 0x1000, RZ ;  /* 0x00001000c9247810 */ /* 0x001fc40007ffe0ff */
[CC--:B------:R-:W-:Y:S01]  /*4130*/  IMAD.WIDE.U32 R14, R0.reuse, R61.reuse, c[0x0][0x1c0] ;  /* 0x00007000000e7625 */ /* 0x0c0fe200078e003d */
[----:B------:R0:W-:Y:S03]  /*4140*/  STG.E.64 [R10.64], R136 ;  /* 0x000000880a007986 */ /* 0x0001e6000c101b0e */
[-C--:B------:R-:W-:Y:S01]  /*4150*/  IMAD.WIDE.U32 R2, R0, R61.reuse, c[0x0][0x1c8] ;  /* 0x0000720000027625 */ /* 0x080fe200078e003d */
[C---:B------:R-:W-:Y:S02]  /*4160*/  IADD3 R0, R201.reuse, 0x1400, RZ ;  /* 0x00001400c9007810 */ /* 0x040fe40007ffe0ff */
[----:B-1----:R-:W-:Y:S01]  /*4170*/  IADD3 R34, R201, 0x1800, RZ ;  /* 0x00001800c9227810 */ /* 0x002fe20007ffe0ff */
[----:B------:R-:W-:-:S04]  /*4180*/  IMAD.WIDE.U32 R12, R12, R61, c[0x0][0x1c8] ;  /* 0x000072000c0c7625 */ /* 0x000fc800078e003d */
[-C--:B------:R-:W-:Y:S01]  /*4190*/  IMAD.WIDE.U32 R4, R36, R61.reuse, c[0x0][0x1c0] ;  /* 0x0000700024047625 */ /* 0x080fe200078e003d */
[----:B------:R1:W-:Y:S03]  /*41a0*/  STG.E.64 [R12.64], R78 ;  /* 0x0000004e0c007986 */ /* 0x0003e6000c101b0e */
[CC--:B--2---:R-:W-:Y:S01]  /*41b0*/  IMAD.WIDE.U32 R8, R0.reuse, R61.reuse, c[0x0][0x1c0] ;  /* 0x0000700000087625 */ /* 0x0c4fe200078e003d */
[----:B------:R2:W-:Y:S03]  /*41c0*/  STG.E.64 [R14.64], R32 ;  /* 0x000000200e007986 */ /* 0x0005e6000c101b0e */
[-C--:B0-----:R-:W-:Y:S01]  /*41d0*/  IMAD.WIDE.U32 R10, R0, R61.reuse, c[0x0][0x1c8] ;  /* 0x00007200000a7625 */ /* 0x081fe200078e003d */
[----:B------:R-:W-:Y:S01]  /*41e0*/  IADD3 R0, R201, 0x1c00, RZ ;  /* 0x00001c00c9007810 */ /* 0x000fe20007ffe0ff */
[----:B------:R0:W-:Y:S02]  /*41f0*/  STG.E.64 [R2.64], R76 ;  /* 0x0000004c02007986 */ /* 0x0001e4000c101b0e */
[----:B------:R-:W-:-:S02]  /*4200*/  IMAD.WIDE.U32 R6, R36, R61, c[0x0][0x1c8] ;  /* 0x0000720024067625 */ /* 0x000fc400078e003d */
[----:B------:R3:W-:Y:S02]  /*4210*/  STG.E.64 [R4.64], R30 ;  /* 0x0000001e04007986 */ /* 0x0007e4000c101b0e */
[-C--:B-1----:R-:W-:Y:S02]  /*4220*/  IMAD.WIDE.U32 R12, R34, R61.reuse, c[0x0][0x1c0] ;  /* 0x00007000220c7625 */ /* 0x082fe400078e003d */
[----:B------:R1:W-:Y:S01]  /*4230*/  STG.E.64 [R6.64], R58 ;  /* 0x0000003a06007986 */ /* 0x0003e2000c101b0e */
[----:B--2---:R-:W-:Y:S01]  /*4240*/  IADD3 R32, R201, 0x2000, RZ ;  /* 0x00002000c9207810 */ /* 0x004fe20007ffe0ff */
[-C--:B------:R-:W-:Y:S02]  /*4250*/  IMAD.WIDE.U32 R14, R0, R61.reuse, c[0x0][0x1c0] ;  /* 0x00007000000e7625 */ /* 0x080fe400078e003d */
[----:B------:R2:W-:Y:S02]  /*4260*/  STG.E.64 [R8.64], R140 ;  /* 0x0000008c08007986 */ /* 0x0005e4000c101b0e */
[----:B0-----:R-:W-:-:S02]  /*4270*/  IMAD.WIDE.U32 R2, R34, R61, c[0x0][0x1c8] ;  /* 0x0000720022027625 */ /* 0x001fc400078e003d */
[----:B------:R0:W-:Y:S02]  /*4280*/  STG.E.64 [R10.64], R56 ;  /* 0x000000380a007986 */ /* 0x0001e4000c101b0e */
[-C--:B---3--:R-:W-:Y:S01]  /*4290*/  IMAD.WIDE.U32 R4, R0, R61.reuse, c[0x0][0x1c8] ;  /* 0x0000720000047625 */ /* 0x088fe200078e003d */
[----:B------:R-:W-:Y:S01]  /*42a0*/  IADD3 R0, R201, 0x2400, RZ ;  /* 0x00002400c9007810 */ /* 0x000fe20007ffe0ff */
[----:B------:R3:W-:Y:S02]  /*42b0*/  STG.E.64 [R12.64], R28 ;  /* 0x0000001c0c007986 */ /* 0x0007e4000c101b0e */
[CC--:B-1----:R-:W-:Y:S02]  /*42c0*/  IMAD.WIDE.U32 R6, R32.reuse, R61.reuse, c[0x0][0x1c0] ;  /* 0x0000700020067625 */ /* 0x0c2fe400078e003d */
[----:B------:R1:W-:Y:S02]  /*42d0*/  STG.E.64 [R2.64], R54 ;  /* 0x0000003602007986 */ /* 0x0003e4000c101b0e */
[----:B--2---:R-:W-:-:S02]  /*42e0*/  IMAD.WIDE.U32 R8, R32, R61, c[0x0][0x1c8] ;  /* 0x0000720020087625 */ /* 0x004fc400078e003d */
[----:B------:R2:W-:Y:S02]  /*42f0*/  STG.E.64 [R14.64], R26 ;  /* 0x0000001a0e007986 */ /* 0x0005e4000c101b0e */
[CC--:B0-----:R-:W-:Y:S02]  /*4300*/  IMAD.WIDE.U32 R10, R0.reuse, R61.reuse, c[0x0][0x1c0] ;  /* 0x00007000000a7625 */ /* 0x0c1fe400078e003d */
[----:B------:R0:W-:Y:S02]  /*4310*/  STG.E.64 [R4.64], R52 ;  /* 0x0000003404007986 */ /* 0x0001e4000c101b0e */
[----:B---3--:R-:W-:Y:S01]  /*4320*/  IMAD.WIDE.U32 R12, R0, R61, c[0x0][0x1c8] ;  /* 0x00007200000c7625 */ /* 0x008fe200078e003d */
[C---:B------:R-:W-:Y:S01]  /*4330*/  IADD3 R28, R201.reuse, 0x2800, RZ ;  /* 0x00002800c91c7810 */ /* 0x040fe20007ffe0ff */
[----:B------:R3:W-:Y:S01]  /*4340*/  STG.E.64 [R6.64], R24 ;  /* 0x0000001806007986 */ /* 0x0007e2000c101b0e */
[----:B------:R-:W-:-:S03]  /*4350*/  IADD3 R0, R201, 0x2c00, RZ ;  /* 0x00002c00c9007810 */ /* 0x000fc60007ffe0ff */
[-C--:B-1----:R-:W-:Y:S01]  /*4360*/  IMAD.WIDE.U32 R2, R28, R61.reuse, c[0x0][0x1c0] ;  /* 0x000070001c027625 */ /* 0x082fe200078e003d */
[----:B------:R1:W-:Y:S01]  /*4370*/  STG.E.64 [R8.64], R50 ;  /* 0x0000003208007986 */ /* 0x0003e2000c101b0e */
[C---:B--2---:R-:W-:Y:S02]  /*4380*/  IADD3 R26, R201.reuse, 0x3000, RZ ;  /* 0x00003000c91a7810 */ /* 0x044fe40007ffe0ff */
[-C--:B------:R-:W-:Y:S01]  /*4390*/  IMAD.WIDE.U32 R14, R0, R61.reuse, c[0x0][0x1c0] ;  /* 0x00007000000e7625 */ /* 0x080fe200078e003d */
[----:B------:R2:W-:Y:S03]  /*43a0*/  STG.E.64 [R10.64], R18 ;  /* 0x000000120a007986 */ /* 0x0005e6000c101b0e */
[-C--:B0-----:R-:W-:Y:S01]  /*43b0*/  IMAD.WIDE.U32 R4, R28, R61.reuse, c[0x0][0x1c8] ;  /* 0x000072001c047625 */ /* 0x081fe200078e003d */
[----:B------:R0:W-:Y:S03]  /*43c0*/  STG.E.64 [R12.64], R48 ;  /* 0x000000300c007986 */ /* 0x0001e6000c101b0e */
[-C--:B---3--:R-:W-:Y:S01]  /*43d0*/  IMAD.WIDE.U32 R6, R0, R61.reuse, c[0x0][0x1c8] ;  /* 0x0000720000067625 */ /* 0x088fe200078e003d */
[C---:B------:R-:W-:Y:S01]  /*43e0*/  IADD3 R0, R201.reuse, 0x3400, RZ ;  /* 0x00003400c9007810 */ /* 0x040fe20007ffe0ff */
[----:B------:R3:W-:Y:S01]  /*43f0*/  STG.E.64 [R2.64], R16 ;  /* 0x0000001002007986 */ /* 0x0007e2000c101b0e */
[----:B------:R-:W-:Y:S01]  /*4400*/  IADD3 R201, R201, 0x3800, RZ ;  /* 0x00003800c9c97810 */ /* 0x000fe20007ffe0ff */
[----:B-1----:R-:W-:-:S02]  /*4410*/  IMAD.WIDE.U32 R8, R26, R61, c[0x0][0x1c0] ;  /* 0x000070001a087625 */ /* 0x002fc400078e003d */
[----:B------:R1:W-:Y:S02]  /*4420*/  STG.E.64 [R4.64], R46 ;  /* 0x0000002e04007986 */ /* 0x0003e4000c101b0e */
[-C--:B--2---:R-:W-:Y:S02]  /*4430*/  IMAD.WIDE.U32 R10, R26, R61.reuse, c[0x0][0x1c8] ;  /* 0x000072001a0a7625 */ /* 0x084fe400078e003d */
[----:B------:R-:W-:Y:S02]  /*4440*/  STG.E.64 [R14.64], R22 ;  /* 0x000000160e007986 */ /* 0x000fe4000c101b0e */
[CC--:B0-----:R-:W-:Y:S02]  /*4450*/  IMAD.WIDE.U32 R12, R0.reuse, R61.reuse, c[0x0][0x1c0] ;  /* 0x00007000000c7625 */ /* 0x0c1fe400078e003d */
[----:B------:R-:W-:Y:S02]  /*4460*/  STG.E.64 [R6.64], R44 ;  /* 0x0000002c06007986 */ /* 0x000fe4000c101b0e */
[----:B---3--:R-:W-:-:S02]  /*4470*/  IMAD.WIDE.U32 R2, R0, R61, c[0x0][0x1c8] ;  /* 0x0000720000027625 */ /* 0x008fc400078e003d */
[----:B------:R-:W-:Y:S02]  /*4480*/  STG.E.64 [R8.64], R100 ;  /* 0x0000006408007986 */ /* 0x000fe4000c101b0e */
[CC--:B------:R-:W-:Y:S02]  /*4490*/  IMAD.WIDE.U32 R16, R201.reuse, R61.reuse, c[0x0][0x1c0] ;  /* 0x00007000c9107625 */ /* 0x0c0fe400078e003d */
[----:B------:R-:W-:Y:S02]  /*44a0*/  STG.E.64 [R10.64], R42 ;  /* 0x0000002a0a007986 */ /* 0x000fe4000c101b0e */
[----:B-1----:R-:W-:Y:S02]  /*44b0*/  IMAD.WIDE.U32 R4, R201, R61, c[0x0][0x1c8] ;  /* 0x00007200c9047625 */ /* 0x002fe400078e003d */
[----:B------:R-:W-:Y:S04]  /*44c0*/  STG.E.64 [R12.64], R20 ;  /* 0x000000140c007986 */ /* 0x000fe8000c101b0e */
[----:B------:R-:W-:Y:S04]  /*44d0*/  STG.E.64 [R2.64], R40 ;  /* 0x0000002802007986 */ /* 0x000fe8000c101b0e */
[----:B------:R-:W-:Y:S04]  /*44e0*/  STG.E.64 [R16.64], R84 ;  /* 0x0000005410007986 */ /* 0x000fe8000c101b0e */
[----:B------:R-:W-:Y:S01]  /*44f0*/  STG.E.64 [R4.64], R38 ;  /* 0x0000002604007986 */ /* 0x000fe2000c101b0e */
[----:B------:R-:W-:Y:S05]  /*4500*/  EXIT ;  /* 0x000000000000794d */ /* 0x000fea0003800000 */
.L_x_653:
[----:B------:R-:W-:Y:S02]  /*4510*/  MOV R64, R67 ;  /* 0x0000004300407202 */ /* 0x000fe40000000f00 */
[----:B------:R-:W-:-:S02]  /*4520*/  MOV R65, 0x10 ;  /* 0x0000001000417802 */ /* 0x000fc40000000f00 */
[----:B------:R-:W-:Y:S02]  /*4530*/  MOV R68, 0x1f ;  /* 0x0000001f00447802 */ /* 0x000fe40000000f00 */
[----:B------:R-:W-:Y:S02]  /*4540*/  MOV R71, 0xffffffff ;  /* 0xffffffff00477802 */ /* 0x000fe40000000f00 */
[----:B------:R-:W-:Y:S02]  /*4550*/  MOV R60, 0x4570 ;  /* 0x00004570003c7802 */ /* 0x000fe40000000f00 */
[----:B------:R-:W-:Y:S05]  /*4560*/  CALL.REL.NOINC `($__internal_47_$__cuda_sm70_shflsync_down_p) ;  /* 0x0000045000007944 */ /* 0x000fea0003c00000 */
[----:B-1----:R-:W-:Y:S01]  /*4570*/  MOV R62, R68 ;  /* 0x00000044003e7202 */ /* 0x002fe20000000f00 */
[----:B0-----:R-:W-:Y:S05]  /*4580*/  BRA `(.L_x_661) ;  /* 0xffffe7d000007947 */ /* 0x001fea000383ffff */
.L_x_654:
[----:B------:R-:W-:Y:S01]  /*4590*/  HFMA2.MMA R65, -RZ, RZ, 0, 9.5367431640625e-07 ;  /* 0x00000010ff417435 */ /* 0x000fe200000001ff */
[----:B------:R-:W-:Y:S02]  /*45a0*/  MOV R64, R69 ;  /* 0x0000004500407202 */ /* 0x000fe40000000f00 */
[----:B------:R-:W-:Y:S02]  /*45b0*/  MOV R68, 0x1f ;  /* 0x0000001f00447802 */ /* 0x000fe40000000f00 */
[----:B------:R-:W-:-:S02]  /*45c0*/  MOV R71, 0xffffffff ;  /* 0xffffffff00477802 */ /* 0x000fc40000000f00 */
[----:B------:R-:W-:Y:S02]  /*45d0*/  MOV R60, 0x45f0 ;  /* 0x000045f0003c7802 */ /* 0x000fe40000000f00 */
[----:B01----:R-:W-:Y:S05]  /*45e0*/  CALL.REL.NOINC `($__internal_47_$__cuda_sm70_shflsync_down_p) ;  /* 0x000003d000007944 */ /* 0x003fea0003c00000 */
[----:B------:R-:W-:Y:S01]  /*45f0*/  FADD.FTZ R67, R67, R62 ;  /* 0x0000003e43437221 */ /* 0x000fe20000010000 */
[----:B0-----:R-:W-:Y:S01]  /*4600*/  HFMA2.MMA R65, -RZ, RZ, 0, 4.76837158203125e-07 ;  /* 0x00000008ff417435 */ /* 0x001fe200000001ff */
[----:B-1----:R-:W-:Y:S01]  /*4610*/  FADD.FTZ R69, R69, R68 ;  /* 0x0000004445457221 */ /* 0x002fe20000010000 */
[----:B------:R-:W-:Y:S02]  /*4620*/  MOV R68, 0x1f ;  /* 0x0000001f00447802 */ /* 0x000fe40000000f00 */
[----:B------:R-:W-:Y:S02]  /*4630*/  MOV R71, 0xffffffff ;  /* 0xffffffff00477802 */ /* 0x000fe40000000f00 */
[----:B------:R-:W-:Y:S02]  /*4640*/  MOV R64, R67 ;  /* 0x0000004300407202 */ /* 0x000fe40000000f00 */
[----:B------:R-:W-:Y:S02]  /*4650*/  MOV R60, 0x4670 ;  /* 0x00004670003c7802 */ /* 0x000fe40000000f00 */
[----:B------:R-:W-:Y:S05]  /*4660*/  CALL.REL.NOINC `($__internal_47_$__cuda_sm70_shflsync_down_p) ;  /* 0x0000035000007944 */ /* 0x000fea0003c00000 */
[----:B0-----:R-:W-:Y:S01]  /*4670*/  HFMA2.MMA R65, -RZ, RZ, 0, 4.76837158203125e-07 ;  /* 0x00000008ff417435 */ /* 0x001fe200000001ff */
[----:B-1----:R-:W-:-:S02]  /*4680*/  MOV R62, R68 ;  /* 0x00000044003e7202 */ /* 0x002fc40000000f00 */
[----:B------:R-:W-:Y:S02]  /*4690*/  MOV R64, R69 ;  /* 0x0000004500407202 */ /* 0x000fe40000000f00 */
[----:B------:R-:W-:Y:S02]  /*46a0*/  MOV R68, 0x1f ;  /* 0x0000001f00447802 */ /* 0x000fe40000000f00 */
[----:B------:R-:W-:Y:S02]  /*46b0*/  MOV R71, 0xffffffff ;  /* 0xffffffff00477802 */ /* 0x000fe40000000f00 */
[----:B------:R-:W-:Y:S02]  /*46c0*/  MOV R60, 0x46e0 ;  /* 0x000046e0003c7802 */ /* 0x000fe40000000f00 */
[----:B------:R-:W-:Y:S05]  /*46d0*/  CALL.REL.NOINC `($__internal_47_$__cuda_sm70_shflsync_down_p) ;  /* 0x000002e000007944 */ /* 0x000fea0003c00000 */
[----:B------:R-:W-:Y:S01]  /*46e0*/  FADD.FTZ R67, R62, R67 ;  /* 0x000000433e437221 */ /* 0x000fe20000010000 */
[----:B0-----:R-:W-:Y:S01]  /*46f0*/  HFMA2.MMA R65, -RZ, RZ, 0, 2.384185791015625e-07 ;  /* 0x00000004ff417435 */ /* 0x001fe200000001ff */
[----:B-1----:R-:W-:Y:S01]  /*4700*/  FADD.FTZ R69, R69, R68 ;  /* 0x0000004445457221 */ /* 0x002fe20000010000 */
[----:B------:R-:W-:Y:S02]  /*4710*/  MOV R68, 0x1f ;  /* 0x0000001f00447802 */ /* 0x000fe40000000f00 */
[----:B------:R-:W-:-:S02]  /*4720*/  MOV R71, 0xffffffff ;  /* 0xffffffff00477802 */ /* 0x000fc40000000f00 */
[----:B------:R-:W-:Y:S02]  /*4730*/  MOV R64, R67 ;  /* 0x0000004300407202 */ /* 0x000fe40000000f00 */
[----:B------:R-:W-:Y:S02]  /*4740*/  MOV R60, 0x4760 ;  /* 0x00004760003c7802 */ /* 0x000fe40000000f00 */
[----:B------:R-:W-:Y:S05]  /*4750*/  CALL.REL.NOINC `($__internal_47_$__cuda_sm70_shflsync_down_p) ;  /* 0x0000026000007944 */ /* 0x000fea0003c00000 */
[----:B0-----:R-:W-:Y:S01]  /*4760*/  HFMA2.MMA R65, -RZ, RZ, 0, 2.384185791015625e-07 ;  /* 0x00000004ff417435 */ /* 0x001fe200000001ff */
[----:B-1----:R-:W-:Y:S02]  /*4770*/  MOV R62, R68 ;  /* 0x00000044003e7202 */ /* 0x002fe40000000f00 */
[----:B------:R-:W-:Y:S02]  /*4780*/  MOV R64, R69 ;  /* 0x0000004500407202 */ /* 0x000fe40000000f00 */
[----:B------:R-:W-:Y:S02]  /*4790*/  MOV R68, 0x1f ;  /* 0x0000001f00447802 */ /* 0x000fe40000000f00 */
[----:B------:R-:W-:Y:S02]  /*47a0*/  MOV R71, 0xffffffff ;  /* 0xffffffff00477802 */ /* 0x000fe40000000f00 */
[----:B------:R-:W-:-:S02]  /*47b0*/  MOV R60, 0x47d0 ;  /* 0x000047d0003c7802 */ /* 0x000fc40000000f00 */
[----:B------:R-:W-:Y:S05]  /*47c0*/  CALL.REL.NOINC `($__internal_47_$__cuda_sm70_shflsync_down_p) ;  /* 0x000001f000007944 */ /* 0x000fea0003c00000 */
[----:B------:R-:W-:Y:S01]  /*47d0*/  FADD.FTZ R67, R62, R67 ;  /* 0x000000433e437221 */ /* 0x000fe20000010000 */
[----:B0-----:R-:W-:Y:S01]  /*47e0*/  HFMA2.MMA R65, -RZ, RZ, 0, 1.1920928955078125e-07 ;  /* 0x00000002ff417435 */ /* 0x001fe200000001ff */
[----:B-1----:R-:W-:Y:S01]  /*47f0*/  FADD.FTZ R69, R69, R68 ;  /* 0x0000004445457221 */ /* 0x002fe20000010000 */
[----:B------:R-:W-:-:S02]  /*4800*/  MOV R68, 0x1f ;  /* 0x0000001f00447802 */ /* 0x000fc40000000f00 */
[----:B------:R-:W-:Y:S02]  /*4810*/  MOV R71, 0xffffffff ;  /* 0xffffffff00477802 */ /* 0x000fe40000000f00 */
[----:B------:R-:W-:Y:S02]  /*4820*/  MOV R64, R67 ;  /* 0x0000004300407202 */ /* 0x000fe40000000f00 */
[----:B------:R-:W-:Y:S02]  /*4830*/  MOV R60, 0x4850 ;  /* 0x00004850003c7802 */ /* 0x000fe40000000f00 */
[----:B------:R-:W-:Y:S05]  /*4840*/  CALL.REL.NOINC `($__internal_47_$__cuda_sm70_shflsync_down_p) ;  /* 0x0000017000007944 */ /* 0x000fea0003c00000 */
[----:B0-----:R-:W-:Y:S01]  /*4850*/  HFMA2.MMA R65, -RZ, RZ, 0, 1.1920928955078125e-07 ;  /* 0x00000002ff417435 */ /* 0x001fe200000001ff */
[----:B-1----:R-:W-:Y:S02]  /*4860*/  MOV R62, R68 ;  /* 0x00000044003e7202 */ /* 0x002fe40000000f00 */
[----:B------:R-:W-:Y:S02]  /*4870*/  MOV R64, R69 ;  /* 0x0000004500407202 */ /* 0x000fe40000000f00 */
[----:B------:R-:W-:Y:S02]  /*4880*/  MOV R68, 0x1f ;  /* 0x0000001f00447802 */ /* 0x000fe40000000f00 */
[----:B------:R-:W-:-:S02]  /*4890*/  MOV R71, 0xffffffff ;  /* 0xffffffff00477802 */ /* 0x000fc40000000f00 */
[----:B------:R-:W-:Y:S02]  /*48a0*/  MOV R60, 0x48c0 ;  /* 0x000048c0003c7802 */ /* 0x000fe40000000f00 */
[----:B------:R-:W-:Y:S05]  /*48b0*/  CALL.REL.NOINC `($__internal_47_$__cuda_sm70_shflsync_down_p) ;  /* 0x0000010000007944 */ /* 0x000fea0003c00000 */
[----:B------:R-:W-:Y:S01]  /*48c0*/  FADD.FTZ R67, R62, R67 ;  /* 0x000000433e437221 */ /* 0x000fe20000010000 */
[----:B0-----:R-:W-:Y:S01]  /*48d0*/  HFMA2.MMA R65, -RZ, RZ, 0, 5.9604644775390625e-08 ;  /* 0x00000001ff417435 */ /* 0x001fe200000001ff */
[----:B-1----:R-:W-:Y:S01]  /*48e0*/  FADD.FTZ R69, R69, R68 ;  /* 0x0000004445457221 */ /* 0x002fe20000010000 */
[----:B------:R-:W-:Y:S02]  /*48f0*/  MOV R68, 0x1f ;  /* 0x0000001f00447802 */ /* 0x000fe40000000f00 */
[----:B------:R-:W-:Y:S02]  /*4900*/  MOV R71, 0xffffffff ;  /* 0xffffffff00477802 */ /* 0x000fe40000000f00 */
[----:B------:R-:W-:Y:S02]  /*4910*/  MOV R64, R67 ;  /* 0x0000004300407202 */ /* 0x000fe40000000f00 */
[----:B------:R-:W-:Y:S02]  /*4920*/  MOV R60, 0x4940 ;  /* 0x00004940003c7802 */ /* 0x000fe40000000f00 */
[----:B------:R-:W-:Y:S05]  /*4930*/  CALL.REL.NOINC `($__internal_47_$__cuda_sm70_shflsync_down_p) ;  /* 0x0000008000007944 */ /* 0x000fea0003c00000 */
[----:B0-----:R-:W-:Y:S01]  /*4940*/  HFMA2.MMA R65, -RZ, RZ, 0, 5.9604644775390625e-08 ;  /* 0x00000001ff417435 */ /* 0x001fe200000001ff */
[----:B-1----:R-:W-:-:S02]  /*4950*/  MOV R66, R68 ;  /* 0x0000004400427202 */ /* 0x002fc40000000f00 */
[----:B------:R-:W-:Y:S02]  /*4960*/  MOV R64, R69 ;  /* 0x0000004500407202 */ /* 0x000fe40000000f00 */
[----:B------:R-:W-:Y:S02]  /*4970*/  MOV R68, 0x1f ;  /* 0x0000001f00447802 */ /* 0x000fe40000000f00 */
[----:B------:R-:W-:Y:S02]  /*4980*/  MOV R71, 0xffffffff ;  /* 0xffffffff00477802 */ /* 0x000fe40000000f00 */
[----:B------:R-:W-:Y:S02]  /*4990*/  MOV R60, 0x49b0 ;  /* 0x000049b0003c7802 */ /* 0x000fe40000000f00 */
[----:B------:R-:W-:Y:S05]  /*49a0*/  CALL.REL.NOINC `($__internal_47_$__cuda_sm70_shflsync_down_p) ;  /* 0x0000001000007944 */ /* 0x000fea0003c00000 */
[----:B01----:R-:W-:Y:S05]  /*49b0*/  BRA `(.L_x_662) ;  /* 0xffffe4c000007947 */ /* 0x003fea000383ffff */
        .weak           $__internal_47_$__cuda_sm70_shflsync_down_p
        .type           $__internal_47_$__cuda_sm70_shflsync_down_p,@function
        .size           $__internal_47_$__cuda_sm70_shflsync_down_p,(.L_x_3454 - $__internal_47_$__cuda_sm70_shflsync_down_p)
$__internal_47_$__cuda_sm70_shflsync_down_p:
[----:B------:R-:W-:Y:S01]  /*49c0*/  HFMA2.MMA R61, -RZ, RZ, 0, 0 ;  /* 0x00000000ff3d7435 */ /* 0x000fe200000001ff */
[----:B------:R-:W-:Y:S04]  /*49d0*/  WARPSYNC R71 ;  /* 0x0000004700007348 */ /* 0x000fe80003800000 */
[----:B------:R0:W1:Y:S01]  /*49e0*/  SHFL.DOWN PT, R68, R64, R65, R68 ;  /* 0x0800004140447389 */ /* 0x00006200000e0044 */
[----:B------:R-:W-:Y:S05]  /*49f0*/  RET.REL.NODEC R60 `(_ZN10layer_norm13ln_bwd_kernelINS_13Kernel_traitsI6__halfS2_S2_fjLj30720ELj4ELj1ELj8ELj4ENS_18Kernel_traits_baseILj30720ES2_S2_S2_fjLj256EEEEEEEvNS_9BwdParamsE) ;  /* 0xffffb6003c007950 */ /* 0x000fea0003c3ffff */
.L_x_663:
        /* <DEDUP_REMOVED lines=16> */
.L_x_3454:


//--------------------- .text._ZN10layer_norm22ln_bwd_finalize_kernelINS_22Kernel_traits_finalizeILj30720EffffjLj1024ELj4ENS_18Kernel_traits_baseILj30720EffffjLj1024EEEEEEEvNS_9BwdParamsE --------------------------
	.section	.text._ZN10layer_norm22ln_bwd_finalize_kernelINS_22Kernel_traits_finalizeILj30720EffffjLj1024ELj4ENS_18Kernel_traits_baseILj30720EffffjLj1024EEEEEEEvNS_9BwdParamsE,"ax",@progbits
	.sectioninfo	@"SHI_REGISTERS=32"
	.align	128
        .global         _ZN10layer_norm22ln_bwd_finalize_kernelINS_22Kernel_traits_finalizeILj30720EffffjLj1024ELj4ENS_18Kernel_traits_baseILj30720EffffjLj1024EEEEEEEvNS_9BwdParamsE
        .type           _ZN10layer_norm22ln_bwd_finalize_kernelINS_22Kernel_traits_finalizeILj30720EffffjLj1024ELj4ENS_18Kernel_traits_baseILj30720EffffjLj1024EEEEEEEvNS_9BwdParamsE,@function
        .size           _ZN10layer_norm22ln_bwd_finalize_kernelINS_22Kernel_traits_finalizeILj30720EffffjLj1024ELj4ENS_18Kernel_traits_baseILj30720EffffjLj1024EEEEEEEvNS_9BwdParamsE,(.L_x_3455 - _ZN10layer_norm22ln_bwd_finalize_kernelINS_22Kernel_traits_finalizeILj30720EffffjLj1024ELj4ENS_18Kernel_traits_baseILj30720EffffjLj1024EEEEEEEvNS_9BwdParamsE)
        .other          _ZN10layer_norm22ln_bwd_finalize_kernelINS_22Kernel_traits_finalizeILj30720EffffjLj1024ELj4ENS_18Kernel_traits_baseILj30720EffffjLj1024EEEEEEEvNS_9BwdParamsE,@"STO_CUDA_ENTRY STV_DEFAULT"
_ZN10layer_norm22ln_bwd_finalize_kernelINS_22Kernel_traits_finalizeILj30720EffffjLj1024ELj4ENS_18Kernel_traits_baseILj30720EffffjLj1024EEEEEEEvNS_9BwdParamsE:
.text._ZN10layer_norm22ln_bwd_finalize_kernelINS_22Kernel_traits_finalizeILj30720EffffjLj1024ELj4ENS_18Kernel_traits_baseILj30720EffffjLj1024EEEEEEEvNS_9BwdParamsE:
        /* <DEDUP_REMOVED lines=19> */
.L_x_674:
        /* <DEDUP_REMOVED lines=27> */
.L_x_668:
        /* <DEDUP_REMOVED lines=32> */
.L_x_667:
[----:B------:R-:W-:Y:S05]  /*04e0*/  BSYNC B1 ;  /* 0x0000000000017941 */ /* 0x000fea0003800000 */
.L_x_666:
        /* <DEDUP_REMOVED lines=22> */
.L_x_670:
[----:B------:R-:W-:Y:S05]  /*0650*/  BSYNC B1 ;  /* 0x0000000000017941 */ /* 0x000fea0003800000 */
.L_x_669:
        /* <DEDUP_REMOVED lines=10> */
.L_x_665:
[----:B------:R-:W-:Y:S05]  /*0700*/  BSYNC B0 ;  /* 0x0000000000007941 */ /* 0x000fea0003800000 */
.L_x_664:
        /* <DEDUP_REMOVED lines=11> */
.L_x_675:
        /* <DEDUP_REMOVED lines=18> */
.L_x_676:
[----:B------:R-:W-:Y:S01]  /*08e0*/  @!P1 SHF.R.U32.HI R2, RZ, 0x3, R0 ;  /* 0x00000003ff029819 */ /* 0x000fe20000011600 */
[----:B---3--:R-:W-:Y:S02]  /*08f0*/  FADD.FTZ R5, R5, R10 ;  /* 0x0000000a05057221 */ /* 0x008fe40000010000 */
[----:B--2---:R-:W-:Y:S01]  /*0900*/  FADD.FTZ R7, R7, R4 ;  /* 0x0000000407077221 */ /* 0x004fe20000010000 */
[----:B------:R-:W-:-:S05]  /*0910*/  @!P1 LOP3.LUT R2, R2, 0x1ffffffc, RZ, 0xc0, !PT ;  /* 0x1ffffffc02029812 */ /* 0x000fca00078ec0ff */
[----:B------:R2:W-:Y:S04]  /*0920*/  @!P1 STS [R2+0x2000], R5 ;  /* 0x0020000502009388 */ /* 0x0005e80000000800 */
[----:B------:R2:W-:Y:S02]  /*0930*/  @!P1 STS [R2+0x2080], R7 ;  /* 0x0020800702009388 */ /* 0x0005e40000000800 */
.L_x_671:
        /* <DEDUP_REMOVED lines=14> */
.L_x_672:
[----:B------:R-:W-:Y:S01]  /*0a20*/  HFMA2.MMA R9, -RZ, RZ, 0, 5.9604644775390625e-08 ;  /* 0x00000001ff097435 */ /* 0x000fe200000001ff */
[----:B--2---:R-:W-:Y:S01]  /*0a30*/  IMAD.MOV.U32 R10, RZ, RZ, R4 ;  /* 0x000000ffff0a7224 */ /* 0x004fe200078e0004 */
[----:B------:R-:W-:Y:S01]  /*0a40*/  MOV R11, 0xffffffff ;  /* 0xffffffff000b7802 */ /* 0x000fe20000000f00 */
[----:B------:R-:W-:Y:S01]  /*0a50*/  IMAD.MOV.U32 R6, RZ, RZ, 0x1f ;  /* 0x0000001fff067424 */ /* 0x000fe200078e00ff */
[----:B------:R-:W-:-:S02]  /*0a60*/  MOV R2, 0xa80 ;  /* 0x00000a8000027802 */ /* 0x000fc40000000f00 */
[----:B01----:R-:W-:Y:S05]  /*0a70*/  CALL.REL.NOINC `($__internal_48_$__cuda_sm70_shflsync_bfly_p) ;  /* 0x000003c000007944 */ /* 0x003fea0003c00000 */
[----:B-1----:R-:W-:Y:S01]  /*0a80*/  IMAD.MOV.U32 R3, RZ, RZ, R6 ;  /* 0x000000ffff037224 */ /* 0x002fe200078e0006 */
[----:B0-----:R-:W-:Y:S05]  /*0a90*/  BRA `(.L_x_675) ;  /* 0xfffffd2000007947 */ /* 0x001fea000383ffff */
.L_x_673:
[----:B------:R-:W-:Y:S01]  /*0aa0*/  HFMA2.MMA R6, -RZ, RZ, 0, 1.847743988037109375e-06 ;  /* 0x0000001fff067435 */ /* 0x000fe200000001ff */
[----:B------:R-:W-:Y:S01]  /*0ab0*/  MOV R10, R13 ;  /* 0x0000000d000a7202 */ /* 0x000fe20000000f00 */
[----:B------:R-:W-:Y:S01]  /*0ac0*/  IMAD.MOV.U32 R9, RZ, RZ, 0x2 ;  /* 0x00000002ff097424 */ /* 0x000fe200078e00ff */
[----:B------:R-:W-:Y:S01]  /*0ad0*/  MOV R2, 0xb00 ;  /* 0x00000b0000027802 */ /* 0x000fe20000000f00 */
[----:B------:R-:W-:-:S02]  /*0ae0*/  IMAD.MOV.U32 R11, RZ, RZ, -0x1 ;  /* 0xffffffffff0b7424 */ /* 0x000fc400078e00ff */
[----:B012---:R-:W-:Y:S05]  /*0af0*/  CALL.REL.NOINC `($__internal_48_$__cuda_sm70_shflsync_bfly_p) ;  /* 0x0000034000007944 */ /* 0x007fea0003c00000 */
[----:B01----:R-:W-:Y:S01]  /*0b00*/  FADD.FTZ R10, R13, R6 ;  /* 0x000000060d0a7221 */ /* 0x003fe20000010000 */
[----:B------:R-:W-:Y:S01]  /*0b10*/  MOV R9, 0x4 ;  /* 0x0000000400097802 */ /* 0x000fe20000000f00 */
[----:B------:R-:W-:Y:S01]  /*0b20*/  IMAD.MOV.U32 R6, RZ, RZ, 0x1f ;  /* 0x0000001fff067424 */ /* 0x000fe200078e00ff */
[----:B------:R-:W-:-:S02]  /*0b30*/  MOV R11, 0xffffffff ;  /* 0xffffffff000b7802 */ /* 0x000fc40000000f00 */
[----:B------:R-:W-:Y:S02]  /*0b40*/  MOV R2, 0xb60 ;  /* 0x00000b6000027802 */ /* 0x000fe40000000f00 */
[----:B------:R-:W-:Y:S05]  /*0b50*/  CALL.REL.NOINC `($__internal_48_$__cuda_sm70_shflsync_bfly_p) ;  /* 0x000002e000007944 */ /* 0x000fea0003c00000 */
[----:B01----:R-:W-:Y:S01]  /*0b60*/  FADD.FTZ R10, R10, R6 ;  /* 0x000000060a0a7221 */ /* 0x003fe20000010000 */
[----:B------:R-:W-:Y:S01]  /*0b70*/  HFMA2.MMA R6, -RZ, RZ, 0, 1.847743988037109375e-06 ;  /* 0x0000001fff067435 */ /* 0x000fe200000001ff */
[----:B------:R-:W-:Y:S01]  /*0b80*/  IMAD.MOV.U32 R9, RZ, RZ, 0x8 ;  /* 0x00000008ff097424 */ /* 0x000fe200078e00ff */
[----:B------:R-:W-:Y:S01]  /*0b90*/  MOV R2, 0xbc0 ;  /* 0x00000bc000027802 */ /* 0x000fe20000000f00 */
[----:B------:R-:W-:-:S03]  /*0ba0*/  IMAD.MOV.U32 R11, RZ, RZ, -0x1 ;  /* 0xffffffffff0b7424 */ /* 0x000fc600078e00ff */
[----:B------:R-:W-:Y:S05]  /*0bb0*/  CALL.REL.NOINC `($__internal_48_$__cuda_sm70_shflsync_bfly_p) ;  /* 0x0000028000007944 */ /* 0x000fea0003c00000 */
[----:B-1----:R-:W-:Y:S01]  /*0bc0*/  FADD.FTZ R4, R10, R6 ;  /* 0x000000060a047221 */ /* 0x002fe20000010000 */
[----:B------:R-:W-:Y:S01]  /*0bd0*/  HFMA2.MMA R6, -RZ, RZ, 0, 1.847743988037109375e-06 ;  /* 0x0000001fff067435 */ /* 0x000fe200000001ff */
[----:B0-----:R-:W-:Y:S01]  /*0be0*/  MOV R9, 0x10 ;  /* 0x0000001000097802 */ /* 0x001fe20000000f00 */
[----:B------:R-:W-:Y:S01]  /*0bf0*/  IMAD.MOV.U32 R11, RZ, RZ, -0x1 ;  /* 0xffffffffff0b7424 */ /* 0x000fe200078e00ff */
[----:B------:R-:W-:Y:S02]  /*0c00*/  MOV R2, 0xc30 ;  /* 0x00000c3000027802 */ /* 0x000fe40000000f00 */
[----:B------:R-:W-:-:S02]  /*0c10*/  MOV R10, R4 ;  /* 0x00000004000a7202 */ /* 0x000fc40000000f00 */
[----:B------:R-:W-:Y:S05]  /*0c20*/  CALL.REL.NOINC `($__internal_48_$__cuda_sm70_shflsync_bfly_p) ;  /* 0x0000021000007944 */ /* 0x000fea0003c00000 */
[----:B0-----:R-:W-:Y:S01]  /*0c30*/  HFMA2.MMA R9, -RZ, RZ, 0, 5.9604644775390625e-08 ;  /* 0x00000001ff097435 */ /* 0x001fe200000001ff */
[----:B-1----:R-:W-:Y:S01]  /*0c40*/  MOV R7, R6 ;  /* 0x0000000600077202 */ /* 0x002fe20000000f00 */
[----:B------:R-:W-:Y:S01]  /*0c50*/  IMAD.MOV.U32 R10, RZ, RZ, R5 ;  /* 0x000000ffff0a7224 */ /* 0x000fe200078e0005 */
[----:B------:R-:W-:Y:S01]  /*0c60*/  MOV R6, 0x1f ;  /* 0x0000001f00067802 */ /* 0x000fe20000000f00 */
[----:B------:R-:W-:Y:S01]  /*0c70*/  IMAD.MOV.U32 R11, RZ, RZ, -0x1 ;  /* 0xffffffffff0b7424 */ /* 0x000fe200078e00ff */
[----:B------:R-:W-:-:S02]  /*0c80*/  MOV R2, 0xca0 ;  /* 0x00000ca000027802 */ /* 0x000fc40000000f00 */
[----:B------:R-:W-:Y:S05]  /*0c90*/  CALL.REL.NOINC `($__internal_48_$__cuda_sm70_shflsync_bfly_p) ;  /* 0x000001a000007944 */ /* 0x000fea0003c00000 */
[----:B0-----:R-:W-:Y:S01]  /*0ca0*/  HFMA2.MMA R9, -RZ, RZ, 0, 1.1920928955078125e-07 ;  /* 0x00000002ff097435 */ /* 0x001fe200000001ff */
[----:B-1----:R-:W-:Y:S01]  /*0cb0*/  FADD.FTZ R10, R5, R6 ;  /* 0x00000006050a7221 */ /* 0x002fe20000010000 */
[----:B------:R-:W-:Y:S01]  /*0cc0*/  MOV R6, 0x1f ;  /* 0x0000001f00067802 */ /* 0x000fe20000000f00 */
[----:B------:R-:W-:Y:S01]  /*0cd0*/  IMAD.MOV.U32 R11, RZ, RZ, -0x1 ;  /* 0xffffffffff0b7424 */ /* 0x000fe200078e00ff */
[----:B------:R-:W-:-:S02]  /*0ce0*/  MOV R2, 0xd00 ;  /* 0x00000d0000027802 */ /* 0x000fc40000000f00 */
[----:B------:R-:W-:Y:S05]  /*0cf0*/  CALL.REL.NOINC `($__internal_48_$__cuda_sm70_shflsync_bfly_p) ;  /* 0x0000014000007944 */ /* 0x000fea0003c00000 */
[----:B0-----:R-:W-:Y:S01]  /*0d00*/  HFMA2.MMA R9, -RZ, RZ, 0, 2.384185791015625e-07 ;  /* 0x00000004ff097435 */ /* 0x001fe200000001ff */
[----:B-1----:R-:W-:Y:S01]  /*0d10*/  FADD.FTZ R10, R10, R6 ;  /* 0x000000060a0a7221 */ /* 0x002fe20000010000 */
[----:B------:R-:W-:Y:S01]  /*0d20*/  MOV R6, 0x1f ;  /* 0x0000001f00067802 */ /* 0x000fe20000000f00 */
[----:B------:R-:W-:Y:S01]  /*0d30*/  IMAD.MOV.U32 R11, RZ, RZ, -0x1 ;  /* 0xffffffffff0b7424 */ /* 0x000fe200078e00ff */
[----:B------:R-:W-:-:S02]  /*0d40*/  MOV R2, 0xd60 ;  /* 0x00000d6000027802 */ /* 0x000fc40000000f00 */
[----:B------:R-:W-:Y:S05]  /*0d50*/  CALL.REL.NOINC `($__internal_48_$__cuda_sm70_shflsync_bfly_p) ;  /* 0x000000e000007944 */ /* 0x000fea0003c00000 */
[----:B0-----:R-:W-:Y:S01]  /*0d60*/  HFMA2.MMA R9, -RZ, RZ, 0, 4.76837158203125e-07 ;  /* 0x00000008ff097435 */ /* 0x001fe200000001ff */
[----:B-1----:R-:W-:Y:S01]  /*0d70*/  FADD.FTZ R10, R10, R6 ;  /* 0x000000060a0a7221 */ /* 0x002fe20000010000 */
[----:B------:R-:W-:Y:S01]  /*0d80*/  MOV R6, 0x1f ;  /* 0x0000001f00067802 */ /* 0x000fe20000000f00 */
[----:B------:R-:W-:Y:S01]  /*0d90*/  IMAD.MOV.U32 R11, RZ, RZ, -0x1 ;  /* 0xffffffffff0b7424 */ /* 0x000fe200078e00ff */
[----:B------:R-:W-:-:S02]  /*0da0*/  MOV R2, 0xdc0 ;  /* 0x00000dc000027802 */ /* 0x000fc40000000f00 */
[----:B------:R-:W-:Y:S05]  /*0db0*/  CALL.REL.NOINC `($__internal_48_$__cuda_sm70_shflsync_bfly_p) ;  /* 0x0000008000007944 */ /* 0x000fea0003c00000 */
[----:B0-----:R-:W-:Y:S01]  /*0dc0*/  HFMA2.MMA R9, -RZ, RZ, 0, 9.5367431640625e-07 ;  /* 0x00000010ff097435 */ /* 0x001fe200000001ff */
[----:B-1----:R-:W-:Y:S01]  /*0dd0*/  FADD.FTZ R10, R10, R6 ;  /* 0x000000060a0a7221 */ /* 0x002fe20000010000 */
[----:B------:R-:W-:Y:S01]  /*0de0*/  MOV R6, 0x1f ;  /* 0x0000001f00067802 */ /* 0x000fe20000000f00 */
[----:B------:R-:W-:Y:S01]  /*0df0*/  IMAD.MOV.U32 R11, RZ, RZ, -0x1 ;  /* 0xffffffffff0b7424 */ /* 0x000fe200078e00ff */
[----:B------:R-:W-:-:S02]  /*0e00*/  MOV R2, 0xe20 ;  /* 0x00000e2000027802 */ /* 0x000fc40000000f00 */
[----:B------:R-:W-:Y:S05]  /*0e10*/  CALL.REL.NOINC `($__internal_48_$__cuda_sm70_shflsync_bfly_p) ;  /* 0x0000002000007944 */ /* 0x000fea0003c00000 */
[----:B-1----:R-:W-:Y:S01]  /*0e20*/  MOV R5, R6 ;  /* 0x0000000600057202 */ /* 0x002fe20000000f00 */
[----:B0-----:R-:W-:Y:S05]  /*0e30*/  BRA `(.L_x_676) ;  /* 0xfffffaa000007947 */ /* 0x001fea000383ffff */
        .weak           $__internal_48_$__cuda_sm70_shflsync_bfly_p
        .type           $__internal_48_$__cuda_sm70_shflsync_bfly_p,@function
        .size           $__internal_48_$__cuda_sm70_shflsync_bfly_p,(.L_x_3455 - $__internal_48_$__cuda_sm70_shflsync_bfly_p)
$__internal_48_$__cuda_sm70_shflsync_bfly_p:
[----:B------:R-:W-:Y:S01]  /*0e40*/  HFMA2.MMA R3, -RZ, RZ, 0, 0 ;  /* 0x00000000ff037435 */ /* 0x000fe200000001ff */
[----:B------:R-:W-:Y:S04]  /*0e50*/  WARPSYNC R11 ;  /* 0x0000000b00007348 */ /* 0x000fe80003800000 */
[----:B------:R0:W1:Y:S01]  /*0e60*/  SHFL.BFLY PT, R6, R10, R9, R6 ;  /* 0x0c0000090a067389 */ /* 0x00006200000e0006 */
[----:B------:R-:W-:Y:S05]  /*0e70*/  RET.REL.NODEC R2 `(_ZN10layer_norm22ln_bwd_finalize_kernelINS_22Kernel_traits_finalizeILj30720EffffjLj1024ELj4ENS_18Kernel_traits_baseILj30720EffffjLj1024EEEEEEEvNS_9BwdParamsE) ;  /* 0xfffff18002007950 */ /* 0x000fea0003c3ffff */
.L_x_677:
        /* <DEDUP_REMOVED lines=16> */
.L_x_3455:


//--------------------- .text._ZN10layer_norm13ln_bwd_kernelINS_13Kernel_traitsIffffjLj30720ELj4ELj1ELj8ELj8ENS_18Kernel_traits_baseILj30720EffffjLj256EEEEEEEvNS_9BwdParamsE --------------------------
	.section	.text._ZN10layer_norm13ln_bwd_kernelINS_13Kernel_traitsIffffjLj30720ELj4ELj1ELj8ELj8ENS_18Kernel_traits_baseILj30720EffffjLj256EEEEEEEvNS_9BwdParamsE,"ax",@progbits
	.sectioninfo	@"SHI_REGISTERS=231"
	.align	128
        .global         _ZN10layer_norm13ln_bwd_kernelINS_13Kernel_traitsIffffjLj30720ELj4ELj1ELj8ELj8ENS_18Kernel_traits_baseILj30720EffffjLj256EEEEEEEvNS_9BwdParamsE
        .type           _ZN10layer_norm13ln_bwd_kernelINS_13Kernel_traitsIffffjLj30720ELj4ELj1ELj8ELj8ENS_18Kernel_traits_baseILj30720EffffjLj256EEEEEEEvNS_9BwdParamsE,@function
        .size           _ZN10layer_norm13ln_bwd_kernelINS_13Kernel_traitsIffffjLj30720ELj4ELj1ELj8ELj8ENS_18Kernel_traits_baseILj30720EffffjLj256EEEEEEEvNS_9BwdParamsE,(.L_x_3456 - _ZN10layer_norm13ln_bwd_kernelINS_13Kernel_traitsIffffjLj30720ELj4ELj1ELj8ELj8ENS_18Kernel_traits_baseILj30720EffffjLj256EEEEEEEvNS_9BwdParamsE)
        .other          _ZN10layer_norm13ln_bwd_kernelINS_13Kernel_traitsIffffjLj30720ELj4ELj1ELj8ELj8ENS_18Kernel_traits_baseILj30720EffffjLj256EEEEEEEvNS_9BwdParamsE,@"STO_CUDA_ENTRY STV_DEFAULT"
_ZN10layer_norm13ln_bwd_kernelINS_13Kernel_traitsIffffjLj30720ELj4ELj1ELj8ELj8ENS_18Kernel_traits_baseILj30720EffffjLj256EEEEEEEvNS_9BwdParamsE:
.text._ZN10layer_norm13ln_bwd_kernelINS_13Kernel_traitsIffffjLj30720ELj4ELj1ELj8ELj8ENS_18Kernel_traits_baseILj30720EffffjLj256EEEEEEEvNS_9BwdParamsE:
        /* <DEDUP_REMOVED lines=27> */
[----:B------:R-:W-:Y:S01]  /*01b0*/  @P0 IADD3 R20, R94, 0x2800, RZ ;  /* 0x000028005e140810 */ /* 0x000fe20007ffe0ff */
[----:B------:R2:W5:Y:S02]  /*01c0*/  @P0 LDG.E.64 R74, [R4.64] ;  /* 0x00000006044a0981 */ /* 0x000564000c1e1b00 */
[-C--:B------:R-:W-:Y:S01]  /*01d0*/  @P0 IMAD.WIDE.U32 R12, R12, R7.reuse, c[0x0][0x198] ;  /* 0x000066000c0c0625 */ /* 0x080fe200078e0007 */
[----:B------:R-:W-:Y:S01]  /*01e0*/  SHF.R.U32.HI R95, RZ, 0x2, R95 ;  /* 0x00000002ff5f7819 */ /* 0x000fe2000001165f */
[----:B------:R3:W5:Y:S02]  /*01f0*/  @P0 LDG.E.64 R70, [R10.64] ;  /* 0x000000060a460981 */ /* 0x000764000c1e1b00 */
[-C--:B0-----:R-:W-:Y:S01]  /*0200*/  @P0 IMAD.WIDE.U32 R8, R18, R7.reuse, c[0x0][0x198] ;  /* 0x0000660012080625 */ /* 0x081fe200078e0007 */
[----:B------:R-:W-:Y:S01]  /*0210*/  @P0 IADD3 R18, R94, 0x3400, RZ ;  /* 0x000034005e120810 */ /* 0x000fe20007ffe0ff */
[----:B------:R0:W5:Y:S02]  /*0220*/  @P0 LDG.E.64 R68, [R12.64] ;  /* 0x000000060c440981 */ /* 0x000164000c1e1b00 */
[----:B------:R-:W-:-:S02]  /*0230*/  @P0 IMAD.WIDE.U32 R14, R14, R7, c[0x0][0x198] ;  /* 0x000066000e0e0625 */ /* 0x000fc400078e0007 */
[----:B------:R4:W5:Y:S02]  /*0240*/  @P0 LDG.E.64 R60, [R8.64] ;  /* 0x00000006083c0981 */ /* 0x000964000c1e1b00 */
[-C--:B-1----:R-:W-:Y:S01]  /*0250*/  @P0 IMAD.WIDE.U32 R2, R6, R7.reuse, c[0x0][0x198] ;  /* 0x0000660006020625 */ /* 0x082fe200078e0007 */
[----:B------:R-:W-:Y:S01]  /*0260*/  @P0 IADD3 R6, R94, 0x3000, RZ ;  /* 0x000030005e060810 */ /* 0x000fe20007ffe0ff */
[----:B------:R1:W5:Y:S02]  /*0270*/  @P0 LDG.E.64 R66, [R14.64] ;  /* 0x000000060e420981 */ /* 0x000364000c1e1b00 */
[-C--:B--2---:R-:W-:Y:S01]  /*0280*/  @P0 IMAD.WIDE.U32 R4, R16, R7.reuse, c[0x0][0x198] ;  /* 0x0000660010040625 */ /* 0x084fe200078e0007 */
[----:B0-----:R-:W-:Y:S01]  /*0290*/  @P0 IADD3 R12, R94, 0x2c00, RZ ;  /* 0x00002c005e0c0810 */ /* 0x001fe20007ffe0ff */
[----:B------:R0:W5:Y:S02]  /*02a0*/  @P0 LDG.E.64 R64, [R2.64] ;  /* 0x0000000602400981 */ /* 0x000164000c1e1b00 */
[----:B---3--:R-:W-:Y:S01]  /*02b0*/  @P0 IMAD.WIDE.U32 R10, R20, R7, c[0x0][0x198] ;  /* 0x00006600140a0625 */ /* 0x008fe200078e0007 */
[C---:B------:R-:W-:Y:S01]  /*02c0*/  @P0 IADD3 R20, R94.reuse, 0x3800, RZ ;  /* 0x000038005e140810 */ /* 0x040fe20007ffe0ff */
[----:B------:R2:W5:Y:S01]  /*02d0*/  @P0 LDG.E.64 R62, [R4.64] ;  /* 0x00000006043e0981 */ /* 0x000562000c1e1b00 */
[----:B------:R-:W-:-:S02]  /*02e0*/  @P0 LEA R16, P1, R94, c[0x0][0x198], 0x3 ;  /* 0x000066005e100a11 */ /* 0x000fc400078218ff */
[----:B----4-:R-:W-:Y:S01]  /*02f0*/  LEA.HI R9, R0, R95, RZ, 0x18 ;  /* 0x0000005f00097211 */ /* 0x010fe200078fc0ff */
[-C--:B------:R-:W-:Y:S01]  /*0300*/  @P0 IMAD.WIDE.U32 R12, R12, R7.reuse, c[0x0][0x198] ;  /* 0x000066000c0c0625 */ /* 0x080fe200078e0007 */
[----:B------:R-:W-:Y:S01]  /*0310*/  @P0 LEA.HI.X R17, R94, c[0x0][0x19c], RZ, 0x3, P1 ;  /* 0x000067005e110a11 */ /* 0x000fe200008f1cff */
[----:B------:R3:W5:Y:S02]  /*0320*/  @P0 LDG.E.64 R58, [R10.64] ;  /* 0x000000060a3a0981 */ /* 0x000764000c1e1b00 */
[----:B-1----:R-:W-:Y:S01]  /*0330*/  @P0 IMAD.WIDE.U32 R14, R6, R7, c[0x0][0x198] ;  /* 0x00006600060e0625 */ /* 0x002fe200078e0007 */
[----:B------:R-:W-:Y:S01]  /*0340*/  MOV R97, R9 ;  /* 0x0000000900617202 */ /* 0x000fe20000000f00 */
[----:B------:R3:W5:Y:S02]  /*0350*/  @P0 LDG.E.64 R56, [R12.64] ;  /* 0x000000060c380981 */ /* 0x000764000c1e1b00 */
[-C--:B0-----:R-:W-:Y:S02]  /*0360*/  @P0 IMAD.WIDE.U32 R2, R18, R7.reuse, c[0x0][0x198] ;  /* 0x0000660012020625 */ /* 0x081fe400078e0007 */
[----:B------:R3:W5:Y:S02]  /*0370*/  @P0 LDG.E.64 R54, [R14.64] ;  /* 0x000000060e360981 */ /* 0x000764000c1e1b00 */
[----:B--2---:R-:W-:-:S02]  /*0380*/  @P0 IMAD.WIDE.U32 R4, R20, R7, c[0x0][0x198] ;  /* 0x0000660014040625 */ /* 0x004fc400078e0007 */
        /* <DEDUP_REMOVED lines=35> */
[----:B---3--:R-:W-:-:S05]  /*05c0*/  IMAD.WIDE.U32 R4, R94, R7, c[0x0][0x190] ;  /* 0x000064005e047625 */ /* 0x008fca00078e0007 */
[----:B------:R0:W5:Y:S04]  /*05d0*/  LDG.E.64 R46, [R4.64] ;  /* 0x00000006042e7981 */ /* 0x000168000c1e1b00 */
[----:B------:R0:W5:Y:S04]  /*05e0*/  LDG.E.64 R44, [R4.64+0x2000] ;  /* 0x00200006042c7981 */ /* 0x000168000c1e1b00 */
        /* <DEDUP_REMOVED lines=12> */
[----:B------:R0:W5:Y:S01]  /*06b0*/  LDG.E.64 R2, [R4.64+0x1c000] ;  /* 0x01c0000604027981 */ /* 0x000162000c1e1b00 */
        /* <DEDUP_REMOVED lines=33> */
.L_x_686:
[----:B------:R-:W-:Y:S01]  /*08d0*/  ISETP.NE.U32.AND P0, PT, RZ, c[0x0][0x178], PT ;  /* 0x00005e00ff007a0c */ /* 0x000fe20003f05070 */
[----:B------:R-:W-:Y:S01]  /*08e0*/  IMAD R156, R97, 0x3c00, R94 ;  /* 0x00003c00619c7824 */ /* 0x000fe200078e025e */
[----:B------:R-:W-:Y:S01]  /*08f0*/  HFMA2.MMA R91, -RZ, RZ, 0, 4.76837158203125e-07 ;  /* 0x00000008ff5b7435 */ /* 0x000fe200000001ff */
[----:B------:R-:W-:-:S02]  /*0900*/  MOV R6, 0x4 ;  /* 0x0000000400067802 */ /* 0x000fc40000000f00 */
[----:B------:R-:W-:Y:S02]  /*0910*/  ISETP.NE.AND.EX P0, PT, RZ, c[0x0][0x17c], PT, P0 ;  /* 0x00005f00ff007a0c */ /* 0x000fe40003f05300 */
[C---:B------:R-:W-:Y:S02]  /*0920*/  IADD3 R157, R156.reuse, 0x400, RZ ;  /* 0x000004009c9d7810 */ /* 0x040fe40007ffe0ff */
[----:B------:R-:W-:-:S09]  /*0930*/  IADD3 R158, R156, 0x800, RZ ;  /* 0x000008009c9e7810 */ /* 0x000fd20007ffe0ff */
[C---:B------:R-:W-:Y:S01]  /*0940*/  @P0 LEA R12, P1, R156.reuse, c[0x0][0x178], 0x3 ;  /* 0x00005e009c0c0a11 */ /* 0x040fe200078218ff */
[----:B------:R-:W-:Y:S01]  /*0950*/  @P0 IMAD.WIDE.U32 R8, R157, R91, c[0x0][0x178] ;  /* 0x00005e009d080625 */ /* 0x000fe200078e005b */
[C---:B------:R-:W-:Y:S02]  /*0960*/  @!P0 LEA R12, P2, R156.reuse, c[0x0][0x170], 0x3 ;  /* 0x00005c009c0c8a11 */ /* 0x040fe400078418ff */
[C---:B------:R-:W-:Y:S02]  /*0970*/  @P0 LEA.HI.X R13, R156.reuse, c[0x0][0x17c], RZ, 0x3, P1 ;  /* 0x00005f009c0d0a11 */ /* 0x040fe400008f1cff */
[----:B------:R-:W-:Y:S01]  /*0980*/  @!P0 LEA.HI.X R13, R156, c[0x0][0x174], RZ, 0x3, P2 ;  /* 0x00005d009c0d8a11 */ /* 0x000fe200010f1cff */
[----:B------:R-:W-:Y:S01]  /*0990*/  @!P0 IMAD.WIDE R4, R97, R6, c[0x0][0x180] ;  /* 0x0000600061048625 */ /* 0x000fe200078e0206 */
[----:B------:R-:W-:-:S03]  /*09a0*/  @P0 MOV R175, RZ ;  /* 0x000000ff00af0202 */ /* 0x000fc60000000f00 */
[----:B------:R0:W2:Y:S01]  /*09b0*/  LDG.E R189, [R12.64] ;  /* 0x000000060cbd7981 */ /* 0x0000a2000c1e1900 */
[-C--:B------:R-:W-:Y:S01]  /*09c0*/  @!P0 IMAD.WIDE.U32 R8, R157, R91.reuse, c[0x0][0x170] ;  /* 0x00005c009d088625 */ /* 0x080fe200078e005b */
[----:B------:R-:W-:Y:S02]  /*09d0*/  IADD3 R160, R156, 0xc00, RZ ;  /* 0x00000c009ca07810 */ /* 0x000fe40007ffe0ff */
[----:B------:R0:W3:Y:S01]  /*09e0*/  LDG.E R190, [R12.64+0x4] ;  /* 0x000004060cbe7981 */ /* 0x0000e2000c1e1900 */
[----:B------:R-:W-:-:S03]  /*09f0*/  @P0 IMAD.WIDE.U32 R10, R158, R91, c[0x0][0x178] ;  /* 0x00005e009e0a0625 */ /* 0x000fc600078e005b */
[----:B------:R1:W4:Y:S01]  /*0a00*/  @!P0 LDG.E R175, [R4.64] ;  /* 0x0000000604af8981 */ /* 0x000322000c1e1900 */
[----:B------:R-:W-:Y:S01]  /*0a10*/  @!P0 IMAD.WIDE.U32 R10, R158, R91, c[0x0][0x170] ;  /* 0x00005c009e0a8625 */ /* 0x000fe200078e005b */
[----:B------:R-:W-:Y:S02]  /*0a20*/  IADD3 R161, R156, 0x1000, RZ ;  /* 0x000010009ca17810 */ /* 0x000fe40007ffe0ff */
[----:B------:R1:W4:Y:S01]  /*0a30*/  LDG.E R176, [R8.64+0x4] ;  /* 0x0000040608b07981 */ /* 0x000322000c1e1900 */
[----:B------:R-:W-:-:S03]  /*0a40*/  IMAD.WIDE R6, R97, R6, c[0x0][0x188] ;  /* 0x0000620061067625 */ /* 0x000fc600078e0206 */
[----:B------:R1:W4:Y:S01]  /*0a50*/  LDG.E R179, [R10.64] ;  /* 0x000000060ab37981 */ /* 0x000322000c1e1900 */
[-C--:B0-----:R-:W-:Y:S01]  /*0a60*/  @P0 IMAD.WIDE.U32 R12, R160, R91.reuse, c[0x0][0x178] ;  /* 0x00005e00a00c0625 */ /* 0x081fe200078e005b */
[----:B------:R-:W-:Y:S02]  /*0a70*/  IADD3 R162, R156, 0x1400, RZ ;  /* 0x000014009ca27810 */ /* 0x000fe40007ffe0ff */
[----:B------:R0:W4:Y:S01]  /*0a80*/  LDG.E R159, [R6.64] ;  /* 0x00000006069f7981 */ /* 0x000122000c1e1900 */
[-C--:B------:R-:W-:Y:S01]  /*0a90*/  @!P0 IMAD.WIDE.U32 R12, R160, R91.reuse, c[0x0][0x170] ;  /* 0x00005c00a00c8625 */ /* 0x080fe200078e005b */
[----:B------:R-:W-:Y:S02]  /*0aa0*/  IADD3 R163, R156, 0x1800, RZ ;  /* 0x000018009ca37810 */ /* 0x000fe40007ffe0ff */
[----:B------:R1:W4:Y:S01]  /*0ab0*/  LDG.E R178, [R10.64+0x4] ;  /* 0x000004060ab27981 */ /* 0x000322000c1e1900 */
[----:B------:R-:W-:-:S03]  /*0ac0*/  @P0 IMAD.WIDE.U32 R14, R161, R91, c[0x0][0x178] ;  /* 0x00005e00a10e0625 */ /* 0x000fc600078e005b */
[----:B------:R1:W4:Y:S01]  /*0ad0*/  LDG.E R177, [R8.64] ;  /* 0x0000000608b17981 */ /* 0x000322000c1e1900 */
[----:B------:R-:W-:-:S03]  /*0ae0*/  @!P0 IMAD.WIDE.U32 R14, R161, R91, c[0x0][0x170] ;  /* 0x00005c00a10e8625 */ /* 0x000fc600078e005b */
[----:B------:R1:W4:Y:S01]  /*0af0*/  LDG.E R180, [R12.64+0x4] ;  /* 0x000004060cb47981 */ /* 0x000322000c1e1900 */
[-C--:B0-----:R-:W-:Y:S01]  /*0b00*/  @P0 IMAD.WIDE.U32 R6, R162, R91.reuse, c[0x0][0x178] ;  /* 0x00005e00a2060625 */ /* 0x081fe200078e005b */
[----:B------:R-:W-:Y:S02]  /*0b10*/  IADD3 R164, R156, 0x1c00, RZ ;  /* 0x00001c009ca47810 */ /* 0x000fe40007ffe0ff */
[----:B------:R0:W4:Y:S01]  /*0b20*/  LDG.E R182, [R14.64+0x4] ;  /* 0x000004060eb67981 */ /* 0x000122000c1e1900 */
[----:B------:R-:W-:-:S03]  /*0b30*/  @!P0 IMAD.WIDE.U32 R6, R162, R91, c[0x0][0x170] ;  /* 0x00005c00a2068625 */ /* 0x000fc600078e005b */
[----:B------:R0:W4:Y:S01]  /*0b40*/  LDG.E R183, [R14.64] ;  /* 0x000000060eb77981 */ /* 0x000122000c1e1900 */
[----:B-1----:R-:W-:-:S03]  /*0b50*/  @P0 IMAD.WIDE.U32 R10, R163, R91, c[0x0][0x178] ;  /* 0x00005e00a30a0625 */ /* 0x002fc600078e005b */
[----:B------:R1:W4:Y:S01]  /*0b60*/  LDG.E R181, [R12.64] ;  /* 0x000000060cb57981 */ /* 0x000322000c1e1900 */
[----:B------:R-:W-:-:S03]  /*0b70*/  @!P0 IMAD.WIDE.U32 R10, R163, R91, c[0x0][0x170] ;  /* 0x00005c00a30a8625 */ /* 0x000fc600078e005b */
[----:B------:R0:W4:Y:S01]  /*0b80*/  LDG.E R184, [R6.64+0x4] ;  /* 0x0000040606b87981 */ /* 0x000122000c1e1900 */
[-C--:B------:R-:W-:Y:S01]  /*0b90*/  @P0 IMAD.WIDE.U32 R4, R164, R91.reuse, c[0x0][0x178] ;  /* 0x00005e00a4040625 */ /* 0x080fe200078e005b */
[----:B------:R-:W-:Y:S02]  /*0ba0*/  IADD3 R165, R156, 0x2000, RZ ;  /* 0x000020009ca57810 */ /* 0x000fe40007ffe0ff */
[----:B------:R0:W4:Y:S01]  /*0bb0*/  LDG.E R185, [R6.64] ;  /* 0x0000000606b97981 */ /* 0x000122000c1e1900 */
[----:B------:R-:W-:-:S03]  /*0bc0*/  @!P0 IMAD.WIDE.U32 R4, R164, R91, c[0x0][0x170] ;  /* 0x00005c00a4048625 */ /* 0x000fc600078e005b */
[----:B------:R0:W4:Y:S04]  /*0bd0*/  LDG.E R186, [R10.64+0x4] ;  /* 0x000004060aba7981 */ /* 0x000128000c1e1900 */
[----:B------:R0:W4:Y:S01]  /*0be0*/  LDG.E R187, [R10.64] ;  /* 0x000000060abb7981 */ /* 0x000122000c1e1900 */
[CC--:B------:R-:W-:Y:S01]  /*0bf0*/  @P0 IMAD.WIDE.U32 R8, R165.reuse, R91.reuse, c[0x0][0x178] ;  /* 0x00005e00a5080625 */ /* 0x0c0fe200078e005b */
[C---:B------:R-:W-:Y:S02]  /*0c00*/  IADD3 R170, R156.reuse, 0x2800, RZ ;  /* 0x000028009caa7810 */ /* 0x040fe40007ffe0ff */
[----:B------:R1:W4:Y:S01]  /*0c10*/  LDG.E R188, [R4.64+0x4] ;  /* 0x0000040604bc7981 */ /* 0x000322000c1e1900 */
[----:B------:R-:W-:Y:S01]  /*0c20*/  @!P0 IMAD.WIDE.U32 R8, R165, R91, c[0x0][0x170] ;  /* 0x00005c00a5088625 */ /* 0x000fe200078e005b */
[----:B------:R-:W-:-:S02]  /*0c30*/  IADD3 R166, R156, 0x2400, RZ ;  /* 0x000024009ca67810 */ /* 0x000fc40007ffe0ff */
[----:B------:R1:W4:Y:S01]  /*0c40*/  LDG.E R191, [R4.64] ;  /* 0x0000000604bf7981 */ /* 0x000322000c1e1900 */
[----:B0-----:R-:W-:-:S03]  /*0c50*/  @P0 IMAD.WIDE.U32 R10, R170, R91, c[0x0][0x178] ;  /* 0x00005e00aa0a0625 */ /* 0x001fc600078e005b */
[----:B------:R0:W4:Y:S01]  /*0c60*/  LDG.E R192, [R8.64+0x4] ;  /* 0x0000040608c07981 */ /* 0x000122000c1e1900 */
[-C--:B------:R-:W-:Y:S01]  /*0c70*/  @!P0 IMAD.WIDE.U32 R10, R170, R91.reuse, c[0x0][0x170] ;  /* 0x00005c00aa0a8625 */ /* 0x080fe200078e005b */
[----:B------:R-:W-:Y:S02]  /*0c80*/  IADD3 R171, R156, 0x2c00, RZ ;  /* 0x00002c009cab7810 */ /* 0x000fe40007ffe0ff */
[----:B------:R0:W4:Y:S01]  /*0c90*/  LDG.E R193, [R8.64] ;  /* 0x0000000608c17981 */ /* 0x000122000c1e1900 */
[----:B------:R-:W-:-:S03]  /*0ca0*/  @P0 IMAD.WIDE.U32 R6, R166, R91, c[0x0][0x178] ;  /* 0x00005e00a6060625 */ /* 0x000fc600078e005b */
[----:B------:R0:W4:Y:S01]  /*0cb0*/  LDG.E R196, [R10.64+0x4] ;  /* 0x000004060ac47981 */ /* 0x000122000c1e1900 */
[-C--:B------:R-:W-:Y:S01]  /*0cc0*/  @!P0 IMAD.WIDE.U32 R6, R166, R91.reuse, c[0x0][0x170] ;  /* 0x00005c00a6068625 */ /* 0x080fe200078e005b */
[----:B------:R-:W-:Y:S02]  /*0cd0*/  IADD3 R173, R156, 0x3000, RZ ;  /* 0x000030009cad7810 */ /* 0x000fe40007ffe0ff */
[----:B------:R0:W4:Y:S01]  /*0ce0*/  LDG.E R197, [R10.64] ;  /* 0x000000060ac57981 */ /* 0x000122000c1e1900 */
[----:B-1----:R-:W-:-:S03]  /*0cf0*/  @P0 IMAD.WIDE.U32 R4, R171, R91, c[0x0][0x178] ;  /* 0x00005e00ab040625 */ /* 0x002fc600078e005b */
[----:B------:R1:W4:Y:S01]  /*0d00*/  LDG.E R194, [R6.64+0x4] ;  /* 0x0000040606c27981 */ /* 0x000322000c1e1900 */
[----:B------:R-:W-:-:S03]  /*0d10*/  @!P0 IMAD.WIDE.U32 R4, R171, R91, c[0x0][0x170] ;  /* 0x00005c00ab048625 */ /* 0x000fc600078e005b */
[----:B------:R1:W4:Y:S01]  /*0d20*/  LDG.E R195, [R6.64] ;  /* 0x0000000606c37981 */ /* 0x000322000c1e1900 */
[CC--:B0-----:R-:W-:Y:S01]  /*0d30*/  @P0 IMAD.WIDE.U32 R8, R173.reuse, R91.reuse, c[0x0][0x178] ;  /* 0x00005e00ad080625 */ /* 0x0c1fe200078e005b */
[C---:B------:R-:W-:Y:S02]  /*0d40*/  IADD3 R172, R156.reuse, 0x3400, RZ ;  /* 0x000034009cac7810 */ /* 0x040fe40007ffe0ff */
[----:B------:R0:W4:Y:S01]  /*0d50*/  LDG.E R198, [R4.64+0x4] ;  /* 0x0000040604c67981 */ /* 0x000122000c1e1900 */
[----:B------:R-:W-:Y:S01]  /*0d60*/  IADD3 R174, R156, 0x3800, RZ ;  /* 0x000038009cae7810 */ /* 0x000fe20007ffe0ff */
[-C--:B------:R-:W-:Y:S02]  /*0d70*/  @!P0 IMAD.WIDE.U32 R8, R173, R91.reuse, c[0x0][0x170] ;  /* 0x00005c00ad088625 */ /* 0x080fe400078e005b */
[----:B------:R0:W4:Y:S02]  /*0d80*/  LDG.E R199, [R4.64] ;  /* 0x0000000604c77981 */ /* 0x000124000c1e1900 */
[----:B------:R-:W-:-:S02]  /*0d90*/  @P0 IMAD.WIDE.U32 R12, R172, R91, c[0x0][0x178] ;  /* 0x00005e00ac0c0625 */ /* 0x000fc400078e005b */
[----:B------:R0:W4:Y:S02]  /*0da0*/  LDG.E R200, [R8.64+0x4] ;  /* 0x0000040608c87981 */ /* 0x000124000c1e1900 */
[-C--:B------:R-:W-:Y:S02]  /*0db0*/  @P0 IMAD.WIDE.U32 R14, R174, R91.reuse, c[0x0][0x178] ;  /* 0x00005e00ae0e0625 */ /* 0x080fe400078e005b */
[----:B------:R0:W4:Y:S02]  /*0dc0*/  LDG.E R201, [R8.64] ;  /* 0x0000000608c97981 */ /* 0x000124000c1e1900 */
[----:B------:R-:W-:-:S04]  /*0dd0*/  @!P0 IMAD.WIDE.U32 R12, R172, R91, c[0x0][0x170] ;  /* 0x00005c00ac0c8625 */ /* 0x000fc800078e005b */
[-C--:B------:R-:W-:Y:S01]  /*0de0*/  @!P0 IMAD.WIDE.U32 R14, R174, R91.reuse, c[0x0][0x170] ;  /* 0x00005c00ae0e8625 */ /* 0x080fe200078e005b */
[----:B------:R1:W4:Y:S04]  /*0df0*/  LDG.E R205, [R12.64] ;  /* 0x000000060ccd7981 */ /* 0x000328000c1e1900 */
[----:B------:R1:W4:Y:S01]  /*0e00*/  LDG.E R206, [R14.64+0x4] ;  /* 0x000004060ece7981 */ /* 0x000322000c1e1900 */
[----:B0-----:R-:W-:-:S03]  /*0e10*/  IMAD.WIDE.U32 R4, R156, R91, c[0x0][0x1b8] ;  /* 0x00006e009c047625 */ /* 0x001fc600078e005b */
[----:B------:R0:W4:Y:S01]  /*0e20*/  LDG.E R202, [R12.64+0x4] ;  /* 0x000004060cca7981 */ /* 0x000122000c1e1900 */
[----:B-1----:R-:W-:-:S03]  /*0e30*/  IMAD.WIDE.U32 R6, R157, R91, c[0x0][0x1b8] ;  /* 0x00006e009d067625 */ /* 0x002fc600078e005b */
[----:B------:R-:W4:Y:S04]  /*0e40*/  LDG.E.64 R4, [R4.64] ;  /* 0x0000000604047981 */ /* 0x000f28000c1e1b00 */
[----:B------:R1:W4:Y:S01]  /*0e50*/  LDG.E R207, [R14.64] ;  /* 0x000000060ecf7981 */ /* 0x000322000c1e1900 */
[----:B------:R-:W-:-:S03]  /*0e60*/  IMAD.WIDE.U32 R8, R158, R91, c[0x0][0x1b8] ;  /* 0x00006e009e087625 */ /* 0x000fc600078e005b */
[----:B------:R-:W4:Y:S01]  /*0e70*/  LDG.E.64 R6, [R6.64] ;  /* 0x0000000606067981 */ /* 0x000f22000c1e1b00 */
[----:B------:R-:W-:-:S03]  /*0e80*/  IMAD.WIDE.U32 R10, R160, R91, c[0x0][0x1b8] ;  /* 0x00006e00a00a7625 */ /* 0x000fc600078e005b */
[----:B------:R-:W4:Y:S01]  /*0e90*/  LDG.E.64 R8, [R8.64] ;  /* 0x0000000608087981 */ /* 0x000f22000c1e1b00 */
[----:B0-----:R-:W-:-:S03]  /*0ea0*/  IMAD.WIDE.U32 R12, R161, R91, c[0x0][0x1b8] ;  /* 0x00006e00a10c7625 */ /* 0x001fc600078e005b */
[----:B------:R-:W4:Y:S01]  /*0eb0*/  LDG.E.64 R10, [R10.64] ;  /* 0x000000060a0a7981 */ /* 0x000f22000c1e1b00 */
[----:B-1----:R-:W-:-:S03]  /*0ec0*/  IMAD.WIDE.U32 R14, R162, R91, c[0x0][0x1b8] ;  /* 0x00006e00a20e7625 */ /* 0x002fc600078e005b */
[----:B------:R-:W4:Y:S01]  /*0ed0*/  LDG.E.64 R12, [R12.64] ;  /* 0x000000060c0c7981 */ /* 0x000f22000c1e1b00 */
[----:B------:R-:W-:-:S03]  /*0ee0*/  IMAD.WIDE.U32 R16, R163, R91, c[0x0][0x1b8] ;  /* 0x00006e00a3107625 */ /* 0x000fc600078e005b */
        /* <DEDUP_REMOVED lines=16> */
[----:B------:R-:W4:Y:S04]  /*0ff0*/  LDG.E.64 R88, [R88.64] ;  /* 0x0000000658587981 */ /* 0x000f28000c1e1b00 */
[----:B------:R-:W4:Y:S01]  /*1000*/  LDG.E.64 R90, [R90.64] ;  /* 0x000000065a5a7981 */ /* 0x000f22000c1e1b00 */
        /* <DEDUP_REMOVED lines=15> */
[----:B----4-:R-:W-:Y:S02]  /*1100*/  @!P0 FADD.FTZ R208, R190, -R175 ;  /* 0x800000afbed08221 */ /* 0x010fe40000010000 */
[----:B------:R-:W-:Y:S02]  /*1110*/  @!P0 FADD.FTZ R190, R189, -R175 ;  /* 0x800000afbdbe8221 */ /* 0x000fe40000010000 */
[----:B------:R-:W-:Y:S02]  /*1120*/  @P0 FADD.FTZ R189, -R77, R176 ;  /* 0x000000b04dbd0221 */ /* 0x000fe40000010100 */
[----:B------:R-:W-:-:S02]  /*1130*/  @!P0 FADD.FTZ R176, R176, -R175 ;  /* 0x800000afb0b08221 */ /* 0x000fc40000010000 */
[----:B------:R-:W-:Y:S02]  /*1140*/  @P0 FADD.FTZ R217, -R74, R179 ;  /* 0x000000b34ad90221 */ /* 0x000fe40000010100 */
[----:B-1----:R-:W-:Y:S02]  /*1150*/  @P0 FMUL.FTZ R189, R189, R218 ;  /* 0x000000dabdbd0220 */ /* 0x002fe40000410000 */
[C---:B------:R-:W-:Y:S02]  /*1160*/  @!P0 FMUL.FTZ R189, R159.reuse, R176 ;  /* 0x000000b09fbd8220 */ /* 0x040fe40000410000 */
[----:B------:R-:W-:Y:S02]  /*1170*/  @P0 FMUL.FTZ R204, R204, R211 ;  /* 0x000000d3cccc0220 */ /* 0x000fe40000410000 */
[----:B------:R-:W-:Y:S02]  /*1180*/  @!P0 FMUL.FTZ R203, R159, R190 ;  /* 0x000000be9fcb8220 */ /* 0x000fe40000410000 */
[----:B------:R-:W-:-:S02]  /*1190*/  @P0 FMUL.FTZ R176, R217, R222 ;  /* 0x000000ded9b00220 */ /* 0x000fc40000410000 */
[----:B------:R-:W-:Y:S02]  /*11a0*/  @!P0 FMUL.FTZ R204, R159, R208 ;  /* 0x000000d09fcc8220 */ /* 0x000fe40000410000 */
[----:B------:R-:W-:Y:S02]  /*11b0*/  @P0 FADD.FTZ R190, -R75, R178 ;  /* 0x000000b24bbe0221 */ /* 0x000fe40000010100 */
[----:B------:R-:W-:Y:S02]  /*11c0*/  @!P0 FADD.FTZ R222, R178, -R175 ;  /* 0x800000afb2de8221 */ /* 0x000fe40000010000 */
[----:B------:R-:W-:Y:S02]  /*11d0*/  @P0 FADD.FTZ R208, -R76, R177 ;  /* 0x000000b14cd00221 */ /* 0x000fe40000010100 */
[----:B------:R-:W-:Y:S02]  /*11e0*/  @!P0 FADD.FTZ R218, R177, -R175 ;  /* 0x800000afb1da8221 */ /* 0x000fe40000010000 */
[----:B------:R-:W-:-:S02]  /*11f0*/  @!P0 FADD.FTZ R178, R179, -R175 ;  /* 0x800000afb3b28221 */ /* 0x000fc40000010000 */
[----:B------:R-:W-:Y:S02]  /*1200*/  @P0 FADD.FTZ R177, -R73, R180 ;  /* 0x000000b449b10221 */ /* 0x000fe40000010100 */
[----:B------:R-:W-:Y:S02]  /*1210*/  @!P0 FMUL.FTZ R176, R159, R178 ;  /* 0x000000b29fb08220 */ /* 0x000fe40000410000 */
[----:B------:R-:W-:Y:S02]  /*1220*/  @P0 FMUL.FTZ R208, R208, R219 ;  /* 0x000000dbd0d00220 */ /* 0x000fe40000410000 */
[----:B------:R-:W-:Y:S02]  /*1230*/  @P0 FMUL.FTZ R177, R177, R224 ;  /* 0x000000e0b1b10220 */ /* 0x000fe40000410000 */
[----:B------:R-:W-:Y:S01]  /*1240*/  @!P0 FADD.FTZ R178, R180, -R175 ;  /* 0x800000afb4b28221 */ /* 0x000fe20000010000 */
[----:B------:R-:W0:Y:S01]  /*1250*/  @P0 MUFU.RCP R212, R33 ;  /* 0x0000002100d40308 */ /* 0x000e220000001000 */
[----:B------:R-:W-:-:S02]  /*1260*/  @P0 FMUL.FTZ R190, R190, R221 ;  /* 0x000000ddbebe0220 */ /* 0x000fc40000410000 */
[----:B------:R-:W-:Y:S02]  /*1270*/  @P0 FADD.FTZ R179, -R71, R182 ;  /* 0x000000b647b30221 */ /* 0x000fe40000010100 */
[----:B------:R-:W-:Y:S02]  /*1280*/  @P0 FADD.FTZ R219, -R70, R183 ;  /* 0x000000b746db0221 */ /* 0x000fe40000010100 */
[----:B------:R-:W-:Y:S02]  /*1290*/  @!P0 FADD.FTZ R224, R182, -R175 ;  /* 0x800000afb6e08221 */ /* 0x000fe40000010000 */
[----:B------:R-:W-:Y:S02]  /*12a0*/  @!P0 FMUL.FTZ R190, R159, R222 ;  /* 0x000000de9fbe8220 */ /* 0x000fe40000410000 */
[----:B------:R-:W-:Y:S01]  /*12b0*/  @!P0 FADD.FTZ R182, R183, -R175 ;  /* 0x800000afb7b68221 */ /* 0x000fe20000010000 */
[----:B------:R-:W1:Y:S01]  /*12c0*/  @P0 MUFU.RCP R210, R32 ;  /* 0x0000002000d20308 */ /* 0x000e620000001000 */
[----:B------:R-:W-:-:S02]  /*12d0*/  @P0 FADD.FTZ R180, -R72, R181 ;  /* 0x000000b548b40221 */ /* 0x000fc40000010100 */
[----:B------:R-:W-:Y:S02]  /*12e0*/  @!P0 FADD.FTZ R222, R181, -R175 ;  /* 0x800000afb5de8221 */ /* 0x000fe40000010000 */
[----:B------:R-:W-:Y:S02]  /*12f0*/  @!P0 FMUL.FTZ R177, R159, R178 ;  /* 0x000000b29fb18220 */ /* 0x000fe40000410000 */
[----:B------:R-:W-:Y:S01]  /*1300*/  @P0 FADD.FTZ R181, -R69, R184 ;  /* 0x000000b845b50221 */ /* 0x000fe20000010100 */
[----:B------:R-:W2:Y:S01]  /*1310*/  @P0 MUFU.RCP R223, R40 ;  /* 0x0000002800df0308 */ /* 0x000ea20000001000 */
[----:B------:R-:W-:Y:S02]  /*1320*/  @P0 FMUL.FTZ R178, R219, R226 ;  /* 0x000000e2dbb20220 */ /* 0x000fe40000410000 */
[----:B------:R-:W-:Y:S02]  /*1330*/  @!P0 FADD.FTZ R184, R184, -R175 ;  /* 0x800000afb8b88221 */ /* 0x000fe40000010000 */
[----:B------:R-:W-:-:S02]  /*1340*/  @!P0 FMUL.FTZ R178, R159, R182 ;  /* 0x000000b69fb28220 */ /* 0x000fc40000410000 */
[----:B------:R-:W-:Y:S01]  /*1350*/  @P0 FADD.FTZ R183, -R68, R185 ;  /* 0x000000b944b70221 */ /* 0x000fe20000010100 */
[----:B------:R-:W3:Y:S01]  /*1360*/  @P0 MUFU.RCP R211, R31 ;  /* 0x0000001f00d30308 */ /* 0x000ee20000001000 */
[----:B------:R-:W-:Y:S02]  /*1370*/  @P0 FADD.FTZ R182, -R67, R186 ;  /* 0x000000ba43b60221 */ /* 0x000fe40000010100 */
[----:B------:R-:W-:Y:S02]  /*1380*/  @P0 FMUL.FTZ R181, R181, R220 ;  /* 0x000000dcb5b50220 */ /* 0x000fe40000410000 */
[----:B------:R-:W-:Y:S02]  /*1390*/  @P0 FADD.FTZ R221, -R66, R187 ;  /* 0x000000bb42dd0221 */ /* 0x000fe40000010100 */
[----:B------:R-:W-:Y:S01]  /*13a0*/  @!P0 FMUL.FTZ R181, R159, R184 ;  /* 0x000000b89fb58220 */ /* 0x000fe20000410000 */
[----:B------:R-:W4:Y:S01]  /*13b0*/  @P0 MUFU.RCP R228, R39 ;  /* 0x0000002700e40308 */ /* 0x000f220000001000 */
[----:B------:R-:W-:-:S02]  /*13c0*/  @P0 FMUL.FTZ R184, R183, R216 ;  /* 0x000000d8b7b80220 */ /* 0x000fc40000410000 */
[----:B------:R-:W-:Y:S02]  /*13d0*/  @P0 FMUL.FTZ R183, R182, R215 ;  /* 0x000000d7b6b70220 */ /* 0x000fe40000410000 */
[----:B------:R-:W-:Y:S02]  /*13e0*/  @P0 FMUL.FTZ R182, R221, R214 ;  /* 0x000000d6ddb60220 */ /* 0x000fe40000410000 */
[----:B------:R-:W-:Y:S01]  /*13f0*/  @!P0 FADD.FTZ R214, R185, -R175 ;  /* 0x800000afb9d68221 */ /* 0x000fe20000010000 */
[----:B------:R-:W1:Y:S01]  /*1400*/  @P0 MUFU.RCP R209, R30 ;  /* 0x0000001e00d10308 */ /* 0x000e620000001000 */
[----:B------:R-:W-:Y:S02]  /*1410*/  @!P0 FADD.FTZ R216, R186, -R175 ;  /* 0x800000afbad88221 */ /* 0x000fe40000010000 */
[----:B------:R-:W-:Y:S02]  /*1420*/  @P0 FADD.FTZ R185, -R65, R188 ;  /* 0x000000bc41b90221 */ /* 0x000fe40000010100 */
[----:B------:R-:W-:-:S02]  /*1430*/  @!P0 FADD.FTZ R186, R187, -R175 ;  /* 0x800000afbbba8221 */ /* 0x000fc40000010000 */
[----:B------:R-:W-:Y:S01]  /*1440*/  @!P0 FADD.FTZ R188, R188, -R175 ;  /* 0x800000afbcbc8221 */ /* 0x000fe20000010000 */
[----:B------:R-:W2:Y:S01]  /*1450*/  @P0 MUFU.RCP R219, R27 ;  /* 0x0000001b00db0308 */ /* 0x000ea20000001000 */
[----:B------:R-:W-:Y:S02]  /*1460*/  @P0 FADD.FTZ R187, -R64, R191 ;  /* 0x000000bf40bb0221 */ /* 0x000fe40000010100 */
[----:B------:R-:W-:Y:S02]  /*1470*/  @!P0 FMUL.FTZ R184, R159, R214 ;  /* 0x000000d69fb88220 */ /* 0x000fe40000410000 */
[----:B0-----:R-:W-:Y:S02]  /*1480*/  @P0 FMUL.FTZ R185, R185, R212 ;  /* 0x000000d4b9b90220 */ /* 0x001fe40000410000 */
[----:B------:R-:W-:Y:S01]  /*1490*/  @P0 FADD.FTZ R214, -R63, R192 ;  /* 0x000000c03fd60221 */ /* 0x000fe20000010100 */
[----:B------:R-:W-:Y:S01]  /*14a0*/  @P0 MUFU.RCP R213, R28 ;  /* 0x0000001c00d50308 */ /* 0x000fe20000001000 */
[----:B------:R-:W-:-:S02]  /*14b0*/  @!P0 FMUL.FTZ R185, R159, R188 ;  /* 0x000000bc9fb98220 */ /* 0x000fc40000410000 */
[----:B-1----:R-:W-:Y:S02]  /*14c0*/  @P0 FMUL.FTZ R188, R187, R210 ;  /* 0x000000d2bbbc0220 */ /* 0x002fe40000410000 */
[----:B------:R-:W-:-:S03]  /*14d0*/  @!P0 FADD.FTZ R210, R191, -R175 ;  /* 0x800000afbfd28221 */ /* 0x000fc60000010000 */
[----:B------:R-:W0:Y:S01]  /*14e0*/  @P0 MUFU.RCP R217, R29 ;  /* 0x0000001d00d90308 */ /* 0x000e220000001000 */
[----:B--2---:R-:W-:Y:S02]  /*14f0*/  @P0 FMUL.FTZ R180, R180, R223 ;  /* 0x000000dfb4b40220 */ /* 0x004fe40000410000 */
[----:B------:R-:W-:Y:S02]  /*1500*/  @!P0 FMUL.FTZ R208, R159, R218 ;  /* 0x000000da9fd08220 */ /* 0x000fe40000410000 */
[----:B------:R-:W-:Y:S02]  /*1510*/  @!P0 FMUL.FTZ R180, R159, R222 ;  /* 0x000000de9fb48220 */ /* 0x000fe40000410000 */
[----:B------:R-:W-:Y:S01]  /*1520*/  @!P0 FMUL.FTZ R182, R159, R186 ;  /* 0x000000ba9fb68220 */ /* 0x000fe20000410000 */
[----:B------:R-:W1:Y:S01]  /*1530*/  @P0 MUFU.RCP R218, R26 ;  /* 0x0000001a00da0308 */ /* 0x000e620000001000 */
[----:B---3--:R-:W-:Y:S02]  /*1540*/  @P0 FMUL.FTZ R187, R214, R211 ;  /* 0x000000d3d6bb0220 */ /* 0x008fe40000410000 */
[----:B------:R-:W-:-:S02]  /*1550*/  @P0 FADD.FTZ R186, -R62, R193 ;  /* 0x000000c13eba0221 */ /* 0x000fc40000010100 */
[----:B------:R-:W-:Y:S02]  /*1560*/  @!P0 FADD.FTZ R214, R192, -R175 ;  /* 0x800000afc0d68221 */ /* 0x000fe40000010000 */
[----:B------:R-:W-:Y:S01]  /*1570*/  @!P0 FADD.FTZ R192, R193, -R175 ;  /* 0x800000afc1c08221 */ /* 0x000fe20000010000 */
[----:B------:R-:W2:Y:S01]  /*1580*/  @P0 MUFU.RCP R222, R25 ;  /* 0x0000001900de0308 */ /* 0x000ea20000001000 */
[----:B------:R-:W-:Y:S02]  /*1590*/  @!P0 FMUL.FTZ R188, R159, R210 ;  /* 0x000000d29fbc8220 */ /* 0x000fe40000410000 */
[----:B------:R-:W-:Y:S02]  /*15a0*/  @P0 FADD.FTZ R210, -R59, R196 ;  /* 0x000000c43bd20221 */ /* 0x000fe40000010100 */
[----:B----4-:R-:W-:Y:S02]  /*15b0*/  @P0 FMUL.FTZ R179, R179, R228 ;  /* 0x000000e4b3b30220 */ /* 0x010fe40000410000 */
[----:B------:R-:W-:Y:S01]  /*15c0*/  @!P0 FMUL.FTZ R179, R159, R224 ;  /* 0x000000e09fb38220 */ /* 0x000fe20000410000 */
[----:B------:R-:W3:Y:S01]  /*15d0*/  @P0 MUFU.RCP R220, R24 ;  /* 0x0000001800dc0308 */ /* 0x000ee20000001000 */
[----:B------:R-:W-:-:S02]  /*15e0*/  @P0 FMUL.FTZ R186, R186, R209 ;  /* 0x000000d1baba0220 */ /* 0x000fc40000410000 */
[----:B------:R-:W-:Y:S02]  /*15f0*/  @!P0 FMUL.FTZ R183, R159, R216 ;  /* 0x000000d89fb78220 */ /* 0x000fe40000410000 */
[----:B------:R-:W-:Y:S02]  /*1600*/  @!P0 FMUL.FTZ R186, R159, R192 ;  /* 0x000000c09fba8220 */ /* 0x000fe40000410000 */
[----:B------:R-:W-:Y:S01]  /*1610*/  @P0 FADD.FTZ R216, -R61, R194 ;  /* 0x000000c23dd80221 */ /* 0x000fe20000010100 */
[----:B------:R-:W4:Y:S01]  /*1620*/  @P0 MUFU.RCP R224, R23 ;  /* 0x0000001700e00308 */ /* 0x000f220000001000 */
[----:B------:R-:W-:Y:S02]  /*1630*/  @!P0 FADD.FTZ R192, R194, -R175 ;  /* 0x800000afc2c08221 */ /* 0x000fe40000010000 */
[----:B------:R-:W-:Y:S02]  /*1640*/  @P0 FMUL.FTZ R193, R210, R219 ;  /* 0x000000dbd2c10220 */ /* 0x000fe40000410000 */
[----:B------:R-:W-:-:S02]  /*1650*/  @P0 FADD.FTZ R194, -R60, R195 ;  /* 0x000000c33cc20221 */ /* 0x000fc40000010100 */
[----:B------:R-:W-:Y:S01]  /*1660*/  @!P0 FADD.FTZ R210, R195, -R175 ;  /* 0x800000afc3d28221 */ /* 0x000fe20000010000 */
[----:B------:R-:W1:Y:S01]  /*1670*/  @P0 MUFU.RCP R212, R22 ;  /* 0x0000001600d40308 */ /* 0x000e620000001000 */
[----:B0-----:R-:W-:Y:S02]  /*1680*/  @P0 FMUL.FTZ R191, R216, R217 ;  /* 0x000000d9d8bf0220 */ /* 0x001fe40000410000 */
[----:B------:R-:W-:Y:S02]  /*1690*/  @P0 FMUL.FTZ R194, R194, R213 ;  /* 0x000000d5c2c20220 */ /* 0x000fe40000410000 */
[----:B------:R-:W-:Y:S02]  /*16a0*/  @P0 FADD.FTZ R209, -R58, R197 ;  /* 0x000000c53ad10221 */ /* 0x000fe40000010100 */
[----:B------:R-:W-:Y:S01]  /*16b0*/  @P0 FADD.FTZ R195, -R57, R198 ;  /* 0x000000c639c30221 */ /* 0x000fe20000010100 */
[----:B------:R-:W0:Y:S01]  /*16c0*/  @P0 MUFU.RCP R216, R20 ;  /* 0x0000001400d80308 */ /* 0x000e220000001000 */
[----:B------:R-:W-:-:S02]  /*16d0*/  @!P0 FMUL.FTZ R194, R159, R210 ;  /* 0x000000d29fc28220 */ /* 0x000fc40000410000 */
[----:B------:R-:W-:Y:S02]  /*16e0*/  @!P0 FMUL.FTZ R187, R159, R214 ;  /* 0x000000d69fbb8220 */ /* 0x000fe40000410000 */
[----:B------:R-:W-:Y:S02]  /*16f0*/  @!P0 FADD.FTZ R198, R198, -R175 ;  /* 0x800000afc6c68221 */ /* 0x000fe40000010000 */
[----:B------:R-:W-:Y:S01]  /*1700*/  @!P0 FADD.FTZ R214, R196, -R175 ;  /* 0x800000afc4d68221 */ /* 0x000fe20000010000 */
[----:B------:R-:W0:Y:S01]  /*1710*/  @P0 MUFU.RCP R210, R3 ;  /* 0x0000000300d20308 */ /* 0x000e220000001000 */
[----:B------:R-:W-:Y:S02]  /*1720*/  @!P0 FMUL.FTZ R191, R159, R192 ;  /* 0x000000c09fbf8220 */ /* 0x000fe40000410000 */
[----:B------:R-:W-:Y:S02]  /*1730*/  @!P0 FADD.FTZ R196, R197, -R175 ;  /* 0x800000afc5c48221 */ /* 0x000fe40000010000 */
[----:B-1----:R-:W-:-:S02]  /*1740*/  @P0 FMUL.FTZ R192, R209, R218 ;  /* 0x000000dad1c00220 */ /* 0x002fc40000410000 */
[----:B--2---:R-:W-:Y:S02]  /*1750*/  @P0 FMUL.FTZ R195, R195, R222 ;  /* 0x000000dec3c30220 */ /* 0x004fe40000410000 */
[----:B------:R-:W-:Y:S02]  /*1760*/  @P0 FADD.FTZ R197, -R56, R199 ;  /* 0x000000c738c50221 */ /* 0x000fe40000010100 */
[----:B------:R-:W-:Y:S02]  /*1770*/  @P0 FADD.FTZ R209, -R55, R200 ;  /* 0x000000c837d10221 */ /* 0x000fe40000010100 */
[----:B------:R-:W-:Y:S02]  /*1780*/  @!P0 FMUL.FTZ R195, R159, R198 ;  /* 0x000000c69fc38220 */ /* 0x000fe40000410000 */
[----:B------:R-:W-:Y:S02]  /*1790*/  @!P0 FADD.FTZ R198, R199, -R175 ;  /* 0x800000afc7c68221 */ /* 0x000fe40000010000 */
[----:B------:R-:W-:-:S02]  /*17a0*/  @!P0 FADD.FTZ R200, R200, -R175 ;  /* 0x800000afc8c88221 */ /* 0x000fc40000010000 */
[----:B------:R-:W-:Y:S02]  /*17b0*/  @!P0 FMUL.FTZ R192, R159, R196 ;  /* 0x000000c49fc08220 */ /* 0x000fe40000410000 */
[----:B------:R-:W-:Y:S02]  /*17c0*/  @P0 FADD.FTZ R199, -R54, R201 ;  /* 0x000000c936c70221 */ /* 0x000fe40000010100 */
[----:B---3--:R-:W-:Y:S02]  /*17d0*/  @P0 FMUL.FTZ R196, R197, R220 ;  /* 0x000000dcc5c40220 */ /* 0x008fe40000410000 */
[----:B----4-:R-:W-:Y:S02]  /*17e0*/  @P0 FMUL.FTZ R197, R209, R224 ;  /* 0x000000e0d1c50220 */ /* 0x010fe40000410000 */
[C---:B------:R-:W-:Y:S02]  /*17f0*/  @!P0 FMUL.FTZ R196, R159.reuse, R198 ;  /* 0x000000c69fc48220 */ /* 0x040fe40000410000 */
[----:B------:R-:W-:-:S02]  /*1800*/  @!P0 FMUL.FTZ R197, R159, R200 ;  /* 0x000000c89fc58220 */ /* 0x000fc40000410000 */
[----:B------:R-:W-:Y:S02]  /*1810*/  @P0 FMUL.FTZ R198, R199, R212 ;  /* 0x000000d4c7c60220 */ /* 0x000fe40000410000 */
[----:B------:R-:W-:Y:S02]  /*1820*/  @!P0 FADD.FTZ R200, R201, -R175 ;  /* 0x800000afc9c88221 */ /* 0x000fe40000010000 */
[----:B------:R-:W-:Y:S02]  /*1830*/  @P0 FADD.FTZ R199, -R52, R205 ;  /* 0x000000cd34c70221 */ /* 0x000fe40000010100 */
[----:B------:R-:W-:Y:S02]  /*1840*/  @P0 FADD.FTZ R209, -R51, R206 ;  /* 0x000000ce33d10221 */ /* 0x000fe40000010100 */
[C---:B------:R-:W-:Y:S02]  /*1850*/  @!P0 FMUL.FTZ R198, R159.reuse, R200 ;  /* 0x000000c89fc68220 */ /* 0x040fe40000410000 */
[----:B------:R-:W-:-:S02]  /*1860*/  @!P0 FMUL.FTZ R193, R159, R214 ;  /* 0x000000d69fc18220 */ /* 0x000fc40000410000 */
[----:B0-----:R-:W-:Y:S01]  /*1870*/  @P0 FMUL.FTZ R200, R199, R216 ;  /* 0x000000d8c7c80220 */ /* 0x001fe20000410000 */
[----:B------:R-:W0:Y:S01]  /*1880*/  @P0 MUFU.RCP R214, R2 ;  /* 0x0000000200d60308 */ /* 0x000e220000001000 */
[----:B------:R-:W-:Y:S02]  /*1890*/  @P0 FMUL.FTZ R199, R209, R210 ;  /* 0x000000d2d1c70220 */ /* 0x000fe40000410000 */
[----:B------:R-:W-:Y:S02]  /*18a0*/  @P0 FADD.FTZ R201, -R53, R202 ;  /* 0x000000ca35c90221 */ /* 0x000fe40000010100 */
[----:B------:R-:W-:Y:S02]  /*18b0*/  @!P0 FADD.FTZ R210, R202, -R175 ;  /* 0x800000afcad28221 */ /* 0x000fe40000010000 */
[----:B------:R-:W-:-:S04]  /*18c0*/  @!P0 FADD.FTZ R202, R205, -R175 ;  /* 0x800000afcdca8221 */ /* 0x000fc80000010000 */
[----:B------:R-:W-:Y:S02]  /*18d0*/  @!P0 FMUL.FTZ R200, R159, R202 ;  /* 0x000000ca9fc88220 */ /* 0x000fe40000410000 */
[----:B------:R-:W-:Y:S02]  /*18e0*/  FMUL.FTZ R202, R46, R4 ;  /* 0x000000042eca7220 */ /* 0x000fe40000410000 */
[C---:B------:R-:W-:Y:S02]  /*18f0*/  FADD.FTZ R169, R4.reuse, R169 ;  /* 0x000000a904a97221 */ /* 0x040fe40000010000 */
[----:B------:R-:W-:Y:S02]  /*1900*/  FFMA.FTZ R113, R4, R203, R113 ;  /* 0x000000cb04717223 */ /* 0x000fe40000010071 */
[C---:B------:R-:W-:Y:S02]  /*1910*/  FADD.FTZ R168, R5.reuse, R168 ;  /* 0x000000a805a87221 */ /* 0x040fe40000010000 */
[----:B------:R-:W-:-:S02]  /*1920*/  FFMA.FTZ R138, R5, R204, R138 ;  /* 0x000000cc058a7223 */ /* 0x000fc4000001008a */
[----:B------:R-:W-:Y:S02]  /*1930*/  FMUL.FTZ R205, R47, R5 ;  /* 0x000000052fcd7220 */ /* 0x000fe40000410000 */
[----:B------:R-:W-:Y:S02]  /*1940*/  FADD.FTZ R4, RZ, R202 ;  /* 0x000000caff047221 */ /* 0x000fe40000010000 */
[----:B------:R-:W-:Y:S02]  /*1950*/  FFMA.FTZ R5, R202, R203, RZ ;  /* 0x000000cbca057223 */ /* 0x000fe400000100ff */
[----:B------:R-:W-:Y:S02]  /*1960*/  @P0 FADD.FTZ R209, -R50, R207 ;  /* 0x000000cf32d10221 */ /* 0x000fe40000010100 */
[----:B------:R-:W-:Y:S02]  /*1970*/  @!P0 FADD.FTZ R212, R206, -R175 ;  /* 0x800000afced48221 */ /* 0x000fe40000010000 */
[----:B------:R-:W-:-:S02]  /*1980*/  @!P0 FADD.FTZ R206, R207, -R175 ;  /* 0x800000afcfce8221 */ /* 0x000fc40000010000 */
[----:B------:R-:W-:Y:S02]  /*1990*/  FMUL.FTZ R207, R44, R6 ;  /* 0x000000062ccf7220 */ /* 0x000fe40000410000 */
[----:B------:R-:W-:Y:S02]  /*19a0*/  FADD.FTZ R4, R4, R205 ;  /* 0x000000cd04047221 */ /* 0x000fe40000010000 */
[----:B------:R-:W-:Y:S01]  /*19b0*/  FFMA.FTZ R5, R205, R204, R5 ;  /* 0x000000cccd057223 */ /* 0x000fe20000010005 */
[----:B------:R-:W1:Y:S01]  /*19c0*/  @P0 MUFU.RCP R218, R21 ;  /* 0x0000001500da0308 */ /* 0x000e620000001000 */
[----:B0-----:R-:W-:Y:S02]  /*19d0*/  @P0 FMUL.FTZ R175, R209, R214 ;  /* 0x000000d6d1af0220 */ /* 0x001fe40000410000 */
[----:B------:R-:W-:Y:S02]  /*19e0*/  @!P0 FMUL.FTZ R175, R159, R206 ;  /* 0x000000ce9faf8220 */ /* 0x000fe40000410000 */
[----:B------:R-:W-:-:S02]  /*19f0*/  FADD.FTZ R154, R7, R154 ;  /* 0x0000009a079a7221 */ /* 0x000fc40000010000 */
[----:B------:R-:W-:Y:S02]  /*1a00*/  FFMA.FTZ R136, R7, R189, R136 ;  /* 0x000000bd07887223 */ /* 0x000fe40000010088 */
[----:B------:R-:W-:Y:S02]  /*1a10*/  FMUL.FTZ R206, R45, R7 ;  /* 0x000000072dce7220 */ /* 0x000fe40000410000 */
[----:B------:R-:W-:Y:S02]  /*1a20*/  FADD.FTZ R7, R4, R207 ;  /* 0x000000cf04077221 */ /* 0x000fe40000010000 */
[----:B------:R-:W-:Y:S02]  /*1a30*/  FFMA.FTZ R5, R207, R208, R5 ;  /* 0x000000d0cf057223 */ /* 0x000fe40000010005 */
[----:B------:R-:W-:Y:S02]  /*1a40*/  FMUL.FTZ R209, R42, R8 ;  /* 0x000000082ad17220 */ /* 0x000fe40000410000 */
        /* <DEDUP_REMOVED lines=8> */
[----:B-1----:R-:W-:Y:S02]  /*1ad0*/  @P0 FMUL.FTZ R201, R201, R218 ;  /* 0x000000dac9c90220 */ /* 0x002fe40000410000 */
[----:B------:R-:W-:Y:S02]  /*1ae0*/  @!P0 FMUL.FTZ R201, R159, R210 ;  /* 0x000000d29fc98220 */ /* 0x000fe40000410000 */
[----:B------:R-:W-:Y:S02]  /*1af0*/  FMUL.FTZ R210, R41, R11 ;  /* 0x0000000b29d27220 */ /* 0x000fe40000410000 */
[----:B------:R-:W-:Y:S02]  /*1b00*/  FADD.FTZ R7, R4, R213 ;  /* 0x000000d504077221 */ /* 0x000fe40000010000 */
        /* <DEDUP_REMOVED lines=45> */
[-C--:B------:R-:W-:Y:S02]  /*1de0*/  FFMA.FTZ R116, R81, R191.reuse, R116 ;  /* 0x000000bf51747223 */ /* 0x080fe40000010074 */
[----:B------:R-:W-:Y:S02]  /*1df0*/  FMUL.FTZ R81, R26, R82 ;  /* 0x000000521a517220 */ /* 0x000fe40000410000 */
[----:B------:R-:W-:Y:S02]  /*1e00*/  FADD.FTZ R4, R7, R80 ;  /* 0x0000005007047221 */ /* 0x000fe40000010000 */
[----:B------:R-:W-:-:S02]  /*1e10*/  FFMA.FTZ R5, R80, R191, R5 ;  /* 0x000000bf50057223 */ /* 0x000fc40000010005 */
[C---:B------:R-:W-:Y:S02]  /*1e20*/  FADD.FTZ R131, R82.reuse, R131 ;  /* 0x0000008352837221 */ /* 0x040fe40000010000 */
[-C--:B------:R-:W-:Y:S02]  /*1e30*/  FFMA.FTZ R125, R82, R192.reuse, R125 ;  /* 0x000000c0527d7223 */ /* 0x080fe4000001007d */
        /* <DEDUP_REMOVED lines=26> */
[----:B------:R-:W-:Y:S01]  /*1fe0*/  LOP3.LUT P0, RZ, R155, 0xff, RZ, 0xc0, !PT ;  /* 0x000000ff9bff7812 */ /* 0x000fe2000780c0ff */
[C---:B------:R-:W-:Y:S02]  /*1ff0*/  FADD.FTZ R123, R86.reuse, R123 ;  /* 0x0000007b567b7221 */ /* 0x040fe40000010000 */
[----:B------:R-:W-:-:S02]  /*2000*/  FFMA.FTZ R117, R86, R198, R117 ;  /* 0x000000c656757223 */ /* 0x000fc40000010075 */
        /* <DEDUP_REMOVED lines=10> */
[----:B------:R-:W-:Y:S02]  /*20b0*/  FFMA.FTZ R5, R86, R201, R5 ;  /* 0x000000c956057223 */ /* 0x000fe40000010005 */
[C---:B------:R-:W-:Y:S02]  /*20c0*/  FADD.FTZ R119, R88.reuse, R119 ;  /* 0x0000007758777221 */ /* 0x040fe40000010000 */
[----:B------:R-:W-:-:S02]  /*20d0*/  FFMA.FTZ R115, R88, R200, R115 ;  /* 0x000000c858737223 */ /* 0x000fc40000010073 */
[C---:B------:R-:W-:Y:S02]  /*20e0*/  FADD.FTZ R142, R89.reuse, R142 ;  /* 0x0000008e598e7221 */ /* 0x040fe40000010000 */
        /* <DEDUP_REMOVED lines=37> */
.L_x_687:
        /* <DEDUP_REMOVED lines=18> */
.L_x_688:
        /* <DEDUP_REMOVED lines=32> */
.L_x_682:
[----:B------:R-:W-:Y:S05]  /*2660*/  BSYNC B0 ;  /* 0x0000000000007941 */ /* 0x000fea0003800000 */
.L_x_681:
[----:B------:R-:W-:Y:S01]  /*2670*/  ULDC UR4, c[0x0][0x160] ;  /* 0x0000580000047ab9 */ /* 0x000fe20000000800 */
[----:B-1----:R-:W-:Y:S01]  /*2680*/  LEA.HI R9, R0, R95, RZ, 0x18 ;  /* 0x0000005f00097211 */ /* 0x002fe200078fc0ff */
        /* <DEDUP_REMOVED lines=13> */
[----:B0-----:R-:W-:Y:S01]  /*2760*/  LOP3.LUT R4, R222, c[0x0][0x160], RZ, 0xc0, !PT ;  /* 0x00005800de047a12 */ /* 0x001fe200078ec0ff */
[----:B------:R-:W-:Y:S01]  /*2770*/  HFMA2.MMA R13, -RZ, RZ, 0, 5.9604644775390625e-08 ;  /* 0x00000001ff0d7435 */ /* 0x000fe200000001ff */
        /* <DEDUP_REMOVED lines=11> */
.L_x_684:
[----:B------:R-:W2:Y:S01]  /*2830*/  LDG.E.STRONG.GPU R6, [R4.64] ;  /* 0x0000000604067981 */ /* 0x000ea2000c1ef900 */
[----:B------:R-:W-:Y:S01]  /*2840*/  YIELD ;  /* 0x0000000000007946 */ /* 0x000fe20003800000 */
[----:B--2---:R-:W-:Y:S01]  /*2850*/  ISETP.NE.AND P0, PT, R6, R11, PT ;  /* 0x0000000b0600720c */ /* 0x004fe20003f05270 */
[----:B------:R-:W-:-:S12]  /*2860*/  CCTL.IVALL ;  /* 0x00000000ff00798f */ /* 0x000fd80002000000 */
[----:B------:R-:W-:Y:S05]  /*2870*/  @P0 BRA `(.L_x_684) ;  /* 0xffffffb000000947 */ /* 0x000fea000383ffff */
.L_x_683:
[----:B0-----:R-:W-:Y:S01]  /*2880*/  WARPSYNC 0xffffffff ;  /* 0xffffffff00007948 */ /* 0x001fe20003800000 */
        /* <DEDUP_REMOVED lines=34> */
[----:B------:R-:W-:-:S04]  /*2ab0*/  FMUL.FTZ R6, R6, 3.2552085031056776643e-05 ;  /* 0x3808888906067820 */ /* 0x000fc80000410000 */
        /* <DEDUP_REMOVED lines=29> */
[----:B------:R-:W-:Y:S01]  /*2c90*/  FFMA.FTZ R199, R6, R199, R7 ;  /* 0x000000c706c77223 */ /* 0x000fe20000010007 */
[----:B------:R-:W-:Y:S01]  /*2ca0*/  MOV R7, 0x8 ;  /* 0x0000000800077802 */ /* 0x000fe20000000f00 */
        /* <DEDUP_REMOVED lines=18> */
[----:B------:R-:W-:Y:S02]  /*2dd0*/  FMUL.FTZ R18, R159, R18 ;  /* 0x000000129f127220 */ /* 0x000fe40000410000 */
[----:B------:R-:W-:Y:S02]  /*2de0*/  FADD.FTZ R184, R217, -R184 ;  /* 0x800000b8d9b87221 */ /* 0x000fe40000010000 */
[----:B------:R-:W-:Y:S01]  /*2df0*/  FADD.FTZ R214, R214, -R181 ;  /* 0x800000b5d6d67221 */ /* 0x000fe20000010000 */
[----:B------:R0:W-:Y:S01]  /*2e00*/  STG.E.64 [R4.64], R18 ;  /* 0x0000001204007986 */ /* 0x0001e2000c101b06 */
[----:B------:R-:W-:Y:S02]  /*2e10*/  FADD.FTZ R8, R80, -R191 ;  /* 0x800000bf50087221 */ /* 0x000fe40000010000 */
[----:B------:R-:W-:-:S02]  /*2e20*/  FADD.FTZ R192, R81, -R192 ;  /* 0x800000c051c07221 */ /* 0x000fc40000010000 */
[----:B------:R-:W-:Y:S02]  /*2e30*/  FADD.FTZ R222, R87, -R12 ;  /* 0x8000000c57de7221 */ /* 0x000fe40000010000 */
[----:B------:R-:W-:-:S04]  /*2e40*/  IMAD.WIDE.U32 R10, R157, R7, c[0x0][0x1d0] ;  /* 0x000074009d0a7625 */ /* 0x000fc800078e0007 */
[C---:B------:R-:W-:Y:S02]  /*2e50*/  FMUL.FTZ R79, R159.reuse, R206 ;  /* 0x000000ce9f4f7220 */ /* 0x040fe40000410000 */
[----:B------:R-:W-:Y:S02]  /*2e60*/  FMUL.FTZ R78, R159, R208 ;  /* 0x000000d09f4e7220 */ /* 0x000fe40000410000 */
[----:B------:R-:W-:Y:S02]  /*2e70*/  FADD.FTZ R182, R219, -R182 ;  /* 0x800000b6dbb67221 */ /* 0x000fe40000010000 */
[----:B------:R-:W-:Y:S01]  /*2e80*/  FADD.FTZ R216, R216, -R183 ;  /* 0x800000b7d8d87221 */ /* 0x000fe20000010000 */
[----:B------:R1:W-:Y:S01]  /*2e90*/  STG.E.64 [R10.64], R78 ;  /* 0x0000004e0a007986 */ /* 0x0003e2000c101b06 */
        /* <DEDUP_REMOVED lines=14> */
[----:B------:R-:W-:Y:S01]  /*2f80*/  IMAD.WIDE.U32 R16, R161, R7, c[0x0][0x1d0] ;  /* 0x00007400a1107625 */ /* 0x000fe200078e0007 */
[----:B------:R3:W-:Y:S03]  /*2f90*/  STG.E.64 [R14.64], R82 ;  /* 0x000000520e007986 */ /* 0x0007e6000c101b06 */
[----:B------:R-:W-:-:S02]  /*2fa0*/  FMUL.FTZ R85, R159, R212 ;  /* 0x000000d49f557220 */ /* 0x000fc40000410000 */
[----:B------:R-:W-:Y:S02]  /*2fb0*/  FMUL.FTZ R84, R159, R178 ;  /* 0x000000b29f547220 */ /* 0x000fe40000410000 */
[----:B------:R-:W-:-:S03]  /*2fc0*/  IMAD.WIDE.U32 R86, R162, R7, c[0x0][0x1d0] ;  /* 0x00007400a2567625 */ /* 0x000fc600078e0007 */
[----:B------:R-:W-:Y:S01]  /*2fd0*/  STG.E.64 [R16.64], R84 ;  /* 0x0000005410007986 */ /* 0x000fe2000c101b06 */
[----:B------:R-:W-:-:S04]  /*2fe0*/  IMAD.WIDE.U32 R88, R163, R7, c[0x0][0x1d0] ;  /* 0x00007400a3587625 */ /* 0x000fc800078e0007 */
[C---:B------:R-:W-:Y:S02]  /*2ff0*/  FMUL.FTZ R163, R159.reuse, R214 ;  /* 0x000000d69fa37220 */ /* 0x040fe40000410000 */
[C---:B------:R-:W-:Y:S02]  /*3000*/  FMUL.FTZ R162, R159.reuse, R184 ;  /* 0x000000b89fa27220 */ /* 0x040fe40000410000 */
[----:B------:R-:W-:Y:S02]  /*3010*/  FADD.FTZ R226, R90, -R175 ;  /* 0x800000af5ae27221 */ /* 0x000fe40000010000 */
[C---:B0-----:R-:W-:Y:S01]  /*3020*/  FMUL.FTZ R5, R159.reuse, R216 ;  /* 0x000000d89f057220 */ /* 0x041fe20000410000 */
[----:B------:R-:W-:Y:S01]  /*3030*/  STG.E.64 [R86.64], R162 ;  /* 0x000000a256007986 */ /* 0x000fe2000c101b06 */
[----:B------:R-:W-:Y:S02]  /*3040*/  FMUL.FTZ R4, R159, R182 ;  /* 0x000000b69f047220 */ /* 0x000fe40000410000 */
[----:B------:R-:W-:-:S03]  /*3050*/  IMAD.WIDE.U32 R90, R164, R7, c[0x0][0x1d0] ;  /* 0x00007400a45a7625 */ /* 0x000fc600078e0007 */
[----:B------:R0:W-:Y:S01]  /*3060*/  STG.E.64 [R88.64], R4 ;  /* 0x0000000458007986 */ /* 0x0001e2000c101b06 */
[C---:B-1----:R-:W-:Y:S02]  /*3070*/  FMUL.FTZ R11, R159.reuse, R218 ;  /* 0x000000da9f0b7220 */ /* 0x042fe40000410000 */
[----:B------:R-:W-:Y:S02]  /*3080*/  FMUL.FTZ R10, R159, R188 ;  /* 0x000000bc9f0a7220 */ /* 0x000fe40000410000 */
[----:B------:R-:W-:-:S03]  /*3090*/  IMAD.WIDE.U32 R156, R165, R7, c[0x0][0x1d0] ;  /* 0x00007400a59c7625 */ /* 0x000fc600078e0007 */
[----:B------:R1:W-:Y:S01]  /*30a0*/  STG.E.64 [R90.64], R10 ;  /* 0x0000000a5a007986 */ /* 0x0003e2000c101b06 */
[C---:B--2---:R-:W-:Y:S02]  /*30b0*/  FMUL.FTZ R13, R159.reuse, R6 ;  /* 0x000000069f0d7220 */ /* 0x044fe40000410000 */
[C---:B------:R-:W-:Y:S02]  /*30c0*/  FMUL.FTZ R12, R159.reuse, R186 ;  /* 0x000000ba9f0c7220 */ /* 0x040fe40000410000 */
[----:B------:R-:W-:Y:S02]  /*30d0*/  FADD.FTZ R220, R220, -R197 ;  /* 0x800000c5dcdc7221 */ /* 0x000fe40000010000 */
[----:B------:R-:W-:Y:S01]  /*30e0*/  IMAD.WIDE.U32 R160, R166, R7, c[0x0][0x1d0] ;  /* 0x00007400a6a07625 */ /* 0x000fe200078e0007 */
[----:B------:R2:W-:Y:S03]  /*30f0*/  STG.E.64 [R156.64], R12 ;  /* 0x0000000c9c007986 */ /* 0x0005e6000c101b06 */
[----:B---3--:R-:W-:-:S02]  /*3100*/  FMUL.FTZ R15, R159, R8 ;  /* 0x000000089f0f7220 */ /* 0x008fc40000410000 */
[C---:B------:R-:W-:Y:S02]  /*3110*/  FMUL.FTZ R14, R159.reuse, R194 ;  /* 0x000000c29f0e7220 */ /* 0x040fe40000410000 */
[C---:B------:R-:W-:Y:S02]  /*3120*/  FMUL.FTZ R193, R159.reuse, R196 ;  /* 0x000000c49fc17220 */ /* 0x040fe40000410000 */
[----:B------:R-:W-:Y:S01]  /*3130*/  FMUL.FTZ R192, R159, R192 ;  /* 0x000000c09fc07220 */ /* 0x000fe20000410000 */
[----:B------:R3:W-:Y:S01]  /*3140*/  STG.E.64 [R160.64], R14 ;  /* 0x0000000ea0007986 */ /* 0x0007e2000c101b06 */
        /* <DEDUP_REMOVED lines=18> */
[----:B---3--:R-:W-:Y:S01]  /*3270*/  @P0 CALL.REL.NOINC `(.L_x_685) ;  /* 0x0000001000000944 */ /* 0x008fe20003c00000 */
[----:B------:R-:W-:Y:S05]  /*3280*/  BRA `(.L_x_686) ;  /* 0xffffd64000007947 */ /* 0x000fea000383ffff */
.L_x_685:
        /* <DEDUP_REMOVED lines=60> */
.L_x_678:
[----:B---3--:R-:W-:-:S04]  /*3650*/  IMAD R94, R9, 0x3c00, R94 ;  /* 0x00003c00095e7824 */ /* 0x008fc800078e025e */
[CC--:B------:R-:W-:Y:S01]  /*3660*/  IMAD.WIDE.U32 R2, R94.reuse, R7.reuse, c[0x0][0x1c0] ;  /* 0x000070005e027625 */ /* 0x0c0fe200078e0007 */
[C---:B------:R-:W-:Y:S02]  /*3670*/  IADD3 R10, R94.reuse, 0x400, RZ ;  /* 0x000004005e0a7810 */ /* 0x040fe40007ffe0ff */
[C---:B------:R-:W-:Y:S01]  /*3680*/  IADD3 R14, R94.reuse, 0x800, RZ ;  /* 0x000008005e0e7810 */ /* 0x040fe20007ffe0ff */
[CC--:B------:R-:W-:Y:S01]  /*3690*/  IMAD.WIDE.U32 R4, R94.reuse, R7.reuse, c[0x0][0x1c8] ;  /* 0x000072005e047625 */ /* 0x0c0fe200078e0007 */
[C---:B------:R-:W-:Y:S01]  /*36a0*/  IADD3 R0, R94.reuse, 0xc00, RZ ;  /* 0x00000c005e007810 */ /* 0x040fe20007ffe0ff */
[----:B------:R0:W-:Y:S01]  /*36b0*/  STG.E.64 [R2.64], R46 ;  /* 0x0000002e02007986 */ /* 0x0001e2000c101b06 */
[----:B------:R-:W-:Y:S01]  /*36c0*/  IADD3 R6, R94, 0x1000, RZ ;  /* 0x000010005e067810 */ /* 0x000fe20007ffe0ff */
[CC--:B------:R-:W-:Y:S02]  /*36d0*/  IMAD.WIDE.U32 R8, R10.reuse, R7.reuse, c[0x0][0x1c0] ;  /* 0x000070000a087625 */ /* 0x0c0fe400078e0007 */
[----:B------:R1:W-:Y:S02]  /*36e0*/  STG.E.64 [R4.64], R160 ;  /* 0x000000a004007986 */ /* 0x0003e4000c101b06 */
[----:B------:R-:W-:-:S02]  /*36f0*/  IMAD.WIDE.U32 R10, R10, R7, c[0x0][0x1c8] ;  /* 0x000072000a0a7625 */ /* 0x000fc400078e0007 */
[----:B------:R2:W-:Y:S02]  /*3700*/  STG.E.64 [R8.64], R44 ;  /* 0x0000002c08007986 */ /* 0x0005e4000c101b06 */
[-C--:B------:R-:W-:Y:S02]  /*3710*/  IMAD.WIDE.U32 R12, R14, R7.reuse, c[0x0][0x1c0] ;  /* 0x000070000e0c7625 */ /* 0x080fe400078e0007 */
[----:B------:R3:W-:Y:S02]  /*3720*/  STG.E.64 [R10.64], R158 ;  /* 0x0000009e0a007986 */ /* 0x0007e4000c101b06 */
[CC--:B------:R-:W-:Y:S02]  /*3730*/  IMAD.WIDE.U32 R16, R0.reuse, R7.reuse, c[0x0][0x1c0] ;  /* 0x0000700000107625 */ /* 0x0c0fe400078e0007 */
[----:B------:R4:W-:Y:S02]  /*3740*/  STG.E.64 [R12.64], R42 ;  /* 0x0000002a0c007986 */ /* 0x0009e4000c101b06 */
        /* <DEDUP_REMOVED lines=25> */
[-C--:B-1----:R-:W-:Y:S01]  /*38e0*/  IMAD.WIDE.U32 R10, R6, R7.reuse, c[0x0][0x1c8] ;  /* 0x00007200060a7625 */ /* 0x082fe200078e0007 */
[----:B------:R-:W-:Y:S01]  /*38f0*/  IADD3 R6, R94, 0x2800, RZ ;  /* 0x000028005e067810 */ /* 0x000fe20007ffe0ff */
        /* <DEDUP_REMOVED lines=33> */
.L_x_679:
[----:B------:R-:W-:Y:S02]  /*3b10*/  MOV R8, R10 ;  /* 0x0000000a00087202 */ /* 0x000fe40000000f00 */
[----:B------:R-:W-:-:S02]  /*3b20*/  MOV R13, 0x10 ;  /* 0x00000010000d7802 */ /* 0x000fc40000000f00 */
[----:B------:R-:W-:Y:S02]  /*3b30*/  MOV R14, 0x1f ;  /* 0x0000001f000e7802 */ /* 0x000fe40000000f00 */
[----:B------:R-:W-:Y:S02]  /*3b40*/  MOV R15, 0xffffffff ;  /* 0xffffffff000f7802 */ /* 0x000fe40000000f00 */
[----:B------:R-:W-:Y:S02]  /*3b50*/  MOV R4, 0x3b70 ;  /* 0x00003b7000047802 */ /* 0x000fe40000000f00 */
[----:B------:R-:W-:Y:S05]  /*3b60*/  CALL.REL.NOINC `($__internal_49_$__cuda_sm70_shflsync_down_p) ;  /* 0x0000045000007944 */ /* 0x000fea0003c00000 */
[----:B-1----:R-:W-:Y:S01]  /*3b70*/  MOV R7, R14 ;  /* 0x0000000e00077202 */ /* 0x002fe20000000f00 */
[----:B0-----:R-:W-:Y:S05]  /*3b80*/  BRA `(.L_x_687) ;  /* 0xffffe7b000007947 */ /* 0x001fea000383ffff */
.L_x_680:
[----:B------:R-:W-:Y:S01]  /*3b90*/  HFMA2.MMA R13, -RZ, RZ, 0, 9.5367431640625e-07 ;  /* 0x00000010ff0d7435 */ /* 0x000fe200000001ff */
[----:B------:R-:W-:Y:S02]  /*3ba0*/  MOV R8, R9 ;  /* 0x0000000900087202 */ /* 0x000fe40000000f00 */
[----:B------:R-:W-:Y:S02]  /*3bb0*/  MOV R14, 0x1f ;  /* 0x0000001f000e7802 */ /* 0x000fe40000000f00 */
[----:B------:R-:W-:-:S02]  /*3bc0*/  MOV R15, 0xffffffff ;  /* 0xffffffff000f7802 */ /* 0x000fc40000000f00 */
[----:B------:R-:W-:Y:S02]  /*3bd0*/  MOV R4, 0x3bf0 ;  /* 0x00003bf000047802 */ /* 0x000fe40000000f00 */
[----:B01----:R-:W-:Y:S05]  /*3be0*/  CALL.REL.NOINC `($__internal_49_$__cuda_sm70_shflsync_down_p) ;  /* 0x000003d000007944 */ /* 0x003fea0003c00000 */
[----:B------:R-:W-:Y:S01]  /*3bf0*/  FADD.FTZ R10, R10, R7 ;  /* 0x000000070a0a7221 */ /* 0x000fe20000010000 */
[----:B0-----:R-:W-:Y:S01]  /*3c00*/  HFMA2.MMA R13, -RZ, RZ, 0, 4.76837158203125e-07 ;  /* 0x00000008ff0d7435 */ /* 0x001fe200000001ff */
[----:B-1----:R-:W-:Y:S01]  /*3c10*/  FADD.FTZ R9, R9, R14 ;  /* 0x0000000e09097221 */ /* 0x002fe20000010000 */
[----:B------:R-:W-:Y:S02]  /*3c20*/  MOV R14, 0x1f ;  /* 0x0000001f000e7802 */ /* 0x000fe40000000f00 */
[----:B------:R-:W-:Y:S02]  /*3c30*/  MOV R15, 0xffffffff ;  /* 0xffffffff000f7802 */ /* 0x000fe40000000f00 */
[----:B------:R-:W-:Y:S02]  /*3c40*/  MOV R8, R10 ;  /* 0x0000000a00087202 */ /* 0x000fe40000000f00 */
[----:B------:R-:W-:Y:S02]  /*3c50*/  MOV R4, 0x3c70 ;  /* 0x00003c7000047802 */ /* 0x000fe40000000f00 */
[----:B------:R-:W-:Y:S05]  /*3c60*/  CALL.REL.NOINC `($__internal_49_$__cuda_sm70_shflsync_down_p) ;  /* 0x0000035000007944 */ /* 0x000fea0003c00000 */
[----:B0-----:R-:W-:Y:S01]  /*3c70*/  HFMA2.MMA R13, -RZ, RZ, 0, 4.76837158203125e-07 ;  /* 0x00000008ff0d7435 */ /* 0x001fe200000001ff */
[----:B-1----:R-:W-:-:S02]  /*3c80*/  MOV R7, R14 ;  /* 0x0000000e00077202 */ /* 0x002fc40000000f00 */
[----:B------:R-:W-:Y:S02]  /*3c90*/  MOV R8, R9 ;  /* 0x0000000900087202 */ /* 0x000fe40000000f00 */
[----:B------:R-:W-:Y:S02]  /*3ca0*/  MOV R14, 0x1f ;  /* 0x0000001f000e7802 */ /* 0x000fe40000000f00 */
[----:B------:R-:W-:Y:S02]  /*3cb0*/  MOV R15, 0xffffffff ;  /* 0xffffffff000f7802 */ /* 0x000fe40000000f00 */
[----:B------:R-:W-:Y:S02]  /*3cc0*/  MOV R4, 0x3ce0 ;  /* 0x00003ce000047802 */ /* 0x000fe40000000f00 */
[----:B------:R-:W-:Y:S05]  /*3cd0*/  CALL.REL.NOINC `($__internal_49_$__cuda_sm70_shflsync_down_p) ;  /* 0x000002e000007944 */ /* 0x000fea0003c00000 */
[----:B------:R-:W-:Y:S01]  /*3ce0*/  FADD.FTZ R10, R7, R10 ;  /* 0x0000000a070a7221 */ /* 0x000fe20000010000 */
[----:B0-----:R-:W-:Y:S01]  /*3cf0*/  HFMA2.MMA R13, -RZ, RZ, 0, 2.384185791015625e-07 ;  /* 0x00000004ff0d7435 */ /* 0x001fe200000001ff */
[----:B-1----:R-:W-:Y:S01]  /*3d00*/  FADD.FTZ R9, R9, R14 ;  /* 0x0000000e09097221 */ /* 0x002fe20000010000 */
[----:B------:R-:W-:Y:S02]  /*3d10*/  MOV R14, 0x1f ;  /* 0x0000001f000e7802 */ /* 0x000fe40000000f00 */
[----:B------:R-:W-:-:S02]  /*3d20*/  MOV R15, 0xffffffff ;  /* 0xffffffff000f7802 */ /* 0x000fc40000000f00 */
[----:B------:R-:W-:Y:S02]  /*3d30*/  MOV R8, R10 ;  /* 0x0000000a00087202 */ /* 0x000fe40000000f00 */
[----:B------:R-:W-:Y:S02]  /*3d40*/  MOV R4, 0x3d60 ;  /* 0x00003d6000047802 */ /* 0x000fe40000000f00 */
[----:B------:R-:W-:Y:S05]  /*3d50*/  CALL.REL.NOINC `($__internal_49_$__cuda_sm70_shflsync_down_p) ;  /* 0x0000026000007944 */ /* 0x000fea0003c00000 */
[----:B0-----:R-:W-:Y:S01]  /*3d60*/  HFMA2.MMA R13, -RZ, RZ, 0, 2.384185791015625e-07 ;  /* 0x00000004ff0d7435 */ /* 0x001fe200000001ff */
[----:B-1----:R-:W-:Y:S02]  /*3d70*/  MOV R7, R14 ;  /* 0x0000000e00077202 */ /* 0x002fe40000000f00 */
[----:B------:R-:W-:Y:S02]  /*3d80*/  MOV R8, R9 ;  /* 0x0000000900087202 */ /* 0x000fe40000000f00 */
[----:B------:R-:W-:Y:S02]  /*3d90*/  MOV R14, 0x1f ;  /* 0x0000001f000e7802 */ /* 0x000fe40000000f00 */
[----:B------:R-:W-:Y:S02]  /*3da0*/  MOV R15, 0xffffffff ;  /* 0xffffffff000f7802 */ /* 0x000fe40000000f00 */
[----:B------:R-:W-:-:S02]  /*3db0*/  MOV R4, 0x3dd0 ;  /* 0x00003dd000047802 */ /* 0x000fc40000000f00 */
[----:B------:R-:W-:Y:S05]  /*3dc0*/  CALL.REL.NOINC `($__internal_49_$__cuda_sm70_shflsync_down_p) ;  /* 0x000001f000007944 */ /* 0x000fea0003c00000 */
[----:B------:R-:W-:Y:S01]  /*3dd0*/  FADD.FTZ R10, R7, R10 ;  /* 0x0000000a070a7221 */ /* 0x000fe20000010000 */
[----:B0-----:R-:W-:Y:S01]  /*3de0*/  HFMA2.MMA R13, -RZ, RZ, 0, 1.1920928955078125e-07 ;  /* 0x00000002ff0d7435 */ /* 0x001fe200000001ff */
[----:B-1----:R-:W-:Y:S01]  /*3df0*/  FADD.FTZ R11, R9, R14 ;  /* 0x0000000e090b7221 */ /* 0x002fe20000010000 */
[----:B------:R-:W-:-:S02]  /*3e00*/  MOV R14, 0x1f ;  /* 0x0000001f000e7802 */ /* 0x000fc40000000f00 */
[----:B------:R-:W-:Y:S02]  /*3e10*/  MOV R15, 0xffffffff ;  /* 0xffffffff000f7802 */ /* 0x000fe40000000f00 */
[----:B------:R-:W-:Y:S02]  /*3e20*/  MOV R8, R10 ;  /* 0x0000000a00087202 */ /* 0x000fe40000000f00 */
[----:B------:R-:W-:Y:S02]  /*3e30*/  MOV R4, 0x3e50 ;  /* 0x00003e5000047802 */ /* 0x000fe40000000f00 */
[----:B------:R-:W-:Y:S05]  /*3e40*/  CALL.REL.NOINC `($__internal_49_$__cuda_sm70_shflsync_down_p) ;  /* 0x0000017000007944 */ /* 0x000fea0003c00000 */
[----:B0-----:R-:W-:Y:S01]  /*3e50*/  HFMA2.MMA R13, -RZ, RZ, 0, 1.1920928955078125e-07 ;  /* 0x00000002ff0d7435 */ /* 0x001fe200000001ff */
[----:B-1----:R-:W-:Y:S02]  /*3e60*/  MOV R7, R14 ;  /* 0x0000000e00077202 */ /* 0x002fe40000000f00 */
[----:B------:R-:W-:Y:S02]  /*3e70*/  MOV R8, R11 ;  /* 0x0000000b00087202 */ /* 0x000fe40000000f00 */
[----:B------:R-:W-:Y:S02]  /*3e80*/  MOV R14, 0x1f ;  /* 0x0000001f000e7802 */ /* 0x000fe40000000f00 */
[----:B------:R-:W-:-:S02]  /*3e90*/  MOV R15, 0xffffffff ;  /* 0xffffffff000f7802 */ /* 0x000fc40000000f00 */
[----:B------:R-:W-:Y:S02]  /*3ea0*/  MOV R4, 0x3ec0 ;  /* 0x00003ec000047802 */ /* 0x000fe40000000f00 */
[----:B------:R-:W-:Y:S05]  /*3eb0*/  CALL.REL.NOINC `($__internal_49_$__cuda_sm70_shflsync_down_p) ;  /* 0x0000010000007944 */ /* 0x000fea0003c00000 */
[----:B------:R-:W-:Y:S01]  /*3ec0*/  FADD.FTZ R9, R7, R10 ;  /* 0x0000000a07097221 */ /* 0x000fe20000010000 */
[----:B0-----:R-:W-:Y:S01]  /*3ed0*/  HFMA2.MMA R13, -RZ, RZ, 0, 5.9604644775390625e-08 ;  /* 0x00000001ff0d7435 */ /* 0x001fe200000001ff */
[----:B-1----:R-:W-:Y:S01]  /*3ee0*/  FADD.FTZ R11, R11, R14 ;  /* 0x0000000e0b0b7221 */ /* 0x002fe20000010000 */
[----:B------:R-:W-:Y:S02]  /*3ef0*/  MOV R14, 0x1f ;  /* 0x0000001f000e7802 */ /* 0x000fe40000000f00 */
[----:B------:R-:W-:Y:S02]  /*3f00*/  MOV R15, 0xffffffff ;  /* 0xffffffff000f7802 */ /* 0x000fe40000000f00 */
[----:B------:R-:W-:Y:S02]  /*3f10*/  MOV R8, R9 ;  /* 0x0000000900087202 */ /* 0x000fe40000000f00 */
[----:B------:R-:W-:Y:S02]  /*3f20*/  MOV R4, 0x3f40 ;  /* 0x00003f4000047802 */ /* 0x000fe40000000f00 */
[----:B------:R-:W-:Y:S05]  /*3f30*/  CALL.REL.NOINC `($__internal_49_$__cuda_sm70_shflsync_down_p) ;  /* 0x0000008000007944 */ /* 0x000fea0003c00000 */
[----:B0-----:R-:W-:Y:S01]  /*3f40*/  HFMA2.MMA R13, -RZ, RZ, 0, 5.9604644775390625e-08 ;  /* 0x00000001ff0d7435 */ /* 0x001fe200000001ff */
[----:B-1----:R-:W-:-:S02]  /*3f50*/  MOV R12, R14 ;  /* 0x0000000e000c7202 */ /* 0x002fc40000000f00 */
[----:B------:R-:W-:Y:S02]  /*3f60*/  MOV R8, R11 ;  /* 0x0000000b00087202 */ /* 0x000fe40000000f00 */
[----:B------:R-:W-:Y:S02]  /*3f70*/  MOV R14, 0x1f ;  /* 0x0000001f000e7802 */ /* 0x000fe40000000f00 */
[----:B------:R-:W-:Y:S02]  /*3f80*/  MOV R15, 0xffffffff ;  /* 0xffffffff000f7802 */ /* 0x000fe40000000f00 */
[----:B------:R-:W-:Y:S02]  /*3f90*/  MOV R4, 0x3fb0 ;  /* 0x00003fb000047802 */ /* 0x000fe40000000f00 */
[----:B------:R-:W-:Y:S05]  /*3fa0*/  CALL.REL.NOINC `($__internal_49_$__cuda_sm70_shflsync_down_p) ;  /* 0x0000001000007944 */ /* 0x000fea0003c00000 */
[----:B01----:R-:W-:Y:S05]  /*3fb0*/  BRA `(.L_x_688) ;  /* 0xffffe4a000007947 */ /* 0x003fea000383ffff */
        .weak           $__internal_49_$__cuda_sm70_shflsync_down_p
        .type           $__internal_49_$__cuda_sm70_shflsync_down_p,@function
        .size           $__internal_49_$__cuda_sm70_shflsync_down_p,(.L_x_3456 - $__internal_49_$__cuda_sm70_shflsync_down_p)
$__internal_49_$__cuda_sm70_shflsync_down_p:
[----:B------:R-:W-:Y:S01]  /*3fc0*/  HFMA2.MMA R5, -RZ, RZ, 0, 0 ;  /* 0x00000000ff057435 */ /* 0x000fe200000001ff */
[----:B------:R-:W-:Y:S04]  /*3fd0*/  WARPSYNC R15 ;  /* 0x0000000f00007348 */ /* 0x000fe80003800000 */
[----:B------:R0:W1:Y:S01]  /*3fe0*/  SHFL.DOWN PT, R14, R8, R13, R14 ;  /* 0x0800000d080e7389 */ /* 0x00006200000e000e */
[----:B------:R-:W-:Y:S05]  /*3ff0*/  RET.REL.NODEC R4 `(_ZN10layer_norm13ln_bwd_kernelINS_13Kernel_traitsIffffjLj30720ELj4ELj1ELj8ELj8ENS_18Kernel_traits_baseILj30720EffffjLj256EEEEEEEvNS_9BwdParamsE) ;  /* 0xffffc00004007950 */ /* 0x000fea0003c3ffff */
.L_x_689:
        /* <DEDUP_REMOVED lines=16> */
.L_x_3456:


//--------------------- .text._ZN10layer_norm22ln_bwd_finalize_kernelINS_22Kernel_traits_finalizeILj25600E13__nv_bfloat16fS2_fjLj1024ELj4ENS_18Kernel_traits_baseILj25600ES2_fS2_fjLj1024EEEEEEEvNS_9BwdParamsE --------------------------
	.section	.text._ZN10layer_norm22ln_bwd_finalize_kernelINS_22Kernel_traits_finalizeILj25600E13__nv_bfloat16fS2_fjLj1024ELj4ENS_18Kernel_traits_baseILj25600ES2_fS2_fjLj1024EEEEEEEvNS_9BwdParamsE,"ax",@progbits
	.sectioninfo	@"SHI_REGISTERS=32"
	.align	128
        .global         _ZN10layer_norm22ln_bwd_finalize_kernelINS_22Kernel_traits_finalizeILj25600E13__nv_bfloat16fS2_fjLj1024ELj4ENS_18Kernel_traits_baseILj25600ES2_fS2_fjLj1024EEEEEEEvNS_9BwdParamsE
        .type           _ZN10layer_norm22ln_bwd_finalize_kernelINS_22Kernel_traits_finalizeILj25600E13__nv_bfloat16fS2_fjLj1024ELj4ENS_18Kernel_traits_baseILj25600ES2_fS2_fjLj1024EEEEEEEvNS_9BwdParamsE,@function
        .size           _ZN10layer_norm22ln_bwd_finalize_kernelINS_22Kernel_traits_finalizeILj25600E13__nv_bfloat16fS2_fjLj1024ELj4ENS_18Kernel_traits_baseILj25600ES2_fS2_fjLj1024EEEEEEEvNS_9BwdParamsE,(.L_x_3457 - _ZN10layer_norm22ln_bwd_finalize_kernelINS_22Kernel_traits_finalizeILj25600E13__nv_bfloat16fS2_fjLj1024ELj4ENS_18Kernel_traits_baseILj25600ES2_fS2_fjLj1024EEEEEEEvNS_9BwdParamsE)
        .other          _ZN10layer_norm22ln_bwd_finalize_kernelINS_22Kernel_traits_finalizeILj25600E13__nv_bfloat16fS2_fjLj1024ELj4ENS_18Kernel_traits_baseILj25600ES2_fS2_fjLj1024EEEEEEEvNS_9BwdParamsE,@"STO_CUDA_ENTRY STV_DEFAULT"
_ZN10layer_norm22ln_bwd_finalize_kernelINS_22Kernel_traits_finalizeILj25600E13__nv_bfloat16fS2_fjLj1024ELj4ENS_18Kernel_traits_baseILj25600ES2_fS2_fjLj1024EEEEEEEvNS_9BwdParamsE:
.text._ZN10layer_norm22ln_bwd_finalize_kernelINS_22Kernel_traits_finalizeILj25600E13__nv_bfloat16fS2_fjLj1024ELj4ENS_18Kernel_traits_baseILj25600ES2_fS2_fjLj1024EEEEEEEvNS_9BwdParamsE:
        /* <DEDUP_REMOVED lines=19> */
.L_x_702:
        /* <DEDUP_REMOVED lines=27> */
.L_x_694:
        /* <DEDUP_REMOVED lines=32> */
.L_x_693:
[----:B------:R-:W-:Y:S05]  /*04e0*/  BSYNC B1 ;  /* 0x0000000000017941 */ /* 0x000fea0003800000 */
.L_x_692:
        /* <DEDUP_REMOVED lines=22> */
.L_x_696:
[----:B------:R-:W-:Y:S05]  /*0650*/  BSYNC B1 ;  /* 0x0000000000017941 */ /* 0x000fea0003800000 */
.L_x_695:
        /* <DEDUP_REMOVED lines=10> */
.L_x_691:
[----:B------:R-:W-:Y:S05]  /*0700*/  BSYNC B0 ;  /* 0x0000000000007941 */ /* 0x000fea0003800000 */
.L_x_690:
        /* <DEDUP_REMOVED lines=11> */
.L_x_703:
        /* <DEDUP_REMOVED lines=18> */
.L_x_704:
[----:B------:R-:W-:Y:S01]  /*08e0*/  @!P1 SHF.R.U32.HI R2, RZ, 0x3, R0 ;  /* 0x00000003ff029819 */ /* 0x000fe20000011600 */
[----:B---3--:R-:W-:Y:S02]  /*08f0*/  FADD.FTZ R5, R5, R10 ;  /* 0x0000000a05057221 */ /* 0x008fe40000010000 */
[----:B--2---:R-:W-:Y:S01]  /*0900*/  FADD.FTZ R7, R7, R4 ;  /* 0x0000000407077221 */ /* 0x004fe20000010000 */
[----:B------:R-:W-:-:S05]  /*0910*/  @!P1 LOP3.LUT R2, R2, 0x1ffffffc, RZ, 0xc0, !PT ;  /* 0x1ffffffc02029812 */ /* 0x000fca00078ec0ff */
[----:B------:R2:W-:Y:S04]  /*0920*/  @!P1 STS [R2+0x2000], R5 ;  /* 0x0020000502009388 */ /* 0x0005e80000000800 */
[----:B------:R2:W-:Y:S02]  /*0930*/  @!P1 STS [R2+0x2080], R7 ;  /* 0x0020800702009388 */ /* 0x0005e40000000800 */
.L_x_697:
        /* <DEDUP_REMOVED lines=13> */
.L_x_701:
[----:B------:R-:W-:Y:S05]  /*0a10*/  BSYNC B0 ;  /* 0x0000000000007941 */ /* 0x000fea0003800000 */
.L_x_700:
[C---:B------:R-:W-:Y:S02]  /*0a20*/  ISETP.GT.U32.AND P1, PT, R18.reuse, -0x6401, PT ;  /* 0xffff9bff1200780c */ /* 0x040fe40003f24070 */
[----:B------:R-:W-:Y:S02]  /*0a30*/  IADD3 R18, R18, 0x6400, RZ ;  /* 0x0000640012127810 */ /* 0x000fe40007ffe0ff */
[----:B------:R-:W-:-:S09]  /*0a40*/  IADD3 R19, R19, 0x3200, RZ ;  /* 0x0000320013137810 */ /* 0x000fd20007ffe0ff */
[----:B012---:R-:W-:Y:S05]  /*0a50*/  @P1 BRA `(.L_x_702) ;  /* 0xfffff6d000001947 */ /* 0x007fea000383ffff */
[----:B------:R-:W-:Y:S05]  /*0a60*/  EXIT ;  /* 0x000000000000794d */ /* 0x000fea0003800000 */
.L_x_698:
[----:B--2---:R-:W-:Y:S01]  /*0a70*/  IMAD.MOV.U32 R10, RZ, RZ, R4 ;  /* 0x000000ffff0a7224 */ /* 0x004fe200078e0004 */
[----:B------:R-:W-:Y:S01]  /*0a80*/  MOV R9, 0x1 ;  /* 0x0000000100097802 */ /* 0x000fe20000000f00 */
[----:B------:R-:W-:Y:S01]  /*0a90*/  IMAD.MOV.U32 R6, RZ, RZ, 0x1f ;  /* 0x0000001fff067424 */ /* 0x000fe200078e00ff */
[----:B------:R-:W-:Y:S02]  /*0aa0*/  MOV R11, 0xffffffff ;  /* 0xffffffff000b7802 */ /* 0x000fe40000000f00 */
[----:B------:R-:W-:Y:S02]  /*0ab0*/  MOV R2, 0xad0 ;  /* 0x00000ad000027802 */ /* 0x000fe40000000f00 */
[----:B01----:R-:W-:Y:S05]  /*0ac0*/  CALL.REL.NOINC `($__internal_50_$__cuda_sm70_shflsync_bfly_p) ;  /* 0x000003c000007944 */ /* 0x003fea0003c00000 */
[----:B-1----:R-:W-:Y:S01]  /*0ad0*/  IMAD.MOV.U32 R3, RZ, RZ, R6 ;  /* 0x000000ffff037224 */ /* 0x002fe200078e0006 */
[----:B0-----:R-:W-:Y:S05]  /*0ae0*/  BRA `(.L_x_703) ;  /* 0xfffffcd000007947 */ /* 0x001fea000383ffff */
.L_x_699:
[----:B------:R-:W-:Y:S01]  /*0af0*/  HFMA2.MMA R6, -RZ, RZ, 0, 1.847743988037109375e-06 ;  /* 0x0000001fff067435 */ /* 0x000fe200000001ff */
[----:B------:R-:W-:Y:S01]  /*0b00*/  MOV R10, R13 ;  /* 0x0000000d000a7202 */ /* 0x000fe20000000f00 */
[----:B------:R-:W-:Y:S01]  /*0b10*/  IMAD.MOV.U32 R9, RZ, RZ, 0x2 ;  /* 0x00000002ff097424 */ /* 0x000fe200078e00ff */
[----:B------:R-:W-:Y:S01]  /*0b20*/  MOV R2, 0xb50 ;  /* 0x00000b5000027802 */ /* 0x000fe20000000f00 */
[----:B------:R-:W-:-:S02]  /*0b30*/  IMAD.MOV.U32 R11, RZ, RZ, -0x1 ;  /* 0xffffffffff0b7424 */ /* 0x000fc400078e00ff */
[----:B012---:R-:W-:Y:S05]  /*0b40*/  CALL.REL.NOINC `($__internal_50_$__cuda_sm70_shflsync_bfly_p) ;  /* 0x0000034000007944 */ /* 0x007fea0003c00000 */
[----:B01----:R-:W-:Y:S01]  /*0b50*/  FADD.FTZ R10, R13, R6 ;  /* 0x000000060d0a7221 */ /* 0x003fe20000010000 */
[----:B------:R-:W-:Y:S01]  /*0b60*/  MOV R9, 0x4 ;  /* 0x0000000400097802 */ /* 0x000fe20000000f00 */
[----:B------:R-:W-:Y:S01]  /*0b70*/  IMAD.MOV.U32 R6, RZ, RZ, 0x1f ;  /* 0x0000001fff067424 */ /* 0x000fe200078e00ff */
[----:B------:R-:W-:-:S02]  /*0b80*/  MOV R11, 0xffffffff ;  /* 0xffffffff000b7802 */ /* 0x000fc40000000f00 */
[----:B------:R-:W-:Y:S02]  /*0b90*/  MOV R2, 0xbb0 ;  /* 0x00000bb000027802 */ /* 0x000fe40000000f00 */
[----:B------:R-:W-:Y:S05]  /*0ba0*/  CALL.REL.NOINC `($__internal_50_$__cuda_sm70_shflsync_bfly_p) ;  /* 0x000002e000007944 */ /* 0x000fea0003c00000 */
[----:B01----:R-:W-:Y:S01]  /*0bb0*/  FADD.FTZ R10, R10, R6 ;  /* 0x000000060a0a7221 */ /* 0x003fe20000010000 */
[----:B------:R-:W-:Y:S01]  /*0bc0*/  HFMA2.MMA R6, -RZ, RZ, 0, 1.847743988037109375e-06 ;  /* 0x0000001fff067435 */ /* 0x000fe200000001ff */
[----:B------:R-:W-:Y:S01]  /*0bd0*/  IMAD.MOV.U32 R9, RZ, RZ, 0x8 ;  /* 0x00000008ff097424 */ /* 0x000fe200078e00ff */
[----:B------:R-:W-:Y:S01]  /*0be0*/  MOV R2, 0xc10 ;  /* 0x00000c1000027802 */ /* 0x000fe20000000f00 */
[----:B------:R-:W-:-:S03]  /*0bf0*/  IMAD.MOV.U32 R11, RZ, RZ, -0x1 ;  /* 0xffffffffff0b7424 */ /* 0x000fc600078e00ff */
[----:B------:R-:W-:Y:S05]  /*0c00*/  CALL.REL.NOINC `($__internal_50_$__cuda_sm70_shflsync_bfly_p) ;  /* 0x0000028000007944 */ /* 0x000fea0003c00000 */
[----:B-1----:R-:W-:Y:S01]  /*0c10*/  FADD.FTZ R4, R10, R6 ;  /* 0x000000060a047221 */ /* 0x002fe20000010000 */
[----:B0-----:R-:W-:Y:S01]  /*0c20*/  MOV R9, 0x10 ;  /* 0x0000001000097802 */ /* 0x001fe20000000f00 */
[----:B------:R-:W-:Y:S01]  /*0c30*/  IMAD.MOV.U32 R6, RZ, RZ, 0x1f ;  /* 0x0000001fff067424 */ /* 0x000fe200078e00ff */
[----:B------:R-:W-:Y:S01]  /*0c40*/  MOV R11, 0xffffffff ;  /* 0xffffffff000b7802 */ /* 0x000fe20000000f00 */
[----:B------:R-:W-:Y:S01]  /*0c50*/  IMAD.MOV.U32 R10, RZ, RZ, R4 ;  /* 0x000000ffff0a7224 */ /* 0x000fe200078e0004 */
[----:B------:R-:W-:Y:S02]  /*0c60*/  MOV R2, 0xc80 ;  /* 0x00000c8000027802 */ /* 0x000fe40000000f00 */
[----:B------:R-:W-:Y:S05]  /*0c70*/  CALL.REL.NOINC `($__internal_50_$__cuda_sm70_shflsync_bfly_p) ;  /* 0x0000021000007944 */ /* 0x000fea0003c00000 */
[----:B0-----:R-:W-:Y:S01]  /*0c80*/  HFMA2.MMA R9, -RZ, RZ, 0, 5.9604644775390625e-08 ;  /* 0x00000001ff097435 */ /* 0x001fe200000001ff */
[----:B-1----:R-:W-:Y:S01]  /*0c90*/  MOV R7, R6 ;  /* 0x0000000600077202 */ /* 0x002fe20000000f00 */
[----:B------:R-:W-:Y:S01]  /*0ca0*/  IMAD.MOV.U32 R10, RZ, RZ, R5 ;  /* 0x000000ffff0a7224 */ /* 0x000fe200078e0005 */
[----:B------:R-:W-:Y:S01]  /*0cb0*/  MOV R6, 0x1f ;  /* 0x0000001f00067802 */ /* 0x000fe20000000f00 */
[----:B------:R-:W-:Y:S01]  /*0cc0*/  IMAD.MOV.U32 R11, RZ, RZ, -0x1 ;  /* 0xffffffffff0b7424 */ /* 0x000fe200078e00ff */
[----:B------:R-:W-:-:S02]  /*0cd0*/  MOV R2, 0xcf0 ;  /* 0x00000cf000027802 */ /* 0x000fc40000000f00 */
[----:B------:R-:W-:Y:S05]  /*0ce0*/  CALL.REL.NOINC `($__internal_50_$__cuda_sm70_shflsync_bfly_p) ;  /* 0x000001a000007944 */ /* 0x000fea0003c00000 */
[----:B0-----:R-:W-:Y:S01]  /*0cf0*/  HFMA2.MMA R9, -RZ, RZ, 0, 1.1920928955078125e-07 ;  /* 0x00000002ff097435 */ /* 0x001fe200000001ff */
[----:B-1----:R-:W-:Y:S01]  /*0d00*/  FADD.FTZ R10, R5, R6 ;  /* 0x00000006050a7221 */ /* 0x002fe20000010000 */
[----:B------:R-:W-:Y:S01]  /*0d10*/  MOV R6, 0x1f ;  /* 0x0000001f00067802 */ /* 0x000fe20000000f00 */
[----:B------:R-:W-:Y:S01]  /*0d20*/  IMAD.MOV.U32 R11, RZ, RZ, -0x1 ;  /* 0xffffffffff0b7424 */ /* 0x000fe200078e00ff */
[----:B------:R-:W-:-:S02]  /*0d30*/  MOV R2, 0xd50 ;  /* 0x00000d5000027802 */ /* 0x000fc40000000f00 */
[----:B------:R-:W-:Y:S05]  /*0d40*/  CALL.REL.NOINC `($__internal_50_$__cuda_sm70_shflsync_bfly_p) ;  /* 0x0000014000007944 */ /* 0x000fea0003c00000 */
[----:B0-----:R-:W-:Y:S01]  /*0d50*/  HFMA2.MMA R9, -RZ, RZ, 0, 2.384185791015625e-07 ;  /* 0x00000004ff097435 */ /* 0x001fe200000001ff */
[----:B-1----:R-:W-:Y:S01]  /*0d60*/  FADD.FTZ R10, R10, R6 ;  /* 0x000000060a0a7221 */ /* 0x002fe20000010000 */
[----:B------:R-:W-:Y:S01]  /*0d70*/  MOV R6, 0x1f ;  /* 0x0000001f00067802 */ /* 0x000fe20000000f00 */
[----:B------:R-:W-:Y:S01]  /*0d80*/  IMAD.MOV.U32 R11, RZ, RZ, -0x1 ;  /* 0xffffffffff0b7424 */ /* 0x000fe200078e00ff */
[----:B------:R-:W-:-:S02]  /*0d90*/  MOV R2, 0xdb0 ;  /* 0x00000db000027802 */ /* 0x000fc40000000f00 */
[----:B------:R-:W-:Y:S05]  /*0da0*/  CALL.REL.NOINC `($__internal_50_$__cuda_sm70_shflsync_bfly_p) ;  /* 0x000000e000007944 */ /* 0x000fea0003c00000 */
[----:B0-----:R-:W-:Y:S01]  /*0db0*/  HFMA2.MMA R9, -RZ, RZ, 0, 4.76837158203125e-07 ;  /* 0x00000008ff097435 */ /* 0x001fe200000001ff */
[----:B-1----:R-:W-:Y:S01]  /*0dc0*/  FADD.FTZ R10, R10, R6 ;  /* 0x000000060a0a7221 */ /* 0x002fe20000010000 */
[----:B------:R-:W-:Y:S01]  /*0dd0*/  MOV R6, 0x1f ;  /* 0x0000001f00067802 */ /* 0x000fe20000000f00 */
[----:B------:R-:W-:Y:S01]  /*0de0*/  IMAD.MOV.U32 R11, RZ, RZ, -0x1 ;  /* 0xffffffffff0b7424 */ /* 0x000fe200078e00ff */
[----:B------:R-:W-:-:S02]  /*0df0*/  MOV R2, 0xe10 ;  /* 0x00000e1000027802 */ /* 0x000fc40000000f00 */
[----:B------:R-:W-:Y:S05]  /*0e00*/  CALL.REL.NOINC `($__internal_50_$__cuda_sm70_shflsync_bfly_p) ;  /* 0x0000008000007944 */ /* 0x000fea0003c00000 */
[----:B0-----:R-:W-:Y:S01]  /*0e10*/  HFMA2.MMA R9, -RZ, RZ, 0, 9.5367431640625e-07 ;  /* 0x00000010ff097435 */ /* 0x001fe200000001ff */
[----:B-1----:R-:W-:Y:S01]  /*0e20*/  FADD.FTZ R10, R10, R6 ;  /* 0x000000060a0a7221 */ /* 0x002fe20000010000 */
[----:B------:R-:W-:Y:S01]  /*0e30*/  MOV R6, 0x1f ;  /* 0x0000001f00067802 */ /* 0x000fe20000000f00 */
[----:B------:R-:W-:Y:S01]  /*0e40*/  IMAD.MOV.U32 R11, RZ, RZ, -0x1 ;  /* 0xffffffffff0b7424 */ /* 0x000fe200078e00ff */
[----:B------:R-:W-:-:S02]  /*0e50*/  MOV R2, 0xe70 ;  /* 0x00000e7000027802 */ /* 0x000fc40000000f00 */
[----:B------:R-:W-:Y:S05]  /*0e60*/  CALL.REL.NOINC `($__internal_50_$__cuda_sm70_shflsync_bfly_p) ;  /* 0x0000002000007944 */ /* 0x000fea0003c00000 */
[----:B-1----:R-:W-:Y:S01]  /*0e70*/  MOV R5, R6 ;  /* 0x0000000600057202 */ /* 0x002fe20000000f00 */
[----:B0-----:R-:W-:Y:S05]  /*0e80*/  BRA `(.L_x_704) ;  /* 0xfffffa5000007947 */ /* 0x001fea000383ffff */
        .weak           $__internal_50_$__cuda_sm70_shflsync_bfly_p
        .type           $__internal_50_$__cuda_sm70_shflsync_bfly_p,@function
        .size           $__internal_50_$__cuda_sm70_shflsync_bfly_p,(.L_x_3457 - $__internal_50_$__cuda_sm70_shflsync_bfly_p)
$__internal_50_$__cuda_sm70_shflsync_bfly_p:
[----:B------:R-:W-:Y:S01]  /*0e90*/  HFMA2.MMA R3, -RZ, RZ, 0, 0 ;  /* 0x00000000ff037435 */ /* 0x000fe200000001ff */
[----:B------:R-:W-:Y:S04]  /*0ea0*/  WARPSYNC R11 ;  /* 0x0000000b00007348 */ /* 0x000fe80003800000 */
[----:B------:R0:W1:Y:S01]  /*0eb0*/  SHFL.BFLY PT, R6, R10, R9, R6 ;  /* 0x0c0000090a067389 */ /* 0x00006200000e0006 */
[----:B------:R-:W-:Y:S05]  /*0ec0*/  RET.REL.NODEC R2 `(_ZN10layer_norm22ln_bwd_finalize_kernelINS_22Kernel_traits_finalizeILj25600E13__nv_bfloat16fS2_fjLj1024ELj4ENS_18Kernel_traits_baseILj25600ES2_fS2_fjLj1024EEEEEEEvNS_9BwdParamsE) ;  /* 0xfffff13002007950 */ /* 0x000fea0003c3ffff */
.L_x_705:
        /* <DEDUP_REMOVED lines=11> */
.L_x_3457:


//--------------------- .text._ZN10layer_norm13ln_bwd_kernelINS_13Kernel_traitsI13__nv_bfloat16fS2_fjLj25600ELj5ELj1ELj4ELj16ENS_18Kernel_traits_baseILj25600ES2_fS2_fjLj128EEEEEEEvNS_9BwdParamsE --------------------------
	.section	.text._ZN10layer_norm13ln_bwd_kernelINS_13Kernel_traitsI13__nv_bfloat16fS2_fjLj25600ELj5ELj1ELj4ELj16ENS_18Kernel_traits_baseILj25600ES2_fS2_fjLj128EEEEEEEvNS_9BwdParamsE,"ax",@progbits
	.sectioninfo	@"SHI_REGISTERS=255"
	.align	128
        .global         _ZN10layer_norm13ln_bwd_kernelINS_13Kernel_traitsI13__nv_bfloat16fS2_fjLj25600ELj5ELj1ELj4ELj16ENS_18Kernel_traits_baseILj25600ES2_fS2_fjLj128EEEEEEEvNS_9BwdParamsE
        .type           _ZN10layer_norm13ln_bwd_kernelINS_13Kernel_traitsI13__nv_bfloat16fS2_fjLj25600ELj5ELj1ELj4ELj16ENS_18Kernel_traits_baseILj25600ES2_fS2_fjLj128EEEEEEEvNS_9BwdParamsE,@function
        .size           _ZN10layer_norm13ln_bwd_kernelINS_13Kernel_traitsI13__nv_bfloat16fS2_fjLj25600ELj5ELj1ELj4ELj16ENS_18Kernel_traits_baseILj25600ES2_fS2_fjLj128EEEEEEEvNS_9BwdParamsE,(.L_x_3458 - _ZN10layer_norm13ln_bwd_kernelINS_13Kernel_traitsI13__nv_bfloat16fS2_fjLj25600ELj5ELj1ELj4ELj16ENS_18Kernel_traits_baseILj25600ES2_fS2_fjLj128EEEEEEEvNS_9BwdParamsE)
        .other          _ZN10layer_norm13ln_bwd_kernelINS_13Kernel_traitsI13__nv_bfloat16fS2_fjLj25600ELj5ELj1ELj4ELj16ENS_18Kernel_traits_baseILj25600ES2_fS2_fjLj128EEEEEEEvNS_9BwdParamsE,@"STO_CUDA_ENTRY STV_DEFAULT"
_ZN10layer_norm13ln_bwd_kernelINS_13Kernel_traitsI13__nv_bfloat16fS2_fjLj25600ELj5ELj1ELj4ELj16ENS_18Kernel_traits_baseILj25600ES2_fS2_fjLj128EEEEEEEvNS_9BwdParamsE:
.text._ZN10layer_norm13ln_bwd_kernelINS_13Kernel_traitsI13__nv_bfloat16fS2_fjLj25600ELj5ELj1ELj4ELj16ENS_18Kernel_traits_baseILj25600ES2_fS2_fjLj128EEEEEEEvNS_9BwdParamsE:
[----:B------:R-:W-:Y:S02]  /*0000*/  MOV R1, c[0x0][0x28] ;  /* 0x00000a0000017a02 */ /* 0x000fe40000000f00 */
[----:B------:R-:W0:Y:S01]  /*0010*/  S2R R0, SR_CTAID.X ;  /* 0x0000000000007919 */ /* 0x000e220000002500 */
[----:B------:R-:W-:Y:S01]  /*0020*/  ISETP.NE.U32.AND P0, PT, RZ, c[0x0][0x178], PT ;  /* 0x00005e00ff007a0c */ /* 0x000fe20003f05070 */
[----:B------:R-:W-:Y:S01]  /*0030*/  HFMA2.MMA R53, -RZ, RZ, 0, 4.76837158203125e-07 ;  /* 0x00000008ff357435 */ /* 0x000fe200000001ff */
[----:B------:R-:W-:Y:S01]  /*0040*/  IADD3 R1, R1, -0x50, RZ ;  /* 0xffffffb001017810 */ /* 0x000fe20007ffe0ff */
[----:B------:R-:W1:Y:S01]  /*0050*/  S2R R18, SR_TID.X ;  /* 0x0000000000127919 */ /* 0x000e620000002100 */
[----:B------:R-:W-:Y:S01]  /*0060*/  ISETP.NE.AND.EX P0, PT, RZ, c[0x0][0x17c], PT, P0 ;  /* 0x00005f00ff007a0c */ /* 0x000fe20003f05300 */
[----:B------:R-:W-:Y:S01]  /*0070*/  ULDC.64 UR6, c[0x0][0x118] ;  /* 0x0000460000067ab9 */ /* 0x000fe20000000a00 */
[----:B0-----:R-:W-:Y:S01]  /*0080*/  IMAD.WIDE.U32 R2, R0, -0x33333333, RZ ;  /* 0xcccccccd00027825 */ /* 0x001fe200078e00ff */
[----:B-1----:R-:W-:-:S04]  /*0090*/  LOP3.LUT R4, R18, 0x1f, RZ, 0xc0, !PT ;  /* 0x0000001f12047812 */ /* 0x002fc800078ec0ff */
[----:B------:R-:W-:-:S05]  /*00a0*/  SHF.R.U32.HI R19, RZ, 0x2, R3 ;  /* 0x00000002ff137819 */ /* 0x000fca0000011603 */
[----:B------:R-:W-:Y:S01]  /*00b0*/  IMAD R5, R19, -0x5, R0 ;  /* 0xfffffffb13057824 */ /* 0x000fe200078e0200 */
[----:B------:R-:W-:Y:S04]  /*00c0*/  STL [R1+0x44], R19 ;  /* 0x0000441301007387 */ /* 0x000fe80000100800 */
[----:B------:R-:W-:Y:S01]  /*00d0*/  SHF.L.U32 R0, R5, 0x7, RZ ;  /* 0x0000000705007819 */ /* 0x000fe200000006ff */
[----:B------:R0:W-:Y:S03]  /*00e0*/  STL [R1+0x4c], R5 ;  /* 0x00004c0501007387 */ /* 0x0001e60000100800 */
        /* <DEDUP_REMOVED lines=8> */
[-C--:B0-----:R-:W-:Y:S01]  /*0170*/  @P0 IMAD.WIDE.U32 R4, R4, R53.reuse, c[0x0][0x198] ;  /* 0x0000660004040625 */ /* 0x081fe200078e0035 */
[C---:B------:R-:W-:Y:S01]  /*0180*/  @P0 IADD3 R10, R0.reuse, 0xc80, RZ ;  /* 0x00000c80000a0810 */ /* 0x040fe20007ffe0ff */
[----:B------:R0:W5:Y:S01]  /*0190*/  @P0 LDG.E.64 R76, [R2.64] ;  /* 0x00000006024c0981 */ /* 0x000162000c1e1b00 */
[----:B------:R-:W-:Y:S01]  /*01a0*/  @P0 IADD3 R12, R0, 0xf00, RZ ;  /* 0x00000f00000c0810 */ /* 0x000fe20007ffe0ff */
[-C--:B------:R-:W-:Y:S01]  /*01b0*/  @P0 IMAD.WIDE.U32 R6, R6, R53.reuse, c[0x0][0x198] ;  /* 0x0000660006060625 */ /* 0x080fe200078e0035 */
[C---:B------:R-:W-:Y:S01]  /*01c0*/  @P0 IADD3 R16, R0.reuse, 0x1400, RZ ;  /* 0x0000140000100810 */ /* 0x040fe20007ffe0ff */
[----:B------:R1:W5:Y:S01]  /*01d0*/  @P0 LDG.E.64 R78, [R4.64] ;  /* 0x00000006044e0981 */ /* 0x000362000c1e1b00 */
[----:B------:R-:W-:Y:S01]  /*01e0*/  @P0 IADD3 R17, R0, 0x1680, RZ ;  /* 0x0000168000110810 */ /* 0x000fe20007ffe0ff */
[----:B------:R-:W-:Y:S01]  /*01f0*/  @P0 IMAD.WIDE.U32 R8, R8, R53, c[0x0][0x198] ;  /* 0x0000660008080625 */ /* 0x000fe200078e0035 */
[----:B------:R-:W-:Y:S01]  /*0200*/  @P0 LEA R14, P1, R0, c[0x0][0x198], 0x3 ;  /* 0x00006600000e0a11 */ /* 0x000fe200078218ff */
[----:B------:R2:W5:Y:S01]  /*0210*/  @P0 LDG.E.64 R80, [R6.64] ;  /* 0x0000000606500981 */ /* 0x000562000c1e1b00 */
[----:B------:R-:W-:Y:S01]  /*0220*/  LEA.HI R82, R18, R19, RZ, 0x19 ;  /* 0x0000001312527211 */ /* 0x000fe200078fc8ff */
[-C--:B0-----:R-:W-:Y:S01]  /*0230*/  @P0 IMAD.WIDE.U32 R2, R15, R53.reuse, c[0x0][0x198] ;  /* 0x000066000f020625 */ /* 0x081fe200078e0035 */
[----:B------:R-:W-:Y:S01]  /*0240*/  @P0 LEA.HI.X R15, R0, c[0x0][0x19c], RZ, 0x3, P1 ;  /* 0x00006700000f0a11 */ /* 0x000fe200008f1cff */
[----:B------:R0:W5:Y:S02]  /*0250*/  @P0 LDG.E.64 R250, [R8.64] ;  /* 0x0000000608fa0981 */ /* 0x000164000c1e1b00 */
[----:B------:R-:W-:-:S02]  /*0260*/  @P0 IMAD.WIDE.U32 R10, R10, R53, c[0x0][0x198] ;  /* 0x000066000a0a0625 */ /* 0x000fc400078e0035 */
[----:B------:R3:W-:Y:S02]  /*0270*/  STL [R1+0x48], R82 ;  /* 0x0000485201007387 */ /* 0x0007e40000100800 */
[-C--:B------:R-:W-:Y:S02]  /*0280*/  @P0 IMAD.WIDE.U32 R12, R12, R53.reuse, c[0x0][0x198] ;  /* 0x000066000c0c0625 */ /* 0x080fe400078e0035 */
[----:B------:R4:W5:Y:S02]  /*0290*/  @P0 LDG.E.64 R236, [R10.64] ;  /* 0x000000060aec0981 */ /* 0x000964000c1e1b00 */
[-C--:B-1----:R-:W-:Y:S02]  /*02a0*/  @P0 IMAD.WIDE.U32 R4, R16, R53.reuse, c[0x0][0x198] ;  /* 0x0000660010040625 */ /* 0x082fe400078e0035 */
[----:B------:R1:W5:Y:S02]  /*02b0*/  @P0 LDG.E.64 R232, [R12.64] ;  /* 0x000000060ce80981 */ /* 0x000364000c1e1b00 */
[----:B--2---:R-:W-:-:S02]  /*02c0*/  @P0 IMAD.WIDE.U32 R6, R17, R53, c[0x0][0x198] ;  /* 0x0000660011060625 */ /* 0x004fc400078e0035 */
[----:B------:R3:W5:Y:S04]  /*02d0*/  @P0 LDG.E.64 R204, [R2.64] ;  /* 0x0000000602cc0981 */ /* 0x000768000c1e1b00 */
        /* <DEDUP_REMOVED lines=45> */
[----:B---3--:R-:W-:-:S05]  /*05b0*/  IMAD.WIDE.U32 R2, R0, R53, c[0x0][0x190] ;  /* 0x0000640000027625 */ /* 0x008fca00078e0035 */
        /* <DEDUP_REMOVED lines=18> */
[----:B------:R-:W-:Y:S01]  /*06e0*/  SHF.R.U64 R59, R78, 0x10, R79 ;  /* 0x000000104e3b7819 */ /* 0x000fe2000000124f */
[----:B------:R-:W-:Y:S01]  /*06f0*/  CS2R R186, SRZ ;  /* 0x0000000000ba7805 */ /* 0x000fe2000001ff00 */
[----:B0-----:R-:W-:Y:S01]  /*0700*/  PRMT R2, RZ, 0x5410, R54 ;  /* 0x00005410ff027816 */ /* 0x001fe20000000036 */
[----:B------:R-:W-:Y:S01]  /*0710*/  CS2R R184, SRZ ;  /* 0x0000000000b87805 */ /* 0x000fe2000001ff00 */
[----:B------:R-:W-:Y:S01]  /*0720*/  PRMT R3, RZ, 0x5410, R55 ;  /* 0x00005410ff037816 */ /* 0x000fe20000000037 */
[----:B------:R-:W-:Y:S01]  /*0730*/  CS2R R176, SRZ ;  /* 0x0000000000b07805 */ /* 0x000fe2000001ff00 */
[----:B------:R-:W-:Y:S01]  /*0740*/  PRMT R63, RZ, 0x5410, R63 ;  /* 0x00005410ff3f7816 */ /* 0x000fe2000000003f */
[----:B------:R0:W-:Y:S01]  /*0750*/  STL [R1+0x40], R2 ;  /* 0x0000400201007387 */ /* 0x0001e20000100800 */
        /* <DEDUP_REMOVED lines=8> */
[----:B------:R-:W-:Y:S01]  /*07e0*/  SHF.R.U32.HI R56, RZ, 0x10, R81 ;  /* 0x00000010ff387819 */ /* 0x000fe20000011651 */
[----:B------:R-:W-:Y:S01]  /*07f0*/  CS2R R168, SRZ ;  /* 0x0000000000a87805 */ /* 0x000fe2000001ff00 */
[----:B0-----:R-:W-:Y:S01]  /*0800*/  PRMT R2, RZ, 0x5410, R76 ;  /* 0x00005410ff027816 */ /* 0x001fe2000000004c */
[----:B------:R-:W-:Y:S01]  /*0810*/  CS2R R164, SRZ ;  /* 0x0000000000a47805 */ /* 0x000fe2000001ff00 */
[----:B------:R-:W-:Y:S01]  /*0820*/  PRMT R60, RZ, 0x5410, R60 ;  /* 0x00005410ff3c7816 */ /* 0x000fe2000000003c */
[----:B------:R-:W-:Y:S01]  /*0830*/  CS2R R116, SRZ ;  /* 0x0000000000747805 */ /* 0x000fe2000001ff00 */
[----:B-1----:R-:W-:Y:S01]  /*0840*/  PRMT R3, RZ, 0x5410, R77 ;  /* 0x00005410ff037816 */ /* 0x002fe2000000004d */
        /* <DEDUP_REMOVED lines=9> */
[----:B------:R-:W-:Y:S01]  /*08e0*/  SHF.R.U64 R252, R250, 0x10, R251 ;  /* 0x00000010fafc7819 */ /* 0x000fe200000012fb */
[----:B------:R-:W-:Y:S01]  /*08f0*/  CS2R R108, SRZ ;  /* 0x00000000006c7805 */ /* 0x000fe2000001ff00 */
[----:B0-----:R-:W-:Y:S01]  /*0900*/  PRMT R2, RZ, 0x5410, R78 ;  /* 0x00005410ff027816 */ /* 0x001fe2000000004e */
[----:B------:R-:W-:Y:S01]  /*0910*/  CS2R R106, SRZ ;  /* 0x00000000006a7805 */ /* 0x000fe2000001ff00 */
[----:B------:R-:W-:Y:S01]  /*0920*/  SHF.R.U64 R248, R236, 0x10, R237 ;  /* 0x00000010ecf87819 */ /* 0x000fe200000012ed */
[----:B------:R-:W-:Y:S01]  /*0930*/  CS2R R110, SRZ ;  /* 0x00000000006e7805 */ /* 0x000fe2000001ff00 */
[----:B-1----:R-:W-:Y:S01]  /*0940*/  PRMT R3, RZ, 0x5410, R79 ;  /* 0x00005410ff037816 */ /* 0x002fe2000000004f */
[----:B------:R0:W-:Y:S01]  /*0950*/  STL [R1+0x20], R2 ;  /* 0x0000200201007387 */ /* 0x0001e20000100800 */
[----:B------:R-:W-:Y:S01]  /*0960*/  PRMT R249, RZ, 0x5410, R236 ;  /* 0x00005410fff97816 */ /* 0x000fe200000000ec */
[----:B------:R-:W-:Y:S01]  /*0970*/  CS2R R36, SRZ ;  /* 0x0000000000247805 */ /* 0x000fe2000001ff00 */
[----:B------:R-:W-:Y:S01]  /*0980*/  SHF.R.U64 R206, R204, 0x10, R205 ;  /* 0x00000010ccce7819 */ /* 0x000fe200000012cd */
[----:B------:R1:W-:Y:S01]  /*0990*/  STL [R1+0x18], R3 ;  /* 0x0000180301007387 */ /* 0x0003e20000100800 */
[----:B------:R-:W-:Y:S01]  /*09a0*/  PRMT R207, RZ, 0x5410, R204 ;  /* 0x00005410ffcf7816 */ /* 0x000fe200000000cc */
[----:B------:R-:W-:Y:S01]  /*09b0*/  CS2R R52, SRZ ;  /* 0x0000000000347805 */ /* 0x000fe2000001ff00 */
[----:B------:R-:W-:Y:S01]  /*09c0*/  SHF.R.U64 R202, R200, 0x10, R201 ;  /* 0x00000010c8ca7819 */ /* 0x000fe200000012c9 */
[----:B------:R-:W-:Y:S01]  /*09d0*/  CS2R R100, SRZ ;  /* 0x0000000000647805 */ /* 0x000fe2000001ff00 */
[----:B------:R-:W-:Y:S01]  /*09e0*/  PRMT R203, RZ, 0x5410, R200 ;  /* 0x00005410ffcb7816 */ /* 0x000fe200000000c8 */
        /* <DEDUP_REMOVED lines=9> */
[----:B------:R-:W-:Y:S01]  /*0a80*/  SHF.R.U32.HI R236, RZ, 0x10, R237 ;  /* 0x00000010ffec7819 */ /* 0x000fe200000116ed */
[----:B------:R-:W-:Y:S01]  /*0a90*/  STL [R1+0x8], R3 ;  /* 0x0000080301007387 */ /* 0x000fe20000100800 */
[--C-:B------:R-:W-:Y:S01]  /*0aa0*/  SHF.R.U64 R234, R232, 0x10, R233.reuse ;  /* 0x00000010e8ea7819 */ /* 0x100fe200000012e9 */
[----:B------:R-:W-:Y:S01]  /*0ab0*/  CS2R R28, SRZ ;  /* 0x00000000001c7805 */ /* 0x000fe2000001ff00 */
[----:B------:R-:W-:Y:S01]  /*0ac0*/  SHF.R.U32.HI R208, RZ, 0x10, R233 ;  /* 0x00000010ffd07819 */ /* 0x000fe200000116e9 */
[----:B------:R-:W-:Y:S01]  /*0ad0*/  CS2R R98, SRZ ;  /* 0x0000000000627805 */ /* 0x000fe2000001ff00 */
[----:B------:R-:W-:Y:S01]  /*0ae0*/  SHF.R.U32.HI R204, RZ, 0x10, R205 ;  /* 0x00000010ffcc7819 */ /* 0x000fe200000116cd */
[----:B------:R-:W-:Y:S01]  /*0af0*/  CS2R R30, SRZ ;  /* 0x00000000001e7805 */ /* 0x000fe2000001ff00 */
[----:B0-----:R-:W-:Y:S01]  /*0b00*/  PRMT R2, RZ, 0x5410, R250 ;  /* 0x00005410ff027816 */ /* 0x001fe200000000fa */
[----:B------:R-:W-:Y:S01]  /*0b10*/  CS2R R32, SRZ ;  /* 0x0000000000207805 */ /* 0x000fe2000001ff00 */
[----:B------:R-:W-:Y:S01]  /*0b20*/  SHF.R.U32.HI R250, RZ, 0x10, R251 ;  /* 0x00000010fffa7819 */ /* 0x000fe200000116fb */
[----:B------:R-:W-:Y:S01]  /*0b30*/  CS2R R104, SRZ ;  /* 0x0000000000687805 */ /* 0x000fe2000001ff00 */
[----:B------:R-:W-:Y:S01]  /*0b40*/  SHF.R.U32.HI R200, RZ, 0x10, R201 ;  /* 0x00000010ffc87819 */ /* 0x000fe200000116c9 */
[----:B------:R0:W-:Y:S01]  /*0b50*/  STL [R1], R2 ;  /* 0x0000000201007387 */ /* 0x0001e20000100800 */
[----:B------:R-:W-:Y:S01]  /*0b60*/  SHF.R.U32.HI R196, RZ, 0x10, R197 ;  /* 0x00000010ffc47819 */ /* 0x000fe200000116c5 */
        /* <DEDUP_REMOVED lines=15> */
[----:B------:R-:W-:Y:S01]  /*0c60*/  MOV R183, 0x1 ;  /* 0x0000000100b77802 */ /* 0x000fe20000000f00 */
[----:B------:R-:W-:Y:S01]  /*0c70*/  CS2R R44, SRZ ;  /* 0x00000000002c7805 */ /* 0x000fe2000001ff00 */
[----:B------:R-:W-:Y:S01]  /*0c80*/  MOV R166, RZ ;  /* 0x000000ff00a67202 */ /* 0x000fe20000000f00 */
[----:B------:R1:W-:Y:S01]  /*0c90*/  STL [R1+0x1c], R59 ;  /* 0x00001c3b01007387 */ /* 0x0003e20000100800 */
[----:B------:R-:W-:Y:S01]  /*0ca0*/  CS2R R46, SRZ ;  /* 0x00000000002e7805 */ /* 0x000fe2000001ff00 */
[----:B------:R-:W-:Y:S01]  /*0cb0*/  CS2R R48, SRZ ;  /* 0x0000000000307805 */ /* 0x000fe2000001ff00 */
[----:B------:R-:W-:Y:S01]  /*0cc0*/  CS2R R50, SRZ ;  /* 0x0000000000327805 */ /* 0x000fe2000001ff00 */
[----:B------:R1:W-:Y:S01]  /*0cd0*/  STL [R1+0x14], R58 ;  /* 0x0000143a01007387 */ /* 0x0003e20000100800 */
[----:B------:R-:W-:-:S02]  /*0ce0*/  MOV R118, R82 ;  /* 0x0000005200767202 */ /* 0x000fc40000000f00 */
[----:B------:R-:W-:Y:S01]  /*0cf0*/  PRMT R252, RZ, 0x5410, R252 ;  /* 0x00005410fffc7816 */ /* 0x000fe200000000fc */
[----:B------:R1:W-:Y:S01]  /*0d00*/  STL [R1+0xc], R57 ;  /* 0x00000c3901007387 */ /* 0x0003e20000100800 */
[----:B------:R-:W-:Y:S02]  /*0d10*/  PRMT R250, RZ, 0x5410, R250 ;  /* 0x00005410fffa7816 */ /* 0x000fe400000000fa */
[----:B------:R-:W-:Y:S01]  /*0d20*/  PRMT R248, RZ, 0x5410, R248 ;  /* 0x00005410fff87816 */ /* 0x000fe200000000f8 */
[----:B------:R1:W-:Y:S01]  /*0d30*/  STL [R1+0x4], R56 ;  /* 0x0000043801007387 */ /* 0x0003e20000100800 */
        /* <DEDUP_REMOVED lines=9> */
[--C-:B--2---:R-:W-:Y:S02]  /*0dd0*/  SHF.R.U64 R119, R4, 0x10, R5.reuse ;  /* 0x0000001004777819 */ /* 0x104fe40000001205 */
[----:B0-----:R-:W-:Y:S02]  /*0de0*/  PRMT R2, RZ, 0x5410, R4 ;  /* 0x00005410ff027816 */ /* 0x001fe40000000004 */
[--C-:B------:R-:W-:Y:S02]  /*0df0*/  SHF.R.U32.HI R120, RZ, 0x10, R5.reuse ;  /* 0x00000010ff787819 */ /* 0x100fe40000011605 */
[----:B------:R-:W-:Y:S02]  /*0e00*/  PRMT R3, RZ, 0x5410, R5 ;  /* 0x00005410ff037816 */ /* 0x000fe40000000005 */
[----:B---3--:R-:W-:Y:S02]  /*0e10*/  SHF.R.U64 R121, R6, 0x10, R7 ;  /* 0x0000001006797819 */ /* 0x008fe40000001207 */
[----:B------:R-:W-:-:S02]  /*0e20*/  PRMT R4, RZ, 0x5410, R6 ;  /* 0x00005410ff047816 */ /* 0x000fc40000000006 */
[--C-:B------:R-:W-:Y:S02]  /*0e30*/  SHF.R.U32.HI R122, RZ, 0x10, R7.reuse ;  /* 0x00000010ff7a7819 */ /* 0x100fe40000011607 */
[----:B------:R-:W-:Y:S02]  /*0e40*/  PRMT R5, RZ, 0x5410, R7 ;  /* 0x00005410ff057816 */ /* 0x000fe40000000007 */
[--C-:B----4-:R-:W-:Y:S02]  /*0e50*/  SHF.R.U64 R123, R8, 0x10, R9.reuse ;  /* 0x00000010087b7819 */ /* 0x110fe40000001209 */
[----:B------:R-:W-:Y:S02]  /*0e60*/  PRMT R6, RZ, 0x5410, R8 ;  /* 0x00005410ff067816 */ /* 0x000fe40000000008 */
[--C-:B------:R-:W-:Y:S02]  /*0e70*/  SHF.R.U32.HI R124, RZ, 0x10, R9.reuse ;  /* 0x00000010ff7c7819 */ /* 0x100fe40000011609 */
[----:B------:R-:W-:-:S02]  /*0e80*/  PRMT R7, RZ, 0x5410, R9 ;  /* 0x00005410ff077816 */ /* 0x000fc40000000009 */
[--C-:B------:R-:W-:Y:S02]  /*0e90*/  SHF.R.U64 R125, R10, 0x10, R11.reuse ;  /* 0x000000100a7d7819 */ /* 0x100fe4000000120b */
[----:B------:R-:W-:Y:S02]  /*0ea0*/  PRMT R8, RZ, 0x5410, R10 ;  /* 0x00005410ff087816 */ /* 0x000fe4000000000a */
[--C-:B------:R-:W-:Y:S02]  /*0eb0*/  SHF.R.U32.HI R126, RZ, 0x10, R11.reuse ;  /* 0x00000010ff7e7819 */ /* 0x100fe4000001160b */
[----:B------:R-:W-:Y:S02]  /*0ec0*/  PRMT R9, RZ, 0x5410, R11 ;  /* 0x00005410ff097816 */ /* 0x000fe4000000000b */
[----:B------:R-:W-:Y:S02]  /*0ed0*/  SHF.R.U64 R127, R12, 0x10, R13 ;  /* 0x000000100c7f7819 */ /* 0x000fe4000000120d */
[----:B------:R-:W-:-:S02]  /*0ee0*/  PRMT R10, RZ, 0x5410, R12 ;  /* 0x00005410ff0a7816 */ /* 0x000fc4000000000c */
[--C-:B------:R-:W-:Y:S02]  /*0ef0*/  SHF.R.U32.HI R128, RZ, 0x10, R13.reuse ;  /* 0x00000010ff807819 */ /* 0x100fe4000001160d */
[----:B------:R-:W-:Y:S02]  /*0f00*/  PRMT R11, RZ, 0x5410, R13 ;  /* 0x00005410ff0b7816 */ /* 0x000fe4000000000d */
[--C-:B------:R-:W-:Y:S02]  /*0f10*/  SHF.R.U64 R129, R14, 0x10, R15.reuse ;  /* 0x000000100e817819 */ /* 0x100fe4000000120f */
[----:B------:R-:W-:Y:S02]  /*0f20*/  PRMT R12, RZ, 0x5410, R14 ;  /* 0x00005410ff0c7816 */ /* 0x000fe4000000000e */
[--C-:B------:R-:W-:Y:S02]  /*0f30*/  SHF.R.U32.HI R130, RZ, 0x10, R15.reuse ;  /* 0x00000010ff827819 */ /* 0x100fe4000001160f */
[----:B------:R-:W-:-:S02]  /*0f40*/  PRMT R13, RZ, 0x5410, R15 ;  /* 0x00005410ff0d7816 */ /* 0x000fc4000000000f */
[--C-:B------:R-:W-:Y:S02]  /*0f50*/  SHF.R.U64 R131, R16, 0x10, R17.reuse ;  /* 0x0000001010837819 */ /* 0x100fe40000001211 */
[----:B------:R-:W-:Y:S02]  /*0f60*/  PRMT R14, RZ, 0x5410, R16 ;  /* 0x00005410ff0e7816 */ /* 0x000fe40000000010 */
[--C-:B------:R-:W-:Y:S02]  /*0f70*/  SHF.R.U32.HI R132, RZ, 0x10, R17.reuse ;  /* 0x00000010ff847819 */ /* 0x100fe40000011611 */
[----:B------:R-:W-:Y:S02]  /*0f80*/  PRMT R15, RZ, 0x5410, R17 ;  /* 0x00005410ff0f7816 */ /* 0x000fe40000000011 */
[--C-:B------:R-:W-:Y:S02]  /*0f90*/  SHF.R.U64 R133, R18, 0x10, R19.reuse ;  /* 0x0000001012857819 */ /* 0x100fe40000001213 */
[----:B------:R-:W-:-:S02]  /*0fa0*/  SHF.R.U32.HI R134, RZ, 0x10, R19 ;  /* 0x00000010ff867819 */ /* 0x000fc40000011613 */
[--C-:B------:R-:W-:Y:S02]  /*0fb0*/  SHF.R.U64 R135, R20, 0x10, R21.reuse ;  /* 0x0000001014877819 */ /* 0x100fe40000001215 */
[----:B------:R-:W-:Y:S02]  /*0fc0*/  SHF.R.U32.HI R156, RZ, 0x10, R21 ;  /* 0x00000010ff9c7819 */ /* 0x000fe40000011615 */
[--C-:B------:R-:W-:Y:S02]  /*0fd0*/  SHF.R.U64 R157, R22, 0x10, R23.reuse ;  /* 0x00000010169d7819 */ /* 0x100fe40000001217 */
[----:B------:R-:W-:Y:S02]  /*0fe0*/  SHF.R.U32.HI R158, RZ, 0x10, R23 ;  /* 0x00000010ff9e7819 */ /* 0x000fe40000011617 */
[----:B------:R-:W-:Y:S02]  /*0ff0*/  PRMT R16, RZ, 0x5410, R18 ;  /* 0x00005410ff107816 */ /* 0x000fe40000000012 */
[----:B------:R-:W-:-:S02]  /*1000*/  PRMT R17, RZ, 0x5410, R19 ;  /* 0x00005410ff117816 */ /* 0x000fc40000000013 */
[----:B------:R-:W-:Y:S02]  /*1010*/  PRMT R18, RZ, 0x5410, R20 ;  /* 0x00005410ff127816 */ /* 0x000fe40000000014 */
[----:B------:R-:W-:Y:S02]  /*1020*/  PRMT R19, RZ, 0x5410, R21 ;  /* 0x00005410ff137816 */ /* 0x000fe40000000015 */
[----:B------:R-:W-:Y:S02]  /*1030*/  PRMT R20, RZ, 0x5410, R22 ;  /* 0x00005410ff147816 */ /* 0x000fe40000000016 */
[----:B------:R-:W-:Y:S02]  /*1040*/  PRMT R21, RZ, 0x5410, R23 ;  /* 0x00005410ff157816 */ /* 0x000fe40000000017 */
        /* <DEDUP_REMOVED lines=21> */
.L_x_714:
        /* <DEDUP_REMOVED lines=49> */
[----:B------:R-:W2:Y:S04]  /*14b0*/  @P0 LDG.E.128 R92, [R92.64] ;  /* 0x000000065c5c0981 */ /* 0x000ea8000c1e1d00 */
[----:B------:R0:W2:Y:S02]  /*14c0*/  @!P0 LDG.E.128 R56, [R136.64] ;  /* 0x0000000688388981 */ /* 0x0000a4000c1e1d00 */
[----:B0-----:R-:W-:-:S04]  /*14d0*/  @!P0 IMAD.WIDE R136, R118, R139, c[0x0][0x180] ;  /* 0x0000600076888625 */ /* 0x001fc800078e028b */
[----:B------:R-:W-:Y:S01]  /*14e0*/  IMAD.WIDE R138, R118, R139, c[0x0][0x188] ;  /* 0x00006200768a7625 */ /* 0x000fe200078e028b */
[----:B------:R0:W3:Y:S04]  /*14f0*/  @!P0 LDG.E R209, [R136.64] ;  /* 0x0000000688d18981 */ /* 0x0000e8000c1e1900 */
[----:B------:R1:W4:Y:S01]  /*1500*/  LDG.E R167, [R138.64] ;  /* 0x000000068aa77981 */ /* 0x000322000c1e1900 */
[----:B0-----:R-:W-:-:S05]  /*1510*/  @!P0 IMAD.WIDE.U32 R136, R182, R140, c[0x0][0x170] ;  /* 0x00005c00b6888625 */ /* 0x001fca00078e008c */
[----:B------:R0:W5:Y:S02]  /*1520*/  @!P0 LDG.E.128 R60, [R136.64] ;  /* 0x00000006883c8981 */ /* 0x000164000c1e1d00 */
[----:B0-----:R-:W-:-:S05]  /*1530*/  @!P0 IMAD.WIDE.U32 R136, R180, R140, c[0x0][0x170] ;  /* 0x00005c00b4888625 */ /* 0x001fca00078e008c */
[----:B------:R0:W5:Y:S01]  /*1540*/  @!P0 LDG.E.128 R64, [R136.64] ;  /* 0x0000000688408981 */ /* 0x000162000c1e1d00 */
        /* <DEDUP_REMOVED lines=25> */
[-C--:B-1----:R-:W-:Y:S01]  /*16e0*/  IMAD.WIDE.U32 R138, R160, R152.reuse, c[0x0][0x1b8] ;  /* 0x00006e00a08a7625 */ /* 0x082fe200078e0098 */
[----:B------:R0:W5:Y:S03]  /*16f0*/  @!P0 LDG.E.128 R92, [R136.64] ;  /* 0x00000006885c8981 */ /* 0x000166000c1e1d00 */
[-C--:B------:R-:W-:Y:S02]  /*1700*/  IMAD.WIDE.U32 R154, R162, R152.reuse, c[0x0][0x1b8] ;  /* 0x00006e00a29a7625 */ /* 0x080fe400078e0098 */
[----:B------:R-:W5:Y:S02]  /*1710*/  LDG.E.64 R138, [R138.64] ;  /* 0x000000068a8a7981 */ /* 0x000f64000c1e1b00 */
[----:B------:R-:W-:Y:S02]  /*1720*/  IMAD.WIDE.U32 R146, R182, R152, c[0x0][0x1b8] ;  /* 0x00006e00b6927625 */ /* 0x000fe400078e0098 */
[----:B------:R-:W5:Y:S02]  /*1730*/  LDG.E.64 R154, [R154.64] ;  /* 0x000000069a9a7981 */ /* 0x000f64000c1e1b00 */
[----:B--2---:R-:W-:-:S02]  /*1740*/  @P0 FADD.FTZ R216, -R216, R56 ;  /* 0x00000038d8d80221 */ /* 0x004fc40000010100 */
[----:B------:R-:W2:Y:S02]  /*1750*/  LDG.E.64 R146, [R146.64] ;  /* 0x0000000692927981 */ /* 0x000ea4000c1e1b00 */
[----:B------:R-:W-:Y:S02]  /*1760*/  @P0 FMUL.FTZ R210, R216, R210 ;  /* 0x000000d2d8d20220 */ /* 0x000fe40000410000 */
[----:B---3--:R-:W-:Y:S02]  /*1770*/  @!P0 FADD.FTZ R216, R56, -R209 ;  /* 0x800000d138d88221 */ /* 0x008fe40000010000 */
[----:B------:R-:W-:-:S04]  /*1780*/  @P0 FADD.FTZ R56, -R218, R57 ;  /* 0x00000039da380221 */ /* 0x000fc80000010100 */
[----:B------:R-:W-:Y:S02]  /*1790*/  @P0 FMUL.FTZ R211, R56, R211 ;  /* 0x000000d338d30220 */ /* 0x000fe40000410000 */
[----:B----4-:R-:W-:-:S04]  /*17a0*/  @P0 FADD.FTZ R56, -R222, R58 ;  /* 0x0000003ade380221 */ /* 0x010fc80000010100 */
[----:B------:R-:W-:Y:S02]  /*17b0*/  @P0 FMUL.FTZ R212, R56, R212 ;  /* 0x000000d438d40220 */ /* 0x000fe40000410000 */
[----:B-----5:R-:W-:-:S04]  /*17c0*/  @P0 FADD.FTZ R56, -R221, R59 ;  /* 0x0000003bdd380221 */ /* 0x020fc80000010100 */
[----:B------:R-:W-:Y:S02]  /*17d0*/  @P0 FMUL.FTZ R213, R56, R213 ;  /* 0x000000d538d50220 */ /* 0x000fe40000410000 */
[----:B------:R-:W-:Y:S02]  /*17e0*/  @P0 FADD.FTZ R56, -R229, R60 ;  /* 0x0000003ce5380221 */ /* 0x000fe40000010100 */
[----:B------:R-:W3:Y:S02]  /*17f0*/  LDL R229, [R1+0x14] ;  /* 0x0000140001e57983 */ /* 0x000ee40000100800 */
[----:B------:R-:W-:Y:S02]  /*1800*/  @P0 FMUL.FTZ R214, R56, R214 ;  /* 0x000000d638d60220 */ /* 0x000fe40000410000 */
[----:B------:R-:W-:Y:S02]  /*1810*/  @!P0 FADD.FTZ R56, R60, -R209 ;  /* 0x800000d13c388221 */ /* 0x000fe40000010000 */
[----:B------:R-:W-:-:S02]  /*1820*/  @P0 FADD.FTZ R60, -R219, R61 ;  /* 0x0000003ddb3c0221 */ /* 0x000fc40000010100 */
[----:B------:R-:W-:Y:S02]  /*1830*/  @!P0 FMUL.FTZ R214, R167, R56 ;  /* 0x00000038a7d68220 */ /* 0x000fe40000410000 */
[----:B------:R-:W-:Y:S02]  /*1840*/  @!P0 FADD.FTZ R56, R61, -R209 ;  /* 0x800000d13d388221 */ /* 0x000fe40000010000 */
[----:B------:R-:W-:Y:S02]  /*1850*/  @!P0 FADD.FTZ R57, R57, -R209 ;  /* 0x800000d139398221 */ /* 0x000fe40000010000 */
[----:B------:R-:W-:Y:S02]  /*1860*/  @P0 FADD.FTZ R61, -R228, R62 ;  /* 0x0000003ee43d0221 */ /* 0x000fe40000010100 */
[----:B------:R-:W4:Y:S01]  /*1870*/  LDL R228, [R1+0x10] ;  /* 0x0000100001e47983 */ /* 0x000f220000100800 */
[----:B------:R-:W-:Y:S02]  /*1880*/  @!P0 FMUL.FTZ R211, R167, R57 ;  /* 0x00000039a7d38220 */ /* 0x000fe40000410000 */
[----:B------:R-:W-:-:S02]  /*1890*/  @!P0 FADD.FTZ R57, R62, -R209 ;  /* 0x800000d13e398221 */ /* 0x000fc40000010000 */
[----:B------:R-:W-:Y:S02]  /*18a0*/  @P0 FADD.FTZ R62, -R227, R63 ;  /* 0x0000003fe33e0221 */ /* 0x000fe40000010100 */
[----:B------:R-:W5:Y:S01]  /*18b0*/  LDL R227, [R1+0xc] ;  /* 0x00000c0001e37983 */ /* 0x000f620000100800 */
[----:B------:R-:W-:-:S03]  /*18c0*/  @P0 FMUL.FTZ R60, R60, R226 ;  /* 0x000000e23c3c0220 */ /* 0x000fc60000410000 */
[----:B------:R-:W2:Y:S01]  /*18d0*/  LDL R226, [R1+0x8] ;  /* 0x0000080001e27983 */ /* 0x000ea20000100800 */
[----:B------:R-:W-:Y:S02]  /*18e0*/  @P0 FMUL.FTZ R62, R62, R225 ;  /* 0x000000e13e3e0220 */ /* 0x000fe40000410000 */
[----:B------:R-:W-:Y:S01]  /*18f0*/  @P0 FMUL.FTZ R61, R61, R215 ;  /* 0x000000d73d3d0220 */ /* 0x000fe20000410000 */
[----:B------:R-:W2:Y:S01]  /*1900*/  LDL R225, [R1+0x4] ;  /* 0x0000040001e17983 */ /* 0x000ea20000100800 */
[----:B------:R-:W-:Y:S02]  /*1910*/  @!P0 FMUL.FTZ R61, R167, R57 ;  /* 0x00000039a73d8220 */ /* 0x000fe40000410000 */
[----:B------:R-:W-:Y:S02]  /*1920*/  @!P0 FADD.FTZ R57, R63, -R209 ;  /* 0x800000d13f398221 */ /* 0x000fe40000010000 */
[----:B------:R-:W-:-:S04]  /*1930*/  @P0 FADD.FTZ R63, -R232, R64 ;  /* 0x00000040e83f0221 */ /* 0x000fc80000010100 */
[----:B------:R-:W-:Y:S02]  /*1940*/  @P0 FMUL.FTZ R63, R63, R224 ;  /* 0x000000e03f3f0220 */ /* 0x000fe40000410000 */
[----:B------:R-:W2:Y:S01]  /*1950*/  LDL R224, [R1] ;  /* 0x0000000001e07983 */ /* 0x000ea20000100800 */
[----:B------:R-:W-:-:S04]  /*1960*/  IMAD.WIDE.U32 R140, R159, R152, c[0x0][0x1b8] ;  /* 0x00006e009f8c7625 */ /* 0x000fc800078e0098 */
[-C--:B------:R-:W-:Y:S02]  /*1970*/  IMAD.WIDE.U32 R150, R161, R152.reuse, c[0x0][0x1b8] ;  /* 0x00006e00a1967625 */ /* 0x080fe400078e0098 */
[----:B------:R-:W2:Y:S04]  /*1980*/  LDG.E.64 R140, [R140.64] ;  /* 0x000000068c8c7981 */ /* 0x000ea8000c1e1b00 */
[----:B------:R-:W2:Y:S01]  /*1990*/  LDG.E.64 R150, [R150.64] ;  /* 0x0000000696967981 */ /* 0x000ea2000c1e1b00 */
[----:B------:R-:W-:-:S04]  /*19a0*/  IMAD.WIDE.U32 R144, R180, R152, c[0x0][0x1b8] ;  /* 0x00006e00b4907625 */ /* 0x000fc800078e0098 */
[-C--:B0-----:R-:W-:Y:S02]  /*19b0*/  IMAD.WIDE.U32 R136, R179, R152.reuse, c[0x0][0x1b8] ;  /* 0x00006e00b3887625 */ /* 0x081fe400078e0098 */
[----:B------:R-:W2:Y:S04]  /*19c0*/  LDG.E.64 R144, [R144.64] ;  /* 0x0000000690907981 */ /* 0x000ea8000c1e1b00 */
[----:B------:R-:W2:Y:S01]  /*19d0*/  LDG.E.64 R136, [R136.64] ;  /* 0x0000000688887981 */ /* 0x000ea2000c1e1b00 */
[----:B------:R-:W-:-:S06]  /*19e0*/  IMAD.WIDE.U32 R142, R178, R152, c[0x0][0x1b8] ;  /* 0x00006e00b28e7625 */ /* 0x000fcc00078e0098 */
[----:B------:R-:W2:Y:S01]  /*19f0*/  LDG.E.64 R142, [R142.64] ;  /* 0x000000068e8e7981 */ /* 0x000ea2000c1e1b00 */
[----:B------:R-:W-:-:S06]  /*1a00*/  IMAD.WIDE.U32 R152, R163, R152, c[0x0][0x1b8] ;  /* 0x00006e00a3987625 */ /* 0x000fcc00078e0098 */
[----:B------:R-:W2:Y:S01]  /*1a10*/  LDG.E.64 R152, [R152.64] ;  /* 0x0000000698987981 */ /* 0x000ea2000c1e1b00 */
        /* <DEDUP_REMOVED lines=32> */
[----:B---3--:R-:W-:-:S04]  /*1c20*/  @P0 FADD.FTZ R66, -R229, R67 ;  /* 0x00000043e5420221 */ /* 0x008fc80000010100 */
[----:B------:R-:W-:Y:S02]  /*1c30*/  @P0 FMUL.FTZ R66, R66, R217 ;  /* 0x000000d942420220 */ /* 0x000fe40000410000 */
[----:B------:R-:W-:Y:S02]  /*1c40*/  @!P0 FADD.FTZ R217, R67, -R209 ;  /* 0x800000d143d98221 */ /* 0x000fe40000010000 */
        /* <DEDUP_REMOVED lines=36> */
[----:B------:R-:W-:Y:S02]  /*1e90*/  @!P0 FMUL.FTZ R67, R167, R218 ;  /* 0x000000daa7438220 */ /* 0x000fe40000410000 */
[----:B------:R-:W-:-:S03]  /*1ea0*/  @!P0 FADD.FTZ R220, R77, -R209 ;  /* 0x800000d14ddc8221 */ /* 0x000fc60000010000 */
[----:B------:R-:W0:Y:S01]  /*1eb0*/  @P0 MUFU.RCP R218, R14 ;  /* 0x0000000e00da0308 */ /* 0x000e220000001000 */
[----:B------:R-:W-:Y:S02]  /*1ec0*/  @P0 FADD.FTZ R77, -R233, R82 ;  /* 0x00000052e94d0221 */ /* 0x000fe40000010100 */
[----:B------:R-:W-:Y:S02]  /*1ed0*/  @!P0 FMUL.FTZ R216, R167, R220 ;  /* 0x000000dca7d88220 */ /* 0x000fe40000410000 */
[----:B------:R-:W-:Y:S02]  /*1ee0*/  @!P0 FMUL.FTZ R68, R167, R222 ;  /* 0x000000dea7448220 */ /* 0x000fe40000410000 */
[----:B------:R-:W-:Y:S01]  /*1ef0*/  @P0 FADD.FTZ R220, -R208, R83 ;  /* 0x00000053d0dc0221 */ /* 0x000fe20000010100 */
[----:B------:R-:W3:Y:S01]  /*1f00*/  @P0 MUFU.RCP R222, R131 ;  /* 0x0000008300de0308 */ /* 0x000ee20000001000 */
[----:B------:R-:W-:Y:S02]  /*1f10*/  @!P0 FADD.FTZ R59, R75, -R209 ;  /* 0x800000d14b3b8221 */ /* 0x000fe40000010000 */
[----:B--2---:R-:W-:-:S02]  /*1f20*/  @P0 FMUL.FTZ R77, R77, R221 ;  /* 0x000000dd4d4d0220 */ /* 0x004fc40000410000 */
[----:B------:R-:W-:Y:S02]  /*1f30*/  @P0 FADD.FTZ R75, -R237, R78 ;  /* 0x0000004eed4b0221 */ /* 0x000fe40000010100 */
[----:B------:R-:W-:Y:S02]  /*1f40*/  @!P0 FADD.FTZ R221, R78, -R209 ;  /* 0x800000d14edd8221 */ /* 0x000fe40000010000 */
[----:B------:R-:W-:Y:S02]  /*1f50*/  @P0 FMUL.FTZ R78, R220, R223 ;  /* 0x000000dfdc4e0220 */ /* 0x000fe40000410000 */
[----:B------:R-:W-:Y:S02]  /*1f60*/  @!P0 FADD.FTZ R220, R79, -R209 ;  /* 0x800000d14fdc8221 */ /* 0x000fe40000010000 */
[----:B------:R-:W-:Y:S02]  /*1f70*/  @!P0 FMUL.FTZ R71, R167, R219 ;  /* 0x000000dba7478220 */ /* 0x000fe40000410000 */
[----:B------:R-:W-:Y:S01]  /*1f80*/  @!P0 FMUL.FTZ R73, R167, R59 ;  /* 0x0000003ba7498220 */ /* 0x000fe20000410000 */
[----:B------:R-:W2:Y:S01]  /*1f90*/  @P0 MUFU.RCP R219, R16 ;  /* 0x0000001000db0308 */ /* 0x000ea20000001000 */
[----:B------:R-:W-:-:S02]  /*1fa0*/  @P0 FADD.FTZ R79, -R206, R85 ;  /* 0x00000055ce4f0221 */ /* 0x000fc40000010100 */
[----:B------:R-:W-:Y:S02]  /*1fb0*/  @!P0 FADD.FTZ R59, R76, -R209 ;  /* 0x800000d14c3b8221 */ /* 0x000fe40000010000 */
[----:B------:R-:W-:Y:S02]  /*1fc0*/  @P0 FADD.FTZ R76, -R235, R80 ;  /* 0x00000050eb4c0221 */ /* 0x000fe40000010100 */
[----:B-1----:R-:W-:Y:S02]  /*1fd0*/  @P0 FMUL.FTZ R79, R79, R56 ;  /* 0x000000384f4f0220 */ /* 0x002fe40000410000 */
[----:B------:R-:W1:Y:S01]  /*1fe0*/  @P0 MUFU.RCP R56, R156 ;  /* 0x0000009c00380308 */ /* 0x000e620000001000 */
[----:B0-----:R-:W-:Y:S02]  /*1ff0*/  @P0 FMUL.FTZ R76, R76, R218 ;  /* 0x000000da4c4c0220 */ /* 0x001fe40000410000 */
[----:B------:R-:W-:Y:S02]  /*2000*/  @!P0 FMUL.FTZ R215, R167, R57 ;  /* 0x00000039a7d78220 */ /* 0x000fe40000410000 */
[----:B------:R-:W-:-:S03]  /*2010*/  @P0 FADD.FTZ R218, -R234, R81 ;  /* 0x00000051eada0221 */ /* 0x000fc60000010100 */
[----:B------:R-:W0:Y:S01]  /*2020*/  @P0 MUFU.RCP R57, R17 ;  /* 0x0000001100390308 */ /* 0x000e220000001000 */
[----:B------:R-:W-:Y:S02]  /*2030*/  @!P0 FMUL.FTZ R74, R167, R59 ;  /* 0x0000003ba74a8220 */ /* 0x000fe40000410000 */
[----:B---3--:R-:W-:Y:S02]  /*2040*/  @P0 FMUL.FTZ R218, R218, R222 ;  /* 0x000000dedada0220 */ /* 0x008fe40000410000 */
[----:B------:R-:W-:-:S03]  /*2050*/  @!P0 FADD.FTZ R82, R82, -R209 ;  /* 0x800000d152528221 */ /* 0x000fc60000010000 */
[----:B------:R-:W3:Y:S01]  /*2060*/  @P0 MUFU.RCP R59, R18 ;  /* 0x00000012003b0308 */ /* 0x000ee20000001000 */
[----:B------:R-:W-:Y:S02]  /*2070*/  @P0 FADD.FTZ R223, -R207, R84 ;  /* 0x00000054cfdf0221 */ /* 0x000fe40000010100 */
[----:B------:R-:W-:Y:S02]  /*2080*/  @P0 FMUL.FTZ R75, R75, R58 ;  /* 0x0000003a4b4b0220 */ /* 0x000fe40000410000 */
[----:B------:R-:W-:-:S03]  /*2090*/  @!P0 FMUL.FTZ R75, R167, R221 ;  /* 0x000000dda74b8220 */ /* 0x000fc60000410000 */
[----:B------:R-:W4:Y:S01]  /*20a0*/  @P0 MUFU.RCP R222, R135 ;  /* 0x0000008700de0308 */ /* 0x000f220000001000 */
[----:B------:R-:W-:Y:S02]  /*20b0*/  @!P0 FMUL.FTZ R77, R167, R82 ;  /* 0x00000052a74d8220 */ /* 0x000fe40000410000 */
[----:B--2---:R-:W-:Y:S02]  /*20c0*/  @P0 FMUL.FTZ R219, R223, R219 ;  /* 0x000000dbdfdb0220 */ /* 0x004fe40000410000 */
[----:B------:R-:W-:-:S03]  /*20d0*/  @P0 FADD.FTZ R82, -R200, R91 ;  /* 0x0000005bc8520221 */ /* 0x000fc60000010100 */
[----:B------:R-:W2:Y:S01]  /*20e0*/  @P0 MUFU.RCP R58, R134 ;  /* 0x00000086003a0308 */ /* 0x000ea20000001000 */
[----:B------:R-:W-:Y:S02]  /*20f0*/  @!P0 FADD.FTZ R223, R80, -R209 ;  /* 0x800000d150df8221 */ /* 0x000fe40000010000 */
[----:B------:R-:W-:Y:S02]  /*2100*/  @!P0 FMUL.FTZ R217, R167, R220 ;  /* 0x000000dca7d98220 */ /* 0x000fe40000410000 */
[----:B------:R-:W-:-:S03]  /*2110*/  @!P0 FADD.FTZ R81, R81, -R209 ;  /* 0x800000d151518221 */ /* 0x000fc60000010000 */
[----:B------:R-:W5:Y:S01]  /*2120*/  @P0 MUFU.RCP R221, R19 ;  /* 0x0000001300dd0308 */ /* 0x000f620000001000 */
[----:B------:R-:W-:Y:S02]  /*2130*/  @P0 FADD.FTZ R220, -R205, R86 ;  /* 0x00000056cddc0221 */ /* 0x000fe40000010100 */
[----:B-1----:R-:W-:Y:S02]  /*2140*/  @P0 FMUL.FTZ R82, R82, R56 ;  /* 0x0000003852520220 */ /* 0x002fe40000410000 */
[----:B------:R-:W-:Y:S02]  /*2150*/  @!P0 FMUL.FTZ R76, R167, R223 ;  /* 0x000000dfa74c8220 */ /* 0x000fe40000410000 */
[----:B------:R-:W-:Y:S01]  /*2160*/  @P0 FADD.FTZ R223, -R203, R88 ;  /* 0x00000058cbdf0221 */ /* 0x000fe20000010100 */
[----:B------:R-:W1:Y:S01]  /*2170*/  @P0 MUFU.RCP R56, R21 ;  /* 0x0000001500380308 */ /* 0x000e620000001000 */
[----:B------:R-:W-:Y:S02]  /*2180*/  @!P0 FMUL.FTZ R218, R167, R81 ;  /* 0x00000051a7da8220 */ /* 0x000fe40000410000 */
[----:B0-----:R-:W-:-:S02]  /*2190*/  @P0 FMUL.FTZ R220, R220, R57 ;  /* 0x00000039dcdc0220 */ /* 0x001fc40000410000 */
[----:B------:R-:W-:Y:S02]  /*21a0*/  @P0 FADD.FTZ R81, -R202, R89 ;  /* 0x00000059ca510221 */ /* 0x000fe40000010100 */
[----:B------:R-:W-:Y:S01]  /*21b0*/  @!P0 FADD.FTZ R89, R89, -R209 ;  /* 0x800000d159598221 */ /* 0x000fe20000010000 */
[----:B------:R-:W0:Y:S01]  /*21c0*/  @P0 MUFU.RCP R57, R20 ;  /* 0x0000001400390308 */ /* 0x000e220000001000 */
[----:B------:R-:W-:Y:S02]  /*21d0*/  @P0 FADD.FTZ R80, -R204, R87 ;  /* 0x00000057cc500221 */ /* 0x000fe40000010100 */
[----:B---3--:R-:W-:Y:S02]  /*21e0*/  @P0 FMUL.FTZ R223, R223, R59 ;  /* 0x0000003bdfdf0220 */ /* 0x008fe40000410000 */
[----:B------:R-:W-:Y:S02]  /*21f0*/  @P0 FADD.FTZ R59, -R201, R90 ;  /* 0x0000005ac93b0221 */ /* 0x000fe40000010100 */
[----:B----4-:R-:W-:-:S02]  /*2200*/  @P0 FMUL.FTZ R222, R81, R222 ;  /* 0x000000de51de0220 */ /* 0x010fc40000410000 */
[----:B------:R-:W-:Y:S02]  /*2210*/  @!P0 FADD.FTZ R90, R90, -R209 ;  /* 0x800000d15a5a8221 */ /* 0x000fe40000010000 */
[----:B------:R-:W-:Y:S01]  /*2220*/  @!P0 FMUL.FTZ R222, R167, R89 ;  /* 0x00000059a7de8220 */ /* 0x000fe20000410000 */
[----:B------:R-:W-:Y:S01]  /*2230*/  MOV R89, R148 ;  /* 0x0000009400597202 */ /* 0x000fe20000000f00 */
[----:B--2---:R-:W-:Y:S02]  /*2240*/  @P0 FMUL.FTZ R80, R80, R58 ;  /* 0x0000003a50500220 */ /* 0x004fe40000410000 */
[----:B------:R-:W2:Y:S01]  /*2250*/  @P0 MUFU.RCP R58, R157 ;  /* 0x0000009d003a0308 */ /* 0x000ea20000001000 */
[----:B-----5:R-:W-:Y:S01]  /*2260*/  @P0 FMUL.FTZ R221, R59, R221 ;  /* 0x000000dd3bdd0220 */ /* 0x020fe20000410000 */
[----:B------:R-:W-:Y:S01]  /*2270*/  PRMT R89, RZ, 0x5410, R89 ;  /* 0x00005410ff597816 */ /* 0x000fe20000000059 */
[----:B------:R-:W-:Y:S02]  /*2280*/  @!P0 FADD.FTZ R59, R84, -R209 ;  /* 0x800000d1543b8221 */ /* 0x000fe40000010000 */
[----:B------:R-:W-:-:S02]  /*2290*/  @!P0 FADD.FTZ R91, R91, -R209 ;  /* 0x800000d15b5b8221 */ /* 0x000fc40000010000 */
[----:B------:R-:W-:Y:S01]  /*22a0*/  @!P0 FMUL.FTZ R221, R167, R90 ;  /* 0x0000005aa7dd8220 */ /* 0x000fe20000410000 */
[----:B------:R-:W-:Y:S01]  /*22b0*/  SHF.R.U64 R90, R148, 0x10, R149 ;  /* 0x00000010945a7819 */ /* 0x000fe20000001295 */
[----:B------:R-:W-:Y:S02]  /*22c0*/  @P0 FADD.FTZ R84, -R197, R94 ;  /* 0x0000005ec5540221 */ /* 0x000fe40000010100 */
[----:B------:R-:W-:Y:S01]  /*22d0*/  @P0 FADD.FTZ R81, -R199, R92 ;  /* 0x0000005cc7510221 */ /* 0x000fe20000010100 */
[----:B------:R-:W-:Y:S01]  /*22e0*/  PRMT R90, RZ, 0x5410, R90 ;  /* 0x00005410ff5a7816 */ /* 0x000fe2000000005a */
[----:B------:R-:W-:Y:S01]  /*22f0*/  @!P0 FMUL.FTZ R82, R167, R91 ;  /* 0x0000005ba7528220 */ /* 0x000fe20000410000 */
[----:B------:R-:W-:Y:S01]  /*2300*/  MOV R91, R149 ;  /* 0x00000095005b7202 */ /* 0x000fe20000000f00 */
[----:B-1----:R-:W-:Y:S01]  /*2310*/  @P0 FMUL.FTZ R84, R84, R56 ;  /* 0x0000003854540220 */ /* 0x002fe20000410000 */
[----:B------:R-:W-:Y:S01]  /*2320*/  MOV R56, R139 ;  /* 0x0000008b00387202 */ /* 0x000fe20000000f00 */
[----:B------:R-:W-:-:S02]  /*2330*/  FADD.FTZ R115, R89, R115 ;  /* 0x0000007359737221 */ /* 0x000fc40000010000 */
[----:B------:R-:W-:Y:S02]  /*2340*/  FFMA.FTZ R50, R89, R210, R50 ;  /* 0x000000d259327223 */ /* 0x000fe40000010032 */
[----:B------:R-:W-:Y:S02]  /*2350*/  @!P0 FADD.FTZ R86, R86, -R209 ;  /* 0x800000d156568221 */ /* 0x000fe40000010000 */
[----:B------:R-:W-:Y:S01]  /*2360*/  FMUL.FTZ R89, R2, R89 ;  /* 0x0000005902597220 */ /* 0x000fe20000410000 */
[----:B------:R-:W-:Y:S01]  /*2370*/  SHF.R.U64 R229, R154, 0x10, R155 ;  /* 0x000000109ae57819 */ /* 0x000fe2000000129b */
[----:B0-----:R-:W-:Y:S01]  /*2380*/  @P0 FMUL.FTZ R81, R81, R57 ;  /* 0x0000003951510220 */ /* 0x001fe20000410000 */
[----:B------:R-:W-:Y:S01]  /*2390*/  MOV R230, R155 ;  /* 0x0000009b00e67202 */ /* 0x000fe20000000f00 */
[----:B------:R-:W-:Y:S01]  /*23a0*/  @!P0 FADD.FTZ R92, R92, -R209 ;  /* 0x800000d15c5c8221 */ /* 0x000fe20000010000 */
[----:B------:R-:W-:Y:S01]  /*23b0*/  SHF.R.U32.HI R231, RZ, 0x10, R155 ;  /* 0x00000010ffe77819 */ /* 0x000fe2000001169b */
[----:B------:R-:W-:Y:S01]  /*23c0*/  @!P0 FADD.FTZ R57, R83, -R209 ;  /* 0x800000d153398221 */ /* 0x000fe20000010000 */
[----:B------:R-:W-:Y:S01]  /*23d0*/  PRMT R91, RZ, 0x5410, R91 ;  /* 0x00005410ff5b7816 */ /* 0x000fe2000000005b */
[----:B------:R-:W-:Y:S01]  /*23e0*/  @!P0 FADD.FTZ R224, R85, -R209 ;  /* 0x800000d155e08221 */ /* 0x000fe20000010000 */
[----:B------:R-:W-:Y:S01]  /*23f0*/  PRMT R155, RZ, 0x5410, R56 ;  /* 0x00005410ff9b7816 */ /* 0x000fe20000000038 */
[----:B------:R-:W-:-:S02]  /*2400*/  FADD.FTZ R164, R90, R164 ;  /* 0x000000a45aa47221 */ /* 0x000fc40000010000 */
[----:B------:R-:W-:Y:S02]  /*2410*/  FFMA.FTZ R51, R90, R211, R51 ;  /* 0x000000d35a337223 */ /* 0x000fe40000010033 */
[----:B------:R-:W-:Y:S02]  /*2420*/  @P0 FADD.FTZ R85, -R198, R93 ;  /* 0x0000005dc6550221 */ /* 0x000fe40000010100 */
[----:B------:R-:W-:Y:S02]  /*2430*/  FMUL.FTZ R90, R119, R90 ;  /* 0x0000005a775a7220 */ /* 0x000fe40000410000 */
[----:B------:R-:W-:Y:S01]  /*2440*/  FADD.FTZ R56, RZ, R89 ;  /* 0x00000059ff387221 */ /* 0x000fe20000010000 */
[----:B------:R-:W0:Y:S01]  /*2450*/  @P0 MUFU.RCP R83, R158 ;  /* 0x0000009e00530308 */ /* 0x000e220000001000 */
[----:B------:R-:W-:Y:S02]  /*2460*/  @!P0 FADD.FTZ R93, R93, -R209 ;  /* 0x800000d15d5d8221 */ /* 0x000fe40000010000 */
[----:B------:R-:W-:-:S02]  /*2470*/  @!P0 FMUL.FTZ R220, R167, R86 ;  /* 0x00000056a7dc8220 */ /* 0x000fc40000410000 */
[----:B------:R-:W-:Y:S01]  /*2480*/  @!P0 FMUL.FTZ R81, R167, R92 ;  /* 0x0000005ca7518220 */ /* 0x000fe20000410000 */
[----:B------:R-:W-:Y:S01]  /*2490*/  SHF.R.U32.HI R92, RZ, 0x10, R149 ;  /* 0x00000010ff5c7819 */ /* 0x000fe20000011695 */
[----:B------:R-:W-:Y:S01]  /*24a0*/  @!P0 FMUL.FTZ R78, R167, R57 ;  /* 0x00000039a74e8220 */ /* 0x000fe20000410000 */
[----:B------:R-:W1:Y:S01]  /*24b0*/  S2R R86, SR_TID.X ;  /* 0x0000000000567919 */ /* 0x000e620000002100 */
[----:B------:R-:W-:Y:S01]  /*24c0*/  SHF.R.U64 R57, R138, 0x10, R139 ;  /* 0x000000108a397819 */ /* 0x000fe2000000128b */
[C---:B------:R-:W-:Y:S02]  /*24d0*/  FADD.FTZ R100, R91.reuse, R100 ;  /* 0x000000645b647221 */ /* 0x040fe40000010000 */
[----:B------:R-:W-:Y:S02]  /*24e0*/  FFMA.FTZ R48, R91, R212, R48 ;  /* 0x000000d45b307223 */ /* 0x000fe40000010030 */
[----:B--2---:R-:W-:Y:S02]  /*24f0*/  @P0 FMUL.FTZ R85, R85, R58 ;  /* 0x0000003a55550220 */ /* 0x004fe40000410000 */
[----:B------:R-:W-:-:S02]  /*2500*/  FMUL.FTZ R91, R3, R91 ;  /* 0x0000005b035b7220 */ /* 0x000fc40000410000 */
[----:B------:R-:W-:Y:S01]  /*2510*/  FADD.FTZ R56, R56, R90 ;  /* 0x0000005a38387221 */ /* 0x000fe20000010000 */
[----:B------:R-:W-:Y:S01]  /*2520*/  MOV R228, R154 ;  /* 0x0000009a00e47202 */ /* 0x000fe20000000f00 */
[----:B------:R-:W-:Y:S01]  /*2530*/  @!P0 FMUL.FTZ R85, R167, R93 ;  /* 0x0000005da7558220 */ /* 0x000fe20000410000 */
[----:B------:R-:W-:Y:S02]  /*2540*/  MOV R93, R146 ;  /* 0x00000092005d7202 */ /* 0x000fe40000000f00 */
[----:B------:R-:W-:Y:S02]  /*2550*/  PRMT R92, RZ, 0x5410, R92 ;  /* 0x00005410ff5c7816 */ /* 0x000fe4000000005c */
[----:B------:R-:W-:Y:S01]  /*2560*/  PRMT R154, RZ, 0x5410, R57 ;  /* 0x00005410ff9a7816 */ /* 0x000fe20000000039 */
[----:B------:R-:W-:Y:S01]  /*2570*/  FADD.FTZ R57, R56, R91 ;  /* 0x0000005b38397221 */ /* 0x000fe20000010000 */
[----:B------:R-:W-:Y:S01]  /*2580*/  PRMT R93, RZ, 0x5410, R93 ;  /* 0x00005410ff5d7816 */ /* 0x000fe2000000005d */
[----:B------:R-:W-:-:S02]  /*2590*/  FFMA.FTZ R56, R89, R210, RZ ;  /* 0x000000d259387223 */ /* 0x000fc400000100ff */
[----:B------:R-:W-:Y:S01]  /*25a0*/  @!P0 FADD.FTZ R94, R94, -R209 ;  /* 0x800000d15e5e8221 */ /* 0x000fe20000010000 */
[----:B------:R-:W-:Y:S01]  /*25b0*/  MOV R58, R141 ;  /* 0x0000008d003a7202 */ /* 0x000fe20000000f00 */
[C---:B------:R-:W-:Y:S02]  /*25c0*/  FADD.FTZ R97, R92.reuse, R97 ;  /* 0x000000615c617221 */ /* 0x040fe40000010000 */
[----:B------:R-:W-:Y:S02]  /*25d0*/  FFMA.FTZ R49, R92, R213, R49 ;  /* 0x000000d55c317223 */ /* 0x000fe40000010031 */
[----:B------:R-:W-:Y:S02]  /*25e0*/  @!P0 FADD.FTZ R87, R87, -R209 ;  /* 0x800000d157578221 */ /* 0x000fe40000010000 */
[----:B------:R-:W-:Y:S02]  /*25f0*/  @!P0 FADD.FTZ R88, R88, -R209 ;  /* 0x800000d158588221 */ /* 0x000fe40000010000 */
[----:B------:R-:W-:-:S02]  /*2600*/  FMUL.FTZ R92, R120, R92 ;  /* 0x0000005c785c7220 */ /* 0x000fc40000410000 */
[----:B------:R-:W-:Y:S02]  /*2610*/  @!P0 FADD.FTZ R209, R95, -R209 ;  /* 0x800000d15fd18221 */ /* 0x000fe40000010000 */
[----:B------:R-:W-:Y:S01]  /*2620*/  FFMA.FTZ R56, R90, R211, R56 ;  /* 0x000000d35a387223 */ /* 0x000fe20000010038 */
[----:B------:R-:W-:Y:S01]  /*2630*/  SHF.R.U64 R225, R150, 0x10, R151 ;  /* 0x0000001096e17819 */ /* 0x000fe20000001297 */
[----:B------:R-:W-:Y:S01]  /*2640*/  @P0 FADD.FTZ R95, -R196, R95 ;  /* 0x0000005fc45f0221 */ /* 0x000fe20000010100 */
[----:B------:R-:W-:Y:S01]  /*2650*/  MOV R226, R151 ;  /* 0x0000009700e27202 */ /* 0x000fe20000000f00 */
[----:B------:R-:W-:Y:S01]  /*2660*/  @!P0 FMUL.FTZ R84, R167, R94 ;  /* 0x0000005ea7548220 */ /* 0x000fe20000410000 */
[----:B------:R-:W-:Y:S01]  /*2670*/  SHF.R.U64 R94, R146, 0x10, R147 ;  /* 0x00000010925e7819 */ /* 0x000fe20000001293 */
[C---:B------:R-:W-:Y:S01]  /*2680*/  FADD.FTZ R53, R93.reuse, R53 ;  /* 0x000000355d357221 */ /* 0x040fe20000010000 */
[----:B------:R-:W-:Y:S01]  /*2690*/  SHF.R.U32.HI R227, RZ, 0x10, R151 ;  /* 0x00000010ffe37819 */ /* 0x000fe20000011697 */
[----:B------:R-:W-:Y:S01]  /*26a0*/  FFMA.FTZ R46, R93, R214, R46 ;  /* 0x000000d65d2e7223 */ /* 0x000fe2000001002e */
[----:B------:R-:W-:Y:S01]  /*26b0*/  PRMT R151, RZ, 0x5410, R58 ;  /* 0x00005410ff977816 */ /* 0x000fe2000000003a */
[----:B------:R-:W-:-:S02]  /*26c0*/  FMUL.FTZ R93, R4, R93 ;  /* 0x0000005d045d7220 */ /* 0x000fc40000410000 */
[----:B------:R-:W-:Y:S02]  /*26d0*/  FADD.FTZ R57, R57, R92 ;  /* 0x0000005c39397221 */ /* 0x000fe40000010000 */
[----:B------:R-:W-:Y:S01]  /*26e0*/  FFMA.FTZ R58, R91, R212, R56 ;  /* 0x000000d45b3a7223 */ /* 0x000fe20000010038 */
[----:B------:R-:W-:Y:S01]  /*26f0*/  PRMT R94, RZ, 0x5410, R94 ;  /* 0x00005410ff5e7816 */ /* 0x000fe2000000005e */
[----:B0-----:R-:W-:Y:S01]  /*2700*/  @P0 FMUL.FTZ R83, R95, R83 ;  /* 0x000000535f530220 */ /* 0x001fe20000410000 */
[----:B------:R-:W-:Y:S01]  /*2710*/  MOV R95, R147 ;  /* 0x00000093005f7202 */ /* 0x000fe20000000f00 */
[----:B------:R-:W-:Y:S02]  /*2720*/  FADD.FTZ R56, R57, R93 ;  /* 0x0000005d39387221 */ /* 0x000fe40000010000 */
[----:B------:R-:W-:Y:S01]  /*2730*/  FFMA.FTZ R57, R92, R213, R58 ;  /* 0x000000d55c397223 */ /* 0x000fe2000001003a */
[----:B------:R-:W-:Y:S01]  /*2740*/  SHF.R.U32.HI R247, RZ, 0x10, R147 ;  /* 0x00000010fff77819 */ /* 0x000fe20000011693 */
[C---:B------:R-:W-:Y:S01]  /*2750*/  FADD.FTZ R113, R94.reuse, R113 ;  /* 0x000000715e717221 */ /* 0x040fe20000010000 */
[----:B------:R-:W-:Y:S01]  /*2760*/  PRMT R95, RZ, 0x5410, R95 ;  /* 0x00005410ff5f7816 */ /* 0x000fe2000000005f */
[----:B------:R-:W-:Y:S01]  /*2770*/  FFMA.FTZ R47, R94, R60, R47 ;  /* 0x0000003c5e2f7223 */ /* 0x000fe2000001002f */
[----:B------:R-:W-:Y:S01]  /*2780*/  MOV R246, R144 ;  /* 0x0000009000f67202 */ /* 0x000fe20000000f00 */
[----:B------:R-:W-:Y:S01]  /*2790*/  FMUL.FTZ R94, R121, R94 ;  /* 0x0000005e795e7220 */ /* 0x000fe20000410000 */
[----:B------:R-:W-:Y:S01]  /*27a0*/  SHF.R.U64 R244, R144, 0x10, R145 ;  /* 0x0000001090f47819 */ /* 0x000fe20000001291 */
[----:B------:R-:W-:Y:S01]  /*27b0*/  FFMA.FTZ R57, R93, R214, R57 ;  /* 0x000000d65d397223 */ /* 0x000fe20000010039 */
[----:B------:R-:W-:-:S02]  /*27c0*/  SHF.R.U64 R240, R136, 0x10, R137 ;  /* 0x0000001088f07819 */ /* 0x000fc40000001289 */
[----:B------:R-:W-:Y:S02]  /*27d0*/  MOV R144, R137 ;  /* 0x0000008900907202 */ /* 0x000fe40000000f00 */
[----:B------:R-:W-:Y:S02]  /*27e0*/  SHF.R.U32.HI R241, RZ, 0x10, R137 ;  /* 0x00000010fff17819 */ /* 0x000fe40000011689 */
[----:B------:R-:W-:Y:S02]  /*27f0*/  MOV R243, R136 ;  /* 0x0000008800f37202 */ /* 0x000fe40000000f00 */
[----:B-1----:R-:W-:Y:S01]  /*2800*/  LOP3.LUT R137, R86, 0x1f, RZ, 0xc0, !PT ;  /* 0x0000001f56897812 */ /* 0x002fe200078ec0ff */
[C---:B------:R-:W-:Y:S01]  /*2810*/  FADD.FTZ R110, R95.reuse, R110 ;  /* 0x0000006e5f6e7221 */ /* 0x040fe20000010000 */
[----:B------:R-:W-:Y:S01]  /*2820*/  PRMT R136, RZ, 0x5410, R247 ;  /* 0x00005410ff887816 */ /* 0x000fe200000000f7 */
[----:B------:R-:W-:Y:S01]  /*2830*/  FFMA.FTZ R44, R95, R61, R44 ;  /* 0x0000003d5f2c7223 */ /* 0x000fe2000001002c */
[----:B------:R-:W-:Y:S01]  /*2840*/  ISETP.NE.AND P2, PT, R137, RZ, PT ;  /* 0x000000ff8900720c */ /* 0x000fe20003f45270 */
[----:B------:R-:W-:-:S02]  /*2850*/  FMUL.FTZ R95, R5, R95 ;  /* 0x0000005f055f7220 */ /* 0x000fc40000410000 */
[----:B------:R-:W-:Y:S02]  /*2860*/  FADD.FTZ R56, R56, R94 ;  /* 0x0000005e38387221 */ /* 0x000fe40000010000 */
[----:B------:R-:W-:Y:S01]  /*2870*/  FFMA.FTZ R57, R94, R60, R57 ;  /* 0x0000003c5e397223 */ /* 0x000fe20000010039 */
[----:B------:R-:W-:Y:S01]  /*2880*/  PRMT R137, RZ, 0x5410, R246 ;  /* 0x00005410ff897816 */ /* 0x000fe200000000f6 */
[C---:B------:R-:W-:Y:S02]  /*2890*/  FADD.FTZ R36, R136.reuse, R36 ;  /* 0x0000002488247221 */ /* 0x040fe40000010000 */
[----:B------:R-:W-:Y:S02]  /*28a0*/  FFMA.FTZ R45, R136, R62, R45 ;  /* 0x0000003e882d7223 */ /* 0x000fe4000001002d */
[----:B------:R-:W-:Y:S01]  /*28b0*/  @!P0 FMUL.FTZ R219, R167, R59 ;  /* 0x0000003ba7db8220 */ /* 0x000fe20000410000 */
[----:B------:R-:W-:Y:S01]  /*28c0*/  MOV R59, R138 ;  /* 0x0000008a003b7202 */ /* 0x000fe20000000f00 */
[----:B------:R-:W-:-:S02]  /*28d0*/  FMUL.FTZ R136, R122, R136 ;  /* 0x000000887a887220 */ /* 0x000fc40000410000 */
[----:B------:R-:W-:Y:S02]  /*28e0*/  FADD.FTZ R56, R56, R95 ;  /* 0x0000005f38387221 */ /* 0x000fe40000010000 */
[----:B------:R-:W-:Y:S01]  /*28f0*/  FFMA.FTZ R57, R95, R61, R57 ;  /* 0x0000003d5f397223 */ /* 0x000fe20000010039 */
[----:B------:R-:W-:Y:S01]  /*2900*/  MOV R242, R145 ;  /* 0x0000009100f27202 */ /* 0x000fe20000000f00 */
[C---:B------:R-:W-:Y:S01]  /*2910*/  FADD.FTZ R109, R137.reuse, R109 ;  /* 0x0000006d896d7221 */ /* 0x040fe20000010000 */
[----:B------:R-:W-:Y:S01]  /*2920*/  PRMT R138, RZ, 0x5410, R244 ;  /* 0x00005410ff8a7816 */ /* 0x000fe200000000f4 */
[----:B------:R-:W-:Y:S02]  /*2930*/  FFMA.FTZ R42, R137, R63, R42 ;  /* 0x0000003f892a7223 */ /* 0x000fe4000001002a */
[----:B------:R-:W-:Y:S01]  /*2940*/  @!P0 FMUL.FTZ R83, R167, R209 ;  /* 0x000000d1a7538220 */ /* 0x000fe20000410000 */
[----:B------:R-:W-:Y:S01]  /*2950*/  SHF.R.U32.HI R209, RZ, 0x10, R139 ;  /* 0x00000010ffd17819 */ /* 0x000fe2000001168b */
[----:B------:R-:W-:-:S02]  /*2960*/  FMUL.FTZ R137, R6, R137 ;  /* 0x0000008906897220 */ /* 0x000fc40000410000 */
        /* <DEDUP_REMOVED lines=9> */
[----:B------:R-:W-:-:S02]  /*2a00*/  FADD.FTZ R56, R56, R137 ;  /* 0x0000008938387221 */ /* 0x000fc40000010000 */
[----:B------:R-:W-:Y:S01]  /*2a10*/  FFMA.FTZ R57, R137, R63, R57 ;  /* 0x0000003f89397223 */ /* 0x000fe20000010039 */
[----:B------:R-:W-:Y:S01]  /*2a20*/  PRMT R140, RZ, 0x5410, R245 ;  /* 0x00005410ff8c7816 */ /* 0x000fe200000000f5 */
[C---:B------:R-:W-:Y:S02]  /*2a30*/  FADD.FTZ R103, R139.reuse, R103 ;  /* 0x000000678b677221 */ /* 0x040fe40000010000 */
[----:B------:R-:W-:Y:S01]  /*2a40*/  FFMA.FTZ R40, R139, R65, R40 ;  /* 0x000000418b287223 */ /* 0x000fe20000010028 */
        /* <DEDUP_REMOVED lines=59> */
[----:B------:R-:W-:Y:S01]  /*2e00*/  @!P0 FMUL.FTZ R79, R167, R224 ;  /* 0x000000e0a74f8220 */ /* 0x000fe20000410000 */
[----:B------:R-:W-:Y:S01]  /*2e10*/  MOV R224, R150 ;  /* 0x0000009600e07202 */ /* 0x000fe20000000f00 */
        /* <DEDUP_REMOVED lines=9> */
[C---:B------:R-:W-:Y:S02]  /*2eb0*/  FADD.FTZ R170, R150.reuse, R170 ;  /* 0x000000aa96aa7221 */ /* 0x040fe40000010000 */
        /* <DEDUP_REMOVED lines=8> */
[----:B------:R-:W-:Y:S02]  /*2f40*/  FFMA.FTZ R31, R151, R75, R31 ;  /* 0x0000004b971f7223 */ /* 0x000fe4000001001f */
[----:B------:R-:W-:Y:S01]  /*2f50*/  @!P0 FMUL.FTZ R80, R167, R87 ;  /* 0x00000057a7508220 */ /* 0x000fe20000410000 */
[----:B------:R-:W-:Y:S01]  /*2f60*/  MOV R87, R153 ;  /* 0x0000009900577202 */ /* 0x000fe20000000f00 */
[----:B------:R-:W-:Y:S01]  /*2f70*/  @!P0 FMUL.FTZ R223, R167, R88 ;  /* 0x00000058a7df8220 */ /* 0x000fe20000410000 */
[----:B------:R-:W-:Y:S01]  /*2f80*/  SHF.R.U32.HI R88, RZ, 0x10, R153 ;  /* 0x00000010ff587819 */ /* 0x000fe20000011699 */
        /* <DEDUP_REMOVED lines=56> */
[C---:B------:R-:W-:Y:S01]  /*3310*/  FADD.FTZ R189, R228.reuse, R189 ;  /* 0x000000bde4bd7221 */ /* 0x040fe20000010000 */
[----:B------:R-:W0:Y:S01]  /*3320*/  S2R R247, SR_TID.X ;  /* 0x0000000000f77919 */ /* 0x000e220000002100 */
        /* <DEDUP_REMOVED lines=30> */
[----:B------:R-:W-:Y:S01]  /*3510*/  LOP3.LUT P0, RZ, R183, 0xff, RZ, 0xc0, !PT ;  /* 0x000000ffb7ff7812 */ /* 0x000fe2000780c0ff */
[----:B------:R-:W-:-:S02]  /*3520*/  FFMA.FTZ R52, R86, R85, R52 ;  /* 0x0000005556347223 */ /* 0x000fc40000010034 */
[----:B------:R-:W-:Y:S02]  /*3530*/  FMUL.FTZ R86, R157, R86 ;  /* 0x000000569d567220 */ /* 0x000fe40000410000 */
[----:B------:R-:W-:Y:S02]  /*3540*/  FADD.FTZ R56, R56, R232 ;  /* 0x000000e838387221 */ /* 0x000fe40000010000 */
[----:B------:R-:W-:Y:S01]  /*3550*/  FFMA.FTZ R57, R232, R81, R57 ;  /* 0x00000051e8397223 */ /* 0x000fe20000010039 */
[----:B------:R-:W-:Y:S01]  /*3560*/  PRMT R88, RZ, 0x5410, R88 ;  /* 0x00005410ff587816 */ /* 0x000fe20000000058 */
        /* <DEDUP_REMOVED lines=17> */
.L_x_715:
        /* <DEDUP_REMOVED lines=18> */
.L_x_716:
[----:B--2---:R-:W2:Y:S01]  /*37a0*/  S2R R242, SR_TID.X ;  /* 0x0000000000f27919 */ /* 0x004ea20000002100 */
[----:B0-----:R-:W-:Y:S01]  /*37b0*/  FADD.FTZ R57, R57, R58 ;  /* 0x0000003a39397221 */ /* 0x001fe20000010000 */
[----:B-1----:R-:W-:Y:S01]  /*37c0*/  LOP3.LUT R58, R241, 0x3, RZ, 0xc0, !PT ;  /* 0x00000003f13a7812 */ /* 0x002fe200078ec0ff */
[----:B------:R-:W-:Y:S01]  /*37d0*/  FADD.FTZ R56, R240, R239 ;  /* 0x000000eff0387221 */ /* 0x000fe20000010000 */
[----:B------:R-:W-:Y:S01]  /*37e0*/  WARPSYNC 0xffffffff ;  /* 0xffffffff00007948 */ /* 0x000fe20003800000 */
[----:B------:R-:W-:Y:S01]  /*37f0*/  BSSY B0, `(.L_x_709) ;  /* 0x0000011000007945 */ /* 0x000fe20003800000 */
[----:B--2---:R-:W-:Y:S02]  /*3800*/  LOP3.LUT P1, RZ, R58, 0x1f, R242, 0xf8, !PT ;  /* 0x0000001f3aff7812 */ /* 0x004fe4000782f8f2 */
[----:B------:R-:W-:-:S05]  /*3810*/  @!P2 IADD3 R58, R238, R58, RZ ;  /* 0x0000003aee3aa210 */ /* 0x000fca0007ffe0ff */
[----:B------:R0:W-:Y:S02]  /*3820*/  @!P2 STS.64 [R58.X8], R56 ;  /* 0x000000383a00a388 */ /* 0x0001e40000008a00 */
[----:B0-----:R-:W-:Y:S02]  /*3830*/  CS2R R58, SRZ ;  /* 0x00000000003a7805 */ /* 0x001fe4000001ff00 */
[----:B------:R-:W-:Y:S06]  /*3840*/  BAR.SYNC.DEFER_BLOCKING 0x0 ;  /* 0x0000000000007b1d */ /* 0x000fec0000010000 */
[----:B------:R-:W-:Y:S05]  /*3850*/  @P1 BRA `(.L_x_710) ;  /* 0x000000a000001947 */ /* 0x000fea0003800000 */
[----:B------:R-:W0:Y:S02]  /*3860*/  LDS.128 R56, [R238.X8] ;  /* 0x00000000ee387984 */ /* 0x000e240000008c00 */
[----:B0-----:R-:W-:-:S02]  /*3870*/  FADD.FTZ R56, RZ, R56 ;  /* 0x00000038ff387221 */ /* 0x001fc40000010000 */
[----:B------:R-:W-:Y:S02]  /*3880*/  FADD.FTZ R57, RZ, R57 ;  /* 0x00000039ff397221 */ /* 0x000fe40000010000 */
[----:B------:R-:W-:Y:S02]  /*3890*/  FADD.FTZ R239, R58, R56 ;  /* 0x000000383aef7221 */ /* 0x000fe40000010000 */
[----:B------:R-:W-:Y:S02]  /*38a0*/  FADD.FTZ R240, R59, R57 ;  /* 0x000000393bf07221 */ /* 0x000fe40000010000 */
[----:B------:R-:W0:Y:S02]  /*38b0*/  LDS.128 R56, [R238.X8+0x10] ;  /* 0x00001000ee387984 */ /* 0x000e240000008c00 */
[----:B0-----:R-:W-:Y:S02]  /*38c0*/  FADD.FTZ R56, R239, R56 ;  /* 0x00000038ef387221 */ /* 0x001fe40000010000 */
[----:B------:R-:W-:-:S02]  /*38d0*/  FADD.FTZ R57, R240, R57 ;  /* 0x00000039f0397221 */ /* 0x000fc40000010000 */
[----:B------:R-:W-:Y:S02]  /*38e0*/  FADD.FTZ R58, R58, R56 ;  /* 0x000000383a3a7221 */ /* 0x000fe40000010000 */
[----:B------:R-:W-:Y:S02]  /*38f0*/  FADD.FTZ R59, R59, R57 ;  /* 0x000000393b3b7221 */ /* 0x000fe40000010000 */
.L_x_710:
[----:B------:R-:W-:Y:S05]  /*3900*/  BSYNC B0 ;  /* 0x0000000000007941 */ /* 0x000fea0003800000 */
.L_x_709:
[----:B------:R-:W2:Y:S04]  /*3910*/  LDL R57, [R1+0x48] ;  /* 0x0000480001397983 */ /* 0x000ea80000100800 */
[----:B------:R-:W3:Y:S01]  /*3920*/  LDL R240, [R1+0x4c] ;  /* 0x00004c0001f07983 */ /* 0x000ee20000100800 */
[----:B------:R-:W-:Y:S01]  /*3930*/  UMOV UR4, 0x5 ;  /* 0x0000000500047882 */ /* 0x000fe20000000000 */
[----:B------:R-:W-:Y:S01]  /*3940*/  LOP3.LUT R56, R22, 0x1, RZ, 0xc0, !PT ;  /* 0x0000000116387812 */ /* 0x000fe200078ec0ff */
[----:B------:R-:W-:Y:S02]  /*3950*/  ULDC UR5, c[0x0][0x160] ;  /* 0x0000580000057ab9 */ /* 0x000fe40000000800 */
[----:B------:R-:W-:Y:S01]  /*3960*/  UIMAD UR4, UR4, UR5, URZ ;  /* 0x00000005040472a4 */ /* 0x000fe2000f8e023f */
[----:B------:R-:W-:-:S02]  /*3970*/  IADD3 R238, -R56, RZ, RZ ;  /* 0x000000ff38ee7210 */ /* 0x000fc40007ffe1ff */
[----:B------:R-:W-:-:S03]  /*3980*/  ISETP.NE.AND P0, PT, R56, RZ, PT ;  /* 0x000000ff3800720c */ /* 0x000fc60003f05270 */
[----:B------:R-:W-:Y:S02]  /*3990*/  LOP3.LUT R238, R238, UR4, RZ, 0xc0, !PT ;  /* 0x00000004eeee7c12 */ /* 0x000fe4000f8ec0ff */
[----:B--2---:R-:W-:-:S04]  /*39a0*/  LEA R57, R57, R57, 0x2 ;  /* 0x0000003939397211 */ /* 0x004fc800078e10ff */
[----:B------:R-:W-:-:S04]  /*39b0*/  IADD3 R238, P2, R57, R238, RZ ;  /* 0x000000ee39ee7210 */ /* 0x000fc80007f5e0ff */
[----:B------:R-:W-:Y:S02]  /*39c0*/  IADD3.X R239, RZ, RZ, RZ, P2, !PT ;  /* 0x000000ffffef7210 */ /* 0x000fe400017fe4ff */
[----:B---3--:R-:W-:-:S04]  /*39d0*/  @!P1 IADD3 R57, P2, R240, R238, RZ ;  /* 0x000000eef0399210 */ /* 0x008fc80007f5e0ff */
[----:B------:R-:W-:Y:S02]  /*39e0*/  @!P1 LEA.HI.X.SX32 R240, R240, R239, 0x1, P2 ;  /* 0x000000eff0f09211 */ /* 0x000fe400010f0eff */
[----:B------:R-:W-:-:S04]  /*39f0*/  @!P1 LEA R56, P2, R57, c[0x0][0x1a0], 0x3 ;  /* 0x0000680039389a11 */ /* 0x000fc800078418ff */
[----:B------:R-:W-:-:S05]  /*3a00*/  @!P1 LEA.HI.X R57, R57, c[0x0][0x1a4], R240, 0x3, P2 ;  /* 0x0000690039399a11 */ /* 0x000fca00010f1cf0 */
[----:B------:R0:W-:Y:S01]  /*3a10*/  @!P1 STG.E.64 [R56.64], R58 ;  /* 0x0000003a38009986 */ /* 0x0001e2000c101b06 */
[----:B------:R-:W-:-:S13]  /*3a20*/  ISETP.NE.AND P1, PT, R242, RZ, PT ;  /* 0x000000fff200720c */ /* 0x000fda0003f25270 */
[----:B------:R-:W-:Y:S05]  /*3a30*/  @P1 BRA `(.L_x_711) ;  /* 0x0000014000001947 */ /* 0x000fea0003800000 */
[----:B0-----:R-:W2:Y:S01]  /*3a40*/  LDL R241, [R1+0x44] ;  /* 0x0000440001f17983 */ /* 0x001ea20000100800 */
[----:B------:R-:W-:-:S04]  /*3a50*/  SEL R58, RZ, c[0x0][0x160], !P0 ;  /* 0x00005800ff3a7a07 */ /* 0x000fc80004000000 */
[----:B--2---:R-:W-:-:S04]  /*3a60*/  IADD3 R57, P0, R58, R241, RZ ;  /* 0x000000f13a397210 */ /* 0x004fc80007f1e0ff */
[----:B------:R-:W-:Y:S02]  /*3a70*/  LEA.HI.X.SX32 R58, R58, RZ, 0x1, P0 ;  /* 0x000000ff3a3a7211 */ /* 0x000fe400000f0eff */
[----:B------:R-:W-:-:S04]  /*3a80*/  LEA R56, P0, R57, c[0x0][0x1a8], 0x2 ;  /* 0x00006a0039387a11 */ /* 0x000fc800078010ff */
[----:B------:R-:W-:Y:S02]  /*3a90*/  LEA.HI.X R57, R57, c[0x0][0x1ac], R58, 0x2, P0 ;  /* 0x00006b0039397a11 */ /* 0x000fe400000f143a */
[----:B------:R-:W-:-:S04]  /*3aa0*/  SHF.R.U32.HI R58, RZ, 0x1, R22 ;  /* 0x00000001ff3a7819 */ /* 0x000fc80000011616 */
[----:B------:R-:W-:-:S04]  /*3ab0*/  LOP3.LUT R58, R58, 0x1, RZ, 0xc0, !PT ;  /* 0x000000013a3a7812 */ /* 0x000fc800078ec0ff */
[----:B------:R-:W-:Y:S02]  /*3ac0*/  ISETP.NE.U32.AND P0, PT, R58, 0x1, PT ;  /* 0x000000013a00780c */ /* 0x000fe40003f05070 */
[----:B------:R-:W-:-:S04]  /*3ad0*/  MOV R58, 0xffffffff ;  /* 0xffffffff003a7802 */ /* 0x000fc80000000f00 */
[----:B------:R-:W-:Y:S01]  /*3ae0*/  SEL R58, R58, 0x1, !P0 ;  /* 0x000000013a3a7807 */ /* 0x000fe20004000000 */
[----:B------:R-:W-:Y:S06]  /*3af0*/  MEMBAR.ALL.GPU ;  /* 0x0000000000007992 */ /* 0x000fec000000a000 */
[----:B------:R-:W-:-:S00]  /*3b00*/  ERRBAR ;  /* 0x00000000000079ab */ /* 0x000fc00000000000 */
[----:B------:R0:W-:Y:S02]  /*3b10*/  RED.E.ADD.S32.STRONG.GPU [R56.64], R58 ;  /* 0x0000003a3800798e */ /* 0x0001e4000c10e386 */
[----:B0-----:R-:W-:Y:S02]  /*3b20*/  SEL R58, RZ, 0x5, !P0 ;  /* 0x00000005ff3a7807 */ /* 0x001fe40004000000 */
.L_x_712:
[----:B------:R-:W2:Y:S01]  /*3b30*/  LDG.E.STRONG.GPU R59, [R56.64] ;  /* 0x00000006383b7981 */ /* 0x000ea2000c1ef900 */
[----:B------:R-:W-:Y:S01]  /*3b40*/  YIELD ;  /* 0x0000000000007946 */ /* 0x000fe20003800000 */
[----:B--2---:R-:W-:Y:S01]  /*3b50*/  ISETP.NE.AND P0, PT, R59, R58, PT ;  /* 0x0000003a3b00720c */ /* 0x004fe20003f05270 */
[----:B------:R-:W-:-:S12]  /*3b60*/  CCTL.IVALL ;  /* 0x00000000ff00798f */ /* 0x000fd80002000000 */
[----:B------:R-:W-:Y:S05]  /*3b70*/  @P0 BRA `(.L_x_712) ;  /* 0xffffffb000000947 */ /* 0x000fea000383ffff */
.L_x_711:
        /* <DEDUP_REMOVED lines=35> */
[----:B------:R-:W-:Y:S02]  /*3db0*/  FMUL.FTZ R56, R56, 3.9062499126885086298e-05 ;  /* 0x3823d70a38387820 */ /* 0x000fe40000410000 */
[----:B0-----:R-:W-:-:S04]  /*3dc0*/  FADD.FTZ R57, R57, R58 ;  /* 0x0000003a39397221 */ /* 0x001fc80000010000 */
[----:B------:R-:W-:-:S04]  /*3dd0*/  FMUL.FTZ R57, R57, 3.9062499126885086298e-05 ;  /* 0x3823d70a39397820 */ /* 0x000fc80000410000 */
        /* <DEDUP_REMOVED lines=41> */
[----:B------:R-:W-:Y:S01]  /*4070*/  HFMA2.MMA R89, -RZ, RZ, 0, 9.5367431640625e-07 ;  /* 0x00000010ff597435 */ /* 0x000fe200000001ff */
[----:B------:R-:W-:-:S02]  /*4080*/  FADD.FTZ R62, R136, -R62 ;  /* 0x8000003e883e7221 */ /* 0x000fc40000010000 */
[----:B------:R-:W-:Y:S02]  /*4090*/  FADD.FTZ R61, R95, -R61 ;  /* 0x8000003d5f3d7221 */ /* 0x000fe40000010000 */
[----:B------:R-:W-:Y:S02]  /*40a0*/  FADD.FTZ R66, R140, -R66 ;  /* 0x800000428c427221 */ /* 0x000fe40000010000 */
[----:B------:R-:W-:Y:S01]  /*40b0*/  FADD.FTZ R153, R153, -R76 ;  /* 0x8000004c99997221 */ /* 0x000fe20000010000 */
[----:B------:R-:W-:Y:S01]  /*40c0*/  LEA R76, P0, R181, c[0x0][0x1d0], 0x4 ;  /* 0x00007400b54c7a11 */ /* 0x000fe200078020ff */
        /* <DEDUP_REMOVED lines=13> */
[----:B------:R-:W-:Y:S02]  /*41a0*/  FMUL.FTZ R63, R167, R62 ;  /* 0x0000003ea73f7220 */ /* 0x000fe40000410000 */
[----:B------:R-:W-:-:S02]  /*41b0*/  FADD.FTZ R145, R145, -R71 ;  /* 0x8000004791917221 */ /* 0x000fc40000010000 */
[----:B------:R-:W-:Y:S02]  /*41c0*/  FADD.FTZ R72, R146, -R72 ;  /* 0x8000004892487221 */ /* 0x000fe40000010000 */
[----:B------:R-:W-:Y:S01]  /*41d0*/  FADD.FTZ R155, R155, -R77 ;  /* 0x8000004d9b9b7221 */ /* 0x000fe20000010000 */
[----:B------:R-:W-:Y:S01]  /*41e0*/  LEA.HI.X R77, R181, c[0x0][0x1d4], RZ, 0x4, P0 ;  /* 0x00007500b54d7a11 */ /* 0x000fe200000f24ff */
[C---:B------:R-:W-:Y:S01]  /*41f0*/  FMUL.FTZ R62, R167.reuse, R61 ;  /* 0x0000003da73e7220 */ /* 0x040fe20000410000 */
[----:B------:R-:W-:Y:S01]  /*4200*/  ISETP.GE.AND P0, PT, R118, c[0x0][0x164], PT ;  /* 0x0000590076007a0c */ /* 0x000fe20003f06270 */
[----:B------:R-:W-:Y:S02]  /*4210*/  FMUL.FTZ R67, R167, R66 ;  /* 0x00000042a7437220 */ /* 0x000fe40000410000 */
[----:B------:R-:W-:Y:S02]  /*4220*/  FADD.FTZ R215, R147, -R215 ;  /* 0x800000d793d77221 */ /* 0x000fe40000010000 */
[----:B------:R-:W-:-:S02]  /*4230*/  FADD.FTZ R209, R209, -R78 ;  /* 0x8000004ed1d17221 */ /* 0x000fc40000010000 */
[----:B------:R-:W-:Y:S02]  /*4240*/  FADD.FTZ R225, R225, -R79 ;  /* 0x8000004fe1e17221 */ /* 0x000fe40000010000 */
[C---:B------:R-:W-:Y:S02]  /*4250*/  FMUL.FTZ R59, R167.reuse, R59 ;  /* 0x0000003ba73b7220 */ /* 0x040fe40000410000 */
[C---:B------:R-:W-:Y:S02]  /*4260*/  FMUL.FTZ R58, R167.reuse, R58 ;  /* 0x0000003aa73a7220 */ /* 0x040fe40000410000 */
[C---:B------:R-:W-:Y:S02]  /*4270*/  FMUL.FTZ R57, R167.reuse, R57 ;  /* 0x00000039a7397220 */ /* 0x040fe40000410000 */
[C---:B------:R-:W-:Y:S02]  /*4280*/  FMUL.FTZ R56, R167.reuse, R56 ;  /* 0x00000038a7387220 */ /* 0x040fe40000410000 */
[----:B------:R-:W-:-:S02]  /*4290*/  FMUL.FTZ R61, R167, R60 ;  /* 0x0000003ca73d7220 */ /* 0x000fc40000410000 */
[C---:B------:R-:W-:Y:S01]  /*42a0*/  FMUL.FTZ R66, R167.reuse, R65 ;  /* 0x00000041a7427220 */ /* 0x040fe20000410000 */
[----:B------:R0:W-:Y:S01]  /*42b0*/  STG.E.128 [R76.64], R56 ;  /* 0x000000384c007986 */ /* 0x0001e2000c101d06 */
[----:B------:R-:W-:Y:S02]  /*42c0*/  FMUL.FTZ R71, R167, R70 ;  /* 0x00000046a7477220 */ /* 0x000fe40000410000 */
        /* <DEDUP_REMOVED lines=66> */
.L_x_713:
        /* <DEDUP_REMOVED lines=74> */
.L_x_706:
[----:B---3--:R-:W2:Y:S01]  /*4b90*/  LDL.LU R2, [R1+0x48] ;  /* 0x0000480001027983 */ /* 0x008ea20000300800 */
[----:B------:R-:W-:Y:S01]  /*4ba0*/  MOV R87, 0x10 ;  /* 0x0000001000577802 */ /* 0x000fe20000000f00 */
[----:B--2---:R-:W-:-:S04]  /*4bb0*/  IMAD R0, R2, 0x1900, R0 ;  /* 0x0000190002007824 */ /* 0x004fc800078e0200 */
[CC--:B------:R-:W-:Y:S01]  /*4bc0*/  IMAD.WIDE.U32 R2, R0.reuse, R87.reuse, c[0x0][0x1c0] ;  /* 0x0000700000027625 */ /* 0x0c0fe200078e0057 */
[C---:B-----5:R-:W-:Y:S02]  /*4bd0*/  IADD3 R76, R0.reuse, 0x280, RZ ;  /* 0x00000280004c7810 */ /* 0x060fe40007ffe0ff */
[C---:B------:R-:W-:Y:S01]  /*4be0*/  IADD3 R80, R0.reuse, 0x500, RZ ;  /* 0x0000050000507810 */ /* 0x040fe20007ffe0ff */
[CC--:B------:R-:W-:Y:S01]  /*4bf0*/  IMAD.WIDE.U32 R52, R0.reuse, R87.reuse, c[0x0][0x1c8] ;  /* 0x0000720000347625 */ /* 0x0c0fe200078e0057 */
[----:B------:R0:W-:Y:S01]  /*4c00*/  STG.E.128 [R2.64], R56 ;  /* 0x0000003802007986 */ /* 0x0001e2000c101d06 */
[----:B------:R-:W-:Y:S02]  /*4c10*/  IADD3 R84, R0, 0x780, RZ ;  /* 0x0000078000547810 */ /* 0x000fe40007ffe0ff */
[----:B------:R-:W-:Y:S01]  /*4c20*/  IMAD.WIDE.U32 R54, R76, R87, c[0x0][0x1c0] ;  /* 0x000070004c367625 */ /* 0x000fe200078e0057 */
[----:B------:R-:W-:Y:S01]  /*4c30*/  STG.E.128 [R52.64], R60 ;  /* 0x0000003c34007986 */ /* 0x000fe2000c101d06 */
[----:B------:R-:W-:-:S02]  /*4c40*/  IADD3 R85, R0, 0xa00, RZ ;  /* 0x00000a0000557810 */ /* 0x000fc40007ffe0ff */
        /* <DEDUP_REMOVED lines=41> */
.L_x_707:
[----:B------:R-:W-:Y:S02]  /*4ee0*/  MOV R57, R239 ;  /* 0x000000ef00397202 */ /* 0x000fe40000000f00 */
[----:B------:R-:W-:-:S02]  /*4ef0*/  MOV R59, 0x10 ;  /* 0x00000010003b7802 */ /* 0x000fc40000000f00 */
[----:B------:R-:W-:Y:S02]  /*4f00*/  MOV R244, 0x1f ;  /* 0x0000001f00f47802 */ /* 0x000fe40000000f00 */
[----:B------:R-:W-:Y:S02]  /*4f10*/  MOV R242, 0xffffffff ;  /* 0xffffffff00f27802 */ /* 0x000fe40000000f00 */
[----:B------:R-:W-:Y:S02]  /*4f20*/  MOV R56, 0x4f40 ;  /* 0x00004f4000387802 */ /* 0x000fe40000000f00 */
[----:B------:R-:W-:Y:S05]  /*4f30*/  CALL.REL.NOINC `($__internal_51_$__cuda_sm70_shflsync_down_p) ;  /* 0x0000046000007944 */ /* 0x000fea0003c00000 */
[----:B-1----:R-:W-:Y:S01]  /*4f40*/  MOV R240, R59 ;  /* 0x0000003b00f07202 */ /* 0x002fe20000000f00 */
[----:B------:R-:W-:Y:S05]  /*4f50*/  BRA `(.L_x_715) ;  /* 0xffffe72000007947 */ /* 0x000fea000383ffff */
.L_x_708:
[----:B------:R-:W-:Y:S01]  /*4f60*/  HFMA2.MMA R59, -RZ, RZ, 0, 9.5367431640625e-07 ;  /* 0x00000010ff3b7435 */ /* 0x000fe200000001ff */
[----:B------:R-:W-:Y:S02]  /*4f70*/  MOV R57, R58 ;  /* 0x0000003a00397202 */ /* 0x000fe40000000f00 */
[----:B------:R-:W-:Y:S02]  /*4f80*/  MOV R244, 0x1f ;  /* 0x0000001f00f47802 */ /* 0x000fe40000000f00 */
[----:B------:R-:W-:-:S02]  /*4f90*/  MOV R242, 0xffffffff ;  /* 0xffffffff00f27802 */ /* 0x000fc40000000f00 */
[----:B------:R-:W-:Y:S02]  /*4fa0*/  MOV R56, 0x4fc0 ;  /* 0x00004fc000387802 */ /* 0x000fe40000000f00 */
[----:B01----:R-:W-:Y:S05]  /*4fb0*/  CALL.REL.NOINC `($__internal_51_$__cuda_sm70_shflsync_down_p) ;  /* 0x000003e000007944 */ /* 0x003fea0003c00000 */
[----:B------:R-:W-:Y:S01]  /*4fc0*/  FADD.FTZ R239, R239, R240 ;  /* 0x000000f0efef7221 */ /* 0x000fe20000010000 */
[----:B------:R-:W-:Y:S01]  /*4fd0*/  MOV R244, 0x1f ;  /* 0x0000001f00f47802 */ /* 0x000fe20000000f00 */
[----:B-1----:R-:W-:Y:S01]  /*4fe0*/  FADD.FTZ R58, R58, R59 ;  /* 0x0000003b3a3a7221 */ /* 0x002fe20000010000 */
[----:B------:R-:W-:Y:S01]  /*4ff0*/  HFMA2.MMA R59, -RZ, RZ, 0, 4.76837158203125e-07 ;  /* 0x00000008ff3b7435 */ /* 0x000fe200000001ff */
[----:B------:R-:W-:Y:S02]  /*5000*/  MOV R242, 0xffffffff ;  /* 0xffffffff00f27802 */ /* 0x000fe40000000f00 */
[----:B------:R-:W-:Y:S02]  /*5010*/  MOV R57, R239 ;  /* 0x000000ef00397202 */ /* 0x000fe40000000f00 */
[----:B------:R-:W-:Y:S02]  /*5020*/  MOV R56, 0x5040 ;  /* 0x0000504000387802 */ /* 0x000fe40000000f00 */
[----:B------:R-:W-:Y:S05]  /*5030*/  CALL.REL.NOINC `($__internal_51_$__cuda_sm70_shflsync_down_p) ;  /* 0x0000036000007944 */ /* 0x000fea0003c00000 */
[----:B-1----:R-:W-:Y:S01]  /*5040*/  MOV R240, R59 ;  /* 0x0000003b00f07202 */ /* 0x002fe20000000f00 */
[----:B------:R-:W-:Y:S01]  /*5050*/  HFMA2.MMA R59, -RZ, RZ, 0, 4.76837158203125e-07 ;  /* 0x00000008ff3b7435 */ /* 0x000fe200000001ff */
[----:B------:R-:W-:-:S02]  /*5060*/  MOV R57, R58 ;  /* 0x0000003a00397202 */ /* 0x000fc40000000f00 */
[----:B------:R-:W-:Y:S02]  /*5070*/  MOV R244, 0x1f ;  /* 0x0000001f00f47802 */ /* 0x000fe40000000f00 */
[----:B------:R-:W-:Y:S02]  /*5080*/  MOV R242, 0xffffffff ;  /* 0xffffffff00f27802 */ /* 0x000fe40000000f00 */
[----:B------:R-:W-:Y:S02]  /*5090*/  MOV R56, 0x50b0 ;  /* 0x000050b000387802 */ /* 0x000fe40000000f00 */
[----:B------:R-:W-:Y:S05]  /*50a0*/  CALL.REL.NOINC `($__internal_51_$__cuda_sm70_shflsync_down_p) ;  /* 0x000002f000007944 */ /* 0x000fea0003c00000 */
[----:B------:R-:W-:Y:S01]  /*50b0*/  FADD.FTZ R239, R240, R239 ;  /* 0x000000eff0ef7221 */ /* 0x000fe20000010000 */
[----:B------:R-:W-:Y:S01]  /*50c0*/  MOV R244, 0x1f ;  /* 0x0000001f00f47802 */ /* 0x000fe20000000f00 */
[----:B-1----:R-:W-:Y:S01]  /*50d0*/  FADD.FTZ R58, R58, R59 ;  /* 0x0000003b3a3a7221 */ /* 0x002fe20000010000 */
[----:B------:R-:W-:Y:S01]  /*50e0*/  HFMA2.MMA R59, -RZ, RZ, 0, 2.384185791015625e-07 ;  /* 0x00000004ff3b7435 */ /* 0x000fe200000001ff */
[----:B------:R-:W-:Y:S02]  /*50f0*/  MOV R242, 0xffffffff ;  /* 0xffffffff00f27802 */ /* 0x000fe40000000f00 */
[----:B------:R-:W-:-:S02]  /*5100*/  MOV R57, R239 ;  /* 0x000000ef00397202 */ /* 0x000fc40000000f00 */
[----:B------:R-:W-:Y:S02]  /*5110*/  MOV R56, 0x5130 ;  /* 0x0000513000387802 */ /* 0x000fe40000000f00 */
[----:B------:R-:W-:Y:S05]  /*5120*/  CALL.REL.NOINC `($__internal_51_$__cuda_sm70_shflsync_down_p) ;  /* 0x0000027000007944 */ /* 0x000fea0003c00000 */
[----:B-1----:R-:W-:Y:S01]  /*5130*/  MOV R240, R59 ;  /* 0x0000003b00f07202 */ /* 0x002fe20000000f00 */
[----:B------:R-:W-:Y:S01]  /*5140*/  HFMA2.MMA R59, -RZ, RZ, 0, 2.384185791015625e-07 ;  /* 0x00000004ff3b7435 */ /* 0x000fe200000001ff */
[----:B------:R-:W-:Y:S02]  /*5150*/  MOV R57, R58 ;  /* 0x0000003a00397202 */ /* 0x000fe40000000f00 */
[----:B------:R-:W-:Y:S02]  /*5160*/  MOV R244, 0x1f ;  /* 0x0000001f00f47802 */ /* 0x000fe40000000f00 */
[----:B------:R-:W-:Y:S02]  /*5170*/  MOV R242, 0xffffffff ;  /* 0xffffffff00f27802 */ /* 0x000fe40000000f00 */
[----:B------:R-:W-:Y:S02]  /*5180*/  MOV R56, 0x51a0 ;  /* 0x000051a000387802 */ /* 0x000fe40000000f00 */
[----:B------:R-:W-:Y:S05]  /*5190*/  CALL.REL.NOINC `($__internal_51_$__cuda_sm70_shflsync_down_p) ;  /* 0x0000020000007944 */ /* 0x000fea0003c00000 */
[----:B------:R-:W-:Y:S01]  /*51a0*/  FADD.FTZ R239, R240, R239 ;  /* 0x000000eff0ef7221 */ /* 0x000fe20000010000 */
[----:B------:R-:W-:Y:S01]  /*51b0*/  MOV R244, 0x1f ;  /* 0x0000001f00f47802 */ /* 0x000fe20000000f00 */
[----:B-1----:R-:W-:Y:S01]  /*51c0*/  FADD.FTZ R58, R58, R59 ;  /* 0x0000003b3a3a7221 */ /* 0x002fe20000010000 */
[----:B------:R-:W-:Y:S01]  /*51d0*/  HFMA2.MMA R59, -RZ, RZ, 0, 1.1920928955078125e-07 ;  /* 0x00000002ff3b7435 */ /* 0x000fe200000001ff */
[----:B------:R-:W-:-:S02]  /*51e0*/  MOV R242, 0xffffffff ;  /* 0xffffffff00f27802 */ /* 0x000fc40000000f00 */
[----:B------:R-:W-:Y:S02]  /*51f0*/  MOV R57, R239 ;  /* 0x000000ef00397202 */ /* 0x000fe40000000f00 */
[----:B------:R-:W-:Y:S02]  /*5200*/  MOV R56, 0x5220 ;  /* 0x0000522000387802 */ /* 0x000fe40000000f00 */
[----:B------:R-:W-:Y:S05]  /*5210*/  CALL.REL.NOINC `($__internal_51_$__cuda_sm70_shflsync_down_p) ;  /* 0x0000018000007944 */ /* 0x000fea0003c00000 */
[----:B-1----:R-:W-:Y:S01]  /*5220*/  MOV R240, R59 ;  /* 0x0000003b00f07202 */ /* 0x002fe20000000f00 */
[----:B------:R-:W-:Y:S01]  /*5230*/  HFMA2.MMA R59, -RZ, RZ, 0, 1.1920928955078125e-07 ;  /* 0x00000002ff3b7435 */ /* 0x000fe200000001ff */
[----:B------:R-:W-:Y:S02]  /*5240*/  MOV R57, R58 ;  /* 0x0000003a00397202 */ /* 0x000fe40000000f00 */
[----:B------:R-:W-:Y:S02]  /*5250*/  MOV R244, 0x1f ;  /* 0x0000001f00f47802 */ /* 0x000fe40000000f00 */
[----:B------:R-:W-:Y:S02]  /*5260*/  MOV R242, 0xffffffff ;  /* 0xffffffff00f27802 */ /* 0x000fe40000000f00 */
[----:B------:R-:W-:-:S02]  /*5270*/  MOV R56, 0x5290 ;  /* 0x0000529000387802 */ /* 0x000fc40000000f00 */
[----:B------:R-:W-:Y:S05]  /*5280*/  CALL.REL.NOINC `($__internal_51_$__cuda_sm70_shflsync_down_p) ;  /* 0x0000011000007944 */ /* 0x000fea0003c00000 */
[----:B------:R-:W-:Y:S01]  /*5290*/  FADD.FTZ R239, R240, R239 ;  /* 0x000000eff0ef7221 */ /* 0x000fe20000010000 */
[----:B------:R-:W-:Y:S01]  /*52a0*/  MOV R244, 0x1f ;  /* 0x0000001f00f47802 */ /* 0x000fe20000000f00 */
[----:B-1----:R-:W-:Y:S01]  /*52b0*/  FADD.FTZ R58, R58, R59 ;  /* 0x0000003b3a3a7221 */ /* 0x002fe20000010000 */
[----:B------:R-:W-:Y:S01]  /*52c0*/  HFMA2.MMA R59, -RZ, RZ, 0, 5.9604644775390625e-08 ;  /* 0x00000001ff3b7435 */ /* 0x000fe200000001ff */
[----:B------:R-:W-:-:S02]  /*52d0*/  MOV R242, 0xffffffff ;  /* 0xffffffff00f27802 */ /* 0x000fc40000000f00 */
[----:B------:R-:W-:Y:S02]  /*52e0*/  MOV R57, R239 ;  /* 0x000000ef00397202 */ /* 0x000fe40000000f00 */
[----:B------:R-:W-:Y:S02]  /*52f0*/  MOV R56, 0x5310 ;  /* 0x0000531000387802 */ /* 0x000fe40000000f00 */
[----:B------:R-:W-:Y:S05]  /*5300*/  CALL.REL.NOINC `($__internal_51_$__cuda_sm70_shflsync_down_p) ;  /* 0x0000009000007944 */ /* 0x000fea0003c00000 */
[----:B-1----:R-:W-:Y:S01]  /*5310*/  MOV R240, R59 ;  /* 0x0000003b00f07202 */ /* 0x002fe20000000f00 */
[----:B------:R-:W-:Y:S01]  /*5320*/  HFMA2.MMA R59, -RZ, RZ, 0, 5.9604644775390625e-08 ;  /* 0x00000001ff3b7435 */ /* 0x000fe200000001ff */
[----:B------:R-:W-:Y:S02]  /*5330*/  MOV R57, R58 ;  /* 0x0000003a00397202 */ /* 0x000fe40000000f00 */
[----:B------:R-:W-:Y:S02]  /*5340*/  MOV R244, 0x1f ;  /* 0x0000001f00f47802 */ /* 0x000fe40000000f00 */
[----:B------:R-:W-:Y:S02]  /*5350*/  MOV R242, 0xffffffff ;  /* 0xffffffff00f27802 */ /* 0x000fe40000000f00 */
[----:B------:R-:W-:-:S02]  /*5360*/  MOV R56, 0x5380 ;  /* 0x0000538000387802 */ /* 0x000fc40000000f00 */
[----:B------:R-:W-:Y:S05]  /*5370*/  CALL.REL.NOINC `($__internal_51_$__cuda_sm70_shflsync_down_p) ;  /* 0x0000002000007944 */ /* 0x000fea0003c00000 */
[----:B-1----:R-:W-:Y:S01]  /*5380*/  MOV R57, R59 ;  /* 0x0000003b00397202 */ /* 0x002fe20000000f00 */
[----:B------:R-:W-:Y:S05]  /*5390*/  BRA `(.L_x_716) ;  /* 0xffffe40000007947 */ /* 0x000fea000383ffff */
        .weak           $__internal_51_$__cuda_sm70_shflsync_down_p
        .type           $__internal_51_$__cuda_sm70_shflsync_down_p,@function
        .size           $__internal_51_$__cuda_sm70_shflsync_down_p,(.L_x_3458 - $__internal_51_$__cuda_sm70_shflsync_down_p)
$__internal_51_$__cuda_sm70_shflsync_down_p:
[----:B------:R-:W-:Y:S04]  /*53a0*/  WARPSYNC R242 ;  /* 0x000000f200007348 */ /* 0x000fe80003800000 */
[----:B------:R0:W1:Y:S02]  /*53b0*/  SHFL.DOWN PT, R59, R57, R59, R244 ;  /* 0x0800003b393b7389 */ /* 0x00006400000e00f4 */
[----:B0-----:R-:W-:-:S06]  /*53c0*/  HFMA2.MMA R57, -RZ, RZ, 0, 0 ;  /* 0x00000000ff397435 */ /* 0x001fcc00000001ff */
[----:B------:R-:W-:Y:S05]  /*53d0*/  RET.REL.NODEC R56 `(_ZN10layer_norm13ln_bwd_kernelINS_13Kernel_traitsI13__nv_bfloat16fS2_fjLj25600ELj5ELj1ELj4ELj16ENS_18Kernel_traits_baseILj25600ES2_fS2_fjLj128EEEEEEEvNS_9BwdParamsE) ;  /* 0xffffac2038007950 */ /* 0x000fea0003c3ffff */
.L_x_717:
        /* <DEDUP_REMOVED lines=10> */
.L_x_3458:


//--------------------- .text._ZN10layer_norm22ln_bwd_finalize_kernelINS_22Kernel_traits_finalizeILj25600E13__nv_bfloat16S2_S2_fjLj1024ELj4ENS_18Kernel_traits_baseILj25600ES2_S2_S2_fjLj1024EEEEEEEvNS_9BwdParamsE --------------------------
	.section	.text._ZN10layer_norm22ln_bwd_finalize_kernelINS_22Kernel_traits_finalizeILj25600E13__nv_bfloat16S2_S2_fjLj1024ELj4ENS_18Kernel_traits_baseILj25600ES2_S2_S2_fjLj1024EEEEEEEvNS_9BwdParamsE,"ax",@progbits
	.sectioninfo	@"SHI_REGISTERS=32"
	.align	128
        .global         _ZN10layer_norm22ln_bwd_finalize_kernelINS_22Kernel_traits_finalizeILj25600E13__nv_bfloat16S2_S2_fjLj1024ELj4ENS_18Kernel_traits_baseILj25600ES2_S2_S2_fjLj1024EEEEEEEvNS_9BwdParamsE
        .type           _ZN10layer_norm22ln_bwd_finalize_kernelINS_22Kernel_traits_finalizeILj25600E13__nv_bfloat16S2_S2_fjLj1024ELj4ENS_18Kernel_traits_baseILj25600ES2_S2_S2_fjLj1024EEEEEEEvNS_9BwdParamsE,@function
        .size           _ZN10layer_norm22ln_bwd_finalize_kernelINS_22Kernel_traits_finalizeILj25600E13__nv_bfloat16S2_S2_fjLj1024ELj4ENS_18Kernel_traits_baseILj25600ES2_S2_S2_fjLj1024EEEEEEEvNS_9BwdParamsE,(.L_x_3459 - _ZN10layer_norm22ln_bwd_finalize_kernelINS_22Kernel_traits_finalizeILj25600E13__nv_bfloat16S2_S2_fjLj1024ELj4ENS_18Kernel_traits_baseILj25600ES2_S2_S2_fjLj1024EEEEEEEvNS_9BwdParamsE)
        .other          _ZN10layer_norm22ln_bwd_finalize_kernelINS_22Kernel_traits_finalizeILj25600E13__nv_bfloat16S2_S2_fjLj1024ELj4ENS_18Kernel_traits_baseILj25600ES2_S2_S2_fjLj1024EEEEEEEvNS_9BwdParamsE,@"STO_CUDA_ENTRY STV_DEFAULT"
_ZN10layer_norm22ln_bwd_finalize_kernelINS_22Kernel_traits_finalizeILj25600E13__nv_bfloat16S2_S2_fjLj1024ELj4ENS_18Kernel_traits_baseILj25600ES2_S2_S2_fjLj1024EEEEEEEvNS_9BwdParamsE:
.text._ZN10layer_norm22ln_bwd_finalize_kernelINS_22Kernel_traits_finalizeILj25600E13__nv_bfloat16S2_S2_fjLj1024ELj4ENS_18Kernel_traits_baseILj25600ES2_S2_S2_fjLj1024EEEEEEEvNS_9BwdParamsE:
        /* <DEDUP_REMOVED lines=19> */
.L_x_730:
        /* <DEDUP_REMOVED lines=27> */
.L_x_722:
        /* <DEDUP_REMOVED lines=32> */
.L_x_721:
[----:B------:R-:W-:Y:S05]  /*04e0*/  BSYNC B1 ;  /* 0x0000000000017941 */ /* 0x000fea0003800000 */
.L_x_720:
        /* <DEDUP_REMOVED lines=22> */
.L_x_724:
[----:B------:R-:W-:Y:S05]  /*0650*/  BSYNC B1 ;  /* 0x0000000000017941 */ /* 0x000fea0003800000 */
.L_x_723:
        /* <DEDUP_REMOVED lines=10> */
.L_x_719:
[----:B------:R-:W-:Y:S05]  /*0700*/  BSYNC B0 ;  /* 0x0000000000007941 */ /* 0x000fea0003800000 */
.L_x_718:
        /* <DEDUP_REMOVED lines=11> */
.L_x_731:
        /* <DEDUP_REMOVED lines=18> */
.L_x_732:
[----:B------:R-:W-:Y:S01]  /*08e0*/  @!P1 SHF.R.U32.HI R2, RZ, 0x3, R0 ;  /* 0x00000003ff029819 */ /* 0x000fe20000011600 */
[----:B---3--:R-:W-:Y:S02]  /*08f0*/  FADD.FTZ R5, R5, R10 ;  /* 0x0000000a05057221 */ /* 0x008fe40000010000 */
[----:B--2---:R-:W-:Y:S01]  /*0900*/  FADD.FTZ R7, R7, R4 ;  /* 0x0000000407077221 */ /* 0x004fe20000010000 */
[----:B------:R-:W-:-:S05]  /*0910*/  @!P1 LOP3.LUT R2, R2, 0x1ffffffc, RZ, 0xc0, !PT ;  /* 0x1ffffffc02029812 */ /* 0x000fca00078ec0ff */
[----:B------:R2:W-:Y:S04]  /*0920*/  @!P1 STS [R2+0x2000], R5 ;  /* 0x0020000502009388 */ /* 0x0005e80000000800 */
[----:B------:R2:W-:Y:S02]  /*0930*/  @!P1 STS [R2+0x2080], R7 ;  /* 0x0020800702009388 */ /* 0x0005e40000000800 */
.L_x_725:
        /* <DEDUP_REMOVED lines=13> */
.L_x_729:
[----:B------:R-:W-:Y:S05]  /*0a10*/  BSYNC B0 ;  /* 0x0000000000007941 */ /* 0x000fea0003800000 */
.L_x_728:
[C---:B------:R-:W-:Y:S02]  /*0a20*/  ISETP.GT.U32.AND P1, PT, R18.reuse, -0x6401, PT ;  /* 0xffff9bff1200780c */ /* 0x040fe40003f24070 */
[----:B------:R-:W-:Y:S02]  /*0a30*/  IADD3 R18, R18, 0x6400, RZ ;  /* 0x0000640012127810 */ /* 0x000fe40007ffe0ff */
[----:B------:R-:W-:-:S09]  /*0a40*/  IADD3 R19, R19, 0x3200, RZ ;  /* 0x0000320013137810 */ /* 0x000fd20007ffe0ff */
[----:B012---:R-:W-:Y:S05]  /*0a50*/  @P1 BRA `(.L_x_730) ;  /* 0xfffff6d000001947 */ /* 0x007fea000383ffff */
[----:B------:R-:W-:Y:S05]  /*0a60*/  EXIT ;  /* 0x000000000000794d */ /* 0x000fea0003800000 */
.L_x_726:
[----:B--2---:R-:W-:Y:S01]  /*0a70*/  IMAD.MOV.U32 R10, RZ, RZ, R4 ;  /* 0x000000ffff0a7224 */ /* 0x004fe200078e0004 */
[----:B------:R-:W-:Y:S01]  /*0a80*/  MOV R9, 0x1 ;  /* 0x0000000100097802 */ /* 0x000fe20000000f00 */
[----:B------:R-:W-:Y:S01]  /*0a90*/  IMAD.MOV.U32 R6, RZ, RZ, 0x1f ;  /* 0x0000001fff067424 */ /* 0x000fe200078e00ff */
[----:B------:R-:W-:Y:S02]  /*0aa0*/  MOV R11, 0xffffffff ;  /* 0xffffffff000b7802 */ /* 0x000fe40000000f00 */
[----:B------:R-:W-:Y:S02]  /*0ab0*/  MOV R2, 0xad0 ;  /* 0x00000ad000027802 */ /* 0x000fe40000000f00 */
[----:B01----:R-:W-:Y:S05]  /*0ac0*/  CALL.REL.NOINC `($__internal_52_$__cuda_sm70_shflsync_bfly_p) ;  /* 0x000003c000007944 */ /* 0x003fea0003c00000 */
[----:B-1----:R-:W-:Y:S01]  /*0ad0*/  IMAD.MOV.U32 R3, RZ, RZ, R6 ;  /* 0x000000ffff037224 */ /* 0x002fe200078e0006 */
[----:B0-----:R-:W-:Y:S05]  /*0ae0*/  BRA `(.L_x_731) ;  /* 0xfffffcd000007947 */ /* 0x001fea000383ffff */
.L_x_727:
[----:B------:R-:W-:Y:S01]  /*0af0*/  HFMA2.MMA R6, -RZ, RZ, 0, 1.847743988037109375e-06 ;  /* 0x0000001fff067435 */ /* 0x000fe200000001ff */
[----:B------:R-:W-:Y:S01]  /*0b00*/  MOV R10, R13 ;  /* 0x0000000d000a7202 */ /* 0x000fe20000000f00 */
[----:B------:R-:W-:Y:S01]  /*0b10*/  IMAD.MOV.U32 R9, RZ, RZ, 0x2 ;  /* 0x00000002ff097424 */ /* 0x000fe200078e00ff */
[----:B------:R-:W-:Y:S01]  /*0b20*/  MOV R2, 0xb50 ;  /* 0x00000b5000027802 */ /* 0x000fe20000000f00 */
[----:B------:R-:W-:-:S02]  /*0b30*/  IMAD.MOV.U32 R11, RZ, RZ, -0x1 ;  /* 0xffffffffff0b7424 */ /* 0x000fc400078e00ff */
[----:B012---:R-:W-:Y:S05]  /*0b40*/  CALL.REL.NOINC `($__internal_52_$__cuda_sm70_shflsync_bfly_p) ;  /* 0x0000034000007944 */ /* 0x007fea0003c00000 */
[----:B01----:R-:W-:Y:S01]  /*0b50*/  FADD.FTZ R10, R13, R6 ;  /* 0x000000060d0a7221 */ /* 0x003fe20000010000 */
[----:B------:R-:W-:Y:S01]  /*0b60*/  MOV R9, 0x4 ;  /* 0x0000000400097802 */ /* 0x000fe20000000f00 */
[----:B------:R-:W-:Y:S01]  /*0b70*/  IMAD.MOV.U32 R6, RZ, RZ, 0x1f ;  /* 0x0000001fff067424 */ /* 0x000fe200078e00ff */
[----:B------:R-:W-:-:S02]  /*0b80*/  MOV R11, 0xffffffff ;  /* 0xffffffff000b7802 */ /* 0x000fc40000000f00 */
[----:B------:R-:W-:Y:S02]  /*0b90*/  MOV R2, 0xbb0 ;  /* 0x00000bb000027802 */ /* 0x000fe40000000f00 */
[----:B------:R-:W-:Y:S05]  /*0ba0*/  CALL.REL.NOINC `($__internal_52_$__cuda_sm70_shflsync_bfly_p) ;  /* 0x000002e000007944 */ /* 0x000fea0003c00000 */
[----:B01----:R-:W-:Y:S01]  /*0bb0*/  FADD.FTZ R10, R10, R6 ;  /* 0x000000060a0a7221 */ /* 0x003fe20000010000 */
[----:B------:R-:W-:Y:S01]  /*0bc0*/  HFMA2.MMA R6, -RZ, RZ, 0, 1.847743988037109375e-06 ;  /* 0x0000001fff067435 */ /* 0x000fe200000001ff */
[----:B------:R-:W-:Y:S01]  /*0bd0*/  IMAD.MOV.U32 R9, RZ, RZ, 0x8 ;  /* 0x00000008ff097424 */ /* 0x000fe200078e00ff */
[----:B------:R-:W-:Y:S01]  /*0be0*/  MOV R2, 0xc10 ;  /* 0x00000c1000027802 */ /* 0x000fe20000000f00 */
[----:B------:R-:W-:-:S03]  /*0bf0*/  IMAD.MOV.U32 R11, RZ, RZ, -0x1 ;  /* 0xffffffffff0b7424 */ /* 0x000fc600078e00ff */
[----:B------:R-:W-:Y:S05]  /*0c00*/  CALL.REL.NOINC `($__internal_52_$__cuda_sm70_shflsync_bfly_p) ;  /* 0x0000028000007944 */ /* 0x000fea0003c00000 */
[----:B-1----:R-:W-:Y:S01]  /*0c10*/  FADD.FTZ R4, R10, R6 ;  /* 0x000000060a047221 */ /* 0x002fe20000010000 */
[----:B0-----:R-:W-:Y:S01]  /*0c20*/  MOV R9, 0x10 ;  /* 0x0000001000097802 */ /* 0x001fe20000000f00 */
[----:B------:R-:W-:Y:S01]  /*0c30*/  IMAD.MOV.U32 R6, RZ, RZ, 0x1f ;  /* 0x0000001fff067424 */ /* 0x000fe200078e00ff */
[----:B------:R-:W-:Y:S01]  /*0c40*/  MOV R11, 0xffffffff ;  /* 0xffffffff000b7802 */ /* 0x000fe20000000f00 */
[----:B------:R-:W-:Y:S01]  /*0c50*/  IMAD.MOV.U32 R10, RZ, RZ, R4 ;  /* 0x000000ffff0a7224 */ /* 0x000fe200078e0004 */
[----:B------:R-:W-:Y:S02]  /*0c60*/  MOV R2, 0xc80 ;  /* 0x00000c8000027802 */ /* 0x000fe40000000f00 */
[----:B------:R-:W-:Y:S05]  /*0c70*/  CALL.REL.NOINC `($__internal_52_$__cuda_sm70_shflsync_bfly_p) ;  /* 0x0000021000007944 */ /* 0x000fea0003c00000 */
[----:B0-----:R-:W-:Y:S01]  /*0c80*/  HFMA2.MMA R9, -RZ, RZ, 0, 5.9604644775390625e-08 ;  /* 0x00000001ff097435 */ /* 0x001fe200000001ff */
[----:B-1----:R-:W-:Y:S01]  /*0c90*/  MOV R7, R6 ;  /* 0x0000000600077202 */ /* 0x002fe20000000f00 */
[----:B------:R-:W-:Y:S01]  /*0ca0*/  IMAD.MOV.U32 R10, RZ, RZ, R5 ;  /* 0x000000ffff0a7224 */ /* 0x000fe200078e0005 */
[----:B------:R-:W-:Y:S01]  /*0cb0*/  MOV R6, 0x1f ;  /* 0x0000001f00067802 */ /* 0x000fe20000000f00 */
[----:B------:R-:W-:Y:S01]  /*0cc0*/  IMAD.MOV.U32 R11, RZ, RZ, -0x1 ;  /* 0xffffffffff0b7424 */ /* 0x000fe200078e00ff */
[----:B------:R-:W-:-:S02]  /*0cd0*/  MOV R2, 0xcf0 ;  /* 0x00000cf000027802 */ /* 0x000fc40000000f00 */
[----:B------:R-:W-:Y:S05]  /*0ce0*/  CALL.REL.NOINC `($__internal_52_$__cuda_sm70_shflsync_bfly_p) ;  /* 0x000001a000007944 */ /* 0x000fea0003c00000 */
[----:B0-----:R-:W-:Y:S01]  /*0cf0*/  HFMA2.MMA R9, -RZ, RZ, 0, 1.1920928955078125e-07 ;  /* 0x00000002ff097435 */ /* 0x001fe200000001ff */
[----:B-1----:R-:W-:Y:S01]  /*0d00*/  FADD.FTZ R10, R5, R6 ;  /* 0x00000006050a7221 */ /* 0x002fe20000010000 */
[----:B------:R-:W-:Y:S01]  /*0d10*/  MOV R6, 0x1f ;  /* 0x0000001f00067802 */ /* 0x000fe20000000f00 */
[----:B------:R-:W-:Y:S01]  /*0d20*/  IMAD.MOV.U32 R11, RZ, RZ, -0x1 ;  /* 0xffffffffff0b7424 */ /* 0x000fe200078e00ff */
[----:B------:R-:W-:-:S02]  /*0d30*/  MOV R2, 0xd50 ;  /* 0x00000d5000027802 */ /* 0x000fc40000000f00 */
[----:B------:R-:W-:Y:S05]  /*0d40*/  CALL.REL.NOINC `($__internal_52_$__cuda_sm70_shflsync_bfly_p) ;  /* 0x0000014000007944 */ /* 0x000fea0003c00000 */
[----:B0-----:R-:W-:Y:S01]  /*0d50*/  HFMA2.MMA R9, -RZ, RZ, 0, 2.384185791015625e-07 ;  /* 0x00000004ff097435 */ /* 0x001fe200000001ff */
[----:B-1----:R-:W-:Y:S01]  /*0d60*/  FADD.FTZ R10, R10, R6 ;  /* 0x000000060a0a7221 */ /* 0x002fe20000010000 */
[----:B------:R-:W-:Y:S01]  /*0d70*/  MOV R6, 0x1f ;  /* 0x0000001f00067802 */ /* 0x000fe20000000f00 */
[----:B------:R-:W-:Y:S01]  /*0d80*/  IMAD.MOV.U32 R11, RZ, RZ, -0x1 ;  /* 0xffffffffff0b7424 */ /* 0x000fe200078e00ff */
[----:B------:R-:W-:-:S02]  /*0d90*/  MOV R2, 0xdb0 ;  /* 0x00000db000027802 */ /* 0x000fc40000000f00 */
[----:B------:R-:W-:Y:S05]  /*0da0*/  CALL.REL.NOINC `($__internal_52_$__cuda_sm70_shflsync_bfly_p) ;  /* 0x000000e000007944 */ /* 0x000fea0003c00000 */
[----:B0-----:R-:W-:Y:S01]  /*0db0*/  HFMA2.MMA R9, -RZ, RZ, 0, 4.76837158203125e-07 ;  /* 0x00000008ff097435 */ /* 0x001fe200000001ff */
[----:B-1----:R-:W-:Y:S01]  /*0dc0*/  FADD.FTZ R10, R10, R6 ;  /* 0x000000060a0a7221 */ /* 0x002fe20000010000 */
[----:B------:R-:W-:Y:S01]  /*0dd0*/  MOV R6, 0x1f ;  /* 0x0000001f00067802 */ /* 0x000fe20000000f00 */
[----:B------:R-:W-:Y:S01]  /*0de0*/  IMAD.MOV.U32 R11, RZ, RZ, -0x1 ;  /* 0xffffffffff0b7424 */ /* 0x000fe200078e00ff */
[----:B------:R-:W-:-:S02]  /*0df0*/  MOV R2, 0xe10 ;  /* 0x00000e1000027802 */ /* 0x000fc40000000f00 */
[----:B------:R-:W-:Y:S05]  /*0e00*/  CALL.REL.NOINC `($__internal_52_$__cuda_sm70_shflsync_bfly_p) ;  /* 0x0000008000007944 */ /* 0x000fea0003c00000 */
[----:B0-----:R-:W-:Y:S01]  /*0e10*/  HFMA2.MMA R9, -RZ, RZ, 0, 9.5367431640625e-07 ;  /* 0x00000010ff097435 */ /* 0x001fe200000001ff */
[----:B-1----:R-:W-:Y:S01]  /*0e20*/  FADD.FTZ R10, R10, R6 ;  /* 0x000000060a0a7221 */ /* 0x002fe20000010000 */
[----:B------:R-:W-:Y:S01]  /*0e30*/  MOV R6, 0x1f ;  /* 0x0000001f00067802 */ /* 0x000fe20000000f00 */
[----:B------:R-:W-:Y:S01]  /*0e40*/  IMAD.MOV.U32 R11, RZ, RZ, -0x1 ;  /* 0xffffffffff0b7424 */ /* 0x000fe200078e00ff */
[----:B------:R-:W-:-:S02]  /*0e50*/  MOV R2, 0xe70 ;  /* 0x00000e7000027802 */ /* 0x000fc40000000f00 */
[----:B------:R-:W-:Y:S05]  /*0e60*/  CALL.REL.NOINC `($__internal_52_$__cuda_sm70_shflsync_bfly_p) ;  /* 0x0000002000007944 */ /* 0x000fea0003c00000 */
[----:B-1----:R-:W-:Y:S01]  /*0e70*/  MOV R5, R6 ;  /* 0x0000000600057202 */ /* 0x002fe20000000f00 */
[----:B0-----:R-:W-:Y:S05]  /*0e80*/  BRA `(.L_x_732) ;  /* 0xfffffa5000007947 */ /* 0x001fea000383ffff */
        .weak           $__internal_52_$__cuda_sm70_shflsync_bfly_p
        .type           $__internal_52_$__cuda_sm70_shflsync_bfly_p,@function
        .size           $__internal_52_$__cuda_sm70_shflsync_bfly_p,(.L_x_3459 - $__internal_52_$__cuda_sm70_shflsync_bfly_p)
$__internal_52_$__cuda_sm70_shflsync_bfly_p:
[----:B------:R-:W-:Y:S01]  /*0e90*/  HFMA2.MMA R3, -RZ, RZ, 0, 0 ;  /* 0x00000000ff037435 */ /* 0x000fe200000001ff */
[----:B------:R-:W-:Y:S04]  /*0ea0*/  WARPSYNC R11 ;  /* 0x0000000b00007348 */ /* 0x000fe80003800000 */
[----:B------:R0:W1:Y:S01]  /*0eb0*/  SHFL.BFLY PT, R6, R10, R9, R6 ;  /* 0x0c0000090a067389 */ /* 0x00006200000e0006 */
[----:B------:R-:W-:Y:S05]  /*0ec0*/  RET.REL.NODEC R2 `(_ZN10layer_norm22ln_bwd_finalize_kernelINS_22Kernel_traits_finalizeILj25600E13__nv_bfloat16S2_S2_fjLj1024ELj4ENS_18Kernel_traits_baseILj25600ES2_S2_S2_fjLj1024EEEEEEEvNS_9BwdParamsE) ;  /* 0xfffff13002007950 */ /* 0x000fea0003c3ffff */
.L_x_733:
        /* <DEDUP_REMOVED lines=11> */
.L_x_3459:


//--------------------- .text._ZN10layer_norm13ln_bwd_kernelINS_13Kernel_traitsI13__nv_bfloat16S2_S2_fjLj25600ELj5ELj1ELj4ELj16ENS_18Kernel_traits_baseILj25600ES2_S2_S2_fjLj128EEEEEEEvNS_9BwdParamsE --------------------------
	.section	.text._ZN10layer_norm13ln_bwd_kernelINS_13Kernel_traitsI13__nv_bfloat16S2_S2_fjLj25600ELj5ELj1ELj4ELj16ENS_18Kernel_traits_baseILj25600ES2_S2_S2_fjLj128EEEEEEEvNS_9BwdParamsE,"ax",@progbits
	.sectioninfo	@"SHI_REGISTERS=251"
	.align	128
        .global         _ZN10layer_norm13ln_bwd_kernelINS_13Kernel_traitsI13__nv_bfloat16S2_S2_fjLj25600ELj5ELj1ELj4ELj16ENS_18Kernel_traits_baseILj25600ES2_S2_S2_fjLj128EEEEEEEvNS_9BwdParamsE
        .type           _ZN10layer_norm13ln_bwd_kernelINS_13Kernel_traitsI13__nv_bfloat16S2_S2_fjLj25600ELj5ELj1ELj4ELj16ENS_18Kernel_traits_baseILj25600ES2_S2_S2_fjLj128EEEEEEEvNS_9BwdParamsE,@function
        .size           _ZN10layer_norm13ln_bwd_kernelINS_13Kernel_traitsI13__nv_bfloat16S2_S2_fjLj25600ELj5ELj1ELj4ELj16ENS_18Kernel_traits_baseILj25600ES2_S2_S2_fjLj128EEEEEEEvNS_9BwdParamsE,(.L_x_3460 - _ZN10layer_norm13ln_bwd_kernelINS_13Kernel_traitsI13__nv_bfloat16S2_S2_fjLj25600ELj5ELj1ELj4ELj16ENS_18Kernel_traits_baseILj25600ES2_S2_S2_fjLj128EEEEEEEvNS_9BwdParamsE)
        .other          _ZN10layer_norm13ln_bwd_kernelINS_13Kernel_traitsI13__nv_bfloat16S2_S2_fjLj25600ELj5ELj1ELj4ELj16ENS_18Kernel_traits_baseILj25600ES2_S2_S2_fjLj128EEEEEEEvNS_9BwdParamsE,@"STO_CUDA_ENTRY STV_DEFAULT"
_ZN10layer_norm13ln_bwd_kernelINS_13Kernel_traitsI13__nv_bfloat16S2_S2_fjLj25600ELj5ELj1ELj4ELj16ENS_18Kernel_traits_baseILj25600ES2_S2_S2_fjLj128EEEEEEEvNS_9BwdParamsE:
.text._ZN10layer_norm13ln_bwd_kernelINS_13Kernel_traitsI13__nv_bfloat16S2_S2_fjLj25600ELj5ELj1ELj4ELj16ENS_18Kernel_traits_baseILj25600ES2_S2_S2_fjLj128EEEEEEEvNS_9BwdParamsE:
[----:B------:R-:W-:Y:S02]  /*0000*/  MOV R1, c[0x0][0x28] ;  /* 0x00000a0000017a02 */ /* 0x000fe40000000f00 */
[----:B------:R-:W0:Y:S01]  /*0010*/  S2R R4, SR_CTAID.X ;  /* 0x0000000000047919 */ /* 0x000e220000002500 */
[----:B------:R-:W-:Y:S01]  /*0020*/  ISETP.NE.U32.AND P0, PT, RZ, c[0x0][0x178], PT ;  /* 0x00005e00ff007a0c */ /* 0x000fe20003f05070 */
[----:B------:R-:W-:Y:S01]  /*0030*/  HFMA2.MMA R109, -RZ, RZ, 0, 9.5367431640625e-07 ;  /* 0x00000010ff6d7435 */ /* 0x000fe200000001ff */
[----:B------:R-:W-:Y:S01]  /*0040*/  ULDC.64 UR6, c[0x0][0x118] ;  /* 0x0000460000067ab9 */ /* 0x000fe20000000a00 */
[----:B------:R-:W1:Y:S01]  /*0050*/  S2R R0, SR_TID.X ;  /* 0x0000000000007919 */ /* 0x000e620000002100 */
[----:B------:R-:W-:Y:S01]  /*0060*/  ISETP.NE.AND.EX P0, PT, RZ, c[0x0][0x17c], PT, P0 ;  /* 0x00005f00ff007a0c */ /* 0x000fe20003f05300 */
[----:B0-----:R-:W-:-:S05]  /*0070*/  IMAD.WIDE.U32 R2, R4, -0x33333333, RZ ;  /* 0xcccccccd04027825 */ /* 0x001fca00078e00ff */
[----:B------:R-:W-:-:S05]  /*0080*/  SHF.R.U32.HI R3, RZ, 0x2, R3 ;  /* 0x00000002ff037819 */ /* 0x000fca0000011603 */
[----:B------:R-:W-:Y:S01]  /*0090*/  IMAD R2, R3, -0x5, R4 ;  /* 0xfffffffb03027824 */ /* 0x000fe200078e0204 */
[----:B-1----:R-:W-:-:S04]  /*00a0*/  LOP3.LUT R4, R0, 0x1f, RZ, 0xc0, !PT ;  /* 0x0000001f00047812 */ /* 0x002fc800078ec0ff */
[----:B------:R-:W-:-:S04]  /*00b0*/  SHF.L.U32 R5, R2, 0x7, RZ ;  /* 0x0000000702057819 */ /* 0x000fc800000006ff */
[----:B------:R-:W-:-:S04]  /*00c0*/  LOP3.LUT R5, R5, 0xffffff80, R4, 0xe2, !PT ;  /* 0xffffff8005057812 */ /* 0x000fc800078ee204 */
[----:B------:R-:W-:-:S04]  /*00d0*/  LOP3.LUT R5, R5, 0x60, R0, 0xf8, !PT ;  /* 0x0000006005057812 */ /* 0x000fc800078ef800 */
[C---:B------:R-:W-:Y:S02]  /*00e0*/  @P0 IADD3 R6, R5.reuse, 0x280, RZ ;  /* 0x0000028005060810 */ /* 0x040fe40007ffe0ff */
[C---:B------:R-:W-:Y:S02]  /*00f0*/  @P0 IADD3 R20, R5.reuse, 0x500, RZ ;  /* 0x0000050005140810 */ /* 0x040fe40007ffe0ff */
[C---:B------:R-:W-:Y:S01]  /*0100*/  @P0 IADD3 R22, R5.reuse, 0x780, RZ ;  /* 0x0000078005160810 */ /* 0x040fe20007ffe0ff */
[-C--:B------:R-:W-:Y:S01]  /*0110*/  @P0 IMAD.WIDE.U32 R6, R6, R109.reuse, c[0x0][0x198] ;  /* 0x0000660006060625 */ /* 0x080fe200078e006d */
[C---:B------:R-:W-:Y:S02]  /*0120*/  @P0 IADD3 R24, R5.reuse, 0xa00, RZ ;  /* 0x00000a0005180810 */ /* 0x040fe40007ffe0ff */
[C---:B------:R-:W-:Y:S01]  /*0130*/  @P0 LEA R26, P1, R5.reuse, c[0x0][0x198], 0x4 ;  /* 0x00006600051a0a11 */ /* 0x040fe200078220ff */
[-C--:B------:R-:W-:Y:S01]  /*0140*/  @P0 IMAD.WIDE.U32 R20, R20, R109.reuse, c[0x0][0x198] ;  /* 0x0000660014140625 */ /* 0x080fe200078e006d */
[----:B------:R0:W5:Y:S02]  /*0150*/  @P0 LDG.E.128 R16, [R6.64] ;  /* 0x0000000606100981 */ /* 0x000164000c1e1d00 */
[----:B------:R-:W-:Y:S01]  /*0160*/  @P0 LEA.HI.X R27, R5, c[0x0][0x19c], RZ, 0x4, P1 ;  /* 0x00006700051b0a11 */ /* 0x000fe200008f24ff */
[-C--:B------:R-:W-:Y:S01]  /*0170*/  @P0 IMAD.WIDE.U32 R22, R22, R109.reuse, c[0x0][0x198] ;  /* 0x0000660016160625 */ /* 0x080fe200078e006d */
[----:B------:R1:W5:Y:S03]  /*0180*/  @P0 LDG.E.128 R12, [R20.64] ;  /* 0x00000006140c0981 */ /* 0x000366000c1e1d00 */
[----:B------:R-:W-:Y:S01]  /*0190*/  @P0 IMAD.WIDE.U32 R24, R24, R109, c[0x0][0x198] ;  /* 0x0000660018180625 */ /* 0x000fe200078e006d */
[----:B------:R2:W5:Y:S01]  /*01a0*/  @P0 LDG.E.128 R8, [R22.64] ;  /* 0x0000000616080981 */ /* 0x000562000c1e1d00 */
[----:B0-----:R-:W-:-:S03]  /*01b0*/  LEA.HI R6, R0, R3, RZ, 0x19 ;  /* 0x0000000300067211 */ /* 0x001fc600078fc8ff */
        /* <DEDUP_REMOVED lines=24> */
[----:B0-----:R-:W-:Y:S01]  /*0340*/  CS2R R24, SRZ ;  /* 0x0000000000187805 */ /* 0x001fe2000001ff00 */
[----:B------:R-:W-:Y:S01]  /*0350*/  CS2R R38, SRZ ;  /* 0x0000000000267805 */ /* 0x000fe2000001ff00 */
[----:B------:R-:W-:Y:S01]  /*0360*/  CS2R R36, SRZ ;  /* 0x0000000000247805 */ /* 0x000fe2000001ff00 */
        /* <DEDUP_REMOVED lines=17> */
[----:B------:R-:W-:Y:S01]  /*0480*/  IMAD.WIDE.U32 R20, R5, R109, c[0x0][0x190] ;  /* 0x0000640005147625 */ /* 0x000fe200078e006d */
        /* <DEDUP_REMOVED lines=81> */
[----:B------:R-:W-:Y:S02]  /*09a0*/  MOV R138, R6 ;  /* 0x00000006008a7202 */ /* 0x000fe40000000f00 */
[----:B------:R-:W-:Y:S02]  /*09b0*/  PRMT R175, RZ, 0x7610, R52 ;  /* 0x00007610ffaf7816 */ /* 0x000fe40000000034 */
[--C-:B------:R-:W-:Y:S02]  /*09c0*/  PRMT R174, RZ, 0x5410, R53.reuse ;  /* 0x00005410ffae7816 */ /* 0x100fe40000000035 */
[----:B------:R-:W-:Y:S02]  /*09d0*/  PRMT R178, RZ, 0x7610, R53 ;  /* 0x00007610ffb27816 */ /* 0x000fe40000000035 */
[--C-:B------:R-:W-:Y:S02]  /*09e0*/  PRMT R177, RZ, 0x5410, R54.reuse ;  /* 0x00005410ffb17816 */ /* 0x100fe40000000036 */
[----:B------:R-:W-:-:S02]  /*09f0*/  PRMT R180, RZ, 0x7610, R54 ;  /* 0x00007610ffb47816 */ /* 0x000fc40000000036 */
[--C-:B------:R-:W-:Y:S02]  /*0a00*/  PRMT R179, RZ, 0x5410, R55.reuse ;  /* 0x00005410ffb37816 */ /* 0x100fe40000000037 */
[----:B------:R-:W-:Y:S02]  /*0a10*/  PRMT R182, RZ, 0x7610, R55 ;  /* 0x00007610ffb67816 */ /* 0x000fe40000000037 */
.L_x_742:
[----:B------:R-:W-:Y:S01]  /*0a20*/  ISETP.NE.U32.AND P0, PT, RZ, c[0x0][0x178], PT ;  /* 0x00005e00ff007a0c */ /* 0x000fe20003f05070 */
[----:B------:R-:W-:Y:S01]  /*0a30*/  IMAD R181, R138, 0xc80, R5 ;  /* 0x00000c808ab57824 */ /* 0x000fe200078e0205 */
[----:B------:R-:W-:Y:S02]  /*0a40*/  MOV R196, 0x10 ;  /* 0x0000001000c47802 */ /* 0x000fe40000000f00 */
        /* <DEDUP_REMOVED lines=13> */
[----:B------:R-:W-:Y:S01]  /*0b20*/  HFMA2.MMA R89, -RZ, RZ, 0, 2.384185791015625e-07 ;  /* 0x00000004ff597435 */ /* 0x000fe200000001ff */
[----:B------:R-:W-:Y:S02]  /*0b30*/  @P0 MOV R212, RZ ;  /* 0x000000ff00d40202 */ /* 0x000fe40000000f00 */
[----:B------:R-:W-:-:S07]  /*0b40*/  IADD3 R207, R181, 0xa00, RZ ;  /* 0x00000a00b5cf7810 */ /* 0x000fce0007ffe0ff */
[----:B------:R-:W-:-:S04]  /*0b50*/  @!P0 IMAD.WIDE R90, R138, R89, c[0x0][0x180] ;  /* 0x000060008a5a8625 */ /* 0x000fc800078e0259 */
        /* <DEDUP_REMOVED lines=18> */
[----:B-----5:R-:W-:-:S04]  /*0c80*/  PRMT R194, RZ, 0x5410, R60 ;  /* 0x00005410ffc27816 */ /* 0x020fc8000000003c */
[----:B------:R-:W1:Y:S01]  /*0c90*/  @P0 MUFU.RCP R200, R194 ;  /* 0x000000c200c80308 */ /* 0x000e620000001000 */
[----:B------:R-:W-:Y:S02]  /*0ca0*/  PRMT R188, RZ, 0x7610, R61 ;  /* 0x00007610ffbc7816 */ /* 0x000fe4000000003d */
[----:B------:R-:W-:-:S05]  /*0cb0*/  PRMT R192, RZ, 0x7610, R60 ;  /* 0x00007610ffc07816 */ /* 0x000fca000000003c */
[----:B------:R-:W2:Y:S01]  /*0cc0*/  @P0 MUFU.RCP R206, R188 ;  /* 0x000000bc00ce0308 */ /* 0x000ea20000001000 */
[----:B0-----:R-:W-:-:S07]  /*0cd0*/  PRMT R186, RZ, 0x5410, R62 ;  /* 0x00005410ffba7816 */ /* 0x001fce000000003e */
[----:B------:R-:W0:Y:S01]  /*0ce0*/  @P0 MUFU.RCP R202, R192 ;  /* 0x000000c000ca0308 */ /* 0x000e220000001000 */
[----:B-1----:R-:W-:-:S07]  /*0cf0*/  PRMT R184, RZ, 0x7610, R62 ;  /* 0x00007610ffb87816 */ /* 0x002fce000000003e */
[----:B------:R-:W1:Y:S08]  /*0d00*/  @P0 MUFU.RCP R208, R186 ;  /* 0x000000ba00d00308 */ /* 0x000e700000001000 */
[----:B------:R-:W0:Y:S01]  /*0d10*/  @P0 MUFU.RCP R210, R184 ;  /* 0x000000b800d20308 */ /* 0x000e220000001000 */
[----:B------:R-:W-:Y:S02]  /*0d20*/  PRMT R190, RZ, 0x5410, R61 ;  /* 0x00005410ffbe7816 */ /* 0x000fe4000000003d */
[----:B------:R-:W-:-:S05]  /*0d30*/  PRMT R198, RZ, 0x5410, R63 ;  /* 0x00005410ffc67816 */ /* 0x000fca000000003f */
[----:B------:R-:W-:Y:S01]  /*0d40*/  @P0 MUFU.RCP R204, R190 ;  /* 0x000000be00cc0308 */ /* 0x000fe20000001000 */
[----:B------:R-:W-:-:S07]  /*0d50*/  PRMT R203, RZ, 0x7610, R63 ;  /* 0x00007610ffcb7816 */ /* 0x000fce000000003f */
[----:B------:R-:W-:Y:S08]  /*0d60*/  @P0 MUFU.RCP R214, R198 ;  /* 0x000000c600d60308 */ /* 0x000ff00000001000 */
[----:B------:R-:W-:Y:S01]  /*0d70*/  @P0 MUFU.RCP R216, R203 ;  /* 0x000000cb00d80308 */ /* 0x000fe20000001000 */
[--C-:B--2---:R-:W-:Y:S02]  /*0d80*/  PRMT R201, RZ, 0x5410, R100.reuse ;  /* 0x00005410ffc97816 */ /* 0x104fe40000000064 */
[----:B------:R-:W-:-:S02]  /*0d90*/  PRMT R205, RZ, 0x7610, R100 ;  /* 0x00007610ffcd7816 */ /* 0x000fc40000000064 */
[--C-:B------:R-:W-:Y:S02]  /*0da0*/  PRMT R209, RZ, 0x5410, R101.reuse ;  /* 0x00005410ffd17816 */ /* 0x100fe40000000065 */
[----:B------:R-:W-:Y:S01]  /*0db0*/  PRMT R211, RZ, 0x7610, R101 ;  /* 0x00007610ffd37816 */ /* 0x000fe20000000065 */
[----:B------:R-:W-:Y:S01]  /*0dc0*/  IMAD.WIDE.U32 R100, R181, R196, c[0x0][0x1b8] ;  /* 0x00006e00b5647625 */ /* 0x000fe200078e00c4 */
[----:B------:R-:W-:-:S03]  /*0dd0*/  PRMT R213, RZ, 0x5410, R102 ;  /* 0x00005410ffd57816 */ /* 0x000fc60000000066 */
[----:B------:R-:W-:Y:S01]  /*0de0*/  @P0 FADD.FTZ R199, -R165, R201 ;  /* 0x000000c9a5c70221 */ /* 0x000fe20000010100 */
[----:B------:R-:W-:Y:S02]  /*0df0*/  PRMT R215, RZ, 0x7610, R102 ;  /* 0x00007610ffd77816 */ /* 0x000fe40000000066 */
[--C-:B------:R-:W-:Y:S02]  /*0e00*/  PRMT R217, RZ, 0x5410, R103.reuse ;  /* 0x00005410ffd97816 */ /* 0x100fe40000000067 */
[----:B------:R-:W-:Y:S01]  /*0e10*/  PRMT R219, RZ, 0x7610, R103 ;  /* 0x00007610ffdb7816 */ /* 0x000fe20000000067 */
[----:B------:R-:W-:Y:S01]  /*0e20*/  @P0 FMUL.FTZ R199, R199, R200 ;  /* 0x000000c8c7c70220 */ /* 0x000fe20000410000 */
[----:B------:R-:W2:Y:S01]  /*0e30*/  LDG.E.128 R100, [R100.64] ;  /* 0x0000000664647981 */ /* 0x000ea2000c1e1d00 */
[----:B------:R-:W-:-:S04]  /*0e40*/  @!P0 FADD.FTZ R200, R201, -R212 ;  /* 0x800000d4c9c88221 */ /* 0x000fc80000010000 */
[----:B------:R-:W-:Y:S02]  /*0e50*/  @!P0 FMUL.FTZ R199, R183, R200 ;  /* 0x000000c8b7c78220 */ /* 0x000fe40000410000 */
[----:B------:R-:W-:-:S05]  /*0e60*/  @!P0 IMAD.WIDE.U32 R200, R207, R196, c[0x0][0x170] ;  /* 0x00005c00cfc88625 */ /* 0x000fca00078e00c4 */
[----:B------:R0:W2:Y:S01]  /*0e70*/  @!P0 LDG.E.128 R52, [R200.64] ;  /* 0x00000006c8348981 */ /* 0x0000a2000c1e1d00 */
[----:B------:R-:W-:-:S04]  /*0e80*/  @P0 FADD.FTZ R193, -R162, R211 ;  /* 0x000000d3a2c10221 */ /* 0x000fc80000010100 */
[----:B------:R-:W-:Y:S02]  /*0e90*/  @P0 FMUL.FTZ R193, R193, R206 ;  /* 0x000000cec1c10220 */ /* 0x000fe40000410000 */
[----:B------:R-:W-:Y:S02]  /*0ea0*/  @!P0 FADD.FTZ R206, R211, -R212 ;  /* 0x800000d4d3ce8221 */ /* 0x000fe40000010000 */
[----:B------:R-:W-:Y:S02]  /*0eb0*/  @P0 FADD.FTZ R197, -R164, R205 ;  /* 0x000000cda4c50221 */ /* 0x000fe40000010100 */
[----:B------:R-:W-:Y:S01]  /*0ec0*/  @!P0 FMUL.FTZ R193, R183, R206 ;  /* 0x000000ceb7c18220 */ /* 0x000fe20000410000 */
[----:B------:R-:W-:Y:S01]  /*0ed0*/  PRMT R206, RZ, 0x5410, R64 ;  /* 0x00005410ffce7816 */ /* 0x000fe20000000040 */
[----:B0-----:R-:W-:Y:S02]  /*0ee0*/  @P0 FMUL.FTZ R197, R197, R202 ;  /* 0x000000cac5c50220 */ /* 0x001fe40000410000 */
[----:B------:R-:W-:-:S02]  /*0ef0*/  @!P0 FADD.FTZ R202, R205, -R212 ;  /* 0x800000d4cdca8221 */ /* 0x000fc40000010000 */
[----:B------:R-:W0:Y:S01]  /*0f00*/  @P0 MUFU.RCP R205, R206 ;  /* 0x000000ce00cd0308 */ /* 0x000e220000001000 */
[----:B------:R-:W-:Y:S02]  /*0f10*/  @P0 FADD.FTZ R191, -R161, R213 ;  /* 0x000000d5a1bf0221 */ /* 0x000fe40000010100 */
[----:B------:R-:W-:Y:S02]  /*0f20*/  @P0 FADD.FTZ R189, -R160, R215 ;  /* 0x000000d7a0bd0221 */ /* 0x000fe40000010100 */
[----:B-1----:R-:W-:Y:S02]  /*0f30*/  @P0 FMUL.FTZ R191, R191, R208 ;  /* 0x000000d0bfbf0220 */ /* 0x002fe40000410000 */
[----:B------:R-:W-:Y:S02]  /*0f40*/  @P0 FADD.FTZ R187, -R159, R217 ;  /* 0x000000d99fbb0221 */ /* 0x000fe40000010100 */
[----:B------:R-:W-:Y:S01]  /*0f50*/  @!P0 FADD.FTZ R208, R217, -R212 ;  /* 0x800000d4d9d08221 */ /* 0x000fe20000010000 */
[----:B---3--:R-:W-:Y:S01]  /*0f60*/  PRMT R217, RZ, 0x5410, R84 ;  /* 0x00005410ffd97816 */ /* 0x008fe20000000054 */
[----:B------:R-:W-:-:S02]  /*0f70*/  @P0 FMUL.FTZ R189, R189, R210 ;  /* 0x000000d2bdbd0220 */ /* 0x000fc40000410000 */
[----:B------:R-:W-:Y:S02]  /*0f80*/  @P0 FADD.FTZ R185, -R158, R219 ;  /* 0x000000db9eb90221 */ /* 0x000fe40000010100 */
[----:B------:R-:W-:Y:S01]  /*0f90*/  @!P0 FADD.FTZ R210, R219, -R212 ;  /* 0x800000d4dbd28221 */ /* 0x000fe20000010000 */
[----:B------:R-:W-:Y:S01]  /*0fa0*/  PRMT R219, RZ, 0x7610, R84 ;  /* 0x00007610ffdb7816 */ /* 0x000fe20000000054 */
[----:B------:R-:W-:Y:S01]  /*0fb0*/  @P0 FADD.FTZ R84, -R157, R217 ;  /* 0x000000d99d540221 */ /* 0x000fe20000010100 */
[--C-:B------:R-:W-:Y:S02]  /*0fc0*/  PRMT R221, RZ, 0x5410, R85.reuse ;  /* 0x00005410ffdd7816 */ /* 0x100fe40000000055 */
[----:B------:R-:W-:Y:S01]  /*0fd0*/  PRMT R223, RZ, 0x7610, R85 ;  /* 0x00007610ffdf7816 */ /* 0x000fe20000000055 */
[----:B0-----:R-:W-:Y:S02]  /*0fe0*/  @P0 FMUL.FTZ R205, R84, R205 ;  /* 0x000000cd54cd0220 */ /* 0x001fe40000410000 */
[----:B------:R-:W-:Y:S01]  /*0ff0*/  IMAD.WIDE.U32 R84, R207, R196, c[0x0][0x1b8] ;  /* 0x00006e00cf547625 */ /* 0x000fe200078e00c4 */
[----:B------:R-:W-:-:S02]  /*1000*/  PRMT R222, RZ, 0x5410, R86 ;  /* 0x00005410ffde7816 */ /* 0x000fc40000000056 */
[----:B------:R-:W-:Y:S02]  /*1010*/  PRMT R225, RZ, 0x7610, R86 ;  /* 0x00007610ffe17816 */ /* 0x000fe40000000056 */
[--C-:B------:R-:W-:Y:S02]  /*1020*/  PRMT R224, RZ, 0x5410, R87.reuse ;  /* 0x00005410ffe07816 */ /* 0x100fe40000000057 */
[----:B------:R-:W-:Y:S02]  /*1030*/  PRMT R227, RZ, 0x7610, R87 ;  /* 0x00007610ffe37816 */ /* 0x000fe40000000057 */
[----:B------:R-:W3:Y:S01]  /*1040*/  LDG.E.128 R84, [R84.64] ;  /* 0x0000000654547981 */ /* 0x000ee2000c1e1d00 */
[----:B------:R-:W-:-:S04]  /*1050*/  @P0 FADD.FTZ R195, -R163, R209 ;  /* 0x000000d1a3c30221 */ /* 0x000fc80000010100 */
[----:B------:R-:W-:Y:S02]  /*1060*/  @P0 FMUL.FTZ R195, R195, R204 ;  /* 0x000000ccc3c30220 */ /* 0x000fe40000410000 */
[----:B------:R-:W-:Y:S01]  /*1070*/  @!P0 FADD.FTZ R204, R209, -R212 ;  /* 0x800000d4d1cc8221 */ /* 0x000fe20000010000 */
[--C-:B------:R-:W-:Y:S02]  /*1080*/  PRMT R201, RZ, 0x5410, R93.reuse ;  /* 0x00005410ffc97816 */ /* 0x100fe4000000005d */
[----:B------:R-:W-:Y:S01]  /*1090*/  PRMT R93, RZ, 0x7610, R93 ;  /* 0x00007610ff5d7816 */ /* 0x000fe2000000005d */
[----:B------:R-:W-:Y:S01]  /*10a0*/  @!P0 FMUL.FTZ R195, R183, R204 ;  /* 0x000000ccb7c38220 */ /* 0x000fe20000410000 */
[----:B------:R-:W-:Y:S01]  /*10b0*/  PRMT R209, RZ, 0x5410, R66 ;  /* 0x00005410ffd17816 */ /* 0x000fe20000000042 */
[----:B------:R-:W-:Y:S01]  /*10c0*/  @!P0 FADD.FTZ R204, R215, -R212 ;  /* 0x800000d4d7cc8221 */ /* 0x000fe20000010000 */
[----:B------:R-:W-:Y:S01]  /*10d0*/  PRMT R200, RZ, 0x5410, R92 ;  /* 0x00005410ffc87816 */ /* 0x000fe2000000005c */
[----:B------:R-:W-:Y:S01]  /*10e0*/  @!P0 FMUL.FTZ R197, R183, R202 ;  /* 0x000000cab7c58220 */ /* 0x000fe20000410000 */
[----:B------:R-:W-:Y:S01]  /*10f0*/  PRMT R92, RZ, 0x7610, R92 ;  /* 0x00007610ff5c7816 */ /* 0x000fe2000000005c */
[----:B------:R-:W-:-:S02]  /*1100*/  @!P0 FADD.FTZ R202, R213, -R212 ;  /* 0x800000d4d5ca8221 */ /* 0x000fc40000010000 */
[----:B------:R-:W-:Y:S01]  /*1110*/  @P0 FMUL.FTZ R187, R187, R214 ;  /* 0x000000d6bbbb0220 */ /* 0x000fe20000410000 */
[----:B------:R-:W-:Y:S01]  /*1120*/  PRMT R214, RZ, 0x7610, R95 ;  /* 0x00007610ffd67816 */ /* 0x000fe2000000005f */
[----:B------:R-:W-:Y:S02]  /*1130*/  @P0 FMUL.FTZ R185, R185, R216 ;  /* 0x000000d8b9b90220 */ /* 0x000fe40000410000 */
[----:B------:R-:W-:Y:S01]  /*1140*/  @!P0 FMUL.FTZ R189, R183, R204 ;  /* 0x000000ccb7bd8220 */ /* 0x000fe20000410000 */
[----:B------:R-:W-:Y:S01]  /*1150*/  PRMT R204, RZ, 0x7610, R64 ;  /* 0x00007610ffcc7816 */ /* 0x000fe20000000040 */
[----:B------:R-:W-:Y:S02]  /*1160*/  FMUL.FTZ R188, R188, R93 ;  /* 0x0000005dbcbc7220 */ /* 0x000fe40000410000 */
[C---:B------:R-:W-:Y:S02]  /*1170*/  FADD.FTZ R115, R93.reuse, R115 ;  /* 0x000000735d737221 */ /* 0x040fe40000010000 */
[----:B------:R-:W-:Y:S01]  /*1180*/  FFMA.FTZ R116, R93, R193, R116 ;  /* 0x000000c15d747223 */ /* 0x000fe20000010074 */
[----:B------:R-:W-:Y:S01]  /*1190*/  PRMT R213, RZ, 0x7610, R67 ;  /* 0x00007610ffd57816 */ /* 0x000fe20000000043 */
[----:B------:R-:W-:Y:S01]  /*11a0*/  @!P0 FMUL.FTZ R185, R183, R210 ;  /* 0x000000d2b7b98220 */ /* 0x000fe20000410000 */
[----:B------:R-:W0:Y:S01]  /*11b0*/  @P0 MUFU.RCP R93, R209 ;  /* 0x000000d1005d0308 */ /* 0x000e220000001000 */
[----:B------:R-:W-:Y:S01]  /*11c0*/  @!P0 FMUL.FTZ R191, R183, R202 ;  /* 0x000000cab7bf8220 */ /* 0x000fe20000410000 */
[----:B------:R-:W-:Y:S01]  /*11d0*/  PRMT R210, RZ, 0x5410, R94 ;  /* 0x00005410ffd27816 */ /* 0x000fe2000000005e */
[----:B------:R-:W-:Y:S01]  /*11e0*/  @!P0 FMUL.FTZ R187, R183, R208 ;  /* 0x000000d0b7bb8220 */ /* 0x000fe20000410000 */
[----:B------:R-:W-:Y:S01]  /*11f0*/  PRMT R94, RZ, 0x7610, R94 ;  /* 0x00007610ff5e7816 */ /* 0x000fe2000000005e */
[----:B------:R-:W-:Y:S01]  /*1200*/  FMUL.FTZ R192, R192, R92 ;  /* 0x0000005cc0c07220 */ /* 0x000fe20000410000 */
[----:B------:R-:W-:Y:S01]  /*1210*/  PRMT R202, RZ, 0x5410, R65 ;  /* 0x00005410ffca7816 */ /* 0x000fe20000000041 */
[C---:B------:R-:W-:Y:S01]  /*1220*/  FADD.FTZ R119, R92.reuse, R119 ;  /* 0x000000775c777221 */ /* 0x040fe20000010000 */
[----:B------:R-:W-:Y:S01]  /*1230*/  PRMT R211, RZ, 0x5410, R95 ;  /* 0x00005410ffd37816 */ /* 0x000fe2000000005f */
[----:B------:R-:W-:Y:S01]  /*1240*/  FFMA.FTZ R120, R92, R197, R120 ;  /* 0x000000c55c787223 */ /* 0x000fe20000010078 */
[----:B------:R-:W1:Y:S01]  /*1250*/  @P0 MUFU.RCP R216, R204 ;  /* 0x000000cc00d80308 */ /* 0x000e620000001000 */
[----:B------:R-:W-:Y:S01]  /*1260*/  PRMT R208, RZ, 0x7610, R65 ;  /* 0x00007610ffd07816 */ /* 0x000fe20000000041 */
[----:B------:R-:W-:-:S02]  /*1270*/  FMUL.FTZ R92, R203, R214 ;  /* 0x000000d6cb5c7220 */ /* 0x000fc40000410000 */
[C---:B------:R-:W-:Y:S02]  /*1280*/  FADD.FTZ R107, R214.reuse, R107 ;  /* 0x0000006bd66b7221 */ /* 0x040fe40000010000 */
[----:B------:R-:W-:Y:S02]  /*1290*/  FFMA.FTZ R108, R214, R185, R108 ;  /* 0x000000b9d66c7223 */ /* 0x000fe4000001006c */
[----:B------:R-:W0:Y:S01]  /*12a0*/  @P0 MUFU.RCP R214, R213 ;  /* 0x000000d500d60308 */ /* 0x000e220000001000 */
[----:B------:R-:W-:Y:S02]  /*12b0*/  FMUL.FTZ R186, R186, R210 ;  /* 0x000000d2baba7220 */ /* 0x000fe40000410000 */
[C---:B------:R-:W-:Y:S02]  /*12c0*/  FADD.FTZ R113, R210.reuse, R113 ;  /* 0x00000071d2717221 */ /* 0x040fe40000010000 */
[----:B------:R-:W-:Y:S01]  /*12d0*/  FFMA.FTZ R114, R210, R191, R114 ;  /* 0x000000bfd2727223 */ /* 0x000fe20000010072 */
[----:B------:R-:W-:Y:S01]  /*12e0*/  PRMT R210, RZ, 0x7610, R66 ;  /* 0x00007610ffd27816 */ /* 0x000fe20000000042 */
[----:B------:R-:W-:Y:S01]  /*12f0*/  FMUL.FTZ R184, R184, R94 ;  /* 0x0000005eb8b87220 */ /* 0x000fe20000410000 */
[----:B------:R-:W0:Y:S01]  /*1300*/  @P0 MUFU.RCP R95, R202 ;  /* 0x000000ca005f0308 */ /* 0x000e220000001000 */
[----:B------:R-:W-:-:S02]  /*1310*/  FADD.FTZ R111, R94, R111 ;  /* 0x0000006f5e6f7221 */ /* 0x000fc40000010000 */
[----:B------:R-:W-:Y:S02]  /*1320*/  FFMA.FTZ R112, R94, R189, R112 ;  /* 0x000000bd5e707223 */ /* 0x000fe40000010070 */
[----:B------:R-:W-:Y:S02]  /*1330*/  FMUL.FTZ R94, R198, R211 ;  /* 0x000000d3c65e7220 */ /* 0x000fe40000410000 */
[----:B------:R-:W-:Y:S01]  /*1340*/  FADD.FTZ R109, R211, R109 ;  /* 0x0000006dd36d7221 */ /* 0x000fe20000010000 */
[----:B------:R-:W1:Y:S01]  /*1350*/  @P0 MUFU.RCP R218, R208 ;  /* 0x000000d000da0308 */ /* 0x000e620000001000 */
[----:B------:R-:W-:Y:S01]  /*1360*/  FFMA.FTZ R110, R211, R187, R110 ;  /* 0x000000bbd36e7223 */ /* 0x000fe2000001006e */
[----:B------:R-:W-:Y:S01]  /*1370*/  PRMT R211, RZ, 0x5410, R67 ;  /* 0x00005410ffd37816 */ /* 0x000fe20000000043 */
[----:B------:R-:W-:-:S05]  /*1380*/  @P0 FADD.FTZ R198, -R153, R222 ;  /* 0x000000de99c60221 */ /* 0x000fca0000010100 */
[----:B------:R-:W1:Y:S01]  /*1390*/  @P0 MUFU.RCP R220, R210 ;  /* 0x000000d200dc0308 */ /* 0x000e620000001000 */
[----:B------:R-:W-:Y:S02]  /*13a0*/  @P0 FADD.FTZ R203, -R156, R219 ;  /* 0x000000db9ccb0221 */ /* 0x000fe40000010100 */
[----:B0-----:R-:W-:-:S05]  /*13b0*/  @P0 FMUL.FTZ R198, R198, R93 ;  /* 0x0000005dc6c60220 */ /* 0x001fca0000410000 */
[----:B------:R-:W0:Y:S01]  /*13c0*/  @P0 MUFU.RCP R215, R211 ;  /* 0x000000d300d70308 */ /* 0x000e220000001000 */
[----:B------:R-:W-:Y:S02]  /*13d0*/  FMUL.FTZ R194, R194, R200 ;  /* 0x000000c8c2c27220 */ /* 0x000fe40000410000 */
[C---:B------:R-:W-:Y:S02]  /*13e0*/  FADD.FTZ R121, R200.reuse, R121 ;  /* 0x00000079c8797221 */ /* 0x040fe40000010000 */
[----:B------:R-:W-:Y:S02]  /*13f0*/  FFMA.FTZ R122, R200, R199, R122 ;  /* 0x000000c7c87a7223 */ /* 0x000fe4000001007a */
[----:B------:R-:W-:Y:S02]  /*1400*/  @P0 FADD.FTZ R93, -R150, R227 ;  /* 0x000000e3965d0221 */ /* 0x000fe40000010100 */
[----:B------:R-:W-:Y:S02]  /*1410*/  @P0 FADD.FTZ R200, -R155, R221 ;  /* 0x000000dd9bc80221 */ /* 0x000fe40000010100 */
[----:B------:R-:W-:-:S02]  /*1420*/  FMUL.FTZ R190, R190, R201 ;  /* 0x000000c9bebe7220 */ /* 0x000fc40000410000 */
[C---:B------:R-:W-:Y:S02]  /*1430*/  FADD.FTZ R117, R201.reuse, R117 ;  /* 0x00000075c9757221 */ /* 0x040fe40000010000 */
[----:B------:R-:W-:Y:S02]  /*1440*/  FFMA.FTZ R118, R201, R195, R118 ;  /* 0x000000c3c9767223 */ /* 0x000fe40000010076 */
[----:B------:R-:W-:Y:S02]  /*1450*/  @P0 FADD.FTZ R201, -R154, R223 ;  /* 0x000000df9ac90221 */ /* 0x000fe40000010100 */
[----:B-1----:R-:W-:Y:S02]  /*1460*/  @P0 FMUL.FTZ R203, R203, R216 ;  /* 0x000000d8cbcb0220 */ /* 0x002fe40000410000 */
[----:B------:R-:W-:Y:S02]  /*1470*/  @P0 FMUL.FTZ R93, R93, R214 ;  /* 0x000000d65d5d0220 */ /* 0x000fe40000410000 */
[----:B------:R-:W-:-:S02]  /*1480*/  @!P0 FADD.FTZ R216, R219, -R212 ;  /* 0x800000d4dbd88221 */ /* 0x000fc40000010000 */
[----:B------:R-:W-:Y:S02]  /*1490*/  @P0 FMUL.FTZ R200, R200, R95 ;  /* 0x0000005fc8c80220 */ /* 0x000fe40000410000 */
[----:B------:R-:W-:Y:S02]  /*14a0*/  @!P0 FADD.FTZ R214, R217, -R212 ;  /* 0x800000d4d9d68221 */ /* 0x000fe40000010000 */
[----:B------:R-:W-:Y:S02]  /*14b0*/  @P0 FADD.FTZ R95, -R152, R225 ;  /* 0x000000e1985f0221 */ /* 0x000fe40000010100 */
[----:B------:R-:W-:Y:S02]  /*14c0*/  @P0 FMUL.FTZ R201, R201, R218 ;  /* 0x000000dac9c90220 */ /* 0x000fe40000410000 */
[----:B------:R-:W-:Y:S02]  /*14d0*/  @P0 FADD.FTZ R196, -R151, R224 ;  /* 0x000000e097c40221 */ /* 0x000fe40000010100 */
[----:B------:R-:W-:-:S02]  /*14e0*/  @!P0 FADD.FTZ R218, R221, -R212 ;  /* 0x800000d4ddda8221 */ /* 0x000fc40000010000 */
[----:B------:R-:W-:Y:S02]  /*14f0*/  @!P0 FMUL.FTZ R203, R183, R216 ;  /* 0x000000d8b7cb8220 */ /* 0x000fe40000410000 */
[----:B------:R-:W-:Y:S02]  /*1500*/  @!P0 FMUL.FTZ R205, R183, R214 ;  /* 0x000000d6b7cd8220 */ /* 0x000fe40000410000 */
[----:B------:R-:W-:Y:S02]  /*1510*/  @!P0 FADD.FTZ R216, R225, -R212 ;  /* 0x800000d4e1d88221 */ /* 0x000fe40000010000 */
[----:B------:R-:W-:Y:S02]  /*1520*/  @P0 FMUL.FTZ R95, R95, R220 ;  /* 0x000000dc5f5f0220 */ /* 0x000fe40000410000 */
[----:B------:R-:W-:Y:S02]  /*1530*/  @!P0 FADD.FTZ R214, R222, -R212 ;  /* 0x800000d4ded68221 */ /* 0x000fe40000010000 */
[----:B------:R-:W-:Y:S01]  /*1540*/  @!P0 FADD.FTZ R220, R223, -R212 ;  /* 0x800000d4dfdc8221 */ /* 0x000fe20000010000 */
[----:B------:R-:W-:Y:S01]  /*1550*/  PRMT R207, RZ, 0x5410, R80 ;  /* 0x00005410ffcf7816 */ /* 0x000fe20000000050 */
[----:B0-----:R-:W-:Y:S01]  /*1560*/  @P0 FMUL.FTZ R196, R196, R215 ;  /* 0x000000d7c4c40220 */ /* 0x001fe20000410000 */
[----:B------:R-:W-:Y:S01]  /*1570*/  PRMT R215, RZ, 0x5410, R68 ;  /* 0x00005410ffd77816 */ /* 0x000fe20000000044 */
[----:B------:R-:W-:Y:S01]  /*1580*/  @!P0 FMUL.FTZ R200, R183, R218 ;  /* 0x000000dab7c88220 */ /* 0x000fe20000410000 */
[----:B------:R-:W-:Y:S01]  /*1590*/  PRMT R217, RZ, 0x7610, R80 ;  /* 0x00007610ffd97816 */ /* 0x000fe20000000050 */
[----:B------:R-:W-:Y:S01]  /*15a0*/  @!P0 FADD.FTZ R218, R224, -R212 ;  /* 0x800000d4e0da8221 */ /* 0x000fe20000010000 */
[----:B------:R-:W-:Y:S01]  /*15b0*/  PRMT R219, RZ, 0x7610, R82 ;  /* 0x00007610ffdb7816 */ /* 0x000fe20000000052 */
[----:B------:R-:W-:Y:S01]  /*15c0*/  @!P0 FADD.FTZ R222, R227, -R212 ;  /* 0x800000d4e3de8221 */ /* 0x000fe20000010000 */
[----:B------:R-:W-:Y:S01]  /*15d0*/  PRMT R80, RZ, 0x5410, R81 ;  /* 0x00005410ff507816 */ /* 0x000fe20000000051 */
[----:B------:R-:W-:Y:S01]  /*15e0*/  @!P0 FMUL.FTZ R95, R183, R216 ;  /* 0x000000d8b75f8220 */ /* 0x000fe20000410000 */
[----:B------:R-:W-:Y:S01]  /*15f0*/  PRMT R216, RZ, 0x5410, R69 ;  /* 0x00005410ffd87816 */ /* 0x000fe20000000045 */
[----:B------:R-:W-:Y:S01]  /*1600*/  @!P0 FMUL.FTZ R198, R183, R214 ;  /* 0x000000d6b7c68220 */ /* 0x000fe20000410000 */
[----:B------:R-:W-:Y:S01]  /*1610*/  PRMT R214, RZ, 0x7610, R68 ;  /* 0x00007610ffd67816 */ /* 0x000fe20000000044 */
[----:B------:R-:W-:Y:S01]  /*1620*/  @!P0 FMUL.FTZ R201, R183, R220 ;  /* 0x000000dcb7c98220 */ /* 0x000fe20000410000 */
[----:B------:R-:W-:Y:S01]  /*1630*/  PRMT R81, RZ, 0x7610, R81 ;  /* 0x00007610ff517816 */ /* 0x000fe20000000051 */
[----:B------:R-:W0:Y:S01]  /*1640*/  @P0 MUFU.RCP R220, R215 ;  /* 0x000000d700dc0308 */ /* 0x000e220000001000 */
[----:B------:R-:W-:Y:S01]  /*1650*/  PRMT R228, RZ, 0x5410, R83 ;  /* 0x00005410ffe47816 */ /* 0x000fe20000000053 */
[----:B------:R-:W-:Y:S01]  /*1660*/  @!P0 FMUL.FTZ R196, R183, R218 ;  /* 0x000000dab7c48220 */ /* 0x000fe20000410000 */
[----:B------:R-:W-:Y:S01]  /*1670*/  PRMT R226, RZ, 0x5410, R82 ;  /* 0x00005410ffe27816 */ /* 0x000fe20000000052 */
[----:B------:R-:W-:Y:S01]  /*1680*/  @!P0 FMUL.FTZ R93, R183, R222 ;  /* 0x000000deb75d8220 */ /* 0x000fe20000410000 */
[----:B------:R-:W-:Y:S01]  /*1690*/  PRMT R223, RZ, 0x7610, R71 ;  /* 0x00007610ffdf7816 */ /* 0x000fe20000000047 */
[----:B------:R-:W-:-:S02]  /*16a0*/  FMUL.FTZ R206, R206, R207 ;  /* 0x000000cfcece7220 */ /* 0x000fc40000410000 */
[----:B------:R-:W1:Y:S01]  /*16b0*/  @P0 MUFU.RCP R224, R216 ;  /* 0x000000d800e00308 */ /* 0x000e620000001000 */
[C---:B------:R-:W-:Y:S02]  /*16c0*/  FADD.FTZ R105, R207.reuse, R105 ;  /* 0x00000069cf697221 */ /* 0x040fe40000010000 */
[----:B------:R-:W-:Y:S02]  /*16d0*/  FFMA.FTZ R106, R207, R205, R106 ;  /* 0x000000cdcf6a7223 */ /* 0x000fe4000001006a */
[----:B------:R-:W-:Y:S02]  /*16e0*/  FMUL.FTZ R82, R210, R219 ;  /* 0x000000dbd2527220 */ /* 0x000fe40000410000 */
[----:B------:R-:W-:Y:S01]  /*16f0*/  FADD.FTZ R26, R219, R26 ;  /* 0x0000001adb1a7221 */ /* 0x000fe20000010000 */
[----:B------:R-:W0:Y:S01]  /*1700*/  @P0 MUFU.RCP R222, R214 ;  /* 0x000000d600de0308 */ /* 0x000e220000001000 */
[----:B------:R-:W-:Y:S01]  /*1710*/  FFMA.FTZ R46, R219, R95, R46 ;  /* 0x0000005fdb2e7223 */ /* 0x000fe2000001002e */
[----:B------:R-:W-:Y:S01]  /*1720*/  PRMT R219, RZ, 0x7610, R70 ;  /* 0x00007610ffdb7816 */ /* 0x000fe20000000046 */
[----:B------:R-:W-:Y:S01]  /*1730*/  FMUL.FTZ R207, R202, R80 ;  /* 0x00000050cacf7220 */ /* 0x000fe20000410000 */
[----:B------:R-:W-:Y:S01]  /*1740*/  PRMT R221, RZ, 0x7610, R83 ;  /* 0x00007610ffdd7816 */ /* 0x000fe20000000053 */
[----:B------:R-:W-:-:S02]  /*1750*/  FMUL.FTZ R202, R208, R81 ;  /* 0x00000051d0ca7220 */ /* 0x000fc40000410000 */
[C---:B------:R-:W-:Y:S02]  /*1760*/  FADD.FTZ R47, R81.reuse, R47 ;  /* 0x0000002f512f7221 */ /* 0x040fe40000010000 */
[----:B------:R-:W-:Y:S02]  /*1770*/  FFMA.FTZ R48, R81, R201, R48 ;  /* 0x000000c951307223 */ /* 0x000fe40000010030 */
[----:B------:R-:W-:Y:S02]  /*1780*/  FMUL.FTZ R81, R211, R228 ;  /* 0x000000e4d3517220 */ /* 0x000fe40000410000 */
[C---:B------:R-:W-:Y:S02]  /*1790*/  FADD.FTZ R23, R228.reuse, R23 ;  /* 0x00000017e4177221 */ /* 0x040fe40000010000 */
[----:B------:R-:W-:Y:S02]  /*17a0*/  FFMA.FTZ R43, R228, R196, R43 ;  /* 0x000000c4e42b7223 */ /* 0x000fe4000001002b */
[----:B------:R-:W-:Y:S01]  /*17b0*/  FMUL.FTZ R204, R204, R217 ;  /* 0x000000d9cccc7220 */ /* 0x000fe20000410000 */
[----:B------:R-:W0:Y:S01]  /*17c0*/  @P0 MUFU.RCP R228, R223 ;  /* 0x000000df00e40308 */ /* 0x000e220000001000 */
[----:B------:R-:W-:-:S02]  /*17d0*/  FADD.FTZ R50, R217, R50 ;  /* 0x00000032d9327221 */ /* 0x000fc40000010000 */
[----:B------:R-:W-:Y:S01]  /*17e0*/  FFMA.FTZ R104, R217, R203, R104 ;  /* 0x000000cbd9687223 */ /* 0x000fe20000010068 */
[----:B------:R-:W-:Y:S01]  /*17f0*/  PRMT R217, RZ, 0x7610, R69 ;  /* 0x00007610ffd97816 */ /* 0x000fe20000000045 */
[----:B------:R-:W-:Y:S02]  /*1800*/  FMUL.FTZ R83, R209, R226 ;  /* 0x000000e2d1537220 */ /* 0x000fe40000410000 */
[C---:B------:R-:W-:Y:S02]  /*1810*/  FADD.FTZ R25, R226.reuse, R25 ;  /* 0x00000019e2197221 */ /* 0x040fe40000010000 */
[----:B------:R-:W-:Y:S01]  /*1820*/  FFMA.FTZ R45, R226, R198, R45 ;  /* 0x000000c6e22d7223 */ /* 0x000fe2000001002d */
[----:B------:R-:W-:Y:S01]  /*1830*/  PRMT R218, RZ, 0x5410, R70 ;  /* 0x00005410ffda7816 */ /* 0x000fe20000000046 */
[----:B------:R-:W0:Y:S01]  /*1840*/  @P0 MUFU.RCP R226, R219 ;  /* 0x000000db00e20308 */ /* 0x000e220000001000 */
[--C-:B----4-:R-:W-:Y:S01]  /*1850*/  PRMT R231, RZ, 0x5410, R96.reuse ;  /* 0x00005410ffe77816 */ /* 0x110fe20000000060 */
[C---:B------:R-:W-:Y:S01]  /*1860*/  FADD.FTZ R49, R80.reuse, R49 ;  /* 0x0000003150317221 */ /* 0x040fe20000010000 */
[----:B------:R-:W-:Y:S01]  /*1870*/  PRMT R232, RZ, 0x5410, R97 ;  /* 0x00005410ffe87816 */ /* 0x000fe20000000061 */
[----:B------:R-:W-:Y:S01]  /*1880*/  FFMA.FTZ R51, R80, R200, R51 ;  /* 0x000000c850337223 */ /* 0x000fe20000010033 */
[----:B------:R-:W-:Y:S01]  /*1890*/  PRMT R233, RZ, 0x7610, R96 ;  /* 0x00007610ffe97816 */ /* 0x000fe20000000060 */
[----:B------:R-:W-:-:S02]  /*18a0*/  FMUL.FTZ R80, R213, R221 ;  /* 0x000000ddd5507220 */ /* 0x000fc40000410000 */
[C---:B------:R-:W-:Y:S01]  /*18b0*/  FADD.FTZ R24, R221.reuse, R24 ;  /* 0x00000018dd187221 */ /* 0x040fe20000010000 */
[----:B------:R-:W4:Y:S01]  /*18c0*/  @P0 MUFU.RCP R230, R217 ;  /* 0x000000d900e60308 */ /* 0x000f220000001000 */
[----:B------:R-:W-:Y:S01]  /*18d0*/  FFMA.FTZ R44, R221, R93, R44 ;  /* 0x0000005ddd2c7223 */ /* 0x000fe2000001002c */
[----:B------:R-:W-:Y:S02]  /*18e0*/  PRMT R221, RZ, 0x5410, R71 ;  /* 0x00005410ffdd7816 */ /* 0x000fe40000000047 */
[----:B------:R-:W-:Y:S01]  /*18f0*/  PRMT R235, RZ, 0x7610, R97 ;  /* 0x00007610ffeb7816 */ /* 0x000fe20000000061 */
[----:B------:R-:W-:Y:S01]  /*1900*/  @P0 FADD.FTZ R97, -R149, R231 ;  /* 0x000000e795610221 */ /* 0x000fe20000010100 */
[----:B------:R-:W-:Y:S02]  /*1910*/  PRMT R213, RZ, 0x5410, R99 ;  /* 0x00005410ffd57816 */ /* 0x000fe40000000063 */
[----:B------:R-:W4:Y:S01]  /*1920*/  @P0 MUFU.RCP R225, R218 ;  /* 0x000000da00e10308 */ /* 0x000f220000001000 */
[----:B------:R-:W-:Y:S01]  /*1930*/  PRMT R227, RZ, 0x7610, R99 ;  /* 0x00007610ffe37816 */ /* 0x000fe20000000063 */
[----:B------:R-:W-:Y:S01]  /*1940*/  @P0 FADD.FTZ R99, -R147, R232 ;  /* 0x000000e893630221 */ /* 0x000fe20000010100 */
[----:B------:R-:W-:Y:S01]  /*1950*/  PRMT R237, RZ, 0x7610, R98 ;  /* 0x00007610ffed7816 */ /* 0x000fe20000000062 */
[----:B------:R-:W-:-:S02]  /*1960*/  @P0 FADD.FTZ R211, -R148, R233 ;  /* 0x000000e994d30221 */ /* 0x000fc40000010100 */
[----:B0-----:R-:W-:Y:S02]  /*1970*/  @P0 FMUL.FTZ R210, R97, R220 ;  /* 0x000000dc61d20220 */ /* 0x001fe40000410000 */
[----:B------:R-:W0:Y:S01]  /*1980*/  @P0 MUFU.RCP R229, R221 ;  /* 0x000000dd00e50308 */ /* 0x000e220000001000 */
[----:B-1----:R-:W-:Y:S01]  /*1990*/  @P0 FMUL.FTZ R208, R99, R224 ;  /* 0x000000e063d00220 */ /* 0x002fe20000410000 */
[----:B------:R-:W-:Y:S01]  /*19a0*/  PRMT R234, RZ, 0x5410, R98 ;  /* 0x00005410ffea7816 */ /* 0x000fe20000000062 */
[----:B------:R-:W-:Y:S02]  /*19b0*/  @P0 FADD.FTZ R97, -R142, R227 ;  /* 0x000000e38e610221 */ /* 0x000fe40000010100 */
[----:B------:R-:W-:Y:S02]  /*19c0*/  @P0 FMUL.FTZ R211, R211, R222 ;  /* 0x000000ded3d30220 */ /* 0x000fe40000410000 */
[----:B------:R-:W-:Y:S02]  /*19d0*/  @P0 FADD.FTZ R99, -R144, R237 ;  /* 0x000000ed90630221 */ /* 0x000fe40000010100 */
[----:B------:R-:W-:-:S02]  /*19e0*/  @!P0 FADD.FTZ R222, R233, -R212 ;  /* 0x800000d4e9de8221 */ /* 0x000fc40000010000 */
[----:B------:R-:W-:Y:S02]  /*19f0*/  @P0 FMUL.FTZ R97, R97, R228 ;  /* 0x000000e461610220 */ /* 0x000fe40000410000 */
[----:B------:R-:W-:Y:S02]  /*1a00*/  @P0 FADD.FTZ R209, -R146, R235 ;  /* 0x000000eb92d10221 */ /* 0x000fe40000010100 */
[----:B------:R-:W-:Y:S02]  /*1a10*/  @P0 FMUL.FTZ R99, R99, R226 ;  /* 0x000000e263630220 */ /* 0x000fe40000410000 */
[----:B------:R-:W-:Y:S02]  /*1a20*/  @!P0 FADD.FTZ R228, R227, -R212 ;  /* 0x800000d4e3e48221 */ /* 0x000fe40000010000 */
[----:B------:R-:W-:Y:S02]  /*1a30*/  @P0 FADD.FTZ R98, -R145, R234 ;  /* 0x000000ea91620221 */ /* 0x000fe40000010100 */
[----:B------:R-:W-:-:S02]  /*1a40*/  @!P0 FADD.FTZ R226, R235, -R212 ;  /* 0x800000d4ebe28221 */ /* 0x000fc40000010000 */
[----:B------:R-:W-:Y:S02]  /*1a50*/  @!P0 FMUL.FTZ R211, R183, R222 ;  /* 0x000000deb7d38220 */ /* 0x000fe40000410000 */
[----:B------:R-:W-:Y:S02]  /*1a60*/  @!P0 FADD.FTZ R222, R234, -R212 ;  /* 0x800000d4eade8221 */ /* 0x000fe40000010000 */
[----:B----4-:R-:W-:Y:S02]  /*1a70*/  @P0 FMUL.FTZ R209, R209, R230 ;  /* 0x000000e6d1d10220 */ /* 0x010fe40000410000 */
[----:B------:R-:W-:Y:S02]  /*1a80*/  @P0 FADD.FTZ R96, -R143, R213 ;  /* 0x000000d58f600221 */ /* 0x000fe40000010100 */
[----:B------:R-:W-:Y:S02]  /*1a90*/  @!P0 FADD.FTZ R220, R231, -R212 ;  /* 0x800000d4e7dc8221 */ /* 0x000fe40000010000 */
[----:B------:R-:W-:Y:S01]  /*1aa0*/  @!P0 FMUL.FTZ R97, R183, R228 ;  /* 0x000000e4b7618220 */ /* 0x000fe20000410000 */
[----:B------:R-:W-:Y:S01]  /*1ab0*/  PRMT R228, RZ, 0x7610, R56 ;  /* 0x00007610ffe47816 */ /* 0x000fe20000000038 */
[----:B------:R-:W-:-:S02]  /*1ac0*/  @P0 FMUL.FTZ R98, R98, R225 ;  /* 0x000000e162620220 */ /* 0x000fc40000410000 */
[----:B------:R-:W-:Y:S02]  /*1ad0*/  @!P0 FADD.FTZ R224, R232, -R212 ;  /* 0x800000d4e8e08221 */ /* 0x000fe40000010000 */
[----:B------:R-:W-:Y:S02]  /*1ae0*/  @!P0 FMUL.FTZ R209, R183, R226 ;  /* 0x000000e2b7d18220 */ /* 0x000fe40000410000 */
[----:B------:R-:W-:Y:S01]  /*1af0*/  @!P0 FADD.FTZ R226, R213, -R212 ;  /* 0x800000d4d5e28221 */ /* 0x000fe20000010000 */
[----:B------:R-:W-:Y:S01]  /*1b00*/  PRMT R213, RZ, 0x7610, R88 ;  /* 0x00007610ffd57816 */ /* 0x000fe20000000058 */
[----:B------:R-:W-:Y:S01]  /*1b10*/  @!P0 FMUL.FTZ R98, R183, R222 ;  /* 0x000000deb7628220 */ /* 0x000fe20000410000 */
[----:B------:R-:W-:Y:S01]  /*1b20*/  PRMT R222, RZ, 0x5410, R88 ;  /* 0x00005410ffde7816 */ /* 0x000fe20000000058 */
[----:B0-----:R-:W-:Y:S01]  /*1b30*/  @P0 FMUL.FTZ R96, R96, R229 ;  /* 0x000000e560600220 */ /* 0x001fe20000410000 */
[----:B------:R-:W-:Y:S01]  /*1b40*/  PRMT R88, RZ, 0x5410, R89 ;  /* 0x00005410ff587816 */ /* 0x000fe20000000059 */
[----:B------:R-:W-:Y:S01]  /*1b50*/  @!P0 FMUL.FTZ R210, R183, R220 ;  /* 0x000000dcb7d28220 */ /* 0x000fe20000410000 */
[----:B------:R-:W-:Y:S01]  /*1b60*/  PRMT R220, RZ, 0x5410, R56 ;  /* 0x00005410ffdc7816 */ /* 0x000fe20000000038 */
[----:B------:R-:W-:Y:S01]  /*1b70*/  @!P0 FMUL.FTZ R208, R183, R224 ;  /* 0x000000e0b7d08220 */ /* 0x000fe20000410000 */
[----:B------:R-:W0:Y:S01]  /*1b80*/  @P0 MUFU.RCP R229, R228 ;  /* 0x000000e400e50308 */ /* 0x000e220000001000 */
[----:B------:R-:W-:Y:S01]  /*1b90*/  PRMT R89, RZ, 0x7610, R89 ;  /* 0x00007610ff597816 */ /* 0x000fe20000000059 */
[----:B------:R-:W-:Y:S01]  /*1ba0*/  @!P0 FADD.FTZ R224, R237, -R212 ;  /* 0x800000d4ede08221 */ /* 0x000fe20000010000 */
[----:B------:R-:W-:-:S02]  /*1bb0*/  PRMT R230, RZ, 0x5410, R90 ;  /* 0x00005410ffe67816 */ /* 0x000fc4000000005a */
[----:B------:R-:W-:Y:S01]  /*1bc0*/  PRMT R234, RZ, 0x5410, R91 ;  /* 0x00005410ffea7816 */ /* 0x000fe2000000005b */
[----:B------:R-:W-:Y:S01]  /*1bd0*/  @!P0 FMUL.FTZ R99, R183, R224 ;  /* 0x000000e0b7638220 */ /* 0x000fe20000410000 */
[----:B------:R-:W-:Y:S01]  /*1be0*/  PRMT R233, RZ, 0x7610, R90 ;  /* 0x00007610ffe97816 */ /* 0x000fe2000000005a */
[----:B------:R-:W1:Y:S01]  /*1bf0*/  @P0 MUFU.RCP R225, R220 ;  /* 0x000000dc00e10308 */ /* 0x000e620000001000 */
[----:B------:R-:W-:Y:S01]  /*1c00*/  PRMT R235, RZ, 0x7610, R91 ;  /* 0x00007610ffeb7816 */ /* 0x000fe2000000005b */
[----:B------:R-:W-:Y:S02]  /*1c10*/  FMUL.FTZ R90, R217, R89 ;  /* 0x00000059d95a7220 */ /* 0x000fe40000410000 */
[C---:B------:R-:W-:Y:S02]  /*1c20*/  FADD.FTZ R20, R89.reuse, R20 ;  /* 0x0000001459147221 */ /* 0x040fe40000010000 */
[----:B------:R-:W-:Y:S02]  /*1c30*/  FFMA.FTZ R40, R89, R209, R40 ;  /* 0x000000d159287223 */ /* 0x000fe40000010028 */
[----:B------:R-:W-:-:S02]  /*1c40*/  FMUL.FTZ R91, R218, R230 ;  /* 0x000000e6da5b7220 */ /* 0x000fc40000410000 */
[C---:B------:R-:W-:Y:S02]  /*1c50*/  FADD.FTZ R17, R230.reuse, R17 ;  /* 0x00000011e6117221 */ /* 0x040fe40000010000 */
[----:B------:R-:W-:Y:S01]  /*1c60*/  FFMA.FTZ R37, R230, R98, R37 ;  /* 0x00000062e6257223 */ /* 0x000fe20000010025 */
[----:B------:R-:W-:Y:S01]  /*1c70*/  PRMT R230, RZ, 0x7610, R58 ;  /* 0x00007610ffe67816 */ /* 0x000fe2000000003a */
[----:B------:R-:W-:Y:S01]  /*1c80*/  @!P0 FMUL.FTZ R96, R183, R226 ;  /* 0x000000e2b7608220 */ /* 0x000fe20000410000 */
[--C-:B------:R-:W-:Y:S01]  /*1c90*/  PRMT R224, RZ, 0x7610, R57.reuse ;  /* 0x00007610ffe07816 */ /* 0x100fe20000000039 */
[----:B------:R-:W-:Y:S01]  /*1ca0*/  FMUL.FTZ R89, R221, R234 ;  /* 0x000000eadd597220 */ /* 0x000fe20000410000 */
[----:B------:R-:W-:Y:S01]  /*1cb0*/  PRMT R221, RZ, 0x7610, R76 ;  /* 0x00007610ffdd7816 */ /* 0x000fe2000000004c */
[----:B------:R-:W-:Y:S01]  /*1cc0*/  FMUL.FTZ R214, R214, R213 ;  /* 0x000000d5d6d67220 */ /* 0x000fe20000410000 */
[----:B------:R-:W-:Y:S01]  /*1cd0*/  PRMT R226, RZ, 0x5410, R57 ;  /* 0x00005410ffe27816 */ /* 0x000fe20000000039 */
        /* <DEDUP_REMOVED lines=8> */
[----:B------:R-:W-:Y:S01]  /*1d60*/  @P0 MUFU.RCP R232, R224 ;  /* 0x000000e000e80308 */ /* 0x000fe20000001000 */
[C---:B------:R-:W-:Y:S02]  /*1d70*/  FADD.FTZ R15, R234.reuse, R15 ;  /* 0x0000000fea0f7221 */ /* 0x040fe40000010000 */
[----:B------:R-:W-:Y:S01]  /*1d80*/  FFMA.FTZ R35, R234, R96, R35 ;  /* 0x00000060ea237223 */ /* 0x000fe20000010023 */
[----:B------:R-:W-:Y:S01]  /*1d90*/  PRMT R234, RZ, 0x5410, R76 ;  /* 0x00005410ffea7816 */ /* 0x000fe2000000004c */
[----:B------:R-:W-:Y:S02]  /*1da0*/  FMUL.FTZ R215, R215, R222 ;  /* 0x000000ded7d77220 */ /* 0x000fe40000410000 */
[C---:B------:R-:W-:Y:S01]  /*1db0*/  FADD.FTZ R21, R222.reuse, R21 ;  /* 0x00000015de157221 */ /* 0x040fe20000010000 */
[----:B------:R-:W4:Y:S01]  /*1dc0*/  @P0 MUFU.RCP R233, R230 ;  /* 0x000000e600e90308 */ /* 0x000f220000001000 */
[----:B------:R-:W-:Y:S01]  /*1dd0*/  FFMA.FTZ R41, R222, R210, R41 ;  /* 0x000000d2de297223 */ /* 0x000fe20000010029 */
[----:B------:R-:W-:Y:S01]  /*1de0*/  PRMT R222, RZ, 0x5410, R58 ;  /* 0x00005410ffde7816 */ /* 0x000fe2000000003a */
[----:B------:R-:W-:-:S02]  /*1df0*/  @P0 FADD.FTZ R76, -R172, R221 ;  /* 0x000000ddac4c0221 */ /* 0x000fc40000010100 */
[----:B------:R-:W-:-:S03]  /*1e00*/  FMUL.FTZ R218, R223, R235 ;  /* 0x000000ebdfda7220 */ /* 0x000fc60000410000 */
[----:B------:R-:W2:Y:S01]  /*1e10*/  @P0 MUFU.RCP R227, R226 ;  /* 0x000000e200e30308 */ /* 0x000ea20000001000 */
[C---:B------:R-:W-:Y:S01]  /*1e20*/  FADD.FTZ R16, R235.reuse, R16 ;  /* 0x00000010eb107221 */ /* 0x040fe20000010000 */
[--C-:B------:R-:W-:Y:S01]  /*1e30*/  PRMT R223, RZ, 0x5410, R77.reuse ;  /* 0x00005410ffdf7816 */ /* 0x100fe2000000004d */
[----:B------:R-:W-:Y:S01]  /*1e40*/  FFMA.FTZ R36, R235, R97, R36 ;  /* 0x00000061eb247223 */ /* 0x000fe20000010024 */
[----:B------:R-:W-:Y:S01]  /*1e50*/  PRMT R235, RZ, 0x7610, R77 ;  /* 0x00007610ffeb7816 */ /* 0x000fe2000000004d */
[----:B------:R-:W-:Y:S01]  /*1e60*/  @!P0 FADD.FTZ R236, R221, -R212 ;  /* 0x800000d4ddec8221 */ /* 0x000fe20000010000 */
[----:B------:R-:W-:Y:S01]  /*1e70*/  PRMT R77, RZ, 0x7610, R59 ;  /* 0x00007610ff4d7816 */ /* 0x000fe2000000003b */
[----:B------:R-:W-:Y:S01]  /*1e80*/  @P0 FADD.FTZ R216, -R173, R234 ;  /* 0x000000eaadd80221 */ /* 0x000fe20000010100 */
[----:B------:R-:W2:Y:S01]  /*1e90*/  @P0 MUFU.RCP R231, R222 ;  /* 0x000000de00e70308 */ /* 0x000ea20000001000 */
[----:B0-----:R-:W-:Y:S01]  /*1ea0*/  @P0 FMUL.FTZ R217, R76, R229 ;  /* 0x000000e54cd90220 */ /* 0x001fe20000410000 */
[----:B------:R-:W-:Y:S01]  /*1eb0*/  PRMT R76, RZ, 0x5410, R59 ;  /* 0x00005410ff4c7816 */ /* 0x000fe2000000003b */
[----:B------:R-:W-:Y:S01]  /*1ec0*/  @!P0 FADD.FTZ R234, R234, -R212 ;  /* 0x800000d4eaea8221 */ /* 0x000fe20000010000 */
[----:B------:R-:W-:Y:S01]  /*1ed0*/  PRMT R239, RZ, 0x7610, R78 ;  /* 0x00007610ffef7816 */ /* 0x000fe2000000004e */
[----:B-1----:R-:W-:-:S02]  /*1ee0*/  @P0 FMUL.FTZ R216, R216, R225 ;  /* 0x000000e1d8d80220 */ /* 0x002fc40000410000 */
[----:B------:R-:W-:Y:S01]  /*1ef0*/  @!P0 FMUL.FTZ R217, R183, R236 ;  /* 0x000000ecb7d98220 */ /* 0x000fe20000410000 */
[----:B------:R-:W0:Y:S01]  /*1f00*/  @P0 MUFU.RCP R229, R76 ;  /* 0x0000004c00e50308 */ /* 0x000e220000001000 */
[----:B------:R-:W-:Y:S01]  /*1f10*/  @!P0 FMUL.FTZ R216, R183, R234 ;  /* 0x000000eab7d88220 */ /* 0x000fe20000410000 */
[----:B------:R-:W-:Y:S01]  /*1f20*/  PRMT R237, RZ, 0x5410, R78 ;  /* 0x00005410ffed7816 */ /* 0x000fe2000000004e */
[----:B------:R-:W-:Y:S02]  /*1f30*/  @P0 FADD.FTZ R234, -R168, R239 ;  /* 0x000000efa8ea0221 */ /* 0x000fe40000010100 */
[----:B------:R-:W-:-:S03]  /*1f40*/  @P0 FADD.FTZ R219, -R170, R235 ;  /* 0x000000ebaadb0221 */ /* 0x000fc60000010100 */
[----:B------:R-:W1:Y:S01]  /*1f50*/  @P0 MUFU.RCP R236, R77 ;  /* 0x0000004d00ec0308 */ /* 0x000e620000001000 */
[----:B------:R-:W-:Y:S02]  /*1f60*/  @P0 FADD.FTZ R238, -R171, R223 ;  /* 0x000000dfabee0221 */ /* 0x000fe40000010100 */
[----:B------:R-:W-:Y:S02]  /*1f70*/  @!P0 FADD.FTZ R78, R223, -R212 ;  /* 0x800000d4df4e8221 */ /* 0x000fe40000010000 */
[----:B----4-:R-:W-:Y:S01]  /*1f80*/  @P0 FMUL.FTZ R223, R234, R233 ;  /* 0x000000e9eadf0220 */ /* 0x010fe20000410000 */
[--C-:B------:R-:W-:Y:S01]  /*1f90*/  PRMT R234, RZ, 0x5410, R79.reuse ;  /* 0x00005410ffea7816 */ /* 0x100fe2000000004f */
[----:B------:R-:W-:Y:S01]  /*1fa0*/  @P0 FMUL.FTZ R219, R219, R232 ;  /* 0x000000e8dbdb0220 */ /* 0x000fe20000410000 */
[----:B------:R-:W-:Y:S01]  /*1fb0*/  PRMT R79, RZ, 0x7610, R79 ;  /* 0x00007610ff4f7816 */ /* 0x000fe2000000004f */
[----:B--2---:R-:W-:Y:S02]  /*1fc0*/  @P0 FMUL.FTZ R221, R238, R227 ;  /* 0x000000e3eedd0220 */ /* 0x004fe40000410000 */
[----:B------:R-:W-:-:S02]  /*1fd0*/  @P0 FADD.FTZ R232, -R169, R237 ;  /* 0x000000eda9e80221 */ /* 0x000fc40000010100 */
[----:B------:R-:W-:Y:S02]  /*1fe0*/  @!P0 FMUL.FTZ R221, R183, R78 ;  /* 0x0000004eb7dd8220 */ /* 0x000fe40000410000 */
[----:B------:R-:W-:Y:S02]  /*1ff0*/  @!P0 FADD.FTZ R78, R235, -R212 ;  /* 0x800000d4eb4e8221 */ /* 0x000fe40000010000 */
[----:B------:R-:W-:Y:S02]  /*2000*/  @P0 FMUL.FTZ R225, R232, R231 ;  /* 0x000000e7e8e10220 */ /* 0x000fe40000410000 */
[----:B------:R-:W-:Y:S02]  /*2010*/  @P0 FADD.FTZ R232, -R167, R234 ;  /* 0x000000eaa7e80221 */ /* 0x000fe40000010100 */
[----:B------:R-:W-:Y:S02]  /*2020*/  @P0 FADD.FTZ R227, -R166, R79 ;  /* 0x0000004fa6e30221 */ /* 0x000fe40000010100 */
[----:B------:R-:W-:-:S02]  /*2030*/  @!P0 FMUL.FTZ R219, R183, R78 ;  /* 0x0000004eb7db8220 */ /* 0x000fc40000410000 */
[----:B------:R-:W-:Y:S02]  /*2040*/  @!P0 FADD.FTZ R78, R237, -R212 ;  /* 0x800000d4ed4e8221 */ /* 0x000fe40000010000 */
[----:B0-----:R-:W-:Y:S02]  /*2050*/  @P0 FMUL.FTZ R229, R232, R229 ;  /* 0x000000e5e8e50220 */ /* 0x001fe40000410000 */
[----:B-1----:R-:W-:Y:S02]  /*2060*/  @P0 FMUL.FTZ R227, R227, R236 ;  /* 0x000000ece3e30220 */ /* 0x002fe40000410000 */
[----:B------:R-:W-:Y:S02]  /*2070*/  @!P0 FADD.FTZ R232, R239, -R212 ;  /* 0x800000d4efe88221 */ /* 0x000fe40000010000 */
[----:B------:R-:W-:Y:S01]  /*2080*/  @!P0 FADD.FTZ R236, R79, -R212 ;  /* 0x800000d44fec8221 */ /* 0x000fe20000010000 */
[----:B------:R-:W-:Y:S01]  /*2090*/  PRMT R79, RZ, 0x5410, R101 ;  /* 0x00005410ff4f7816 */ /* 0x000fe20000000065 */
[----:B------:R-:W-:Y:S01]  /*20a0*/  @!P0 FMUL.FTZ R225, R183, R78 ;  /* 0x0000004eb7e18220 */ /* 0x000fe20000410000 */
[----:B------:R-:W-:Y:S01]  /*20b0*/  PRMT R78, RZ, 0x5410, R100 ;  /* 0x00005410ff4e7816 */ /* 0x000fe20000000064 */
[----:B------:R-:W-:Y:S01]  /*20c0*/  @!P0 FADD.FTZ R234, R234, -R212 ;  /* 0x800000d4eaea8221 */ /* 0x000fe20000010000 */
[----:B------:R-:W-:Y:S01]  /*20d0*/  PRMT R233, RZ, 0x5410, R72 ;  /* 0x00005410ffe97816 */ /* 0x000fe20000000048 */
[----:B------:R-:W-:Y:S01]  /*20e0*/  @!P0 FMUL.FTZ R223, R183, R232 ;  /* 0x000000e8b7df8220 */ /* 0x000fe20000410000 */
[--C-:B------:R-:W-:Y:S01]  /*20f0*/  PRMT R232, RZ, 0x5410, R102.reuse ;  /* 0x00005410ffe87816 */ /* 0x100fe20000000066 */
[----:B------:R-:W-:Y:S01]  /*2100*/  @!P0 FMUL.FTZ R229, R183, R234 ;  /* 0x000000eab7e58220 */ /* 0x000fe20000410000 */
        /* <DEDUP_REMOVED lines=8> */
[----:B------:R-:W0:Y:S01]  /*2190*/  @P0 MUFU.RCP R79, R233 ;  /* 0x000000e9004f0308 */ /* 0x000e220000001000 */
[----:B------:R-:W-:-:S02]  /*21a0*/  FADD.FTZ R137, R78, R137 ;  /* 0x000000894e897221 */ /* 0x000fc40000010000 */
[----:B------:R-:W-:Y:S01]  /*21b0*/  FFMA.FTZ R139, R78, R216, R139 ;  /* 0x000000d84e8b7223 */ /* 0x000fe2000001008b */
[----:B------:R-:W-:Y:S01]  /*21c0*/  PRMT R78, RZ, 0x7610, R72 ;  /* 0x00007610ff4e7816 */ /* 0x000fe20000000048 */
[----:B------:R-:W-:Y:S01]  /*21d0*/  @!P0 FMUL.FTZ R227, R183, R236 ;  /* 0x000000ecb7e38220 */ /* 0x000fe20000410000 */
[----:B------:R-:W-:Y:S01]  /*21e0*/  PRMT R236, RZ, 0x7610, R103 ;  /* 0x00007610ffec7816 */ /* 0x000fe20000000067 */
[----:B------:R-:W-:Y:S02]  /*21f0*/  FMUL.FTZ R220, R230, R102 ;  /* 0x00000066e6dc7220 */ /* 0x000fe40000410000 */
[----:B------:R-:W-:Y:S01]  /*2200*/  FADD.FTZ R127, R102, R127 ;  /* 0x0000007f667f7221 */ /* 0x000fe20000010000 */
[----:B------:R-:W1:Y:S01]  /*2210*/  @P0 MUFU.RCP R230, R78 ;  /* 0x0000004e00e60308 */ /* 0x000e620000001000 */
        /* <DEDUP_REMOVED lines=9> */
[----:B------:R-:W-:Y:S01]  /*22b0*/  FFMA.FTZ R124, R236, R227, R124 ;  /* 0x000000e3ec7c7223 */ /* 0x000fe2000001007c */
[----:B------:R-:W-:Y:S01]  /*22c0*/  PRMT R236, RZ, 0x7610, R73 ;  /* 0x00007610ffec7816 */ /* 0x000fe20000000049 */
[----:B------:R-:W-:Y:S01]  /*22d0*/  FMUL.FTZ R224, R224, R231 ;  /* 0x000000e7e0e07220 */ /* 0x000fe20000410000 */
[----:B------:R-:W2:Y:S01]  /*22e0*/  @P0 MUFU.RCP R77, R239 ;  /* 0x000000ef004d0308 */ /* 0x000ea20000001000 */
[----:B------:R-:W-:-:S02]  /*22f0*/  FADD.FTZ R131, R231, R131 ;  /* 0x00000083e7837221 */ /* 0x000fc40000010000 */
[----:B------:R-:W-:Y:S01]  /*2300*/  FFMA.FTZ R132, R231, R219, R132 ;  /* 0x000000dbe7847223 */ /* 0x000fe20000010084 */
[----:B------:R-:W-:Y:S01]  /*2310*/  PRMT R231, RZ, 0x7610, R52 ;  /* 0x00007610ffe77816 */ /* 0x000fe20000000034 */
[----:B------:R-:W-:Y:S02]  /*2320*/  FMUL.FTZ R222, R222, R232 ;  /* 0x000000e8dede7220 */ /* 0x000fe40000410000 */
[C---:B------:R-:W-:Y:S02]  /*2330*/  FADD.FTZ R129, R232.reuse, R129 ;  /* 0x00000081e8817221 */ /* 0x040fe40000010000 */
[----:B------:R-:W-:Y:S02]  /*2340*/  FFMA.FTZ R130, R232, R225, R130 ;  /* 0x000000e1e8827223 */ /* 0x000fe40000010082 */
[----:B------:R-:W-:Y:S02]  /*2350*/  @P0 FADD.FTZ R232, -R141, R76 ;  /* 0x0000004c8de80221 */ /* 0x000fe40000010100 */
[----:B------:R-:W-:-:S02]  /*2360*/  @!P0 FADD.FTZ R52, R76, -R212 ;  /* 0x800000d44c348221 */ /* 0x000fc40000010000 */
[----:B------:R-:W4:Y:S01]  /*2370*/  @P0 MUFU.RCP R76, R236 ;  /* 0x000000ec004c0308 */ /* 0x000f220000001000 */
[----:B0-----:R-:W-:Y:S01]  /*2380*/  @P0 FMUL.FTZ R232, R232, R79 ;  /* 0x0000004fe8e80220 */ /* 0x001fe20000410000 */
[----:B------:R-:W-:Y:S01]  /*2390*/  PRMT R79, RZ, 0x5410, R53 ;  /* 0x00005410ff4f7816 */ /* 0x000fe20000000035 */
[----:B------:R-:W-:Y:S02]  /*23a0*/  @P0 FADD.FTZ R103, -R175, R231 ;  /* 0x000000e7af670221 */ /* 0x000fe40000010100 */
[----:B------:R-:W-:Y:S01]  /*23b0*/  @!P0 FMUL.FTZ R232, R183, R52 ;  /* 0x00000034b7e88220 */ /* 0x000fe20000410000 */
[----:B------:R-:W-:Y:S01]  /*23c0*/  PRMT R235, RZ, 0x7610, R53 ;  /* 0x00007610ffeb7816 */ /* 0x000fe20000000035 */
[----:B------:R-:W-:Y:S02]  /*23d0*/  @!P0 FADD.FTZ R52, R231, -R212 ;  /* 0x800000d4e7348221 */ /* 0x000fe40000010000 */
[----:B-1----:R-:W-:Y:S02]  /*23e0*/  @P0 FMUL.FTZ R103, R103, R230 ;  /* 0x000000e667670220 */ /* 0x002fe40000410000 */
[----:B------:R-:W-:-:S02]  /*23f0*/  @P0 FADD.FTZ R230, -R174, R79 ;  /* 0x0000004faee60221 */ /* 0x000fc40000010100 */
[----:B------:R-:W-:Y:S01]  /*2400*/  @!P0 FMUL.FTZ R103, R183, R52 ;  /* 0x00000034b7678220 */ /* 0x000fe20000410000 */
[----:B------:R-:W-:Y:S01]  /*2410*/  PRMT R52, RZ, 0x5410, R74 ;  /* 0x00005410ff347816 */ /* 0x000fe2000000004a */
[----:B------:R-:W-:Y:S02]  /*2420*/  @P0 FADD.FTZ R231, -R178, R235 ;  /* 0x000000ebb2e70221 */ /* 0x000fe40000010100 */
[----:B--2---:R-:W-:Y:S02]  /*2430*/  @P0 FMUL.FTZ R230, R230, R77 ;  /* 0x0000004de6e60220 */ /* 0x004fe40000410000 */
[----:B------:R-:W0:Y:S01]  /*2440*/  @P0 MUFU.RCP R77, R52 ;  /* 0x00000034004d0308 */ /* 0x000e220000001000 */
[----:B----4-:R-:W-:Y:S02]  /*2450*/  @P0 FMUL.FTZ R231, R231, R76 ;  /* 0x0000004ce7e70220 */ /* 0x010fe40000410000 */
[----:B------:R-:W-:Y:S02]  /*2460*/  @!P0 FADD.FTZ R76, R79, -R212 ;  /* 0x800000d44f4c8221 */ /* 0x000fe40000010000 */
[----:B------:R-:W-:-:S02]  /*2470*/  FADD.FTZ R125, R234, R125 ;  /* 0x0000007dea7d7221 */ /* 0x000fc40000010000 */
[----:B------:R-:W-:Y:S02]  /*2480*/  FFMA.FTZ R126, R234, R229, R126 ;  /* 0x000000e5ea7e7223 */ /* 0x000fe4000001007e */
[----:B------:R-:W-:Y:S01]  /*2490*/  @!P0 FMUL.FTZ R230, R183, R76 ;  /* 0x0000004cb7e68220 */ /* 0x000fe20000410000 */
[----:B------:R-:W-:Y:S01]  /*24a0*/  PRMT R76, RZ, 0x5410, R54 ;  /* 0x00005410ff4c7816 */ /* 0x000fe20000000036 */
[----:B------:R-:W-:-:S04]  /*24b0*/  @!P0 FADD.FTZ R234, R235, -R212 ;  /* 0x800000d4ebea8221 */ /* 0x000fc80000010000 */
[----:B------:R-:W-:Y:S02]  /*24c0*/  @!P0 FMUL.FTZ R231, R183, R234 ;  /* 0x000000eab7e78220 */ /* 0x000fe40000410000 */
[----:B------:R-:W-:-:S04]  /*24d0*/  @P0 FADD.FTZ R234, -R177, R76 ;  /* 0x0000004cb1ea0221 */ /* 0x000fc80000010100 */
[----:B0-----:R-:W-:Y:S01]  /*24e0*/  @P0 FMUL.FTZ R234, R234, R77 ;  /* 0x0000004deaea0220 */ /* 0x001fe20000410000 */
[----:B------:R-:W-:Y:S01]  /*24f0*/  PRMT R77, RZ, 0x7610, R54 ;  /* 0x00007610ff4d7816 */ /* 0x000fe20000000036 */
[----:B------:R-:W-:Y:S01]  /*2500*/  @!P0 FADD.FTZ R54, R76, -R212 ;  /* 0x800000d44c368221 */ /* 0x000fe20000010000 */
[----:B------:R-:W-:-:S03]  /*2510*/  PRMT R53, RZ, 0x7610, R74 ;  /* 0x00007610ff357816 */ /* 0x000fc6000000004a */
[----:B------:R-:W-:Y:S01]  /*2520*/  @!P0 FMUL.FTZ R234, R183, R54 ;  /* 0x00000036b7ea8220 */ /* 0x000fe20000410000 */
[----:B---3--:R-:W-:Y:S01]  /*2530*/  PRMT R54, RZ, 0x5410, R84 ;  /* 0x00005410ff367816 */ /* 0x008fe20000000054 */
[----:B------:R-:W0:Y:S01]  /*2540*/  @P0 MUFU.RCP R237, R53 ;  /* 0x0000003500ed0308 */ /* 0x000e220000001000 */
[----:B------:R-:W-:-:S03]  /*2550*/  PRMT R241, RZ, 0x5410, R75 ;  /* 0x00005410fff17816 */ /* 0x000fc6000000004b */
[----:B------:R-:W-:Y:S02]  /*2560*/  FMUL.FTZ R233, R233, R54 ;  /* 0x00000036e9e97220 */ /* 0x000fe40000410000 */
[C---:B------:R-:W-:Y:S02]  /*2570*/  FADD.FTZ R13, R54.reuse, R13 ;  /* 0x0000000d360d7221 */ /* 0x040fe40000010000 */
[----:B------:R-:W-:Y:S01]  /*2580*/  FFMA.FTZ R33, R54, R232, R33 ;  /* 0x000000e836217223 */ /* 0x000fe20000010021 */
[--C-:B------:R-:W-:Y:S01]  /*2590*/  PRMT R54, RZ, 0x5410, R85.reuse ;  /* 0x00005410ff367816 */ /* 0x100fe20000000055 */
[----:B------:R-:W1:Y:S01]  /*25a0*/  @P0 MUFU.RCP R246, R241 ;  /* 0x000000f100f60308 */ /* 0x000e620000001000 */
[----:B------:R-:W-:-:S03]  /*25b0*/  PRMT R85, RZ, 0x7610, R85 ;  /* 0x00007610ff557816 */ /* 0x000fc60000000055 */
[----:B------:R-:W-:Y:S02]  /*25c0*/  FMUL.FTZ R239, R239, R54 ;  /* 0x00000036efef7220 */ /* 0x000fe40000410000 */
[C---:B------:R-:W-:Y:S02]  /*25d0*/  FADD.FTZ R11, R54.reuse, R11 ;  /* 0x0000000b360b7221 */ /* 0x040fe40000010000 */
[----:B------:R-:W-:Y:S01]  /*25e0*/  FFMA.FTZ R31, R54, R230, R31 ;  /* 0x000000e6361f7223 */ /* 0x000fe2000001001f */
[----:B------:R-:W-:Y:S01]  /*25f0*/  PRMT R54, RZ, 0x5410, R86 ;  /* 0x00005410ff367816 */ /* 0x000fe20000000056 */
[----:B------:R-:W-:Y:S01]  /*2600*/  @P0 FADD.FTZ R76, -R180, R77 ;  /* 0x0000004db44c0221 */ /* 0x000fe20000010100 */
[----:B------:R-:W-:Y:S01]  /*2610*/  PRMT R242, RZ, 0x5410, R55 ;  /* 0x00005410fff27816 */ /* 0x000fe20000000037 */
[----:B------:R-:W-:Y:S02]  /*2620*/  @!P0 FADD.FTZ R240, R77, -R212 ;  /* 0x800000d44df08221 */ /* 0x000fe40000010000 */
[----:B------:R-:W-:-:S02]  /*2630*/  FMUL.FTZ R236, R236, R85 ;  /* 0x00000055ecec7220 */ /* 0x000fc40000410000 */
[C---:B------:R-:W-:Y:S02]  /*2640*/  FADD.FTZ R12, R85.reuse, R12 ;  /* 0x0000000c550c7221 */ /* 0x040fe40000010000 */
[----:B------:R-:W-:Y:S01]  /*2650*/  FFMA.FTZ R32, R85, R231, R32 ;  /* 0x000000e755207223 */ /* 0x000fe20000010020 */
[----:B------:R-:W-:Y:S01]  /*2660*/  PRMT R235, RZ, 0x7610, R55 ;  /* 0x00007610ffeb7816 */ /* 0x000fe20000000037 */
[----:B------:R-:W-:Y:S01]  /*2670*/  FMUL.FTZ R85, R52, R54 ;  /* 0x0000003634557220 */ /* 0x000fe20000410000 */
[----:B------:R-:W-:Y:S01]  /*2680*/  PRMT R52, RZ, 0x7610, R86 ;  /* 0x00007610ff347816 */ /* 0x000fe20000000056 */
[----:B0-----:R-:W-:Y:S02]  /*2690*/  @P0 FMUL.FTZ R237, R76, R237 ;  /* 0x000000ed4ced0220 */ /* 0x001fe40000410000 */
[----:B------:R-:W-:Y:S02]  /*26a0*/  @!P0 FMUL.FTZ R237, R183, R240 ;  /* 0x000000f0b7ed8220 */ /* 0x000fe40000410000 */
[----:B------:R-:W-:-:S02]  /*26b0*/  @P0 FADD.FTZ R55, -R179, R242 ;  /* 0x000000f2b3370221 */ /* 0x000fc40000010100 */
[----:B------:R-:W-:Y:S02]  /*26c0*/  @!P0 FADD.FTZ R242, R242, -R212 ;  /* 0x800000d4f2f28221 */ /* 0x000fe40000010000 */
[----:B------:R-:W-:Y:S02]  /*26d0*/  @!P0 FADD.FTZ R244, R235, -R212 ;  /* 0x800000d4ebf48221 */ /* 0x000fe40000010000 */
[----:B------:R-:W-:Y:S02]  /*26e0*/  FMUL.FTZ R86, R53, R52 ;  /* 0x0000003435567220 */ /* 0x000fe40000410000 */
[C---:B------:R-:W-:Y:S02]  /*26f0*/  FADD.FTZ R10, R52.reuse, R10 ;  /* 0x0000000a340a7221 */ /* 0x040fe40000010000 */
[----:B------:R-:W-:Y:S01]  /*2700*/  FFMA.FTZ R30, R52, R237, R30 ;  /* 0x000000ed341e7223 */ /* 0x000fe2000001001e */
[----:B------:R-:W-:Y:S01]  /*2710*/  PRMT R52, RZ, 0x5410, R87 ;  /* 0x00005410ff347816 */ /* 0x000fe20000000057 */
[----:B-1----:R-:W-:-:S02]  /*2720*/  @P0 FMUL.FTZ R212, R55, R246 ;  /* 0x000000f637d40220 */ /* 0x002fc40000410000 */
[----:B------:R-:W-:Y:S02]  /*2730*/  @!P0 FMUL.FTZ R212, R183, R242 ;  /* 0x000000f2b7d48220 */ /* 0x000fe40000410000 */
        /* <DEDUP_REMOVED lines=37> */
[C---:B------:R-:W-:Y:S02]  /*2990*/  FADD.FTZ R9, R54.reuse, R9 ;  /* 0x0000000936097221 */ /* 0x040fe40000010000 */
        /* <DEDUP_REMOVED lines=28> */
[----:B------:R-:W-:Y:S01]  /*2b60*/  FFMA.FTZ R52, R89, R96, R52 ;  /* 0x0000006059347223 */ /* 0x000fe20000010034 */
[----:B------:R-:W-:Y:S01]  /*2b70*/  PRMT R55, RZ, 0x7610, R84 ;  /* 0x00007610ff377816 */ /* 0x000fe20000000054 */
[----:B------:R-:W-:Y:S02]  /*2b80*/  FADD.FTZ R54, R53, R218 ;  /* 0x000000da35367221 */ /* 0x000fe40000010000 */
[----:B------:R-:W-:Y:S01]  /*2b90*/  FFMA.FTZ R52, R218, R97, R52 ;  /* 0x00000061da347223 */ /* 0x000fe20000010034 */
[----:B------:R-:W-:Y:S01]  /*2ba0*/  PRMT R238, RZ, 0x7610, R75 ;  /* 0x00007610ffee7816 */ /* 0x000fe2000000004b */
[----:B------:R-:W-:Y:S02]  /*2bb0*/  FMUL.FTZ R84, R78, R55 ;  /* 0x000000374e547220 */ /* 0x000fe40000410000 */
[----:B------:R-:W-:-:S02]  /*2bc0*/  FADD.FTZ R53, R54, R233 ;  /* 0x000000e936357221 */ /* 0x000fc40000010000 */
[----:B------:R-:W-:Y:S01]  /*2bd0*/  FFMA.FTZ R52, R233, R232, R52 ;  /* 0x000000e8e9347223 */ /* 0x000fe20000010034 */
[----:B------:R-:W0:Y:S01]  /*2be0*/  @P0 MUFU.RCP R248, R238 ;  /* 0x000000ee00f80308 */ /* 0x000e220000001000 */
[----:B------:R-:W-:Y:S02]  /*2bf0*/  FADD.FTZ R54, R53, R84 ;  /* 0x0000005435367221 */ /* 0x000fe40000010000 */
[----:B------:R-:W-:Y:S02]  /*2c00*/  FFMA.FTZ R52, R84, R103, R52 ;  /* 0x0000006754347223 */ /* 0x000fe40000010034 */
[----:B------:R-:W-:Y:S02]  /*2c10*/  FADD.FTZ R53, R54, R239 ;  /* 0x000000ef36357221 */ /* 0x000fe40000010000 */
[----:B------:R-:W-:Y:S02]  /*2c20*/  FFMA.FTZ R52, R239, R230, R52 ;  /* 0x000000e6ef347223 */ /* 0x000fe40000010034 */
[----:B------:R-:W-:-:S02]  /*2c30*/  FADD.FTZ R54, R53, R236 ;  /* 0x000000ec35367221 */ /* 0x000fc40000010000 */
[----:B------:R-:W-:Y:S01]  /*2c40*/  FFMA.FTZ R52, R236, R231, R52 ;  /* 0x000000e7ec347223 */ /* 0x000fe20000010034 */
[----:B------:R-:W-:Y:S01]  /*2c50*/  LOP3.LUT P1, RZ, R176, 0xff, RZ, 0xc0, !PT ;  /* 0x000000ffb0ff7812 */ /* 0x000fe2000782c0ff */
[----:B------:R-:W-:Y:S02]  /*2c60*/  @P0 FADD.FTZ R235, -R182, R235 ;  /* 0x000000ebb6eb0221 */ /* 0x000fe40000010100 */
[----:B------:R-:W-:Y:S02]  /*2c70*/  FADD.FTZ R53, R54, R85 ;  /* 0x0000005536357221 */ /* 0x000fe40000010000 */
[----:B------:R-:W-:Y:S01]  /*2c80*/  FFMA.FTZ R52, R85, R234, R52 ;  /* 0x000000ea55347223 */ /* 0x000fe20000010034 */
[----:B------:R-:W-:Y:S01]  /*2c90*/  PRMT R87, RZ, 0x7610, R87 ;  /* 0x00007610ff577816 */ /* 0x000fe20000000057 */
[----:B0-----:R-:W-:Y:S01]  /*2ca0*/  @P0 FMUL.FTZ R235, R235, R248 ;  /* 0x000000f8ebeb0220 */ /* 0x001fe20000410000 */
[----:B------:R-:W-:Y:S01]  /*2cb0*/  SHF.R.U32.HI R54, RZ, 0x5, R0 ;  /* 0x00000005ff367819 */ /* 0x000fe20000011600 */
[----:B------:R-:W-:-:S02]  /*2cc0*/  @!P0 FMUL.FTZ R235, R183, R244 ;  /* 0x000000f4b7eb8220 */ /* 0x000fc40000410000 */
[----:B------:R-:W-:Y:S02]  /*2cd0*/  FADD.FTZ R76, R53, R86 ;  /* 0x00000056354c7221 */ /* 0x000fe40000010000 */
[----:B------:R-:W-:Y:S02]  /*2ce0*/  FFMA.FTZ R52, R86, R237, R52 ;  /* 0x000000ed56347223 */ /* 0x000fe40000010034 */
[----:B------:R-:W-:Y:S02]  /*2cf0*/  FMUL.FTZ R238, R238, R87 ;  /* 0x00000057eeee7220 */ /* 0x000fe40000410000 */
[C---:B------:R-:W-:Y:S02]  /*2d00*/  FADD.FTZ R8, R87.reuse, R8 ;  /* 0x0000000857087221 */ /* 0x040fe40000010000 */
[----:B------:R-:W-:Y:S01]  /*2d10*/  FFMA.FTZ R28, R87, R235, R28 ;  /* 0x000000eb571c7223 */ /* 0x000fe2000001001c */
[----:B------:R-:W-:Y:S01]  /*2d20*/  LOP3.LUT R87, R54, 0x7fffffc, RZ, 0xc0, !PT ;  /* 0x07fffffc36577812 */ /* 0x000fe200078ec0ff */
[----:B------:R-:W-:-:S02]  /*2d30*/  FADD.FTZ R53, R76, R241 ;  /* 0x000000f14c357221 */ /* 0x000fc40000010000 */
[----:B------:R-:W-:Y:S01]  /*2d40*/  FFMA.FTZ R52, R241, R212, R52 ;  /* 0x000000d4f1347223 */ /* 0x000fe20000010034 */
[----:B------:R-:W-:Y:S01]  /*2d50*/  ISETP.NE.AND P0, PT, R4, RZ, PT ;  /* 0x000000ff0400720c */ /* 0x000fe20003f05270 */
[----:B------:R-:W-:Y:S01]  /*2d60*/  FADD.FTZ R14, R55, R14 ;  /* 0x0000000e370e7221 */ /* 0x000fe20000010000 */
[----:B------:R-:W-:Y:S01]  /*2d70*/  @!P1 IADD3 R87, R87, 0x4, RZ ;  /* 0x0000000457579810 */ /* 0x000fe20007ffe0ff */
[----:B------:R-:W-:Y:S02]  /*2d80*/  FFMA.FTZ R34, R55, R103, R34 ;  /* 0x0000006737227223 */ /* 0x000fe40000010022 */
[----:B------:R-:W-:Y:S02]  /*2d90*/  FADD.FTZ R240, R53, R238 ;  /* 0x000000ee35f07221 */ /* 0x000fe40000010000 */
[----:B------:R-:W-:Y:S01]  /*2da0*/  FFMA.FTZ R242, R238, R235, R52 ;  /* 0x000000ebeef27223 */ /* 0x000fe20000010034 */
[----:B------:R-:W-:Y:S05]  /*2db0*/  BRA.DIV ~URZ, `(.L_x_735) ;  /* 0x000018427f007947 */ /* 0x000fea000b800000 */
[----:B------:R0:W1:Y:S02]  /*2dc0*/  SHFL.DOWN PT, R79, R240, 0x10, 0x1f ;  /* 0x0a001f00f04f7f89 */ /* 0x00006400000e0000 */
.L_x_743:
        /* <DEDUP_REMOVED lines=14> */
[----:B01----:R-:W-:-:S05]  /*2eb0*/  FADD.FTZ R240, R76, R77 ;  /* 0x0000004d4cf07221 */ /* 0x003fca0000010000 */
[----:B------:R0:W1:Y:S01]  /*2ec0*/  SHFL.DOWN PT, R243, R240, 0x1, 0x1f ;  /* 0x08201f00f0f37f89 */ /* 0x00006200000e0000 */
[----:B--2---:R-:W-:-:S05]  /*2ed0*/  FADD.FTZ R79, R78, R79 ;  /* 0x0000004f4e4f7221 */ /* 0x004fca0000010000 */
[----:B------:R0:W2:Y:S02]  /*2ee0*/  SHFL.DOWN PT, R242, R79, 0x1, 0x1f ;  /* 0x08201f004ff27f89 */ /* 0x0000a400000e0000 */
.L_x_744:
[----:B------:R-:W-:Y:S01]  /*2ef0*/  LOP3.LUT R54, R54, 0x3, RZ, 0xc0, !PT ;  /* 0x0000000336367812 */ /* 0x000fe200078ec0ff */
[----:B-1----:R-:W-:Y:S01]  /*2f00*/  FADD.FTZ R52, R243, R240 ;  /* 0x000000f0f3347221 */ /* 0x002fe20000010000 */
[----:B------:R-:W-:Y:S01]  /*2f10*/  WARPSYNC 0xffffffff ;  /* 0xffffffff00007948 */ /* 0x000fe20003800000 */
[----:B--2---:R-:W-:Y:S01]  /*2f20*/  FADD.FTZ R53, R242, R79 ;  /* 0x0000004ff2357221 */ /* 0x004fe20000010000 */
[----:B------:R-:W-:Y:S01]  /*2f30*/  LOP3.LUT P1, RZ, R54, 0x1f, R0, 0xf8, !PT ;  /* 0x0000001f36ff7812 */ /* 0x000fe2000782f800 */
[----:B------:R-:W-:Y:S01]  /*2f40*/  BSSY B0, `(.L_x_737) ;  /* 0x0000010000007945 */ /* 0x000fe20003800000 */
[----:B------:R-:W-:Y:S01]  /*2f50*/  @!P0 IADD3 R54, R87, R54, RZ ;  /* 0x0000003657368210 */ /* 0x000fe20007ffe0ff */
[----:B0-----:R-:W-:-:S04]  /*2f60*/  CS2R R78, SRZ ;  /* 0x00000000004e7805 */ /* 0x001fc8000001ff00 */
[----:B------:R0:W-:Y:S04]  /*2f70*/  @!P0 STS.64 [R54.X8], R52 ;  /* 0x0000003436008388 */ /* 0x0001e80000008a00 */
[----:B------:R-:W-:Y:S06]  /*2f80*/  BAR.SYNC.DEFER_BLOCKING 0x0 ;  /* 0x0000000000007b1d */ /* 0x000fec0000010000 */
[----:B------:R-:W-:Y:S05]  /*2f90*/  @P1 BRA `(.L_x_738) ;  /* 0x000000a000001947 */ /* 0x000fea0003800000 */
[----:B0-----:R-:W0:Y:S04]  /*2fa0*/  LDS.128 R52, [R87.X8] ;  /* 0x0000000057347984 */ /* 0x001e280000008c00 */
[----:B------:R-:W1:Y:S01]  /*2fb0*/  LDS.128 R76, [R87.X8+0x10] ;  /* 0x00001000574c7984 */ /* 0x000e620000008c00 */
        /* <DEDUP_REMOVED lines=8> */
.L_x_738:
[----:B------:R-:W-:Y:S05]  /*3040*/  BSYNC B0 ;  /* 0x0000000000007941 */ /* 0x000fea0003800000 */
.L_x_737:
[----:B------:R-:W-:Y:S01]  /*3050*/  UMOV UR4, 0x5 ;  /* 0x0000000500047882 */ /* 0x000fe20000000000 */
[----:B------:R-:W-:Y:S01]  /*3060*/  LOP3.LUT R76, R140, 0x1, RZ, 0xc0, !PT ;  /* 0x000000018c4c7812 */ /* 0x000fe200078ec0ff */
[----:B------:R-:W-:Y:S01]  /*3070*/  ULDC UR5, c[0x0][0x160] ;  /* 0x0000580000057ab9 */ /* 0x000fe20000000800 */
[----:B------:R-:W-:Y:S01]  /*3080*/  LEA R55, R6, R6, 0x2 ;  /* 0x0000000606377211 */ /* 0x000fe200078e10ff */
[----:B------:R-:W-:Y:S01]  /*3090*/  UIMAD UR4, UR4, UR5, URZ ;  /* 0x00000005040472a4 */ /* 0x000fe2000f8e023f */
[----:B0-----:R-:W-:-:S05]  /*30a0*/  IADD3 R52, -R76, RZ, RZ ;  /* 0x000000ff4c347210 */ /* 0x001fca0007ffe1ff */
[----:B------:R-:W-:-:S04]  /*30b0*/  LOP3.LUT R52, R52, UR4, RZ, 0xc0, !PT ;  /* 0x0000000434347c12 */ /* 0x000fc8000f8ec0ff */
[----:B------:R-:W-:-:S04]  /*30c0*/  IADD3 R55, P0, R55, R52, RZ ;  /* 0x0000003437377210 */ /* 0x000fc80007f1e0ff */
[----:B------:R-:W-:Y:S02]  /*30d0*/  IADD3.X R77, RZ, RZ, RZ, P0, !PT ;  /* 0x000000ffff4d7210 */ /* 0x000fe400007fe4ff */
[----:B------:R-:W-:-:S04]  /*30e0*/  @!P1 IADD3 R53, P0, R2, R55, RZ ;  /* 0x0000003702359210 */ /* 0x000fc80007f1e0ff */
[----:B------:R-:W-:Y:S02]  /*30f0*/  @!P1 LEA.HI.X.SX32 R54, R2, R77, 0x1, P0 ;  /* 0x0000004d02369211 */ /* 0x000fe400000f0eff */
[----:B------:R-:W-:-:S04]  /*3100*/  @!P1 LEA R52, P0, R53, c[0x0][0x1a0], 0x3 ;  /* 0x0000680035349a11 */ /* 0x000fc800078018ff */
[----:B------:R-:W-:Y:S02]  /*3110*/  @!P1 LEA.HI.X R53, R53, c[0x0][0x1a4], R54, 0x3, P0 ;  /* 0x0000690035359a11 */ /* 0x000fe400000f1c36 */
[----:B------:R-:W-:-:S03]  /*3120*/  ISETP.NE.AND P0, PT, R76, RZ, PT ;  /* 0x000000ff4c00720c */ /* 0x000fc60003f05270 */
[----:B------:R0:W-:Y:S01]  /*3130*/  @!P1 STG.E.64 [R52.64], R78 ;  /* 0x0000004e34009986 */ /* 0x0001e2000c101b06 */
[----:B------:R-:W-:-:S13]  /*3140*/  ISETP.NE.AND P1, PT, R0, RZ, PT ;  /* 0x000000ff0000720c */ /* 0x000fda0003f25270 */
[----:B------:R-:W-:Y:S05]  /*3150*/  @P1 BRA `(.L_x_739) ;  /* 0x0000013000001947 */ /* 0x000fea0003800000 */
[----:B0-----:R-:W-:-:S04]  /*3160*/  SHF.R.U32.HI R52, RZ, 0x1, R140 ;  /* 0x00000001ff347819 */ /* 0x001fc8000001168c */
[----:B------:R-:W-:-:S04]  /*3170*/  LOP3.LUT R52, R52, 0x1, RZ, 0xc0, !PT ;  /* 0x0000000134347812 */ /* 0x000fc800078ec0ff */
[----:B------:R-:W-:Y:S02]  /*3180*/  ISETP.NE.U32.AND P1, PT, R52, 0x1, PT ;  /* 0x000000013400780c */ /* 0x000fe40003f25070 */
[----:B------:R-:W-:-:S04]  /*3190*/  SEL R52, RZ, c[0x0][0x160], !P0 ;  /* 0x00005800ff347a07 */ /* 0x000fc80004000000 */
[----:B------:R-:W-:-:S04]  /*31a0*/  IADD3 R53, P0, R52, R3, RZ ;  /* 0x0000000334357210 */ /* 0x000fc80007f1e0ff */
[----:B------:R-:W-:Y:S02]  /*31b0*/  LEA.HI.X.SX32 R54, R52, RZ, 0x1, P0 ;  /* 0x000000ff34367211 */ /* 0x000fe400000f0eff */
[----:B------:R-:W-:-:S04]  /*31c0*/  LEA R52, P0, R53, c[0x0][0x1a8], 0x2 ;  /* 0x00006a0035347a11 */ /* 0x000fc800078010ff */
[----:B------:R-:W-:Y:S02]  /*31d0*/  LEA.HI.X R53, R53, c[0x0][0x1ac], R54, 0x2, P0 ;  /* 0x00006b0035357a11 */ /* 0x000fe400000f1436 */
[----:B------:R-:W-:-:S04]  /*31e0*/  MOV R54, 0xffffffff ;  /* 0xffffffff00367802 */ /* 0x000fc80000000f00 */
[----:B------:R-:W-:Y:S01]  /*31f0*/  SEL R87, R54, 0x1, !P1 ;  /* 0x0000000136577807 */ /* 0x000fe20004800000 */
[----:B------:R-:W-:Y:S06]  /*3200*/  MEMBAR.ALL.GPU ;  /* 0x0000000000007992 */ /* 0x000fec000000a000 */
[----:B------:R-:W-:-:S00]  /*3210*/  ERRBAR ;  /* 0x00000000000079ab */ /* 0x000fc00000000000 */
[----:B------:R0:W-:Y:S01]  /*3220*/  RED.E.ADD.S32.STRONG.GPU [R52.64], R87 ;  /* 0x000000573400798e */ /* 0x0001e2000c10e386 */
[----:B------:R-:W-:-:S03]  /*3230*/  SEL R79, RZ, 0x5, !P1 ;  /* 0x00000005ff4f7807 */ /* 0x000fc60004800000 */
.L_x_740:
[----:B------:R-:W2:Y:S01]  /*3240*/  LDG.E.STRONG.GPU R54, [R52.64] ;  /* 0x0000000634367981 */ /* 0x000ea2000c1ef900 */
[----:B------:R-:W-:Y:S01]  /*3250*/  YIELD ;  /* 0x0000000000007946 */ /* 0x000fe20003800000 */
[----:B--2---:R-:W-:Y:S01]  /*3260*/  ISETP.NE.AND P0, PT, R54, R79, PT ;  /* 0x0000004f3600720c */ /* 0x004fe20003f05270 */
[----:B------:R-:W-:-:S12]  /*3270*/  CCTL.IVALL ;  /* 0x00000000ff00798f */ /* 0x000fd80002000000 */
[----:B------:R-:W-:Y:S05]  /*3280*/  @P0 BRA `(.L_x_740) ;  /* 0xffffffb000000947 */ /* 0x000fea000383ffff */
.L_x_739:
        /* <DEDUP_REMOVED lines=11> */
[----:B------:R-:W-:Y:S02]  /*3340*/  ISETP.GE.AND P0, PT, R138, c[0x0][0x164], PT ;  /* 0x000059008a007a0c */ /* 0x000fe40003f06270 */
        /* <DEDUP_REMOVED lines=23> */
[----:B------:R-:W-:Y:S02]  /*34c0*/  FMUL.FTZ R52, R53, 3.9062499126885086298e-05 ;  /* 0x3823d70a35347820 */ /* 0x000fe40000410000 */
[----:B------:R-:W-:-:S04]  /*34d0*/  FMUL.FTZ R53, R76, 3.9062499126885086298e-05 ;  /* 0x3823d70a4c357820 */ /* 0x000fc80000410000 */
        /* <DEDUP_REMOVED lines=13> */
[----:B------:R-:W-:Y:S02]  /*35b0*/  FMUL.FTZ R93, R183, R240 ;  /* 0x000000f0b75d7220 */ /* 0x000fe40000410000 */
[----:B------:R-:W-:Y:S02]  /*35c0*/  FADD.FTZ R222, R222, -R225 ;  /* 0x800000e1dede7221 */ /* 0x000fe40000010000 */
[----:B------:R-:W-:Y:S01]  /*35d0*/  FADD.FTZ R220, R220, -R223 ;  /* 0x800000dfdcdc7221 */ /* 0x000fe20000010000 */
[----:B------:R-:W-:Y:S01]  /*35e0*/  F2FP.BF16.PACK_AB R82, R93, R82 ;  /* 0x000000525d52723e */ /* 0x000fe200000010ff */
[C-C-:B------:R-:W-:Y:S01]  /*35f0*/  FFMA.FTZ R229, R53.reuse, R229, R52.reuse ;  /* 0x000000e535e57223 */ /* 0x140fe20000010034 */
[----:B------:R-:W-:Y:S01]  /*3600*/  HFMA2.MMA R93, -RZ, RZ, 0, 9.5367431640625e-07 ;  /* 0x00000010ff5d7435 */ /* 0x000fe200000001ff */
        /* <DEDUP_REMOVED lines=32> */
[--C-:B------:R-:W-:Y:S02]  /*3810*/  FFMA.FTZ R212, R53, R212, R52.reuse ;  /* 0x000000d435d47223 */ /* 0x100fe40000010034 */
[C---:B------:R-:W-:Y:S02]  /*3820*/  FMUL.FTZ R54, R183.reuse, R222 ;  /* 0x000000deb7367220 */ /* 0x040fe40000410000 */
[----:B------:R-:W-:Y:S02]  /*3830*/  FMUL.FTZ R79, R183, R220 ;  /* 0x000000dcb74f7220 */ /* 0x000fe40000410000 */
[----:B------:R-:W-:Y:S02]  /*3840*/  FFMA.FTZ R53, R53, R235, R52 ;  /* 0x000000eb35357223 */ /* 0x000fe40000010034 */
[----:B------:R-:W-:Y:S01]  /*3850*/  FADD.FTZ R102, R102, -R229 ;  /* 0x800000e566667221 */ /* 0x000fe20000010000 */
[----:B------:R-:W-:Y:S01]  /*3860*/  F2FP.BF16.PACK_AB R54, R79, R54 ;  /* 0x000000364f36723e */ /* 0x000fe200000010ff */
[----:B------:R-:W-:-:S02]  /*3870*/  FADD.FTZ R100, R100, -R227 ;  /* 0x800000e364647221 */ /* 0x000fc40000010000 */
[----:B------:R-:W-:Y:S02]  /*3880*/  FADD.FTZ R186, R186, -R191 ;  /* 0x800000bfbaba7221 */ /* 0x000fe40000010000 */
[----:B------:R-:W-:Y:S02]  /*3890*/  FADD.FTZ R184, R184, -R189 ;  /* 0x800000bdb8b87221 */ /* 0x000fe40000010000 */
[----:B------:R-:W-:Y:S02]  /*38a0*/  FADD.FTZ R98, R91, -R98 ;  /* 0x800000625b627221 */ /* 0x000fe40000010000 */
[----:B------:R-:W-:Y:S02]  /*38b0*/  FADD.FTZ R88, R88, -R99 ;  /* 0x8000006358587221 */ /* 0x000fe40000010000 */
[----:B------:R-:W-:Y:S02]  /*38c0*/  FADD.FTZ R244, R84, -R103 ;  /* 0x8000006754f47221 */ /* 0x000fe40000010000 */
[----:B------:R-:W-:-:S02]  /*38d0*/  FMUL.FTZ R94, R183, R94 ;  /* 0x0000005eb75e7220 */ /* 0x000fc40000410000 */
[----:B------:R-:W-:Y:S01]  /*38e0*/  FMUL.FTZ R87, R183, R92 ;  /* 0x0000005cb7577220 */ /* 0x000fe20000410000 */
[----:B------:R-:W-:Y:S01]  /*38f0*/  IADD3 R92, R181, 0xa00, RZ ;  /* 0x00000a00b55c7810 */ /* 0x000fe20007ffe0ff */
[----:B------:R-:W-:Y:S02]  /*3900*/  FADD.FTZ R216, R101, -R216 ;  /* 0x800000d865d87221 */ /* 0x000fe40000010000 */
[----:B------:R-:W-:Y:S01]  /*3910*/  FADD.FTZ R228, R228, -R217 ;  /* 0x800000d9e4e47221 */ /* 0x000fe20000010000 */
[----:B------:R-:W-:Y:S01]  /*3920*/  F2FP.BF16.PACK_AB R79, R87, R94 ;  /* 0x0000005e574f723e */ /* 0x000fe200000010ff */
[----:B------:R-:W-:Y:S01]  /*3930*/  FADD.FTZ R226, R226, -R221 ;  /* 0x800000dde2e27221 */ /* 0x000fe20000010000 */
[----:B------:R-:W-:Y:S01]  /*3940*/  IADD3 R94, R181, 0x780, RZ ;  /* 0x00000780b55e7810 */ /* 0x000fe20007ffe0ff */
[----:B------:R-:W-:Y:S02]  /*3950*/  FADD.FTZ R224, R224, -R219 ;  /* 0x800000dbe0e07221 */ /* 0x000fe40000010000 */
[----:B------:R-:W-:-:S02]  /*3960*/  FADD.FTZ R208, R213, -R208 ;  /* 0x800000d0d5d07221 */ /* 0x000fc40000010000 */
[----:B------:R-:W-:Y:S02]  /*3970*/  FADD.FTZ R90, R90, -R209 ;  /* 0x800000d15a5a7221 */ /* 0x000fe40000010000 */
[C---:B------:R-:W-:Y:S02]  /*3980*/  FMUL.FTZ R96, R183.reuse, R96 ;  /* 0x00000060b7607220 */ /* 0x040fe40000410000 */
[----:B------:R-:W-:Y:S02]  /*3990*/  FMUL.FTZ R103, R183, R218 ;  /* 0x000000dab7677220 */ /* 0x000fe40000410000 */
[----:B------:R-:W-:Y:S02]  /*39a0*/  FADD.FTZ R194, R194, -R199 ;  /* 0x800000c7c2c27221 */ /* 0x000fe40000010000 */
[----:B------:R-:W-:Y:S01]  /*39b0*/  FADD.FTZ R192, R192, -R197 ;  /* 0x800000c5c0c07221 */ /* 0x000fe20000010000 */
[----:B------:R-:W-:Y:S01]  /*39c0*/  F2FP.BF16.PACK_AB R87, R103, R96 ;  /* 0x000000606757723e */ /* 0x000fe200000010ff */
[----:B------:R-:W-:Y:S01]  /*39d0*/  FADD.FTZ R190, R190, -R195 ;  /* 0x800000c3bebe7221 */ /* 0x000fe20000010000 */
[----:B------:R-:W-:Y:S01]  /*39e0*/  IADD3 R96, R181, 0x500, RZ ;  /* 0x00000500b5607810 */ /* 0x000fe20007ffe0ff */
        /* <DEDUP_REMOVED lines=20> */
[----:B------:R-:W-:Y:S01]  /*3b30*/  FMUL.FTZ R86, R183, R98 ;  /* 0x00000062b7567220 */ /* 0x000fe20000410000 */
[----:B------:R-:W-:Y:S01]  /*3b40*/  IADD3 R98, R181, 0x280, RZ ;  /* 0x00000280b5627810 */ /* 0x000fe20007ffe0ff */
        /* <DEDUP_REMOVED lines=54> */
.L_x_741:
        /* <DEDUP_REMOVED lines=80> */
.L_x_734:
[----:B------:R-:W-:Y:S01]  /*43b0*/  IMAD R0, R6, 0xc80, R5 ;  /* 0x00000c8006007824 */ /* 0x000fe200078e0205 */
        /* <DEDUP_REMOVED lines=36> */
.L_x_735:
[----:B------:R-:W-:Y:S02]  /*4600*/  MOV R78, R240 ;  /* 0x000000f0004e7202 */ /* 0x000fe40000000f00 */
[----:B------:R-:W-:-:S02]  /*4610*/  MOV R77, 0x10 ;  /* 0x00000010004d7802 */ /* 0x000fc40000000f00 */
[----:B------:R-:W-:Y:S02]  /*4620*/  MOV R76, 0x1f ;  /* 0x0000001f004c7802 */ /* 0x000fe40000000f00 */
[----:B------:R-:W-:Y:S02]  /*4630*/  MOV R55, 0xffffffff ;  /* 0xffffffff00377802 */ /* 0x000fe40000000f00 */
[----:B------:R-:W-:Y:S02]  /*4640*/  MOV R52, 0x4660 ;  /* 0x0000466000347802 */ /* 0x000fe40000000f00 */
[----:B------:R-:W-:Y:S05]  /*4650*/  CALL.REL.NOINC `($__internal_53_$__cuda_sm70_shflsync_down_p) ;  /* 0x0000046000007944 */ /* 0x000fea0003c00000 */
[----:B-1----:R-:W-:Y:S01]  /*4660*/  MOV R79, R55 ;  /* 0x00000037004f7202 */ /* 0x002fe20000000f00 */
[----:B0-----:R-:W-:Y:S05]  /*4670*/  BRA `(.L_x_743) ;  /* 0xffffe75000007947 */ /* 0x001fea000383ffff */
.L_x_736:
[----:B------:R-:W-:Y:S01]  /*4680*/  HFMA2.MMA R77, -RZ, RZ, 0, 9.5367431640625e-07 ;  /* 0x00000010ff4d7435 */ /* 0x000fe200000001ff */
[----:B------:R-:W-:Y:S02]  /*4690*/  MOV R78, R242 ;  /* 0x000000f2004e7202 */ /* 0x000fe40000000f00 */
[----:B------:R-:W-:Y:S02]  /*46a0*/  MOV R76, 0x1f ;  /* 0x0000001f004c7802 */ /* 0x000fe40000000f00 */
[----:B------:R-:W-:-:S02]  /*46b0*/  MOV R55, 0xffffffff ;  /* 0xffffffff00377802 */ /* 0x000fc40000000f00 */
[----:B------:R-:W-:Y:S02]  /*46c0*/  MOV R52, 0x46e0 ;  /* 0x000046e000347802 */ /* 0x000fe40000000f00 */
[----:B01----:R-:W-:Y:S05]  /*46d0*/  CALL.REL.NOINC `($__internal_53_$__cuda_sm70_shflsync_down_p) ;  /* 0x000003e000007944 */ /* 0x003fea0003c00000 */
[----:B------:R-:W-:Y:S01]  /*46e0*/  FADD.FTZ R240, R240, R79 ;  /* 0x0000004ff0f07221 */ /* 0x000fe20000010000 */
[----:B0-----:R-:W-:Y:S01]  /*46f0*/  HFMA2.MMA R77, -RZ, RZ, 0, 4.76837158203125e-07 ;  /* 0x00000008ff4d7435 */ /* 0x001fe200000001ff */
[----:B-1----:R-:W-:Y:S01]  /*4700*/  FADD.FTZ R242, R242, R55 ;  /* 0x00000037f2f27221 */ /* 0x002fe20000010000 */
[----:B------:R-:W-:Y:S02]  /*4710*/  MOV R76, 0x1f ;  /* 0x0000001f004c7802 */ /* 0x000fe40000000f00 */
[----:B------:R-:W-:Y:S02]  /*4720*/  MOV R55, 0xffffffff ;  /* 0xffffffff00377802 */ /* 0x000fe40000000f00 */
[----:B------:R-:W-:Y:S02]  /*4730*/  MOV R78, R240 ;  /* 0x000000f0004e7202 */ /* 0x000fe40000000f00 */
[----:B------:R-:W-:Y:S02]  /*4740*/  MOV R52, 0x4760 ;  /* 0x0000476000347802 */ /* 0x000fe40000000f00 */
[----:B------:R-:W-:Y:S05]  /*4750*/  CALL.REL.NOINC `($__internal_53_$__cuda_sm70_shflsync_down_p) ;  /* 0x0000036000007944 */ /* 0x000fea0003c00000 */
[----:B0-----:R-:W-:Y:S01]  /*4760*/  HFMA2.MMA R77, -RZ, RZ, 0, 4.76837158203125e-07 ;  /* 0x00000008ff4d7435 */ /* 0x001fe200000001ff */
[----:B-1----:R-:W-:-:S02]  /*4770*/  MOV R79, R55 ;  /* 0x00000037004f7202 */ /* 0x002fc40000000f00 */
[----:B------:R-:W-:Y:S02]  /*4780*/  MOV R78, R242 ;  /* 0x000000f2004e7202 */ /* 0x000fe40000000f00 */
[----:B------:R-:W-:Y:S02]  /*4790*/  MOV R76, 0x1f ;  /* 0x0000001f004c7802 */ /* 0x000fe40000000f00 */
[----:B------:R-:W-:Y:S02]  /*47a0*/  MOV R55, 0xffffffff ;  /* 0xffffffff00377802 */ /* 0x000fe40000000f00 */
[----:B------:R-:W-:Y:S02]  /*47b0*/  MOV R52, 0x47d0 ;  /* 0x000047d000347802 */ /* 0x000fe40000000f00 */
[----:B------:R-:W-:Y:S05]  /*47c0*/  CALL.REL.NOINC `($__internal_53_$__cuda_sm70_shflsync_down_p) ;  /* 0x000002f000007944 */ /* 0x000fea0003c00000 */
[----:B------:R-:W-:Y:S01]  /*47d0*/  FADD.FTZ R240, R79, R240 ;  /* 0x000000f04ff07221 */ /* 0x000fe20000010000 */
[----:B0-----:R-:W-:Y:S01]  /*47e0*/  HFMA2.MMA R77, -RZ, RZ, 0, 2.384185791015625e-07 ;  /* 0x00000004ff4d7435 */ /* 0x001fe200000001ff */
[----:B-1----:R-:W-:Y:S01]  /*47f0*/  FADD.FTZ R242, R242, R55 ;  /* 0x00000037f2f27221 */ /* 0x002fe20000010000 */
[----:B------:R-:W-:Y:S02]  /*4800*/  MOV R76, 0x1f ;  /* 0x0000001f004c7802 */ /* 0x000fe40000000f00 */
[----:B------:R-:W-:-:S02]  /*4810*/  MOV R55, 0xffffffff ;  /* 0xffffffff00377802 */ /* 0x000fc40000000f00 */
[----:B------:R-:W-:Y:S02]  /*4820*/  MOV R78, R240 ;  /* 0x000000f0004e7202 */ /* 0x000fe40000000f00 */
[----:B------:R-:W-:Y:S02]  /*4830*/  MOV R52, 0x4850 ;  /* 0x0000485000347802 */ /* 0x000fe40000000f00 */
[----:B------:R-:W-:Y:S05]  /*4840*/  CALL.REL.NOINC `($__internal_53_$__cuda_sm70_shflsync_down_p) ;  /* 0x0000027000007944 */ /* 0x000fea0003c00000 */
[----:B0-----:R-:W-:Y:S01]  /*4850*/  HFMA2.MMA R77, -RZ, RZ, 0, 2.384185791015625e-07 ;  /* 0x00000004ff4d7435 */ /* 0x001fe200000001ff */
[----:B-1----:R-:W-:Y:S02]  /*4860*/  MOV R79, R55 ;  /* 0x00000037004f7202 */ /* 0x002fe40000000f00 */
[----:B------:R-:W-:Y:S02]  /*4870*/  MOV R78, R242 ;  /* 0x000000f2004e7202 */ /* 0x000fe40000000f00 */
[----:B------:R-:W-:Y:S02]  /*4880*/  MOV R76, 0x1f ;  /* 0x0000001f004c7802 */ /* 0x000fe40000000f00 */
[----:B------:R-:W-:Y:S02]  /*4890*/  MOV R55, 0xffffffff ;  /* 0xffffffff00377802 */ /* 0x000fe40000000f00 */
[----:B------:R-:W-:-:S02]  /*48a0*/  MOV R52, 0x48c0 ;  /* 0x000048c000347802 */ /* 0x000fc40000000f00 */
[----:B------:R-:W-:Y:S05]  /*48b0*/  CALL.REL.NOINC `($__internal_53_$__cuda_sm70_shflsync_down_p) ;  /* 0x0000020000007944 */ /* 0x000fea0003c00000 */
[----:B------:R-:W-:Y:S01]  /*48c0*/  FADD.FTZ R240, R79, R240 ;  /* 0x000000f04ff07221 */ /* 0x000fe20000010000 */
[----:B0-----:R-:W-:Y:S01]  /*48d0*/  HFMA2.MMA R77, -RZ, RZ, 0, 1.1920928955078125e-07 ;  /* 0x00000002ff4d7435 */ /* 0x001fe200000001ff */
[----:B-1----:R-:W-:Y:S01]  /*48e0*/  FADD.FTZ R242, R242, R55 ;  /* 0x00000037f2f27221 */ /* 0x002fe20000010000 */
[----:B------:R-:W-:-:S02]  /*48f0*/  MOV R76, 0x1f ;  /* 0x0000001f004c7802 */ /* 0x000fc40000000f00 */
[----:B------:R-:W-:Y:S02]  /*4900*/  MOV R55, 0xffffffff ;  /* 0xffffffff00377802 */ /* 0x000fe40000000f00 */
[----:B------:R-:W-:Y:S02]  /*4910*/  MOV R78, R240 ;  /* 0x000000f0004e7202 */ /* 0x000fe40000000f00 */
[----:B------:R-:W-:Y:S02]  /*4920*/  MOV R52, 0x4940 ;  /* 0x0000494000347802 */ /* 0x000fe40000000f00 */
[----:B------:R-:W-:Y:S05]  /*4930*/  CALL.REL.NOINC `($__internal_53_$__cuda_sm70_shflsync_down_p) ;  /* 0x0000018000007944 */ /* 0x000fea0003c00000 */
[----:B0-----:R-:W-:Y:S01]  /*4940*/  HFMA2.MMA R77, -RZ, RZ, 0, 1.1920928955078125e-07 ;  /* 0x00000002ff4d7435 */ /* 0x001fe200000001ff */
[----:B-1----:R-:W-:Y:S02]  /*4950*/  MOV R79, R55 ;  /* 0x00000037004f7202 */ /* 0x002fe40000000f00 */
[----:B------:R-:W-:Y:S02]  /*4960*/  MOV R78, R242 ;  /* 0x000000f2004e7202 */ /* 0x000fe40000000f00 */
[----:B------:R-:W-:Y:S02]  /*4970*/  MOV R76, 0x1f ;  /* 0x0000001f004c7802 */ /* 0x000fe40000000f00 */
[----:B------:R-:W-:-:S02]  /*4980*/  MOV R55, 0xffffffff ;  /* 0xffffffff00377802 */ /* 0x000fc40000000f00 */
[----:B------:R-:W-:Y:S02]  /*4990*/  MOV R52, 0x49b0 ;  /* 0x000049b000347802 */ /* 0x000fe40000000f00 */
[----:B------:R-:W-:Y:S05]  /*49a0*/  CALL.REL.NOINC `($__internal_53_$__cuda_sm70_shflsync_down_p) ;  /* 0x0000011000007944 */ /* 0x000fea0003c00000 */
[----:B------:R-:W-:Y:S01]  /*49b0*/  FADD.FTZ R240, R79, R240 ;  /* 0x000000f04ff07221 */ /* 0x000fe20000010000 */
[----:B0-----:R-:W-:Y:S01]  /*49c0*/  HFMA2.MMA R77, -RZ, RZ, 0, 5.9604644775390625e-08 ;  /* 0x00000001ff4d7435 */ /* 0x001fe200000001ff */
[----:B-1----:R-:W-:Y:S01]  /*49d0*/  FADD.FTZ R79, R242, R55 ;  /* 0x00000037f24f7221 */ /* 0x002fe20000010000 */
[----:B------:R-:W-:Y:S02]  /*49e0*/  MOV R76, 0x1f ;  /* 0x0000001f004c7802 */ /* 0x000fe40000000f00 */
[----:B------:R-:W-:Y:S02]  /*49f0*/  MOV R55, 0xffffffff ;  /* 0xffffffff00377802 */ /* 0x000fe40000000f00 */
[----:B------:R-:W-:Y:S02]  /*4a00*/  MOV R78, R240 ;  /* 0x000000f0004e7202 */ /* 0x000fe40000000f00 */
[----:B------:R-:W-:Y:S02]  /*4a10*/  MOV R52, 0x4a30 ;  /* 0x00004a3000347802 */ /* 0x000fe40000000f00 */
[----:B------:R-:W-:Y:S05]  /*4a20*/  CALL.REL.NOINC `($__internal_53_$__cuda_sm70_shflsync_down_p) ;  /* 0x0000009000007944 */ /* 0x000fea0003c00000 */
[----:B0-----:R-:W-:Y:S01]  /*4a30*/  HFMA2.MMA R77, -RZ, RZ, 0, 5.9604644775390625e-08 ;  /* 0x00000001ff4d7435 */ /* 0x001fe200000001ff */
[----:B-1----:R-:W-:-:S02]  /*4a40*/  MOV R243, R55 ;  /* 0x0000003700f37202 */ /* 0x002fc40000000f00 */
[----:B------:R-:W-:Y:S02]  /*4a50*/  MOV R78, R79 ;  /* 0x0000004f004e7202 */ /* 0x000fe40000000f00 */
[----:B------:R-:W-:Y:S02]  /*4a60*/  MOV R76, 0x1f ;  /* 0x0000001f004c7802 */ /* 0x000fe40000000f00 */
[----:B------:R-:W-:Y:S02]  /*4a70*/  MOV R55, 0xffffffff ;  /* 0xffffffff00377802 */ /* 0x000fe40000000f00 */
[----:B------:R-:W-:Y:S02]  /*4a80*/  MOV R52, 0x4aa0 ;  /* 0x00004aa000347802 */ /* 0x000fe40000000f00 */
[----:B------:R-:W-:Y:S05]  /*4a90*/  CALL.REL.NOINC `($__internal_53_$__cuda_sm70_shflsync_down_p) ;  /* 0x0000002000007944 */ /* 0x000fea0003c00000 */
[----:B-1----:R-:W-:Y:S01]  /*4aa0*/  MOV R242, R55 ;  /* 0x0000003700f27202 */ /* 0x002fe20000000f00 */
[----:B0-----:R-:W-:Y:S05]  /*4ab0*/  BRA `(.L_x_744) ;  /* 0xffffe43000007947 */ /* 0x001fea000383ffff */
        .weak           $__internal_53_$__cuda_sm70_shflsync_down_p
        .type           $__internal_53_$__cuda_sm70_shflsync_down_p,@function
        .size           $__internal_53_$__cuda_sm70_shflsync_down_p,(.L_x_3460 - $__internal_53_$__cuda_sm70_shflsync_down_p)
$__internal_53_$__cuda_sm70_shflsync_down_p:
[----:B------:R-:W-:Y:S01]  /*4ac0*/  HFMA2.MMA R53, -RZ, RZ, 0, 0 ;  /* 0x00000000ff357435 */ /* 0x000fe200000001ff */
[----:B------:R-:W-:Y:S04]  /*4ad0*/  WARPSYNC R55 ;  /* 0x0000003700007348 */ /* 0x000fe80003800000 */
[----:B------:R0:W1:Y:S01]  /*4ae0*/  SHFL.DOWN PT, R55, R78, R77, R76 ;  /* 0x0800004d4e377389 */ /* 0x00006200000e004c */
[----:B------:R-:W-:Y:S05]  /*4af0*/  RET.REL.NODEC R52 `(_ZN10layer_norm13ln_bwd_kernelINS_13Kernel_traitsI13__nv_bfloat16S2_S2_fjLj25600ELj5ELj1ELj4ELj16ENS_18Kernel_traits_baseILj25600ES2_S2_S2_fjLj128EEEEEEEvNS_9BwdParamsE) ;  /* 0xffffb50034007950 */ /* 0x000fea0003c3ffff */
.L_x_745:
        /* <DEDUP_REMOVED lines=16> */
.L_x_3460:


//--------------------- .text._ZN10layer_norm22ln_bwd_finalize_kernelINS_22Kernel_traits_finalizeILj25600E6__halffS2_fjLj1024ELj4ENS_18Kernel_traits_baseILj25600ES2_fS2_fjLj1024EEEEEEEvNS_9BwdParamsE --------------------------
	.section	.text._ZN10layer_norm22ln_bwd_finalize_kernelINS_22Kernel_traits_finalizeILj25600E6__halffS2_fjLj1024ELj4ENS_18Kernel_traits_baseILj25600ES2_fS2_fjLj1024EEEEEEEvNS_9BwdParamsE,"ax",@progbits
	.sectioninfo	@"SHI_REGISTERS=32"
	.align	128
        .global         _ZN10layer_norm22ln_bwd_finalize_kernelINS_22Kernel_traits_finalizeILj25600E6__halffS2_fjLj1024ELj4ENS_18Kernel_traits_baseILj25600ES2_fS2_fjLj1024EEEEEEEvNS_9BwdParamsE
        .type           _ZN10layer_norm22ln_bwd_finalize_kernelINS_22Kernel_traits_finalizeILj25600E6__halffS2_fjLj1024ELj4ENS_18Kernel_traits_baseILj25600ES2_fS2_fjLj1024EEEEEEEvNS_9BwdParamsE,@function
        .size           _ZN10layer_norm22ln_bwd_finalize_kernelINS_22Kernel_traits_finalizeILj25600E6__halffS2_fjLj1024ELj4ENS_18Kernel_traits_baseILj25600ES2_fS2_fjLj1024EEEEEEEvNS_9BwdParamsE,(.L_x_3461 - _ZN10layer_norm22ln_bwd_finalize_kernelINS_22Kernel_traits_finalizeILj25600E6__halffS2_fjLj1024ELj4ENS_18Kernel_traits_baseILj25600ES2_fS2_fjLj1024EEEEEEEvNS_9BwdParamsE)
        .other          _ZN10layer_norm22ln_bwd_finalize_kernelINS_22Kernel_traits_finalizeILj25600E6__halffS2_fjLj1024ELj4ENS_18Kernel_traits_baseILj25600ES2_fS2_fjLj1024EEEEEEEvNS_9BwdParamsE,@"STO_CUDA_ENTRY STV_DEFAULT"
_ZN10layer_norm22ln_bwd_finalize_kernelINS_22Kernel_traits_finalizeILj25600E6__halffS2_fjLj1024ELj4ENS_18Kernel_traits_baseILj25600ES2_fS2_fjLj1024EEEEEEEvNS_9BwdParamsE:
.text._ZN10layer_norm22ln_bwd_finalize_kernelINS_22Kernel_traits_finalizeILj25600E6__halffS2_fjLj1024ELj4ENS_18Kernel_traits_baseILj25600ES2_fS2_fjLj1024EEEEEEEvNS_9BwdParamsE:
        /* <DEDUP_REMOVED lines=19> */
.L_x_758:
        /* <DEDUP_REMOVED lines=27> */
.L_x_750:
        /* <DEDUP_REMOVED lines=32> */
.L_x_749:
[----:B------:R-:W-:Y:S05]  /*04e0*/  BSYNC B1 ;  /* 0x0000000000017941 */ /* 0x000fea0003800000 */
.L_x_748:
        /* <DEDUP_REMOVED lines=22> */
.L_x_752:
[----:B------:R-:W-:Y:S05]  /*0650*/  BSYNC B1 ;  /* 0x0000000000017941 */ /* 0x000fea0003800000 */
.L_x_751:
        /* <DEDUP_REMOVED lines=10> */
.L_x_747:
[----:B------:R-:W-:Y:S05]  /*0700*/  BSYNC B0 ;  /* 0x0000000000007941 */ /* 0x000fea0003800000 */
.L_x_746:
        /* <DEDUP_REMOVED lines=11> */
.L_x_759:
        /* <DEDUP_REMOVED lines=18> */
.L_x_760:
[----:B------:R-:W-:Y:S01]  /*08e0*/  @!P1 SHF.R.U32.HI R2, RZ, 0x3, R0 ;  /* 0x00000003ff029819 */ /* 0x000fe20000011600 */
[----:B---3--:R-:W-:Y:S02]  /*08f0*/  FADD.FTZ R5, R5, R10 ;  /* 0x0000000a05057221 */ /* 0x008fe40000010000 */
[----:B--2---:R-:W-:Y:S01]  /*0900*/  FADD.FTZ R7, R7, R4 ;  /* 0x0000000407077221 */ /* 0x004fe20000010000 */
[----:B------:R-:W-:-:S05]  /*0910*/  @!P1 LOP3.LUT R2, R2, 0x1ffffffc, RZ, 0xc0, !PT ;  /* 0x1ffffffc02029812 */ /* 0x000fca00078ec0ff */
[----:B------:R2:W-:Y:S04]  /*0920*/  @!P1 STS [R2+0x2000], R5 ;  /* 0x0020000502009388 */ /* 0x0005e80000000800 */
[----:B------:R2:W-:Y:S02]  /*0930*/  @!P1 STS [R2+0x2080], R7 ;  /* 0x0020800702009388 */ /* 0x0005e40000000800 */
.L_x_753:
        /* <DEDUP_REMOVED lines=13> */
.L_x_757:
[----:B------:R-:W-:Y:S05]  /*0a10*/  BSYNC B0 ;  /* 0x0000000000007941 */ /* 0x000fea0003800000 */
.L_x_756:
[C---:B------:R-:W-:Y:S02]  /*0a20*/  ISETP.GT.U32.AND P1, PT, R18.reuse, -0x6401, PT ;  /* 0xffff9bff1200780c */ /* 0x040fe40003f24070 */
[----:B------:R-:W-:Y:S02]  /*0a30*/  IADD3 R18, R18, 0x6400, RZ ;  /* 0x0000640012127810 */ /* 0x000fe40007ffe0ff */
[----:B------:R-:W-:-:S09]  /*0a40*/  IADD3 R19, R19, 0x3200, RZ ;  /* 0x0000320013137810 */ /* 0x000fd20007ffe0ff */
[----:B012---:R-:W-:Y:S05]  /*0a50*/  @P1 BRA `(.L_x_758) ;  /* 0xfffff6d000001947 */ /* 0x007fea000383ffff */
[----:B------:R-:W-:Y:S05]  /*0a60*/  EXIT ;  /* 0x000000000000794d */ /* 0x000fea0003800000 */
.L_x_754:
[----:B--2---:R-:W-:Y:S01]  /*0a70*/  IMAD.MOV.U32 R10, RZ, RZ, R4 ;  /* 0x000000ffff0a7224 */ /* 0x004fe200078e0004 */
[----:B------:R-:W-:Y:S01]  /*0a80*/  MOV R9, 0x1 ;  /* 0x0000000100097802 */ /* 0x000fe20000000f00 */
[----:B------:R-:W-:Y:S01]  /*0a90*/  IMAD.MOV.U32 R6, RZ, RZ, 0x1f ;  /* 0x0000001fff067424 */ /* 0x000fe200078e00ff */
[----:B------:R-:W-:Y:S02]  /*0aa0*/  MOV R11, 0xffffffff ;  /* 0xffffffff000b7802 */ /* 0x000fe40000000f00 */
[----:B------:R-:W-:Y:S02]  /*0ab0*/  MOV R2, 0xad0 ;  /* 0x00000ad000027802 */ /* 0x000fe40000000f00 */
[----:B01----:R-:W-:Y:S05]  /*0ac0*/  CALL.REL.NOINC `($__internal_54_$__cuda_sm70_shflsync_bfly_p) ;  /* 0x000003c000007944 */ /* 0x003fea0003c00000 */
[----:B-1----:R-:W-:Y:S01]  /*0ad0*/  IMAD.MOV.U32 R3, RZ, RZ, R6 ;  /* 0x000000ffff037224 */ /* 0x002fe200078e0006 */
[----:B0-----:R-:W-:Y:S05]  /*0ae0*/  BRA `(.L_x_759) ;  /* 0xfffffcd000007947 */ /* 0x001fea000383ffff */
.L_x_755:
[----:B------:R-:W-:Y:S01]  /*0af0*/  HFMA2.MMA R6, -RZ, RZ, 0, 1.847743988037109375e-06 ;  /* 0x0000001fff067435 */ /* 0x000fe200000001ff */
[----:B------:R-:W-:Y:S01]  /*0b00*/  MOV R10, R13 ;  /* 0x0000000d000a7202 */ /* 0x000fe20000000f00 */
[----:B------:R-:W-:Y:S01]  /*0b10*/  IMAD.MOV.U32 R9, RZ, RZ, 0x2 ;  /* 0x00000002ff097424 */ /* 0x000fe200078e00ff */
[----:B------:R-:W-:Y:S01]  /*0b20*/  MOV R2, 0xb50 ;  /* 0x00000b5000027802 */ /* 0x000fe20000000f00 */
[----:B------:R-:W-:-:S02]  /*0b30*/  IMAD.MOV.U32 R11, RZ, RZ, -0x1 ;  /* 0xffffffffff0b7424 */ /* 0x000fc400078e00ff */
[----:B012---:R-:W-:Y:S05]  /*0b40*/  CALL.REL.NOINC `($__internal_54_$__cuda_sm70_shflsync_bfly_p) ;  /* 0x0000034000007944 */ /* 0x007fea0003c00000 */
[----:B01----:R-:W-:Y:S01]  /*0b50*/  FADD.FTZ R10, R13, R6 ;  /* 0x000000060d0a7221 */ /* 0x003fe20000010000 */
[----:B------:R-:W-:Y:S01]  /*0b60*/  MOV R9, 0x4 ;  /* 0x0000000400097802 */ /* 0x000fe20000000f00 */
[----:B------:R-:W-:Y:S01]  /*0b70*/  IMAD.MOV.U32 R6, RZ, RZ, 0x1f ;  /* 0x0000001fff067424 */ /* 0x000fe200078e00ff */
[----:B------:R-:W-:-:S02]  /*0b80*/  MOV R11, 0xffffffff ;  /* 0xffffffff000b7802 */ /* 0x000fc40000000f00 */
[----:B------:R-:W-:Y:S02]  /*0b90*/  MOV R2, 0xbb0 ;  /* 0x00000bb000027802 */ /* 0x000fe40000000f00 */
[----:B------:R-:W-:Y:S05]  /*0ba0*/  CALL.REL.NOINC `($__internal_54_$__cuda_sm70_shflsync_bfly_p) ;  /* 0x000002e000007944 */ /* 0x000fea0003c00000 */
[----:B01----:R-:W-:Y:S01]  /*0bb0*/  FADD.FTZ R10, R10, R6 ;  /* 0x000000060a0a7221 */ /* 0x003fe20000010000 */
[----:B------:R-:W-:Y:S01]  /*0bc0*/  HFMA2.MMA R6, -RZ, RZ, 0, 1.847743988037109375e-06 ;  /* 0x0000001fff067435 */ /* 0x000fe200000001ff */
[----:B------:R-:W-:Y:S01]  /*0bd0*/  IMAD.MOV.U32 R9, RZ, RZ, 0x8 ;  /* 0x00000008ff097424 */ /* 0x000fe200078e00ff */
[----:B------:R-:W-:Y:S01]  /*0be0*/  MOV R2, 0xc10 ;  /* 0x00000c1000027802 */ /* 0x000fe20000000f00 */
[----:B------:R-:W-:-:S03]  /*0bf0*/  IMAD.MOV.U32 R11, RZ, RZ, -0x1 ;  /* 0xffffffffff0b7424 */ /* 0x000fc600078e00ff */
[----:B------:R-:W-:Y:S05]  /*0c00*/  CALL.REL.NOINC `($__internal_54_$__cuda_sm70_shflsync_bfly_p) ;  /* 0x0000028000007944 */ /* 0x000fea0003c00000 */
[----:B-1----:R-:W-:Y:S01]  /*0c10*/  FADD.FTZ R4, R10, R6 ;  /* 0x000000060a047221 */ /* 0x002fe20000010000 */
[----:B0-----:R-:W-:Y:S01]  /*0c20*/  MOV R9, 0x10 ;  /* 0x0000001000097802 */ /* 0x001fe20000000f00 */
[----:B------:R-:W-:Y:S01]  /*0c30*/  IMAD.MOV.U32 R6, RZ, RZ, 0x1f ;  /* 0x0000001fff067424 */ /* 0x000fe200078e00ff */
[----:B------:R-:W-:Y:S01]  /*0c40*/  MOV R11, 0xffffffff ;  /* 0xffffffff000b7802 */ /* 0x000fe20000000f00 */
[----:B------:R-:W-:Y:S01]  /*0c50*/  IMAD.MOV.U32 R10, RZ, RZ, R4 ;  /* 0x000000ffff0a7224 */ /* 0x000fe200078e0004 */
[----:B------:R-:W-:Y:S02]  /*0c60*/  MOV R2, 0xc80 ;  /* 0x00000c8000027802 */ /* 0x000fe40000000f00 */
[----:B------:R-:W-:Y:S05]  /*0c70*/  CALL.REL.NOINC `($__internal_54_$__cuda_sm70_shflsync_bfly_p) ;  /* 0x0000021000007944 */ /* 0x000fea0003c00000 */
[----:B0-----:R-:W-:Y:S01]  /*0c80*/  HFMA2.MMA R9, -RZ, RZ, 0, 5.9604644775390625e-08 ;  /* 0x00000001ff097435 */ /* 0x001fe200000001ff */
[----:B-1----:R-:W-:Y:S01]  /*0c90*/  MOV R7, R6 ;  /* 0x0000000600077202 */ /* 0x002fe20000000f00 */
[----:B------:R-:W-:Y:S01]  /*0ca0*/  IMAD.MOV.U32 R10, RZ, RZ, R5 ;  /* 0x000000ffff0a7224 */ /* 0x000fe200078e0005 */
[----:B------:R-:W-:Y:S01]  /*0cb0*/  MOV R6, 0x1f ;  /* 0x0000001f00067802 */ /* 0x000fe20000000f00 */
[----:B------:R-:W-:Y:S01]  /*0cc0*/  IMAD.MOV.U32 R11, RZ, RZ, -0x1 ;  /* 0xffffffffff0b7424 */ /* 0x000fe200078e00ff */
[----:B------:R-:W-:-:S02]  /*0cd0*/  MOV R2, 0xcf0 ;  /* 0x00000cf000027802 */ /* 0x000fc40000000f00 */
[----:B------:R-:W-:Y:S05]  /*0ce0*/  CALL.REL.NOINC `($__internal_54_$__cuda_sm70_shflsync_bfly_p) ;  /* 0x000001a000007944 */ /* 0x000fea0003c00000 */
[----:B0-----:R-:W-:Y:S01]  /*0cf0*/  HFMA2.MMA R9, -RZ, RZ, 0, 1.1920928955078125e-07 ;  /* 0x00000002ff097435 */ /* 0x001fe200000001ff */
[----:B-1----:R-:W-:Y:S01]  /*0d00*/  FADD.FTZ R10, R5, R6 ;  /* 0x00000006050a7221 */ /* 0x002fe20000010000 */
[----:B------:R-:W-:Y:S01]  /*0d10*/  MOV R6, 0x1f ;  /* 0x0000001f00067802 */ /* 0x000fe20000000f00 */
[----:B------:R-:W-:Y:S01]  /*0d20*/  IMAD.MOV.U32 R11, RZ, RZ, -0x1 ;  /* 0xffffffffff0b7424 */ /* 0x000fe200078e00ff */
[----:B------:R-:W-:-:S02]  /*0d30*/  MOV R2, 0xd50 ;  /* 0x00000d5000027802 */ /* 0x000fc40000000f00 */
[----:B------:R-:W-:Y:S05]  /*0d40*/  CALL.REL.NOINC `($__internal_54_$__cuda_sm70_shflsync_bfly_p) ;  /* 0x0000014000007944 */ /* 0x000fea0003c00000 */
[----:B0-----:R-:W-:Y:S01]  /*0d50*/  HFMA2.MMA R9, -RZ, RZ, 0, 2.384185791015625e-07 ;  /* 0x00000004ff097435 */ /* 0x001fe200000001ff */
[----:B-1----:R-:W-:Y:S01]  /*0d60*/  FADD.FTZ R10, R10, R6 ;  /* 0x000000060a0a7221 */ /* 0x002fe20000010000 */
[----:B------:R-:W-:Y:S01]  /*0d70*/  MOV R6, 0x1f ;  /* 0x0000001f00067802 */ /* 0x000fe20000000f00 */
[----:B------:R-:W-:Y:S01]  /*0d80*/  IMAD.MOV.U32 R11, RZ, RZ, -0x1 ;  /* 0xffffffffff0b7424 */ /* 0x000fe200078e00ff */
[----:B------:R-:W-:-:S02]  /*0d90*/  MOV R2, 0xdb0 ;  /* 0x00000db000027802 */ /* 0x000fc40000000f00 */
[----:B------:R-:W-:Y:S05]  /*0da0*/  CALL.REL.NOINC `($__internal_54_$__cuda_sm70_shflsync_bfly_p) ;  /* 0x000000e000007944 */ /* 0x000fea0003c00000 */
[----:B0-----:R-:W-:Y:S01]  /*0db0*/  HFMA2.MMA R9, -RZ, RZ, 0, 4.76837158203125e-07 ;  /* 0x00000008ff097435 */ /* 0x001fe200000001ff */
[----:B-1----:R-:W-:Y:S01]  /*0dc0*/  FADD.FTZ R10, R10, R6 ;  /* 0x000000060a0a7221 */ /* 0x002fe20000010000 */
[----:B------:R-:W-:Y:S01]  /*0dd0*/  MOV R6, 0x1f ;  /* 0x0000001f00067802 */ /* 0x000fe20000000f00 */
[----:B------:R-:W-:Y:S01]  /*0de0*/  IMAD.MOV.U32 R11, RZ, RZ, -0x1 ;  /* 0xffffffffff0b7424 */ /* 0x000fe200078e00ff */
[----:B------:R-:W-:-:S02]  /*0df0*/  MOV R2, 0xe10 ;  /* 0x00000e1000027802 */ /* 0x000fc40000000f00 */
[----:B------:R-:W-:Y:S05]  /*0e00*/  CALL.REL.NOINC `($__internal_54_$__cuda_sm70_shflsync_bfly_p) ;  /* 0x0000008000007944 */ /* 0x000fea0003c00000 */
[----:B0-----:R-:W-:Y:S01]  /*0e10*/  HFMA2.MMA R9, -RZ, RZ, 0, 9.5367431640625e-07 ;  /* 0x00000010ff097435 */ /* 0x001fe200000001ff */
[----:B-1----:R-:W-:Y:S01]  /*0e20*/  FADD.FTZ R10, R10, R6 ;  /* 0x000000060a0a7221 */ /* 0x002fe20000010000 */
[----:B------:R-:W-:Y:S01]  /*0e30*/  MOV R6, 0x1f ;  /* 0x0000001f00067802 */ /* 0x000fe20000000f00 */
[----:B------:R-:W-:Y:S01]  /*0e40*/  IMAD.MOV.U32 R11, RZ, RZ, -0x1 ;  /* 0xffffffffff0b7424 */ /* 0x000fe200078e00ff */
[----:B------:R-:W-:-:S02]  /*0e50*/  MOV R2, 0xe70 ;  /* 0x00000e7000027802 */ /* 0x000fc40000000f00 */
[----:B------:R-:W-:Y:S05]  /*0e60*/  CALL.REL.NOINC `($__internal_54_$__cuda_sm70_shflsync_bfly_p) ;  /* 0x0000002000007944 */ /* 0x000fea0003c00000 */
[----:B-1----:R-:W-:Y:S01]  /*0e70*/  MOV R5, R6 ;  /* 0x0000000600057202 */ /* 0x002fe20000000f00 */
[----:B0-----:R-:W-:Y:S05]  /*0e80*/  BRA `(.L_x_760) ;  /* 0xfffffa5000007947 */ /* 0x001fea000383ffff */
        .weak           $__internal_54_$__cuda_sm70_shflsync_bfly_p
        .type           $__internal_54_$__cuda_sm70_shflsync_bfly_p,@function
        .size           $__internal_54_$__cuda_sm70_shflsync_bfly_p,(.L_x_3461 - $__internal_54_$__cuda_sm70_shflsync_bfly_p)
$__internal_54_$__cuda_sm70_shflsync_bfly_p:
[----:B------:R-:W-:Y:S01]  /*0e90*/  HFMA2.MMA R3, -RZ, RZ, 0, 0 ;  /* 0x00000000ff037435 */ /* 0x000fe200000001ff */
[----:B------:R-:W-:Y:S04]  /*0ea0*/  WARPSYNC R11 ;  /* 0x0000000b00007348 */ /* 0x000fe80003800000 */
[----:B------:R0:W1:Y:S01]  /*0eb0*/  SHFL.BFLY PT, R6, R10, R9, R6 ;  /* 0x0c0000090a067389 */ /* 0x00006200000e0006 */
[----:B------:R-:W-:Y:S05]  /*0ec0*/  RET.REL.NODEC R2 `(_ZN10layer_norm22ln_bwd_finalize_kernelINS_22Kernel_traits_finalizeILj25600E6__halffS2_fjLj1024ELj4ENS_18Kernel_traits_baseILj25600ES2_fS2_fjLj1024EEEEEEEvNS_9BwdParamsE) ;  /* 0xfffff13002007950 */ /* 0x000fea0003c3ffff */
.L_x_761:
        /* <DEDUP_REMOVED lines=11> */
.L_x_3461:


//--------------------- .text._ZN10layer_norm13ln_bwd_kernelINS_13Kernel_traitsI6__halffS2_fjLj25600ELj5ELj1ELj4ELj16ENS_18Kernel_traits_baseILj25600ES2_fS2_fjLj128EEEEEEEvNS_9BwdParamsE --------------------------
	.section	.text._ZN10layer_norm13ln_bwd_kernelINS_13Kernel_traitsI6__halffS2_fjLj25600ELj5ELj1ELj4ELj16ENS_18Kernel_traits_baseILj25600ES2_fS2_fjLj128EEEEEEEvNS_9BwdParamsE,"ax",@progbits
	.sectioninfo	@"SHI_REGISTERS=255"
	.align	128
        .global         _ZN10layer_norm13ln_bwd_kernelINS_13Kernel_traitsI6__halffS2_fjLj25600ELj5ELj1ELj4ELj16ENS_18Kernel_traits_baseILj25600ES2_fS2_fjLj128EEEEEEEvNS_9BwdParamsE
        .type           _ZN10layer_norm13ln_bwd_kernelINS_13Kernel_traitsI6__halffS2_fjLj25600ELj5ELj1ELj4ELj16ENS_18Kernel_traits_baseILj25600ES2_fS2_fjLj128EEEEEEEvNS_9BwdParamsE,@function
        .size           _ZN10layer_norm13ln_bwd_kernelINS_13Kernel_traitsI6__halffS2_fjLj25600ELj5ELj1ELj4ELj16ENS_18Kernel_traits_baseILj25600ES2_fS2_fjLj128EEEEEEEvNS_9BwdParamsE,(.L_x_3462 - _ZN10layer_norm13ln_bwd_kernelINS_13Kernel_traitsI6__halffS2_fjLj25600ELj5ELj1ELj4ELj16ENS_18Kernel_traits_baseILj25600ES2_fS2_fjLj128EEEEEEEvNS_9BwdParamsE)
        .other          _ZN10layer_norm13ln_bwd_kernelINS_13Kernel_traitsI6__halffS2_fjLj25600ELj5ELj1ELj4ELj16ENS_18Kernel_traits_baseILj25600ES2_fS2_fjLj128EEEEEEEvNS_9BwdParamsE,@"STO_CUDA_ENTRY STV_DEFAULT"
_ZN10layer_norm13ln_bwd_kernelINS_13Kernel_traitsI6__halffS2_fjLj25600ELj5ELj1ELj4ELj16ENS_18Kernel_traits_baseILj25600ES2_fS2_fjLj128EEEEEEEvNS_9BwdParamsE:
.text._ZN10layer_norm13ln_bwd_kernelINS_13Kernel_traitsI6__halffS2_fjLj25600ELj5ELj1ELj4ELj16ENS_18Kernel_traits_baseILj25600ES2_fS2_fjLj128EEEEEEEvNS_9BwdParamsE:
        /* <DEDUP_REMOVED lines=117> */
[----:B------:R-:W-:Y:S01]  /*0750*/  SHF.R.U32.HI R56, RZ, 0x10, R81 ;  /* 0x00000010ff387819 */ /* 0x000fe20000011651 */
[----:B------:R-:W-:Y:S01]  /*0760*/  HADD2.F32 R60, -RZ, R60.H0_H0 ;  /* 0x2000003cff3c7230 */ /* 0x000fe20000004100 */
[----:B------:R-:W-:Y:S01]  /*0770*/  SHF.R.U64 R252, R250, 0x10, R251 ;  /* 0x00000010fafc7819 */ /* 0x000fe200000012fb */
[----:B------:R1:W-:Y:S01]  /*0780*/  STL [R1+0x38], R3 ;  /* 0x0000380301007387 */ /* 0x0003e20000100800 */
[----:B------:R-:W-:Y:S01]  /*0790*/  HADD2.F32 R59, -RZ, R59.H0_H0 ;  /* 0x2000003bff3b7230 */ /* 0x000fe20000004100 */
[----:B------:R-:W-:Y:S01]  /*07a0*/  SHF.R.U64 R248, R236, 0x10, R237 ;  /* 0x00000010ecf87819 */ /* 0x000fe200000012ed */
[----:B------:R-:W-:Y:S01]  /*07b0*/  HADD2.F32 R58, -RZ, R58.H0_H0 ;  /* 0x2000003aff3a7230 */ /* 0x000fe20000004100 */
[----:B------:R-:W-:Y:S01]  /*07c0*/  SHF.R.U64 R206, R204, 0x10, R205 ;  /* 0x00000010ccce7819 */ /* 0x000fe200000012cd */
[----:B------:R-:W-:Y:S01]  /*07d0*/  HADD2.F32 R57, -RZ, R57.H0_H0 ;  /* 0x20000039ff397230 */ /* 0x000fe20000004100 */
[----:B------:R-:W-:Y:S01]  /*07e0*/  SHF.R.U64 R202, R200, 0x10, R201 ;  /* 0x00000010c8ca7819 */ /* 0x000fe200000012c9 */
[----:B0-----:R-:W-:Y:S01]  /*07f0*/  HADD2.F32 R2, -RZ, R76.H0_H0 ;  /* 0x2000004cff027230 */ /* 0x001fe20000004100 */
[----:B------:R-:W-:Y:S01]  /*0800*/  SHF.R.U64 R198, R196, 0x10, R197 ;  /* 0x00000010c4c67819 */ /* 0x000fe200000012c5 */
[----:B------:R-:W-:Y:S01]  /*0810*/  HADD2.F32 R56, -RZ, R56.H0_H0 ;  /* 0x20000038ff387230 */ /* 0x000fe20000004100 */
[----:B------:R-:W-:Y:S01]  /*0820*/  SHF.R.U32.HI R236, RZ, 0x10, R237 ;  /* 0x00000010ffec7819 */ /* 0x000fe200000116ed */
[----:B-1----:R-:W-:Y:S01]  /*0830*/  HADD2.F32 R3, -RZ, R77.H0_H0 ;  /* 0x2000004dff037230 */ /* 0x002fe20000004100 */
[----:B------:R0:W-:Y:S01]  /*0840*/  STL [R1+0x30], R2 ;  /* 0x0000300201007387 */ /* 0x0001e20000100800 */
[----:B------:R-:W-:Y:S01]  /*0850*/  HADD2.F32 R203, -RZ, R200.H0_H0 ;  /* 0x200000c8ffcb7230 */ /* 0x000fe20000004100 */
[--C-:B------:R-:W-:Y:S01]  /*0860*/  SHF.R.U64 R234, R232, 0x10, R233.reuse ;  /* 0x00000010e8ea7819 */ /* 0x100fe200000012e9 */
[----:B------:R-:W-:Y:S01]  /*0870*/  HADD2.F32 R199, -RZ, R196.H0_H0 ;  /* 0x200000c4ffc77230 */ /* 0x000fe20000004100 */
[----:B------:R1:W-:Y:S01]  /*0880*/  STL [R1+0x28], R3 ;  /* 0x0000280301007387 */ /* 0x0003e20000100800 */
[----:B------:R-:W-:Y:S01]  /*0890*/  SHF.R.U32.HI R208, RZ, 0x10, R233 ;  /* 0x00000010ffd07819 */ /* 0x000fe200000116e9 */
[----:B------:R-:W-:Y:S01]  /*08a0*/  HADD2.F32 R237, -RZ, R237.H0_H0 ;  /* 0x200000edffed7230 */ /* 0x000fe20000004100 */
[----:B------:R-:W-:Y:S01]  /*08b0*/  SHF.R.U32.HI R204, RZ, 0x10, R205 ;  /* 0x00000010ffcc7819 */ /* 0x000fe200000116cd */
[----:B------:R-:W-:Y:S01]  /*08c0*/  HADD2.F32 R235, -RZ, R232.H0_H0 ;  /* 0x200000e8ffeb7230 */ /* 0x000fe20000004100 */
[----:B------:R-:W-:Y:S01]  /*08d0*/  SHF.R.U32.HI R200, RZ, 0x10, R201 ;  /* 0x00000010ffc87819 */ /* 0x000fe200000116c9 */
[----:B0-----:R-:W-:Y:S01]  /*08e0*/  HADD2.F32 R2, -RZ, R78.H0_H0 ;  /* 0x2000004eff027230 */ /* 0x001fe20000004100 */
[----:B------:R-:W-:Y:S01]  /*08f0*/  SHF.R.U32.HI R196, RZ, 0x10, R197 ;  /* 0x00000010ffc47819 */ /* 0x000fe200000116c5 */
[----:B------:R-:W-:Y:S01]  /*0900*/  HADD2.F32 R233, -RZ, R233.H0_H0 ;  /* 0x200000e9ffe97230 */ /* 0x000fe20000004100 */
[----:B------:R-:W-:Y:S01]  /*0910*/  MOV R183, 0x1 ;  /* 0x0000000100b77802 */ /* 0x000fe20000000f00 */
[----:B-1----:R-:W-:Y:S01]  /*0920*/  HADD2.F32 R3, -RZ, R79.H0_H0 ;  /* 0x2000004fff037230 */ /* 0x002fe20000004100 */
[----:B------:R0:W-:Y:S01]  /*0930*/  STL [R1+0x20], R2 ;  /* 0x0000200201007387 */ /* 0x0001e20000100800 */
[----:B------:R-:W-:Y:S01]  /*0940*/  HADD2.F32 R205, -RZ, R205.H0_H0 ;  /* 0x200000cdffcd7230 */ /* 0x000fe20000004100 */
[----:B------:R-:W-:Y:S01]  /*0950*/  CS2R R194, SRZ ;  /* 0x0000000000c27805 */ /* 0x000fe2000001ff00 */
[----:B------:R-:W-:Y:S01]  /*0960*/  HADD2.F32 R201, -RZ, R201.H0_H0 ;  /* 0x200000c9ffc97230 */ /* 0x000fe20000004100 */
[----:B------:R1:W-:Y:S01]  /*0970*/  STL [R1+0x18], R3 ;  /* 0x0000180301007387 */ /* 0x0003e20000100800 */
[----:B------:R-:W-:Y:S01]  /*0980*/  HADD2.F32 R197, -RZ, R197.H0_H0 ;  /* 0x200000c5ffc57230 */ /* 0x000fe20000004100 */
[----:B------:R-:W-:Y:S01]  /*0990*/  CS2R R192, SRZ ;  /* 0x0000000000c07805 */ /* 0x000fe2000001ff00 */
[----:B------:R-:W-:Y:S01]  /*09a0*/  CS2R R190, SRZ ;  /* 0x0000000000be7805 */ /* 0x000fe2000001ff00 */
[----:B------:R-:W-:Y:S01]  /*09b0*/  CS2R R188, SRZ ;  /* 0x0000000000bc7805 */ /* 0x000fe2000001ff00 */
[----:B------:R-:W-:Y:S01]  /*09c0*/  CS2R R186, SRZ ;  /* 0x0000000000ba7805 */ /* 0x000fe2000001ff00 */
[----:B0-----:R-:W-:Y:S01]  /*09d0*/  HADD2.F32 R2, -RZ, R80.H0_H0 ;  /* 0x20000050ff027230 */ /* 0x001fe20000004100 */
[----:B------:R-:W-:Y:S01]  /*09e0*/  CS2R R184, SRZ ;  /* 0x0000000000b87805 */ /* 0x000fe2000001ff00 */
[----:B------:R-:W-:Y:S01]  /*09f0*/  CS2R R176, SRZ ;  /* 0x0000000000b07805 */ /* 0x000fe2000001ff00 */
[----:B------:R-:W-:Y:S01]  /*0a00*/  CS2R R174, SRZ ;  /* 0x0000000000ae7805 */ /* 0x000fe2000001ff00 */
[----:B-1----:R-:W-:Y:S01]  /*0a10*/  HADD2.F32 R3, -RZ, R81.H0_H0 ;  /* 0x20000051ff037230 */ /* 0x002fe20000004100 */
[----:B------:R0:W-:Y:S01]  /*0a20*/  STL [R1+0x10], R2 ;  /* 0x0000100201007387 */ /* 0x0001e20000100800 */
[----:B------:R-:W-:Y:S01]  /*0a30*/  CS2R R172, SRZ ;  /* 0x0000000000ac7805 */ /* 0x000fe2000001ff00 */
[----:B------:R-:W-:Y:S01]  /*0a40*/  CS2R R170, SRZ ;  /* 0x0000000000aa7805 */ /* 0x000fe2000001ff00 */
[----:B------:R-:W-:Y:S01]  /*0a50*/  CS2R R168, SRZ ;  /* 0x0000000000a87805 */ /* 0x000fe2000001ff00 */
[----:B------:R-:W-:Y:S01]  /*0a60*/  STL [R1+0x8], R3 ;  /* 0x0000080301007387 */ /* 0x000fe20000100800 */
[----:B------:R-:W-:Y:S01]  /*0a70*/  MOV R166, RZ ;  /* 0x000000ff00a67202 */ /* 0x000fe20000000f00 */
[----:B------:R-:W-:Y:S01]  /*0a80*/  CS2R R164, SRZ ;  /* 0x0000000000a47805 */ /* 0x000fe2000001ff00 */
[----:B------:R-:W-:Y:S01]  /*0a90*/  CS2R R116, SRZ ;  /* 0x0000000000747805 */ /* 0x000fe2000001ff00 */
[----:B------:R-:W-:Y:S01]  /*0aa0*/  CS2R R112, SRZ ;  /* 0x0000000000707805 */ /* 0x000fe2000001ff00 */
[----:B------:R-:W-:Y:S01]  /*0ab0*/  CS2R R114, SRZ ;  /* 0x0000000000727805 */ /* 0x000fe2000001ff00 */
[----:B0-----:R-:W-:Y:S01]  /*0ac0*/  HADD2.F32 R2, -RZ, R250.H0_H0 ;  /* 0x200000faff027230 */ /* 0x001fe20000004100 */
[----:B------:R-:W-:Y:S01]  /*0ad0*/  SHF.R.U32.HI R250, RZ, 0x10, R251 ;  /* 0x00000010fffa7819 */ /* 0x000fe200000116fb */
[----:B------:R-:W-:Y:S01]  /*0ae0*/  HADD2.F32 R251, -RZ, R251.H0_H0 ;  /* 0x200000fbfffb7230 */ /* 0x000fe20000004100 */
[----:B------:R-:W-:Y:S01]  /*0af0*/  CS2R R102, SRZ ;  /* 0x0000000000667805 */ /* 0x000fe2000001ff00 */
[----:B------:R-:W-:Y:S01]  /*0b00*/  CS2R R108, SRZ ;  /* 0x00000000006c7805 */ /* 0x000fe2000001ff00 */
[----:B------:R0:W-:Y:S01]  /*0b10*/  STL [R1], R2 ;  /* 0x0000000201007387 */ /* 0x0001e20000100800 */
        /* <DEDUP_REMOVED lines=29> */
[----:B------:R-:W-:Y:S01]  /*0cf0*/  MOV R118, R82 ;  /* 0x0000005200767202 */ /* 0x000fe20000000f00 */
[----:B------:R-:W-:Y:S01]  /*0d00*/  HADD2.F32 R252, -RZ, R252.H0_H0 ;  /* 0x200000fcfffc7230 */ /* 0x000fe20000004100 */
[----:B------:R1:W-:Y:S01]  /*0d10*/  STL [R1+0x4], R56 ;  /* 0x0000043801007387 */ /* 0x0003e20000100800 */
        /* <DEDUP_REMOVED lines=72> */
.L_x_770:
        /* <DEDUP_REMOVED lines=268> */
[----:B-----5:R-:W-:Y:S02]  /*2260*/  @P0 FMUL.FTZ R221, R59, R221 ;  /* 0x000000dd3bdd0220 */ /* 0x020fe40000410000 */
[----:B------:R-:W-:Y:S02]  /*2270*/  @!P0 FADD.FTZ R59, R84, -R209 ;  /* 0x800000d1543b8221 */ /* 0x000fe40000010000 */
[----:B------:R-:W-:-:S02]  /*2280*/  @!P0 FADD.FTZ R91, R91, -R209 ;  /* 0x800000d15b5b8221 */ /* 0x000fc40000010000 */
[----:B------:R-:W-:Y:S01]  /*2290*/  @!P0 FMUL.FTZ R221, R167, R90 ;  /* 0x0000005aa7dd8220 */ /* 0x000fe20000410000 */
[----:B------:R-:W-:Y:S01]  /*22a0*/  SHF.R.U64 R90, R148, 0x10, R149 ;  /* 0x00000010945a7819 */ /* 0x000fe20000001295 */
[----:B------:R-:W-:Y:S01]  /*22b0*/  @P0 FADD.FTZ R84, -R197, R94 ;  /* 0x0000005ec5540221 */ /* 0x000fe20000010100 */
[----:B------:R-:W-:Y:S01]  /*22c0*/  HADD2.F32 R89, -RZ, R89.H0_H0 ;  /* 0x20000059ff597230 */ /* 0x000fe20000004100 */
[----:B------:R-:W-:Y:S02]  /*22d0*/  @P0 FADD.FTZ R81, -R199, R92 ;  /* 0x0000005cc7510221 */ /* 0x000fe40000010100 */
[----:B------:R-:W-:Y:S01]  /*22e0*/  @!P0 FMUL.FTZ R82, R167, R91 ;  /* 0x0000005ba7528220 */ /* 0x000fe20000410000 */
[----:B------:R-:W-:Y:S01]  /*22f0*/  MOV R91, R149 ;  /* 0x00000095005b7202 */ /* 0x000fe20000000f00 */
[----:B-1----:R-:W-:Y:S01]  /*2300*/  @P0 FMUL.FTZ R84, R84, R56 ;  /* 0x0000003854540220 */ /* 0x002fe20000410000 */
[----:B------:R-:W-:Y:S01]  /*2310*/  MOV R56, R139 ;  /* 0x0000008b00387202 */ /* 0x000fe20000000f00 */
[----:B------:R-:W-:Y:S01]  /*2320*/  HADD2.F32 R90, -RZ, R90.H0_H0 ;  /* 0x2000005aff5a7230 */ /* 0x000fe20000004100 */
[----:B------:R-:W-:-:S02]  /*2330*/  FADD.FTZ R115, R89, R115 ;  /* 0x0000007359737221 */ /* 0x000fc40000010000 */
[----:B------:R-:W-:Y:S02]  /*2340*/  FFMA.FTZ R50, R89, R210, R50 ;  /* 0x000000d259327223 */ /* 0x000fe40000010032 */
[----:B0-----:R-:W-:Y:S02]  /*2350*/  @P0 FMUL.FTZ R81, R81, R57 ;  /* 0x0000003951510220 */ /* 0x001fe40000410000 */
[----:B------:R-:W-:Y:S02]  /*2360*/  @!P0 FADD.FTZ R86, R86, -R209 ;  /* 0x800000d156568221 */ /* 0x000fe40000010000 */
[----:B------:R-:W-:Y:S02]  /*2370*/  @!P0 FADD.FTZ R92, R92, -R209 ;  /* 0x800000d15c5c8221 */ /* 0x000fe40000010000 */
[----:B------:R-:W-:Y:S01]  /*2380*/  FMUL.FTZ R89, R2, R89 ;  /* 0x0000005902597220 */ /* 0x000fe20000410000 */
[----:B------:R-:W-:Y:S01]  /*2390*/  SHF.R.U64 R229, R154, 0x10, R155 ;  /* 0x000000109ae57819 */ /* 0x000fe2000000129b */
[----:B------:R-:W-:Y:S01]  /*23a0*/  @!P0 FADD.FTZ R57, R83, -R209 ;  /* 0x800000d153398221 */ /* 0x000fe20000010000 */
[----:B------:R-:W-:Y:S01]  /*23b0*/  MOV R230, R155 ;  /* 0x0000009b00e67202 */ /* 0x000fe20000000f00 */
[----:B------:R-:W-:Y:S01]  /*23c0*/  @!P0 FADD.FTZ R224, R85, -R209 ;  /* 0x800000d155e08221 */ /* 0x000fe20000010000 */
[----:B------:R-:W-:Y:S01]  /*23d0*/  SHF.R.U32.HI R231, RZ, 0x10, R155 ;  /* 0x00000010ffe77819 */ /* 0x000fe2000001169b */
[----:B------:R-:W-:Y:S01]  /*23e0*/  HADD2.F32 R91, -RZ, R91.H0_H0 ;  /* 0x2000005bff5b7230 */ /* 0x000fe20000004100 */
[----:B------:R-:W-:Y:S01]  /*23f0*/  @P0 FADD.FTZ R85, -R198, R93 ;  /* 0x0000005dc6550221 */ /* 0x000fe20000010100 */
[----:B------:R-:W-:Y:S01]  /*2400*/  HADD2.F32 R155, -RZ, R56.H0_H0 ;  /* 0x20000038ff9b7230 */ /* 0x000fe20000004100 */
[----:B------:R-:W-:-:S02]  /*2410*/  FADD.FTZ R164, R90, R164 ;  /* 0x000000a45aa47221 */ /* 0x000fc40000010000 */
[----:B------:R-:W-:Y:S01]  /*2420*/  FFMA.FTZ R51, R90, R211, R51 ;  /* 0x000000d35a337223 */ /* 0x000fe20000010033 */
[----:B------:R-:W0:Y:S01]  /*2430*/  @P0 MUFU.RCP R83, R158 ;  /* 0x0000009e00530308 */ /* 0x000e220000001000 */
[----:B------:R-:W-:Y:S02]  /*2440*/  @!P0 FADD.FTZ R93, R93, -R209 ;  /* 0x800000d15d5d8221 */ /* 0x000fe40000010000 */
[----:B------:R-:W-:Y:S01]  /*2450*/  @!P0 FMUL.FTZ R81, R167, R92 ;  /* 0x0000005ca7518220 */ /* 0x000fe20000410000 */
[----:B------:R-:W-:Y:S01]  /*2460*/  SHF.R.U32.HI R92, RZ, 0x10, R149 ;  /* 0x00000010ff5c7819 */ /* 0x000fe20000011695 */
[----:B------:R-:W-:Y:S02]  /*2470*/  FMUL.FTZ R90, R119, R90 ;  /* 0x0000005a775a7220 */ /* 0x000fe40000410000 */
[----:B------:R-:W-:Y:S02]  /*2480*/  FADD.FTZ R56, RZ, R89 ;  /* 0x00000059ff387221 */ /* 0x000fe40000010000 */
[----:B------:R-:W-:Y:S01]  /*2490*/  @!P0 FMUL.FTZ R78, R167, R57 ;  /* 0x00000039a74e8220 */ /* 0x000fe20000410000 */
[----:B------:R-:W-:Y:S01]  /*24a0*/  SHF.R.U64 R57, R138, 0x10, R139 ;  /* 0x000000108a397819 */ /* 0x000fe2000000128b */
[----:B------:R-:W-:-:S02]  /*24b0*/  @!P0 FMUL.FTZ R220, R167, R86 ;  /* 0x00000056a7dc8220 */ /* 0x000fc40000410000 */
[----:B------:R-:W1:Y:S01]  /*24c0*/  S2R R86, SR_TID.X ;  /* 0x0000000000567919 */ /* 0x000e620000002100 */
[----:B--2---:R-:W-:Y:S02]  /*24d0*/  @P0 FMUL.FTZ R85, R85, R58 ;  /* 0x0000003a55550220 */ /* 0x004fe40000410000 */
[C---:B------:R-:W-:Y:S02]  /*24e0*/  FADD.FTZ R100, R91.reuse, R100 ;  /* 0x000000645b647221 */ /* 0x040fe40000010000 */
[----:B------:R-:W-:Y:S02]  /*24f0*/  FFMA.FTZ R48, R91, R212, R48 ;  /* 0x000000d45b307223 */ /* 0x000fe40000010030 */
[----:B------:R-:W-:Y:S01]  /*2500*/  @!P0 FMUL.FTZ R85, R167, R93 ;  /* 0x0000005da7558220 */ /* 0x000fe20000410000 */
[----:B------:R-:W-:Y:S01]  /*2510*/  MOV R93, R146 ;  /* 0x00000092005d7202 */ /* 0x000fe20000000f00 */
[----:B------:R-:W-:Y:S02]  /*2520*/  FMUL.FTZ R91, R3, R91 ;  /* 0x0000005b035b7220 */ /* 0x000fe40000410000 */
[----:B------:R-:W-:Y:S01]  /*2530*/  FADD.FTZ R56, R56, R90 ;  /* 0x0000005a38387221 */ /* 0x000fe20000010000 */
[----:B------:R-:W-:Y:S01]  /*2540*/  MOV R228, R154 ;  /* 0x0000009a00e47202 */ /* 0x000fe20000000f00 */
[----:B------:R-:W-:-:S02]  /*2550*/  HADD2.F32 R92, -RZ, R92.H0_H0 ;  /* 0x2000005cff5c7230 */ /* 0x000fc40000004100 */
[----:B------:R-:W-:Y:S01]  /*2560*/  HADD2.F32 R154, -RZ, R57.H0_H0 ;  /* 0x20000039ff9a7230 */ /* 0x000fe20000004100 */
[----:B------:R-:W-:Y:S01]  /*2570*/  FADD.FTZ R57, R56, R91 ;  /* 0x0000005b38397221 */ /* 0x000fe20000010000 */
[----:B------:R-:W-:Y:S01]  /*2580*/  HADD2.F32 R93, -RZ, R93.H0_H0 ;  /* 0x2000005dff5d7230 */ /* 0x000fe20000004100 */
[----:B------:R-:W-:Y:S02]  /*2590*/  @!P0 FADD.FTZ R94, R94, -R209 ;  /* 0x800000d15e5e8221 */ /* 0x000fe40000010000 */
[----:B------:R-:W-:Y:S01]  /*25a0*/  FFMA.FTZ R56, R89, R210, RZ ;  /* 0x000000d259387223 */ /* 0x000fe200000100ff */
[----:B------:R-:W-:Y:S01]  /*25b0*/  MOV R58, R141 ;  /* 0x0000008d003a7202 */ /* 0x000fe20000000f00 */
[----:B------:R-:W-:Y:S02]  /*25c0*/  @!P0 FADD.FTZ R87, R87, -R209 ;  /* 0x800000d157578221 */ /* 0x000fe40000010000 */
[----:B------:R-:W-:Y:S02]  /*25d0*/  @!P0 FADD.FTZ R88, R88, -R209 ;  /* 0x800000d158588221 */ /* 0x000fe40000010000 */
[----:B------:R-:W-:-:S02]  /*25e0*/  FADD.FTZ R97, R92, R97 ;  /* 0x000000615c617221 */ /* 0x000fc40000010000 */
[----:B------:R-:W-:Y:S02]  /*25f0*/  FFMA.FTZ R49, R92, R213, R49 ;  /* 0x000000d55c317223 */ /* 0x000fe40000010031 */
[----:B------:R-:W-:Y:S02]  /*2600*/  @!P0 FADD.FTZ R209, R95, -R209 ;  /* 0x800000d15fd18221 */ /* 0x000fe40000010000 */
[----:B------:R-:W-:Y:S02]  /*2610*/  FMUL.FTZ R92, R120, R92 ;  /* 0x0000005c785c7220 */ /* 0x000fe40000410000 */
[----:B------:R-:W-:Y:S02]  /*2620*/  @P0 FADD.FTZ R95, -R196, R95 ;  /* 0x0000005fc45f0221 */ /* 0x000fe40000010100 */
[----:B------:R-:W-:Y:S01]  /*2630*/  @!P0 FMUL.FTZ R84, R167, R94 ;  /* 0x0000005ea7548220 */ /* 0x000fe20000410000 */
[----:B------:R-:W-:Y:S01]  /*2640*/  SHF.R.U64 R94, R146, 0x10, R147 ;  /* 0x00000010925e7819 */ /* 0x000fe20000001293 */
[----:B------:R-:W-:Y:S01]  /*2650*/  FFMA.FTZ R56, R90, R211, R56 ;  /* 0x000000d35a387223 */ /* 0x000fe20000010038 */
[----:B------:R-:W-:Y:S01]  /*2660*/  SHF.R.U64 R225, R150, 0x10, R151 ;  /* 0x0000001096e17819 */ /* 0x000fe20000001297 */
[C---:B------:R-:W-:Y:S01]  /*2670*/  FADD.FTZ R53, R93.reuse, R53 ;  /* 0x000000355d357221 */ /* 0x040fe20000010000 */
[----:B------:R-:W-:Y:S01]  /*2680*/  MOV R226, R151 ;  /* 0x0000009700e27202 */ /* 0x000fe20000000f00 */
[----:B------:R-:W-:Y:S01]  /*2690*/  FFMA.FTZ R46, R93, R214, R46 ;  /* 0x000000d65d2e7223 */ /* 0x000fe2000001002e */
[----:B------:R-:W-:Y:S01]  /*26a0*/  SHF.R.U32.HI R227, RZ, 0x10, R151 ;  /* 0x00000010ffe37819 */ /* 0x000fe20000011697 */
[----:B------:R-:W-:Y:S01]  /*26b0*/  HADD2.F32 R151, -RZ, R58.H0_H0 ;  /* 0x2000003aff977230 */ /* 0x000fe20000004100 */
[----:B------:R-:W-:-:S02]  /*26c0*/  FMUL.FTZ R93, R4, R93 ;  /* 0x0000005d045d7220 */ /* 0x000fc40000410000 */
[----:B------:R-:W-:Y:S02]  /*26d0*/  FADD.FTZ R57, R57, R92 ;  /* 0x0000005c39397221 */ /* 0x000fe40000010000 */
[----:B0-----:R-:W-:Y:S01]  /*26e0*/  @P0 FMUL.FTZ R83, R95, R83 ;  /* 0x000000535f530220 */ /* 0x001fe20000410000 */
[----:B------:R-:W-:Y:S01]  /*26f0*/  MOV R95, R147 ;  /* 0x00000093005f7202 */ /* 0x000fe20000000f00 */
[----:B------:R-:W-:Y:S01]  /*2700*/  FFMA.FTZ R58, R91, R212, R56 ;  /* 0x000000d45b3a7223 */ /* 0x000fe20000010038 */
[----:B------:R-:W-:Y:S01]  /*2710*/  HADD2.F32 R94, -RZ, R94.H0_H0 ;  /* 0x2000005eff5e7230 */ /* 0x000fe20000004100 */
[----:B------:R-:W-:Y:S01]  /*2720*/  FADD.FTZ R56, R57, R93 ;  /* 0x0000005d39387221 */ /* 0x000fe20000010000 */
[----:B------:R-:W-:Y:S01]  /*2730*/  SHF.R.U32.HI R247, RZ, 0x10, R147 ;  /* 0x00000010fff77819 */ /* 0x000fe20000011693 */
[----:B------:R-:W-:Y:S01]  /*2740*/  FFMA.FTZ R57, R92, R213, R58 ;  /* 0x000000d55c397223 */ /* 0x000fe2000001003a */
[----:B------:R-:W-:Y:S01]  /*2750*/  HADD2.F32 R95, -RZ, R95.H0_H0 ;  /* 0x2000005fff5f7230 */ /* 0x000fe20000004100 */
[----:B------:R-:W-:Y:S01]  /*2760*/  MOV R246, R144 ;  /* 0x0000009000f67202 */ /* 0x000fe20000000f00 */
[----:B------:R-:W-:Y:S01]  /*2770*/  FADD.FTZ R113, R94, R113 ;  /* 0x000000715e717221 */ /* 0x000fe20000010000 */
[----:B------:R-:W-:Y:S01]  /*2780*/  SHF.R.U64 R244, R144, 0x10, R145 ;  /* 0x0000001090f47819 */ /* 0x000fe20000001291 */
[----:B------:R-:W-:Y:S01]  /*2790*/  FFMA.FTZ R47, R94, R60, R47 ;  /* 0x0000003c5e2f7223 */ /* 0x000fe2000001002f */
[----:B------:R-:W-:Y:S01]  /*27a0*/  SHF.R.U64 R240, R136, 0x10, R137 ;  /* 0x0000001088f07819 */ /* 0x000fe20000001289 */
[----:B------:R-:W-:Y:S01]  /*27b0*/  FMUL.FTZ R94, R121, R94 ;  /* 0x0000005e795e7220 */ /* 0x000fe20000410000 */
[----:B------:R-:W-:Y:S01]  /*27c0*/  MOV R144, R137 ;  /* 0x0000008900907202 */ /* 0x000fe20000000f00 */
[----:B------:R-:W-:Y:S01]  /*27d0*/  FFMA.FTZ R57, R93, R214, R57 ;  /* 0x000000d65d397223 */ /* 0x000fe20000010039 */
[----:B------:R-:W-:-:S02]  /*27e0*/  SHF.R.U32.HI R241, RZ, 0x10, R137 ;  /* 0x00000010fff17819 */ /* 0x000fc40000011689 */
[----:B------:R-:W-:Y:S01]  /*27f0*/  MOV R243, R136 ;  /* 0x0000008800f37202 */ /* 0x000fe20000000f00 */
[----:B------:R-:W-:Y:S01]  /*2800*/  HADD2.F32 R136, -RZ, R247.H0_H0 ;  /* 0x200000f7ff887230 */ /* 0x000fe20000004100 */
[----:B-1----:R-:W-:Y:S01]  /*2810*/  LOP3.LUT R137, R86, 0x1f, RZ, 0xc0, !PT ;  /* 0x0000001f56897812 */ /* 0x002fe200078ec0ff */
[C---:B------:R-:W-:Y:S02]  /*2820*/  FADD.FTZ R110, R95.reuse, R110 ;  /* 0x0000006e5f6e7221 */ /* 0x040fe40000010000 */
[----:B------:R-:W-:Y:S01]  /*2830*/  FFMA.FTZ R44, R95, R61, R44 ;  /* 0x0000003d5f2c7223 */ /* 0x000fe2000001002c */
[----:B------:R-:W-:Y:S01]  /*2840*/  ISETP.NE.AND P2, PT, R137, RZ, PT ;  /* 0x000000ff8900720c */ /* 0x000fe20003f45270 */
[----:B------:R-:W-:Y:S02]  /*2850*/  FMUL.FTZ R95, R5, R95 ;  /* 0x0000005f055f7220 */ /* 0x000fe40000410000 */
[----:B------:R-:W-:Y:S02]  /*2860*/  FADD.FTZ R56, R56, R94 ;  /* 0x0000005e38387221 */ /* 0x000fe40000010000 */
[----:B------:R-:W-:Y:S01]  /*2870*/  FFMA.FTZ R57, R94, R60, R57 ;  /* 0x0000003c5e397223 */ /* 0x000fe20000010039 */
[----:B------:R-:W-:Y:S01]  /*2880*/  HADD2.F32 R137, -RZ, R246.H0_H0 ;  /* 0x200000f6ff897230 */ /* 0x000fe20000004100 */
[----:B------:R-:W-:-:S02]  /*2890*/  FADD.FTZ R36, R136, R36 ;  /* 0x0000002488247221 */ /* 0x000fc40000010000 */
[----:B------:R-:W-:Y:S01]  /*28a0*/  FFMA.FTZ R45, R136, R62, R45 ;  /* 0x0000003e882d7223 */ /* 0x000fe2000001002d */
[----:B------:R-:W-:Y:S01]  /*28b0*/  MOV R242, R145 ;  /* 0x0000009100f27202 */ /* 0x000fe20000000f00 */
[----:B------:R-:W-:Y:S01]  /*28c0*/  @!P0 FMUL.FTZ R219, R167, R59 ;  /* 0x0000003ba7db8220 */ /* 0x000fe20000410000 */
[----:B------:R-:W-:Y:S01]  /*28d0*/  MOV R59, R138 ;  /* 0x0000008a003b7202 */ /* 0x000fe20000000f00 */
[----:B------:R-:W-:Y:S02]  /*28e0*/  FMUL.FTZ R136, R122, R136 ;  /* 0x000000887a887220 */ /* 0x000fe40000410000 */
[----:B------:R-:W-:Y:S02]  /*28f0*/  FADD.FTZ R56, R56, R95 ;  /* 0x0000005f38387221 */ /* 0x000fe40000010000 */
[----:B------:R-:W-:Y:S01]  /*2900*/  FFMA.FTZ R57, R95, R61, R57 ;  /* 0x0000003d5f397223 */ /* 0x000fe20000010039 */
[----:B------:R-:W-:Y:S01]  /*2910*/  HADD2.F32 R138, -RZ, R244.H0_H0 ;  /* 0x200000f4ff8a7230 */ /* 0x000fe20000004100 */
[----:B------:R-:W-:-:S02]  /*2920*/  FADD.FTZ R109, R137, R109 ;  /* 0x0000006d896d7221 */ /* 0x000fc40000010000 */
[----:B------:R-:W-:Y:S01]  /*2930*/  FFMA.FTZ R42, R137, R63, R42 ;  /* 0x0000003f892a7223 */ /* 0x000fe2000001002a */
[----:B------:R-:W-:Y:S01]  /*2940*/  SHF.R.U32.HI R245, RZ, 0x10, R145 ;  /* 0x00000010fff57819 */ /* 0x000fe20000011691 */
[----:B------:R-:W-:Y:S01]  /*2950*/  @!P0 FMUL.FTZ R83, R167, R209 ;  /* 0x000000d1a7538220 */ /* 0x000fe20000410000 */
[----:B------:R-:W-:Y:S01]  /*2960*/  SHF.R.U32.HI R209, RZ, 0x10, R139 ;  /* 0x00000010ffd17819 */ /* 0x000fe2000001168b */
[----:B------:R-:W-:Y:S02]  /*2970*/  FMUL.FTZ R137, R6, R137 ;  /* 0x0000008906897220 */ /* 0x000fe40000410000 */
[----:B------:R-:W-:Y:S02]  /*2980*/  FADD.FTZ R56, R56, R136 ;  /* 0x0000008838387221 */ /* 0x000fe40000010000 */
[----:B------:R-:W-:Y:S01]  /*2990*/  FFMA.FTZ R57, R136, R62, R57 ;  /* 0x0000003e88397223 */ /* 0x000fe20000010039 */
[----:B------:R-:W-:Y:S01]  /*29a0*/  HADD2.F32 R139, -RZ, R242.H0_H0 ;  /* 0x200000f2ff8b7230 */ /* 0x000fe20000004100 */
        /* <DEDUP_REMOVED lines=9> */
[----:B------:R-:W-:Y:S01]  /*2a40*/  FFMA.FTZ R40, R139, R65, R40 ;  /* 0x000000418b287223 */ /* 0x000fe20000010028 */
        /* <DEDUP_REMOVED lines=59> */
[----:B------:R-:W-:Y:S01]  /*2e00*/  @!P0 FMUL.FTZ R79, R167, R224 ;  /* 0x000000e0a74f8220 */ /* 0x000fe20000410000 */
[----:B------:R-:W-:Y:S01]  /*2e10*/  MOV R224, R150 ;  /* 0x0000009600e07202 */ /* 0x000fe20000000f00 */
        /* <DEDUP_REMOVED lines=134> */
.L_x_771:
        /* <DEDUP_REMOVED lines=18> */
.L_x_772:
        /* <DEDUP_REMOVED lines=22> */
.L_x_766:
[----:B------:R-:W-:Y:S05]  /*3900*/  BSYNC B0 ;  /* 0x0000000000007941 */ /* 0x000fea0003800000 */
.L_x_765:
        /* <DEDUP_REMOVED lines=34> */
.L_x_768:
[----:B------:R-:W2:Y:S01]  /*3b30*/  LDG.E.STRONG.GPU R59, [R56.64] ;  /* 0x00000006383b7981 */ /* 0x000ea2000c1ef900 */
[----:B------:R-:W-:Y:S01]  /*3b40*/  YIELD ;  /* 0x0000000000007946 */ /* 0x000fe20003800000 */
[----:B--2---:R-:W-:Y:S01]  /*3b50*/  ISETP.NE.AND P0, PT, R59, R58, PT ;  /* 0x0000003a3b00720c */ /* 0x004fe20003f05270 */
[----:B------:R-:W-:-:S12]  /*3b60*/  CCTL.IVALL ;  /* 0x00000000ff00798f */ /* 0x000fd80002000000 */
[----:B------:R-:W-:Y:S05]  /*3b70*/  @P0 BRA `(.L_x_768) ;  /* 0xffffffb000000947 */ /* 0x000fea000383ffff */
.L_x_767:
        /* <DEDUP_REMOVED lines=183> */
.L_x_769:
        /* <DEDUP_REMOVED lines=74> */
.L_x_762:
        /* <DEDUP_REMOVED lines=53> */
.L_x_763:
[----:B------:R-:W-:Y:S02]  /*4ee0*/  MOV R57, R239 ;  /* 0x000000ef00397202 */ /* 0x000fe40000000f00 */
[----:B------:R-:W-:-:S02]  /*4ef0*/  MOV R59, 0x10 ;  /* 0x00000010003b7802 */ /* 0x000fc40000000f00 */
[----:B------:R-:W-:Y:S02]  /*4f00*/  MOV R244, 0x1f ;  /* 0x0000001f00f47802 */ /* 0x000fe40000000f00 */
[----:B------:R-:W-:Y:S02]  /*4f10*/  MOV R242, 0xffffffff ;  /* 0xffffffff00f27802 */ /* 0x000fe40000000f00 */
[----:B------:R-:W-:Y:S02]  /*4f20*/  MOV R56, 0x4f40 ;  /* 0x00004f4000387802 */ /* 0x000fe40000000f00 */
[----:B------:R-:W-:Y:S05]  /*4f30*/  CALL.REL.NOINC `($__internal_55_$__cuda_sm70_shflsync_down_p) ;  /* 0x0000046000007944 */ /* 0x000fea0003c00000 */
[----:B-1----:R-:W-:Y:S01]  /*4f40*/  MOV R240, R59 ;  /* 0x0000003b00f07202 */ /* 0x002fe20000000f00 */
[----:B------:R-:W-:Y:S05]  /*4f50*/  BRA `(.L_x_771) ;  /* 0xffffe72000007947 */ /* 0x000fea000383ffff */
.L_x_764:
[----:B------:R-:W-:Y:S01]  /*4f60*/  HFMA2.MMA R59, -RZ, RZ, 0, 9.5367431640625e-07 ;  /* 0x00000010ff3b7435 */ /* 0x000fe200000001ff */
[----:B------:R-:W-:Y:S02]  /*4f70*/  MOV R57, R58 ;  /* 0x0000003a00397202 */ /* 0x000fe40000000f00 */
[----:B------:R-:W-:Y:S02]  /*4f80*/  MOV R244, 0x1f ;  /* 0x0000001f00f47802 */ /* 0x000fe40000000f00 */
[----:B------:R-:W-:-:S02]  /*4f90*/  MOV R242, 0xffffffff ;  /* 0xffffffff00f27802 */ /* 0x000fc40000000f00 */
[----:B------:R-:W-:Y:S02]  /*4fa0*/  MOV R56, 0x4fc0 ;  /* 0x00004fc000387802 */ /* 0x000fe40000000f00 */
[----:B01----:R-:W-:Y:S05]  /*4fb0*/  CALL.REL.NOINC `($__internal_55_$__cuda_sm70_shflsync_down_p) ;  /* 0x000003e000007944 */ /* 0x003fea0003c00000 */
[----:B------:R-:W-:Y:S01]  /*4fc0*/  FADD.FTZ R239, R239, R240 ;  /* 0x000000f0efef7221 */ /* 0x000fe20000010000 */
[----:B------:R-:W-:Y:S01]  /*4fd0*/  MOV R244, 0x1f ;  /* 0x0000001f00f47802 */ /* 0x000fe20000000f00 */
[----:B-1----:R-:W-:Y:S01]  /*4fe0*/  FADD.FTZ R58, R58, R59 ;  /* 0x0000003b3a3a7221 */ /* 0x002fe20000010000 */
[----:B------:R-:W-:Y:S01]  /*4ff0*/  HFMA2.MMA R59, -RZ, RZ, 0, 4.76837158203125e-07 ;  /* 0x00000008ff3b7435 */ /* 0x000fe200000001ff */
[----:B------:R-:W-:Y:S02]  /*5000*/  MOV R242, 0xffffffff ;  /* 0xffffffff00f27802 */ /* 0x000fe40000000f00 */
[----:B------:R-:W-:Y:S02]  /*5010*/  MOV R57, R239 ;  /* 0x000000ef00397202 */ /* 0x000fe40000000f00 */
[----:B------:R-:W-:Y:S02]  /*5020*/  MOV R56, 0x5040 ;  /* 0x0000504000387802 */ /* 0x000fe40000000f00 */
[----:B------:R-:W-:Y:S05]  /*5030*/  CALL.REL.NOINC `($__internal_55_$__cuda_sm70_shflsync_down_p) ;  /* 0x0000036000007944 */ /* 0x000fea0003c00000 */
[----:B-1----:R-:W-:Y:S01]  /*5040*/  MOV R240, R59 ;  /* 0x0000003b00f07202 */ /* 0x002fe20000000f00 */
[----:B------:R-:W-:Y:S01]  /*5050*/  HFMA2.MMA R59, -RZ, RZ, 0, 4.76837158203125e-07 ;  /* 0x00000008ff3b7435 */ /* 0x000fe200000001ff */
[----:B------:R-:W-:-:S02]  /*5060*/  MOV R57, R58 ;  /* 0x0000003a00397202 */ /* 0x000fc40000000f00 */
[----:B------:R-:W-:Y:S02]  /*5070*/  MOV R244, 0x1f ;  /* 0x0000001f00f47802 */ /* 0x000fe40000000f00 */
[----:B------:R-:W-:Y:S02]  /*5080*/  MOV R242, 0xffffffff ;  /* 0xffffffff00f27802 */ /* 0x000fe40000000f00 */
[----:B------:R-:W-:Y:S02]  /*5090*/  MOV R56, 0x50b0 ;  /* 0x000050b000387802 */ /* 0x000fe40000000f00 */
[----:B------:R-:W-:Y:S05]  /*50a0*/  CALL.REL.NOINC `($__internal_55_$__cuda_sm70_shflsync_down_p) ;  /* 0x000002f000007944 */ /* 0x000fea0003c00000 */
[----:B------:R-:W-:Y:S01]  /*50b0*/  FADD.FTZ R239, R240, R239 ;  /* 0x000000eff0ef7221 */ /* 0x000fe20000010000 */
[----:B------:R-:W-:Y:S01]  /*50c0*/  MOV R244, 0x1f ;  /* 0x0000001f00f47802 */ /* 0x000fe20000000f00 */
[----:B-1----:R-:W-:Y:S01]  /*50d0*/  FADD.FTZ R58, R58, R59 ;  /* 0x0000003b3a3a7221 */ /* 0x002fe20000010000 */
[----:B------:R-:W-:Y:S01]  /*50e0*/  HFMA2.MMA R59, -RZ, RZ, 0, 2.384185791015625e-07 ;  /* 0x00000004ff3b7435 */ /* 0x000fe200000001ff */
[----:B------:R-:W-:Y:S02]  /*50f0*/  MOV R242, 0xffffffff ;  /* 0xffffffff00f27802 */ /* 0x000fe40000000f00 */
[----:B------:R-:W-:-:S02]  /*5100*/  MOV R57, R239 ;  /* 0x000000ef00397202 */ /* 0x000fc40000000f00 */
[----:B------:R-:W-:Y:S02]  /*5110*/  MOV R56, 0x5130 ;  /* 0x0000513000387802 */ /* 0x000fe40000000f00 */
[----:B------:R-:W-:Y:S05]  /*5120*/  CALL.REL.NOINC `($__internal_55_$__cuda_sm70_shflsync_down_p) ;  /* 0x0000027000007944 */ /* 0x000fea0003c00000 */
[----:B-1----:R-:W-:Y:S01]  /*5130*/  MOV R240, R59 ;  /* 0x0000003b00f07202 */ /* 0x002fe20000000f00 */
[----:B------:R-:W-:Y:S01]  /*5140*/  HFMA2.MMA R59, -RZ, RZ, 0, 2.384185791015625e-07 ;  /* 0x00000004ff3b7435 */ /* 0x000fe200000001ff */
[----:B------:R-:W-:Y:S02]  /*5150*/  MOV R57, R58 ;  /* 0x0000003a00397202 */ /* 0x000fe40000000f00 */
[----:B------:R-:W-:Y:S02]  /*5160*/  MOV R244, 0x1f ;  /* 0x0000001f00f47802 */ /* 0x000fe40000000f00 */
[----:B------:R-:W-:Y:S02]  /*5170*/  MOV R242, 0xffffffff ;  /* 0xffffffff00f27802 */ /* 0x000fe40000000f00 */
[----:B------:R-:W-:Y:S02]  /*5180*/  MOV R56, 0x51a0 ;  /* 0x000051a000387802 */ /* 0x000fe40000000f00 */
[----:B------:R-:W-:Y:S05]  /*5190*/  CALL.REL.NOINC `($__internal_55_$__cuda_sm70_shflsync_down_p) ;  /* 0x0000020000007944 */ /* 0x000fea0003c00000 */
[----:B------:R-:W-:Y:S01]  /*51a0*/  FADD.FTZ R239, R240, R239 ;  /* 0x000000eff0ef7221 */ /* 0x000fe20000010000 */
[----:B------:R-:W-:Y:S01]  /*51b0*/  MOV R244, 0x1f ;  /* 0x0000001f00f47802 */ /* 0x000fe20000000f00 */
[----:B-1----:R-:W-:Y:S01]  /*51c0*/  FADD.FTZ R58, R58, R59 ;  /* 0x0000003b3a3a7221 */ /* 0x002fe20000010000 */
[----:B------:R-:W-:Y:S01]  /*51d0*/  HFMA2.MMA R59, -RZ, RZ, 0, 1.1920928955078125e-07 ;  /* 0x00000002ff3b7435 */ /* 0x000fe200000001ff */
[----:B------:R-:W-:-:S02]  /*51e0*/  MOV R242, 0xffffffff ;  /* 0xffffffff00f27802 */ /* 0x000fc40000000f00 */
[----:B------:R-:W-:Y:S02]  /*51f0*/  MOV R57, R239 ;  /* 0x000000ef00397202 */ /* 0x000fe40000000f00 */
[----:B------:R-:W-:Y:S02]  /*5200*/  MOV R56, 0x5220 ;  /* 0x0000522000387802 */ /* 0x000fe40000000f00 */
[----:B------:R-:W-:Y:S05]  /*5210*/  CALL.REL.NOINC `($__internal_55_$__cuda_sm70_shflsync_down_p) ;  /* 0x0000018000007944 */ /* 0x000fea0003c00000 */
[----:B-1----:R-:W-:Y:S01]  /*5220*/  MOV R240, R59 ;  /* 0x0000003b00f07202 */ /* 0x002fe20000000f00 */
[----:B------:R-:W-:Y:S01]  /*5230*/  HFMA2.MMA R59, -RZ, RZ, 0, 1.1920928955078125e-07 ;  /* 0x00000002ff3b7435 */ /* 0x000fe200000001ff */
[----:B------:R-:W-:Y:S02]  /*5240*/  MOV R57, R58 ;  /* 0x0000003a00397202 */ /* 0x000fe40000000f00 */
[----:B------:R-:W-:Y:S02]  /*5250*/  MOV R244, 0x1f ;  /* 0x0000001f00f47802 */ /* 0x000fe40000000f00 */
[----:B------:R-:W-:Y:S02]  /*5260*/  MOV R242, 0xffffffff ;  /* 0xffffffff00f27802 */ /* 0x000fe40000000f00 */
[----:B------:R-:W-:-:S02]  /*5270*/  MOV R56, 0x5290 ;  /* 0x0000529000387802 */ /* 0x000fc40000000f00 */
[----:B------:R-:W-:Y:S05]  /*5280*/  CALL.REL.NOINC `($__internal_55_$__cuda_sm70_shflsync_down_p) ;  /* 0x0000011000007944 */ /* 0x000fea0003c00000 */
[----:B------:R-:W-:Y:S01]  /*5290*/  FADD.FTZ R239, R240, R239 ;  /* 0x000000eff0ef7221 */ /* 0x000fe20000010000 */
[----:B------:R-:W-:Y:S01]  /*52a0*/  MOV R244, 0x1f ;  /* 0x0000001f00f47802 */ /* 0x000fe20000000f00 */
[----:B-1----:R-:W-:Y:S01]  /*52b0*/  FADD.FTZ R58, R58, R59 ;  /* 0x0000003b3a3a7221 */ /* 0x002fe20000010000 */
[----:B------:R-:W-:Y:S01]  /*52c0*/  HFMA2.MMA R59, -RZ, RZ, 0, 5.9604644775390625e-08 ;  /* 0x00000001ff3b7435 */ /* 0x000fe200000001ff */
[----:B------:R-:W-:-:S02]  /*52d0*/  MOV R242, 0xffffffff ;  /* 0xffffffff00f27802 */ /* 0x000fc40000000f00 */
[----:B------:R-:W-:Y:S02]  /*52e0*/  MOV R57, R239 ;  /* 0x000000ef00397202 */ /* 0x000fe40000000f00 */
[----:B------:R-:W-:Y:S02]  /*52f0*/  MOV R56, 0x5310 ;  /* 0x0000531000387802 */ /* 0x000fe40000000f00 */
[----:B------:R-:W-:Y:S05]  /*5300*/  CALL.REL.NOINC `($__internal_55_$__cuda_sm70_shflsync_down_p) ;  /* 0x0000009000007944 */ /* 0x000fea0003c00000 */
[----:B-1----:R-:W-:Y:S01]  /*5310*/  MOV R240, R59 ;  /* 0x0000003b00f07202 */ /* 0x002fe20000000f00 */
[----:B------:R-:W-:Y:S01]  /*5320*/  HFMA2.MMA R59, -RZ, RZ, 0, 5.9604644775390625e-08 ;  /* 0x00000001ff3b7435 */ /* 0x000fe200000001ff */
[----:B------:R-:W-:Y:S02]  /*5330*/  MOV R57, R58 ;  /* 0x0000003a00397202 */ /* 0x000fe40000000f00 */
[----:B------:R-:W-:Y:S02]  /*5340*/  MOV R244, 0x1f ;  /* 0x0000001f00f47802 */ /* 0x000fe40000000f00 */
[----:B------:R-:W-:Y:S02]  /*5350*/  MOV R242, 0xffffffff ;  /* 0xffffffff00f27802 */ /* 0x000fe40000000f00 */
[----:B------:R-:W-:-:S02]  /*5360*/  MOV R56, 0x5380 ;  /* 0x0000538000387802 */ /* 0x000fc40000000f00 */
[----:B------:R-:W-:Y:S05]  /*5370*/  CALL.REL.NOINC `($__internal_55_$__cuda_sm70_shflsync_down_p) ;  /* 0x0000002000007944 */ /* 0x000fea0003c00000 */
[----:B-1----:R-:W-:Y:S01]  /*5380*/  MOV R57, R59 ;  /* 0x0000003b00397202 */ /* 0x002fe20000000f00 */
[----:B------:R-:W-:Y:S05]  /*5390*/  BRA `(.L_x_772) ;  /* 0xffffe40000007947 */ /* 0x000fea000383ffff */
        .weak           $__internal_55_$__cuda_sm70_shflsync_down_p
        .type           $__internal_55_$__cuda_sm70_shflsync_down_p,@function
        .size           $__internal_55_$__cuda_sm70_shflsync_down_p,(.L_x_3462 - $__internal_55_$__cuda_sm70_shflsync_down_p)
$__internal_55_$__cuda_sm70_shflsync_down_p:
[----:B------:R-:W-:Y:S04]  /*53a0*/  WARPSYNC R242 ;  /* 0x000000f200007348 */ /* 0x000fe80003800000 */
[----:B------:R0:W1:Y:S02]  /*53b0*/  SHFL.DOWN PT, R59, R57, R59, R244 ;  /* 0x0800003b393b7389 */ /* 0x00006400000e00f4 */
[----:B0-----:R-:W-:-:S06]  /*53c0*/  HFMA2.MMA R57, -RZ, RZ, 0, 0 ;  /* 0x00000000ff397435 */ /* 0x001fcc00000001ff */
[----:B------:R-:W-:Y:S05]  /*53d0*/  RET.REL.NODEC R56 `(_ZN10layer_norm13ln_bwd_kernelINS_13Kernel_traitsI6__halffS2_fjLj25600ELj5ELj1ELj4ELj16ENS_18Kernel_traits_baseILj25600ES2_fS2_fjLj128EEEEEEEvNS_9BwdParamsE) ;  /* 0xffffac2038007950 */ /* 0x000fea0003c3ffff */
.L_x_773:
        /* <DEDUP_REMOVED lines=10> */
.L_x_3462:


//--------------------- .text._ZN10layer_norm22ln_bwd_finalize_kernelINS_22Kernel_traits_finalizeILj25600E6__halfS2_S2_fjLj1024ELj4ENS_18Kernel_traits_baseILj25600ES2_S2_S2_fjLj1024EEEEEEEvNS_9BwdParamsE --------------------------
	.section	.text._ZN10layer_norm22ln_bwd_finalize_kernelINS_22Kernel_traits_finalizeILj25600E6__halfS2_S2_fjLj1024ELj4ENS_18Kernel_traits_baseILj25600ES2_S2_S2_fjLj1024EEEEEEEvNS_9BwdParamsE,"ax",@progbits
	.sectioninfo	@"SHI_REGISTERS=32"
	.align	128
        .global         _ZN10layer_norm22ln_bwd_finalize_kernelINS_22Kernel_traits_finalizeILj25600E6__halfS2_S2_fjLj1024ELj4ENS_18Kernel_traits_baseILj25600ES2_S2_S2_fjLj1024EEEEEEEvNS_9BwdParamsE
        .type           _ZN10layer_norm22ln_bwd_finalize_kernelINS_22Kernel_traits_finalizeILj25600E6__halfS2_S2_fjLj1024ELj4ENS_18Kernel_traits_baseILj25600ES2_S2_S2_fjLj1024EEEEEEEvNS_9BwdParamsE,@function
        .size           _ZN10layer_norm22ln_bwd_finalize_kernelINS_22Kernel_traits_finalizeILj25600E6__halfS2_S2_fjLj1024ELj4ENS_18Kernel_traits_baseILj25600ES2_S2_S2_fjLj1024EEEEEEEvNS_9BwdParamsE,(.L_x_3463 - _ZN10layer_norm22ln_bwd_finalize_kernelINS_22Kernel_traits_finalizeILj25600E6__halfS2_S2_fjLj1024ELj4ENS_18Kernel_traits_baseILj25600ES2_S2_S2_fjLj1024EEEEEEEvNS_9BwdParamsE)
        .other          _ZN10layer_norm22ln_bwd_finalize_kernelINS_22Kernel_traits_finalizeILj25600E6__halfS2_S2_fjLj1024ELj4ENS_18Kernel_traits_baseILj25600ES2_S2_S2_fjLj1024EEEEEEEvNS_9BwdParamsE,@"STO_CUDA_ENTRY STV_DEFAULT"
_ZN10layer_norm22ln_bwd_finalize_kernelINS_22Kernel_traits_finalizeILj25600E6__halfS2_S2_fjLj1024ELj4ENS_18Kernel_traits_baseILj25600ES2_S2_S2_fjLj1024EEEEEEEvNS_9BwdParamsE:
.text._ZN10layer_norm22ln_bwd_finalize_kernelINS_22Kernel_traits_finalizeILj25600E6__halfS2_S2_fjLj1024ELj4ENS_18Kernel_traits_baseILj25600ES2_S2_S2_fjLj1024EEEEEEEvNS_9BwdParamsE:
        /* <DEDUP_REMOVED lines=19> */
.L_x_786:
        /* <DEDUP_REMOVED lines=27> */
.L_x_778:
        /* <DEDUP_REMOVED lines=32> */
.L_x_777:
[----:B------:R-:W-:Y:S05]  /*04e0*/  BSYNC B1 ;  /* 0x0000000000017941 */ /* 0x000fea0003800000 */
.L_x_776:
        /* <DEDUP_REMOVED lines=22> */
.L_x_780:
[----:B------:R-:W-:Y:S05]  /*0650*/  BSYNC B1 ;  /* 0x0000000000017941 */ /* 0x000fea0003800000 */
.L_x_779:
        /* <DEDUP_REMOVED lines=10> */
.L_x_775:
[----:B------:R-:W-:Y:S05]  /*0700*/  BSYNC B0 ;  /* 0x0000000000007941 */ /* 0x000fea0003800000 */
.L_x_774:
        /* <DEDUP_REMOVED lines=11> */
.L_x_787:
        /* <DEDUP_REMOVED lines=18> */
.L_x_788:
[----:B------:R-:W-:Y:S01]  /*08e0*/  @!P1 SHF.R.U32.HI R2, RZ, 0x3, R0 ;  /* 0x00000003ff029819 */ /* 0x000fe20000011600 */
[----:B---3--:R-:W-:Y:S02]  /*08f0*/  FADD.FTZ R5, R5, R10 ;  /* 0x0000000a05057221 */ /* 0x008fe40000010000 */
[----:B--2---:R-:W-:Y:S01]  /*0900*/  FADD.FTZ R7, R7, R4 ;  /* 0x0000000407077221 */ /* 0x004fe20000010000 */
[----:B------:R-:W-:-:S05]  /*0910*/  @!P1 LOP3.LUT R2, R2, 0x1ffffffc, RZ, 0xc0, !PT ;  /* 0x1ffffffc02029812 */ /* 0x000fca00078ec0ff */
[----:B------:R2:W-:Y:S04]  /*0920*/  @!P1 STS [R2+0x2000], R5 ;  /* 0x0020000502009388 */ /* 0x0005e80000000800 */
[----:B------:R2:W-:Y:S02]  /*0930*/  @!P1 STS [R2+0x2080], R7 ;  /* 0x0020800702009388 */ /* 0x0005e40000000800 */
.L_x_781:
        /* <DEDUP_REMOVED lines=13> */
.L_x_785:
[----:B------:R-:W-:Y:S05]  /*0a10*/  BSYNC B0 ;  /* 0x0000000000007941 */ /* 0x000fea0003800000 */
.L_x_784:
[C---:B------:R-:W-:Y:S02]  /*0a20*/  ISETP.GT.U32.AND P1, PT, R18.reuse, -0x6401, PT ;  /* 0xffff9bff1200780c */ /* 0x040fe40003f24070 */
[----:B------:R-:W-:Y:S02]  /*0a30*/  IADD3 R18, R18, 0x6400, RZ ;  /* 0x0000640012127810 */ /* 0x000fe40007ffe0ff */
[----:B------:R-:W-:-:S09]  /*0a40*/  IADD3 R19, R19, 0x3200, RZ ;  /* 0x0000320013137810 */ /* 0x000fd20007ffe0ff */
[----:B012---:R-:W-:Y:S05]  /*0a50*/  @P1 BRA `(.L_x_786) ;  /* 0xfffff6d000001947 */ /* 0x007fea000383ffff */
[----:B------:R-:W-:Y:S05]  /*0a60*/  EXIT ;  /* 0x000000000000794d */ /* 0x000fea0003800000 */
.L_x_782:
[----:B--2---:R-:W-:Y:S01]  /*0a70*/  IMAD.MOV.U32 R10, RZ, RZ, R4 ;  /* 0x000000ffff0a7224 */ /* 0x004fe200078e0004 */
[----:B------:R-:W-:Y:S01]  /*0a80*/  MOV R9, 0x1 ;  /* 0x0000000100097802 */ /* 0x000fe20000000f00 */
[----:B------:R-:W-:Y:S01]  /*0a90*/  IMAD.MOV.U32 R6, RZ, RZ, 0x1f ;  /* 0x0000001fff067424 */ /* 0x000fe200078e00ff */
[----:B------:R-:W-:Y:S02]  /*0aa0*/  MOV R11, 0xffffffff ;  /* 0xffffffff000b7802 */ /* 0x000fe40000000f00 */
[----:B------:R-:W-:Y:S02]  /*0ab0*/  MOV R2, 0xad0 ;  /* 0x00000ad000027802 */ /* 0x000fe40000000f00 */
[----:B01----:R-:W-:Y:S05]  /*0ac0*/  CALL.REL.NOINC `($__internal_56_$__cuda_sm70_shflsync_bfly_p) ;  /* 0x000003c000007944 */ /* 0x003fea0003c00000 */
[----:B-1----:R-:W-:Y:S01]  /*0ad0*/  IMAD.MOV.U32 R3, RZ, RZ, R6 ;  /* 0x000000ffff037224 */ /* 0x002fe200078e0006 */
[----:B0-----:R-:W-:Y:S05]  /*0ae0*/  BRA `(.L_x_787) ;  /* 0xfffffcd000007947 */ /* 0x001fea000383ffff */
.L_x_783:
[----:B------:R-:W-:Y:S01]  /*0af0*/  HFMA2.MMA R6, -RZ, RZ, 0, 1.847743988037109375e-06 ;  /* 0x0000001fff067435 */ /* 0x000fe200000001ff */
[----:B------:R-:W-:Y:S01]  /*0b00*/  MOV R10, R13 ;  /* 0x0000000d000a7202 */ /* 0x000fe20000000f00 */
[----:B------:R-:W-:Y:S01]  /*0b10*/  IMAD.MOV.U32 R9, RZ, RZ, 0x2 ;  /* 0x00000002ff097424 */ /* 0x000fe200078e00ff */
[----:B------:R-:W-:Y:S01]  /*0b20*/  MOV R2, 0xb50 ;  /* 0x00000b5000027802 */ /* 0x000fe20000000f00 */
[----:B------:R-:W-:-:S02]  /*0b30*/  IMAD.MOV.U32 R11, RZ, RZ, -0x1 ;  /* 0xffffffffff0b7424 */ /* 0x000fc400078e00ff */
[----:B012---:R-:W-:Y:S05]  /*0b40*/  CALL.REL.NOINC `($__internal_56_$__cuda_sm70_shflsync_bfly_p) ;  /* 0x0000034000007944 */ /* 0x007fea0003c00000 */
[----:B01----:R-:W-:Y:S01]  /*0b50*/  FADD.FTZ R10, R13, R6 ;  /* 0x000000060d0a7221 */ /* 0x003fe20000010000 */
[----:B------:R-:W-:Y:S01]  /*0b60*/  MOV R9, 0x4 ;  /* 0x0000000400097802 */ /* 0x000fe20000000f00 */
[----:B------:R-:W-:Y:S01]  /*0b70*/  IMAD.MOV.U32 R6, RZ, RZ, 0x1f ;  /* 0x0000001fff067424 */ /* 0x000fe200078e00ff */
[----:B------:R-:W-:-:S02]  /*0b80*/  MOV R11, 0xffffffff ;  /* 0xffffffff000b7802 */ /* 0x000fc40000000f00 */
[----:B------:R-:W-:Y:S02]  /*0b90*/  MOV R2, 0xbb0 ;  /* 0x00000bb000027802 */ /* 0x000fe40000000f00 */
[----:B------:R-:W-:Y:S05]  /*0ba0*/  CALL.REL.NOINC `($__internal_56_$__cuda_sm70_shflsync_bfly_p) ;  /* 0x000002e000007944 */ /* 0x000fea0003c00000 */
[----:B01----:R-:W-:Y:S01]  /*0bb0*/  FADD.FTZ R10, R10, R6 ;  /* 0x000000060a0a7221 */ /* 0x003fe20000010000 */
[----:B------:R-:W-:Y:S01]  /*0bc0*/  HFMA2.MMA R6, -RZ, RZ, 0, 1.847743988037109375e-06 ;  /* 0x0000001fff067435 */ /* 0x000fe200000001ff */
[----:B------:R-:W-:Y:S01]  /*0bd0*/  IMAD.MOV.U32 R9, RZ, RZ, 0x8 ;  /* 0x00000008ff097424 */ /* 0x000fe200078e00ff */
[----:B------:R-:W-:Y:S01]  /*0be0*/  MOV R2, 0xc10 ;  /* 0x00000c1000027802 */ /* 0x000fe20000000f00 */
[----:B------:R-:W-:-:S03]  /*0bf0*/  IMAD.MOV.U32 R11, RZ, RZ, -0x1 ;  /* 0xffffffffff0b7424 */ /* 0x000fc600078e00ff */
[----:B------:R-:W-:Y:S05]  /*0c00*/  CALL.REL.NOINC `($__internal_56_$__cuda_sm70_shflsync_bfly_p) ;  /* 0x0000028000007944 */ /* 0x000fea0003c00000 */
[----:B-1----:R-:W-:Y:S01]  /*0c10*/  FADD.FTZ R4, R10, R6 ;  /* 0x000000060a047221 */ /* 0x002fe20000010000 */
[----:B0-----:R-:W-:Y:S01]  /*0c20*/  MOV R9, 0x10 ;  /* 0x0000001000097802 */ /* 0x001fe20000000f00 */
[----:B------:R-:W-:Y:S01]  /*0c30*/  IMAD.MOV.U32 R6, RZ, RZ, 0x1f ;  /* 0x0000001fff067424 */ /* 0x000fe200078e00ff */
[----:B------:R-:W-:Y:S01]  /*0c40*/  MOV R11, 0xffffffff ;  /* 0xffffffff000b7802 */ /* 0x000fe20000000f00 */
[----:B------:R-:W-:Y:S01]  /*0c50*/  IMAD.MOV.U32 R10, RZ, RZ, R4 ;  /* 0x000000ffff0a7224 */ /* 0x000fe200078e0004 */
[----:B------:R-:W-:Y:S02]  /*0c60*/  MOV R2, 0xc80 ;  /* 0x00000c8000027802 */ /* 0x000fe40000000f00 */
[----:B------:R-:W-:Y:S05]  /*0c70*/  CALL.REL.NOINC `($__internal_56_$__cuda_sm70_shflsync_bfly_p) ;  /* 0x0000021000007944 */ /* 0x000fea0003c00000 */
[----:B0-----:R-:W-:Y:S01]  /*0c80*/  HFMA2.MMA R9, -RZ, RZ, 0, 5.9604644775390625e-08 ;  /* 0x00000001ff097435 */ /* 0x001fe200000001ff */
[----:B-1----:R-:W-:Y:S01]  /*0c90*/  MOV R7, R6 ;  /* 0x0000000600077202 */ /* 0x002fe20000000f00 */
[----:B------:R-:W-:Y:S01]  /*0ca0*/  IMAD.MOV.U32 R10, RZ, RZ, R5 ;  /* 0x000000ffff0a7224 */ /* 0x000fe200078e0005 */
[----:B------:R-:W-:Y:S01]  /*0cb0*/  MOV R6, 0x1f ;  /* 0x0000001f00067802 */ /* 0x000fe20000000f00 */
[----:B------:R-:W-:Y:S01]  /*0cc0*/  IMAD.MOV.U32 R11, RZ, RZ, -0x1 ;  /* 0xffffffffff0b7424 */ /* 0x000fe200078e00ff */
[----:B------:R-:W-:-:S02]  /*0cd0*/  MOV R2, 0xcf0 ;  /* 0x00000cf000027802 */ /* 0x000fc40000000f00 */
[----:B------:R-:W-:Y:S05]  /*0ce0*/  CALL.REL.NOINC `($__internal_56_$__cuda_sm70_shflsync_bfly_p) ;  /* 0x000001a000007944 */ /* 0x000fea0003c00000 */
[----:B0-----:R-:W-:Y:S01]  /*0cf0*/  HFMA2.MMA R9, -RZ, RZ, 0, 1.1920928955078125e-07 ;  /* 0x00000002ff097435 */ /* 0x001fe200000001ff */
[----:B-1----:R-:W-:Y:S01]  /*0d00*/  FADD.FTZ R10, R5, R6 ;  /* 0x00000006050a7221 */ /* 0x002fe20000010000 */
[----:B------:R-:W-:Y:S01]  /*0d10*/  MOV R6, 0x1f ;  /* 0x0000001f00067802 */ /* 0x000fe20000000f00 */
[----:B------:R-:W-:Y:S01]  /*0d20*/  IMAD.MOV.U32 R11, RZ, RZ, -0x1 ;  /* 0xffffffffff0b7424 */ /* 0x000fe200078e00ff */
[----:B------:R-:W-:-:S02]  /*0d30*/  MOV R2, 0xd50 ;  /* 0x00000d5000027802 */ /* 0x000fc40000000f00 */
[----:B------:R-:W-:Y:S05]  /*0d40*/  CALL.REL.NOINC `($__internal_56_$__cuda_sm70_shflsync_bfly_p) ;  /* 0x0000014000007944 */ /* 0x000fea0003c00000 */
[----:B0-----:R-:W-:Y:S01]  /*0d50*/  HFMA2.MMA R9, -RZ, RZ, 0, 2.384185791015625e-07 ;  /* 0x00000004ff097435 */ /* 0x001fe200000001ff */
[----:B-1----:R-:W-:Y:S01]  /*0d60*/  FADD.FTZ R10, R10, R6 ;  /* 0x000000060a0a7221 */ /* 0x002fe20000010000 */
[----:B------:R-:W-:Y:S01]  /*0d70*/  MOV R6, 0x1f ;  /* 0x0000001f00067802 */ /* 0x000fe20000000f00 */
[----:B------:R-:W-:Y:S01]  /*0d80*/  IMAD.MOV.U32 R11, RZ, RZ, -0x1 ;  /* 0xffffffffff0b7424 */ /* 0x000fe200078e00ff */
[----:B------:R-:W-:-:S02]  /*0d90*/  MOV R2, 0xdb0 ;  /* 0x00000db000027802 */ /* 0x000fc40000000f00 */
[----:B------:R-:W-:Y:S05]  /*0da0*/  CALL.REL.NOINC `($__internal_56_$__cuda_sm70_shflsync_bfly_p) ;  /* 0x000000e000007944 */ /* 0x000fea0003c00000 */
[----:B0-----:R-:W-:Y:S01]  /*0db0*/  HFMA2.MMA R9, -RZ, RZ, 0, 4.76837158203125e-07 ;  /* 0x00000008ff097435 */ /* 0x001fe200000001ff */
[----:B-1----:R-:W-:Y:S01]  /*0dc0*/  FADD.FTZ R10, R10, R6 ;  /* 0x000000060a0a7221 */ /* 0x002fe20000010000 */
[----:B------:R-:W-:Y:S01]  /*0dd0*/  MOV R6, 0x1f ;  /* 0x0000001f00067802 */ /* 0x000fe20000000f00 */
[----:B------:R-:W-:Y:S01]  /*0de0*/  IMAD.MOV.U32 R11, RZ, RZ, -0x1 ;  /* 0xffffffffff0b7424 */ /* 0x000fe200078e00ff */
[----:B------:R-:W-:-:S02]  /*0df0*/  MOV R2, 0xe10 ;  /* 0x00000e1000027802 */ /* 0x000fc40000000f00 */
[----:B------:R-:W-:Y:S05]  /*0e00*/  CALL.REL.NOINC `($__internal_56_$__cuda_sm70_shflsync_bfly_p) ;  /* 0x0000008000007944 */ /* 0x000fea0003c00000 */
[----:B0-----:R-:W-:Y:S01]  /*0e10*/  HFMA2.MMA R9, -RZ, RZ, 0, 9.5367431640625e-07 ;  /* 0x00000010ff097435 */ /* 0x001fe200000001ff */
[----:B-1----:R-:W-:Y:S01]  /*0e20*/  FADD.FTZ R10, R10, R6 ;  /* 0x000000060a0a7221 */ /* 0x002fe20000010000 */
[----:B------:R-:W-:Y:S01]  /*0e30*/  MOV R6, 0x1f ;  /* 0x0000001f00067802 */ /* 0x000fe20000000f00 */
[----:B------:R-:W-:Y:S01]  /*0e40*/  IMAD.MOV.U32 R11, RZ, RZ, -0x1 ;  /* 0xffffffffff0b7424 */ /* 0x000fe200078e00ff */
[----:B------:R-:W-:-:S02]  /*0e50*/  MOV R2, 0xe70 ;  /* 0x00000e7000027802 */ /* 0x000fc40000000f00 */
[----:B------:R-:W-:Y:S05]  /*0e60*/  CALL.REL.NOINC `($__internal_56_$__cuda_sm70_shflsync_bfly_p) ;  /* 0x0000002000007944 */ /* 0x000fea0003c00000 */
[----:B-1----:R-:W-:Y:S01]  /*0e70*/  MOV R5, R6 ;  /* 0x0000000600057202 */ /* 0x002fe20000000f00 */
[----:B0-----:R-:W-:Y:S05]  /*0e80*/  BRA `(.L_x_788) ;  /* 0xfffffa5000007947 */ /* 0x001fea000383ffff */
        .weak           $__internal_56_$__cuda_sm70_shflsync_bfly_p
        .type           $__internal_56_$__cuda_sm70_shflsync_bfly_p,@function
        .size           $__internal_56_$__cuda_sm70_shflsync_bfly_p,(.L_x_3463 - $__internal_56_$__cuda_sm70_shflsync_bfly_p)
$__internal_56_$__cuda_sm70_shflsync_bfly_p:
[----:B------:R-:W-:Y:S01]  /*0e90*/  HFMA2.MMA R3, -RZ, RZ, 0, 0 ;  /* 0x00000000ff037435 */ /* 0x000fe200000001ff */
[----:B------:R-:W-:Y:S04]  /*0ea0*/  WARPSYNC R11 ;  /* 0x0000000b00007348 */ /* 0x000fe80003800000 */
[----:B------:R0:W1:Y:S01]  /*0eb0*/  SHFL.BFLY PT, R6, R10, R9, R6 ;  /* 0x0c0000090a067389 */ /* 0x00006200000e0006 */
[----:B------:R-:W-:Y:S05]  /*0ec0*/  RET.REL.NODEC R2 `(_ZN10layer_norm22ln_bwd_finalize_kernelINS_22Kernel_traits_finalizeILj25600E6__halfS2_S2_fjLj1024ELj4ENS_18Kernel_traits_baseILj25600ES2_S2_S2_fjLj1024EEEEEEEvNS_9BwdParamsE) ;  /* 0xfffff13002007950 */ /* 0x000fea0003c3ffff */
.L_x_789:
        /* <DEDUP_REMOVED lines=11> */
.L_x_3463:


//--------------------- .text._ZN10layer_norm13ln_bwd_kernelINS_13Kernel_traitsI6__halfS2_S2_fjLj25600ELj5ELj1ELj4ELj16ENS_18Kernel_traits_baseILj25600ES2_S2_S2_fjLj128EEEEEEEvNS_9BwdParamsE --------------------------
	.section	.text._ZN10layer_norm13ln_bwd_kernelINS_13Kernel_traitsI6__halfS2_S2_fjLj25600ELj5ELj1ELj4ELj16ENS_18Kernel_traits_baseILj25600ES2_S2_S2_fjLj128EEEEEEEvNS_9BwdParamsE,"ax",@progbits
	.sectioninfo	@"SHI_REGISTERS=251"
	.align	128
        .global         _ZN10layer_norm13ln_bwd_kernelINS_13Kernel_traitsI6__halfS2_S2_fjLj25600ELj5ELj1ELj4ELj16ENS_18Kernel_traits_baseILj25600ES2_S2_S2_fjLj128EEEEEEEvNS_9BwdParamsE
        .type           _ZN10layer_norm13ln_bwd_kernelINS_13Kernel_traitsI6__halfS2_S2_fjLj25600ELj5ELj1ELj4ELj16ENS_18Kernel_traits_baseILj25600ES2_S2_S2_fjLj128EEEEEEEvNS_9BwdParamsE,@function
        .size           _ZN10layer_norm13ln_bwd_kernelINS_13Kernel_traitsI6__halfS2_S2_fjLj25600ELj5ELj1ELj4ELj16ENS_18Kernel_traits_baseILj25600ES2_S2_S2_fjLj128EEEEEEEvNS_9BwdParamsE,(.L_x_3464 - _ZN10layer_norm13ln_bwd_kernelINS_13Kernel_traitsI6__halfS2_S2_fjLj25600ELj5ELj1ELj4ELj16ENS_18Kernel_traits_baseILj25600ES2_S2_S2_fjLj128EEEEEEEvNS_9BwdParamsE)
        .other          _ZN10layer_norm13ln_bwd_kernelINS_13Kernel_traitsI6__halfS2_S2_fjLj25600ELj5ELj1ELj4ELj16ENS_18Kernel_traits_baseILj25600ES2_S2_S2_fjLj128EEEEEEEvNS_9BwdParamsE,@"STO_CUDA_ENTRY STV_DEFAULT"
_ZN10layer_norm13ln_bwd_kernelINS_13Kernel_traitsI6__halfS2_S2_fjLj25600ELj5ELj1ELj4ELj16ENS_18Kernel_traits_baseILj25600ES2_S2_S2_fjLj128EEEEEEEvNS_9BwdParamsE:
.text._ZN10layer_norm13ln_bwd_kernelINS_13Kernel_traitsI6__halfS2_S2_fjLj25600ELj5ELj1ELj4ELj16ENS_18Kernel_traits_baseILj25600ES2_S2_S2_fjLj128EEEEEEEvNS_9BwdParamsE:
[----:B------:R-:W-:Y:S02]  /*0000*/  MOV R1, c[0x0][0x28] ;  /* 0x00000a0000017a02 */ /* 0x000fe40000000f00 */
[----:B------:R-:W0:Y:S01]  /*0010*/  S2R R4, SR_CTAID.X ;  /* 0x0000000000047919 */ /* 0x000e220000002500 */
[----:B------:R-:W-:Y:S01]  /*0020*/  ISETP.NE.U32.AND P0, PT, RZ, c[0x0][0x178], PT ;  /* 0x00005e00ff007a0c */ /* 0x000fe20003f05070 */
[----:B------:R-:W-:Y:S01]  /*0030*/  HFMA2.MMA R7, -RZ, RZ, 0, 9.5367431640625e-07 ;  /* 0x00000010ff077435 */ /* 0x000fe200000001ff */
[----:B------:R-:W-:Y:S01]  /*0040*/  ULDC.64 UR6, c[0x0][0x118] ;  /* 0x0000460000067ab9 */ /* 0x000fe20000000a00 */
[----:B------:R-:W1:Y:S01]  /*0050*/  S2R R6, SR_TID.X ;  /* 0x0000000000067919 */ /* 0x000e620000002100 */
[----:B------:R-:W-:Y:S01]  /*0060*/  ISETP.NE.AND.EX P0, PT, RZ, c[0x0][0x17c], PT, P0 ;  /* 0x00005f00ff007a0c */ /* 0x000fe20003f05300 */
[----:B0-----:R-:W-:Y:S01]  /*0070*/  IMAD.WIDE.U32 R2, R4, -0x33333333, RZ ;  /* 0xcccccccd04027825 */ /* 0x001fe200078e00ff */
[----:B-1----:R-:W-:-:S04]  /*0080*/  LOP3.LUT R2, R6, 0x1f, RZ, 0xc0, !PT ;  /* 0x0000001f06027812 */ /* 0x002fc800078ec0ff */
[----:B------:R-:W-:-:S05]  /*0090*/  SHF.R.U32.HI R5, RZ, 0x2, R3 ;  /* 0x00000002ff057819 */ /* 0x000fca0000011603 */
[----:B------:R-:W-:-:S05]  /*00a0*/  IMAD R4, R5, -0x5, R4 ;  /* 0xfffffffb05047824 */ /* 0x000fca00078e0204 */
        /* <DEDUP_REMOVED lines=9> */
[----:B------:R-:W-:Y:S01]  /*0140*/  @P0 IMAD.WIDE.U32 R10, R10, R7, c[0x0][0x198] ;  /* 0x000066000a0a0625 */ /* 0x000fe200078e0007 */
[----:B------:R-:W-:Y:S01]  /*0150*/  LEA.HI R0, R6, R5, RZ, 0x19 ;  /* 0x0000000506007211 */ /* 0x000fe200078fc8ff */
[----:B------:R0:W5:Y:S01]  /*0160*/  @P0 LDG.E.128 R164, [R8.64] ;  /* 0x0000000608a40981 */ /* 0x000162000c1e1d00 */
[----:B------:R-:W-:Y:S01]  /*0170*/  @P0 LEA.HI.X R17, R3, c[0x0][0x19c], RZ, 0x4, P1 ;  /* 0x0000670003110a11 */ /* 0x000fe200008f24ff */
        /* <DEDUP_REMOVED lines=48> */
[----:B0-----:R-:W-:Y:S01]  /*0480*/  IMAD.WIDE.U32 R8, R3, R7, c[0x0][0x190] ;  /* 0x0000640003087625 */ /* 0x001fe200078e0007 */
[----:B-----5:R-:W-:-:S02]  /*0490*/  HADD2.F32 R182, -RZ, R172.H0_H0 ;  /* 0x200000acffb67230 */ /* 0x020fc40000004100 */
[----:B------:R-:W-:Y:S02]  /*04a0*/  HADD2.F32 R181, -RZ, R172.H1_H1 ;  /* 0x300000acffb57230 */ /* 0x000fe40000004100 */
[--C-:B------:R-:W-:Y:S01]  /*04b0*/  HADD2.F32 R180, -RZ, R173.reuse.H0_H0 ;  /* 0x200000adffb47230 */ /* 0x100fe20000004100 */
[----:B------:R0:W5:Y:S01]  /*04c0*/  LDG.E.128 R56, [R8.64] ;  /* 0x0000000608387981 */ /* 0x000162000c1e1d00 */
[----:B------:R-:W-:Y:S02]  /*04d0*/  HADD2.F32 R179, -RZ, R173.H1_H1 ;  /* 0x300000adffb37230 */ /* 0x000fe40000004100 */
[--C-:B------:R-:W-:Y:S01]  /*04e0*/  HADD2.F32 R178, -RZ, R174.reuse.H0_H0 ;  /* 0x200000aeffb27230 */ /* 0x100fe20000004100 */
[----:B------:R0:W5:Y:S01]  /*04f0*/  LDG.E.128 R60, [R8.64+0x2800] ;  /* 0x00280006083c7981 */ /* 0x000162000c1e1d00 */
[----:B------:R-:W-:Y:S02]  /*0500*/  HADD2.F32 R177, -RZ, R174.H1_H1 ;  /* 0x300000aeffb17230 */ /* 0x000fe40000004100 */
[--C-:B------:R-:W-:Y:S01]  /*0510*/  HADD2.F32 R174, -RZ, R164.reuse.H0_H0 ;  /* 0x200000a4ffae7230 */ /* 0x100fe20000004100 */
[----:B------:R0:W5:Y:S01]  /*0520*/  LDG.E.128 R64, [R8.64+0x5000] ;  /* 0x0050000608407981 */ /* 0x000162000c1e1d00 */
[----:B------:R-:W-:-:S02]  /*0530*/  HADD2.F32 R173, -RZ, R164.H1_H1 ;  /* 0x300000a4ffad7230 */ /* 0x000fc40000004100 */
[--C-:B------:R-:W-:Y:S01]  /*0540*/  HADD2.F32 R172, -RZ, R165.reuse.H0_H0 ;  /* 0x200000a5ffac7230 */ /* 0x100fe20000004100 */
[----:B------:R0:W5:Y:S01]  /*0550*/  LDG.E.128 R68, [R8.64+0x7800] ;  /* 0x0078000608447981 */ /* 0x000162000c1e1d00 */
[----:B------:R-:W-:Y:S02]  /*0560*/  HADD2.F32 R171, -RZ, R165.H1_H1 ;  /* 0x300000a5ffab7230 */ /* 0x000fe40000004100 */
[--C-:B------:R-:W-:Y:S01]  /*0570*/  HADD2.F32 R170, -RZ, R166.reuse.H0_H0 ;  /* 0x200000a6ffaa7230 */ /* 0x100fe20000004100 */
[----:B------:R0:W5:Y:S01]  /*0580*/  LDG.E.128 R72, [R8.64+0xa000] ;  /* 0x00a0000608487981 */ /* 0x000162000c1e1d00 */
[----:B------:R-:W-:Y:S01]  /*0590*/  HADD2.F32 R169, -RZ, R166.H1_H1 ;  /* 0x300000a6ffa97230 */ /* 0x000fe20000004100 */
[----:B------:R-:W-:Y:S01]  /*05a0*/  MOV R139, 0x1 ;  /* 0x00000001008b7802 */ /* 0x000fe20000000f00 */
[--C-:B------:R-:W-:Y:S01]  /*05b0*/  HADD2.F32 R166, -RZ, R156.reuse.H0_H0 ;  /* 0x2000009cffa67230 */ /* 0x100fe20000004100 */
[----:B------:R-:W-:Y:S01]  /*05c0*/  MOV R7, RZ ;  /* 0x000000ff00077202 */ /* 0x000fe20000000f00 */
[----:B------:R-:W-:Y:S01]  /*05d0*/  HADD2.F32 R165, -RZ, R156.H1_H1 ;  /* 0x3000009cffa57230 */ /* 0x000fe20000004100 */
[----:B------:R-:W-:Y:S01]  /*05e0*/  CS2R R10, SRZ ;  /* 0x00000000000a7805 */ /* 0x000fe2000001ff00 */
[--C-:B------:R-:W-:Y:S01]  /*05f0*/  HADD2.F32 R164, -RZ, R157.reuse.H0_H0 ;  /* 0x2000009dffa47230 */ /* 0x100fe20000004100 */
[----:B------:R-:W-:Y:S01]  /*0600*/  CS2R R12, SRZ ;  /* 0x00000000000c7805 */ /* 0x000fe2000001ff00 */
[----:B------:R-:W-:Y:S01]  /*0610*/  HADD2.F32 R163, -RZ, R157.H1_H1 ;  /* 0x3000009dffa37230 */ /* 0x000fe20000004100 */
[----:B0-----:R-:W-:Y:S01]  /*0620*/  CS2R R8, SRZ ;  /* 0x0000000000087805 */ /* 0x001fe2000001ff00 */
        /* <DEDUP_REMOVED lines=36> */
[----:B------:R-:W-:Y:S01]  /*0870*/  HADD2.F32 R144, -RZ, R143.H0_H0 ;  /* 0x2000008fff907230 */ /* 0x000fe20000004100 */
        /* <DEDUP_REMOVED lines=25> */
[----:B------:R-:W-:-:S04]  /*0a10*/  MOV R140, R0 ;  /* 0x00000000008c7202 */ /* 0x000fc80000000f00 */
.L_x_798:
        /* <DEDUP_REMOVED lines=17> */
[----:B------:R-:W-:-:S09]  /*0b30*/  @P0 MOV R212, RZ ;  /* 0x000000ff00d40202 */ /* 0x000fd20000000f00 */
[----:B------:R-:W-:-:S04]  /*0b40*/  @!P0 IMAD.WIDE R78, R140, R77, c[0x0][0x180] ;  /* 0x000060008c4e8625 */ /* 0x000fc800078e024d */
[----:B------:R-:W-:Y:S01]  /*0b50*/  IMAD.WIDE R76, R140, R77, c[0x0][0x188] ;  /* 0x000062008c4c7625 */ /* 0x000fe200078e024d */
[----:B------:R1:W2:Y:S01]  /*0b60*/  @!P0 LDG.E R212, [R78.64] ;  /* 0x000000064ed48981 */ /* 0x0002a2000c1e1900 */
[----:B------:R-:W-:-:S03]  /*0b70*/  IADD3 R204, R138, 0xa00, RZ ;  /* 0x00000a008acc7810 */ /* 0x000fc60007ffe0ff */
[----:B------:R1:W2:Y:S02]  /*0b80*/  LDG.E R183, [R76.64] ;  /* 0x000000064cb77981 */ /* 0x0002a4000c1e1900 */
[----:B0-----:R-:W-:-:S06]  /*0b90*/  @P0 IMAD.WIDE.U32 R52, R204, R205, c[0x0][0x178] ;  /* 0x00005e00cc340625 */ /* 0x001fcc00078e00cd */
[----:B------:R-:W2:Y:S01]  /*0ba0*/  @P0 LDG.E.128 R52, [R52.64] ;  /* 0x0000000634340981 */ /* 0x000ea2000c1e1d00 */
[----:B------:R-:W-:-:S06]  /*0bb0*/  IMAD.WIDE.U32 R84, R84, R205, c[0x0][0x1b8] ;  /* 0x00006e0054547625 */ /* 0x000fcc00078e00cd */
[----:B------:R-:W2:Y:S01]  /*0bc0*/  LDG.E.128 R84, [R84.64] ;  /* 0x0000000654547981 */ /* 0x000ea2000c1e1d00 */
[----:B------:R-:W-:-:S03]  /*0bd0*/  @!P0 IMAD.WIDE.U32 R188, R82, R205, c[0x0][0x170] ;  /* 0x00005c0052bc8625 */ /* 0x000fc600078e00cd */
[----:B------:R0:W2:Y:S04]  /*0be0*/  @!P0 LDG.E.128 R100, [R80.64] ;  /* 0x0000000650648981 */ /* 0x0000a8000c1e1d00 */
[----:B------:R1:W3:Y:S01]  /*0bf0*/  @!P0 LDG.E.128 R88, [R188.64] ;  /* 0x00000006bc588981 */ /* 0x0002e2000c1e1d00 */
[----:B0-----:R-:W-:-:S06]  /*0c00*/  IMAD.WIDE.U32 R80, R82, R205, c[0x0][0x1b8] ;  /* 0x00006e0052507625 */ /* 0x001fcc00078e00cd */
[----:B------:R-:W3:Y:S01]  /*0c10*/  LDG.E.128 R80, [R80.64] ;  /* 0x0000000650507981 */ /* 0x000ee2000c1e1d00 */
[----:B------:R-:W-:-:S05]  /*0c20*/  @!P0 IMAD.WIDE.U32 R186, R184, R205, c[0x0][0x170] ;  /* 0x00005c00b8ba8625 */ /* 0x000fca00078e00cd */
[----:B------:R0:W4:Y:S01]  /*0c30*/  @!P0 LDG.E.128 R96, [R186.64] ;  /* 0x00000006ba608981 */ /* 0x000122000c1e1d00 */
[----:B-1----:R-:W-:-:S06]  /*0c40*/  IMAD.WIDE.U32 R76, R184, R205, c[0x0][0x1b8] ;  /* 0x00006e00b84c7625 */ /* 0x002fcc00078e00cd */
[----:B------:R-:W3:Y:S01]  /*0c50*/  LDG.E.128 R76, [R76.64] ;  /* 0x000000064c4c7981 */ /* 0x000ee2000c1e1d00 */
[----:B------:R-:W-:-:S05]  /*0c60*/  @!P0 IMAD.WIDE.U32 R184, R138, R205, c[0x0][0x170] ;  /* 0x00005c008ab88625 */ /* 0x000fca00078e00cd */
[----:B------:R1:W3:Y:S01]  /*0c70*/  @!P0 LDG.E.128 R92, [R184.64] ;  /* 0x00000006b85c8981 */ /* 0x0002e2000c1e1d00 */
[--C-:B-----5:R-:W-:Y:S02]  /*0c80*/  HADD2.F32 R198, -RZ, R60.reuse.H0_H0 ;  /* 0x2000003cffc67230 */ /* 0x120fe40000004100 */
[----:B------:R-:W-:Y:S02]  /*0c90*/  HADD2.F32 R196, -RZ, R60.H1_H1 ;  /* 0x3000003cffc47230 */ /* 0x000fe40000004100 */
[----:B------:R-:W0:Y:S01]  /*0ca0*/  @P0 MUFU.RCP R200, R198 ;  /* 0x000000c600c80308 */ /* 0x000e220000001000 */
[----:B------:R-:W-:Y:S02]  /*0cb0*/  HADD2.F32 R192, -RZ, R61.H1_H1 ;  /* 0x3000003dffc07230 */ /* 0x000fe40000004100 */
[----:B------:R-:W-:-:S05]  /*0cc0*/  HADD2.F32 R202, -RZ, R63.H1_H1 ;  /* 0x3000003fffca7230 */ /* 0x000fca0000004100 */
[----:B------:R-:W0:Y:S08]  /*0cd0*/  @P0 MUFU.RCP R206, R196 ;  /* 0x000000c400ce0308 */ /* 0x000e300000001000 */
[----:B------:R-:W0:Y:S08]  /*0ce0*/  @P0 MUFU.RCP R210, R192 ;  /* 0x000000c000d20308 */ /* 0x000e300000001000 */
[----:B------:R-:W2:Y:S01]  /*0cf0*/  @P0 MUFU.RCP R220, R202 ;  /* 0x000000ca00dc0308 */ /* 0x000ea20000001000 */
[----:B-1----:R-:W-:Y:S01]  /*0d00*/  IMAD.WIDE.U32 R184, R138, R205, c[0x0][0x1b8] ;  /* 0x00006e008ab87625 */ /* 0x002fe200078e00cd */
[----:B------:R-:W-:-:S02]  /*0d10*/  HADD2.F32 R194, -RZ, R61.H0_H0 ;  /* 0x2000003dffc27230 */ /* 0x000fc40000004100 */
[--C-:B------:R-:W-:Y:S02]  /*0d20*/  HADD2.F32 R190, -RZ, R62.reuse.H0_H0 ;  /* 0x2000003effbe7230 */ /* 0x100fe40000004100 */
[----:B------:R-:W-:Y:S02]  /*0d30*/  HADD2.F32 R188, -RZ, R62.H1_H1 ;  /* 0x3000003effbc7230 */ /* 0x000fe40000004100 */
[----:B------:R-:W1:Y:S01]  /*0d40*/  @P0 MUFU.RCP R208, R194 ;  /* 0x000000c200d00308 */ /* 0x000e620000001000 */
[----:B0-----:R-:W-:-:S07]  /*0d50*/  HADD2.F32 R186, -RZ, R63.H0_H0 ;  /* 0x2000003fffba7230 */ /* 0x001fce0000004100 */
        /* <DEDUP_REMOVED lines=28> */
[----:B------:R-:W-:Y:S02]  /*0f20*/  @P0 FADD.FTZ R191, -R170, R213 ;  /* 0x000000d5aabf0221 */ /* 0x000fe40000010100 */
[----:B------:R-:W-:Y:S02]  /*0f30*/  @!P0 FMUL.FTZ R199, R183, R184 ;  /* 0x000000b8b7c78220 */ /* 0x000fe40000410000 */
[----:B------:R-:W-:Y:S02]  /*0f40*/  @!P0 FADD.FTZ R184, R209, -R212 ;  /* 0x800000d4d1b88221 */ /* 0x000fe40000010000 */
[----:B------:R-:W-:Y:S01]  /*0f50*/  @!P0 FADD.FTZ R206, R213, -R212 ;  /* 0x800000d4d5ce8221 */ /* 0x000fe20000010000 */
[----:B------:R-:W-:Y:S01]  /*0f60*/  HADD2.F32 R210, -RZ, R85.H0_H0 ;  /* 0x20000055ffd27230 */ /* 0x000fe20000004100 */
[----:B-1----:R-:W-:Y:S01]  /*0f70*/  @P0 FMUL.FTZ R195, R195, R208 ;  /* 0x000000d0c3c30220 */ /* 0x002fe20000410000 */
[----:B------:R-:W-:Y:S01]  /*0f80*/  HADD2.F32 R211, -RZ, R86.H0_H0 ;  /* 0x20000056ffd37230 */ /* 0x000fe20000004100 */
[----:B0-----:R-:W-:-:S02]  /*0f90*/  @P0 FMUL.FTZ R191, R191, R214 ;  /* 0x000000d6bfbf0220 */ /* 0x001fc40000410000 */
[----:B------:R-:W-:Y:S02]  /*0fa0*/  @P0 FADD.FTZ R189, -R169, R215 ;  /* 0x000000d7a9bd0221 */ /* 0x000fe40000010100 */
[----:B------:R-:W-:Y:S02]  /*0fb0*/  @P0 FADD.FTZ R187, -R168, R217 ;  /* 0x000000d9a8bb0221 */ /* 0x000fe40000010100 */
[C---:B------:R-:W-:Y:S02]  /*0fc0*/  @!P0 FMUL.FTZ R195, R183.reuse, R184 ;  /* 0x000000b8b7c38220 */ /* 0x040fe40000410000 */
[----:B------:R-:W-:Y:S02]  /*0fd0*/  @!P0 FMUL.FTZ R191, R183, R206 ;  /* 0x000000ceb7bf8220 */ /* 0x000fe40000410000 */
[----:B------:R-:W-:Y:S02]  /*0fe0*/  @!P0 FADD.FTZ R184, R215, -R212 ;  /* 0x800000d4d7b88221 */ /* 0x000fe40000010000 */
[----:B------:R-:W-:Y:S01]  /*0ff0*/  @!P0 FADD.FTZ R206, R217, -R212 ;  /* 0x800000d4d9ce8221 */ /* 0x000fe20000010000 */
[----:B------:R-:W-:Y:S01]  /*1000*/  HADD2.F32 R85, -RZ, R85.H1_H1 ;  /* 0x30000055ff557230 */ /* 0x000fe20000004100 */
[----:B------:R-:W-:Y:S01]  /*1010*/  @P0 FMUL.FTZ R189, R189, R216 ;  /* 0x000000d8bdbd0220 */ /* 0x000fe20000410000 */
[----:B------:R-:W-:Y:S01]  /*1020*/  HADD2.F32 R86, -RZ, R86.H1_H1 ;  /* 0x30000056ff567230 */ /* 0x000fe20000004100 */
[----:B------:R-:W-:Y:S01]  /*1030*/  @P0 FMUL.FTZ R187, R187, R218 ;  /* 0x000000dabbbb0220 */ /* 0x000fe20000410000 */
[----:B------:R-:W-:Y:S01]  /*1040*/  HADD2.F32 R207, -RZ, R64.H0_H0 ;  /* 0x20000040ffcf7230 */ /* 0x000fe20000004100 */
[C---:B------:R-:W-:Y:S01]  /*1050*/  @!P0 FMUL.FTZ R189, R183.reuse, R184 ;  /* 0x000000b8b7bd8220 */ /* 0x040fe20000410000 */
[----:B------:R-:W-:Y:S01]  /*1060*/  HADD2.F32 R213, -RZ, R87.H0_H0 ;  /* 0x20000057ffd57230 */ /* 0x000fe20000004100 */
[----:B------:R-:W-:Y:S01]  /*1070*/  @!P0 FMUL.FTZ R187, R183, R206 ;  /* 0x000000ceb7bb8220 */ /* 0x000fe20000410000 */
[----:B------:R-:W-:Y:S01]  /*1080*/  HADD2.F32 R206, -RZ, R64.H1_H1 ;  /* 0x30000040ffce7230 */ /* 0x000fe20000004100 */
[----:B------:R-:W-:-:S02]  /*1090*/  FMUL.FTZ R194, R194, R210 ;  /* 0x000000d2c2c27220 */ /* 0x000fc40000410000 */
[C---:B------:R-:W-:Y:S02]  /*10a0*/  FADD.FTZ R117, R210.reuse, R117 ;  /* 0x00000075d2757221 */ /* 0x040fe40000010000 */
[----:B------:R-:W-:Y:S01]  /*10b0*/  FFMA.FTZ R118, R210, R195, R118 ;  /* 0x000000c3d2767223 */ /* 0x000fe20000010076 */
[--C-:B------:R-:W-:Y:S01]  /*10c0*/  HADD2.F32 R210, -RZ, R66.reuse.H0_H0 ;  /* 0x20000042ffd27230 */ /* 0x100fe20000004100 */
[----:B------:R-:W-:Y:S02]  /*10d0*/  FMUL.FTZ R190, R190, R211 ;  /* 0x000000d3bebe7220 */ /* 0x000fe40000410000 */
[C---:B------:R-:W-:Y:S02]  /*10e0*/  FADD.FTZ R113, R211.reuse, R113 ;  /* 0x00000071d3717221 */ /* 0x040fe40000010000 */
[----:B------:R-:W-:Y:S01]  /*10f0*/  FFMA.FTZ R114, R211, R191, R114 ;  /* 0x000000bfd3727223 */ /* 0x000fe20000010072 */
[----:B------:R-:W-:Y:S01]  /*1100*/  HADD2.F32 R211, -RZ, R66.H1_H1 ;  /* 0x30000042ffd37230 */ /* 0x000fe20000004100 */
[----:B------:R-:W-:Y:S01]  /*1110*/  @!P0 FADD.FTZ R208, R219, -R212 ;  /* 0x800000d4dbd08221 */ /* 0x000fe20000010000 */
[----:B------:R-:W0:Y:S01]  /*1120*/  @P0 MUFU.RCP R203, R207 ;  /* 0x000000cf00cb0308 */ /* 0x000e220000001000 */
        /* <DEDUP_REMOVED lines=9> */
[----:B------:R-:W-:Y:S02]  /*11c0*/  @!P0 FMUL.FTZ R185, R183, R208 ;  /* 0x000000d0b7b98220 */ /* 0x000fe40000410000 */
[----:B------:R-:W-:Y:S01]  /*11d0*/  FMUL.FTZ R186, R186, R213 ;  /* 0x000000d5baba7220 */ /* 0x000fe20000410000 */
[----:B------:R-:W0:Y:S01]  /*11e0*/  @P0 MUFU.RCP R85, R210 ;  /* 0x000000d200550308 */ /* 0x000e220000001000 */
[----:B------:R-:W-:-:S02]  /*11f0*/  FADD.FTZ R109, R213, R109 ;  /* 0x0000006dd56d7221 */ /* 0x000fc40000010000 */
[----:B------:R-:W-:Y:S01]  /*1200*/  FFMA.FTZ R110, R213, R187, R110 ;  /* 0x000000bbd56e7223 */ /* 0x000fe2000001006e */
[----:B------:R-:W-:-:S04]  /*1210*/  HADD2.F32 R213, -RZ, R67.H0_H0 ;  /* 0x20000043ffd57230 */ /* 0x000fc80000004100 */
[----:B------:R-:W0:Y:S01]  /*1220*/  @P0 MUFU.RCP R86, R211 ;  /* 0x000000d300560308 */ /* 0x000e220000001000 */
[----:B------:R-:W-:Y:S02]  /*1230*/  FMUL.FTZ R198, R198, R184 ;  /* 0x000000b8c6c67220 */ /* 0x000fe40000410000 */
[C---:B------:R-:W-:Y:S02]  /*1240*/  FADD.FTZ R121, R184.reuse, R121 ;  /* 0x00000079b8797221 */ /* 0x040fe40000010000 */
[----:B------:R-:W-:Y:S01]  /*1250*/  FFMA.FTZ R122, R184, R199, R122 ;  /* 0x000000c7b87a7223 */ /* 0x000fe2000001007a */
[----:B------:R-:W-:Y:S01]  /*1260*/  HADD2.F32 R84, -RZ, R84.H1_H1 ;  /* 0x30000054ff547230 */ /* 0x000fe20000004100 */
[----:B------:R-:W-:Y:S01]  /*1270*/  FMUL.FTZ R184, R202, R87 ;  /* 0x00000057cab87220 */ /* 0x000fe20000410000 */
[--C-:B---3--:R-:W-:Y:S01]  /*1280*/  HADD2.F32 R217, -RZ, R88.reuse.H0_H0 ;  /* 0x20000058ffd97230 */ /* 0x108fe20000004100 */
[C---:B------:R-:W-:Y:S02]  /*1290*/  FADD.FTZ R107, R87.reuse, R107 ;  /* 0x0000006b576b7221 */ /* 0x040fe40000010000 */
[----:B------:R-:W-:Y:S01]  /*12a0*/  FFMA.FTZ R108, R87, R185, R108 ;  /* 0x000000b9576c7223 */ /* 0x000fe2000001006c */
[----:B------:R-:W-:Y:S01]  /*12b0*/  HADD2.F32 R219, -RZ, R88.H1_H1 ;  /* 0x30000058ffdb7230 */ /* 0x000fe20000004100 */
[----:B------:R-:W3:Y:S01]  /*12c0*/  @P0 MUFU.RCP R87, R213 ;  /* 0x000000d500570308 */ /* 0x000ee20000001000 */
[----:B------:R-:W-:-:S02]  /*12d0*/  HADD2.F32 R223, -RZ, R90.H0_H0 ;  /* 0x2000005affdf7230 */ /* 0x000fc40000004100 */
[----:B------:R-:W-:Y:S01]  /*12e0*/  HADD2.F32 R222, -RZ, R90.H1_H1 ;  /* 0x3000005affde7230 */ /* 0x000fe20000004100 */
[----:B------:R-:W-:Y:S01]  /*12f0*/  FMUL.FTZ R196, R196, R84 ;  /* 0x00000054c4c47220 */ /* 0x000fe20000410000 */
[--C-:B------:R-:W-:Y:S01]  /*1300*/  HADD2.F32 R225, -RZ, R91.reuse.H0_H0 ;  /* 0x2000005bffe17230 */ /* 0x100fe20000004100 */
[C---:B------:R-:W-:Y:S01]  /*1310*/  FADD.FTZ R119, R84.reuse, R119 ;  /* 0x0000007754777221 */ /* 0x040fe20000010000 */
[----:B------:R-:W-:Y:S01]  /*1320*/  HADD2.F32 R224, -RZ, R91.H1_H1 ;  /* 0x3000005bffe07230 */ /* 0x000fe20000004100 */
[----:B------:R-:W-:Y:S02]  /*1330*/  FFMA.FTZ R120, R84, R197, R120 ;  /* 0x000000c554787223 */ /* 0x000fe40000010078 */
[----:B------:R-:W-:Y:S02]  /*1340*/  @P0 FADD.FTZ R202, -R166, R217 ;  /* 0x000000d9a6ca0221 */ /* 0x000fe40000010100 */
[----:B------:R-:W-:Y:S02]  /*1350*/  @P0 FADD.FTZ R84, -R165, R219 ;  /* 0x000000dba5540221 */ /* 0x000fe40000010100 */
[----:B------:R-:W-:-:S02]  /*1360*/  @P0 FADD.FTZ R90, -R162, R223 ;  /* 0x000000dfa25a0221 */ /* 0x000fc40000010100 */
[----:B------:R-:W-:Y:S02]  /*1370*/  @P0 FADD.FTZ R91, -R161, R222 ;  /* 0x000000dea15b0221 */ /* 0x000fe40000010100 */
[----:B0-----:R-:W-:Y:S02]  /*1380*/  @P0 FMUL.FTZ R202, R202, R203 ;  /* 0x000000cbcaca0220 */ /* 0x001fe40000410000 */
[----:B-1----:R-:W-:Y:S02]  /*1390*/  @P0 FMUL.FTZ R203, R84, R215 ;  /* 0x000000d754cb0220 */ /* 0x002fe40000410000 */
[----:B------:R-:W-:Y:S02]  /*13a0*/  @P0 FMUL.FTZ R90, R90, R85 ;  /* 0x000000555a5a0220 */ /* 0x000fe40000410000 */
[----:B------:R-:W-:Y:S02]  /*13b0*/  @P0 FMUL.FTZ R91, R91, R86 ;  /* 0x000000565b5b0220 */ /* 0x000fe40000410000 */
[----:B------:R-:W-:-:S02]  /*13c0*/  @!P0 FADD.FTZ R86, R217, -R212 ;  /* 0x800000d4d9568221 */ /* 0x000fc40000010000 */
[----:B------:R-:W-:-:S04]  /*13d0*/  IMAD.WIDE.U32 R84, R204, R205, c[0x0][0x1b8] ;  /* 0x00006e00cc547625 */ /* 0x000fc800078e00cd */
[----:B------:R-:W-:Y:S02]  /*13e0*/  @P0 FADD.FTZ R88, -R160, R225 ;  /* 0x000000e1a0580221 */ /* 0x000fe40000010100 */
[----:B------:R-:W-:Y:S02]  /*13f0*/  @!P0 FMUL.FTZ R202, R183, R86 ;  /* 0x00000056b7ca8220 */ /* 0x000fe40000410000 */
[----:B---3--:R-:W-:Y:S02]  /*1400*/  @P0 FMUL.FTZ R88, R88, R87 ;  /* 0x0000005758580220 */ /* 0x008fe40000410000 */
[----:B------:R-:W3:Y:S01]  /*1410*/  LDG.E.128 R84, [R84.64] ;  /* 0x0000000654547981 */ /* 0x000ee2000c1e1d00 */
[----:B------:R-:W-:Y:S02]  /*1420*/  HADD2.F32 R208, -RZ, R65.H0_H0 ;  /* 0x20000041ffd07230 */ /* 0x000fe40000004100 */
[----:B------:R-:W-:Y:S02]  /*1430*/  HADD2.F32 R214, -RZ, R67.H1_H1 ;  /* 0x30000043ffd67230 */ /* 0x000fe40000004100 */
[----:B------:R-:W0:Y:S01]  /*1440*/  @P0 MUFU.RCP R201, R208 ;  /* 0x000000d000c90308 */ /* 0x000e220000001000 */
[----:B------:R-:W-:-:S02]  /*1450*/  HADD2.F32 R209, -RZ, R65.H1_H1 ;  /* 0x30000041ffd17230 */ /* 0x000fc40000004100 */
[----:B------:R-:W-:-:S05]  /*1460*/  HADD2.F32 R221, -RZ, R89.H0_H0 ;  /* 0x20000059ffdd7230 */ /* 0x000fca0000004100 */
[----:B------:R-:W1:Y:S01]  /*1470*/  @P0 MUFU.RCP R218, R214 ;  /* 0x000000d600da0308 */ /* 0x000e620000001000 */
[----:B------:R-:W-:-:S07]  /*1480*/  HADD2.F32 R220, -RZ, R89.H1_H1 ;  /* 0x30000059ffdc7230 */ /* 0x000fce0000004100 */
[----:B------:R-:W2:Y:S01]  /*1490*/  @P0 MUFU.RCP R216, R209 ;  /* 0x000000d100d80308 */ /* 0x000ea20000001000 */
[----:B------:R-:W-:Y:S02]  /*14a0*/  @P0 FADD.FTZ R200, -R164, R221 ;  /* 0x000000dda4c80221 */ /* 0x000fe40000010100 */
[----:B------:R-:W-:Y:S02]  /*14b0*/  @P0 FADD.FTZ R89, -R159, R224 ;  /* 0x000000e09f590221 */ /* 0x000fe40000010100 */
[----:B0-----:R-:W-:Y:S02]  /*14c0*/  @P0 FMUL.FTZ R200, R200, R201 ;  /* 0x000000c9c8c80220 */ /* 0x001fe40000410000 */
[----:B------:R-:W-:Y:S02]  /*14d0*/  @P0 FADD.FTZ R201, -R163, R220 ;  /* 0x000000dca3c90221 */ /* 0x000fe40000010100 */
[----:B-1----:R-:W-:Y:S02]  /*14e0*/  @P0 FMUL.FTZ R89, R89, R218 ;  /* 0x000000da59590220 */ /* 0x002fe40000410000 */
[----:B------:R-:W-:-:S02]  /*14f0*/  @!P0 FADD.FTZ R218, R223, -R212 ;  /* 0x800000d4dfda8221 */ /* 0x000fc40000010000 */
[----:B------:R-:W-:Y:S02]  /*1500*/  @!P0 FADD.FTZ R204, R221, -R212 ;  /* 0x800000d4ddcc8221 */ /* 0x000fe40000010000 */
[----:B--2---:R-:W-:Y:S02]  /*1510*/  @P0 FMUL.FTZ R201, R201, R216 ;  /* 0x000000d8c9c90220 */ /* 0x004fe40000410000 */
[----:B------:R-:W-:Y:S02]  /*1520*/  @!P0 FADD.FTZ R216, R219, -R212 ;  /* 0x800000d4dbd88221 */ /* 0x000fe40000010000 */
[----:B------:R-:W-:Y:S02]  /*1530*/  @!P0 FMUL.FTZ R90, R183, R218 ;  /* 0x000000dab75a8220 */ /* 0x000fe40000410000 */
[----:B------:R-:W-:Y:S02]  /*1540*/  @!P0 FMUL.FTZ R203, R183, R216 ;  /* 0x000000d8b7cb8220 */ /* 0x000fe40000410000 */
[----:B------:R-:W-:-:S02]  /*1550*/  @!P0 FMUL.FTZ R200, R183, R204 ;  /* 0x000000ccb7c88220 */ /* 0x000fc40000410000 */
[----:B------:R-:W-:Y:S02]  /*1560*/  @!P0 FADD.FTZ R218, R224, -R212 ;  /* 0x800000d4e0da8221 */ /* 0x000fe40000010000 */
[----:B------:R-:W-:Y:S02]  /*1570*/  @!P0 FADD.FTZ R216, R220, -R212 ;  /* 0x800000d4dcd88221 */ /* 0x000fe40000010000 */
[----:B------:R-:W-:Y:S02]  /*1580*/  @!P0 FADD.FTZ R204, R222, -R212 ;  /* 0x800000d4decc8221 */ /* 0x000fe40000010000 */
[----:B------:R-:W-:Y:S01]  /*1590*/  @!P0 FMUL.FTZ R89, R183, R218 ;  /* 0x000000dab7598220 */ /* 0x000fe20000410000 */
[----:B------:R-:W-:Y:S01]  /*15a0*/  HADD2.F32 R218, -RZ, R69.H1_H1 ;  /* 0x30000045ffda7230 */ /* 0x000fe20000004100 */
[----:B------:R-:W-:Y:S01]  /*15b0*/  @!P0 FMUL.FTZ R201, R183, R216 ;  /* 0x000000d8b7c98220 */ /* 0x000fe20000410000 */
[--C-:B------:R-:W-:Y:S01]  /*15c0*/  HADD2.F32 R205, -RZ, R80.reuse.H1_H1 ;  /* 0x30000050ffcd7230 */ /* 0x100fe20000004100 */
[----:B------:R-:W-:Y:S01]  /*15d0*/  @!P0 FMUL.FTZ R91, R183, R204 ;  /* 0x000000ccb75b8220 */ /* 0x000fe20000410000 */
[----:B------:R-:W-:Y:S01]  /*15e0*/  HADD2.F32 R204, -RZ, R80.H0_H0 ;  /* 0x20000050ffcc7230 */ /* 0x000fe20000004100 */
[----:B------:R-:W-:Y:S01]  /*15f0*/  @!P0 FADD.FTZ R216, R225, -R212 ;  /* 0x800000d4e1d88221 */ /* 0x000fe20000010000 */
[----:B------:R-:W-:Y:S01]  /*1600*/  HADD2.F32 R80, -RZ, R81.H0_H0 ;  /* 0x20000051ff507230 */ /* 0x000fe20000004100 */
[----:B------:R-:W0:Y:S01]  /*1610*/  @P0 MUFU.RCP R228, R218 ;  /* 0x000000da00e40308 */ /* 0x000e220000001000 */
[----:B------:R-:W-:Y:S01]  /*1620*/  HADD2.F32 R225, -RZ, R83.H1_H1 ;  /* 0x30000053ffe17230 */ /* 0x000fe20000004100 */
[----:B------:R-:W-:Y:S01]  /*1630*/  @!P0 FMUL.FTZ R88, R183, R216 ;  /* 0x000000d8b7588220 */ /* 0x000fe20000410000 */
[----:B------:R-:W-:Y:S01]  /*1640*/  HADD2.F32 R220, -RZ, R68.H1_H1 ;  /* 0x30000044ffdc7230 */ /* 0x000fe20000004100 */
[----:B------:R-:W-:Y:S01]  /*1650*/  FMUL.FTZ R206, R206, R205 ;  /* 0x000000cdcece7220 */ /* 0x000fe20000410000 */
[----:B------:R-:W-:Y:S01]  /*1660*/  HADD2.F32 R81, -RZ, R81.H1_H1 ;  /* 0x30000051ff517230 */ /* 0x000fe20000004100 */
[C---:B------:R-:W-:Y:S01]  /*1670*/  FADD.FTZ R30, R205.reuse, R30 ;  /* 0x0000001ecd1e7221 */ /* 0x040fe20000010000 */
[----:B------:R-:W-:Y:S01]  /*1680*/  HADD2.F32 R216, -RZ, R82.H0_H0 ;  /* 0x20000052ffd87230 */ /* 0x000fe20000004100 */
[----:B------:R-:W-:Y:S01]  /*1690*/  FFMA.FTZ R106, R205, R203, R106 ;  /* 0x000000cbcd6a7223 */ /* 0x000fe2000001006a */
[----:B------:R-:W-:Y:S01]  /*16a0*/  HADD2.F32 R226, -RZ, R83.H0_H0 ;  /* 0x20000053ffe27230 */ /* 0x000fe20000004100 */
[----:B------:R-:W-:Y:S01]  /*16b0*/  FMUL.FTZ R205, R208, R80 ;  /* 0x00000050d0cd7220 */ /* 0x000fe20000410000 */
[----:B------:R-:W-:Y:S01]  /*16c0*/  HADD2.F32 R219, -RZ, R68.H0_H0 ;  /* 0x20000044ffdb7230 */ /* 0x000fe20000004100 */
[C---:B------:R-:W-:Y:S01]  /*16d0*/  FADD.FTZ R27, R80.reuse, R27 ;  /* 0x0000001b501b7221 */ /* 0x040fe20000010000 */
[----:B------:R-:W1:Y:S01]  /*16e0*/  @P0 MUFU.RCP R222, R220 ;  /* 0x000000dc00de0308 */ /* 0x000e620000001000 */
[----:B------:R-:W-:-:S02]  /*16f0*/  FFMA.FTZ R51, R80, R200, R51 ;  /* 0x000000c850337223 */ /* 0x000fc40000010033 */
[----:B------:R-:W-:Y:S01]  /*1700*/  FMUL.FTZ R80, R214, R225 ;  /* 0x000000e1d6507220 */ /* 0x000fe20000410000 */
[----:B------:R-:W-:Y:S01]  /*1710*/  HADD2.F32 R214, -RZ, R71.H1_H1 ;  /* 0x30000047ffd67230 */ /* 0x000fe20000004100 */
[----:B------:R-:W-:Y:S01]  /*1720*/  FMUL.FTZ R207, R207, R204 ;  /* 0x000000cccfcf7220 */ /* 0x000fe20000410000 */
[----:B------:R-:W-:Y:S01]  /*1730*/  HADD2.F32 R224, -RZ, R82.H1_H1 ;  /* 0x30000052ffe07230 */ /* 0x000fe20000004100 */
[C---:B------:R-:W-:Y:S01]  /*1740*/  FADD.FTZ R29, R204.reuse, R29 ;  /* 0x0000001dcc1d7221 */ /* 0x040fe20000010000 */
[----:B----4-:R-:W-:Y:S01]  /*1750*/  HADD2.F32 R232, -RZ, R97.H1_H1 ;  /* 0x30000061ffe87230 */ /* 0x010fe20000004100 */
[----:B------:R-:W-:Y:S01]  /*1760*/  FFMA.FTZ R105, R204, R202, R105 ;  /* 0x000000cacc697223 */ /* 0x000fe20000010069 */
[----:B------:R-:W2:Y:S01]  /*1770*/  @P0 MUFU.RCP R221, R219 ;  /* 0x000000db00dd0308 */ /* 0x000ea20000001000 */
[----:B------:R-:W-:Y:S02]  /*1780*/  FMUL.FTZ R204, R209, R81 ;  /* 0x00000051d1cc7220 */ /* 0x000fe40000410000 */
[----:B------:R-:W-:-:S02]  /*1790*/  FADD.FTZ R28, R81, R28 ;  /* 0x0000001c511c7221 */ /* 0x000fc40000010000 */
[----:B------:R-:W-:Y:S02]  /*17a0*/  FFMA.FTZ R104, R81, R201, R104 ;  /* 0x000000c951687223 */ /* 0x000fe40000010068 */
[----:B------:R-:W-:Y:S02]  /*17b0*/  FMUL.FTZ R83, R210, R216 ;  /* 0x000000d8d2537220 */ /* 0x000fe40000410000 */
[C---:B------:R-:W-:Y:S02]  /*17c0*/  FADD.FTZ R25, R216.reuse, R25 ;  /* 0x00000019d8197221 */ /* 0x040fe40000010000 */
[----:B------:R-:W-:Y:S01]  /*17d0*/  FFMA.FTZ R49, R216, R90, R49 ;  /* 0x0000005ad8317223 */ /* 0x000fe20000010031 */
[--C-:B------:R-:W-:Y:S01]  /*17e0*/  HADD2.F32 R216, -RZ, R70.reuse.H1_H1 ;  /* 0x30000046ffd87230 */ /* 0x100fe20000004100 */
[----:B------:R-:W-:Y:S01]  /*17f0*/  FMUL.FTZ R81, R213, R226 ;  /* 0x000000e2d5517220 */ /* 0x000fe20000410000 */
[----:B------:R-:W-:Y:S01]  /*1800*/  HADD2.F32 R217, -RZ, R69.H0_H0 ;  /* 0x20000045ffd97230 */ /* 0x000fe20000004100 */
[C---:B------:R-:W-:Y:S01]  /*1810*/  FADD.FTZ R23, R226.reuse, R23 ;  /* 0x00000017e2177221 */ /* 0x040fe20000010000 */
[----:B------:R-:W-:Y:S01]  /*1820*/  HADD2.F32 R215, -RZ, R70.H0_H0 ;  /* 0x20000046ffd77230 */ /* 0x000fe20000004100 */
[----:B------:R-:W-:-:S02]  /*1830*/  FFMA.FTZ R47, R226, R88, R47 ;  /* 0x00000058e22f7223 */ /* 0x000fc4000001002f */
[----:B------:R-:W4:Y:S01]  /*1840*/  @P0 MUFU.RCP R226, R214 ;  /* 0x000000d600e20308 */ /* 0x000f220000001000 */
[----:B------:R-:W-:Y:S01]  /*1850*/  FMUL.FTZ R82, R211, R224 ;  /* 0x000000e0d3527220 */ /* 0x000fe20000410000 */
[----:B------:R-:W-:Y:S01]  /*1860*/  HADD2.F32 R230, -RZ, R96.H1_H1 ;  /* 0x30000060ffe67230 */ /* 0x000fe20000004100 */
[C---:B------:R-:W-:Y:S02]  /*1870*/  FADD.FTZ R26, R224.reuse, R26 ;  /* 0x0000001ae01a7221 */ /* 0x040fe40000010000 */
[----:B------:R-:W-:Y:S02]  /*1880*/  FFMA.FTZ R50, R224, R91, R50 ;  /* 0x0000005be0327223 */ /* 0x000fe40000010032 */
[----:B------:R-:W-:Y:S01]  /*1890*/  @P0 FADD.FTZ R209, -R155, R232 ;  /* 0x000000e89bd10221 */ /* 0x000fe20000010100 */
[----:B------:R-:W1:Y:S01]  /*18a0*/  @P0 MUFU.RCP R224, R216 ;  /* 0x000000d800e00308 */ /* 0x000e620000001000 */
[----:B------:R-:W-:Y:S01]  /*18b0*/  HADD2.F32 R213, -RZ, R71.H0_H0 ;  /* 0x20000047ffd57230 */ /* 0x000fe20000004100 */
[----:B------:R-:W-:Y:S01]  /*18c0*/  @P0 FADD.FTZ R211, -R157, R230 ;  /* 0x000000e69dd30221 */ /* 0x000fe20000010100 */
[----:B------:R-:W-:Y:S01]  /*18d0*/  HADD2.F32 R229, -RZ, R96.H0_H0 ;  /* 0x20000060ffe57230 */ /* 0x000fe20000004100 */
[----:B0-----:R-:W-:Y:S01]  /*18e0*/  @P0 FMUL.FTZ R209, R209, R228 ;  /* 0x000000e4d1d10220 */ /* 0x001fe20000410000 */
[----:B------:R-:W-:-:S03]  /*18f0*/  HADD2.F32 R236, -RZ, R99.H1_H1 ;  /* 0x30000063ffec7230 */ /* 0x000fc60000004100 */
[----:B------:R-:W0:Y:S01]  /*1900*/  @P0 MUFU.RCP R223, R217 ;  /* 0x000000d900df0308 */ /* 0x000e220000001000 */
[C---:B------:R-:W-:Y:S02]  /*1910*/  FADD.FTZ R24, R225.reuse, R24 ;  /* 0x00000018e1187221 */ /* 0x040fe40000010000 */
[----:B------:R-:W-:-:S05]  /*1920*/  FFMA.FTZ R48, R225, R89, R48 ;  /* 0x00000059e1307223 */ /* 0x000fca0000010030 */
[----:B------:R-:W0:Y:S01]  /*1930*/  @P0 MUFU.RCP R227, R215 ;  /* 0x000000d700e30308 */ /* 0x000e220000001000 */
[----:B------:R-:W-:Y:S01]  /*1940*/  @!P0 FADD.FTZ R228, R232, -R212 ;  /* 0x800000d4e8e48221 */ /* 0x000fe20000010000 */
[--C-:B------:R-:W-:Y:S01]  /*1950*/  HADD2.F32 R234, -RZ, R98.reuse.H1_H1 ;  /* 0x30000062ffea7230 */ /* 0x100fe20000004100 */
[----:B------:R-:W-:Y:S01]  /*1960*/  @P0 FADD.FTZ R210, -R158, R229 ;  /* 0x000000e59ed20221 */ /* 0x000fe20000010100 */
[----:B------:R-:W-:Y:S01]  /*1970*/  HADD2.F32 R231, -RZ, R97.H0_H0 ;  /* 0x20000061ffe77230 */ /* 0x000fe20000004100 */
[----:B-1----:R-:W-:Y:S01]  /*1980*/  @P0 FMUL.FTZ R211, R211, R222 ;  /* 0x000000ded3d30220 */ /* 0x002fe20000410000 */
[----:B------:R-:W-:Y:S02]  /*1990*/  HADD2.F32 R233, -RZ, R98.H0_H0 ;  /* 0x20000062ffe97230 */ /* 0x000fe40000004100 */
[----:B------:R-:W1:Y:S01]  /*19a0*/  @P0 MUFU.RCP R225, R213 ;  /* 0x000000d500e10308 */ /* 0x000e620000001000 */
[----:B------:R-:W-:Y:S02]  /*19b0*/  @P0 FADD.FTZ R97, -R151, R236 ;  /* 0x000000ec97610221 */ /* 0x000fe40000010100 */
[----:B------:R-:W-:-:S02]  /*19c0*/  @!P0 FADD.FTZ R222, R229, -R212 ;  /* 0x800000d4e5de8221 */ /* 0x000fc40000010000 */
[----:B------:R-:W-:Y:S01]  /*19d0*/  @!P0 FMUL.FTZ R209, R183, R228 ;  /* 0x000000e4b7d18220 */ /* 0x000fe20000410000 */
[----:B------:R-:W-:Y:S01]  /*19e0*/  HADD2.F32 R235, -RZ, R99.H0_H0 ;  /* 0x20000063ffeb7230 */ /* 0x000fe20000004100 */
[----:B------:R-:W-:Y:S02]  /*19f0*/  @!P0 FADD.FTZ R228, R236, -R212 ;  /* 0x800000d4ece48221 */ /* 0x000fe40000010000 */
[----:B--2---:R-:W-:Y:S02]  /*1a00*/  @P0 FMUL.FTZ R210, R210, R221 ;  /* 0x000000ddd2d20220 */ /* 0x004fe40000410000 */
[----:B------:R-:W-:Y:S02]  /*1a10*/  @P0 FADD.FTZ R99, -R153, R234 ;  /* 0x000000ea99630221 */ /* 0x000fe40000010100 */
[----:B------:R-:W-:Y:S02]  /*1a20*/  @P0 FADD.FTZ R208, -R156, R231 ;  /* 0x000000e79cd00221 */ /* 0x000fe40000010100 */
[----:B------:R-:W-:-:S02]  /*1a30*/  @P0 FADD.FTZ R98, -R154, R233 ;  /* 0x000000e99a620221 */ /* 0x000fc40000010100 */
[----:B----4-:R-:W-:Y:S02]  /*1a40*/  @P0 FMUL.FTZ R97, R97, R226 ;  /* 0x000000e261610220 */ /* 0x010fe40000410000 */
[----:B------:R-:W-:Y:S02]  /*1a50*/  @!P0 FMUL.FTZ R210, R183, R222 ;  /* 0x000000deb7d28220 */ /* 0x000fe40000410000 */
[----:B------:R-:W-:Y:S02]  /*1a60*/  @!P0 FADD.FTZ R222, R233, -R212 ;  /* 0x800000d4e9de8221 */ /* 0x000fe40000010000 */
[----:B------:R-:W-:Y:S01]  /*1a70*/  @!P0 FMUL.FTZ R97, R183, R228 ;  /* 0x000000e4b7618220 */ /* 0x000fe20000410000 */
[----:B------:R-:W-:Y:S01]  /*1a80*/  HADD2.F32 R228, -RZ, R56.H1_H1 ;  /* 0x30000038ffe47230 */ /* 0x000fe20000004100 */
[----:B------:R-:W-:Y:S02]  /*1a90*/  @!P0 FADD.FTZ R226, R231, -R212 ;  /* 0x800000d4e7e28221 */ /* 0x000fe40000010000 */
[----:B------:R-:W-:-:S02]  /*1aa0*/  @P0 FMUL.FTZ R99, R99, R224 ;  /* 0x000000e063630220 */ /* 0x000fc40000410000 */
[----:B0-----:R-:W-:Y:S01]  /*1ab0*/  @P0 FMUL.FTZ R208, R208, R223 ;  /* 0x000000dfd0d00220 */ /* 0x001fe20000410000 */
[----:B------:R-:W-:Y:S01]  /*1ac0*/  HADD2.F32 R223, -RZ, R78.H1_H1 ;  /* 0x3000004effdf7230 */ /* 0x000fe20000004100 */
[----:B------:R-:W-:Y:S02]  /*1ad0*/  @P0 FMUL.FTZ R98, R98, R227 ;  /* 0x000000e362620220 */ /* 0x000fe40000410000 */
[----:B------:R-:W-:Y:S01]  /*1ae0*/  @!P0 FADD.FTZ R224, R230, -R212 ;  /* 0x800000d4e6e08221 */ /* 0x000fe20000010000 */
[----:B------:R-:W-:Y:S01]  /*1af0*/  HADD2.F32 R230, -RZ, R78.H0_H0 ;  /* 0x2000004effe67230 */ /* 0x000fe20000004100 */
[----:B------:R-:W-:Y:S01]  /*1b00*/  @P0 FADD.FTZ R96, -R152, R235 ;  /* 0x000000eb98600221 */ /* 0x000fe20000010100 */
[----:B------:R-:W-:Y:S01]  /*1b10*/  HADD2.F32 R78, -RZ, R79.H0_H0 ;  /* 0x2000004fff4e7230 */ /* 0x000fe20000004100 */
[----:B------:R-:W-:Y:S01]  /*1b20*/  @!P0 FMUL.FTZ R98, R183, R222 ;  /* 0x000000deb7628220 */ /* 0x000fe20000410000 */
[----:B------:R-:W-:Y:S01]  /*1b30*/  HADD2.F32 R222, -RZ, R56.H0_H0 ;  /* 0x20000038ffde7230 */ /* 0x000fe20000004100 */
[----:B------:R-:W-:Y:S01]  /*1b40*/  @!P0 FMUL.FTZ R208, R183, R226 ;  /* 0x000000e2b7d08220 */ /* 0x000fe20000410000 */
[----:B------:R-:W0:Y:S01]  /*1b50*/  @P0 MUFU.RCP R232, R228 ;  /* 0x000000e400e80308 */ /* 0x000e220000001000 */
[----:B------:R-:W-:Y:S01]  /*1b60*/  @!P0 FADD.FTZ R226, R235, -R212 ;  /* 0x800000d4ebe28221 */ /* 0x000fe20000010000 */
[----:B------:R-:W-:Y:S01]  /*1b70*/  HADD2.F32 R79, -RZ, R79.H1_H1 ;  /* 0x3000004fff4f7230 */ /* 0x000fe20000004100 */
[----:B------:R-:W-:-:S02]  /*1b80*/  @!P0 FMUL.FTZ R211, R183, R224 ;  /* 0x000000e0b7d38220 */ /* 0x000fc40000410000 */
[----:B-1----:R-:W-:Y:S02]  /*1b90*/  @P0 FMUL.FTZ R96, R96, R225 ;  /* 0x000000e160600220 */ /* 0x002fe40000410000 */
[----:B------:R-:W-:Y:S01]  /*1ba0*/  @!P0 FADD.FTZ R224, R234, -R212 ;  /* 0x800000d4eae08221 */ /* 0x000fe20000010000 */
[----:B------:R-:W1:Y:S01]  /*1bb0*/  @P0 MUFU.RCP R225, R222 ;  /* 0x000000de00e10308 */ /* 0x000e620000001000 */
[----:B------:R-:W-:Y:S01]  /*1bc0*/  @!P0 FMUL.FTZ R96, R183, R226 ;  /* 0x000000e2b7608220 */ /* 0x000fe20000410000 */
[----:B------:R-:W-:Y:S01]  /*1bd0*/  HADD2.F32 R226, -RZ, R57.H0_H0 ;  /* 0x20000039ffe27230 */ /* 0x000fe20000004100 */
[----:B------:R-:W-:Y:S02]  /*1be0*/  FMUL.FTZ R214, R214, R79 ;  /* 0x0000004fd6d67220 */ /* 0x000fe40000410000 */
[C---:B------:R-:W-:Y:S02]  /*1bf0*/  FADD.FTZ R16, R79.reuse, R16 ;  /* 0x000000104f107221 */ /* 0x040fe40000010000 */
[----:B------:R-:W-:Y:S01]  /*1c00*/  FFMA.FTZ R40, R79, R97, R40 ;  /* 0x000000614f287223 */ /* 0x000fe20000010028 */
[----:B------:R-:W-:Y:S01]  /*1c10*/  HADD2.F32 R79, -RZ, R92.H1_H1 ;  /* 0x3000005cff4f7230 */ /* 0x000fe20000004100 */
[----:B------:R-:W-:Y:S01]  /*1c20*/  @!P0 FMUL.FTZ R99, R183, R224 ;  /* 0x000000e0b7638220 */ /* 0x000fe20000410000 */
[----:B------:R-:W2:Y:S01]  /*1c30*/  @P0 MUFU.RCP R234, R226 ;  /* 0x000000e200ea0308 */ /* 0x000ea20000001000 */
[----:B------:R-:W-:Y:S01]  /*1c40*/  HADD2.F32 R224, -RZ, R76.H0_H0 ;  /* 0x2000004cffe07230 */ /* 0x000fe20000004100 */
[----:B------:R-:W-:Y:S01]  /*1c50*/  FMUL.FTZ R216, R216, R223 ;  /* 0x000000dfd8d87220 */ /* 0x000fe20000410000 */
[----:B------:R-:W-:Y:S01]  /*1c60*/  HADD2.F32 R229, -RZ, R92.H0_H0 ;  /* 0x2000005cffe57230 */ /* 0x000fe20000004100 */
[----:B------:R-:W-:-:S02]  /*1c70*/  FADD.FTZ R18, R223, R18 ;  /* 0x00000012df127221 */ /* 0x000fc40000010000 */
[----:B------:R-:W-:Y:S02]  /*1c80*/  FFMA.FTZ R42, R223, R99, R42 ;  /* 0x00000063df2a7223 */ /* 0x000fe4000001002a */
[----:B------:R-:W-:Y:S01]  /*1c90*/  @P0 FADD.FTZ R223, -R181, R79 ;  /* 0x0000004fb5df0221 */ /* 0x000fe20000010100 */
[----:B------:R-:W-:Y:S01]  /*1ca0*/  HADD2.F32 R221, -RZ, R76.H1_H1 ;  /* 0x3000004cffdd7230 */ /* 0x000fe20000004100 */
[----:B------:R-:W-:Y:S01]  /*1cb0*/  FMUL.FTZ R215, R215, R230 ;  /* 0x000000e6d7d77220 */ /* 0x000fe20000410000 */
[--C-:B------:R-:W-:Y:S01]  /*1cc0*/  HADD2.F32 R76, -RZ, R77.reuse.H0_H0 ;  /* 0x2000004dff4c7230 */ /* 0x100fe20000004100 */
[C---:B------:R-:W-:Y:S01]  /*1cd0*/  FADD.FTZ R17, R230.reuse, R17 ;  /* 0x00000011e6117221 */ /* 0x040fe20000010000 */
[----:B------:R-:W-:Y:S01]  /*1ce0*/  HADD2.F32 R77, -RZ, R77.H1_H1 ;  /* 0x3000004dff4d7230 */ /* 0x000fe20000004100 */
[----:B------:R-:W-:Y:S01]  /*1cf0*/  FFMA.FTZ R41, R230, R98, R41 ;  /* 0x00000062e6297223 */ /* 0x000fe20000010029 */
[----:B------:R-:W-:Y:S01]  /*1d00*/  HADD2.F32 R231, -RZ, R93.H0_H0 ;  /* 0x2000005dffe77230 */ /* 0x000fe20000004100 */
[----:B------:R-:W-:-:S02]  /*1d10*/  FMUL.FTZ R219, R219, R224 ;  /* 0x000000e0dbdb7220 */ /* 0x000fc40000410000 */
[C---:B------:R-:W-:Y:S02]  /*1d20*/  FADD.FTZ R21, R224.reuse, R21 ;  /* 0x00000015e0157221 */ /* 0x040fe40000010000 */
[----:B------:R-:W-:Y:S01]  /*1d30*/  FFMA.FTZ R45, R224, R210, R45 ;  /* 0x000000d2e02d7223 */ /* 0x000fe2000001002d */
[----:B------:R-:W-:Y:S01]  /*1d40*/  HADD2.F32 R224, -RZ, R57.H1_H1 ;  /* 0x30000039ffe07230 */ /* 0x000fe20000004100 */
[----:B------:R-:W-:Y:S02]  /*1d50*/  @P0 FADD.FTZ R92, -R182, R229 ;  /* 0x000000e5b65c0221 */ /* 0x000fe40000010100 */
[----:B0-----:R-:W-:Y:S02]  /*1d60*/  @P0 FMUL.FTZ R223, R223, R232 ;  /* 0x000000e8dfdf0220 */ /* 0x001fe40000410000 */
[----:B------:R-:W-:Y:S02]  /*1d70*/  @!P0 FADD.FTZ R230, R229, -R212 ;  /* 0x800000d4e5e68221 */ /* 0x000fe40000010000 */
[----:B------:R-:W-:Y:S01]  /*1d80*/  @!P0 FADD.FTZ R232, R79, -R212 ;  /* 0x800000d44fe88221 */ /* 0x000fe20000010000 */
[----:B------:R-:W-:Y:S01]  /*1d90*/  HADD2.F32 R79, -RZ, R59.H1_H1 ;  /* 0x3000003bff4f7230 */ /* 0x000fe20000004100 */
[----:B-1----:R-:W-:Y:S01]  /*1da0*/  @P0 FMUL.FTZ R92, R92, R225 ;  /* 0x000000e15c5c0220 */ /* 0x002fe20000410000 */
[----:B------:R-:W0:Y:S01]  /*1db0*/  @P0 MUFU.RCP R236, R224 ;  /* 0x000000e000ec0308 */ /* 0x000e220000001000 */
[----:B------:R-:W-:-:S02]  /*1dc0*/  FMUL.FTZ R220, R220, R221 ;  /* 0x000000dddcdc7220 */ /* 0x000fc40000410000 */
[C---:B------:R-:W-:Y:S02]  /*1dd0*/  FADD.FTZ R22, R221.reuse, R22 ;  /* 0x00000016dd167221 */ /* 0x040fe40000010000 */
[----:B------:R-:W-:Y:S02]  /*1de0*/  FFMA.FTZ R46, R221, R211, R46 ;  /* 0x000000d3dd2e7223 */ /* 0x000fe4000001002e */
[----:B------:R-:W-:Y:S02]  /*1df0*/  FMUL.FTZ R217, R217, R76 ;  /* 0x0000004cd9d97220 */ /* 0x000fe40000410000 */
[C---:B------:R-:W-:Y:S02]  /*1e00*/  FADD.FTZ R19, R76.reuse, R19 ;  /* 0x000000134c137221 */ /* 0x040fe40000010000 */
[----:B------:R-:W-:Y:S01]  /*1e10*/  FFMA.FTZ R43, R76, R208, R43 ;  /* 0x000000d04c2b7223 */ /* 0x000fe2000001002b */
[----:B------:R-:W-:Y:S01]  /*1e20*/  HADD2.F32 R76, -RZ, R58.H0_H0 ;  /* 0x2000003aff4c7230 */ /* 0x000fe20000004100 */
[----:B------:R-:W-:-:S02]  /*1e30*/  FMUL.FTZ R218, R218, R77 ;  /* 0x0000004ddada7220 */ /* 0x000fc40000410000 */
[C---:B------:R-:W-:Y:S02]  /*1e40*/  FADD.FTZ R20, R77.reuse, R20 ;  /* 0x000000144d147221 */ /* 0x040fe40000010000 */
[----:B------:R-:W-:Y:S01]  /*1e50*/  FFMA.FTZ R44, R77, R209, R44 ;  /* 0x000000d14d2c7223 */ /* 0x000fe2000001002c */
[----:B------:R-:W-:Y:S01]  /*1e60*/  HADD2.F32 R77, -RZ, R58.H1_H1 ;  /* 0x3000003aff4d7230 */ /* 0x000fe20000004100 */
[----:B------:R-:W-:Y:S02]  /*1e70*/  @!P0 FMUL.FTZ R92, R183, R230 ;  /* 0x000000e6b75c8220 */ /* 0x000fe40000410000 */
[----:B------:R-:W-:Y:S01]  /*1e80*/  FMUL.FTZ R213, R213, R78 ;  /* 0x0000004ed5d57220 */ /* 0x000fe20000410000 */
[----:B------:R-:W1:Y:S01]  /*1e90*/  @P0 MUFU.RCP R230, R79 ;  /* 0x0000004f00e60308 */ /* 0x000e620000001000 */
[C---:B------:R-:W-:Y:S02]  /*1ea0*/  FADD.FTZ R15, R78.reuse, R15 ;  /* 0x0000000f4e0f7221 */ /* 0x040fe40000010000 */
[----:B------:R-:W-:Y:S01]  /*1eb0*/  FFMA.FTZ R39, R78, R96, R39 ;  /* 0x000000604e277223 */ /* 0x000fe20000010027 */
[----:B------:R-:W-:Y:S01]  /*1ec0*/  HADD2.F32 R78, -RZ, R59.H0_H0 ;  /* 0x2000003bff4e7230 */ /* 0x000fe20000004100 */
[----:B------:R-:W-:Y:S01]  /*1ed0*/  @P0 FADD.FTZ R221, -R180, R231 ;  /* 0x000000e7b4dd0221 */ /* 0x000fe20000010100 */
[----:B------:R-:W-:Y:S01]  /*1ee0*/  HADD2.F32 R227, -RZ, R93.H1_H1 ;  /* 0x3000005dffe37230 */ /* 0x000fe20000004100 */
[----:B------:R-:W-:Y:S01]  /*1ef0*/  @!P0 FMUL.FTZ R223, R183, R232 ;  /* 0x000000e8b7df8220 */ /* 0x000fe20000410000 */
[----:B------:R-:W4:Y:S01]  /*1f00*/  @P0 MUFU.RCP R238, R76 ;  /* 0x0000004c00ee0308 */ /* 0x000f220000001000 */
[----:B--2---:R-:W-:Y:S01]  /*1f10*/  @P0 FMUL.FTZ R221, R221, R234 ;  /* 0x000000eadddd0220 */ /* 0x004fe20000410000 */
[----:B------:R-:W-:-:S02]  /*1f20*/  HADD2.F32 R233, -RZ, R94.H0_H0 ;  /* 0x2000005effe97230 */ /* 0x000fc40000004100 */
[----:B------:R-:W-:Y:S01]  /*1f30*/  HADD2.F32 R232, -RZ, R94.H1_H1 ;  /* 0x3000005effe87230 */ /* 0x000fe20000004100 */
[----:B------:R-:W-:-:S03]  /*1f40*/  @!P0 FADD.FTZ R94, R231, -R212 ;  /* 0x800000d4e75e8221 */ /* 0x000fc60000010000 */
[----:B------:R-:W2:Y:S01]  /*1f50*/  @P0 MUFU.RCP R240, R77 ;  /* 0x0000004d00f00308 */ /* 0x000ea20000001000 */
[----:B------:R-:W-:Y:S01]  /*1f60*/  HADD2.F32 R235, -RZ, R95.H1_H1 ;  /* 0x3000005fffeb7230 */ /* 0x000fe20000004100 */
[----:B------:R-:W-:-:S06]  /*1f70*/  @P0 FADD.FTZ R93, -R179, R227 ;  /* 0x000000e3b35d0221 */ /* 0x000fcc0000010100 */
[----:B------:R-:W2:Y:S01]  /*1f80*/  @P0 MUFU.RCP R234, R78 ;  /* 0x0000004e00ea0308 */ /* 0x000ea20000001000 */
[----:B------:R-:W-:Y:S01]  /*1f90*/  @!P0 FMUL.FTZ R221, R183, R94 ;  /* 0x0000005eb7dd8220 */ /* 0x000fe20000410000 */
[----:B------:R-:W-:Y:S01]  /*1fa0*/  HADD2.F32 R231, -RZ, R95.H0_H0 ;  /* 0x2000005fffe77230 */ /* 0x000fe20000004100 */
[----:B------:R-:W-:Y:S02]  /*1fb0*/  @!P0 FADD.FTZ R94, R227, -R212 ;  /* 0x800000d4e35e8221 */ /* 0x000fe40000010000 */
[----:B------:R-:W-:Y:S02]  /*1fc0*/  @P0 FADD.FTZ R95, -R175, R235 ;  /* 0x000000ebaf5f0221 */ /* 0x000fe40000010100 */
[----:B0-----:R-:W-:Y:S02]  /*1fd0*/  @P0 FMUL.FTZ R93, R93, R236 ;  /* 0x000000ec5d5d0220 */ /* 0x001fe40000410000 */
[----:B------:R-:W-:Y:S02]  /*1fe0*/  @P0 FADD.FTZ R225, -R178, R233 ;  /* 0x000000e9b2e10221 */ /* 0x000fe40000010100 */
[----:B------:R-:W-:-:S02]  /*1ff0*/  @P0 FADD.FTZ R229, -R177, R232 ;  /* 0x000000e8b1e50221 */ /* 0x000fc40000010100 */
[----:B-1----:R-:W-:Y:S02]  /*2000*/  @P0 FMUL.FTZ R95, R95, R230 ;  /* 0x000000e65f5f0220 */ /* 0x002fe40000410000 */
[----:B------:R-:W-:Y:S02]  /*2010*/  @!P0 FMUL.FTZ R93, R183, R94 ;  /* 0x0000005eb75d8220 */ /* 0x000fe40000410000 */
[----:B------:R-:W-:Y:S02]  /*2020*/  @P0 FADD.FTZ R227, -R176, R231 ;  /* 0x000000e7b0e30221 */ /* 0x000fe40000010100 */
[----:B------:R-:W-:Y:S02]  /*2030*/  @!P0 FADD.FTZ R94, R233, -R212 ;  /* 0x800000d4e95e8221 */ /* 0x000fe40000010000 */
[----:B------:R-:W-:Y:S01]  /*2040*/  @!P0 FADD.FTZ R230, R232, -R212 ;  /* 0x800000d4e8e68221 */ /* 0x000fe20000010000 */
[----:B------:R-:W-:Y:S01]  /*2050*/  HADD2.F32 R237, -RZ, R72.H0_H0 ;  /* 0x20000048ffed7230 */ /* 0x000fe20000004100 */
[----:B------:R-:W-:-:S02]  /*2060*/  @!P0 FADD.FTZ R232, R231, -R212 ;  /* 0x800000d4e7e88221 */ /* 0x000fc40000010000 */
[----:B----4-:R-:W-:Y:S02]  /*2070*/  @P0 FMUL.FTZ R225, R225, R238 ;  /* 0x000000eee1e10220 */ /* 0x010fe40000410000 */
[----:B--2---:R-:W-:Y:S01]  /*2080*/  @P0 FMUL.FTZ R229, R229, R240 ;  /* 0x000000f0e5e50220 */ /* 0x004fe20000410000 */
[--C-:B------:R-:W-:Y:S01]  /*2090*/  HADD2.F32 R233, -RZ, R103.reuse.H0_H0 ;  /* 0x20000067ffe97230 */ /* 0x100fe20000004100 */
[----:B------:R-:W-:Y:S01]  /*20a0*/  @P0 FMUL.FTZ R227, R227, R234 ;  /* 0x000000eae3e30220 */ /* 0x000fe20000410000 */
[----:B------:R-:W-:Y:S01]  /*20b0*/  HADD2.F32 R238, -RZ, R103.H1_H1 ;  /* 0x30000067ffee7230 */ /* 0x000fe20000004100 */
[----:B------:R-:W-:Y:S01]  /*20c0*/  @!P0 FMUL.FTZ R225, R183, R94 ;  /* 0x0000005eb7e18220 */ /* 0x000fe20000410000 */
[----:B------:R-:W-:Y:S01]  /*20d0*/  HADD2.F32 R94, -RZ, R100.H0_H0 ;  /* 0x20000064ff5e7230 */ /* 0x000fe20000004100 */
[----:B------:R-:W-:Y:S01]  /*20e0*/  @!P0 FMUL.FTZ R229, R183, R230 ;  /* 0x000000e6b7e58220 */ /* 0x000fe20000410000 */
[----:B------:R-:W-:Y:S01]  /*20f0*/  HADD2.F32 R230, -RZ, R101.H0_H0 ;  /* 0x20000065ffe67230 */ /* 0x000fe20000004100 */
[----:B------:R-:W-:Y:S01]  /*2100*/  @!P0 FADD.FTZ R234, R235, -R212 ;  /* 0x800000d4ebea8221 */ /* 0x000fe20000010000 */
[----:B------:R-:W0:Y:S01]  /*2110*/  @P0 MUFU.RCP R103, R237 ;  /* 0x000000ed00670308 */ /* 0x000e220000001000 */
[----:B------:R-:W-:Y:S01]  /*2120*/  @!P0 FMUL.FTZ R227, R183, R232 ;  /* 0x000000e8b7e38220 */ /* 0x000fe20000410000 */
[----:B------:R-:W-:-:S02]  /*2130*/  HADD2.F32 R232, -RZ, R102.H0_H0 ;  /* 0x20000066ffe87230 */ /* 0x000fc40000004100 */
[----:B------:R-:W-:Y:S02]  /*2140*/  HADD2.F32 R231, -RZ, R101.H1_H1 ;  /* 0x30000065ffe77230 */ /* 0x000fe40000004100 */
[----:B------:R-:W-:Y:S01]  /*2150*/  HADD2.F32 R236, -RZ, R72.H1_H1 ;  /* 0x30000048ffec7230 */ /* 0x000fe20000004100 */
[----:B------:R-:W-:Y:S01]  /*2160*/  @!P0 FMUL.FTZ R95, R183, R234 ;  /* 0x000000eab75f8220 */ /* 0x000fe20000410000 */
[----:B------:R-:W-:Y:S01]  /*2170*/  HADD2.F32 R234, -RZ, R102.H1_H1 ;  /* 0x30000066ffea7230 */ /* 0x000fe20000004100 */
[----:B------:R-:W-:Y:S02]  /*2180*/  FMUL.FTZ R101, R222, R94 ;  /* 0x0000005ede657220 */ /* 0x000fe40000410000 */
[----:B------:R-:W-:Y:S02]  /*2190*/  FMUL.FTZ R226, R226, R230 ;  /* 0x000000e6e2e27220 */ /* 0x000fe40000410000 */
[C---:B------:R-:W-:Y:S02]  /*21a0*/  FADD.FTZ R133, R230.reuse, R133 ;  /* 0x00000085e6857221 */ /* 0x040fe40000010000 */
[----:B------:R-:W-:-:S02]  /*21b0*/  FFMA.FTZ R134, R230, R221, R134 ;  /* 0x000000dde6867223 */ /* 0x000fc40000010086 */
[----:B------:R-:W-:Y:S01]  /*21c0*/  FMUL.FTZ R222, R76, R232 ;  /* 0x000000e84cde7220 */ /* 0x000fe20000410000 */
[----:B------:R-:W1:Y:S01]  /*21d0*/  @P0 MUFU.RCP R230, R236 ;  /* 0x000000ec00e60308 */ /* 0x000e620000001000 */
[----:B------:R-:W-:Y:S01]  /*21e0*/  FMUL.FTZ R224, R224, R231 ;  /* 0x000000e7e0e07220 */ /* 0x000fe20000410000 */
[----:B------:R-:W-:Y:S01]  /*21f0*/  HADD2.F32 R76, -RZ, R73.H0_H0 ;  /* 0x20000049ff4c7230 */ /* 0x000fe20000004100 */
[C---:B------:R-:W-:Y:S02]  /*2200*/  FADD.FTZ R131, R231.reuse, R131 ;  /* 0x00000083e7837221 */ /* 0x040fe40000010000 */
[----:B------:R-:W-:Y:S01]  /*2210*/  FFMA.FTZ R132, R231, R93, R132 ;  /* 0x0000005de7847223 */ /* 0x000fe20000010084 */
[----:B------:R-:W-:Y:S01]  /*2220*/  HADD2.F32 R231, -RZ, R52.H0_H0 ;  /* 0x20000034ffe77230 */ /* 0x000fe20000004100 */
[----:B------:R-:W-:Y:S01]  /*2230*/  FMUL.FTZ R102, R77, R234 ;  /* 0x000000ea4d667220 */ /* 0x000fe20000410000 */
[----:B------:R-:W-:Y:S01]  /*2240*/  HADD2.F32 R100, -RZ, R100.H1_H1 ;  /* 0x30000064ff647230 */ /* 0x000fe20000004100 */
[C---:B------:R-:W-:Y:S01]  /*2250*/  FADD.FTZ R137, R94.reuse, R137 ;  /* 0x000000895e897221 */ /* 0x040fe20000010000 */
[----:B------:R-:W2:Y:S01]  /*2260*/  @P0 MUFU.RCP R77, R76 ;  /* 0x0000004c004d0308 */ /* 0x000ea20000001000 */
[----:B------:R-:W-:-:S02]  /*2270*/  FFMA.FTZ R141, R94, R92, R141 ;  /* 0x0000005c5e8d7223 */ /* 0x000fc4000001008d */
[C---:B------:R-:W-:Y:S02]  /*2280*/  FADD.FTZ R129, R232.reuse, R129 ;  /* 0x00000081e8817221 */ /* 0x040fe40000010000 */
[----:B------:R-:W-:Y:S02]  /*2290*/  FFMA.FTZ R130, R232, R225, R130 ;  /* 0x000000e1e8827223 */ /* 0x000fe40000010082 */
[----:B------:R-:W-:Y:S01]  /*22a0*/  FMUL.FTZ R94, R79, R238 ;  /* 0x000000ee4f5e7220 */ /* 0x000fe20000410000 */
[----:B------:R-:W-:Y:S01]  /*22b0*/  HADD2.F32 R79, -RZ, R52.H1_H1 ;  /* 0x30000034ff4f7230 */ /* 0x000fe20000004100 */
[----:B------:R-:W-:Y:S02]  /*22c0*/  @P0 FADD.FTZ R232, -R150, R231 ;  /* 0x000000e796e80221 */ /* 0x000fe40000010100 */
[----:B------:R-:W-:Y:S02]  /*22d0*/  FMUL.FTZ R228, R228, R100 ;  /* 0x00000064e4e47220 */ /* 0x000fe40000410000 */
[----:B------:R-:W-:-:S02]  /*22e0*/  FADD.FTZ R135, R100, R135 ;  /* 0x0000008764877221 */ /* 0x000fc40000010000 */
[----:B------:R-:W-:Y:S02]  /*22f0*/  FFMA.FTZ R136, R100, R223, R136 ;  /* 0x000000df64887223 */ /* 0x000fe40000010088 */
[----:B------:R-:W-:Y:S02]  /*2300*/  FMUL.FTZ R100, R78, R233 ;  /* 0x000000e94e647220 */ /* 0x000fe40000410000 */
[C---:B------:R-:W-:Y:S02]  /*2310*/  FADD.FTZ R125, R233.reuse, R125 ;  /* 0x0000007de97d7221 */ /* 0x040fe40000010000 */
[----:B------:R-:W-:Y:S01]  /*2320*/  FFMA.FTZ R126, R233, R227, R126 ;  /* 0x000000e3e97e7223 */ /* 0x000fe2000001007e */
[----:B------:R-:W-:Y:S01]  /*2330*/  HADD2.F32 R233, -RZ, R53.H0_H0 ;  /* 0x20000035ffe97230 */ /* 0x000fe20000004100 */
[----:B0-----:R-:W-:Y:S02]  /*2340*/  @P0 FMUL.FTZ R232, R232, R103 ;  /* 0x00000067e8e80220 */ /* 0x001fe40000410000 */
[----:B------:R-:W-:Y:S01]  /*2350*/  @P0 FADD.FTZ R103, -R149, R79 ;  /* 0x0000004f95670221 */ /* 0x000fe20000010100 */
[----:B------:R-:W-:-:S03]  /*2360*/  HADD2.F32 R241, -RZ, R74.H0_H0 ;  /* 0x2000004afff17230 */ /* 0x000fc60000004100 */
[----:B-1----:R-:W-:Y:S02]  /*2370*/  @P0 FMUL.FTZ R103, R103, R230 ;  /* 0x000000e667670220 */ /* 0x002fe40000410000 */
[----:B------:R-:W-:Y:S01]  /*2380*/  @P0 FADD.FTZ R230, -R148, R233 ;  /* 0x000000e994e60221 */ /* 0x000fe20000010100 */
[----:B------:R-:W-:Y:S01]  /*2390*/  HADD2.F32 R52, -RZ, R73.H1_H1 ;  /* 0x30000049ff347230 */ /* 0x000fe20000004100 */
[----:B------:R-:W-:Y:S02]  /*23a0*/  FADD.FTZ R123, R238, R123 ;  /* 0x0000007bee7b7221 */ /* 0x000fe40000010000 */
[----:B--2---:R-:W-:Y:S02]  /*23b0*/  @P0 FMUL.FTZ R230, R230, R77 ;  /* 0x0000004de6e60220 */ /* 0x004fe40000410000 */
[----:B------:R-:W-:Y:S01]  /*23c0*/  FFMA.FTZ R124, R238, R95, R124 ;  /* 0x0000005fee7c7223 */ /* 0x000fe2000001007c */
[----:B------:R-:W0:Y:S01]  /*23d0*/  @P0 MUFU.RCP R77, R241 ;  /* 0x000000f1004d0308 */ /* 0x000e220000001000 */
[----:B------:R-:W-:Y:S01]  /*23e0*/  @!P0 FADD.FTZ R78, R231, -R212 ;  /* 0x800000d4e74e8221 */ /* 0x000fe20000010000 */
[----:B------:R-:W-:Y:S01]  /*23f0*/  HADD2.F32 R239, -RZ, R75.H0_H0 ;  /* 0x2000004bffef7230 */ /* 0x000fe20000004100 */
[----:B------:R-:W-:-:S05]  /*2400*/  FADD.FTZ R127, R234, R127 ;  /* 0x0000007fea7f7221 */ /* 0x000fca0000010000 */
[----:B------:R-:W1:Y:S01]  /*2410*/  @P0 MUFU.RCP R238, R52 ;  /* 0x0000003400ee0308 */ /* 0x000e620000001000 */
[----:B------:R-:W-:Y:S02]  /*2420*/  @!P0 FMUL.FTZ R232, R183, R78 ;  /* 0x0000004eb7e88220 */ /* 0x000fe40000410000 */
[----:B------:R-:W-:Y:S02]  /*2430*/  FFMA.FTZ R128, R234, R229, R128 ;  /* 0x000000e5ea807223 */ /* 0x000fe40000010080 */
[----:B------:R-:W-:Y:S01]  /*2440*/  @!P0 FADD.FTZ R78, R79, -R212 ;  /* 0x800000d44f4e8221 */ /* 0x000fe20000010000 */
[----:B------:R-:W-:Y:S01]  /*2450*/  HADD2.F32 R79, -RZ, R54.H0_H0 ;  /* 0x20000036ff4f7230 */ /* 0x000fe20000004100 */
[----:B------:R-:W-:Y:S01]  /*2460*/  @!P0 FADD.FTZ R234, R233, -R212 ;  /* 0x800000d4e9ea8221 */ /* 0x000fe20000010000 */
[----:B------:R-:W-:Y:S01]  /*2470*/  HADD2.F32 R53, -RZ, R53.H1_H1 ;  /* 0x30000035ff357230 */ /* 0x000fe20000004100 */
[----:B------:R-:W2:Y:S02]  /*2480*/  @P0 MUFU.RCP R246, R239 ;  /* 0x000000ef00f60308 */ /* 0x000ea40000001000 */
[----:B------:R-:W-:-:S02]  /*2490*/  @!P0 FMUL.FTZ R230, R183, R234 ;  /* 0x000000eab7e68220 */ /* 0x000fc40000410000 */
[----:B------:R-:W-:Y:S02]  /*24a0*/  @P0 FADD.FTZ R234, -R146, R79 ;  /* 0x0000004f92ea0221 */ /* 0x000fe40000010100 */
[----:B------:R-:W-:Y:S02]  /*24b0*/  @!P0 FMUL.FTZ R103, R183, R78 ;  /* 0x0000004eb7678220 */ /* 0x000fe40000410000 */
[----:B------:R-:W-:Y:S02]  /*24c0*/  @P0 FADD.FTZ R231, -R147, R53 ;  /* 0x0000003593e70221 */ /* 0x000fe40000010100 */
[----:B------:R-:W-:Y:S02]  /*24d0*/  @!P0 FADD.FTZ R78, R53, -R212 ;  /* 0x800000d4354e8221 */ /* 0x000fe40000010000 */
[----:B0-----:R-:W-:Y:S01]  /*24e0*/  @P0 FMUL.FTZ R234, R234, R77 ;  /* 0x0000004deaea0220 */ /* 0x001fe20000410000 */
[----:B------:R-:W-:Y:S01]  /*24f0*/  HADD2.F32 R77, -RZ, R55.H0_H0 ;  /* 0x20000037ff4d7230 */ /* 0x000fe20000004100 */
[----:B-1----:R-:W-:-:S02]  /*2500*/  @P0 FMUL.FTZ R231, R231, R238 ;  /* 0x000000eee7e70220 */ /* 0x002fc40000410000 */
[----:B------:R-:W-:Y:S01]  /*2510*/  @!P0 FMUL.FTZ R231, R183, R78 ;  /* 0x0000004eb7e78220 */ /* 0x000fe20000410000 */
[----:B------:R-:W-:Y:S02]  /*2520*/  HADD2.F32 R78, -RZ, R54.H1_H1 ;  /* 0x30000036ff4e7230 */ /* 0x000fe40000004100 */
[----:B------:R-:W-:Y:S01]  /*2530*/  HADD2.F32 R233, -RZ, R55.H1_H1 ;  /* 0x30000037ffe97230 */ /* 0x000fe20000004100 */
[----:B------:R-:W-:Y:S02]  /*2540*/  @P0 FADD.FTZ R55, -R144, R77 ;  /* 0x0000004d90370221 */ /* 0x000fe40000010100 */
[----:B------:R-:W-:Y:S02]  /*2550*/  @P0 FADD.FTZ R235, -R145, R78 ;  /* 0x0000004e91eb0221 */ /* 0x000fe40000010100 */
[----:B------:R-:W-:Y:S02]  /*2560*/  @!P0 FADD.FTZ R54, R79, -R212 ;  /* 0x800000d44f368221 */ /* 0x000fe40000010000 */
[----:B------:R-:W-:-:S02]  /*2570*/  @!P0 FADD.FTZ R78, R78, -R212 ;  /* 0x800000d44e4e8221 */ /* 0x000fc40000010000 */
[----:B------:R-:W-:Y:S02]  /*2580*/  @!P0 FADD.FTZ R240, R77, -R212 ;  /* 0x800000d44df08221 */ /* 0x000fe40000010000 */
[----:B------:R-:W-:Y:S02]  /*2590*/  @!P0 FADD.FTZ R242, R233, -R212 ;  /* 0x800000d4e9f28221 */ /* 0x000fe40000010000 */
[----:B--2---:R-:W-:Y:S01]  /*25a0*/  @P0 FMUL.FTZ R212, R55, R246 ;  /* 0x000000f637d40220 */ /* 0x004fe20000410000 */
[----:B---3--:R-:W-:Y:S01]  /*25b0*/  HADD2.F32 R55, -RZ, R84.H1_H1 ;  /* 0x30000054ff377230 */ /* 0x008fe20000004100 */
[----:B------:R-:W-:Y:S01]  /*25c0*/  @!P0 FMUL.FTZ R234, R183, R54 ;  /* 0x00000036b7ea8220 */ /* 0x000fe20000410000 */
[----:B------:R-:W-:-:S03]  /*25d0*/  HADD2.F32 R54, -RZ, R84.H0_H0 ;  /* 0x20000054ff367230 */ /* 0x000fc60000004100 */
[----:B------:R-:W-:Y:S02]  /*25e0*/  FMUL.FTZ R84, R236, R55 ;  /* 0x00000037ec547220 */ /* 0x000fe40000410000 */
[C---:B------:R-:W-:Y:S02]  /*25f0*/  FADD.FTZ R14, R55.reuse, R14 ;  /* 0x0000000e370e7221 */ /* 0x040fe40000010000 */
[----:B------:R-:W-:Y:S01]  /*2600*/  FFMA.FTZ R38, R55, R103, R38 ;  /* 0x0000006737267223 */ /* 0x000fe20000010026 */
[--C-:B------:R-:W-:Y:S01]  /*2610*/  HADD2.F32 R55, -RZ, R85.reuse.H1_H1 ;  /* 0x30000055ff377230 */ /* 0x100fe20000004100 */
[----:B------:R-:W-:Y:S02]  /*2620*/  FMUL.FTZ R237, R237, R54 ;  /* 0x00000036eded7220 */ /* 0x000fe40000410000 */
[C---:B------:R-:W-:Y:S02]  /*2630*/  FADD.FTZ R13, R54.reuse, R13 ;  /* 0x0000000d360d7221 */ /* 0x040fe40000010000 */
[----:B------:R-:W-:Y:S01]  /*2640*/  FFMA.FTZ R37, R54, R232, R37 ;  /* 0x000000e836257223 */ /* 0x000fe20000010025 */
[----:B------:R-:W-:Y:S01]  /*2650*/  HADD2.F32 R54, -RZ, R85.H0_H0 ;  /* 0x20000055ff367230 */ /* 0x000fe20000004100 */
[----:B------:R-:W-:Y:S01]  /*2660*/  FMUL.FTZ R236, R52, R55 ;  /* 0x0000003734ec7220 */ /* 0x000fe20000410000 */
[----:B------:R-:W-:Y:S01]  /*2670*/  HADD2.F32 R52, -RZ, R86.H0_H0 ;  /* 0x20000056ff347230 */ /* 0x000fe20000004100 */
[----:B------:R-:W-:Y:S01]  /*2680*/  @!P0 FMUL.FTZ R212, R183, R240 ;  /* 0x000000f0b7d48220 */ /* 0x000fe20000410000 */
[----:B------:R-:W-:Y:S01]  /*2690*/  HADD2.F32 R53, -RZ, R74.H1_H1 ;  /* 0x3000004aff357230 */ /* 0x000fe20000004100 */
[----:B------:R-:W-:-:S02]  /*26a0*/  FMUL.FTZ R85, R76, R54 ;  /* 0x000000364c557220 */ /* 0x000fc40000410000 */
[C---:B------:R-:W-:Y:S02]  /*26b0*/  FADD.FTZ R11, R54.reuse, R11 ;  /* 0x0000000b360b7221 */ /* 0x040fe40000010000 */
[----:B------:R-:W-:Y:S01]  /*26c0*/  FFMA.FTZ R35, R54, R230, R35 ;  /* 0x000000e636237223 */ /* 0x000fe20000010023 */
[----:B------:R-:W-:Y:S01]  /*26d0*/  HADD2.F32 R54, -RZ, R86.H1_H1 ;  /* 0x30000056ff367230 */ /* 0x000fe20000004100 */
[----:B------:R-:W-:Y:S02]  /*26e0*/  FMUL.FTZ R241, R241, R52 ;  /* 0x00000034f1f17220 */ /* 0x000fe40000410000 */
[C---:B------:R-:W-:Y:S02]  /*26f0*/  FADD.FTZ R9, R52.reuse, R9 ;  /* 0x0000000934097221 */ /* 0x040fe40000010000 */
[----:B------:R-:W-:Y:S01]  /*2700*/  FFMA.FTZ R33, R52, R234, R33 ;  /* 0x000000ea34217223 */ /* 0x000fe20000010021 */
[----:B------:R-:W-:Y:S01]  /*2710*/  HADD2.F32 R52, -RZ, R87.H0_H0 ;  /* 0x20000057ff347230 */ /* 0x000fe20000004100 */
[----:B------:R0:W1:Y:S01]  /*2720*/  @P0 MUFU.RCP R244, R53 ;  /* 0x0000003500f40308 */ /* 0x0000620000001000 */
[----:B------:R-:W-:-:S03]  /*2730*/  FMUL.FTZ R86, R53, R54 ;  /* 0x0000003635567220 */ /* 0x000fc60000410000 */
[----:B------:R-:W-:Y:S02]  /*2740*/  FMUL.FTZ R239, R239, R52 ;  /* 0x00000034efef7220 */ /* 0x000fe40000410000 */
[C---:B------:R-:W-:Y:S02]  /*2750*/  FADD.FTZ R7, R52.reuse, R7 ;  /* 0x0000000734077221 */ /* 0x040fe40000010000 */
[----:B------:R-:W-:Y:S02]  /*2760*/  FFMA.FTZ R31, R52, R212, R31 ;  /* 0x000000d4341f7223 */ /* 0x000fe4000001001f */
[----:B0-----:R-:W-:Y:S02]  /*2770*/  FADD.FTZ R53, RZ, R101 ;  /* 0x00000065ff357221 */ /* 0x001fe40000010000 */
[----:B------:R-:W-:Y:S02]  /*2780*/  FFMA.FTZ R52, R101, R92, RZ ;  /* 0x0000005c65347223 */ /* 0x000fe400000100ff */
        /* <DEDUP_REMOVED lines=26> */
[----:B-1----:R-:W-:Y:S02]  /*2930*/  @P0 FMUL.FTZ R235, R235, R244 ;  /* 0x000000f4ebeb0220 */ /* 0x002fe40000410000 */
[----:B------:R-:W-:Y:S02]  /*2940*/  @!P0 FMUL.FTZ R235, R183, R78 ;  /* 0x0000004eb7eb8220 */ /* 0x000fe40000410000 */
        /* <DEDUP_REMOVED lines=38> */
[----:B------:R-:W-:Y:S01]  /*2bb0*/  HADD2.F32 R238, -RZ, R75.H1_H1 ;  /* 0x3000004bffee7230 */ /* 0x000fe20000004100 */
        /* <DEDUP_REMOVED lines=13> */
[----:B------:R-:W-:Y:S01]  /*2c90*/  HADD2.F32 R87, -RZ, R87.H1_H1 ;  /* 0x30000057ff577230 */ /* 0x000fe20000004100 */
        /* <DEDUP_REMOVED lines=19> */
.L_x_799:
        /* <DEDUP_REMOVED lines=18> */
.L_x_800:
        /* <DEDUP_REMOVED lines=21> */
.L_x_794:
[----:B------:R-:W-:Y:S05]  /*3040*/  BSYNC B0 ;  /* 0x0000000000007941 */ /* 0x000fea0003800000 */
.L_x_793:
        /* <DEDUP_REMOVED lines=31> */
.L_x_796:
[----:B------:R-:W2:Y:S01]  /*3240*/  LDG.E.STRONG.GPU R54, [R52.64] ;  /* 0x0000000634367981 */ /* 0x000ea2000c1ef900 */
[----:B------:R-:W-:Y:S01]  /*3250*/  YIELD ;  /* 0x0000000000007946 */ /* 0x000fe20003800000 */
[----:B--2---:R-:W-:Y:S01]  /*3260*/  ISETP.NE.AND P0, PT, R54, R79, PT ;  /* 0x0000004f3600720c */ /* 0x004fe20003f05270 */
[----:B------:R-:W-:-:S12]  /*3270*/  CCTL.IVALL ;  /* 0x00000000ff00798f */ /* 0x000fd80002000000 */
[----:B------:R-:W-:Y:S05]  /*3280*/  @P0 BRA `(.L_x_796) ;  /* 0xffffffb000000947 */ /* 0x000fea000383ffff */
.L_x_795:
        /* <DEDUP_REMOVED lines=50> */
[--C-:B------:R-:W-:Y:S02]  /*35b0*/  FFMA.FTZ R95, R53, R95, R52.reuse ;  /* 0x0000005f355f7223 */ /* 0x100fe40000010034 */
[C---:B------:R-:W-:Y:S02]  /*35c0*/  FMUL.FTZ R82, R183.reuse, R90 ;  /* 0x0000005ab7527220 */ /* 0x040fe40000410000 */
[----:B------:R-:W-:Y:S02]  /*35d0*/  FMUL.FTZ R93, R183, R240 ;  /* 0x000000f0b75d7220 */ /* 0x000fe40000410000 */
[----:B------:R-:W-:Y:S02]  /*35e0*/  FADD.FTZ R222, R222, -R225 ;  /* 0x800000e1dede7221 */ /* 0x000fe40000010000 */
[----:B------:R-:W-:Y:S01]  /*35f0*/  FADD.FTZ R102, R102, -R229 ;  /* 0x800000e566667221 */ /* 0x000fe20000010000 */
[----:B------:R-:W-:Y:S01]  /*3600*/  F2FP.PACK_AB R82, R93, R82 ;  /* 0x000000525d52723e */ /* 0x000fe200000000ff */
[C-C-:B------:R-:W-:Y:S01]  /*3610*/  FFMA.FTZ R191, R53.reuse, R191, R52.reuse ;  /* 0x000000bf35bf7223 */ /* 0x140fe20000010034 */
[----:B------:R-:W-:Y:S01]  /*3620*/  HFMA2.MMA R93, -RZ, RZ, 0, 9.5367431640625e-07 ;  /* 0x00000010ff5d7435 */ /* 0x000fe200000001ff */
[----:B------:R-:W-:-:S02]  /*3630*/  FFMA.FTZ R189, R53, R189, R52 ;  /* 0x000000bd35bd7223 */ /* 0x000fc40000010034 */
        /* <DEDUP_REMOVED lines=46> */
[----:B------:R-:W-:Y:S02]  /*3920*/  FADD.FTZ R226, R226, -R221 ;  /* 0x800000dde2e27221 */ /* 0x000fe40000010000 */
[----:B------:R-:W-:Y:S02]  /*3930*/  FADD.FTZ R208, R217, -R208 ;  /* 0x800000d0d9d07221 */ /* 0x000fe40000010000 */
[----:B------:R-:W-:Y:S02]  /*3940*/  FADD.FTZ R218, R218, -R209 ;  /* 0x800000d1dada7221 */ /* 0x000fe40000010000 */
[C---:B------:R-:W-:Y:S02]  /*3950*/  FMUL.FTZ R96, R183.reuse, R96 ;  /* 0x00000060b7607220 */ /* 0x040fe40000410000 */
[----:B------:R-:W-:-:S02]  /*3960*/  FMUL.FTZ R103, R183, R214 ;  /* 0x000000d6b7677220 */ /* 0x000fc40000410000 */
[----:B------:R-:W-:Y:S02]  /*3970*/  FADD.FTZ R198, R198, -R199 ;  /* 0x800000c7c6c67221 */ /* 0x000fe40000010000 */
[----:B------:R-:W-:Y:S01]  /*3980*/  FADD.FTZ R196, R196, -R197 ;  /* 0x800000c5c4c47221 */ /* 0x000fe20000010000 */
[----:B------:R-:W-:Y:S01]  /*3990*/  F2FP.PACK_AB R87, R103, R96 ;  /* 0x000000606757723e */ /* 0x000fe200000000ff */
[----:B------:R-:W-:Y:S01]  /*39a0*/  FADD.FTZ R194, R194, -R195 ;  /* 0x800000c3c2c27221 */ /* 0x000fe20000010000 */
[----:B------:R-:W-:Y:S01]  /*39b0*/  IADD3 R96, R138, 0x500, RZ ;  /* 0x000005008a607810 */ /* 0x000fe20007ffe0ff */
[----:B------:R-:W-:Y:S02]  /*39c0*/  FADD.FTZ R192, R192, -R193 ;  /* 0x800000c1c0c07221 */ /* 0x000fe40000010000 */
[----:B------:R-:W-:Y:S02]  /*39d0*/  FADD.FTZ R210, R219, -R210 ;  /* 0x800000d2dbd27221 */ /* 0x000fe40000010000 */
[----:B------:R-:W-:-:S02]  /*39e0*/  FADD.FTZ R220, R220, -R211 ;  /* 0x800000d3dcdc7221 */ /* 0x000fc40000010000 */
[C---:B------:R-:W-:Y:S02]  /*39f0*/  FMUL.FTZ R55, R183.reuse, R100 ;  /* 0x00000064b7377220 */ /* 0x040fe40000410000 */
[----:B------:R-:W-:Y:S02]  /*3a00*/  FMUL.FTZ R94, R183, R94 ;  /* 0x0000005eb75e7220 */ /* 0x000fe40000410000 */
[----:B------:R-:W-:Y:S02]  /*3a10*/  FADD.FTZ R202, R207, -R202 ;  /* 0x800000cacfca7221 */ /* 0x000fe40000010000 */
[----:B------:R-:W-:Y:S01]  /*3a20*/  FADD.FTZ R206, R206, -R203 ;  /* 0x800000cbcece7221 */ /* 0x000fe20000010000 */
[----:B------:R-:W-:Y:S01]  /*3a30*/  F2FP.PACK_AB R55, R94, R55 ;  /* 0x000000375e37723e */ /* 0x000fe200000000ff */
        /* <DEDUP_REMOVED lines=14> */
[C---:B------:R-:W-:Y:S01]  /*3b20*/  FMUL.FTZ R86, R183.reuse, R98 ;  /* 0x00000062b7567220 */ /* 0x040fe20000410000 */
[C---:B------:R-:W-:Y:S01]  /*3b30*/  IADD3 R98, R138.reuse, 0x280, RZ ;  /* 0x000002808a627810 */ /* 0x040fe20007ffe0ff */
[----:B------:R-:W-:Y:S01]  /*3b40*/  FMUL.FTZ R101, R183, R216 ;  /* 0x000000d8b7657220 */ /* 0x000fe20000410000 */
[----:B------:R-:W-:Y:S01]  /*3b50*/  F2FP.PACK_AB R78, R85, R78 ;  /* 0x0000004e554e723e */ /* 0x000fe200000000ff */
[C---:B------:R-:W-:Y:S01]  /*3b60*/  FMUL.FTZ R52, R183.reuse, R92 ;  /* 0x0000005cb7347220 */ /* 0x040fe20000410000 */
[----:B------:R-:W-:Y:S01]  /*3b70*/  IADD3 R92, R138, 0xa00, RZ ;  /* 0x00000a008a5c7810 */ /* 0x000fe20007ffe0ff */
        /* <DEDUP_REMOVED lines=51> */
.L_x_797:
        /* <DEDUP_REMOVED lines=80> */
.L_x_790:
[----:B0-----:R-:W-:Y:S01]  /*43b0*/  IMAD R0, R0, 0xc80, R3 ;  /* 0x00000c8000007824 */ /* 0x001fe200078e0203 */
[----:B------:R-:W-:-:S04]  /*43c0*/  MOV R15, 0x20 ;  /* 0x00000020000f7802 */ /* 0x000fc80000000f00 */
        /* <DEDUP_REMOVED lines=35> */
.L_x_791:
[----:B------:R-:W-:Y:S02]  /*4600*/  MOV R78, R240 ;  /* 0x000000f0004e7202 */ /* 0x000fe40000000f00 */
[----:B------:R-:W-:-:S02]  /*4610*/  MOV R77, 0x10 ;  /* 0x00000010004d7802 */ /* 0x000fc40000000f00 */
[----:B------:R-:W-:Y:S02]  /*4620*/  MOV R76, 0x1f ;  /* 0x0000001f004c7802 */ /* 0x000fe40000000f00 */
[----:B------:R-:W-:Y:S02]  /*4630*/  MOV R55, 0xffffffff ;  /* 0xffffffff00377802 */ /* 0x000fe40000000f00 */
[----:B------:R-:W-:Y:S02]  /*4640*/  MOV R52, 0x4660 ;  /* 0x0000466000347802 */ /* 0x000fe40000000f00 */
[----:B------:R-:W-:Y:S05]  /*4650*/  CALL.REL.NOINC `($__internal_57_$__cuda_sm70_shflsync_down_p) ;  /* 0x0000046000007944 */ /* 0x000fea0003c00000 */
[----:B-1----:R-:W-:Y:S01]  /*4660*/  MOV R79, R55 ;  /* 0x00000037004f7202 */ /* 0x002fe20000000f00 */
[----:B0-----:R-:W-:Y:S05]  /*4670*/  BRA `(.L_x_799) ;  /* 0xffffe75000007947 */ /* 0x001fea000383ffff */
.L_x_792:
[----:B------:R-:W-:Y:S01]  /*4680*/  HFMA2.MMA R77, -RZ, RZ, 0, 9.5367431640625e-07 ;  /* 0x00000010ff4d7435 */ /* 0x000fe200000001ff */
[----:B------:R-:W-:Y:S02]  /*4690*/  MOV R78, R242 ;  /* 0x000000f2004e7202 */ /* 0x000fe40000000f00 */
[----:B------:R-:W-:Y:S02]  /*46a0*/  MOV R76, 0x1f ;  /* 0x0000001f004c7802 */ /* 0x000fe40000000f00 */
[----:B------:R-:W-:-:S02]  /*46b0*/  MOV R55, 0xffffffff ;  /* 0xffffffff00377802 */ /* 0x000fc40000000f00 */
[----:B------:R-:W-:Y:S02]  /*46c0*/  MOV R52, 0x46e0 ;  /* 0x000046e000347802 */ /* 0x000fe40000000f00 */
[----:B01----:R-:W-:Y:S05]  /*46d0*/  CALL.REL.NOINC `($__internal_57_$__cuda_sm70_shflsync_down_p) ;  /* 0x000003e000007944 */ /* 0x003fea0003c00000 */
[----:B------:R-:W-:Y:S01]  /*46e0*/  FADD.FTZ R240, R240, R79 ;  /* 0x0000004ff0f07221 */ /* 0x000fe20000010000 */
[----:B0-----:R-:W-:Y:S01]  /*46f0*/  HFMA2.MMA R77, -RZ, RZ, 0, 4.76837158203125e-07 ;  /* 0x00000008ff4d7435 */ /* 0x001fe200000001ff */
[----:B-1----:R-:W-:Y:S01]  /*4700*/  FADD.FTZ R242, R242, R55 ;  /* 0x00000037f2f27221 */ /* 0x002fe20000010000 */
[----:B------:R-:W-:Y:S02]  /*4710*/  MOV R76, 0x1f ;  /* 0x0000001f004c7802 */ /* 0x000fe40000000f00 */
[----:B------:R-:W-:Y:S02]  /*4720*/  MOV R55, 0xffffffff ;  /* 0xffffffff00377802 */ /* 0x000fe40000000f00 */
[----:B------:R-:W-:Y:S02]  /*4730*/  MOV R78, R240 ;  /* 0x000000f0004e7202 */ /* 0x000fe40000000f00 */
[----:B------:R-:W-:Y:S02]  /*4740*/  MOV R52, 0x4760 ;  /* 0x0000476000347802 */ /* 0x000fe40000000f00 */
[----:B------:R-:W-:Y:S05]  /*4750*/  CALL.REL.NOINC `($__internal_57_$__cuda_sm70_shflsync_down_p) ;  /* 0x0000036000007944 */ /* 0x000fea0003c00000 */
[----:B0-----:R-:W-:Y:S01]  /*4760*/  HFMA2.MMA R77, -RZ, RZ, 0, 4.76837158203125e-07 ;  /* 0x00000008ff4d7435 */ /* 0x001fe200000001ff */
[----:B-1----:R-:W-:-:S02]  /*4770*/  MOV R79, R55 ;  /* 0x00000037004f7202 */ /* 0x002fc40000000f00 */
[----:B------:R-:W-:Y:S02]  /*4780*/  MOV R78, R242 ;  /* 0x000000f2004e7202 */ /* 0x000fe40000000f00 */
[----:B------:R-:W-:Y:S02]  /*4790*/  MOV R76, 0x1f ;  /* 0x0000001f004c7802 */ /* 0x000fe40000000f00 */
[----:B------:R-:W-:Y:S02]  /*47a0*/  MOV R55, 0xffffffff ;  /* 0xffffffff00377802 */ /* 0x000fe40000000f00 */
[----:B------:R-:W-:Y:S02]  /*47b0*/  MOV R52, 0x47d0 ;  /* 0x000047d000347802 */ /* 0x000fe40000000f00 */
[----:B------:R-:W-:Y:S05]  /*47c0*/  CALL.REL.NOINC `($__internal_57_$__cuda_sm70_shflsync_down_p) ;  /* 0x000002f000007944 */ /* 0x000fea0003c00000 */
[----:B------:R-:W-:Y:S01]  /*47d0*/  FADD.FTZ R240, R79, R240 ;  /* 0x000000f04ff07221 */ /* 0x000fe20000010000 */
[----:B0-----:R-:W-:Y:S01]  /*47e0*/  HFMA2.MMA R77, -RZ, RZ, 0, 2.384185791015625e-07 ;  /* 0x00000004ff4d7435 */ /* 0x001fe200000001ff */
[----:B-1----:R-:W-:Y:S01]  /*47f0*/  FADD.FTZ R242, R242, R55 ;  /* 0x00000037f2f27221 */ /* 0x002fe20000010000 */
[----:B------:R-:W-:Y:S02]  /*4800*/  MOV R76, 0x1f ;  /* 0x0000001f004c7802 */ /* 0x000fe40000000f00 */
[----:B------:R-:W-:-:S02]  /*4810*/  MOV R55, 0xffffffff ;  /* 0xffffffff00377802 */ /* 0x000fc40000000f00 */
[----:B------:R-:W-:Y:S02]  /*4820*/  MOV R78, R240 ;  /* 0x000000f0004e7202 */ /* 0x000fe40000000f00 */
[----:B------:R-:W-:Y:S02]  /*4830*/  MOV R52, 0x4850 ;  /* 0x0000485000347802 */ /* 0x000fe40000000f00 */
[----:B------:R-:W-:Y:S05]  /*4840*/  CALL.REL.NOINC `($__internal_57_$__cuda_sm70_shflsync_down_p) ;  /* 0x0000027000007944 */ /* 0x000fea0003c00000 */
[----:B0-----:R-:W-:Y:S01]  /*4850*/  HFMA2.MMA R77, -RZ, RZ, 0, 2.384185791015625e-07 ;  /* 0x00000004ff4d7435 */ /* 0x001fe200000001ff */
[----:B-1----:R-:W-:Y:S02]  /*4860*/  MOV R79, R55 ;  /* 0x00000037004f7202 */ /* 0x002fe40000000f00 */
[----:B------:R-:W-:Y:S02]  /*4870*/  MOV R78, R242 ;  /* 0x000000f2004e7202 */ /* 0x000fe40000000f00 */
[----:B------:R-:W-:Y:S02]  /*4880*/  MOV R76, 0x1f ;  /* 0x0000001f004c7802 */ /* 0x000fe40000000f00 */
[----:B------:R-:W-:Y:S02]  /*4890*/  MOV R55, 0xffffffff ;  /* 0xffffffff00377802 */ /* 0x000fe40000000f00 */
[----:B------:R-:W-:-:S02]  /*48a0*/  MOV R52, 0x48c0 ;  /* 0x000048c000347802 */ /* 0x000fc40000000f00 */
[----:B------:R-:W-:Y:S05]  /*48b0*/  CALL.REL.NOINC `($__internal_57_$__cuda_sm70_shflsync_down_p) ;  /* 0x0000020000007944 */ /* 0x000fea0003c00000 */
[----:B------:R-:W-:Y:S01]  /*48c0*/  FADD.FTZ R240, R79, R240 ;  /* 0x000000f04ff07221 */ /* 0x000fe20000010000 */
[----:B0-----:R-:W-:Y:S01]  /*48d0*/  HFMA2.MMA R77, -RZ, RZ, 0, 1.1920928955078125e-07 ;  /* 0x00000002ff4d7435 */ /* 0x001fe200000001ff */
[----:B-1----:R-:W-:Y:S01]  /*48e0*/  FADD.FTZ R242, R242, R55 ;  /* 0x00000037f2f27221 */ /* 0x002fe20000010000 */
[----:B------:R-:W-:-:S02]  /*48f0*/  MOV R76, 0x1f ;  /* 0x0000001f004c7802 */ /* 0x000fc40000000f00 */
[----:B------:R-:W-:Y:S02]  /*4900*/  MOV R55, 0xffffffff ;  /* 0xffffffff00377802 */ /* 0x000fe40000000f00 */
[----:B------:R-:W-:Y:S02]  /*4910*/  MOV R78, R240 ;  /* 0x000000f0004e7202 */ /* 0x000fe40000000f00 */
[----:B------:R-:W-:Y:S02]  /*4920*/  MOV R52, 0x4940 ;  /* 0x0000494000347802 */ /* 0x000fe40000000f00 */
[----:B------:R-:W-:Y:S05]  /*4930*/  CALL.REL.NOINC `($__internal_57_$__cuda_sm70_shflsync_down_p) ;  /* 0x0000018000007944 */ /* 0x000fea0003c00000 */
[----:B0-----:R-:W-:Y:S01]  /*4940*/  HFMA2.MMA R77, -RZ, RZ, 0, 1.1920928955078125e-07 ;  /* 0x00000002ff4d7435 */ /* 0x001fe200000001ff */
[----:B-1----:R-:W-:Y:S02]  /*4950*/  MOV R79, R55 ;  /* 0x00000037004f7202 */ /* 0x002fe40000000f00 */
[----:B------:R-:W-:Y:S02]  /*4960*/  MOV R78, R242 ;  /* 0x000000f2004e7202 */ /* 0x000fe40000000f00 */
[----:B------:R-:W-:Y:S02]  /*4970*/  MOV R76, 0x1f ;  /* 0x0000001f004c7802 */ /* 0x000fe40000000f00 */
[----:B------:R-:W-:-:S02]  /*4980*/  MOV R55, 0xffffffff ;  /* 0xffffffff00377802 */ /* 0x000fc40000000f00 */
[----:B------:R-:W-:Y:S02]  /*4990*/  MOV R52, 0x49b0 ;  /* 0x000049b000347802 */ /* 0x000fe40000000f00 */
[----:B------:R-:W-:Y:S05]  /*49a0*/  CALL.REL.NOINC `($__internal_57_$__cuda_sm70_shflsync_down_p) ;  /* 0x0000011000007944 */ /* 0x000fea0003c00000 */
[----:B------:R-:W-:Y:S01]  /*49b0*/  FADD.FTZ R240, R79, R240 ;  /* 0x000000f04ff07221 */ /* 0x000fe20000010000 */
[----:B0-----:R-:W-:Y:S01]  /*49c0*/  HFMA2.MMA R77, -RZ, RZ, 0, 5.9604644775390625e-08 ;  /* 0x00000001ff4d7435 */ /* 0x001fe200000001ff */
[----:B-1----:R-:W-:Y:S01]  /*49d0*/  FADD.FTZ R79, R242, R55 ;  /* 0x00000037f24f7221 */ /* 0x002fe20000010000 */
[----:B------:R-:W-:Y:S02]  /*49e0*/  MOV R76, 0x1f ;  /* 0x0000001f004c7802 */ /* 0x000fe40000000f00 */
[----:B------:R-:W-:Y:S02]  /*49f0*/  MOV R55, 0xffffffff ;  /* 0xffffffff00377802 */ /* 0x000fe40000000f00 */
[----:B------:R-:W-:Y:S02]  /*4a00*/  MOV R78, R240 ;  /* 0x000000f0004e7202 */ /* 0x000fe40000000f00 */
[----:B------:R-:W-:Y:S02]  /*4a10*/  MOV R52, 0x4a30 ;  /* 0x00004a3000347802 */ /* 0x000fe40000000f00 */
[----:B------:R-:W-:Y:S05]  /*4a20*/  CALL.REL.NOINC `($__internal_57_$__cuda_sm70_shflsync_down_p) ;  /* 0x0000009000007944 */ /* 0x000fea0003c00000 */
[----:B0-----:R-:W-:Y:S01]  /*4a30*/  HFMA2.MMA R77, -RZ, RZ, 0, 5.9604644775390625e-08 ;  /* 0x00000001ff4d7435 */ /* 0x001fe200000001ff */
[----:B-1----:R-:W-:-:S02]  /*4a40*/  MOV R243, R55 ;  /* 0x0000003700f37202 */ /* 0x002fc40000000f00 */
[----:B------:R-:W-:Y:S02]  /*4a50*/  MOV R78, R79 ;  /* 0x0000004f004e7202 */ /* 0x000fe40000000f00 */
[----:B------:R-:W-:Y:S02]  /*4a60*/  MOV R76, 0x1f ;  /* 0x0000001f004c7802 */ /* 0x000fe40000000f00 */
[----:B------:R-:W-:Y:S02]  /*4a70*/  MOV R55, 0xffffffff ;  /* 0xffffffff00377802 */ /* 0x000fe40000000f00 */
[----:B------:R-:W-:Y:S02]  /*4a80*/  MOV R52, 0x4aa0 ;  /* 0x00004aa000347802 */ /* 0x000fe40000000f00 */
[----:B------:R-:W-:Y:S05]  /*4a90*/  CALL.REL.NOINC `($__internal_57_$__cuda_sm70_shflsync_down_p) ;  /* 0x0000002000007944 */ /* 0x000fea0003c00000 */
[----:B-1----:R-:W-:Y:S01]  /*4aa0*/  MOV R242, R55 ;  /* 0x0000003700f27202 */ /* 0x002fe20000000f00 */
[----:B0-----:R-:W-:Y:S05]  /*4ab0*/  BRA `(.L_x_800) ;  /* 0xffffe43000007947 */ /* 0x001fea000383ffff */
        .weak           $__internal_57_$__cuda_sm70_shflsync_down_p
        .type           $__internal_57_$__cuda_sm70_shflsync_down_p,@function
        .size           $__internal_57_$__cuda_sm70_shflsync_down_p,(.L_x_3464 - $__internal_57_$__cuda_sm70_shflsync_down_p)
$__internal_57_$__cuda_sm70_shflsync_down_p:
[----:B------:R-:W-:Y:S01]  /*4ac0*/  HFMA2.MMA R53, -RZ, RZ, 0, 0 ;  /* 0x00000000ff357435 */ /* 0x000fe200000001ff */
[----:B------:R-:W-:Y:S04]  /*4ad0*/  WARPSYNC R55 ;  /* 0x0000003700007348 */ /* 0x000fe80003800000 */
[----:B------:R0:W1:Y:S01]  /*4ae0*/  SHFL.DOWN PT, R55, R78, R77, R76 ;  /* 0x0800004d4e377389 */ /* 0x00006200000e004c */
[----:B------:R-:W-:Y:S05]  /*4af0*/  RET.REL.NODEC R52 `(_ZN10layer_norm13ln_bwd_kernelINS_13Kernel_traitsI6__halfS2_S2_fjLj25600ELj5ELj1ELj4ELj16ENS_18Kernel_traits_baseILj25600ES2_S2_S2_fjLj128EEEEEEEvNS_9BwdParamsE) ;  /* 0xffffb50034007950 */ /* 0x000fea0003c3ffff */
.L_x_801:
        /* <DEDUP_REMOVED lines=16> */
.L_x_3464:


//--------------------- .text._ZN10layer_norm22ln_bwd_finalize_kernelINS_22Kernel_traits_finalizeILj25600EffffjLj1024ELj4ENS_18Kernel_traits_baseILj25600EffffjLj1024EEEEEEEvNS_9BwdParamsE --------------------------
	.section	.text._ZN10layer_norm22ln_bwd_finalize_kernelINS_22Kernel_traits_finalizeILj25600EffffjLj1024ELj4ENS_18Kernel_traits_baseILj25600EffffjLj1024EEEEEEEvNS_9BwdParamsE,"ax",@progbits
	.sectioninfo	@"SHI_REGISTERS=32"
	.align	128
        .global         _ZN10layer_norm22ln_bwd_finalize_kernelINS_22Kernel_traits_finalizeILj25600EffffjLj1024ELj4ENS_18Kernel_traits_baseILj25600EffffjLj1024EEEEEEEvNS_9BwdParamsE
        .type           _ZN10layer_norm22ln_bwd_finalize_kernelINS_22Kernel_traits_finalizeILj25600EffffjLj1024ELj4ENS_18Kernel_traits_baseILj25600EffffjLj1024EEEEEEEvNS_9BwdParamsE,@function
        .size           _ZN10layer_norm22ln_bwd_finalize_kernelINS_22Kernel_traits_finalizeILj25600EffffjLj1024ELj4ENS_18Kernel_traits_baseILj25600EffffjLj1024EEEEEEEvNS_9BwdParamsE,(.L_x_3465 - _ZN10layer_norm22ln_bwd_finalize_kernelINS_22Kernel_traits_finalizeILj25600EffffjLj1024ELj4ENS_18Kernel_traits_baseILj25600EffffjLj1024EEEEEEEvNS_9BwdParamsE)
        .other          _ZN10layer_norm22ln_bwd_finalize_kernelINS_22Kernel_traits_finalizeILj25600EffffjLj1024ELj4ENS_18Kernel_traits_baseILj25600EffffjLj1024EEEEEEEvNS_9BwdParamsE,@"STO_CUDA_ENTRY STV_DEFAULT"
_ZN10layer_norm22ln_bwd_finalize_kernelINS_22Kernel_traits_finalizeILj25600EffffjLj1024ELj4ENS_18Kernel_traits_baseILj25600EffffjLj1024EEEEEEEvNS_9BwdParamsE:
.text._ZN10layer_norm22ln_bwd_finalize_kernelINS_22Kernel_traits_finalizeILj25600EffffjLj1024ELj4ENS_18Kernel_traits_baseILj25600EffffjLj1024EEEEEEEvNS_9BwdParamsE:
        /* <DEDUP_REMOVED lines=19> */
.L_x_812:
        /* <DEDUP_REMOVED lines=27> */
.L_x_806:
        /* <DEDUP_REMOVED lines=32> */
.L_x_805:
[----:B------:R-:W-:Y:S05]  /*04e0*/  BSYNC B1 ;  /* 0x0000000000017941 */ /* 0x000fea0003800000 */
.L_x_804:
        /* <DEDUP_REMOVED lines=22> */
.L_x_808:
[----:B------:R-:W-:Y:S05]  /*0650*/  BSYNC B1 ;  /* 0x0000000000017941 */ /* 0x000fea0003800000 */
.L_x_807:
        /* <DEDUP_REMOVED lines=10> */
.L_x_803:
[----:B------:R-:W-:Y:S05]  /*0700*/  BSYNC B0 ;  /* 0x0000000000007941 */ /* 0x000fea0003800000 */
.L_x_802:
        /* <DEDUP_REMOVED lines=11> */
.L_x_813:
        /* <DEDUP_REMOVED lines=18> */
.L_x_814:
[----:B------:R-:W-:Y:S01]  /*08e0*/  @!P1 SHF.R.U32.HI R2, RZ, 0x3, R0 ;  /* 0x00000003ff029819 */ /* 0x000fe20000011600 */
[----:B---3--:R-:W-:Y:S02]  /*08f0*/  FADD.FTZ R5, R5, R10 ;  /* 0x0000000a05057221 */ /* 0x008fe40000010000 */
[----:B--2---:R-:W-:Y:S01]  /*0900*/  FADD.FTZ R7, R7, R4 ;  /* 0x0000000407077221 */ /* 0x004fe20000010000 */
[----:B------:R-:W-:-:S05]  /*0910*/  @!P1 LOP3.LUT R2, R2, 0x1ffffffc, RZ, 0xc0, !PT ;  /* 0x1ffffffc02029812 */ /* 0x000fca00078ec0ff */
[----:B------:R2:W-:Y:S04]  /*0920*/  @!P1 STS [R2+0x2000], R5 ;  /* 0x0020000502009388 */ /* 0x0005e80000000800 */
[----:B------:R2:W-:Y:S02]  /*0930*/  @!P1 STS [R2+0x2080], R7 ;  /* 0x0020800702009388 */ /* 0x0005e40000000800 */
.L_x_809:
        /* <DEDUP_REMOVED lines=14> */
.L_x_810:
[----:B------:R-:W-:Y:S01]  /*0a20*/  HFMA2.MMA R9, -RZ, RZ, 0, 5.9604644775390625e-08 ;  /* 0x00000001ff097435 */ /* 0x000fe200000001ff */
[----:B--2---:R-:W-:Y:S01]  /*0a30*/  IMAD.MOV.U32 R10, RZ, RZ, R4 ;  /* 0x000000ffff0a7224 */ /* 0x004fe200078e0004 */
[----:B------:R-:W-:Y:S01]  /*0a40*/  MOV R11, 0xffffffff ;  /* 0xffffffff000b7802 */ /* 0x000fe20000000f00 */
[----:B------:R-:W-:Y:S01]  /*0a50*/  IMAD.MOV.U32 R6, RZ, RZ, 0x1f ;  /* 0x0000001fff067424 */ /* 0x000fe200078e00ff */
[----:B------:R-:W-:-:S02]  /*0a60*/  MOV R2, 0xa80 ;  /* 0x00000a8000027802 */ /* 0x000fc40000000f00 */
[----:B01----:R-:W-:Y:S05]  /*0a70*/  CALL.REL.NOINC `($__internal_58_$__cuda_sm70_shflsync_bfly_p) ;  /* 0x000003c000007944 */ /* 0x003fea0003c00000 */
[----:B-1----:R-:W-:Y:S01]  /*0a80*/  IMAD.MOV.U32 R3, RZ, RZ, R6 ;  /* 0x000000ffff037224 */ /* 0x002fe200078e0006 */
[----:B0-----:R-:W-:Y:S05]  /*0a90*/  BRA `(.L_x_813) ;  /* 0xfffffd2000007947 */ /* 0x001fea000383ffff */
.L_x_811:
[----:B------:R-:W-:Y:S01]  /*0aa0*/  HFMA2.MMA R6, -RZ, RZ, 0, 1.847743988037109375e-06 ;  /* 0x0000001fff067435 */ /* 0x000fe200000001ff */
[----:B------:R-:W-:Y:S01]  /*0ab0*/  MOV R10, R13 ;  /* 0x0000000d000a7202 */ /* 0x000fe20000000f00 */
[----:B------:R-:W-:Y:S01]  /*0ac0*/  IMAD.MOV.U32 R9, RZ, RZ, 0x2 ;  /* 0x00000002ff097424 */ /* 0x000fe200078e00ff */
[----:B------:R-:W-:Y:S01]  /*0ad0*/  MOV R2, 0xb00 ;  /* 0x00000b0000027802 */ /* 0x000fe20000000f00 */
[----:B------:R-:W-:-:S02]  /*0ae0*/  IMAD.MOV.U32 R11, RZ, RZ, -0x1 ;  /* 0xffffffffff0b7424 */ /* 0x000fc400078e00ff */
[----:B012---:R-:W-:Y:S05]  /*0af0*/  CALL.REL.NOINC `($__internal_58_$__cuda_sm70_shflsync_bfly_p) ;  /* 0x0000034000007944 */ /* 0x007fea0003c00000 */
[----:B01----:R-:W-:Y:S01]  /*0b00*/  FADD.FTZ R10, R13, R6 ;  /* 0x000000060d0a7221 */ /* 0x003fe20000010000 */
[----:B------:R-:W-:Y:S01]  /*0b10*/  MOV R9, 0x4 ;  /* 0x0000000400097802 */ /* 0x000fe20000000f00 */
[----:B------:R-:W-:Y:S01]  /*0b20*/  IMAD.MOV.U32 R6, RZ, RZ, 0x1f ;  /* 0x0000001fff067424 */ /* 0x000fe200078e00ff */
[----:B------:R-:W-:-:S02]  /*0b30*/  MOV R11, 0xffffffff ;  /* 0xffffffff000b7802 */ /* 0x000fc40000000f00 */
[----:B------:R-:W-:Y:S02]  /*0b40*/  MOV R2, 0xb60 ;  /* 0x00000b6000027802 */ /* 0x000fe40000000f00 */
[----:B------:R-:W-:Y:S05]  /*0b50*/  CALL.REL.NOINC `($__internal_58_$__cuda_sm70_shflsync_bfly_p) ;  /* 0x000002e000007944 */ /* 0x000fea0003c00000 */
[----:B01----:R-:W-:Y:S01]  /*0b60*/  FADD.FTZ R10, R10, R6 ;  /* 0x000000060a0a7221 */ /* 0x003fe20000010000 */
[----:B------:R-:W-:Y:S01]  /*0b70*/  HFMA2.MMA R6, -RZ, RZ, 0, 1.847743988037109375e-06 ;  /* 0x0000001fff067435 */ /* 0x000fe200000001ff */
[----:B------:R-:W-:Y:S01]  /*0b80*/  IMAD.MOV.U32 R9, RZ, RZ, 0x8 ;  /* 0x00000008ff097424 */ /* 0x000fe200078e00ff */
[----:B------:R-:W-:Y:S01]  /*0b90*/  MOV R2, 0xbc0 ;  /* 0x00000bc000027802 */ /* 0x000fe20000000f00 */
[----:B------:R-:W-:-:S03]  /*0ba0*/  IMAD.MOV.U32 R11, RZ, RZ, -0x1 ;  /* 0xffffffffff0b7424 */ /* 0x000fc600078e00ff */
[----:B------:R-:W-:Y:S05]  /*0bb0*/  CALL.REL.NOINC `($__internal_58_$__cuda_sm70_shflsync_bfly_p) ;  /* 0x0000028000007944 */ /* 0x000fea0003c00000 */
[----:B-1----:R-:W-:Y:S01]  /*0bc0*/  FADD.FTZ R4, R10, R6 ;  /* 0x000000060a047221 */ /* 0x002fe20000010000 */
[----:B------:R-:W-:Y:S01]  /*0bd0*/  HFMA2.MMA R6, -RZ, RZ, 0, 1.847743988037109375e-06 ;  /* 0x0000001fff067435 */ /* 0x000fe200000001ff */
[----:B0-----:R-:W-:Y:S01]  /*0be0*/  MOV R9, 0x10 ;  /* 0x0000001000097802 */ /* 0x001fe20000000f00 */
[----:B------:R-:W-:Y:S01]  /*0bf0*/  IMAD.MOV.U32 R11, RZ, RZ, -0x1 ;  /* 0xffffffffff0b7424 */ /* 0x000fe200078e00ff */
[----:B------:R-:W-:Y:S02]  /*0c00*/  MOV R2, 0xc30 ;  /* 0x00000c3000027802 */ /* 0x000fe40000000f00 */
[----:B------:R-:W-:-:S02]  /*0c10*/  MOV R10, R4 ;  /* 0x00000004000a7202 */ /* 0x000fc40000000f00 */
[----:B------:R-:W-:Y:S05]  /*0c20*/  CALL.REL.NOINC `($__internal_58_$__cuda_sm70_shflsync_bfly_p) ;  /* 0x0000021000007944 */ /* 0x000fea0003c00000 */
[----:B0-----:R-:W-:Y:S01]  /*0c30*/  HFMA2.MMA R9, -RZ, RZ, 0, 5.9604644775390625e-08 ;  /* 0x00000001ff097435 */ /* 0x001fe200000001ff */
[----:B-1----:R-:W-:Y:S01]  /*0c40*/  MOV R7, R6 ;  /* 0x0000000600077202 */ /* 0x002fe20000000f00 */
[----:B------:R-:W-:Y:S01]  /*0c50*/  IMAD.MOV.U32 R10, RZ, RZ, R5 ;  /* 0x000000ffff0a7224 */ /* 0x000fe200078e0005 */
[----:B------:R-:W-:Y:S01]  /*0c60*/  MOV R6, 0x1f ;  /* 0x0000001f00067802 */ /* 0x000fe20000000f00 */
[----:B------:R-:W-:Y:S01]  /*0c70*/  IMAD.MOV.U32 R11, RZ, RZ, -0x1 ;  /* 0xffffffffff0b7424 */ /* 0x000fe200078e00ff */
[----:B------:R-:W-:-:S02]  /*0c80*/  MOV R2, 0xca0 ;  /* 0x00000ca000027802 */ /* 0x000fc40000000f00 */
[----:B------:R-:W-:Y:S05]  /*0c90*/  CALL.REL.NOINC `($__internal_58_$__cuda_sm70_shflsync_bfly_p) ;  /* 0x000001a000007944 */ /* 0x000fea0003c00000 */
[----:B0-----:R-:W-:Y:S01]  /*0ca0*/  HFMA2.MMA R9, -RZ, RZ, 0, 1.1920928955078125e-07 ;  /* 0x00000002ff097435 */ /* 0x001fe200000001ff */
[----:B-1----:R-:W-:Y:S01]  /*0cb0*/  FADD.FTZ R10, R5, R6 ;  /* 0x00000006050a7221 */ /* 0x002fe20000010000 */
[----:B------:R-:W-:Y:S01]  /*0cc0*/  MOV R6, 0x1f ;  /* 0x0000001f00067802 */ /* 0x000fe20000000f00 */
[----:B------:R-:W-:Y:S01]  /*0cd0*/  IMAD.MOV.U32 R11, RZ, RZ, -0x1 ;  /* 0xffffffffff0b7424 */ /* 0x000fe200078e00ff */
[----:B------:R-:W-:-:S02]  /*0ce0*/  MOV R2, 0xd00 ;  /* 0x00000d0000027802 */ /* 0x000fc40000000f00 */
[----:B------:R-:W-:Y:S05]  /*0cf0*/  CALL.REL.NOINC `($__internal_58_$__cuda_sm70_shflsync_bfly_p) ;  /* 0x0000014000007944 */ /* 0x000fea0003c00000 */
[----:B0-----:R-:W-:Y:S01]  /*0d00*/  HFMA2.MMA R9, -RZ, RZ, 0, 2.384185791015625e-07 ;  /* 0x00000004ff097435 */ /* 0x001fe200000001ff */
[----:B-1----:R-:W-:Y:S01]  /*0d10*/  FADD.FTZ R10, R10, R6 ;  /* 0x000000060a0a7221 */ /* 0x002fe20000010000 */
[----:B------:R-:W-:Y:S01]  /*0d20*/  MOV R6, 0x1f ;  /* 0x0000001f00067802 */ /* 0x000fe20000000f00 */
[----:B------:R-:W-:Y:S01]  /*0d30*/  IMAD.MOV.U32 R11, RZ, RZ, -0x1 ;  /* 0xffffffffff0b7424 */ /* 0x000fe200078e00ff */
[----:B------:R-:W-:-:S02]  /*0d40*/  MOV R2, 0xd60 ;  /* 0x00000d6000027802 */ /* 0x000fc40000000f00 */
[----:B------:R-:W-:Y:S05]  /*0d50*/  CALL.REL.NOINC `($__internal_58_$__cuda_sm70_shflsync_bfly_p) ;  /* 0x000000e000007944 */ /* 0x000fea0003c00000 */
[----:B0-----:R-:W-:Y:S01]  /*0d60*/  HFMA2.MMA R9, -RZ, RZ, 0, 4.76837158203125e-07 ;  /* 0x00000008ff097435 */ /* 0x001fe200000001ff */
[----:B-1----:R-:W-:Y:S01]  /*0d70*/  FADD.FTZ R10, R10, R6 ;  /* 0x000000060a0a7221 */ /* 0x002fe20000010000 */
[----:B------:R-:W-:Y:S01]  /*0d80*/  MOV R6, 0x1f ;  /* 0x0000001f00067802 */ /* 0x000fe20000000f00 */
[----:B------:R-:W-:Y:S01]  /*0d90*/  IMAD.MOV.U32 R11, RZ, RZ, -0x1 ;  /* 0xffffffffff0b7424 */ /* 0x000fe200078e00ff */
[----:B------:R-:W-:-:S02]  /*0da0*/  MOV R2, 0xdc0 ;  /* 0x00000dc000027802 */ /* 0x000fc40000000f00 */
[----:B------:R-:W-:Y:S05]  /*0db0*/  CALL.REL.NOINC `($__internal_58_$__cuda_sm70_shflsync_bfly_p) ;  /* 0x0000008000007944 */ /* 0x000fea0003c00000 */
[----:B0-----:R-:W-:Y:S01]  /*0dc0*/  HFMA2.MMA R9, -RZ, RZ, 0, 9.5367431640625e-07 ;  /* 0x00000010ff097435 */ /* 0x001fe200000001ff */
[----:B-1----:R-:W-:Y:S01]  /*0dd0*/  FADD.FTZ R10, R10, R6 ;  /* 0x000000060a0a7221 */ /* 0x002fe20000010000 */
[----:B------:R-:W-:Y:S01]  /*0de0*/  MOV R6, 0x1f ;  /* 0x0000001f00067802 */ /* 0x000fe20000000f00 */
[----:B------:R-:W-:Y:S01]  /*0df0*/  IMAD.MOV.U32 R11, RZ, RZ, -0x1 ;  /* 0xffffffffff0b7424 */ /* 0x000fe200078e00ff */
[----:B------:R-:W-:-:S02]  /*0e00*/  MOV R2, 0xe20 ;  /* 0x00000e2000027802 */ /* 0x000fc40000000f00 */
[----:B------:R-:W-:Y:S05]  /*0e10*/  CALL.REL.NOINC `($__internal_58_$__cuda_sm70_shflsync_bfly_p) ;  /* 0x0000002000007944 */ /* 0x000fea0003c00000 */
[----:B-1----:R-:W-:Y:S01]  /*0e20*/  MOV R5, R6 ;  /* 0x0000000600057202 */ /* 0x002fe20000000f00 */
[----:B0-----:R-:W-:Y:S05]  /*0e30*/  BRA `(.L_x_814) ;  /* 0xfffffaa000007947 */ /* 0x001fea000383ffff */
        .weak           $__internal_58_$__cuda_sm70_shflsync_bfly_p
        .type           $__internal_58_$__cuda_sm70_shflsync_bfly_p,@function
        .size           $__internal_58_$__cuda_sm70_shflsync_bfly_p,(.L_x_3465 - $__internal_58_$__cuda_sm70_shflsync_bfly_p)
$__internal_58_$__cuda_sm70_shflsync_bfly_p:
[----:B------:R-:W-:Y:S01]  /*0e40*/  HFMA2.MMA R3, -RZ, RZ, 0, 0 ;  /* 0x00000000ff037435 */ /* 0x000fe200000001ff */
[----:B------:R-:W-:Y:S04]  /*0e50*/  WARPSYNC R11 ;  /* 0x0000000b00007348 */ /* 0x000fe80003800000 */
[----:B------:R0:W1:Y:S01]  /*0e60*/  SHFL.BFLY PT, R6, R10, R9, R6 ;  /* 0x0c0000090a067389 */ /* 0x00006200000e0006 */
[----:B------:R-:W-:Y:S05]  /*0e70*/  RET.REL.NODEC R2 `(_ZN10layer_norm22ln_bwd_finalize_kernelINS_22Kernel_traits_finalizeILj25600EffffjLj1024ELj4ENS_18Kernel_traits_baseILj25600EffffjLj1024EEEEEEEvNS_9BwdParamsE) ;  /* 0xfffff18002007950 */ /* 0x000fea0003c3ffff */
.L_x_815:
        /* <DEDUP_REMOVED lines=16> */
.L_x_3465:


//--------------------- .text._ZN10layer_norm13ln_bwd_kernelINS_13Kernel_traitsIffffjLj25600ELj5ELj1ELj4ELj16ENS_18Kernel_traits_baseILj25600EffffjLj128EEEEEEEvNS_9BwdParamsE --------------------------
	.section	.text._ZN10layer_norm13ln_bwd_kernelINS_13Kernel_traitsIffffjLj25600ELj5ELj1ELj4ELj16ENS_18Kernel_traits_baseILj25600EffffjLj128EEEEEEEvNS_9BwdParamsE,"ax",@progbits
	.sectioninfo	@"SHI_REGISTERS=255"
	.align	128
        .global         _ZN10layer_norm13ln_bwd_kernelINS_13Kernel_traitsIffffjLj25600ELj5ELj1ELj4ELj16ENS_18Kernel_traits_baseILj25600EffffjLj128EEEEEEEvNS_9BwdParamsE
        .type           _ZN10layer_norm13ln_bwd_kernelINS_13Kernel_traitsIffffjLj25600ELj5ELj1ELj4ELj16ENS_18Kernel_traits_baseILj25600EffffjLj128EEEEEEEvNS_9BwdParamsE,@function
        .size           _ZN10layer_norm13ln_bwd_kernelINS_13Kernel_traitsIffffjLj25600ELj5ELj1ELj4ELj16ENS_18Kernel_traits_baseILj25600EffffjLj128EEEEEEEvNS_9BwdParamsE,(.L_x_3466 - _ZN10layer_norm13ln_bwd_kernelINS_13Kernel_traitsIffffjLj25600ELj5ELj1ELj4ELj16ENS_18Kernel_traits_baseILj25600EffffjLj128EEEEEEEvNS_9BwdParamsE)
        .other          _ZN10layer_norm13ln_bwd_kernelINS_13Kernel_traitsIffffjLj25600ELj5ELj1ELj4ELj16ENS_18Kernel_traits_baseILj25600EffffjLj128EEEEEEEvNS_9BwdParamsE,@"STO_CUDA_ENTRY STV_DEFAULT"
_ZN10layer_norm13ln_bwd_kernelINS_13Kernel_traitsIffffjLj25600ELj5ELj1ELj4ELj16ENS_18Kernel_traits_baseILj25600EffffjLj128EEEEEEEvNS_9BwdParamsE:
.text._ZN10layer_norm13ln_bwd_kernelINS_13Kernel_traitsIffffjLj25600ELj5ELj1ELj4ELj16ENS_18Kernel_traits_baseILj25600EffffjLj128EEEEEEEvNS_9BwdParamsE:
[----:B------:R-:W-:Y:S02]  /*0000*/  MOV R1, c[0x0][0x28] ;  /* 0x00000a0000017a02 */ /* 0x000fe40000000f00 */
[----:B------:R-:W0:Y:S01]  /*0010*/  S2R R0, SR_CTAID.X ;  /* 0x0000000000007919 */ /* 0x000e220000002500 */
[----:B------:R-:W-:Y:S01]  /*0020*/  ISETP.NE.U32.AND P0, PT, RZ, c[0x0][0x178], PT ;  /* 0x00005e00ff007a0c */ /* 0x000fe20003f05070 */
[----:B------:R-:W-:Y:S01]  /*0030*/  HFMA2.MMA R142, -RZ, RZ, 0, 9.5367431640625e-07 ;  /* 0x00000010ff8e7435 */ /* 0x000fe200000001ff */
        /* <DEDUP_REMOVED lines=14> */
[C---:B0-----:R-:W-:Y:S02]  /*0120*/  @P0 IADD3 R5, R180.reuse, 0x500, RZ ;  /* 0x00000500b4050810 */ /* 0x041fe40007ffe0ff */
[C---:B------:R-:W-:Y:S01]  /*0130*/  @P0 IADD3 R7, R180.reuse, 0x780, RZ ;  /* 0x00000780b4070810 */ /* 0x040fe20007ffe0ff */
[-C--:B------:R-:W-:Y:S01]  /*0140*/  @P0 IMAD.WIDE.U32 R2, R3, R142.reuse, c[0x0][0x198] ;  /* 0x0000660003020625 */ /* 0x080fe200078e008e */
[C---:B------:R-:W-:Y:S02]  /*0150*/  @P0 IADD3 R15, R180.reuse, 0x1180, RZ ;  /* 0x00001180b40f0810 */ /* 0x040fe40007ffe0ff */
[C---:B------:R-:W-:Y:S01]  /*0160*/  @P0 IADD3 R9, R180.reuse, 0xa00, RZ ;  /* 0x00000a00b4090810 */ /* 0x040fe20007ffe0ff */
[-C--:B------:R-:W-:Y:S01]  /*0170*/  @P0 IMAD.WIDE.U32 R4, R5, R142.reuse, c[0x0][0x198] ;  /* 0x0000660005040625 */ /* 0x080fe200078e008e */
[C---:B------:R-:W-:Y:S01]  /*0180*/  @P0 IADD3 R11, R180.reuse, 0xc80, RZ ;  /* 0x00000c80b40b0810 */ /* 0x040fe20007ffe0ff */
[----:B------:R0:W5:Y:S01]  /*0190*/  @P0 LDG.E.128 R36, [R2.64] ;  /* 0x0000000602240981 */ /* 0x000162000c1e1d00 */
[C---:B------:R-:W-:Y:S01]  /*01a0*/  @P0 IADD3 R13, R180.reuse, 0xf00, RZ ;  /* 0x00000f00b40d0810 */ /* 0x040fe20007ffe0ff */
[-C--:B------:R-:W-:Y:S01]  /*01b0*/  @P0 IMAD.WIDE.U32 R6, R7, R142.reuse, c[0x0][0x198] ;  /* 0x0000660007060625 */ /* 0x080fe200078e008e */
[C---:B------:R-:W-:Y:S01]  /*01c0*/  @P0 IADD3 R17, R180.reuse, 0x1400, RZ ;  /* 0x00001400b4110810 */ /* 0x040fe20007ffe0ff */
[----:B------:R1:W5:Y:S01]  /*01d0*/  @P0 LDG.E.128 R40, [R4.64] ;  /* 0x0000000604280981 */ /* 0x000362000c1e1d00 */
[C---:B------:R-:W-:Y:S01]  /*01e0*/  @P0 IADD3 R19, R180.reuse, 0x1680, RZ ;  /* 0x00001680b4130810 */ /* 0x040fe20007ffe0ff */
[-C--:B------:R-:W-:Y:S01]  /*01f0*/  @P0 IMAD.WIDE.U32 R8, R9, R142.reuse, c[0x0][0x198] ;  /* 0x0000660009080625 */ /* 0x080fe200078e008e */
[----:B------:R-:W-:Y:S01]  /*0200*/  @P0 LEA R14, P1, R180, c[0x0][0x198], 0x4 ;  /* 0x00006600b40e0a11 */ /* 0x000fe200078220ff */
[----:B------:R2:W5:Y:S01]  /*0210*/  @P0 LDG.E.128 R44, [R6.64] ;  /* 0x00000006062c0981 */ /* 0x000562000c1e1d00 */
[----:B------:R-:W-:Y:S01]  /*0220*/  LEA.HI R0, R112, R113, RZ, 0x19 ;  /* 0x0000007170007211 */ /* 0x000fe200078fc8ff */
[-C--:B0-----:R-:W-:Y:S01]  /*0230*/  @P0 IMAD.WIDE.U32 R2, R15, R142.reuse, c[0x0][0x198] ;  /* 0x000066000f020625 */ /* 0x081fe200078e008e */
[----:B------:R-:W-:Y:S01]  /*0240*/  @P0 LEA.HI.X R15, R180, c[0x0][0x19c], RZ, 0x4, P1 ;  /* 0x00006700b40f0a11 */ /* 0x000fe200008f24ff */
[----:B------:R0:W5:Y:S02]  /*0250*/  @P0 LDG.E.128 R48, [R8.64] ;  /* 0x0000000608300981 */ /* 0x000164000c1e1d00 */
[----:B------:R-:W-:-:S02]  /*0260*/  @P0 IMAD.WIDE.U32 R10, R11, R142, c[0x0][0x198] ;  /* 0x000066000b0a0625 */ /* 0x000fc400078e008e */
[----:B------:R3:W-:Y:S02]  /*0270*/  STL [R1+0x30], R0 ;  /* 0x0000300001007387 */ /* 0x0007e40000100800 */
[-C--:B------:R-:W-:Y:S02]  /*0280*/  @P0 IMAD.WIDE.U32 R12, R13, R142.reuse, c[0x0][0x198] ;  /* 0x000066000d0c0625 */ /* 0x080fe400078e008e */
[----:B------:R4:W5:Y:S02]  /*0290*/  @P0 LDG.E.128 R52, [R10.64] ;  /* 0x000000060a340981 */ /* 0x000964000c1e1d00 */
[-C--:B-1----:R-:W-:Y:S02]  /*02a0*/  @P0 IMAD.WIDE.U32 R4, R17, R142.reuse, c[0x0][0x198] ;  /* 0x0000660011040625 */ /* 0x082fe400078e008e */
[----:B------:R1:W5:Y:S02]  /*02b0*/  @P0 LDG.E.128 R56, [R12.64] ;  /* 0x000000060c380981 */ /* 0x000364000c1e1d00 */
[----:B--2---:R-:W-:-:S02]  /*02c0*/  @P0 IMAD.WIDE.U32 R6, R19, R142, c[0x0][0x198] ;  /* 0x0000660013060625 */ /* 0x004fc400078e008e */
[----:B------:R3:W5:Y:S04]  /*02d0*/  @P0 LDG.E.128 R60, [R2.64] ;  /* 0x00000006023c0981 */ /* 0x000768000c1e1d00 */
        /* <DEDUP_REMOVED lines=39> */
[----:B-1----:R-:W-:Y:S01]  /*0550*/  CS2R R12, SRZ ;  /* 0x00000000000c7805 */ /* 0x002fe2000001ff00 */
[----:B----4-:R-:W-:Y:S01]  /*0560*/  CS2R R10, SRZ ;  /* 0x00000000000a7805 */ /* 0x010fe2000001ff00 */
[----:B------:R-:W-:Y:S01]  /*0570*/  CS2R R8, SRZ ;  /* 0x0000000000087805 */ /* 0x000fe2000001ff00 */
[----:B------:R-:W-:Y:S01]  /*0580*/  CS2R R6, SRZ ;  /* 0x0000000000067805 */ /* 0x000fe2000001ff00 */
[----:B--2---:R-:W-:Y:S01]  /*0590*/  CS2R R4, SRZ ;  /* 0x0000000000047805 */ /* 0x004fe2000001ff00 */
[----:B------:R-:W-:Y:S05]  /*05a0*/  @P0 BRA `(.L_x_816) ;  /* 0x0000395000000947 */ /* 0x000fea0003800000 */
[----:B---3--:R-:W-:-:S05]  /*05b0*/  IMAD.WIDE.U32 R142, R180, R142, c[0x0][0x190] ;  /* 0x00006400b48e7625 */ /* 0x008fca00078e008e */
        /* <DEDUP_REMOVED lines=28> */
[----:B------:R-:W-:Y:S01]  /*0780*/  MOV R228, RZ ;  /* 0x000000ff00e47202 */ /* 0x000fe20000000f00 */
        /* <DEDUP_REMOVED lines=34> */
[----:B0-----:R-:W-:-:S04]  /*09b0*/  MOV R6, R0 ;  /* 0x0000000000067202 */ /* 0x001fc80000000f00 */
.L_x_824:
[----:B------:R-:W-:Y:S01]  /*09c0*/  ISETP.NE.U32.AND P0, PT, RZ, c[0x0][0x178], PT ;  /* 0x00005e00ff007a0c */ /* 0x000fe20003f05070 */
[----:B------:R-:W-:Y:S01]  /*09d0*/  IMAD R198, R6, 0x1900, R180 ;  /* 0x0000190006c67824 */ /* 0x000fe200078e02b4 */
[----:B------:R-:W-:Y:S02]  /*09e0*/  MOV R229, 0x10 ;  /* 0x0000001000e57802 */ /* 0x000fe40000000f00 */
[----:B------:R-:W-:Y:S02]  /*09f0*/  ISETP.NE.AND.EX P0, PT, RZ, c[0x0][0x17c], PT, P0 ;  /* 0x00005f00ff007a0c */ /* 0x000fe40003f05300 */
[C---:B------:R-:W-:Y:S02]  /*0a00*/  IADD3 R197, R198.reuse, 0x280, RZ ;  /* 0x00000280c6c57810 */ /* 0x040fe40007ffe0ff */
[C---:B------:R-:W-:Y:S02]  /*0a10*/  IADD3 R196, R198.reuse, 0x500, RZ ;  /* 0x00000500c6c47810 */ /* 0x040fe40007ffe0ff */
[----:B------:R-:W-:-:S07]  /*0a20*/  IADD3 R195, R198, 0x780, RZ ;  /* 0x00000780c6c37810 */ /* 0x000fce0007ffe0ff */
[----:B------:R-:W-:-:S04]  /*0a30*/  @P0 IMAD.WIDE.U32 R120, R197, R229, c[0x0][0x178] ;  /* 0x00005e00c5780625 */ /* 0x000fc800078e00e5 */
[-C--:B------:R-:W-:Y:S02]  /*0a40*/  @P0 IMAD.WIDE.U32 R116, R196, R229.reuse, c[0x0][0x178] ;  /* 0x00005e00c4740625 */ /* 0x080fe400078e00e5 */
[----:B------:R-:W2:Y:S01]  /*0a50*/  @P0 LDG.E.128 R120, [R120.64] ;  /* 0x0000000678780981 */ /* 0x000ea2000c1e1d00 */
[----:B------:R-:W-:Y:S01]  /*0a60*/  IADD3 R194, R198, 0xa00, RZ ;  /* 0x00000a00c6c27810 */ /* 0x000fe20007ffe0ff */
[-C--:B------:R-:W-:Y:S02]  /*0a70*/  @P0 IMAD.WIDE.U32 R148, R195, R229.reuse, c[0x0][0x178] ;  /* 0x00005e00c3940625 */ /* 0x080fe400078e00e5 */
[----:B------:R-:W3:Y:S02]  /*0a80*/  @P0 LDG.E.128 R116, [R116.64] ;  /* 0x0000000674740981 */ /* 0x000ee4000c1e1d00 */
[----:B------:R-:W-:Y:S02]  /*0a90*/  @P0 IMAD.WIDE.U32 R152, R194, R229, c[0x0][0x178] ;  /* 0x00005e00c2980625 */ /* 0x000fe400078e00e5 */
[----:B------:R-:W4:Y:S04]  /*0aa0*/  @P0 LDG.E.128 R148, [R148.64] ;  /* 0x0000000694940981 */ /* 0x000f28000c1e1d00 */
        /* <DEDUP_REMOVED lines=15> */
[----:B------:R-:W2:Y:S01]  /*0ba0*/  @P0 LDG.E.128 R140, [R140.64] ;  /* 0x000000068c8c0981 */ /* 0x000ea2000c1e1d00 */
[----:B------:R-:W-:-:S04]  /*0bb0*/  @P0 LEA R144, P1, R198, c[0x0][0x178], 0x4 ;  /* 0x00005e00c6900a11 */ /* 0x000fc800078220ff */
[----:B------:R-:W-:-:S06]  /*0bc0*/  @P0 LEA.HI.X R145, R198, c[0x0][0x17c], RZ, 0x4, P1 ;  /* 0x00005f00c6910a11 */ /* 0x000fcc00008f24ff */
[----:B------:R-:W2:Y:S01]  /*0bd0*/  @P0 LDG.E.128 R144, [R144.64] ;  /* 0x0000000690900981 */ /* 0x000ea2000c1e1d00 */
[----:B------:R-:W-:Y:S01]  /*0be0*/  @!P0 IMAD.WIDE.U32 R124, R197, R229, c[0x0][0x170] ;  /* 0x00005c00c57c8625 */ /* 0x000fe200078e00e5 */
[----:B------:R-:W-:Y:S01]  /*0bf0*/  HFMA2.MMA R127, -RZ, RZ, 0, 2.384185791015625e-07 ;  /* 0x00000004ff7f7435 */ /* 0x000fe200000001ff */
[----:B------:R-:W-:-:S03]  /*0c00*/  @P0 MOV R210, RZ ;  /* 0x000000ff00d20202 */ /* 0x000fc60000000f00 */
[----:B------:R0:W2:Y:S02]  /*0c10*/  @!P0 LDG.E.128 R120, [R124.64] ;  /* 0x000000067c788981 */ /* 0x0000a4000c1e1d00 */
[----:B0-----:R-:W-:-:S05]  /*0c20*/  @!P0 IMAD.WIDE.U32 R124, R196, R229, c[0x0][0x170] ;  /* 0x00005c00c47c8625 */ /* 0x001fca00078e00e5 */
[----:B------:R0:W3:Y:S02]  /*0c30*/  @!P0 LDG.E.128 R116, [R124.64] ;  /* 0x000000067c748981 */ /* 0x0000e4000c1e1d00 */
[----:B0-----:R-:W-:-:S05]  /*0c40*/  @!P0 IMAD.WIDE.U32 R124, R195, R229, c[0x0][0x170] ;  /* 0x00005c00c37c8625 */ /* 0x001fca00078e00e5 */
[----:B------:R0:W4:Y:S02]  /*0c50*/  @!P0 LDG.E.128 R148, [R124.64] ;  /* 0x000000067c948981 */ /* 0x000124000c1e1d00 */
[----:B0-----:R-:W-:-:S05]  /*0c60*/  @!P0 IMAD.WIDE.U32 R124, R194, R229, c[0x0][0x170] ;  /* 0x00005c00c27c8625 */ /* 0x001fca00078e00e5 */
[----:B------:R0:W4:Y:S02]  /*0c70*/  @!P0 LDG.E.128 R152, [R124.64] ;  /* 0x000000067c988981 */ /* 0x000124000c1e1d00 */
[----:B0-----:R-:W-:-:S05]  /*0c80*/  @!P0 IMAD.WIDE R124, R6, R127, c[0x0][0x180] ;  /* 0x00006000067c8625 */ /* 0x001fca00078e027f */
[----:B------:R0:W4:Y:S02]  /*0c90*/  @!P0 LDG.E R210, [R124.64] ;  /* 0x000000067cd28981 */ /* 0x000124000c1e1900 */
[----:B0-----:R-:W-:-:S05]  /*0ca0*/  IMAD.WIDE R124, R6, R127, c[0x0][0x188] ;  /* 0x00006200067c7625 */ /* 0x001fca00078e027f */
[----:B------:R0:W4:Y:S02]  /*0cb0*/  LDG.E R181, [R124.64] ;  /* 0x000000067cb57981 */ /* 0x000124000c1e1900 */
[----:B0-----:R-:W-:-:S05]  /*0cc0*/  @!P0 IMAD.WIDE.U32 R124, R5, R229, c[0x0][0x170] ;  /* 0x00005c00057c8625 */ /* 0x001fca00078e00e5 */
[----:B------:R0:W4:Y:S02]  /*0cd0*/  @!P0 LDG.E.128 R156, [R124.64] ;  /* 0x000000067c9c8981 */ /* 0x000124000c1e1d00 */
[----:B0-----:R-:W-:-:S05]  /*0ce0*/  @!P0 IMAD.WIDE.U32 R124, R4, R229, c[0x0][0x170] ;  /* 0x00005c00047c8625 */ /* 0x001fca00078e00e5 */
[----:B------:R0:W4:Y:S02]  /*0cf0*/  @!P0 LDG.E.128 R164, [R124.64] ;  /* 0x000000067ca48981 */ /* 0x000124000c1e1d00 */
[----:B0-----:R-:W-:-:S05]  /*0d00*/  @!P0 IMAD.WIDE.U32 R124, R3, R229, c[0x0][0x170] ;  /* 0x00005c00037c8625 */ /* 0x001fca00078e00e5 */
[----:B------:R0:W4:Y:S02]  /*0d10*/  @!P0 LDG.E.128 R32, [R124.64] ;  /* 0x000000067c208981 */ /* 0x000124000c1e1d00 */
[----:B0-----:R-:W-:-:S05]  /*0d20*/  @!P0 IMAD.WIDE.U32 R124, R2, R229, c[0x0][0x170] ;  /* 0x00005c00027c8625 */ /* 0x001fca00078e00e5 */
[----:B------:R0:W4:Y:S02]  /*0d30*/  @!P0 LDG.E.128 R136, [R124.64] ;  /* 0x000000067c888981 */ /* 0x000124000c1e1d00 */
[----:B0-----:R-:W-:-:S05]  /*0d40*/  @!P0 IMAD.WIDE.U32 R124, R0, R229, c[0x0][0x170] ;  /* 0x00005c00007c8625 */ /* 0x001fca00078e00e5 */
[----:B------:R0:W4:Y:S01]  /*0d50*/  @!P0 LDG.E.128 R140, [R124.64] ;  /* 0x000000067c8c8981 */ /* 0x000122000c1e1d00 */
[----:B-----5:R-:W-:Y:S08]  /*0d60*/  @P0 MUFU.RCP R209, R93 ;  /* 0x0000005d00d10308 */ /* 0x020ff00000001000 */
[----:B------:R-:W1:Y:S01]  /*0d70*/  @P0 MUFU.RCP R127, R81 ;  /* 0x00000051007f0308 */ /* 0x000e620000001000 */
[----:B0-----:R-:W-:-:S04]  /*0d80*/  @!P0 LEA R124, P1, R198, c[0x0][0x170], 0x4 ;  /* 0x00005c00c67c8a11 */ /* 0x001fc800078220ff */
[----:B------:R-:W-:-:S03]  /*0d90*/  @!P0 LEA.HI.X R125, R198, c[0x0][0x174], RZ, 0x4, P1 ;  /* 0x00005d00c67d8a11 */ /* 0x000fc600008f24ff */
[----:B------:R-:W0:Y:S02]  /*0da0*/  @P0 MUFU.RCP R129, R83 ;  /* 0x0000005300810308 */ /* 0x000e240000001000 */
[----:B------:R0:W4:Y:S06]  /*0db0*/  @!P0 LDG.E.128 R144, [R124.64] ;  /* 0x000000067c908981 */ /* 0x00012c000c1e1d00 */
[----:B------:R-:W-:Y:S08]  /*0dc0*/  @P0 MUFU.RCP R202, R88 ;  /* 0x0000005800ca0308 */ /* 0x000ff00000001000 */
[----:B------:R-:W-:Y:S08]  /*0dd0*/  @P0 MUFU.RCP R205, R91 ;  /* 0x0000005b00cd0308 */ /* 0x000ff00000001000 */
[----:B------:R-:W-:Y:S08]  /*0de0*/  @P0 MUFU.RCP R206, R92 ;  /* 0x0000005c00ce0308 */ /* 0x000ff00000001000 */
[----:B------:R-:W-:Y:S08]  /*0df0*/  @P0 MUFU.RCP R200, R90 ;  /* 0x0000005a00c80308 */ /* 0x000ff00000001000 */
        /* <DEDUP_REMOVED lines=11> */
[----:B------:R-:W-:Y:S02]  /*0eb0*/  @P0 FADD.FTZ R190, -R39, R123 ;  /* 0x0000007b27be0221 */ /* 0x000fe40000010100 */
[----:B-1----:R-:W-:Y:S02]  /*0ec0*/  @P0 FMUL.FTZ R192, R192, R127 ;  /* 0x0000007fc0c00220 */ /* 0x002fe40000410000 */
[----:B0-----:R-:W-:Y:S02]  /*0ed0*/  @P0 FMUL.FTZ R190, R190, R129 ;  /* 0x00000081bebe0220 */ /* 0x001fe40000410000 */
[----:B------:R-:W-:Y:S01]  /*0ee0*/  @P0 FADD.FTZ R193, -R36, R120 ;  /* 0x0000007824c10221 */ /* 0x000fe20000010100 */
[----:B------:R-:W-:Y:S01]  /*0ef0*/  @P0 MUFU.RCP R213, R95 ;  /* 0x0000005f00d50308 */ /* 0x000fe20000001000 */
[----:B------:R-:W-:Y:S02]  /*0f00*/  @P0 FADD.FTZ R191, -R38, R122 ;  /* 0x0000007a26bf0221 */ /* 0x000fe40000010100 */
[----:B------:R-:W-:-:S02]  /*0f10*/  @P0 FMUL.FTZ R193, R193, R126 ;  /* 0x0000007ec1c10220 */ /* 0x000fc40000410000 */
[----:B---3--:R-:W-:-:S03]  /*0f20*/  @P0 FADD.FTZ R124, -R40, R116 ;  /* 0x00000074287c0221 */ /* 0x008fc60000010100 */
[----:B------:R-:W-:Y:S01]  /*0f30*/  @P0 MUFU.RCP R218, R99 ;  /* 0x0000006300da0308 */ /* 0x000fe20000001000 */
[----:B------:R-:W-:Y:S02]  /*0f40*/  @P0 FMUL.FTZ R189, R124, R189 ;  /* 0x000000bd7cbd0220 */ /* 0x000fe40000410000 */
[----:B----4-:R-:W-:Y:S02]  /*0f50*/  @P0 FADD.FTZ R127, -R44, R148 ;  /* 0x000000942c7f0221 */ /* 0x010fe40000010100 */
        /* <DEDUP_REMOVED lines=31> */
[C---:B------:R-:W-:Y:S02]  /*1150*/  @!P0 FMUL.FTZ R203, R181.reuse, R160 ;  /* 0x000000a0b5cb8220 */ /* 0x040fe40000410000 */
[----:B------:R-:W-:Y:S02]  /*1160*/  @!P0 FMUL.FTZ R206, R181, R152 ;  /* 0x00000098b5ce8220 */ /* 0x000fe40000410000 */
[----:B------:R-:W-:Y:S01]  /*1170*/  @P0 FADD.FTZ R156, -R56, R164 ;  /* 0x000000a4389c0221 */ /* 0x000fe20000010100 */
[----:B------:R-:W0:Y:S01]  /*1180*/  @P0 MUFU.RCP R227, R105 ;  /* 0x0000006900e30308 */ /* 0x000e220000001000 */
[----:B------:R-:W-:-:S02]  /*1190*/  @P0 FADD.FTZ R125, -R41, R117 ;  /* 0x00000075297d0221 */ /* 0x000fc40000010100 */
[----:B------:R-:W-:Y:S02]  /*11a0*/  @!P0 FADD.FTZ R161, R116, -R210 ;  /* 0x800000d274a18221 */ /* 0x000fe40000010000 */
[----:B------:R-:W-:Y:S02]  /*11b0*/  @P0 FADD.FTZ R160, -R53, R157 ;  /* 0x0000009d35a00221 */ /* 0x000fe40000010100 */
[----:B------:R-:W-:Y:S02]  /*11c0*/  @P0 FADD.FTZ R152, -R54, R158 ;  /* 0x0000009e36980221 */ /* 0x000fe40000010100 */
[----:B------:R-:W-:Y:S02]  /*11d0*/  @!P0 FADD.FTZ R164, R164, -R210 ;  /* 0x800000d2a4a48221 */ /* 0x000fe40000010000 */
        /* <DEDUP_REMOVED lines=60> */
[----:B------:R-:W0:Y:S02]  /*15a0*/  @P0 MUFU.RCP R136, R110 ;  /* 0x0000006e00880308 */ /* 0x000e240000001000 */
[----:B------:R-:W-:Y:S02]  /*15b0*/  @!P0 FMUL.FTZ R231, R181, R32 ;  /* 0x00000020b5e78220 */ /* 0x000fe40000410000 */
[----:B------:R-:W-:Y:S02]  /*15c0*/  @P0 FADD.FTZ R32, -R65, R137 ;  /* 0x0000008941200221 */ /* 0x000fe40000010100 */
[----:B------:R-:W-:-:S02]  /*15d0*/  @!P0 FADD.FTZ R33, R33, -R210 ;  /* 0x800000d221218221 */ /* 0x000fc40000010000 */
[----:B------:R-:W-:Y:S02]  /*15e0*/  @P0 FMUL.FTZ R232, R32, R232 ;  /* 0x000000e820e80220 */ /* 0x000fe40000410000 */
[----:B------:R-:W-:Y:S01]  /*15f0*/  @!P0 FMUL.FTZ R227, R181, R33 ;  /* 0x00000021b5e38220 */ /* 0x000fe20000410000 */
[----:B------:R-:W1:Y:S01]  /*1600*/  @P0 MUFU.RCP R32, R111 ;  /* 0x0000006f00200308 */ /* 0x000e620000001000 */
[----:B------:R-:W-:Y:S02]  /*1610*/  @P0 FADD.FTZ R33, -R66, R138 ;  /* 0x0000008a42210221 */ /* 0x000fe40000010100 */
[----:B------:R-:W-:Y:S02]  /*1620*/  @!P0 FADD.FTZ R137, R137, -R210 ;  /* 0x800000d289898221 */ /* 0x000fe40000010000 */
[----:B0-----:R-:W-:-:S03]  /*1630*/  @P0 FMUL.FTZ R136, R33, R136 ;  /* 0x0000008821880220 */ /* 0x001fc60000410000 */
[----:B------:R-:W0:Y:S01]  /*1640*/  @P0 MUFU.RCP R33, R112 ;  /* 0x0000007000210308 */ /* 0x000e220000001000 */
[----:B------:R-:W-:Y:S02]  /*1650*/  @!P0 FADD.FTZ R138, R138, -R210 ;  /* 0x800000d28a8a8221 */ /* 0x000fe40000010000 */
[----:B------:R-:W-:Y:S02]  /*1660*/  @!P0 FMUL.FTZ R232, R181, R137 ;  /* 0x00000089b5e88220 */ /* 0x000fe40000410000 */
[----:B------:R-:W-:Y:S02]  /*1670*/  @P0 FADD.FTZ R137, -R67, R139 ;  /* 0x0000008b43890221 */ /* 0x000fe40000010100 */
[----:B------:R-:W-:Y:S02]  /*1680*/  @!P0 FMUL.FTZ R136, R181, R138 ;  /* 0x0000008ab5888220 */ /* 0x000fe40000410000 */
[----:B------:R-:W-:Y:S01]  /*1690*/  @!P0 FADD.FTZ R139, R139, -R210 ;  /* 0x800000d28b8b8221 */ /* 0x000fe20000010000 */
[----:B------:R-:W0:Y:S01]  /*16a0*/  @P0 MUFU.RCP R138, R113 ;  /* 0x00000071008a0308 */ /* 0x000e220000001000 */
[----:B-1----:R-:W-:-:S02]  /*16b0*/  @P0 FMUL.FTZ R137, R137, R32 ;  /* 0x0000002089890220 */ /* 0x002fc40000410000 */
[----:B------:R-:W-:Y:S02]  /*16c0*/  @!P0 FMUL.FTZ R137, R181, R139 ;  /* 0x0000008bb5898220 */ /* 0x000fe40000410000 */
[----:B------:R-:W-:Y:S02]  /*16d0*/  @P0 FADD.FTZ R139, -R68, R140 ;  /* 0x0000008c448b0221 */ /* 0x000fe40000010100 */
[----:B------:R-:W-:Y:S02]  /*16e0*/  @!P0 FADD.FTZ R34, R34, -R210 ;  /* 0x800000d222228221 */ /* 0x000fe40000010000 */
[----:B0-----:R-:W-:Y:S02]  /*16f0*/  @P0 FMUL.FTZ R139, R139, R33 ;  /* 0x000000218b8b0220 */ /* 0x001fe40000410000 */
[----:B------:R-:W0:Y:S01]  /*1700*/  @P0 MUFU.RCP R33, R115 ;  /* 0x0000007300210308 */ /* 0x000e220000001000 */
[----:B------:R-:W-:Y:S02]  /*1710*/  @!P0 FMUL.FTZ R230, R181, R34 ;  /* 0x00000022b5e68220 */ /* 0x000fe40000410000 */
[----:B------:R-:W-:-:S05]  /*1720*/  @P0 FADD.FTZ R32, -R69, R141 ;  /* 0x0000008d45200221 */ /* 0x000fca0000010100 */
[----:B------:R-:W1:Y:S01]  /*1730*/  @P0 MUFU.RCP R34, R114 ;  /* 0x0000007200220308 */ /* 0x000e620000001000 */
[----:B------:R-:W-:Y:S02]  /*1740*/  @!P0 FADD.FTZ R141, R141, -R210 ;  /* 0x800000d28d8d8221 */ /* 0x000fe40000010000 */
[----:B------:R-:W-:Y:S02]  /*1750*/  @P0 FMUL.FTZ R138, R32, R138 ;  /* 0x0000008a208a0220 */ /* 0x000fe40000410000 */
[----:B------:R-:W-:Y:S02]  /*1760*/  @!P0 FADD.FTZ R35, R35, -R210 ;  /* 0x800000d223238221 */ /* 0x000fe40000010000 */
[----:B------:R-:W-:Y:S01]  /*1770*/  @!P0 FADD.FTZ R140, R140, -R210 ;  /* 0x800000d28c8c8221 */ /* 0x000fe20000010000 */
[----:B------:R-:W1:Y:S01]  /*1780*/  @P0 MUFU.RCP R32, R76 ;  /* 0x0000004c00200308 */ /* 0x000e620000001000 */
[----:B------:R-:W-:Y:S02]  /*1790*/  @!P0 FMUL.FTZ R138, R181, R141 ;  /* 0x0000008db58a8220 */ /* 0x000fe40000410000 */
[----:B------:R-:W-:-:S02]  /*17a0*/  @P0 FADD.FTZ R141, -R71, R143 ;  /* 0x0000008f478d0221 */ /* 0x000fc40000010100 */
[----:B------:R-:W-:Y:S02]  /*17b0*/  @!P0 FADD.FTZ R143, R143, -R210 ;  /* 0x800000d28f8f8221 */ /* 0x000fe40000010000 */
[----:B------:R-:W-:Y:S02]  /*17c0*/  @!P0 FMUL.FTZ R139, R181, R140 ;  /* 0x0000008cb58b8220 */ /* 0x000fe40000410000 */
[----:B------:R-:W-:Y:S02]  /*17d0*/  @!P0 FMUL.FTZ R229, R181, R35 ;  /* 0x00000023b5e58220 */ /* 0x000fe40000410000 */
[----:B------:R-:W-:Y:S01]  /*17e0*/  @P0 FADD.FTZ R140, -R70, R142 ;  /* 0x0000008e468c0221 */ /* 0x000fe20000010100 */
[----:B------:R-:W4:Y:S01]  /*17f0*/  @P0 MUFU.RCP R35, R77 ;  /* 0x0000004d00230308 */ /* 0x000f220000001000 */
[----:B------:R-:W-:Y:S02]  /*1800*/  @!P0 FADD.FTZ R142, R142, -R210 ;  /* 0x800000d28e8e8221 */ /* 0x000fe40000010000 */
[----:B0-----:R-:W-:-:S02]  /*1810*/  @P0 FMUL.FTZ R141, R141, R33 ;  /* 0x000000218d8d0220 */ /* 0x001fc40000410000 */
[----:B------:R-:W-:Y:S02]  /*1820*/  @!P0 FMUL.FTZ R141, R181, R143 ;  /* 0x0000008fb58d8220 */ /* 0x000fe40000410000 */
[----:B-1----:R-:W-:Y:S01]  /*1830*/  @P0 FMUL.FTZ R140, R140, R34 ;  /* 0x000000228c8c0220 */ /* 0x002fe20000410000 */
[----:B------:R-:W0:Y:S01]  /*1840*/  @P0 MUFU.RCP R251, R78 ;  /* 0x0000004e00fb0308 */ /* 0x000e220000001000 */
[----:B------:R-:W-:Y:S02]  /*1850*/  @!P0 FMUL.FTZ R140, R181, R142 ;  /* 0x0000008eb58c8220 */ /* 0x000fe40000410000 */
[----:B------:R-:W-:Y:S02]  /*1860*/  @P0 FADD.FTZ R142, -R72, R144 ;  /* 0x00000090488e0221 */ /* 0x000fe40000010100 */
[----:B------:R-:W-:-:S03]  /*1870*/  @!P0 FADD.FTZ R158, R158, -R210 ;  /* 0x800000d29e9e8221 */ /* 0x000fc60000010000 */
[----:B------:R-:W1:Y:S01]  /*1880*/  @P0 MUFU.RCP R221, R102 ;  /* 0x0000006600dd0308 */ /* 0x000e620000001000 */
[----:B------:R-:W-:-:S07]  /*1890*/  @P0 FMUL.FTZ R142, R142, R32 ;  /* 0x000000208e8e0220 */ /* 0x000fce0000410000 */
[----:B------:R-:W0:Y:S01]  /*18a0*/  @P0 MUFU.RCP R143, R79 ;  /* 0x0000004f008f0308 */ /* 0x000e220000001000 */
[C---:B------:R-:W-:Y:S02]  /*18b0*/  @!P0 FMUL.FTZ R191, R181.reuse, R162 ;  /* 0x000000a2b5bf8220 */ /* 0x040fe40000410000 */
[----:B------:R-:W-:Y:S02]  /*18c0*/  @!P0 FMUL.FTZ R216, R181, R158 ;  /* 0x0000009eb5d88220 */ /* 0x000fe40000410000 */
[----:B------:R-:W-:Y:S02]  /*18d0*/  @!P0 FADD.FTZ R32, R144, -R210 ;  /* 0x800000d290208221 */ /* 0x000fe40000010000 */
[----:B------:R-:W-:Y:S02]  /*18e0*/  @P0 FADD.FTZ R162, -R50, R154 ;  /* 0x0000009a32a20221 */ /* 0x000fe40000010100 */
[----:B------:R-:W-:Y:S02]  /*18f0*/  @P0 FADD.FTZ R158, -R58, R166 ;  /* 0x000000a63a9e0221 */ /* 0x000fe40000010100 */
        /* <DEDUP_REMOVED lines=8> */
[----:B------:R-:W-:Y:S02]  /*1980*/  @P0 FADD.FTZ R34, -R73, R145 ;  /* 0x0000009149220221 */ /* 0x000fe40000010100 */
[----:B------:R-:W-:Y:S02]  /*1990*/  @!P0 FADD.FTZ R33, R145, -R210 ;  /* 0x800000d291218221 */ /* 0x000fe40000010000 */
[----:B------:R-:W-:Y:S02]  /*19a0*/  @!P0 FADD.FTZ R146, R146, -R210 ;  /* 0x800000d292928221 */ /* 0x000fe40000010000 */
[----:B------:R-:W-:Y:S02]  /*19b0*/  @!P0 FADD.FTZ R210, R147, -R210 ;  /* 0x800000d293d28221 */ /* 0x000fe40000010000 */
[----:B------:R-:W-:-:S02]  /*19c0*/  @P0 FADD.FTZ R147, -R75, R147 ;  /* 0x000000934b930221 */ /* 0x000fc40000010100 */
[----:B----4-:R-:W-:Y:S02]  /*19d0*/  @P0 FMUL.FTZ R145, R34, R35 ;  /* 0x0000002322910220 */ /* 0x010fe40000410000 */
[----:B------:R-:W4:Y:S01]  /*19e0*/  LDL.LU R35, [R1+0x8] ;  /* 0x0000080001237983 */ /* 0x000f220000300800 */
[----:B0-----:R-:W-:Y:S02]  /*19f0*/  @P0 FMUL.FTZ R144, R144, R251 ;  /* 0x000000fb90900220 */ /* 0x001fe40000410000 */
[----:B------:R-:W-:Y:S01]  /*1a00*/  @!P0 FMUL.FTZ R218, R181, R159 ;  /* 0x0000009fb5da8220 */ /* 0x000fe20000410000 */
[----:B------:R-:W2:Y:S01]  /*1a10*/  LDL.LU R34, [R1+0x10] ;  /* 0x0000100001227983 */ /* 0x000ea20000300800 */
[----:B-1----:R-:W-:Y:S02]  /*1a20*/  @P0 FMUL.FTZ R221, R158, R221 ;  /* 0x000000dd9edd0220 */ /* 0x002fe40000410000 */
[----:B------:R-:W-:Y:S01]  /*1a30*/  @P0 FMUL.FTZ R143, R147, R143 ;  /* 0x0000008f938f0220 */ /* 0x000fe20000410000 */
[----:B------:R-:W2:Y:S04]  /*1a40*/  LDL.LU R251, [R1+0x4] ;  /* 0x0000040001fb7983 */ /* 0x000ea80000300800 */
[----:B------:R-:W4:Y:S04]  /*1a50*/  LDG.E.128 R156, [R156.64] ;  /* 0x000000069c9c7981 */ /* 0x000f28000c1e1d00 */
[----:B------:R-:W2:Y:S01]  /*1a60*/  LDL.LU R147, [R1] ;  /* 0x0000000001937983 */ /* 0x000ea20000300800 */
[----:B------:R-:W0:Y:S01]  /*1a70*/  @P0 MUFU.RCP R214, R94 ;  /* 0x0000005e00d60308 */ /* 0x000e220000001000 */
[----:B------:R-:W-:-:S02]  /*1a80*/  @!P0 FMUL.FTZ R188, R181, R163 ;  /* 0x000000a3b5bc8220 */ /* 0x000fc40000410000 */
[----:B------:R-:W-:Y:S02]  /*1a90*/  @!P0 FMUL.FTZ R144, R181, R146 ;  /* 0x00000092b5908220 */ /* 0x000fe40000410000 */
[----:B------:R-:W3:Y:S01]  /*1aa0*/  LDL.LU R146, [R1+0xc] ;  /* 0x00000c0001927983 */ /* 0x000ee20000300800 */
[----:B0-----:R-:W-:-:S03]  /*1ab0*/  @P0 FMUL.FTZ R214, R162, R214 ;  /* 0x000000d6a2d60220 */ /* 0x001fc60000410000 */
[----:B------:R-:W3:Y:S01]  /*1ac0*/  LDG.E.128 R160, [R160.64] ;  /* 0x00000006a0a07981 */ /* 0x000ee2000c1e1d00 */
[----:B------:R-:W-:-:S03]  /*1ad0*/  @!P0 FMUL.FTZ R204, R181, R118 ;  /* 0x00000076b5cc8220 */ /* 0x000fc60000410000 */
[----:B------:R-:W3:Y:S01]  /*1ae0*/  LDG.E.128 R116, [R116.64] ;  /* 0x0000000674747981 */ /* 0x000ee2000c1e1d00 */
[----:B------:R-:W-:-:S03]  /*1af0*/  @!P0 FMUL.FTZ R205, R181, R151 ;  /* 0x00000097b5cd8220 */ /* 0x000fc60000410000 */
[----:B------:R-:W3:Y:S01]  /*1b00*/  LDG.E.128 R148, [R148.64] ;  /* 0x0000000694947981 */ /* 0x000ee2000c1e1d00 */
[----:B----4-:R-:W-:Y:S02]  /*1b10*/  FADD.FTZ R35, R158, R35 ;  /* 0x000000239e237221 */ /* 0x010fe40000010000 */
[----:B--2---:R-:W-:-:S05]  /*1b20*/  FADD.FTZ R147, R156, R147 ;  /* 0x000000939c937221 */ /* 0x004fca0000010000 */
[----:B------:R-:W-:Y:S04]  /*1b30*/  STL [R1], R147 ;  /* 0x0000009301007387 */ /* 0x000fe80000100800 */
[----:B------:R0:W-:Y:S04]  /*1b40*/  STL [R1+0x8], R35 ;  /* 0x0000082301007387 */ /* 0x0001e80000100800 */
[----:B0-----:R-:W2:Y:S01]  /*1b50*/  LDL.LU R35, [R1+0x18] ;  /* 0x0000180001237983 */ /* 0x001ea20000300800 */
[----:B------:R-:W-:Y:S02]  /*1b60*/  @!P0 FMUL.FTZ R214, R181, R154 ;  /* 0x0000009ab5d68220 */ /* 0x000fe40000410000 */
[----:B------:R-:W-:-:S02]  /*1b70*/  @!P0 FMUL.FTZ R213, R181, R155 ;  /* 0x0000009bb5d58220 */ /* 0x000fc40000410000 */
[----:B------:R-:W4:Y:S01]  /*1b80*/  LDG.E.128 R152, [R152.64] ;  /* 0x0000000698987981 */ /* 0x000f22000c1e1d00 */
[----:B------:R-:W-:Y:S02]  /*1b90*/  FADD.FTZ R251, R159, R251 ;  /* 0x000000fb9ffb7221 */ /* 0x000fe40000010000 */
[----:B---3--:R-:W-:Y:S02]  /*1ba0*/  FADD.FTZ R34, R160, R34 ;  /* 0x00000022a0227221 */ /* 0x008fe40000010000 */
[----:B------:R-:W-:Y:S01]  /*1bb0*/  FADD.FTZ R146, R161, R146 ;  /* 0x00000092a1927221 */ /* 0x000fe20000010000 */
[----:B------:R-:W-:Y:S01]  /*1bc0*/  STL [R1+0x4], R251 ;  /* 0x000004fb01007387 */ /* 0x000fe20000100800 */
[----:B------:R-:W-:-:S03]  /*1bd0*/  @!P0 FMUL.FTZ R143, R181, R210 ;  /* 0x000000d2b58f8220 */ /* 0x000fc60000410000 */
[----:B------:R0:W-:Y:S01]  /*1be0*/  STL [R1+0x10], R34 ;  /* 0x0000102201007387 */ /* 0x0001e20000100800 */
[----:B------:R-:W-:Y:S02]  /*1bf0*/  @!P0 FMUL.FTZ R221, R181, R166 ;  /* 0x000000a6b5dd8220 */ /* 0x000fe40000410000 */
[----:B------:R-:W-:Y:S02]  /*1c00*/  @!P0 FMUL.FTZ R223, R181, R167 ;  /* 0x000000a7b5df8220 */ /* 0x000fe40000410000 */
[----:B------:R-:W3:Y:S04]  /*1c10*/  LDG.E.128 R164, [R164.64] ;  /* 0x00000006a4a47981 */ /* 0x000ee8000c1e1d00 */
[----:B0-----:R-:W3:Y:S04]  /*1c20*/  LDL.LU R34, [R1+0x14] ;  /* 0x0000140001227983 */ /* 0x001ee80000300800 */
[----:B------:R-:W3:Y:S04]  /*1c30*/  LDL.LU R210, [R1+0x20] ;  /* 0x0000200001d27983 */ /* 0x000ee80000300800 */
[----:B------:R-:W-:Y:S04]  /*1c40*/  STL [R1+0xc], R146 ;  /* 0x00000c9201007387 */ /* 0x000fe80000100800 */
[----:B------:R-:W3:Y:S01]  /*1c50*/  LDL.LU R147, [R1+0x1c] ;  /* 0x00001c0001937983 */ /* 0x000ee20000300800 */
[----:B------:R-:W-:-:S02]  /*1c60*/  @!P0 FMUL.FTZ R142, R181, R32 ;  /* 0x00000020b58e8220 */ /* 0x000fc40000410000 */
[----:B------:R-:W-:Y:S02]  /*1c70*/  @!P0 FMUL.FTZ R145, R181, R33 ;  /* 0x00000021b5918220 */ /* 0x000fe40000410000 */
[C---:B------:R-:W-:Y:S02]  /*1c80*/  FADD.FTZ R187, R132.reuse, R187 ;  /* 0x000000bb84bb7221 */ /* 0x040fe40000010000 */
[----:B------:R-:W-:Y:S02]  /*1c90*/  FFMA.FTZ R8, R132, R142, R8 ;  /* 0x0000008e84087223 */ /* 0x000fe40000010008 */
[----:B------:R-:W-:Y:S02]  /*1ca0*/  FMUL.FTZ R132, R76, R132 ;  /* 0x000000844c847220 */ /* 0x000fe40000410000 */
[C---:B------:R-:W-:Y:S02]  /*1cb0*/  FADD.FTZ R186, R133.reuse, R186 ;  /* 0x000000ba85ba7221 */ /* 0x040fe40000010000 */
[----:B------:R-:W-:-:S02]  /*1cc0*/  FFMA.FTZ R7, R133, R145, R7 ;  /* 0x0000009185077223 */ /* 0x000fc40000010007 */
[----:B------:R-:W-:Y:S02]  /*1cd0*/  FMUL.FTZ R133, R77, R133 ;  /* 0x000000854d857220 */ /* 0x000fe40000410000 */
[----:B------:R-:W-:Y:S02]  /*1ce0*/  FADD.FTZ R32, RZ, R132 ;  /* 0x00000084ff207221 */ /* 0x000fe40000010000 */
[----:B------:R-:W-:Y:S02]  /*1cf0*/  FFMA.FTZ R33, R132, R142, RZ ;  /* 0x0000008e84217223 */ /* 0x000fe400000100ff */
        /* <DEDUP_REMOVED lines=19> */
[----:B--2---:R-:W-:-:S05]  /*1e30*/  FADD.FTZ R35, R162, R35 ;  /* 0x00000023a2237221 */ /* 0x004fca0000010000 */
[----:B------:R0:W-:Y:S04]  /*1e40*/  STL [R1+0x18], R35 ;  /* 0x0000182301007387 */ /* 0x0001e80000100800 */
[----:B0-----:R-:W2:Y:S04]  /*1e50*/  LDL.LU R35, [R1+0x28] ;  /* 0x0000280001237983 */ /* 0x001ea80000300800 */
[----:B------:R-:W2:Y:S01]  /*1e60*/  LDL.LU R146, [R1+0x24] ;  /* 0x0000240001927983 */ /* 0x000ea20000300800 */
        /* <DEDUP_REMOVED lines=91> */
[----:B----4-:R-:W-:-:S02]  /*2420*/  FADD.FTZ R248, R152, R248 ;  /* 0x000000f898f87221 */ /* 0x010fc40000010000 */
        /* <DEDUP_REMOVED lines=28> */
[----:B---3--:R-:W-:Y:S02]  /*25f0*/  FADD.FTZ R34, R163, R34 ;  /* 0x00000022a3227221 */ /* 0x008fe40000010000 */
[----:B------:R-:W-:-:S02]  /*2600*/  FFMA.FTZ R174, R158, R230, R174 ;  /* 0x000000e69eae7223 */ /* 0x000fc400000100ae */
[----:B------:R-:W-:Y:S02]  /*2610*/  FMUL.FTZ R158, R106, R158 ;  /* 0x0000009e6a9e7220 */ /* 0x000fe40000410000 */
[----:B------:R-:W-:Y:S02]  /*2620*/  FADD.FTZ R32, R32, R157 ;  /* 0x0000009d20207221 */ /* 0x000fe40000010000 */
[----:B------:R-:W-:Y:S02]  /*2630*/  FADD.FTZ R210, R164, R210 ;  /* 0x000000d2a4d27221 */ /* 0x000fe40000010000 */
[----:B------:R-:W-:Y:S02]  /*2640*/  FFMA.FTZ R33, R157, R227, R33 ;  /* 0x000000e39d217223 */ /* 0x000fe40000010021 */
[----:B------:R-:W-:Y:S01]  /*2650*/  FADD.FTZ R147, R165, R147 ;  /* 0x00000093a5937221 */ /* 0x000fe20000010000 */
[----:B------:R0:W-:Y:S01]  /*2660*/  STL [R1+0x14], R34 ;  /* 0x0000142201007387 */ /* 0x0001e20000100800 */
[----:B------:R-:W-:-:S02]  /*2670*/  FFMA.FTZ R173, R159, R229, R173 ;  /* 0x000000e59fad7223 */ /* 0x000fc400000100ad */
[----:B------:R-:W-:Y:S01]  /*2680*/  FMUL.FTZ R159, R107, R159 ;  /* 0x0000009f6b9f7220 */ /* 0x000fe20000410000 */
[----:B------:R-:W-:Y:S01]  /*2690*/  STL [R1+0x20], R210 ;  /* 0x000020d201007387 */ /* 0x000fe20000100800 */
[----:B------:R-:W-:-:S03]  /*26a0*/  FFMA.FTZ R176, R160, R231, R176 ;  /* 0x000000e7a0b07223 */ /* 0x000fc600000100b0 */
[----:B------:R-:W-:Y:S01]  /*26b0*/  STL [R1+0x1c], R147 ;  /* 0x00001c9301007387 */ /* 0x000fe20000100800 */
[----:B0-----:R-:W-:Y:S02]  /*26c0*/  FADD.FTZ R34, R32, R158 ;  /* 0x0000009e20227221 */ /* 0x001fe40000010000 */
[----:B------:R-:W-:Y:S02]  /*26d0*/  FFMA.FTZ R32, R158, R230, R33 ;  /* 0x000000e69e207223 */ /* 0x000fe40000010021 */
[----:B------:R-:W-:Y:S02]  /*26e0*/  FMUL.FTZ R160, R108, R160 ;  /* 0x000000a06ca07220 */ /* 0x000fe40000410000 */
[----:B------:R-:W-:Y:S02]  /*26f0*/  FADD.FTZ R33, R34, R159 ;  /* 0x0000009f22217221 */ /* 0x000fe40000010000 */
[----:B------:R-:W-:Y:S02]  /*2700*/  FFMA.FTZ R32, R159, R229, R32 ;  /* 0x000000e59f207223 */ /* 0x000fe40000010020 */
[----:B------:R-:W-:-:S02]  /*2710*/  FFMA.FTZ R175, R161, R232, R175 ;  /* 0x000000e8a1af7223 */ /* 0x000fc400000100af */
[----:B------:R-:W-:Y:S02]  /*2720*/  FMUL.FTZ R161, R109, R161 ;  /* 0x000000a16da17220 */ /* 0x000fe40000410000 */
[----:B------:R-:W-:Y:S02]  /*2730*/  FADD.FTZ R34, R33, R160 ;  /* 0x000000a021227221 */ /* 0x000fe40000010000 */
[----:B------:R-:W-:Y:S02]  /*2740*/  FFMA.FTZ R33, R160, R231, R32 ;  /* 0x000000e7a0217223 */ /* 0x000fe40000010020 */
[----:B------:R-:W-:Y:S02]  /*2750*/  FFMA.FTZ R178, R162, R136, R178 ;  /* 0x00000088a2b27223 */ /* 0x000fe400000100b2 */
[----:B--2---:R-:W-:-:S05]  /*2760*/  FADD.FTZ R35, R166, R35 ;  /* 0x00000023a6237221 */ /* 0x004fca0000010000 */
[----:B------:R0:W-:Y:S01]  /*2770*/  STL [R1+0x28], R35 ;  /* 0x0000282301007387 */ /* 0x0001e20000100800 */
[----:B------:R-:W-:-:S03]  /*2780*/  FMUL.FTZ R162, R110, R162 ;  /* 0x000000a26ea27220 */ /* 0x000fc60000410000 */
[----:B0-----:R-:W0:Y:S01]  /*2790*/  S2R R35, SR_TID.X ;  /* 0x0000000000237919 */ /* 0x001e220000002100 */
[----:B------:R-:W-:Y:S02]  /*27a0*/  FADD.FTZ R32, R34, R161 ;  /* 0x000000a122207221 */ /* 0x000fe40000010000 */
[----:B------:R-:W-:Y:S02]  /*27b0*/  FFMA.FTZ R33, R161, R232, R33 ;  /* 0x000000e8a1217223 */ /* 0x000fe40000010021 */
[----:B------:R-:W-:Y:S02]  /*27c0*/  FFMA.FTZ R177, R163, R137, R177 ;  /* 0x00000089a3b17223 */ /* 0x000fe400000100b1 */
[----:B------:R-:W-:Y:S02]  /*27d0*/  FMUL.FTZ R163, R111, R163 ;  /* 0x000000a36fa37220 */ /* 0x000fe40000410000 */
[----:B------:R-:W-:Y:S02]  /*27e0*/  FADD.FTZ R32, R32, R162 ;  /* 0x000000a220207221 */ /* 0x000fe40000010000 */
[----:B------:R-:W-:-:S02]  /*27f0*/  FFMA.FTZ R33, R162, R136, R33 ;  /* 0x00000088a2217223 */ /* 0x000fc40000010021 */
[----:B------:R-:W-:Y:S02]  /*2800*/  FFMA.FTZ R183, R164, R139, R183 ;  /* 0x0000008ba4b77223 */ /* 0x000fe400000100b7 */
[----:B------:R-:W-:Y:S02]  /*2810*/  FADD.FTZ R34, R32, R163 ;  /* 0x000000a320227221 */ /* 0x000fe40000010000 */
[----:B------:R-:W-:Y:S02]  /*2820*/  FMUL.FTZ R164, R112, R164 ;  /* 0x000000a470a47220 */ /* 0x000fe40000410000 */
[----:B------:R-:W-:Y:S02]  /*2830*/  FFMA.FTZ R32, R163, R137, R33 ;  /* 0x00000089a3207223 */ /* 0x000fe40000010021 */
[----:B------:R-:W-:Y:S01]  /*2840*/  FADD.FTZ R146, R167, R146 ;  /* 0x00000092a7927221 */ /* 0x000fe20000010000 */
[----:B------:R-:W-:Y:S01]  /*2850*/  LOP3.LUT P1, RZ, R199, 0xff, RZ, 0xc0, !PT ;  /* 0x000000ffc7ff7812 */ /* 0x000fe2000782c0ff */
[----:B------:R-:W-:-:S02]  /*2860*/  FFMA.FTZ R182, R165, R138, R182 ;  /* 0x0000008aa5b67223 */ /* 0x000fc400000100b6 */
[----:B------:R-:W-:Y:S02]  /*2870*/  FMUL.FTZ R165, R113, R165 ;  /* 0x000000a571a57220 */ /* 0x000fe40000410000 */
[----:B------:R-:W-:Y:S02]  /*2880*/  FADD.FTZ R33, R34, R164 ;  /* 0x000000a422217221 */ /* 0x000fe40000010000 */
[----:B------:R-:W-:Y:S01]  /*2890*/  FFMA.FTZ R32, R164, R139, R32 ;  /* 0x0000008ba4207223 */ /* 0x000fe20000010020 */
[----:B------:R1:W-:Y:S01]  /*28a0*/  STL [R1+0x24], R146 ;  /* 0x0000249201007387 */ /* 0x0003e20000100800 */
[----:B------:R-:W-:Y:S01]  /*28b0*/  FFMA.FTZ R185, R166, R140, R185 ;  /* 0x0000008ca6b97223 */ /* 0x000fe200000100b9 */
[----:B0-----:R-:W-:Y:S01]  /*28c0*/  SHF.R.U32.HI R251, RZ, 0x5, R35 ;  /* 0x00000005fffb7819 */ /* 0x001fe20000011623 */
[----:B------:R-:W-:Y:S02]  /*28d0*/  FMUL.FTZ R166, R114, R166 ;  /* 0x000000a672a67220 */ /* 0x000fe40000410000 */
[----:B------:R-:W-:-:S02]  /*28e0*/  FADD.FTZ R33, R33, R165 ;  /* 0x000000a521217221 */ /* 0x000fc40000010000 */
[----:B------:R-:W-:Y:S01]  /*28f0*/  FFMA.FTZ R34, R165, R138, R32 ;  /* 0x0000008aa5227223 */ /* 0x000fe20000010020 */
[----:B-1----:R-:W-:Y:S01]  /*2900*/  LOP3.LUT R146, R35, 0x1f, RZ, 0xc0, !PT ;  /* 0x0000001f23927812 */ /* 0x002fe200078ec0ff */
[----:B------:R-:W-:Y:S02]  /*2910*/  FFMA.FTZ R184, R167, R141, R184 ;  /* 0x0000008da7b87223 */ /* 0x000fe400000100b8 */
[----:B------:R-:W-:Y:S01]  /*2920*/  FMUL.FTZ R167, R115, R167 ;  /* 0x000000a773a77220 */ /* 0x000fe20000410000 */
[----:B------:R-:W-:Y:S01]  /*2930*/  ISETP.NE.AND P0, PT, R146, RZ, PT ;  /* 0x000000ff9200720c */ /* 0x000fe20003f05270 */
[----:B------:R-:W-:Y:S01]  /*2940*/  FADD.FTZ R147, R33, R166 ;  /* 0x000000a621937221 */ /* 0x000fe20000010000 */
[----:B------:R-:W-:Y:S01]  /*2950*/  LOP3.LUT R146, R251, 0x7fffffc, RZ, 0xc0, !PT ;  /* 0x07fffffcfb927812 */ /* 0x000fe200078ec0ff */
[----:B------:R-:W-:Y:S02]  /*2960*/  FFMA.FTZ R34, R166, R140, R34 ;  /* 0x0000008ca6227223 */ /* 0x000fe40000010022 */
[----:B------:R-:W-:Y:S01]  /*2970*/  FADD.FTZ R147, R147, R167 ;  /* 0x000000a793937221 */ /* 0x000fe20000010000 */
[----:B------:R-:W-:Y:S01]  /*2980*/  @!P1 IADD3 R146, R146, 0x4, RZ ;  /* 0x0000000492929810 */ /* 0x000fe20007ffe0ff */
[----:B------:R-:W-:Y:S01]  /*2990*/  FFMA.FTZ R34, R167, R141, R34 ;  /* 0x0000008da7227223 */ /* 0x000fe20000010022 */
[----:B------:R-:W-:Y:S05]  /*29a0*/  BRA.DIV ~URZ, `(.L_x_817) ;  /* 0x000018927f007947 */ /* 0x000fea000b800000 */
[----:B------:R0:W1:Y:S02]  /*29b0*/  SHFL.DOWN PT, R210, R147, 0x10, 0x1f ;  /* 0x0a001f0093d27f89 */ /* 0x00006400000e0000 */
.L_x_825:
        /* <DEDUP_REMOVED lines=18> */
.L_x_826:
[----:B--2---:R-:W-:Y:S01]  /*2ae0*/  FADD.FTZ R32, R210, R147 ;  /* 0x00000093d2207221 */ /* 0x004fe20000010000 */
[----:B------:R-:W-:Y:S01]  /*2af0*/  LOP3.LUT R35, R251, 0x3, RZ, 0xc0, !PT ;  /* 0x00000003fb237812 */ /* 0x000fe200078ec0ff */
[----:B-1----:R-:W1:Y:S01]  /*2b00*/  S2R R147, SR_TID.X ;  /* 0x0000000000937919 */ /* 0x002e620000002100 */
[----:B0-----:R-:W-:Y:S01]  /*2b10*/  FADD.FTZ R33, R33, R34 ;  /* 0x0000002221217221 */ /* 0x001fe20000010000 */
[----:B------:R-:W-:Y:S01]  /*2b20*/  WARPSYNC 0xffffffff ;  /* 0xffffffff00007948 */ /* 0x000fe20003800000 */
[----:B------:R-:W-:Y:S01]  /*2b30*/  @!P0 IADD3 R34, R146, R35, RZ ;  /* 0x0000002392228210 */ /* 0x000fe20007ffe0ff */
[----:B------:R-:W-:Y:S04]  /*2b40*/  BSSY B0, `(.L_x_819) ;  /* 0x0000010000007945 */ /* 0x000fe80003800000 */
[----:B------:R0:W-:Y:S04]  /*2b50*/  @!P0 STS.64 [R34.X8], R32 ;  /* 0x0000002022008388 */ /* 0x0001e80000008a00 */
[----:B------:R-:W-:Y:S01]  /*2b60*/  BAR.SYNC.DEFER_BLOCKING 0x0 ;  /* 0x0000000000007b1d */ /* 0x000fe20000010000 */
[----:B-1----:R-:W-:-:S02]  /*2b70*/  LOP3.LUT P1, RZ, R35, 0x1f, R147, 0xf8, !PT ;  /* 0x0000001f23ff7812 */ /* 0x002fc4000782f893 */
        /* <DEDUP_REMOVED lines=12> */
.L_x_820:
[----:B------:R-:W-:Y:S05]  /*2c40*/  BSYNC B0 ;  /* 0x0000000000007941 */ /* 0x000fea0003800000 */
.L_x_819:
[----:B------:R-:W2:Y:S04]  /*2c50*/  LDL R32, [R1+0x30] ;  /* 0x0000300001207983 */ /* 0x000ea80000100800 */
[----:B------:R-:W3:Y:S01]  /*2c60*/  LDL R251, [R1+0x34] ;  /* 0x0000340001fb7983 */ /* 0x000ee20000100800 */
[----:B------:R-:W-:Y:S01]  /*2c70*/  UMOV UR4, 0x5 ;  /* 0x0000000500047882 */ /* 0x000fe20000000000 */
[----:B------:R-:W-:Y:S01]  /*2c80*/  LOP3.LUT R210, R179, 0x1, RZ, 0xc0, !PT ;  /* 0x00000001b3d27812 */ /* 0x000fe200078ec0ff */
[----:B------:R-:W-:-:S02]  /*2c90*/  ULDC UR5, c[0x0][0x160] ;  /* 0x0000580000057ab9 */ /* 0x000fc40000000800 */
[----:B------:R-:W-:Y:S01]  /*2ca0*/  UIMAD UR4, UR4, UR5, URZ ;  /* 0x00000005040472a4 */ /* 0x000fe2000f8e023f */
[----:B------:R-:W-:Y:S02]  /*2cb0*/  IADD3 R210, -R210, RZ, RZ ;  /* 0x000000ffd2d27210 */ /* 0x000fe40007ffe1ff */
[----:B--2---:R-:W-:-:S03]  /*2cc0*/  LEA R146, R32, R32, 0x2 ;  /* 0x0000002020927211 */ /* 0x004fc600078e10ff */
[----:B------:R-:W-:-:S04]  /*2cd0*/  LOP3.LUT R32, R210, UR4, RZ, 0xc0, !PT ;  /* 0x00000004d2207c12 */ /* 0x000fc8000f8ec0ff */
[----:B------:R-:W-:-:S04]  /*2ce0*/  IADD3 R146, P0, R146, R32, RZ ;  /* 0x0000002092927210 */ /* 0x000fc80007f1e0ff */
[----:B------:R-:W-:Y:S02]  /*2cf0*/  IADD3.X R147, RZ, RZ, RZ, P0, !PT ;  /* 0x000000ffff937210 */ /* 0x000fe400007fe4ff */
[----:B---3--:R-:W-:-:S04]  /*2d00*/  @!P1 IADD3 R33, P0, R251, R146, RZ ;  /* 0x00000092fb219210 */ /* 0x008fc80007f1e0ff */
[----:B------:R-:W-:Y:S02]  /*2d10*/  @!P1 LEA.HI.X.SX32 R251, R251, R147, 0x1, P0 ;  /* 0x00000093fbfb9211 */ /* 0x000fe400000f0eff */
[----:B------:R-:W-:-:S04]  /*2d20*/  @!P1 LEA R32, P0, R33, c[0x0][0x1a0], 0x3 ;  /* 0x0000680021209a11 */ /* 0x000fc800078018ff */
[----:B------:R-:W-:Y:S02]  /*2d30*/  @!P1 LEA.HI.X R33, R33, c[0x0][0x1a4], R251, 0x3, P0 ;  /* 0x0000690021219a11 */ /* 0x000fe400000f1cfb */
[----:B------:R-:W0:Y:S04]  /*2d40*/  S2R R251, SR_TID.X ;  /* 0x0000000000fb7919 */ /* 0x000e280000002100 */
[----:B------:R1:W-:Y:S01]  /*2d50*/  @!P1 STG.E.64 [R32.64], R34 ;  /* 0x0000002220009986 */ /* 0x0003e2000c101b06 */
[----:B0-----:R-:W-:-:S13]  /*2d60*/  ISETP.NE.AND P0, PT, R251, RZ, PT ;  /* 0x000000fffb00720c */ /* 0x001fda0003f05270 */
[----:B------:R-:W-:Y:S05]  /*2d70*/  @P0 BRA `(.L_x_821) ;  /* 0x0000014000000947 */ /* 0x000fea0003800000 */
[----:B-1----:R-:W2:Y:S01]  /*2d80*/  LDL R251, [R1+0x2c] ;  /* 0x00002c0001fb7983 */ /* 0x002ea20000100800 */
[----:B------:R-:W-:-:S04]  /*2d90*/  LOP3.LUT R34, R210, c[0x0][0x160], RZ, 0xc0, !PT ;  /* 0x00005800d2227a12 */ /* 0x000fc800078ec0ff */
        /* <DEDUP_REMOVED lines=13> */
.L_x_822:
[----:B------:R-:W2:Y:S01]  /*2e70*/  LDG.E.STRONG.GPU R35, [R32.64] ;  /* 0x0000000620237981 */ /* 0x000ea2000c1ef900 */
[----:B------:R-:W-:Y:S01]  /*2e80*/  YIELD ;  /* 0x0000000000007946 */ /* 0x000fe20003800000 */
[----:B--2---:R-:W-:Y:S01]  /*2e90*/  ISETP.NE.AND P0, PT, R35, R34, PT ;  /* 0x000000222300720c */ /* 0x004fe20003f05270 */
[----:B------:R-:W-:-:S12]  /*2ea0*/  CCTL.IVALL ;  /* 0x00000000ff00798f */ /* 0x000fd80002000000 */
[----:B------:R-:W-:Y:S05]  /*2eb0*/  @P0 BRA `(.L_x_822) ;  /* 0xffffffb000000947 */ /* 0x000fea000383ffff */
.L_x_821:
        /* <DEDUP_REMOVED lines=106> */
[----:B------:R-:W-:-:S03]  /*3560*/  IMAD.WIDE.U32 R134, R197, R142, c[0x0][0x1d0] ;  /* 0x00007400c5867625 */ /* 0x000fc600078e008e */
[----:B------:R0:W-:Y:S01]  /*3570*/  STG.E.128 [R132.64], R32 ;  /* 0x0000002084007986 */ /* 0x0001e2000c101d06 */
        /* <DEDUP_REMOVED lines=75> */
.L_x_823:
[----:B------:R0:W5:Y:S01]  /*3a30*/  LDL.LU R92, [R1] ;  /* 0x00000000015c7983 */ /* 0x0001620000300800 */
        /* <DEDUP_REMOVED lines=76> */
.L_x_816:
[----:B0--3--:R-:W2:Y:S02]  /*3f00*/  LDL.LU R0, [R1+0x30] ;  /* 0x0000300001007983 */ /* 0x009ea40000300800 */
[----:B--2--5:R-:W-:-:S04]  /*3f10*/  IMAD R49, R0, 0x1900, R180 ;  /* 0x0000190000317824 */ /* 0x024fc800078e02b4 */
[CC--:B------:R-:W-:Y:S01]  /*3f20*/  IMAD.WIDE.U32 R2, R49.reuse, R142.reuse, c[0x0][0x1c0] ;  /* 0x0000700031027625 */ /* 0x0c0fe200078e008e */
[C---:B------:R-:W-:Y:S02]  /*3f30*/  IADD3 R41, R49.reuse, 0x280, RZ ;  /* 0x0000028031297810 */ /* 0x040fe40007ffe0ff */
[C---:B------:R-:W-:Y:S01]  /*3f40*/  IADD3 R45, R49.reuse, 0x500, RZ ;  /* 0x00000500312d7810 */ /* 0x040fe20007ffe0ff */
[CC--:B------:R-:W-:Y:S01]  /*3f50*/  IMAD.WIDE.U32 R36, R49.reuse, R142.reuse, c[0x0][0x1c8] ;  /* 0x0000720031247625 */ /* 0x0c0fe200078e008e */
[C---:B------:R-:W-:Y:S01]  /*3f60*/  IADD3 R51, R49.reuse, 0x780, RZ ;  /* 0x0000078031337810 */ /* 0x040fe20007ffe0ff */
[----:B------:R-:W-:Y:S01]  /*3f70*/  STG.E.128 [R2.64], R204 ;  /* 0x000000cc02007986 */ /* 0x000fe2000c101d06 */
[----:B------:R-:W-:Y:S01]  /*3f80*/  IADD3 R53, R49, 0xa00, RZ ;  /* 0x00000a0031357810 */ /* 0x000fe20007ffe0ff */
[CC--:B------:R-:W-:Y:S02]  /*3f90*/  IMAD.WIDE.U32 R38, R41.reuse, R142.reuse, c[0x0][0x1c0] ;  /* 0x0000700029267625 */ /* 0x0c0fe400078e008e */
        /* <DEDUP_REMOVED lines=8> */
[----:B------:R3:W-:Y:S01]  /*4020*/  STG.E.128 [R44.64], R12 ;  /* 0x0000000c2c007986 */ /* 0x0007e2000c101d06 */
[----:B0-----:R-:W-:Y:S01]  /*4030*/  IADD3 R37, R49, 0xc80, RZ ;  /* 0x00000c8031257810 */ /* 0x001fe20007ffe0ff */
[-C--:B------:R-:W-:Y:S02]  /*4040*/  IMAD.WIDE.U32 R2, R51, R142.reuse, c[0x0][0x1c8] ;  /* 0x0000720033027625 */ /* 0x080fe400078e008e */
[----:B------:R-:W-:Y:S01]  /*4050*/  STG.E.128 [R46.64], R32 ;  /* 0x000000202e007986 */ /* 0x000fe2000c101d06 */
[----:B-1----:R-:W-:Y:S01]  /*4060*/  IADD3 R39, R49, 0xf00, RZ ;  /* 0x00000f0031277810 */ /* 0x002fe20007ffe0ff */
[-C--:B------:R-:W-:Y:S02]  /*4070*/  IMAD.WIDE.U32 R4, R53, R142.reuse, c[0x0][0x1c0] ;  /* 0x0000700035047625 */ /* 0x080fe400078e008e */
[----:B------:R0:W-:Y:S02]  /*4080*/  STG.E.128 [R2.64], R16 ;  /* 0x0000001002007986 */ /* 0x0001e4000c101d06 */
[----:B--2---:R-:W-:-:S02]  /*4090*/  IMAD.WIDE.U32 R8, R37, R142, c[0x0][0x1c0] ;  /* 0x0000700025087625 */ /* 0x004fc400078e008e */
[----:B------:R1:W-:Y:S02]  /*40a0*/  STG.E.128 [R4.64], R76 ;  /* 0x0000004c04007986 */ /* 0x0003e4000c101d06 */
[----:B------:R-:W-:Y:S01]  /*40b0*/  IMAD.WIDE.U32 R10, R37, R142, c[0x0][0x1c8] ;  /* 0x00007200250a7625 */ /* 0x000fe200078e008e */
[----:B------:R-:W-:-:S03]  /*40c0*/  IADD3 R37, R49, 0x1180, RZ ;  /* 0x0000118031257810 */ /* 0x000fc60007ffe0ff */
[----:B------:R-:W-:-:S04]  /*40d0*/  IMAD.WIDE.U32 R6, R53, R142, c[0x0][0x1c8] ;  /* 0x0000720035067625 */ /* 0x000fc800078e008e */
[-C--:B---3--:R-:W-:Y:S01]  /*40e0*/  IMAD.WIDE.U32 R12, R39, R142.reuse, c[0x0][0x1c0] ;  /* 0x00007000270c7625 */ /* 0x088fe200078e008e */
[----:B------:R2:W-:Y:S01]  /*40f0*/  STG.E.128 [R6.64], R20 ;  /* 0x0000001406007986 */ /* 0x0005e2000c101d06 */
[----:B0-----:R-:W-:Y:S02]  /*4100*/  IADD3 R17, R49, 0x1400, RZ ;  /* 0x0000140031117810 */ /* 0x001fe40007ffe0ff */
[-C--:B------:R-:W-:Y:S01]  /*4110*/  IMAD.WIDE.U32 R14, R39, R142.reuse, c[0x0][0x1c8] ;  /* 0x00007200270e7625 */ /* 0x080fe200078e008e */
[----:B------:R-:W-:Y:S01]  /*4120*/  IADD3 R49, R49, 0x1680, RZ ;  /* 0x0000168031317810 */ /* 0x000fe20007ffe0ff */
[----:B------:R0:W-:Y:S02]  /*4130*/  STG.E.128 [R8.64], R80 ;  /* 0x0000005008007986 */ /* 0x0001e4000c101d06 */
[CC--:B------:R-:W-:Y:S02]  /*4140*/  IMAD.WIDE.U32 R2, R37.reuse, R142.reuse, c[0x0][0x1c0] ;  /* 0x0000700025027625 */ /* 0x0c0fe400078e008e */
[----:B------:R-:W-:Y:S02]  /*4150*/  STG.E.128 [R10.64], R24 ;  /* 0x000000180a007986 */ /* 0x000fe4000c101d06 */
[----:B-1----:R-:W-:-:S02]  /*4160*/  IMAD.WIDE.U32 R4, R37, R142, c[0x0][0x1c8] ;  /* 0x0000720025047625 */ /* 0x002fc400078e008e */
[----:B------:R-:W-:Y:S04]  /*4170*/  STG.E.128 [R12.64], R84 ;  /* 0x000000540c007986 */ /* 0x000fe8000c101d06 */
[----:B------:R-:W-:Y:S01]  /*4180*/  STG.E.128 [R14.64], R28 ;  /* 0x0000001c0e007986 */ /* 0x000fe2000c101d06 */
[----:B--2---:R-:W-:-:S03]  /*4190*/  IMAD.WIDE.U32 R6, R17, R142, c[0x0][0x1c0] ;  /* 0x0000700011067625 */ /* 0x004fc600078e008e */
[----:B------:R-:W-:Y:S01]  /*41a0*/  STG.E.128 [R2.64], R92 ;  /* 0x0000005c02007986 */ /* 0x000fe2000c101d06 */
[----:B0-----:R-:W-:-:S03]  /*41b0*/  IMAD.WIDE.U32 R8, R17, R142, c[0x0][0x1c8] ;  /* 0x0000720011087625 */ /* 0x001fc600078e008e */
[----:B------:R-:W-:Y:S01]  /*41c0*/  STG.E.128 [R4.64], R88 ;  /* 0x0000005804007986 */ /* 0x000fe2000c101d06 */
[----:B------:R-:W-:-:S03]  /*41d0*/  IMAD.WIDE.U32 R16, R49, R142, c[0x0][0x1c0] ;  /* 0x0000700031107625 */ /* 0x000fc600078e008e */
[----:B------:R-:W-:Y:S01]  /*41e0*/  STG.E.128 [R6.64], R100 ;  /* 0x0000006406007986 */ /* 0x000fe2000c101d06 */
[----:B------:R-:W-:-:S03]  /*41f0*/  IMAD.WIDE.U32 R142, R49, R142, c[0x0][0x1c8] ;  /* 0x00007200318e7625 */ /* 0x000fc600078e008e */
[----:B------:R-:W-:Y:S04]  /*4200*/  STG.E.128 [R8.64], R96 ;  /* 0x0000006008007986 */ /* 0x000fe8000c101d06 */
[----:B------:R-:W-:Y:S04]  /*4210*/  STG.E.128 [R16.64], R108 ;  /* 0x0000006c10007986 */ /* 0x000fe8000c101d06 */
[----:B------:R-:W-:Y:S01]  /*4220*/  STG.E.128 [R142.64], R104 ;  /* 0x000000688e007986 */ /* 0x000fe2000c101d06 */
[----:B------:R-:W-:Y:S05]  /*4230*/  EXIT ;  /* 0x000000000000794d */ /* 0x000fea0003800000 */
.L_x_817:
[----:B------:R-:W-:Y:S02]  /*4240*/  MOV R33, R147 ;  /* 0x0000009300217202 */ /* 0x000fe40000000f00 */
[----:B------:R-:W-:-:S02]  /*4250*/  MOV R35, 0x10 ;  /* 0x0000001000237802 */ /* 0x000fc40000000f00 */
[----:B------:R-:W-:Y:S02]  /*4260*/  MOV R32, 0x4280 ;  /* 0x0000428000207802 */ /* 0x000fe40000000f00 */
[----:B------:R-:W-:Y:S05]  /*4270*/  CALL.REL.NOINC `($__internal_59_$__cuda_sm70_shflsync_down_p) ;  /* 0x0000034000007944 */ /* 0x000fea0003c00000 */
[----:B------:R-:W-:Y:S01]  /*4280*/  MOV R210, R35 ;  /* 0x0000002300d27202 */ /* 0x000fe20000000f00 */
[----:B-----5:R-:W-:Y:S05]  /*4290*/  BRA `(.L_x_825) ;  /* 0xffffe72000007947 */ /* 0x020fea000383ffff */
.L_x_818:
[----:B------:R-:W-:Y:S01]  /*42a0*/  HFMA2.MMA R35, -RZ, RZ, 0, 9.5367431640625e-07 ;  /* 0x00000010ff237435 */ /* 0x000fe200000001ff */
[----:B------:R-:W-:Y:S02]  /*42b0*/  MOV R33, R34 ;  /* 0x0000002200217202 */ /* 0x000fe40000000f00 */
[----:B------:R-:W-:-:S03]  /*42c0*/  MOV R32, 0x42e0 ;  /* 0x000042e000207802 */ /* 0x000fc60000000f00 */
[----:B01----:R-:W-:Y:S05]  /*42d0*/  CALL.REL.NOINC `($__internal_59_$__cuda_sm70_shflsync_down_p) ;  /* 0x000002e000007944 */ /* 0x003fea0003c00000 */
[----:B------:R-:W-:Y:S01]  /*42e0*/  FADD.FTZ R147, R147, R210 ;  /* 0x000000d293937221 */ /* 0x000fe20000010000 */
[----:B------:R-:W-:Y:S01]  /*42f0*/  MOV R32, 0x4340 ;  /* 0x0000434000207802 */ /* 0x000fe20000000f00 */
[----:B------:R-:W-:Y:S01]  /*4300*/  FADD.FTZ R34, R34, R35 ;  /* 0x0000002322227221 */ /* 0x000fe20000010000 */
[----:B------:R-:W-:Y:S02]  /*4310*/  MOV R35, 0x8 ;  /* 0x0000000800237802 */ /* 0x000fe40000000f00 */
[----:B------:R-:W-:Y:S02]  /*4320*/  MOV R33, R147 ;  /* 0x0000009300217202 */ /* 0x000fe40000000f00 */
[----:B-----5:R-:W-:Y:S05]  /*4330*/  CALL.REL.NOINC `($__internal_59_$__cuda_sm70_shflsync_down_p) ;  /* 0x0000028000007944 */ /* 0x020fea0003c00000 */
[----:B------:R-:W-:Y:S01]  /*4340*/  MOV R210, R35 ;  /* 0x0000002300d27202 */ /* 0x000fe20000000f00 */
[----:B------:R-:W-:Y:S01]  /*4350*/  HFMA2.MMA R35, -RZ, RZ, 0, 4.76837158203125e-07 ;  /* 0x00000008ff237435 */ /* 0x000fe200000001ff */
[----:B------:R-:W-:-:S02]  /*4360*/  MOV R33, R34 ;  /* 0x0000002200217202 */ /* 0x000fc40000000f00 */
[----:B------:R-:W-:-:S03]  /*4370*/  MOV R32, 0x4390 ;  /* 0x0000439000207802 */ /* 0x000fc60000000f00 */
[----:B-----5:R-:W-:Y:S05]  /*4380*/  CALL.REL.NOINC `($__internal_59_$__cuda_sm70_shflsync_down_p) ;  /* 0x0000023000007944 */ /* 0x020fea0003c00000 */
[----:B------:R-:W-:Y:S01]  /*4390*/  FADD.FTZ R147, R210, R147 ;  /* 0x00000093d2937221 */ /* 0x000fe20000010000 */
[----:B------:R-:W-:Y:S01]  /*43a0*/  MOV R32, 0x43f0 ;  /* 0x000043f000207802 */ /* 0x000fe20000000f00 */
[----:B------:R-:W-:Y:S01]  /*43b0*/  FADD.FTZ R34, R34, R35 ;  /* 0x0000002322227221 */ /* 0x000fe20000010000 */
[----:B------:R-:W-:Y:S02]  /*43c0*/  MOV R35, 0x4 ;  /* 0x0000000400237802 */ /* 0x000fe40000000f00 */
[----:B------:R-:W-:Y:S02]  /*43d0*/  MOV R33, R147 ;  /* 0x0000009300217202 */ /* 0x000fe40000000f00 */
[----:B-----5:R-:W-:Y:S05]  /*43e0*/  CALL.REL.NOINC `($__internal_59_$__cuda_sm70_shflsync_down_p) ;  /* 0x000001d000007944 */ /* 0x020fea0003c00000 */
[----:B------:R-:W-:Y:S01]  /*43f0*/  MOV R210, R35 ;  /* 0x0000002300d27202 */ /* 0x000fe20000000f00 */
[----:B------:R-:W-:Y:S01]  /*4400*/  HFMA2.MMA R35, -RZ, RZ, 0, 2.384185791015625e-07 ;  /* 0x00000004ff237435 */ /* 0x000fe200000001ff */
[----:B------:R-:W-:Y:S02]  /*4410*/  MOV R33, R34 ;  /* 0x0000002200217202 */ /* 0x000fe40000000f00 */
[----:B------:R-:W-:-:S03]  /*4420*/  MOV R32, 0x4440 ;  /* 0x0000444000207802 */ /* 0x000fc60000000f00 */
[----:B-----5:R-:W-:Y:S05]  /*4430*/  CALL.REL.NOINC `($__internal_59_$__cuda_sm70_shflsync_down_p) ;  /* 0x0000018000007944 */ /* 0x020fea0003c00000 */
[----:B------:R-:W-:Y:S01]  /*4440*/  FADD.FTZ R147, R210, R147 ;  /* 0x00000093d2937221 */ /* 0x000fe20000010000 */
[----:B------:R-:W-:Y:S01]  /*4450*/  MOV R32, 0x44a0 ;  /* 0x000044a000207802 */ /* 0x000fe20000000f00 */
[----:B------:R-:W-:Y:S01]  /*4460*/  FADD.FTZ R34, R34, R35 ;  /* 0x0000002322227221 */ /* 0x000fe20000010000 */
[----:B------:R-:W-:-:S02]  /*4470*/  MOV R35, 0x2 ;  /* 0x0000000200237802 */ /* 0x000fc40000000f00 */
[----:B------:R-:W-:Y:S02]  /*4480*/  MOV R33, R147 ;  /* 0x0000009300217202 */ /* 0x000fe40000000f00 */
[----:B-----5:R-:W-:Y:S05]  /*4490*/  CALL.REL.NOINC `($__internal_59_$__cuda_sm70_shflsync_down_p) ;  /* 0x0000012000007944 */ /* 0x020fea0003c00000 */
[----:B------:R-:W-:Y:S01]  /*44a0*/  MOV R210, R35 ;  /* 0x0000002300d27202 */ /* 0x000fe20000000f00 */
[----:B------:R-:W-:Y:S01]  /*44b0*/  HFMA2.MMA R35, -RZ, RZ, 0, 1.1920928955078125e-07 ;  /* 0x00000002ff237435 */ /* 0x000fe200000001ff */
[----:B------:R-:W-:Y:S02]  /*44c0*/  MOV R33, R34 ;  /* 0x0000002200217202 */ /* 0x000fe40000000f00 */
        /* <DEDUP_REMOVED lines=9> */
[----:B------:R-:W-:Y:S01]  /*4560*/  HFMA2.MMA R35, -RZ, RZ, 0, 5.9604644775390625e-08 ;  /* 0x00000001ff237435 */ /* 0x000fe200000001ff */
[----:B------:R-:W-:-:S02]  /*4570*/  MOV R33, R34 ;  /* 0x0000002200217202 */ /* 0x000fc40000000f00 */
[----:B------:R-:W-:-:S03]  /*4580*/  MOV R32, 0x45a0 ;  /* 0x000045a000207802 */ /* 0x000fc60000000f00 */
[----:B-----5:R-:W-:Y:S05]  /*4590*/  CALL.REL.NOINC `($__internal_59_$__cuda_sm70_shflsync_down_p) ;  /* 0x0000002000007944 */ /* 0x020fea0003c00000 */
[----:B------:R-:W-:Y:S01]  /*45a0*/  MOV R33, R35 ;  /* 0x0000002300217202 */ /* 0x000fe20000000f00 */
[----:B-----5:R-:W-:Y:S05]  /*45b0*/  BRA `(.L_x_826) ;  /* 0xffffe52000007947 */ /* 0x020fea000383ffff */
        .weak           $__internal_59_$__cuda_sm70_shflsync_down_p
        .type           $__internal_59_$__cuda_sm70_shflsync_down_p,@function
        .size           $__internal_59_$__cuda_sm70_shflsync_down_p,(.L_x_3466 - $__internal_59_$__cuda_sm70_shflsync_down_p)
$__internal_59_$__cuda_sm70_shflsync_down_p:
[----:B------:R-:W-:Y:S01]  /*45c0*/  HFMA2.MMA R251, -RZ, RZ, 0, 1.847743988037109375e-06 ;  /* 0x0000001ffffb7435 */ /* 0x000fe200000001ff */
[----:B------:R0:W-:Y:S02]  /*45d0*/  STL [R1+0x38], R0 ;  /* 0x0000380001007387 */ /* 0x0001e40000100800 */
[----:B0-----:R-:W-:-:S04]  /*45e0*/  MOV R0, 0xffffffff ;  /* 0xffffffff00007802 */ /* 0x001fc80000000f00 */
[----:B------:R-:W-:Y:S04]  /*45f0*/  WARPSYNC R0 ;  /* 0x0000000000007348 */ /* 0x000fe80003800000 */
[----:B------:R0:W1:Y:S04]  /*4600*/  SHFL.DOWN PT, R35, R33, R35, R251 ;  /* 0x0800002321237389 */ /* 0x00006800000e00fb */
[----:B0-----:R0:W5:Y:S01]  /*4610*/  LDL.LU R0, [R1+0x38] ;  /* 0x0000380001007983 */ /* 0x0011620000300800 */
[----:B------:R-:W-:-:S03]  /*4620*/  MOV R33, 0x0 ;  /* 0x0000000000217802 */ /* 0x000fc60000000f00 */
[----:B------:R-:W2:Y:S02]  /*4630*/  S2R R251, SR_TID.X ;  /* 0x0000000000fb7919 */ /* 0x000ea40000002100 */
[----:B--2---:R-:W-:Y:S01]  /*4640*/  SHF.R.U32.HI R251, RZ, 0x5, R251 ;  /* 0x00000005fffb7819 */ /* 0x004fe200000116fb */
[----:B01----:R-:W-:Y:S06]  /*4650*/  RET.REL.NODEC R32 `(_ZN10layer_norm13ln_bwd_kernelINS_13Kernel_traitsIffffjLj25600ELj5ELj1ELj4ELj16ENS_18Kernel_traits_baseILj25600EffffjLj128EEEEEEEvNS_9BwdParamsE) ;  /* 0xffffb9a020007950 */ /* 0x003fec0003c3ffff */
.L_x_827:
        /* <DEDUP_REMOVED lines=10> */
.L_x_3466:


//--------------------- .text._ZN10layer_norm22ln_bwd_finalize_kernelINS_22Kernel_traits_finalizeILj24576E13__nv_bfloat16fS2_fjLj1024ELj4ENS_18Kernel_traits_baseILj24576ES2_fS2_fjLj1024EEEEEEEvNS_9BwdParamsE --------------------------
	.section	.text._ZN10layer_norm22ln_bwd_finalize_kernelINS_22Kernel_traits_finalizeILj24576E13__nv_bfloat16fS2_fjLj1024ELj4ENS_18Kernel_traits_baseILj24576ES2_fS2_fjLj1024EEEEEEEvNS_9BwdParamsE,"ax",@progbits
	.sectioninfo	@"SHI_REGISTERS=32"
	.align	128
        .global         _ZN10layer_norm22ln_bwd_finalize_kernelINS_22Kernel_traits_finalizeILj24576E13__nv_bfloat16fS2_fjLj1024ELj4ENS_18Kernel_traits_baseILj24576ES2_fS2_fjLj1024EEEEEEEvNS_9BwdParamsE
        .type           _ZN10layer_norm22ln_bwd_finalize_kernelINS_22Kernel_traits_finalizeILj24576E13__nv_bfloat16fS2_fjLj1024ELj4ENS_18Kernel_traits_baseILj24576ES2_fS2_fjLj1024EEEEEEEvNS_9BwdParamsE,@function
        .size           _ZN10layer_norm22ln_bwd_finalize_kernelINS_22Kernel_traits_finalizeILj24576E13__nv_bfloat16fS2_fjLj1024ELj4ENS_18Kernel_traits_baseILj24576ES2_fS2_fjLj1024EEEEEEEvNS_9BwdParamsE,(.L_x_3467 - _ZN10layer_norm22ln_bwd_finalize_kernelINS_22Kernel_traits_finalizeILj24576E13__nv_bfloat16fS2_fjLj1024ELj4ENS_18Kernel_traits_baseILj24576ES2_fS2_fjLj1024EEEEEEEvNS_9BwdParamsE)
        .other          _ZN10layer_norm22ln_bwd_finalize_kernelINS_22Kernel_traits_finalizeILj24576E13__nv_bfloat16fS2_fjLj1024ELj4ENS_18Kernel_traits_baseILj24576ES2_fS2_fjLj1024EEEEEEEvNS_9BwdParamsE,@"STO_CUDA_ENTRY STV_DEFAULT"
_ZN10layer_norm22ln_bwd_finalize_kernelINS_22Kernel_traits_finalizeILj24576E13__nv_bfloat16fS2_fjLj1024ELj4ENS_18Kernel_traits_baseILj24576ES2_fS2_fjLj1024EEEEEEEvNS_9BwdParamsE:
.text._ZN10layer_norm22ln_bwd_finalize_kernelINS_22Kernel_traits_finalizeILj24576E13__nv_bfloat16fS2_fjLj1024ELj4ENS_18Kernel_traits_baseILj24576ES2_fS2_fjLj1024EEEEEEEvNS_9BwdParamsE:
        /* <DEDUP_REMOVED lines=19> */
.L_x_840:
        /* <DEDUP_REMOVED lines=27> */
.L_x_832:
        /* <DEDUP_REMOVED lines=32> */
.L_x_831:
[----:B------:R-:W-:Y:S05]  /*04e0*/  BSYNC B1 ;  /* 0x0000000000017941 */ /* 0x000fea0003800000 */
.L_x_830:
        /* <DEDUP_REMOVED lines=22> */
.L_x_834:
[----:B------:R-:W-:Y:S05]  /*0650*/  BSYNC B1 ;  /* 0x0000000000017941 */ /* 0x000fea0003800000 */
.L_x_833:
        /* <DEDUP_REMOVED lines=10> */
.L_x_829:
[----:B------:R-:W-:Y:S05]  /*0700*/  BSYNC B0 ;  /* 0x0000000000007941 */ /* 0x000fea0003800000 */
.L_x_828:
        /* <DEDUP_REMOVED lines=11> */
.L_x_841:
        /* <DEDUP_REMOVED lines=18> */
.L_x_842:
[----:B------:R-:W-:Y:S01]  /*08e0*/  @!P1 SHF.R.U32.HI R2, RZ, 0x3, R0 ;  /* 0x00000003ff029819 */ /* 0x000fe20000011600 */
[----:B---3--:R-:W-:Y:S02]  /*08f0*/  FADD.FTZ R5, R5, R10 ;  /* 0x0000000a05057221 */ /* 0x008fe40000010000 */
[----:B--2---:R-:W-:Y:S01]  /*0900*/  FADD.FTZ R7, R7, R4 ;  /* 0x0000000407077221 */ /* 0x004fe20000010000 */
[----:B------:R-:W-:-:S05]  /*0910*/  @!P1 LOP3.LUT R2, R2, 0x1ffffffc, RZ, 0xc0, !PT ;  /* 0x1ffffffc02029812 */ /* 0x000fca00078ec0ff */
[----:B------:R2:W-:Y:S04]  /*0920*/  @!P1 STS [R2+0x2000], R5 ;  /* 0x0020000502009388 */ /* 0x0005e80000000800 */
[----:B------:R2:W-:Y:S02]  /*0930*/  @!P1 STS [R2+0x2080], R7 ;  /* 0x0020800702009388 */ /* 0x0005e40000000800 */
.L_x_835:
        /* <DEDUP_REMOVED lines=13> */
.L_x_839:
[----:B------:R-:W-:Y:S05]  /*0a10*/  BSYNC B0 ;  /* 0x0000000000007941 */ /* 0x000fea0003800000 */
.L_x_838:
[C---:B------:R-:W-:Y:S02]  /*0a20*/  ISETP.GT.U32.AND P1, PT, R18.reuse, -0x6001, PT ;  /* 0xffff9fff1200780c */ /* 0x040fe40003f24070 */
[----:B------:R-:W-:Y:S02]  /*0a30*/  IADD3 R18, R18, 0x6000, RZ ;  /* 0x0000600012127810 */ /* 0x000fe40007ffe0ff */
[----:B------:R-:W-:-:S09]  /*0a40*/  IADD3 R19, R19, 0x3000, RZ ;  /* 0x0000300013137810 */ /* 0x000fd20007ffe0ff */
[----:B012---:R-:W-:Y:S05]  /*0a50*/  @P1 BRA `(.L_x_840) ;  /* 0xfffff6d000001947 */ /* 0x007fea000383ffff */
[----:B------:R-:W-:Y:S05]  /*0a60*/  EXIT ;  /* 0x000000000000794d */ /* 0x000fea0003800000 */
.L_x_836:
[----:B--2---:R-:W-:Y:S01]  /*0a70*/  IMAD.MOV.U32 R10, RZ, RZ, R4 ;  /* 0x000000ffff0a7224 */ /* 0x004fe200078e0004 */
[----:B------:R-:W-:Y:S01]  /*0a80*/  MOV R9, 0x1 ;  /* 0x0000000100097802 */ /* 0x000fe20000000f00 */
[----:B------:R-:W-:Y:S01]  /*0a90*/  IMAD.MOV.U32 R6, RZ, RZ, 0x1f ;  /* 0x0000001fff067424 */ /* 0x000fe200078e00ff */
[----:B------:R-:W-:Y:S02]  /*0aa0*/  MOV R11, 0xffffffff ;  /* 0xffffffff000b7802 */ /* 0x000fe40000000f00 */
[----:B------:R-:W-:Y:S02]  /*0ab0*/  MOV R2, 0xad0 ;  /* 0x00000ad000027802 */ /* 0x000fe40000000f00 */
[----:B01----:R-:W-:Y:S05]  /*0ac0*/  CALL.REL.NOINC `($__internal_60_$__cuda_sm70_shflsync_bfly_p) ;  /* 0x000003c000007944 */ /* 0x003fea0003c00000 */
[----:B-1----:R-:W-:Y:S01]  /*0ad0*/  IMAD.MOV.U32 R3, RZ, RZ, R6 ;  /* 0x000000ffff037224 */ /* 0x002fe200078e0006 */
[----:B0-----:R-:W-:Y:S05]  /*0ae0*/  BRA `(.L_x_841) ;  /* 0xfffffcd000007947 */ /* 0x001fea000383ffff */
.L_x_837:
[----:B------:R-:W-:Y:S01]  /*0af0*/  HFMA2.MMA R6, -RZ, RZ, 0, 1.847743988037109375e-06 ;  /* 0x0000001fff067435 */ /* 0x000fe200000001ff */
[----:B------:R-:W-:Y:S01]  /*0b00*/  MOV R10, R13 ;  /* 0x0000000d000a7202 */ /* 0x000fe20000000f00 */
[----:B------:R-:W-:Y:S01]  /*0b10*/  IMAD.MOV.U32 R9, RZ, RZ, 0x2 ;  /* 0x00000002ff097424 */ /* 0x000fe200078e00ff */
[----:B------:R-:W-:Y:S01]  /*0b20*/  MOV R2, 0xb50 ;  /* 0x00000b5000027802 */ /* 0x000fe20000000f00 */
[----:B------:R-:W-:-:S02]  /*0b30*/  IMAD.MOV.U32 R11, RZ, RZ, -0x1 ;  /* 0xffffffffff0b7424 */ /* 0x000fc400078e00ff */
[----:B012---:R-:W-:Y:S05]  /*0b40*/  CALL.REL.NOINC `($__internal_60_$__cuda_sm70_shflsync_bfly_p) ;  /* 0x0000034000007944 */ /* 0x007fea0003c00000 */
[----:B01----:R-:W-:Y:S01]  /*0b50*/  FADD.FTZ R10, R13, R6 ;  /* 0x000000060d0a7221 */ /* 0x003fe20000010000 */
[----:B------:R-:W-:Y:S01]  /*0b60*/  MOV R9, 0x4 ;  /* 0x0000000400097802 */ /* 0x000fe20000000f00 */
[----:B------:R-:W-:Y:S01]  /*0b70*/  IMAD.MOV.U32 R6, RZ, RZ, 0x1f ;  /* 0x0000001fff067424 */ /* 0x000fe200078e00ff */
[----:B------:R-:W-:-:S02]  /*0b80*/  MOV R11, 0xffffffff ;  /* 0xffffffff000b7802 */ /* 0x000fc40000000f00 */
[----:B------:R-:W-:Y:S02]  /*0b90*/  MOV R2, 0xbb0 ;  /* 0x00000bb000027802 */ /* 0x000fe40000000f00 */
[----:B------:R-:W-:Y:S05]  /*0ba0*/  CALL.REL.NOINC `($__internal_60_$__cuda_sm70_shflsync_bfly_p) ;  /* 0x000002e000007944 */ /* 0x000fea0003c00000 */
[----:B01----:R-:W-:Y:S01]  /*0bb0*/  FADD.FTZ R10, R10, R6 ;  /* 0x000000060a0a7221 */ /* 0x003fe20000010000 */
[----:B------:R-:W-:Y:S01]  /*0bc0*/  HFMA2.MMA R6, -RZ, RZ, 0, 1.847743988037109375e-06 ;  /* 0x0000001fff067435 */ /* 0x000fe200000001ff */
[----:B------:R-:W-:Y:S01]  /*0bd0*/  IMAD.MOV.U32 R9, RZ, RZ, 0x8 ;  /* 0x00000008ff097424 */ /* 0x000fe200078e00ff */
[----:B------:R-:W-:Y:S01]  /*0be0*/  MOV R2, 0xc10 ;  /* 0x00000c1000027802 */ /* 0x000fe20000000f00 */
[----:B------:R-:W-:-:S03]  /*0bf0*/  IMAD.MOV.U32 R11, RZ, RZ, -0x1 ;  /* 0xffffffffff0b7424 */ /* 0x000fc600078e00ff */
[----:B------:R-:W-:Y:S05]  /*0c00*/  CALL.REL.NOINC `($__internal_60_$__cuda_sm70_shflsync_bfly_p) ;  /* 0x0000028000007944 */ /* 0x000fea0003c00000 */
[----:B-1----:R-:W-:Y:S01]  /*0c10*/  FADD.FTZ R4, R10, R6 ;  /* 0x000000060a047221 */ /* 0x002fe20000010000 */
[----:B0-----:R-:W-:Y:S01]  /*0c20*/  MOV R9, 0x10 ;  /* 0x0000001000097802 */ /* 0x001fe20000000f00 */
[----:B------:R-:W-:Y:S01]  /*0c30*/  IMAD.MOV.U32 R6, RZ, RZ, 0x1f ;  /* 0x0000001fff067424 */ /* 0x000fe200078e00ff */
[----:B------:R-:W-:Y:S01]  /*0c40*/  MOV R11, 0xffffffff ;  /* 0xffffffff000b7802 */ /* 0x000fe20000000f00 */
[----:B------:R-:W-:Y:S01]  /*0c50*/  IMAD.MOV.U32 R10, RZ, RZ, R4 ;  /* 0x000000ffff0a7224 */ /* 0x000fe200078e0004 */
[----:B------:R-:W-:Y:S02]  /*0c60*/  MOV R2, 0xc80 ;  /* 0x00000c8000027802 */ /* 0x000fe40000000f00 */
[----:B------:R-:W-:Y:S05]  /*0c70*/  CALL.REL.NOINC `($__internal_60_$__cuda_sm70_shflsync_bfly_p) ;  /* 0x0000021000007944 */ /* 0x000fea0003c00000 */
[----:B0-----:R-:W-:Y:S01]  /*0c80*/  HFMA2.MMA R9, -RZ, RZ, 0, 5.9604644775390625e-08 ;  /* 0x00000001ff097435 */ /* 0x001fe200000001ff */
[----:B-1----:R-:W-:Y:S01]  /*0c90*/  MOV R7, R6 ;  /* 0x0000000600077202 */ /* 0x002fe20000000f00 */
[----:B------:R-:W-:Y:S01]  /*0ca0*/  IMAD.MOV.U32 R10, RZ, RZ, R5 ;  /* 0x000000ffff0a7224 */ /* 0x000fe200078e0005 */
[----:B------:R-:W-:Y:S01]  /*0cb0*/  MOV R6, 0x1f ;  /* 0x0000001f00067802 */ /* 0x000fe20000000f00 */
[----:B------:R-:W-:Y:S01]  /*0cc0*/  IMAD.MOV.U32 R11, RZ, RZ, -0x1 ;  /* 0xffffffffff0b7424 */ /* 0x000fe200078e00ff */
[----:B------:R-:W-:-:S02]  /*0cd0*/  MOV R2, 0xcf0 ;  /* 0x00000cf000027802 */ /* 0x000fc40000000f00 */
[----:B------:R-:W-:Y:S05]  /*0ce0*/  CALL.REL.NOINC `($__internal_60_$__cuda_sm70_shflsync_bfly_p) ;  /* 0x000001a000007944 */ /* 0x000fea0003c00000 */
[----:B0-----:R-:W-:Y:S01]  /*0cf0*/  HFMA2.MMA R9, -RZ, RZ, 0, 1.1920928955078125e-07 ;  /* 0x00000002ff097435 */ /* 0x001fe200000001ff */
[----:B-1----:R-:W-:Y:S01]  /*0d00*/  FADD.FTZ R10, R5, R6 ;  /* 0x00000006050a7221 */ /* 0x002fe20000010000 */
[----:B------:R-:W-:Y:S01]  /*0d10*/  MOV R6, 0x1f ;  /* 0x0000001f00067802 */ /* 0x000fe20000000f00 */
[----:B------:R-:W-:Y:S01]  /*0d20*/  IMAD.MOV.U32 R11, RZ, RZ, -0x1 ;  /* 0xffffffffff0b7424 */ /* 0x000fe200078e00ff */
[----:B------:R-:W-:-:S02]  /*0d30*/  MOV R2, 0xd50 ;  /* 0x00000d5000027802 */ /* 0x000fc40000000f00 */
[----:B------:R-:W-:Y:S05]  /*0d40*/  CALL.REL.NOINC `($__internal_60_$__cuda_sm70_shflsync_bfly_p) ;  /* 0x0000014000007944 */ /* 0x000fea0003c00000 */
[----:B0-----:R-:W-:Y:S01]  /*0d50*/  HFMA2.MMA R9, -RZ, RZ, 0, 2.384185791015625e-07 ;  /* 0x00000004ff097435 */ /* 0x001fe200000001ff */
[----:B-1----:R-:W-:Y:S01]  /*0d60*/  FADD.FTZ R10, R10, R6 ;  /* 0x000000060a0a7221 */ /* 0x002fe20000010000 */
[----:B------:R-:W-:Y:S01]  /*0d70*/  MOV R6, 0x1f ;  /* 0x0000001f00067802 */ /* 0x000fe20000000f00 */
[----:B------:R-:W-:Y:S01]  /*0d80*/  IMAD.MOV.U32 R11, RZ, RZ, -0x1 ;  /* 0xffffffffff0b7424 */ /* 0x000fe200078e00ff */
[----:B------:R-:W-:-:S02]  /*0d90*/  MOV R2, 0xdb0 ;  /* 0x00000db000027802 */ /* 0x000fc40000000f00 */
[----:B------:R-:W-:Y:S05]  /*0da0*/  CALL.REL.NOINC `($__internal_60_$__cuda_sm70_shflsync_bfly_p) ;  /* 0x000000e000007944 */ /* 0x000fea0003c00000 */
[----:B0-----:R-:W-:Y:S01]  /*0db0*/  HFMA2.MMA R9, -RZ, RZ, 0, 4.76837158203125e-07 ;  /* 0x00000008ff097435 */ /* 0x001fe200000001ff */
[----:B-1----:R-:W-:Y:S01]  /*0dc0*/  FADD.FTZ R10, R10, R6 ;  /* 0x000000060a0a7221 */ /* 0x002fe20000010000 */
[----:B------:R-:W-:Y:S01]  /*0dd0*/  MOV R6, 0x1f ;  /* 0x0000001f00067802 */ /* 0x000fe20000000f00 */
[----:B------:R-:W-:Y:S01]  /*0de0*/  IMAD.MOV.U32 R11, RZ, RZ, -0x1 ;  /* 0xffffffffff0b7424 */ /* 0x000fe200078e00ff */
[----:B------:R-:W-:-:S02]  /*0df0*/  MOV R2, 0xe10 ;  /* 0x00000e1000027802 */ /* 0x000fc40000000f00 */
[----:B------:R-:W-:Y:S05]  /*0e00*/  CALL.REL.NOINC `($__internal_60_$__cuda_sm70_shflsync_bfly_p) ;  /* 0x0000008000007944 */ /* 0x000fea0003c00000 */
[----:B0-----:R-:W-:Y:S01]  /*0e10*/  HFMA2.MMA R9, -RZ, RZ, 0, 9.5367431640625e-07 ;  /* 0x00000010ff097435 */ /* 0x001fe200000001ff */
[----:B-1----:R-:W-:Y:S01]  /*0e20*/  FADD.FTZ R10, R10, R6 ;  /* 0x000000060a0a7221 */ /* 0x002fe20000010000 */
[----:B------:R-:W-:Y:S01]  /*0e30*/  MOV R6, 0x1f ;  /* 0x0000001f00067802 */ /* 0x000fe20000000f00 */
[----:B------:R-:W-:Y:S01]  /*0e40*/  IMAD.MOV.U32 R11, RZ, RZ, -0x1 ;  /* 0xffffffffff0b7424 */ /* 0x000fe200078e00ff */
[----:B------:R-:W-:-:S02]  /*0e50*/  MOV R2, 0xe70 ;  /* 0x00000e7000027802 */ /* 0x000fc40000000f00 */
[----:B------:R-:W-:Y:S05]  /*0e60*/  CALL.REL.NOINC `($__internal_60_$__cuda_sm70_shflsync_bfly_p) ;  /* 0x0000002000007944 */ /* 0x000fea0003c00000 */
[----:B-1----:R-:W-:Y:S01]  /*0e70*/  MOV R5, R6 ;  /* 0x0000000600057202 */ /* 0x002fe20000000f00 */
[----:B0-----:R-:W-:Y:S05]  /*0e80*/  BRA `(.L_x_842) ;  /* 0xfffffa5000007947 */ /* 0x001fea000383ffff */
        .weak           $__internal_60_$__cuda_sm70_shflsync_bfly_p
        .type           $__internal_60_$__cuda_sm70_shflsync_bfly_p,@function
        .size           $__internal_60_$__cuda_sm70_shflsync_bfly_p,(.L_x_3467 - $__internal_60_$__cuda_sm70_shflsync_bfly_p)
$__internal_60_$__cuda_sm70_shflsync_bfly_p:
[----:B------:R-:W-:Y:S01]  /*0e90*/  HFMA2.MMA R3, -RZ, RZ, 0, 0 ;  /* 0x00000000ff037435 */ /* 0x000fe200000001ff */
[----:B------:R-:W-:Y:S04]  /*0ea0*/  WARPSYNC R11 ;  /* 0x0000000b00007348 */ /* 0x000fe80003800000 */
[----:B------:R0:W1:Y:S01]  /*0eb0*/  SHFL.BFLY PT, R6, R10, R9, R6 ;  /* 0x0c0000090a067389 */ /* 0x00006200000e0006 */
[----:B------:R-:W-:Y:S05]  /*0ec0*/  RET.REL.NODEC R2 `(_ZN10layer_norm22ln_bwd_finalize_kernelINS_22Kernel_traits_finalizeILj24576E13__nv_bfloat16fS2_fjLj1024ELj4ENS_18Kernel_traits_baseILj24576ES2_fS2_fjLj1024EEEEEEEvNS_9BwdParamsE) ;  /* 0xfffff13002007950 */ /* 0x000fea0003c3ffff */
.L_x_843:
        /* <DEDUP_REMOVED lines=11> */
.L_x_3467:


//--------------------- .text._ZN10layer_norm13ln_bwd_kernelINS_13Kernel_traitsI13__nv_bfloat16fS2_fjLj24576ELj4ELj1ELj8ELj16ENS_18Kernel_traits_baseILj24576ES2_fS2_fjLj256EEEEEEEvNS_9BwdParamsE --------------------------
	.section	.text._ZN10layer_norm13ln_bwd_kernelINS_13Kernel_traitsI13__nv_bfloat16fS2_fjLj24576ELj4ELj1ELj8ELj16ENS_18Kernel_traits_baseILj24576ES2_fS2_fjLj256EEEEEEEvNS_9BwdParamsE,"ax",@progbits
	.sectioninfo	@"SHI_REGISTERS=214"
	.align	128
        .global         _ZN10layer_norm13ln_bwd_kernelINS_13Kernel_traitsI13__nv_bfloat16fS2_fjLj24576ELj4ELj1ELj8ELj16ENS_18Kernel_traits_baseILj24576ES2_fS2_fjLj256EEEEEEEvNS_9BwdParamsE
        .type           _ZN10layer_norm13ln_bwd_kernelINS_13Kernel_traitsI13__nv_bfloat16fS2_fjLj24576ELj4ELj1ELj8ELj16ENS_18Kernel_traits_baseILj24576ES2_fS2_fjLj256EEEEEEEvNS_9BwdParamsE,@function
        .size           _ZN10layer_norm13ln_bwd_kernelINS_13Kernel_traitsI13__nv_bfloat16fS2_fjLj24576ELj4ELj1ELj8ELj16ENS_18Kernel_traits_baseILj24576ES2_fS2_fjLj256EEEEEEEvNS_9BwdParamsE,(.L_x_3468 - _ZN10layer_norm13ln_bwd_kernelINS_13Kernel_traitsI13__nv_bfloat16fS2_fjLj24576ELj4ELj1ELj8ELj16ENS_18Kernel_traits_baseILj24576ES2_fS2_fjLj256EEEEEEEvNS_9BwdParamsE)
        .other          _ZN10layer_norm13ln_bwd_kernelINS_13Kernel_traitsI13__nv_bfloat16fS2_fjLj24576ELj4ELj1ELj8ELj16ENS_18Kernel_traits_baseILj24576ES2_fS2_fjLj256EEEEEEEvNS_9BwdParamsE,@"STO_CUDA_ENTRY STV_DEFAULT"
_ZN10layer_norm13ln_bwd_kernelINS_13Kernel_traitsI13__nv_bfloat16fS2_fjLj24576ELj4ELj1ELj8ELj16ENS_18Kernel_traits_baseILj24576ES2_fS2_fjLj256EEEEEEEvNS_9BwdParamsE:
.text._ZN10layer_norm13ln_bwd_kernelINS_13Kernel_traitsI13__nv_bfloat16fS2_fjLj24576ELj4ELj1ELj8ELj16ENS_18Kernel_traits_baseILj24576ES2_fS2_fjLj256EEEEEEEvNS_9BwdParamsE:
        /* <DEDUP_REMOVED lines=166> */
.L_x_852:
        /* <DEDUP_REMOVED lines=357> */
.L_x_853:
        /* <DEDUP_REMOVED lines=18> */
.L_x_854:
        /* <DEDUP_REMOVED lines=32> */
.L_x_848:
[----:B------:R-:W-:Y:S05]  /*23d0*/  BSYNC B0 ;  /* 0x0000000000007941 */ /* 0x000fea0003800000 */
.L_x_847:
        /* <DEDUP_REMOVED lines=29> */
.L_x_850:
[----:B------:R-:W2:Y:S01]  /*25b0*/  LDG.E.STRONG.GPU R4, [R2.64] ;  /* 0x0000000602047981 */ /* 0x000ea2000c1ef900 */
[----:B------:R-:W-:Y:S01]  /*25c0*/  YIELD ;  /* 0x0000000000007946 */ /* 0x000fe20003800000 */
[----:B--2---:R-:W-:Y:S01]  /*25d0*/  ISETP.NE.AND P0, PT, R4, R7, PT ;  /* 0x000000070400720c */ /* 0x004fe20003f05270 */
[----:B------:R-:W-:-:S12]  /*25e0*/  CCTL.IVALL ;  /* 0x00000000ff00798f */ /* 0x000fd80002000000 */
[----:B------:R-:W-:Y:S05]  /*25f0*/  @P0 BRA `(.L_x_850) ;  /* 0xffffffb000000947 */ /* 0x000fea000383ffff */
.L_x_849:
        /* <DEDUP_REMOVED lines=31> */
[----:B------:R-:W-:Y:S02]  /*27f0*/  FMUL.FTZ R6, R5, 4.0690105379326269031e-05 ;  /* 0x382aaaab05067820 */ /* 0x000fe40000410000 */
[----:B------:R-:W-:-:S02]  /*2800*/  FMUL.FTZ R5, R4, 4.0690105379326269031e-05 ;  /* 0x382aaaab04057820 */ /* 0x000fc40000410000 */
        /* <DEDUP_REMOVED lines=102> */
.L_x_851:
        /* <DEDUP_REMOVED lines=45> */
.L_x_844:
        /* <DEDUP_REMOVED lines=32> */
.L_x_845:
[----:B------:R-:W-:Y:S02]  /*3340*/  MOV R6, R8 ;  /* 0x0000000800067202 */ /* 0x000fe40000000f00 */
[----:B------:R-:W-:-:S02]  /*3350*/  MOV R11, 0x10 ;  /* 0x00000010000b7802 */ /* 0x000fc40000000f00 */
[----:B------:R-:W-:Y:S02]  /*3360*/  MOV R12, 0x1f ;  /* 0x0000001f000c7802 */ /* 0x000fe40000000f00 */
[----:B------:R-:W-:Y:S02]  /*3370*/  MOV R13, 0xffffffff ;  /* 0xffffffff000d7802 */ /* 0x000fe40000000f00 */
[----:B------:R-:W-:Y:S02]  /*3380*/  MOV R2, 0x33a0 ;  /* 0x000033a000027802 */ /* 0x000fe40000000f00 */
[----:B------:R-:W-:Y:S05]  /*3390*/  CALL.REL.NOINC `($__internal_61_$__cuda_sm70_shflsync_down_p) ;  /* 0x0000045000007944 */ /* 0x000fea0003c00000 */
[----:B-1----:R-:W-:Y:S01]  /*33a0*/  MOV R5, R12 ;  /* 0x0000000c00057202 */ /* 0x002fe20000000f00 */
[----:B0-----:R-:W-:Y:S05]  /*33b0*/  BRA `(.L_x_853) ;  /* 0xffffecf000007947 */ /* 0x001fea000383ffff */
.L_x_846:
[----:B------:R-:W-:Y:S01]  /*33c0*/  HFMA2.MMA R11, -RZ, RZ, 0, 9.5367431640625e-07 ;  /* 0x00000010ff0b7435 */ /* 0x000fe200000001ff */
[----:B------:R-:W-:Y:S02]  /*33d0*/  MOV R6, R7 ;  /* 0x0000000700067202 */ /* 0x000fe40000000f00 */
[----:B------:R-:W-:Y:S02]  /*33e0*/  MOV R12, 0x1f ;  /* 0x0000001f000c7802 */ /* 0x000fe40000000f00 */
[----:B------:R-:W-:-:S02]  /*33f0*/  MOV R13, 0xffffffff ;  /* 0xffffffff000d7802 */ /* 0x000fc40000000f00 */
[----:B------:R-:W-:Y:S02]  /*3400*/  MOV R2, 0x3420 ;  /* 0x0000342000027802 */ /* 0x000fe40000000f00 */
[----:B01----:R-:W-:Y:S05]  /*3410*/  CALL.REL.NOINC `($__internal_61_$__cuda_sm70_shflsync_down_p) ;  /* 0x000003d000007944 */ /* 0x003fea0003c00000 */
[----:B------:R-:W-:Y:S01]  /*3420*/  FADD.FTZ R8, R8, R5 ;  /* 0x0000000508087221 */ /* 0x000fe20000010000 */
[----:B0-----:R-:W-:Y:S01]  /*3430*/  HFMA2.MMA R11, -RZ, RZ, 0, 4.76837158203125e-07 ;  /* 0x00000008ff0b7435 */ /* 0x001fe200000001ff */
[----:B-1----:R-:W-:Y:S01]  /*3440*/  FADD.FTZ R7, R7, R12 ;  /* 0x0000000c07077221 */ /* 0x002fe20000010000 */
[----:B------:R-:W-:Y:S02]  /*3450*/  MOV R12, 0x1f ;  /* 0x0000001f000c7802 */ /* 0x000fe40000000f00 */
[----:B------:R-:W-:Y:S02]  /*3460*/  MOV R13, 0xffffffff ;  /* 0xffffffff000d7802 */ /* 0x000fe40000000f00 */
[----:B------:R-:W-:Y:S02]  /*3470*/  MOV R6, R8 ;  /* 0x0000000800067202 */ /* 0x000fe40000000f00 */
[----:B------:R-:W-:Y:S02]  /*3480*/  MOV R2, 0x34a0 ;  /* 0x000034a000027802 */ /* 0x000fe40000000f00 */
[----:B------:R-:W-:Y:S05]  /*3490*/  CALL.REL.NOINC `($__internal_61_$__cuda_sm70_shflsync_down_p) ;  /* 0x0000035000007944 */ /* 0x000fea0003c00000 */
[----:B0-----:R-:W-:Y:S01]  /*34a0*/  HFMA2.MMA R11, -RZ, RZ, 0, 4.76837158203125e-07 ;  /* 0x00000008ff0b7435 */ /* 0x001fe200000001ff */
[----:B-1----:R-:W-:-:S02]  /*34b0*/  MOV R5, R12 ;  /* 0x0000000c00057202 */ /* 0x002fc40000000f00 */
[----:B------:R-:W-:Y:S02]  /*34c0*/  MOV R6, R7 ;  /* 0x0000000700067202 */ /* 0x000fe40000000f00 */
[----:B------:R-:W-:Y:S02]  /*34d0*/  MOV R12, 0x1f ;  /* 0x0000001f000c7802 */ /* 0x000fe40000000f00 */
[----:B------:R-:W-:Y:S02]  /*34e0*/  MOV R13, 0xffffffff ;  /* 0xffffffff000d7802 */ /* 0x000fe40000000f00 */
[----:B------:R-:W-:Y:S02]  /*34f0*/  MOV R2, 0x3510 ;  /* 0x0000351000027802 */ /* 0x000fe40000000f00 */
[----:B------:R-:W-:Y:S05]  /*3500*/  CALL.REL.NOINC `($__internal_61_$__cuda_sm70_shflsync_down_p) ;  /* 0x000002e000007944 */ /* 0x000fea0003c00000 */
[----:B------:R-:W-:Y:S01]  /*3510*/  FADD.FTZ R8, R5, R8 ;  /* 0x0000000805087221 */ /* 0x000fe20000010000 */
[----:B0-----:R-:W-:Y:S01]  /*3520*/  HFMA2.MMA R11, -RZ, RZ, 0, 2.384185791015625e-07 ;  /* 0x00000004ff0b7435 */ /* 0x001fe200000001ff */
[----:B-1----:R-:W-:Y:S01]  /*3530*/  FADD.FTZ R7, R7, R12 ;  /* 0x0000000c07077221 */ /* 0x002fe20000010000 */
[----:B------:R-:W-:Y:S02]  /*3540*/  MOV R12, 0x1f ;  /* 0x0000001f000c7802 */ /* 0x000fe40000000f00 */
[----:B------:R-:W-:-:S02]  /*3550*/  MOV R13, 0xffffffff ;  /* 0xffffffff000d7802 */ /* 0x000fc40000000f00 */
[----:B------:R-:W-:Y:S02]  /*3560*/  MOV R6, R8 ;  /* 0x0000000800067202 */ /* 0x000fe40000000f00 */
[----:B------:R-:W-:Y:S02]  /*3570*/  MOV R2, 0x3590 ;  /* 0x0000359000027802 */ /* 0x000fe40000000f00 */
[----:B------:R-:W-:Y:S05]  /*3580*/  CALL.REL.NOINC `($__internal_61_$__cuda_sm70_shflsync_down_p) ;  /* 0x0000026000007944 */ /* 0x000fea0003c00000 */
[----:B0-----:R-:W-:Y:S01]  /*3590*/  HFMA2.MMA R11, -RZ, RZ, 0, 2.384185791015625e-07 ;  /* 0x00000004ff0b7435 */ /* 0x001fe200000001ff */
[----:B-1----:R-:W-:Y:S02]  /*35a0*/  MOV R5, R12 ;  /* 0x0000000c00057202 */ /* 0x002fe40000000f00 */
[----:B------:R-:W-:Y:S02]  /*35b0*/  MOV R6, R7 ;  /* 0x0000000700067202 */ /* 0x000fe40000000f00 */
[----:B------:R-:W-:Y:S02]  /*35c0*/  MOV R12, 0x1f ;  /* 0x0000001f000c7802 */ /* 0x000fe40000000f00 */
[----:B------:R-:W-:Y:S02]  /*35d0*/  MOV R13, 0xffffffff ;  /* 0xffffffff000d7802 */ /* 0x000fe40000000f00 */
[----:B------:R-:W-:-:S02]  /*35e0*/  MOV R2, 0x3600 ;  /* 0x0000360000027802 */ /* 0x000fc40000000f00 */
[----:B------:R-:W-:Y:S05]  /*35f0*/  CALL.REL.NOINC `($__internal_61_$__cuda_sm70_shflsync_down_p) ;  /* 0x000001f000007944 */ /* 0x000fea0003c00000 */
[----:B------:R-:W-:Y:S01]  /*3600*/  FADD.FTZ R8, R5, R8 ;  /* 0x0000000805087221 */ /* 0x000fe20000010000 */
[----:B0-----:R-:W-:Y:S01]  /*3610*/  HFMA2.MMA R11, -RZ, RZ, 0, 1.1920928955078125e-07 ;  /* 0x00000002ff0b7435 */ /* 0x001fe200000001ff */
[----:B-1----:R-:W-:Y:S01]  /*3620*/  FADD.FTZ R9, R7, R12 ;  /* 0x0000000c07097221 */ /* 0x002fe20000010000 */
[----:B------:R-:W-:-:S02]  /*3630*/  MOV R12, 0x1f ;  /* 0x0000001f000c7802 */ /* 0x000fc40000000f00 */
[----:B------:R-:W-:Y:S02]  /*3640*/  MOV R13, 0xffffffff ;  /* 0xffffffff000d7802 */ /* 0x000fe40000000f00 */
[----:B------:R-:W-:Y:S02]  /*3650*/  MOV R6, R8 ;  /* 0x0000000800067202 */ /* 0x000fe40000000f00 */
[----:B------:R-:W-:Y:S02]  /*3660*/  MOV R2, 0x3680 ;  /* 0x0000368000027802 */ /* 0x000fe40000000f00 */
[----:B------:R-:W-:Y:S05]  /*3670*/  CALL.REL.NOINC `($__internal_61_$__cuda_sm70_shflsync_down_p) ;  /* 0x0000017000007944 */ /* 0x000fea0003c00000 */
[----:B0-----:R-:W-:Y:S01]  /*3680*/  HFMA2.MMA R11, -RZ, RZ, 0, 1.1920928955078125e-07 ;  /* 0x00000002ff0b7435 */ /* 0x001fe200000001ff */
[----:B-1----:R-:W-:Y:S02]  /*3690*/  MOV R5, R12 ;  /* 0x0000000c00057202 */ /* 0x002fe40000000f00 */
[----:B------:R-:W-:Y:S02]  /*36a0*/  MOV R6, R9 ;  /* 0x0000000900067202 */ /* 0x000fe40000000f00 */
[----:B------:R-:W-:Y:S02]  /*36b0*/  MOV R12, 0x1f ;  /* 0x0000001f000c7802 */ /* 0x000fe40000000f00 */
[----:B------:R-:W-:-:S02]  /*36c0*/  MOV R13, 0xffffffff ;  /* 0xffffffff000d7802 */ /* 0x000fc40000000f00 */
[----:B------:R-:W-:Y:S02]  /*36d0*/  MOV R2, 0x36f0 ;  /* 0x000036f000027802 */ /* 0x000fe40000000f00 */
[----:B------:R-:W-:Y:S05]  /*36e0*/  CALL.REL.NOINC `($__internal_61_$__cuda_sm70_shflsync_down_p) ;  /* 0x0000010000007944 */ /* 0x000fea0003c00000 */
[----:B------:R-:W-:Y:S01]  /*36f0*/  FADD.FTZ R7, R5, R8 ;  /* 0x0000000805077221 */ /* 0x000fe20000010000 */
[----:B0-----:R-:W-:Y:S01]  /*3700*/  HFMA2.MMA R11, -RZ, RZ, 0, 5.9604644775390625e-08 ;  /* 0x00000001ff0b7435 */ /* 0x001fe200000001ff */
[----:B-1----:R-:W-:Y:S01]  /*3710*/  FADD.FTZ R9, R9, R12 ;  /* 0x0000000c09097221 */ /* 0x002fe20000010000 */
[----:B------:R-:W-:Y:S02]  /*3720*/  MOV R12, 0x1f ;  /* 0x0000001f000c7802 */ /* 0x000fe40000000f00 */
[----:B------:R-:W-:Y:S02]  /*3730*/  MOV R13, 0xffffffff ;  /* 0xffffffff000d7802 */ /* 0x000fe40000000f00 */
[----:B------:R-:W-:Y:S02]  /*3740*/  MOV R6, R7 ;  /* 0x0000000700067202 */ /* 0x000fe40000000f00 */
[----:B------:R-:W-:Y:S02]  /*3750*/  MOV R2, 0x3770 ;  /* 0x0000377000027802 */ /* 0x000fe40000000f00 */
[----:B------:R-:W-:Y:S05]  /*3760*/  CALL.REL.NOINC `($__internal_61_$__cuda_sm70_shflsync_down_p) ;  /* 0x0000008000007944 */ /* 0x000fea0003c00000 */
[----:B0-----:R-:W-:Y:S01]  /*3770*/  HFMA2.MMA R11, -RZ, RZ, 0, 5.9604644775390625e-08 ;  /* 0x00000001ff0b7435 */ /* 0x001fe200000001ff */
[----:B-1----:R-:W-:-:S02]  /*3780*/  MOV R10, R12 ;  /* 0x0000000c000a7202 */ /* 0x002fc40000000f00 */
[----:B------:R-:W-:Y:S02]  /*3790*/  MOV R6, R9 ;  /* 0x0000000900067202 */ /* 0x000fe40000000f00 */
[----:B------:R-:W-:Y:S02]  /*37a0*/  MOV R12, 0x1f ;  /* 0x0000001f000c7802 */ /* 0x000fe40000000f00 */
[----:B------:R-:W-:Y:S02]  /*37b0*/  MOV R13, 0xffffffff ;  /* 0xffffffff000d7802 */ /* 0x000fe40000000f00 */
[----:B------:R-:W-:Y:S02]  /*37c0*/  MOV R2, 0x37e0 ;  /* 0x000037e000027802 */ /* 0x000fe40000000f00 */
[----:B------:R-:W-:Y:S05]  /*37d0*/  CALL.REL.NOINC `($__internal_61_$__cuda_sm70_shflsync_down_p) ;  /* 0x0000001000007944 */ /* 0x000fea0003c00000 */
[----:B01----:R-:W-:Y:S05]  /*37e0*/  BRA `(.L_x_854) ;  /* 0xffffe9e000007947 */ /* 0x003fea000383ffff */
        .weak           $__internal_61_$__cuda_sm70_shflsync_down_p
        .type           $__internal_61_$__cuda_sm70_shflsync_down_p,@function
        .size           $__internal_61_$__cuda_sm70_shflsync_down_p,(.L_x_3468 - $__internal_61_$__cuda_sm70_shflsync_down_p)
$__internal_61_$__cuda_sm70_shflsync_down_p:
[----:B------:R-:W-:Y:S01]  /*37f0*/  HFMA2.MMA R3, -RZ, RZ, 0, 0 ;  /* 0x00000000ff037435 */ /* 0x000fe200000001ff */
[----:B------:R-:W-:Y:S04]  /*3800*/  WARPSYNC R13 ;  /* 0x0000000d00007348 */ /* 0x000fe80003800000 */
[----:B------:R0:W1:Y:S01]  /*3810*/  SHFL.DOWN PT, R12, R6, R11, R12 ;  /* 0x0800000b060c7389 */ /* 0x00006200000e000c */
[----:B------:R-:W-:Y:S05]  /*3820*/  RET.REL.NODEC R2 `(_ZN10layer_norm13ln_bwd_kernelINS_13Kernel_traitsI13__nv_bfloat16fS2_fjLj24576ELj4ELj1ELj8ELj16ENS_18Kernel_traits_baseILj24576ES2_fS2_fjLj256EEEEEEEvNS_9BwdParamsE) ;  /* 0xffffc7d002007950 */ /* 0x000fea0003c3ffff */
.L_x_855:
        /* <DEDUP_REMOVED lines=13> */
.L_x_3468:


//--------------------- .text._ZN10layer_norm22ln_bwd_finalize_kernelINS_22Kernel_traits_finalizeILj24576E13__nv_bfloat16S2_S2_fjLj1024ELj4ENS_18Kernel_traits_baseILj24576ES2_S2_S2_fjLj1024EEEEEEEvNS_9BwdParamsE --------------------------
	.section	.text._ZN10layer_norm22ln_bwd_finalize_kernelINS_22Kernel_traits_finalizeILj24576E13__nv_bfloat16S2_S2_fjLj1024ELj4ENS_18Kernel_traits_baseILj24576ES2_S2_S2_fjLj1024EEEEEEEvNS_9BwdParamsE,"ax",@progbits
	.sectioninfo	@"SHI_REGISTERS=32"
	.align	128
        .global         _ZN10layer_norm22ln_bwd_finalize_kernelINS_22Kernel_traits_finalizeILj24576E13__nv_bfloat16S2_S2_fjLj1024ELj4ENS_18Kernel_traits_baseILj24576ES2_S2_S2_fjLj1024EEEEEEEvNS_9BwdParamsE
        .type           _ZN10layer_norm22ln_bwd_finalize_kernelINS_22Kernel_traits_finalizeILj24576E13__nv_bfloat16S2_S2_fjLj1024ELj4ENS_18Kernel_traits_baseILj24576ES2_S2_S2_fjLj1024EEEEEEEvNS_9BwdParamsE,@function
        .size           _ZN10layer_norm22ln_bwd_finalize_kernelINS_22Kernel_traits_finalizeILj24576E13__nv_bfloat16S2_S2_fjLj1024ELj4ENS_18Kernel_traits_baseILj24576ES2_S2_S2_fjLj1024EEEEEEEvNS_9BwdParamsE,(.L_x_3469 - _ZN10layer_norm22ln_bwd_finalize_kernelINS_22Kernel_traits_finalizeILj24576E13__nv_bfloat16S2_S2_fjLj1024ELj4ENS_18Kernel_traits_baseILj24576ES2_S2_S2_fjLj1024EEEEEEEvNS_9BwdParamsE)
        .other          _ZN10layer_norm22ln_bwd_finalize_kernelINS_22Kernel_traits_finalizeILj24576E13__nv_bfloat16S2_S2_fjLj1024ELj4ENS_18Kernel_traits_baseILj24576ES2_S2_S2_fjLj1024EEEEEEEvNS_9BwdParamsE,@"STO_CUDA_ENTRY STV_DEFAULT"
_ZN10layer_norm22ln_bwd_finalize_kernelINS_22Kernel_traits_finalizeILj24576E13__nv_bfloat16S2_S2_fjLj1024ELj4ENS_18Kernel_traits_baseILj24576ES2_S2_S2_fjLj1024EEEEEEEvNS_9BwdParamsE:
.text._ZN10layer_norm22ln_bwd_finalize_kernelINS_22Kernel_traits_finalizeILj24576E13__nv_bfloat16S2_S2_fjLj1024ELj4ENS_18Kernel_traits_baseILj24576ES2_S2_S2_fjLj1024EEEEEEEvNS_9BwdParamsE:
        /* <DEDUP_REMOVED lines=19> */
.L_x_868:
        /* <DEDUP_REMOVED lines=27> */
.L_x_860:
        /* <DEDUP_REMOVED lines=32> */
.L_x_859:
[----:B------:R-:W-:Y:S05]  /*04e0*/  BSYNC B1 ;  /* 0x0000000000017941 */ /* 0x000fea0003800000 */
.L_x_858:
        /* <DEDUP_REMOVED lines=22> */
.L_x_862:
[----:B------:R-:W-:Y:S05]  /*0650*/  BSYNC B1 ;  /* 0x0000000000017941 */ /* 0x000fea0003800000 */
.L_x_861:
        /* <DEDUP_REMOVED lines=10> */
.L_x_857:
[----:B------:R-:W-:Y:S05]  /*0700*/  BSYNC B0 ;  /* 0x0000000000007941 */ /* 0x000fea0003800000 */
.L_x_856:
        /* <DEDUP_REMOVED lines=11> */
.L_x_869:
        /* <DEDUP_REMOVED lines=18> */
.L_x_870:
[----:B------:R-:W-:Y:S01]  /*08e0*/  @!P1 SHF.R.U32.HI R2, RZ, 0x3, R0 ;  /* 0x00000003ff029819 */ /* 0x000fe20000011600 */
[----:B---3--:R-:W-:Y:S02]  /*08f0*/  FADD.FTZ R5, R5, R10 ;  /* 0x0000000a05057221 */ /* 0x008fe40000010000 */
[----:B--2---:R-:W-:Y:S01]  /*0900*/  FADD.FTZ R7, R7, R4 ;  /* 0x0000000407077221 */ /* 0x004fe20000010000 */
[----:B------:R-:W-:-:S05]  /*0910*/  @!P1 LOP3.LUT R2, R2, 0x1ffffffc, RZ, 0xc0, !PT ;  /* 0x1ffffffc02029812 */ /* 0x000fca00078ec0ff */
[----:B------:R2:W-:Y:S04]  /*0920*/  @!P1 STS [R2+0x2000], R5 ;  /* 0x0020000502009388 */ /* 0x0005e80000000800 */
[----:B------:R2:W-:Y:S02]  /*0930*/  @!P1 STS [R2+0x2080], R7 ;  /* 0x0020800702009388 */ /* 0x0005e40000000800 */
.L_x_863:
        /* <DEDUP_REMOVED lines=13> */
.L_x_867:
[----:B------:R-:W-:Y:S05]  /*0a10*/  BSYNC B0 ;  /* 0x0000000000007941 */ /* 0x000fea0003800000 */
.L_x_866:
[C---:B------:R-:W-:Y:S02]  /*0a20*/  ISETP.GT.U32.AND P1, PT, R18.reuse, -0x6001, PT ;  /* 0xffff9fff1200780c */ /* 0x040fe40003f24070 */
[----:B------:R-:W-:Y:S02]  /*0a30*/  IADD3 R18, R18, 0x6000, RZ ;  /* 0x0000600012127810 */ /* 0x000fe40007ffe0ff */
[----:B------:R-:W-:-:S09]  /*0a40*/  IADD3 R19, R19, 0x3000, RZ ;  /* 0x0000300013137810 */ /* 0x000fd20007ffe0ff */
[----:B012---:R-:W-:Y:S05]  /*0a50*/  @P1 BRA `(.L_x_868) ;  /* 0xfffff6d000001947 */ /* 0x007fea000383ffff */
[----:B------:R-:W-:Y:S05]  /*0a60*/  EXIT ;  /* 0x000000000000794d */ /* 0x000fea0003800000 */
.L_x_864:
[----:B--2---:R-:W-:Y:S01]  /*0a70*/  IMAD.MOV.U32 R10, RZ, RZ, R4 ;  /* 0x000000ffff0a7224 */ /* 0x004fe200078e0004 */
[----:B------:R-:W-:Y:S01]  /*0a80*/  MOV R9, 0x1 ;  /* 0x0000000100097802 */ /* 0x000fe20000000f00 */
[----:B------:R-:W-:Y:S01]  /*0a90*/  IMAD.MOV.U32 R6, RZ, RZ, 0x1f ;  /* 0x0000001fff067424 */ /* 0x000fe200078e00ff */
[----:B------:R-:W-:Y:S02]  /*0aa0*/  MOV R11, 0xffffffff ;  /* 0xffffffff000b7802 */ /* 0x000fe40000000f00 */
[----:B------:R-:W-:Y:S02]  /*0ab0*/  MOV R2, 0xad0 ;  /* 0x00000ad000027802 */ /* 0x000fe40000000f00 */
[----:B01----:R-:W-:Y:S05]  /*0ac0*/  CALL.REL.NOINC `($__internal_62_$__cuda_sm70_shflsync_bfly_p) ;  /* 0x000003c000007944 */ /* 0x003fea0003c00000 */
[----:B-1----:R-:W-:Y:S01]  /*0ad0*/  IMAD.MOV.U32 R3, RZ, RZ, R6 ;  /* 0x000000ffff037224 */ /* 0x002fe200078e0006 */
[----:B0-----:R-:W-:Y:S05]  /*0ae0*/  BRA `(.L_x_869) ;  /* 0xfffffcd000007947 */ /* 0x001fea000383ffff */
.L_x_865:
[----:B------:R-:W-:Y:S01]  /*0af0*/  HFMA2.MMA R6, -RZ, RZ, 0, 1.847743988037109375e-06 ;  /* 0x0000001fff067435 */ /* 0x000fe200000001ff */
[----:B------:R-:W-:Y:S01]  /*0b00*/  MOV R10, R13 ;  /* 0x0000000d000a7202 */ /* 0x000fe20000000f00 */
[----:B------:R-:W-:Y:S01]  /*0b10*/  IMAD.MOV.U32 R9, RZ, RZ, 0x2 ;  /* 0x00000002ff097424 */ /* 0x000fe200078e00ff */
[----:B------:R-:W-:Y:S01]  /*0b20*/  MOV R2, 0xb50 ;  /* 0x00000b5000027802 */ /* 0x000fe20000000f00 */
[----:B------:R-:W-:-:S02]  /*0b30*/  IMAD.MOV.U32 R11, RZ, RZ, -0x1 ;  /* 0xffffffffff0b7424 */ /* 0x000fc400078e00ff */
[----:B012---:R-:W-:Y:S05]  /*0b40*/  CALL.REL.NOINC `($__internal_62_$__cuda_sm70_shflsync_bfly_p) ;  /* 0x0000034000007944 */ /* 0x007fea0003c00000 */
[----:B01----:R-:W-:Y:S01]  /*0b50*/  FADD.FTZ R10, R13, R6 ;  /* 0x000000060d0a7221 */ /* 0x003fe20000010000 */
[----:B------:R-:W-:Y:S01]  /*0b60*/  MOV R9, 0x4 ;  /* 0x0000000400097802 */ /* 0x000fe20000000f00 */
[----:B------:R-:W-:Y:S01]  /*0b70*/  IMAD.MOV.U32 R6, RZ, RZ, 0x1f ;  /* 0x0000001fff067424 */ /* 0x000fe200078e00ff */
[----:B------:R-:W-:-:S02]  /*0b80*/  MOV R11, 0xffffffff ;  /* 0xffffffff000b7802 */ /* 0x000fc40000000f00 */
[----:B------:R-:W-:Y:S02]  /*0b90*/  MOV R2, 0xbb0 ;  /* 0x00000bb000027802 */ /* 0x000fe40000000f00 */
[----:B------:R-:W-:Y:S05]  /*0ba0*/  CALL.REL.NOINC `($__internal_62_$__cuda_sm70_shflsync_bfly_p) ;  /* 0x000002e000007944 */ /* 0x000fea0003c00000 */
[----:B01----:R-:W-:Y:S01]  /*0bb0*/  FADD.FTZ R10, R10, R6 ;  /* 0x000000060a0a7221 */ /* 0x003fe20000010000 */
[----:B------:R-:W-:Y:S01]  /*0bc0*/  HFMA2.MMA R6, -RZ, RZ, 0, 1.847743988037109375e-06 ;  /* 0x0000001fff067435 */ /* 0x000fe200000001ff */
[----:B------:R-:W-:Y:S01]  /*0bd0*/  IMAD.MOV.U32 R9, RZ, RZ, 0x8 ;  /* 0x00000008ff097424 */ /* 0x000fe200078e00ff */
[----:B------:R-:W-:Y:S01]  /*0be0*/  MOV R2, 0xc10 ;  /* 0x00000c1000027802 */ /* 0x000fe20000000f00 */
[----:B------:R-:W-:-:S03]  /*0bf0*/  IMAD.MOV.U32 R11, RZ, RZ, -0x1 ;  /* 0xffffffffff0b7424 */ /* 0x000fc600078e00ff */
[----:B------:R-:W-:Y:S05]  /*0c00*/  CALL.REL.NOINC `($__internal_62_$__cuda_sm70_shflsync_bfly_p) ;  /* 0x0000028000007944 */ /* 0x000fea0003c00000 */
[----:B-1----:R-:W-:Y:S01]  /*0c10*/  FADD.FTZ R4, R10, R6 ;  /* 0x000000060a047221 */ /* 0x002fe20000010000 */
[----:B0-----:R-:W-:Y:S01]  /*0c20*/  MOV R9, 0x10 ;  /* 0x0000001000097802 */ /* 0x001fe20000000f00 */
[----:B------:R-:W-:Y:S01]  /*0c30*/  IMAD.MOV.U32 R6, RZ, RZ, 0x1f ;  /* 0x0000001fff067424 */ /* 0x000fe200078e00ff */
[----:B------:R-:W-:Y:S01]  /*0c40*/  MOV R11, 0xffffffff ;  /* 0xffffffff000b7802 */ /* 0x000fe20000000f00 */
[----:B------:R-:W-:Y:S01]  /*0c50*/  IMAD.MOV.U32 R10, RZ, RZ, R4 ;  /* 0x000000ffff0a7224 */ /* 0x000fe200078e0004 */
[----:B------:R-:W-:Y:S02]  /*0c60*/  MOV R2, 0xc80 ;  /* 0x00000c8000027802 */ /* 0x000fe40000000f00 */
[----:B------:R-:W-:Y:S05]  /*0c70*/  CALL.REL.NOINC `($__internal_62_$__cuda_sm70_shflsync_bfly_p) ;  /* 0x0000021000007944 */ /* 0x000fea0003c00000 */
[----:B0-----:R-:W-:Y:S01]  /*0c80*/  HFMA2.MMA R9, -RZ, RZ, 0, 5.9604644775390625e-08 ;  /* 0x00000001ff097435 */ /* 0x001fe200000001ff */
[----:B-1----:R-:W-:Y:S01]  /*0c90*/  MOV R7, R6 ;  /* 0x0000000600077202 */ /* 0x002fe20000000f00 */
[----:B------:R-:W-:Y:S01]  /*0ca0*/  IMAD.MOV.U32 R10, RZ, RZ, R5 ;  /* 0x000000ffff0a7224 */ /* 0x000fe200078e0005 */
[----:B------:R-:W-:Y:S01]  /*0cb0*/  MOV R6, 0x1f ;  /* 0x0000001f00067802 */ /* 0x000fe20000000f00 */
[----:B------:R-:W-:Y:S01]  /*0cc0*/  IMAD.MOV.U32 R11, RZ, RZ, -0x1 ;  /* 0xffffffffff0b7424 */ /* 0x000fe200078e00ff */
[----:B------:R-:W-:-:S02]  /*0cd0*/  MOV R2, 0xcf0 ;  /* 0x00000cf000027802 */ /* 0x000fc40000000f00 */
[----:B------:R-:W-:Y:S05]  /*0ce0*/  CALL.REL.NOINC `($__internal_62_$__cuda_sm70_shflsync_bfly_p) ;  /* 0x000001a000007944 */ /* 0x000fea0003c00000 */
[----:B0-----:R-:W-:Y:S01]  /*0cf0*/  HFMA2.MMA R9, -RZ, RZ, 0, 1.1920928955078125e-07 ;  /* 0x00000002ff097435 */ /* 0x001fe200000001ff */
[----:B-1----:R-:W-:Y:S01]  /*0d00*/  FADD.FTZ R10, R5, R6 ;  /* 0x00000006050a7221 */ /* 0x002fe20000010000 */
[----:B------:R-:W-:Y:S01]  /*0d10*/  MOV R6, 0x1f ;  /* 0x0000001f00067802 */ /* 0x000fe20000000f00 */
[----:B------:R-:W-:Y:S01]  /*0d20*/  IMAD.MOV.U32 R11, RZ, RZ, -0x1 ;  /* 0xffffffffff0b7424 */ /* 0x000fe200078e00ff */
[----:B------:R-:W-:-:S02]  /*0d30*/  MOV R2, 0xd50 ;  /* 0x00000d5000027802 */ /* 0x000fc40000000f00 */
[----:B------:R-:W-:Y:S05]  /*0d40*/  CALL.REL.NOINC `($__internal_62_$__cuda_sm70_shflsync_bfly_p) ;  /* 0x0000014000007944 */ /* 0x000fea0003c00000 */
[----:B0-----:R-:W-:Y:S01]  /*0d50*/  HFMA2.MMA R9, -RZ, RZ, 0, 2.384185791015625e-07 ;  /* 0x00000004ff097435 */ /* 0x001fe200000001ff */
[----:B-1----:R-:W-:Y:S01]  /*0d60*/  FADD.FTZ R10, R10, R6 ;  /* 0x000000060a0a7221 */ /* 0x002fe20000010000 */
[----:B------:R-:W-:Y:S01]  /*0d70*/  MOV R6, 0x1f ;  /* 0x0000001f00067802 */ /* 0x000fe20000000f00 */
[----:B------:R-:W-:Y:S01]  /*0d80*/  IMAD.MOV.U32 R11, RZ, RZ, -0x1 ;  /* 0xffffffffff0b7424 */ /* 0x000fe200078e00ff */
[----:B------:R-:W-:-:S02]  /*0d90*/  MOV R2, 0xdb0 ;  /* 0x00000db000027802 */ /* 0x000fc40000000f00 */
[----:B------:R-:W-:Y:S05]  /*0da0*/  CALL.REL.NOINC `($__internal_62_$__cuda_sm70_shflsync_bfly_p) ;  /* 0x000000e000007944 */ /* 0x000fea0003c00000 */
[----:B0-----:R-:W-:Y:S01]  /*0db0*/  HFMA2.MMA R9, -RZ, RZ, 0, 4.76837158203125e-07 ;  /* 0x00000008ff097435 */ /* 0x001fe200000001ff */
[----:B-1----:R-:W-:Y:S01]  /*0dc0*/  FADD.FTZ R10, R10, R6 ;  /* 0x000000060a0a7221 */ /* 0x002fe20000010000 */
[----:B------:R-:W-:Y:S01]  /*0dd0*/  MOV R6, 0x1f ;  /* 0x0000001f00067802 */ /* 0x000fe20000000f00 */
[----:B------:R-:W-:Y:S01]  /*0de0*/  IMAD.MOV.U32 R11, RZ, RZ, -0x1 ;  /* 0xffffffffff0b7424 */ /* 0x000fe200078e00ff */
[----:B------:R-:W-:-:S02]  /*0df0*/  MOV R2, 0xe10 ;  /* 0x00000e1000027802 */ /* 0x000fc40000000f00 */
[----:B------:R-:W-:Y:S05]  /*0e00*/  CALL.REL.NOINC `($__internal_62_$__cuda_sm70_shflsync_bfly_p) ;  /* 0x0000008000007944 */ /* 0x000fea0003c00000 */
[----:B0-----:R-:W-:Y:S01]  /*0e10*/  HFMA2.MMA R9, -RZ, RZ, 0, 9.5367431640625e-07 ;  /* 0x00000010ff097435 */ /* 0x001fe200000001ff */
[----:B-1----:R-:W-:Y:S01]  /*0e20*/  FADD.FTZ R10, R10, R6 ;  /* 0x000000060a0a7221 */ /* 0x002fe20000010000 */
[----:B------:R-:W-:Y:S01]  /*0e30*/  MOV R6, 0x1f ;  /* 0x0000001f00067802 */ /* 0x000fe20000000f00 */
[----:B------:R-:W-:Y:S01]  /*0e40*/  IMAD.MOV.U32 R11, RZ, RZ, -0x1 ;  /* 0xffffffffff0b7424 */ /* 0x000fe200078e00ff */
[----:B------:R-:W-:-:S02]  /*0e50*/  MOV R2, 0xe70 ;  /* 0x00000e7000027802 */ /* 0x000fc40000000f00 */
[----:B------:R-:W-:Y:S05]  /*0e60*/  CALL.REL.NOINC `($__internal_62_$__cuda_sm70_shflsync_bfly_p) ;  /* 0x0000002000007944 */ /* 0x000fea0003c00000 */
[----:B-1----:R-:W-:Y:S01]  /*0e70*/  MOV R5, R6 ;  /* 0x0000000600057202 */ /* 0x002fe20000000f00 */
[----:B0-----:R-:W-:Y:S05]  /*0e80*/  BRA `(.L_x_870) ;  /* 0xfffffa5000007947 */ /* 0x001fea000383ffff */
        .weak           $__internal_62_$__cuda_sm70_shflsync_bfly_p
        .type           $__internal_62_$__cuda_sm70_shflsync_bfly_p,@function
        .size           $__internal_62_$__cuda_sm70_shflsync_bfly_p,(.L_x_3469 - $__internal_62_$__cuda_sm70_shflsync_bfly_p)
$__internal_62_$__cuda_sm70_shflsync_bfly_p:
[----:B------:R-:W-:Y:S01]  /*0e90*/  HFMA2.MMA R3, -RZ, RZ, 0, 0 ;  /* 0x00000000ff037435 */ /* 0x000fe200000001ff */
[----:B------:R-:W-:Y:S04]  /*0ea0*/  WARPSYNC R11 ;  /* 0x0000000b00007348 */ /* 0x000fe80003800000 */
[----:B------:R0:W1:Y:S01]  /*0eb0*/  SHFL.BFLY PT, R6, R10, R9, R6 ;  /* 0x0c0000090a067389 */ /* 0x00006200000e0006 */
[----:B------:R-:W-:Y:S05]  /*0ec0*/  RET.REL.NODEC R2 `(_ZN10layer_norm22ln_bwd_finalize_kernelINS_22Kernel_traits_finalizeILj24576E13__nv_bfloat16S2_S2_fjLj1024ELj4ENS_18Kernel_traits_baseILj24576ES2_S2_S2_fjLj1024EEEEEEEvNS_9BwdParamsE) ;  /* 0xfffff13002007950 */ /* 0x000fea0003c3ffff */
.L_x_871:
        /* <DEDUP_REMOVED lines=11> */
.L_x_3469:


//--------------------- .text._ZN10layer_norm13ln_bwd_kernelINS_13Kernel_traitsI13__nv_bfloat16S2_S2_fjLj24576ELj4ELj1ELj8ELj16ENS_18Kernel_traits_baseILj24576ES2_S2_S2_fjLj256EEEEEEEvNS_9BwdParamsE --------------------------
	.section	.text._ZN10layer_norm13ln_bwd_kernelINS_13Kernel_traitsI13__nv_bfloat16S2_S2_fjLj24576ELj4ELj1ELj8ELj16ENS_18Kernel_traits_baseILj24576ES2_S2_S2_fjLj256EEEEEEEvNS_9BwdParamsE,"ax",@progbits
	.sectioninfo	@"SHI_REGISTERS=194"
	.align	128
        .global         _ZN10layer_norm13ln_bwd_kernelINS_13Kernel_traitsI13__nv_bfloat16S2_S2_fjLj24576ELj4ELj1ELj8ELj16ENS_18Kernel_traits_baseILj24576ES2_S2_S2_fjLj256EEEEEEEvNS_9BwdParamsE
        .type           _ZN10layer_norm13ln_bwd_kernelINS_13Kernel_traitsI13__nv_bfloat16S2_S2_fjLj24576ELj4ELj1ELj8ELj16ENS_18Kernel_traits_baseILj24576ES2_S2_S2_fjLj256EEEEEEEvNS_9BwdParamsE,@function
        .size           _ZN10layer_norm13ln_bwd_kernelINS_13Kernel_traitsI13__nv_bfloat16S2_S2_fjLj24576ELj4ELj1ELj8ELj16ENS_18Kernel_traits_baseILj24576ES2_S2_S2_fjLj256EEEEEEEvNS_9BwdParamsE,(.L_x_3470 - _ZN10layer_norm13ln_bwd_kernelINS_13Kernel_traitsI13__nv_bfloat16S2_S2_fjLj24576ELj4ELj1ELj8ELj16ENS_18Kernel_traits_baseILj24576ES2_S2_S2_fjLj256EEEEEEEvNS_9BwdParamsE)
        .other          _ZN10layer_norm13ln_bwd_kernelINS_13Kernel_traitsI13__nv_bfloat16S2_S2_fjLj24576ELj4ELj1ELj8ELj16ENS_18Kernel_traits_baseILj24576ES2_S2_S2_fjLj256EEEEEEEvNS_9BwdParamsE,@"STO_CUDA_ENTRY STV_DEFAULT"
_ZN10layer_norm13ln_bwd_kernelINS_13Kernel_traitsI13__nv_bfloat16S2_S2_fjLj24576ELj4ELj1ELj8ELj16ENS_18Kernel_traits_baseILj24576ES2_S2_S2_fjLj256EEEEEEEvNS_9BwdParamsE:
.text._ZN10layer_norm13ln_bwd_kernelINS_13Kernel_traitsI13__nv_bfloat16S2_S2_fjLj24576ELj4ELj1ELj8ELj16ENS_18Kernel_traits_baseILj24576ES2_S2_S2_fjLj256EEEEEEEvNS_9BwdParamsE:
        /* <DEDUP_REMOVED lines=134> */
.L_x_880:
        /* <DEDUP_REMOVED lines=331> */
.L_x_881:
        /* <DEDUP_REMOVED lines=18> */
.L_x_882:
        /* <DEDUP_REMOVED lines=32> */
.L_x_876:
[----:B------:R-:W-:Y:S05]  /*2030*/  BSYNC B0 ;  /* 0x0000000000007941 */ /* 0x000fea0003800000 */
.L_x_875:
        /* <DEDUP_REMOVED lines=28> */
.L_x_878:
[----:B------:R-:W2:Y:S01]  /*2200*/  LDG.E.STRONG.GPU R4, [R2.64] ;  /* 0x0000000602047981 */ /* 0x000ea2000c1ef900 */
[----:B------:R-:W-:Y:S01]  /*2210*/  YIELD ;  /* 0x0000000000007946 */ /* 0x000fe20003800000 */
[----:B--2---:R-:W-:Y:S01]  /*2220*/  ISETP.NE.AND P0, PT, R4, R7, PT ;  /* 0x000000070400720c */ /* 0x004fe20003f05270 */
[----:B------:R-:W-:-:S12]  /*2230*/  CCTL.IVALL ;  /* 0x00000000ff00798f */ /* 0x000fd80002000000 */
[----:B------:R-:W-:Y:S05]  /*2240*/  @P0 BRA `(.L_x_878) ;  /* 0xffffffb000000947 */ /* 0x000fea000383ffff */
.L_x_877:
        /* <DEDUP_REMOVED lines=33> */
[----:B------:R-:W-:-:S04]  /*2460*/  FMUL.FTZ R4, R4, 4.0690105379326269031e-05 ;  /* 0x382aaaab04047820 */ /* 0x000fc80000410000 */
        /* <DEDUP_REMOVED lines=98> */
.L_x_879:
        /* <DEDUP_REMOVED lines=47> */
.L_x_872:
        /* <DEDUP_REMOVED lines=24> */
.L_x_873:
[----:B------:R-:W-:Y:S02]  /*2f00*/  MOV R5, R7 ;  /* 0x0000000700057202 */ /* 0x000fe40000000f00 */
[----:B------:R-:W-:-:S02]  /*2f10*/  MOV R10, 0x10 ;  /* 0x00000010000a7802 */ /* 0x000fc40000000f00 */
[----:B------:R-:W-:Y:S02]  /*2f20*/  MOV R6, 0x1f ;  /* 0x0000001f00067802 */ /* 0x000fe40000000f00 */
[----:B------:R-:W-:Y:S02]  /*2f30*/  MOV R11, 0xffffffff ;  /* 0xffffffff000b7802 */ /* 0x000fe40000000f00 */
[----:B------:R-:W-:Y:S02]  /*2f40*/  MOV R2, 0x2f60 ;  /* 0x00002f6000027802 */ /* 0x000fe40000000f00 */
[----:B------:R-:W-:Y:S05]  /*2f50*/  CALL.REL.NOINC `($__internal_63_$__cuda_sm70_shflsync_down_p) ;  /* 0x0000045000007944 */ /* 0x000fea0003c00000 */
[----:B-1----:R-:W-:Y:S01]  /*2f60*/  MOV R4, R10 ;  /* 0x0000000a00047202 */ /* 0x002fe20000000f00 */
[----:B0-----:R-:W-:Y:S05]  /*2f70*/  BRA `(.L_x_881) ;  /* 0xffffed9000007947 */ /* 0x001fea000383ffff */
.L_x_874:
[----:B------:R-:W-:Y:S01]  /*2f80*/  HFMA2.MMA R10, -RZ, RZ, 0, 9.5367431640625e-07 ;  /* 0x00000010ff0a7435 */ /* 0x000fe200000001ff */
[----:B------:R-:W-:Y:S02]  /*2f90*/  MOV R5, R9 ;  /* 0x0000000900057202 */ /* 0x000fe40000000f00 */
[----:B------:R-:W-:Y:S02]  /*2fa0*/  MOV R6, 0x1f ;  /* 0x0000001f00067802 */ /* 0x000fe40000000f00 */
[----:B------:R-:W-:-:S02]  /*2fb0*/  MOV R11, 0xffffffff ;  /* 0xffffffff000b7802 */ /* 0x000fc40000000f00 */
[----:B------:R-:W-:Y:S02]  /*2fc0*/  MOV R2, 0x2fe0 ;  /* 0x00002fe000027802 */ /* 0x000fe40000000f00 */
[----:B01----:R-:W-:Y:S05]  /*2fd0*/  CALL.REL.NOINC `($__internal_63_$__cuda_sm70_shflsync_down_p) ;  /* 0x000003d000007944 */ /* 0x003fea0003c00000 */
[----:B------:R-:W-:Y:S01]  /*2fe0*/  FADD.FTZ R7, R7, R4 ;  /* 0x0000000407077221 */ /* 0x000fe20000010000 */
[----:B0-----:R-:W-:Y:S01]  /*2ff0*/  MOV R6, 0x1f ;  /* 0x0000001f00067802 */ /* 0x001fe20000000f00 */
[----:B-1----:R-:W-:Y:S01]  /*3000*/  FADD.FTZ R9, R9, R10 ;  /* 0x0000000a09097221 */ /* 0x002fe20000010000 */
[----:B------:R-:W-:Y:S01]  /*3010*/  HFMA2.MMA R10, -RZ, RZ, 0, 4.76837158203125e-07 ;  /* 0x00000008ff0a7435 */ /* 0x000fe200000001ff */
[----:B------:R-:W-:Y:S02]  /*3020*/  MOV R11, 0xffffffff ;  /* 0xffffffff000b7802 */ /* 0x000fe40000000f00 */
[----:B------:R-:W-:Y:S02]  /*3030*/  MOV R5, R7 ;  /* 0x0000000700057202 */ /* 0x000fe40000000f00 */
[----:B------:R-:W-:Y:S02]  /*3040*/  MOV R2, 0x3060 ;  /* 0x0000306000027802 */ /* 0x000fe40000000f00 */
[----:B------:R-:W-:Y:S05]  /*3050*/  CALL.REL.NOINC `($__internal_63_$__cuda_sm70_shflsync_down_p) ;  /* 0x0000035000007944 */ /* 0x000fea0003c00000 */
[----:B-1----:R-:W-:Y:S01]  /*3060*/  MOV R4, R10 ;  /* 0x0000000a00047202 */ /* 0x002fe20000000f00 */
[----:B------:R-:W-:Y:S01]  /*3070*/  HFMA2.MMA R10, -RZ, RZ, 0, 4.76837158203125e-07 ;  /* 0x00000008ff0a7435 */ /* 0x000fe200000001ff */
[----:B0-----:R-:W-:-:S02]  /*3080*/  MOV R5, R9 ;  /* 0x0000000900057202 */ /* 0x001fc40000000f00 */
[----:B------:R-:W-:Y:S02]  /*3090*/  MOV R6, 0x1f ;  /* 0x0000001f00067802 */ /* 0x000fe40000000f00 */
[----:B------:R-:W-:Y:S02]  /*30a0*/  MOV R11, 0xffffffff ;  /* 0xffffffff000b7802 */ /* 0x000fe40000000f00 */
[----:B------:R-:W-:Y:S02]  /*30b0*/  MOV R2, 0x30d0 ;  /* 0x000030d000027802 */ /* 0x000fe40000000f00 */
[----:B------:R-:W-:Y:S05]  /*30c0*/  CALL.REL.NOINC `($__internal_63_$__cuda_sm70_shflsync_down_p) ;  /* 0x000002e000007944 */ /* 0x000fea0003c00000 */
[----:B------:R-:W-:Y:S01]  /*30d0*/  FADD.FTZ R7, R4, R7 ;  /* 0x0000000704077221 */ /* 0x000fe20000010000 */
[----:B0-----:R-:W-:Y:S01]  /*30e0*/  MOV R6, 0x1f ;  /* 0x0000001f00067802 */ /* 0x001fe20000000f00 */
[----:B-1----:R-:W-:Y:S01]  /*30f0*/  FADD.FTZ R9, R9, R10 ;  /* 0x0000000a09097221 */ /* 0x002fe20000010000 */
[----:B------:R-:W-:Y:S01]  /*3100*/  HFMA2.MMA R10, -RZ, RZ, 0, 2.384185791015625e-07 ;  /* 0x00000004ff0a7435 */ /* 0x000fe200000001ff */
[----:B------:R-:W-:Y:S02]  /*3110*/  MOV R11, 0xffffffff ;  /* 0xffffffff000b7802 */ /* 0x000fe40000000f00 */
[----:B------:R-:W-:-:S02]  /*3120*/  MOV R5, R7 ;  /* 0x0000000700057202 */ /* 0x000fc40000000f00 */
[----:B------:R-:W-:Y:S02]  /*3130*/  MOV R2, 0x3150 ;  /* 0x0000315000027802 */ /* 0x000fe40000000f00 */
[----:B------:R-:W-:Y:S05]  /*3140*/  CALL.REL.NOINC `($__internal_63_$__cuda_sm70_shflsync_down_p) ;  /* 0x0000026000007944 */ /* 0x000fea0003c00000 */
[----:B-1----:R-:W-:Y:S01]  /*3150*/  MOV R4, R10 ;  /* 0x0000000a00047202 */ /* 0x002fe20000000f00 */
[----:B------:R-:W-:Y:S01]  /*3160*/  HFMA2.MMA R10, -RZ, RZ, 0, 2.384185791015625e-07 ;  /* 0x00000004ff0a7435 */ /* 0x000fe200000001ff */
[----:B0-----:R-:W-:Y:S02]  /*3170*/  MOV R5, R9 ;  /* 0x0000000900057202 */ /* 0x001fe40000000f00 */
[----:B------:R-:W-:Y:S02]  /*3180*/  MOV R6, 0x1f ;  /* 0x0000001f00067802 */ /* 0x000fe40000000f00 */
[----:B------:R-:W-:Y:S02]  /*3190*/  MOV R11, 0xffffffff ;  /* 0xffffffff000b7802 */ /* 0x000fe40000000f00 */
[----:B------:R-:W-:Y:S02]  /*31a0*/  MOV R2, 0x31c0 ;  /* 0x000031c000027802 */ /* 0x000fe40000000f00 */
[----:B------:R-:W-:Y:S05]  /*31b0*/  CALL.REL.NOINC `($__internal_63_$__cuda_sm70_shflsync_down_p) ;  /* 0x000001f000007944 */ /* 0x000fea0003c00000 */
[----:B------:R-:W-:Y:S01]  /*31c0*/  FADD.FTZ R7, R4, R7 ;  /* 0x0000000704077221 */ /* 0x000fe20000010000 */
[----:B0-----:R-:W-:Y:S01]  /*31d0*/  MOV R6, 0x1f ;  /* 0x0000001f00067802 */ /* 0x001fe20000000f00 */
[----:B-1----:R-:W-:Y:S01]  /*31e0*/  FADD.FTZ R9, R9, R10 ;  /* 0x0000000a09097221 */ /* 0x002fe20000010000 */
[----:B------:R-:W-:Y:S01]  /*31f0*/  HFMA2.MMA R10, -RZ, RZ, 0, 1.1920928955078125e-07 ;  /* 0x00000002ff0a7435 */ /* 0x000fe200000001ff */
[----:B------:R-:W-:-:S02]  /*3200*/  MOV R11, 0xffffffff ;  /* 0xffffffff000b7802 */ /* 0x000fc40000000f00 */
[----:B------:R-:W-:Y:S02]  /*3210*/  MOV R5, R7 ;  /* 0x0000000700057202 */ /* 0x000fe40000000f00 */
[----:B------:R-:W-:Y:S02]  /*3220*/  MOV R2, 0x3240 ;  /* 0x0000324000027802 */ /* 0x000fe40000000f00 */
[----:B------:R-:W-:Y:S05]  /*3230*/  CALL.REL.NOINC `($__internal_63_$__cuda_sm70_shflsync_down_p) ;  /* 0x0000017000007944 */ /* 0x000fea0003c00000 */
[----:B-1----:R-:W-:Y:S01]  /*3240*/  MOV R4, R10 ;  /* 0x0000000a00047202 */ /* 0x002fe20000000f00 */
[----:B------:R-:W-:Y:S01]  /*3250*/  HFMA2.MMA R10, -RZ, RZ, 0, 1.1920928955078125e-07 ;  /* 0x00000002ff0a7435 */ /* 0x000fe200000001ff */
[----:B0-----:R-:W-:Y:S02]  /*3260*/  MOV R5, R9 ;  /* 0x0000000900057202 */ /* 0x001fe40000000f00 */
[----:B------:R-:W-:Y:S02]  /*3270*/  MOV R6, 0x1f ;  /* 0x0000001f00067802 */ /* 0x000fe40000000f00 */
[----:B------:R-:W-:Y:S02]  /*3280*/  MOV R11, 0xffffffff ;  /* 0xffffffff000b7802 */ /* 0x000fe40000000f00 */
[----:B------:R-:W-:-:S02]  /*3290*/  MOV R2, 0x32b0 ;  /* 0x000032b000027802 */ /* 0x000fc40000000f00 */
[----:B------:R-:W-:Y:S05]  /*32a0*/  CALL.REL.NOINC `($__internal_63_$__cuda_sm70_shflsync_down_p) ;  /* 0x0000010000007944 */ /* 0x000fea0003c00000 */
[----:B------:R-:W-:Y:S01]  /*32b0*/  FADD.FTZ R7, R4, R7 ;  /* 0x0000000704077221 */ /* 0x000fe20000010000 */
[----:B0-----:R-:W-:Y:S01]  /*32c0*/  MOV R6, 0x1f ;  /* 0x0000001f00067802 */ /* 0x001fe20000000f00 */
[----:B-1----:R-:W-:Y:S01]  /*32d0*/  FADD.FTZ R9, R9, R10 ;  /* 0x0000000a09097221 */ /* 0x002fe20000010000 */
[----:B------:R-:W-:Y:S01]  /*32e0*/  HFMA2.MMA R10, -RZ, RZ, 0, 5.9604644775390625e-08 ;  /* 0x00000001ff0a7435 */ /* 0x000fe200000001ff */
[----:B------:R-:W-:-:S02]  /*32f0*/  MOV R11, 0xffffffff ;  /* 0xffffffff000b7802 */ /* 0x000fc40000000f00 */
[----:B------:R-:W-:Y:S02]  /*3300*/  MOV R5, R7 ;  /* 0x0000000700057202 */ /* 0x000fe40000000f00 */
[----:B------:R-:W-:Y:S02]  /*3310*/  MOV R2, 0x3330 ;  /* 0x0000333000027802 */ /* 0x000fe40000000f00 */
[----:B------:R-:W-:Y:S05]  /*3320*/  CALL.REL.NOINC `($__internal_63_$__cuda_sm70_shflsync_down_p) ;  /* 0x0000008000007944 */ /* 0x000fea0003c00000 */
[----:B-1----:R-:W-:Y:S01]  /*3330*/  MOV R8, R10 ;  /* 0x0000000a00087202 */ /* 0x002fe20000000f00 */
[----:B------:R-:W-:Y:S01]  /*3340*/  HFMA2.MMA R10, -RZ, RZ, 0, 5.9604644775390625e-08 ;  /* 0x00000001ff0a7435 */ /* 0x000fe200000001ff */
[----:B0-----:R-:W-:Y:S02]  /*3350*/  MOV R5, R9 ;  /* 0x0000000900057202 */ /* 0x001fe40000000f00 */
[----:B------:R-:W-:Y:S02]  /*3360*/  MOV R6, 0x1f ;  /* 0x0000001f00067802 */ /* 0x000fe40000000f00 */
[----:B------:R-:W-:Y:S02]  /*3370*/  MOV R11, 0xffffffff ;  /* 0xffffffff000b7802 */ /* 0x000fe40000000f00 */
[----:B------:R-:W-:-:S02]  /*3380*/  MOV R2, 0x33a0 ;  /* 0x000033a000027802 */ /* 0x000fc40000000f00 */
[----:B------:R-:W-:Y:S05]  /*3390*/  CALL.REL.NOINC `($__internal_63_$__cuda_sm70_shflsync_down_p) ;  /* 0x0000001000007944 */ /* 0x000fea0003c00000 */
[----:B01----:R-:W-:Y:S05]  /*33a0*/  BRA `(.L_x_882) ;  /* 0xffffea8000007947 */ /* 0x003fea000383ffff */
        .weak           $__internal_63_$__cuda_sm70_shflsync_down_p
        .type           $__internal_63_$__cuda_sm70_shflsync_down_p,@function
        .size           $__internal_63_$__cuda_sm70_shflsync_down_p,(.L_x_3470 - $__internal_63_$__cuda_sm70_shflsync_down_p)
$__internal_63_$__cuda_sm70_shflsync_down_p:
[----:B------:R-:W-:Y:S01]  /*33b0*/  HFMA2.MMA R3, -RZ, RZ, 0, 0 ;  /* 0x00000000ff037435 */ /* 0x000fe200000001ff */
[----:B------:R-:W-:Y:S04]  /*33c0*/  WARPSYNC R11 ;  /* 0x0000000b00007348 */ /* 0x000fe80003800000 */
[----:B------:R0:W1:Y:S01]  /*33d0*/  SHFL.DOWN PT, R10, R5, R10, R6 ;  /* 0x0800000a050a7389 */ /* 0x00006200000e0006 */
[----:B------:R-:W-:Y:S05]  /*33e0*/  RET.REL.NODEC R2 `(_ZN10layer_norm13ln_bwd_kernelINS_13Kernel_traitsI13__nv_bfloat16S2_S2_fjLj24576ELj4ELj1ELj8ELj16ENS_18Kernel_traits_baseILj24576ES2_S2_S2_fjLj256EEEEEEEvNS_9BwdParamsE) ;  /* 0xffffcc1002007950 */ /* 0x000fea0003c3ffff */
.L_x_883:
        /* <DEDUP_REMOVED lines=9> */
.L_x_3470:


//--------------------- .text._ZN10layer_norm22ln_bwd_finalize_kernelINS_22Kernel_traits_finalizeILj24576E6__halffS2_fjLj1024ELj4ENS_18Kernel_traits_baseILj24576ES2_fS2_fjLj1024EEEEEEEvNS_9BwdParamsE --------------------------
	.section	.text._ZN10layer_norm22ln_bwd_finalize_kernelINS_22Kernel_traits_finalizeILj24576E6__halffS2_fjLj1024ELj4ENS_18Kernel_traits_baseILj24576ES2_fS2_fjLj1024EEEEEEEvNS_9BwdParamsE,"ax",@progbits
	.sectioninfo	@"SHI_REGISTERS=32"
	.align	128
        .global         _ZN10layer_norm22ln_bwd_finalize_kernelINS_22Kernel_traits_finalizeILj24576E6__halffS2_fjLj1024ELj4ENS_18Kernel_traits_baseILj24576ES2_fS2_fjLj1024EEEEEEEvNS_9BwdParamsE
        .type           _ZN10layer_norm22ln_bwd_finalize_kernelINS_22Kernel_traits_finalizeILj24576E6__halffS2_fjLj1024ELj4ENS_18Kernel_traits_baseILj24576ES2_fS2_fjLj1024EEEEEEEvNS_9BwdParamsE,@function
        .size           _ZN10layer_norm22ln_bwd_finalize_kernelINS_22Kernel_traits_finalizeILj24576E6__halffS2_fjLj1024ELj4ENS_18Kernel_traits_baseILj24576ES2_fS2_fjLj1024EEEEEEEvNS_9BwdParamsE,(.L_x_3471 - _ZN10layer_norm22ln_bwd_finalize_kernelINS_22Kernel_traits_finalizeILj24576E6__halffS2_fjLj1024ELj4ENS_18Kernel_traits_baseILj24576ES2_fS2_fjLj1024EEEEEEEvNS_9BwdParamsE)
        .other          _ZN10layer_norm22ln_bwd_finalize_kernelINS_22Kernel_traits_finalizeILj24576E6__halffS2_fjLj1024ELj4ENS_18Kernel_traits_baseILj24576ES2_fS2_fjLj1024EEEEEEEvNS_9BwdParamsE,@"STO_CUDA_ENTRY STV_DEFAULT"
_ZN10layer_norm22ln_bwd_finalize_kernelINS_22Kernel_traits_finalizeILj24576E6__halffS2_fjLj1024ELj4ENS_18Kernel_traits_baseILj24576ES2_fS2_fjLj1024EEEEEEEvNS_9BwdParamsE:
.text._ZN10layer_norm22ln_bwd_finalize_kernelINS_22Kernel_traits_finalizeILj24576E6__halffS2_fjLj1024ELj4ENS_18Kernel_traits_baseILj24576ES2_fS2_fjLj1024EEEEEEEvNS_9BwdParamsE:
        /* <DEDUP_REMOVED lines=19> */
.L_x_896:
        /* <DEDUP_REMOVED lines=27> */
.L_x_888:
        /* <DEDUP_REMOVED lines=32> */
.L_x_887:
[----:B------:R-:W-:Y:S05]  /*04e0*/  BSYNC B1 ;  /* 0x0000000000017941 */ /* 0x000fea0003800000 */
.L_x_886:
        /* <DEDUP_REMOVED lines=22> */
.L_x_890:
[----:B------:R-:W-:Y:S05]  /*0650*/  BSYNC B1 ;  /* 0x0000000000017941 */ /* 0x000fea0003800000 */
.L_x_889:
        /* <DEDUP_REMOVED lines=10> */
.L_x_885:
[----:B------:R-:W-:Y:S05]  /*0700*/  BSYNC B0 ;  /* 0x0000000000007941 */ /* 0x000fea0003800000 */
.L_x_884:
        /* <DEDUP_REMOVED lines=11> */
.L_x_897:
        /* <DEDUP_REMOVED lines=18> */
.L_x_898:
[----:B------:R-:W-:Y:S01]  /*08e0*/  @!P1 SHF.R.U32.HI R2, RZ, 0x3, R0 ;  /* 0x00000003ff029819 */ /* 0x000fe20000011600 */
[----:B---3--:R-:W-:Y:S02]  /*08f0*/  FADD.FTZ R5, R5, R10 ;  /* 0x0000000a05057221 */ /* 0x008fe40000010000 */
[----:B--2---:R-:W-:Y:S01]  /*0900*/  FADD.FTZ R7, R7, R4 ;  /* 0x0000000407077221 */ /* 0x004fe20000010000 */
[----:B------:R-:W-:-:S05]  /*0910*/  @!P1 LOP3.LUT R2, R2, 0x1ffffffc, RZ, 0xc0, !PT ;  /* 0x1ffffffc02029812 */ /* 0x000fca00078ec0ff */
[----:B------:R2:W-:Y:S04]  /*0920*/  @!P1 STS [R2+0x2000], R5 ;  /* 0x0020000502009388 */ /* 0x0005e80000000800 */
[----:B------:R2:W-:Y:S02]  /*0930*/  @!P1 STS [R2+0x2080], R7 ;  /* 0x0020800702009388 */ /* 0x0005e40000000800 */
.L_x_891:
        /* <DEDUP_REMOVED lines=13> */
.L_x_895:
[----:B------:R-:W-:Y:S05]  /*0a10*/  BSYNC B0 ;  /* 0x0000000000007941 */ /* 0x000fea0003800000 */
.L_x_894:
[C---:B------:R-:W-:Y:S02]  /*0a20*/  ISETP.GT.U32.AND P1, PT, R18.reuse, -0x6001, PT ;  /* 0xffff9fff1200780c */ /* 0x040fe40003f24070 */
[----:B------:R-:W-:Y:S02]  /*0a30*/  IADD3 R18, R18, 0x6000, RZ ;  /* 0x0000600012127810 */ /* 0x000fe40007ffe0ff */
[----:B------:R-:W-:-:S09]  /*0a40*/  IADD3 R19, R19, 0x3000, RZ ;  /* 0x0000300013137810 */ /* 0x000fd20007ffe0ff */
[----:B012---:R-:W-:Y:S05]  /*0a50*/  @P1 BRA `(.L_x_896) ;  /* 0xfffff6d000001947 */ /* 0x007fea000383ffff */
[----:B------:R-:W-:Y:S05]  /*0a60*/  EXIT ;  /* 0x000000000000794d */ /* 0x000fea0003800000 */
.L_x_892:
[----:B--2---:R-:W-:Y:S01]  /*0a70*/  IMAD.MOV.U32 R10, RZ, RZ, R4 ;  /* 0x000000ffff0a7224 */ /* 0x004fe200078e0004 */
[----:B------:R-:W-:Y:S01]  /*0a80*/  MOV R9, 0x1 ;  /* 0x0000000100097802 */ /* 0x000fe20000000f00 */
[----:B------:R-:W-:Y:S01]  /*0a90*/  IMAD.MOV.U32 R6, RZ, RZ, 0x1f ;  /* 0x0000001fff067424 */ /* 0x000fe200078e00ff */
[----:B------:R-:W-:Y:S02]  /*0aa0*/  MOV R11, 0xffffffff ;  /* 0xffffffff000b7802 */ /* 0x000fe40000000f00 */
[----:B------:R-:W-:Y:S02]  /*0ab0*/  MOV R2, 0xad0 ;  /* 0x00000ad000027802 */ /* 0x000fe40000000f00 */
[----:B01----:R-:W-:Y:S05]  /*0ac0*/  CALL.REL.NOINC `($__internal_64_$__cuda_sm70_shflsync_bfly_p) ;  /* 0x000003c000007944 */ /* 0x003fea0003c00000 */
[----:B-1----:R-:W-:Y:S01]  /*0ad0*/  IMAD.MOV.U32 R3, RZ, RZ, R6 ;  /* 0x000000ffff037224 */ /* 0x002fe200078e0006 */
[----:B0-----:R-:W-:Y:S05]  /*0ae0*/  BRA `(.L_x_897) ;  /* 0xfffffcd000007947 */ /* 0x001fea000383ffff */
.L_x_893:
[----:B------:R-:W-:Y:S01]  /*0af0*/  HFMA2.MMA R6, -RZ, RZ, 0, 1.847743988037109375e-06 ;  /* 0x0000001fff067435 */ /* 0x000fe200000001ff */
[----:B------:R-:W-:Y:S01]  /*0b00*/  MOV R10, R13 ;  /* 0x0000000d000a7202 */ /* 0x000fe20000000f00 */
[----:B------:R-:W-:Y:S01]  /*0b10*/  IMAD.MOV.U32 R9, RZ, RZ, 0x2 ;  /* 0x00000002ff097424 */ /* 0x000fe200078e00ff */
[----:B------:R-:W-:Y:S01]  /*0b20*/  MOV R2, 0xb50 ;  /* 0x00000b5000027802 */ /* 0x000fe20000000f00 */
[----:B------:R-:W-:-:S02]  /*0b30*/  IMAD.MOV.U32 R11, RZ, RZ, -0x1 ;  /* 0xffffffffff0b7424 */ /* 0x000fc400078e00ff */
[----:B012---:R-:W-:Y:S05]  /*0b40*/  CALL.REL.NOINC `($__internal_64_$__cuda_sm70_shflsync_bfly_p) ;  /* 0x0000034000007944 */ /* 0x007fea0003c00000 */
[----:B01----:R-:W-:Y:S01]  /*0b50*/  FADD.FTZ R10, R13, R6 ;  /* 0x000000060d0a7221 */ /* 0x003fe20000010000 */
[----:B------:R-:W-:Y:S01]  /*0b60*/  MOV R9, 0x4 ;  /* 0x0000000400097802 */ /* 0x000fe20000000f00 */
[----:B------:R-:W-:Y:S01]  /*0b70*/  IMAD.MOV.U32 R6, RZ, RZ, 0x1f ;  /* 0x0000001fff067424 */ /* 0x000fe200078e00ff */
[----:B------:R-:W-:-:S02]  /*0b80*/  MOV R11, 0xffffffff ;  /* 0xffffffff000b7802 */ /* 0x000fc40000000f00 */
[----:B------:R-:W-:Y:S02]  /*0b90*/  MOV R2, 0xbb0 ;  /* 0x00000bb000027802 */ /* 0x000fe40000000f00 */
[----:B------:R-:W-:Y:S05]  /*0ba0*/  CALL.REL.NOINC `($__internal_64_$__cuda_sm70_shflsync_bfly_p) ;  /* 0x000002e000007944 */ /* 0x000fea0003c00000 */
[----:B01----:R-:W-:Y:S01]  /*0bb0*/  FADD.FTZ R10, R10, R6 ;  /* 0x000000060a0a7221 */ /* 0x003fe20000010000 */
[----:B------:R-:W-:Y:S01]  /*0bc0*/  HFMA2.MMA R6, -RZ, RZ, 0, 1.847743988037109375e-06 ;  /* 0x0000001fff067435 */ /* 0x000fe200000001ff */
[----:B------:R-:W-:Y:S01]  /*0bd0*/  IMAD.MOV.U32 R9, RZ, RZ, 0x8 ;  /* 0x00000008ff097424 */ /* 0x000fe200078e00ff */
[----:B------:R-:W-:Y:S01]  /*0be0*/  MOV R2, 0xc10 ;  /* 0x00000c1000027802 */ /* 0x000fe20000000f00 */
[----:B------:R-:W-:-:S03]  /*0bf0*/  IMAD.MOV.U32 R11, RZ, RZ, -0x1 ;  /* 0xffffffffff0b7424 */ /* 0x000fc600078e00ff */
[----:B------:R-:W-:Y:S05]  /*0c00*/  CALL.REL.NOINC `($__internal_64_$__cuda_sm70_shflsync_bfly_p) ;  /* 0x0000028000007944 */ /* 0x000fea0003c00000 */
[----:B-1----:R-:W-:Y:S01]  /*0c10*/  FADD.FTZ R4, R10, R6 ;  /* 0x000000060a047221 */ /* 0x002fe20000010000 */
[----:B0-----:R-:W-:Y:S01]  /*0c20*/  MOV R9, 0x10 ;  /* 0x0000001000097802 */ /* 0x001fe20000000f00 */
[----:B------:R-:W-:Y:S01]  /*0c30*/  IMAD.MOV.U32 R6, RZ, RZ, 0x1f ;  /* 0x0000001fff067424 */ /* 0x000fe200078e00ff */
[----:B------:R-:W-:Y:S01]  /*0c40*/  MOV R11, 0xffffffff ;  /* 0xffffffff000b7802 */ /* 0x000fe20000000f00 */
[----:B------:R-:W-:Y:S01]  /*0c50*/  IMAD.MOV.U32 R10, RZ, RZ, R4 ;  /* 0x000000ffff0a7224 */ /* 0x000fe200078e0004 */
[----:B------:R-:W-:Y:S02]  /*0c60*/  MOV R2, 0xc80 ;  /* 0x00000c8000027802 */ /* 0x000fe40000000f00 */
[----:B------:R-:W-:Y:S05]  /*0c70*/  CALL.REL.NOINC `($__internal_64_$__cuda_sm70_shflsync_bfly_p) ;  /* 0x0000021000007944 */ /* 0x000fea0003c00000 */
[----:B0-----:R-:W-:Y:S01]  /*0c80*/  HFMA2.MMA R9, -RZ, RZ, 0, 5.9604644775390625e-08 ;  /* 0x00000001ff097435 */ /* 0x001fe200000001ff */
[----:B-1----:R-:W-:Y:S01]  /*0c90*/  MOV R7, R6 ;  /* 0x0000000600077202 */ /* 0x002fe20000000f00 */
[----:B------:R-:W-:Y:S01]  /*0ca0*/  IMAD.MOV.U32 R10, RZ, RZ, R5 ;  /* 0x000000ffff0a7224 */ /* 0x000fe200078e0005 */
[----:B------:R-:W-:Y:S01]  /*0cb0*/  MOV R6, 0x1f ;  /* 0x0000001f00067802 */ /* 0x000fe20000000f00 */
[----:B------:R-:W-:Y:S01]  /*0cc0*/  IMAD.MOV.U32 R11, RZ, RZ, -0x1 ;  /* 0xffffffffff0b7424 */ /* 0x000fe200078e00ff */
[----:B------:R-:W-:-:S02]  /*0cd0*/  MOV R2, 0xcf0 ;  /* 0x00000cf000027802 */ /* 0x000fc40000000f00 */
[----:B------:R-:W-:Y:S05]  /*0ce0*/  CALL.REL.NOINC `($__internal_64_$__cuda_sm70_shflsync_bfly_p) ;  /* 0x000001a000007944 */ /* 0x000fea0003c00000 */
[----:B0-----:R-:W-:Y:S01]  /*0cf0*/  HFMA2.MMA R9, -RZ, RZ, 0, 1.1920928955078125e-07 ;  /* 0x00000002ff097435 */ /* 0x001fe200000001ff */
[----:B-1----:R-:W-:Y:S01]  /*0d00*/  FADD.FTZ R10, R5, R6 ;  /* 0x00000006050a7221 */ /* 0x002fe20000010000 */
[----:B------:R-:W-:Y:S01]  /*0d10*/  MOV R6, 0x1f ;  /* 0x0000001f00067802 */ /* 0x000fe20000000f00 */
[----:B------:R-:W-:Y:S01]  /*0d20*/  IMAD.MOV.U32 R11, RZ, RZ, -0x1 ;  /* 0xffffffffff0b7424 */ /* 0x000fe200078e00ff */
[----:B------:R-:W-:-:S02]  /*0d30*/  MOV R2, 0xd50 ;  /* 0x00000d5000027802 */ /* 0x000fc40000000f00 */
[----:B------:R-:W-:Y:S05]  /*0d40*/  CALL.REL.NOINC `($__internal_64_$__cuda_sm70_shflsync_bfly_p) ;  /* 0x0000014000007944 */ /* 0x000fea0003c00000 */
[----:B0-----:R-:W-:Y:S01]  /*0d50*/  HFMA2.MMA R9, -RZ, RZ, 0, 2.384185791015625e-07 ;  /* 0x00000004ff097435 */ /* 0x001fe200000001ff */
[----:B-1----:R-:W-:Y:S01]  /*0d60*/  FADD.FTZ R10, R10, R6 ;  /* 0x000000060a0a7221 */ /* 0x002fe20000010000 */
[----:B------:R-:W-:Y:S01]  /*0d70*/  MOV R6, 0x1f ;  /* 0x0000001f00067802 */ /* 0x000fe20000000f00 */
[----:B------:R-:W-:Y:S01]  /*0d80*/  IMAD.MOV.U32 R11, RZ, RZ, -0x1 ;  /* 0xffffffffff0b7424 */ /* 0x000fe200078e00ff */
[----:B------:R-:W-:-:S02]  /*0d90*/  MOV R2, 0xdb0 ;  /* 0x00000db000027802 */ /* 0x000fc40000000f00 */
[----:B------:R-:W-:Y:S05]  /*0da0*/  CALL.REL.NOINC `($__internal_64_$__cuda_sm70_shflsync_bfly_p) ;  /* 0x000000e000007944 */ /* 0x000fea0003c00000 */
[----:B0-----:R-:W-:Y:S01]  /*0db0*/  HFMA2.MMA R9, -RZ, RZ, 0, 4.76837158203125e-07 ;  /* 0x00000008ff097435 */ /* 0x001fe200000001ff */
[----:B-1----:R-:W-:Y:S01]  /*0dc0*/  FADD.FTZ R10, R10, R6 ;  /* 0x000000060a0a7221 */ /* 0x002fe20000010000 */
[----:B------:R-:W-:Y:S01]  /*0dd0*/  MOV R6, 0x1f ;  /* 0x0000001f00067802 */ /* 0x000fe20000000f00 */
[----:B------:R-:W-:Y:S01]  /*0de0*/  IMAD.MOV.U32 R11, RZ, RZ, -0x1 ;  /* 0xffffffffff0b7424 */ /* 0x000fe200078e00ff */
[----:B------:R-:W-:-:S02]  /*0df0*/  MOV R2, 0xe10 ;  /* 0x00000e1000027802 */ /* 0x000fc40000000f00 */
[----:B------:R-:W-:Y:S05]  /*0e00*/  CALL.REL.NOINC `($__internal_64_$__cuda_sm70_shflsync_bfly_p) ;  /* 0x0000008000007944 */ /* 0x000fea0003c00000 */
[----:B0-----:R-:W-:Y:S01]  /*0e10*/  HFMA2.MMA R9, -RZ, RZ, 0, 9.5367431640625e-07 ;  /* 0x00000010ff097435 */ /* 0x001fe200000001ff */
[----:B-1----:R-:W-:Y:S01]  /*0e20*/  FADD.FTZ R10, R10, R6 ;  /* 0x000000060a0a7221 */ /* 0x002fe20000010000 */
[----:B------:R-:W-:Y:S01]  /*0e30*/  MOV R6, 0x1f ;  /* 0x0000001f00067802 */ /* 0x000fe20000000f00 */
[----:B------:R-:W-:Y:S01]  /*0e40*/  IMAD.MOV.U32 R11, RZ, RZ, -0x1 ;  /* 0xffffffffff0b7424 */ /* 0x000fe200078e00ff */
[----:B------:R-:W-:-:S02]  /*0e50*/  MOV R2, 0xe70 ;  /* 0x00000e7000027802 */ /* 0x000fc40000000f00 */
[----:B------:R-:W-:Y:S05]  /*0e60*/  CALL.REL.NOINC `($__internal_64_$__cuda_sm70_shflsync_bfly_p) ;  /* 0x0000002000007944 */ /* 0x000fea0003c00000 */
[----:B-1----:R-:W-:Y:S01]  /*0e70*/  MOV R5, R6 ;  /* 0x0000000600057202 */ /* 0x002fe20000000f00 */
[----:B0-----:R-:W-:Y:S05]  /*0e80*/  BRA `(.L_x_898) ;  /* 0xfffffa5000007947 */ /* 0x001fea000383ffff */
        .weak           $__internal_64_$__cuda_sm70_shflsync_bfly_p
        .type           $__internal_64_$__cuda_sm70_shflsync_bfly_p,@function
        .size           $__internal_64_$__cuda_sm70_shflsync_bfly_p,(.L_x_3471 - $__internal_64_$__cuda_sm70_shflsync_bfly_p)
$__internal_64_$__cuda_sm70_shflsync_bfly_p:
[----:B------:R-:W-:Y:S01]  /*0e90*/  HFMA2.MMA R3, -RZ, RZ, 0, 0 ;  /* 0x00000000ff037435 */ /* 0x000fe200000001ff */
[----:B------:R-:W-:Y:S04]  /*0ea0*/  WARPSYNC R11 ;  /* 0x0000000b00007348 */ /* 0x000fe80003800000 */
[----:B------:R0:W1:Y:S01]  /*0eb0*/  SHFL.BFLY PT, R6, R10, R9, R6 ;  /* 0x0c0000090a067389 */ /* 0x00006200000e0006 */
[----:B------:R-:W-:Y:S05]  /*0ec0*/  RET.REL.NODEC R2 `(_ZN10layer_norm22ln_bwd_finalize_kernelINS_22Kernel_traits_finalizeILj24576E6__halffS2_fjLj1024ELj4ENS_18Kernel_traits_baseILj24576ES2_fS2_fjLj1024EEEEEEEvNS_9BwdParamsE) ;  /* 0xfffff13002007950 */ /* 0x000fea0003c3ffff */
.L_x_899:
        /* <DEDUP_REMOVED lines=11> */
.L_x_3471:


//--------------------- .text._ZN10layer_norm13ln_bwd_kernelINS_13Kernel_traitsI6__halffS2_fjLj24576ELj4ELj1ELj8ELj16ENS_18Kernel_traits_baseILj24576ES2_fS2_fjLj256EEEEEEEvNS_9BwdParamsE --------------------------
	.section	.text._ZN10layer_norm13ln_bwd_kernelINS_13Kernel_traitsI6__halffS2_fjLj24576ELj4ELj1ELj8ELj16ENS_18Kernel_traits_baseILj24576ES2_fS2_fjLj256EEEEEEEvNS_9BwdParamsE,"ax",@progbits
	.sectioninfo	@"SHI_REGISTERS=214"
	.align	128
        .global         _ZN10layer_norm13ln_bwd_kernelINS_13Kernel_traitsI6__halffS2_fjLj24576ELj4ELj1ELj8ELj16ENS_18Kernel_traits_baseILj24576ES2_fS2_fjLj256EEEEEEEvNS_9BwdParamsE
        .type           _ZN10layer_norm13ln_bwd_kernelINS_13Kernel_traitsI6__halffS2_fjLj24576ELj4ELj1ELj8ELj16ENS_18Kernel_traits_baseILj24576ES2_fS2_fjLj256EEEEEEEvNS_9BwdParamsE,@function
        .size           _ZN10layer_norm13ln_bwd_kernelINS_13Kernel_traitsI6__halffS2_fjLj24576ELj4ELj1ELj8ELj16ENS_18Kernel_traits_baseILj24576ES2_fS2_fjLj256EEEEEEEvNS_9BwdParamsE,(.L_x_3472 - _ZN10layer_norm13ln_bwd_kernelINS_13Kernel_traitsI6__halffS2_fjLj24576ELj4ELj1ELj8ELj16ENS_18Kernel_traits_baseILj24576ES2_fS2_fjLj256EEEEEEEvNS_9BwdParamsE)
        .other          _ZN10layer_norm13ln_bwd_kernelINS_13Kernel_traitsI6__halffS2_fjLj24576ELj4ELj1ELj8ELj16ENS_18Kernel_traits_baseILj24576ES2_fS2_fjLj256EEEEEEEvNS_9BwdParamsE,@"STO_CUDA_ENTRY STV_DEFAULT"
_ZN10layer_norm13ln_bwd_kernelINS_13Kernel_traitsI6__halffS2_fjLj24576ELj4ELj1ELj8ELj16ENS_18Kernel_traits_baseILj24576ES2_fS2_fjLj256EEEEEEEvNS_9BwdParamsE:
.text._ZN10layer_norm13ln_bwd_kernelINS_13Kernel_traitsI6__halffS2_fjLj24576ELj4ELj1ELj8ELj16ENS_18Kernel_traits_baseILj24576ES2_fS2_fjLj256EEEEEEEvNS_9BwdParamsE:
        /* <DEDUP_REMOVED lines=166> */
.L_x_908:
        /* <DEDUP_REMOVED lines=357> */
.L_x_909:
        /* <DEDUP_REMOVED lines=18> */
.L_x_910:
        /* <DEDUP_REMOVED lines=32> */
.L_x_904:
[----:B------:R-:W-:Y:S05]  /*23d0*/  BSYNC B0 ;  /* 0x0000000000007941 */ /* 0x000fea0003800000 */
.L_x_903:
        /* <DEDUP_REMOVED lines=29> */
.L_x_906:
[----:B------:R-:W2:Y:S01]  /*25b0*/  LDG.E.STRONG.GPU R4, [R2.64] ;  /* 0x0000000602047981 */ /* 0x000ea2000c1ef900 */
[----:B------:R-:W-:Y:S01]  /*25c0*/  YIELD ;  /* 0x0000000000007946 */ /* 0x000fe20003800000 */
[----:B--2---:R-:W-:Y:S01]  /*25d0*/  ISETP.NE.AND P0, PT, R4, R7, PT ;  /* 0x000000070400720c */ /* 0x004fe20003f05270 */
[----:B------:R-:W-:-:S12]  /*25e0*/  CCTL.IVALL ;  /* 0x00000000ff00798f */ /* 0x000fd80002000000 */
[----:B------:R-:W-:Y:S05]  /*25f0*/  @P0 BRA `(.L_x_906) ;  /* 0xffffffb000000947 */ /* 0x000fea000383ffff */
.L_x_905:
        /* <DEDUP_REMOVED lines=135> */
.L_x_907:
        /* <DEDUP_REMOVED lines=45> */
.L_x_900:
        /* <DEDUP_REMOVED lines=32> */
.L_x_901:
[----:B------:R-:W-:Y:S02]  /*3340*/  MOV R6, R8 ;  /* 0x0000000800067202 */ /* 0x000fe40000000f00 */
[----:B------:R-:W-:-:S02]  /*3350*/  MOV R11, 0x10 ;  /* 0x00000010000b7802 */ /* 0x000fc40000000f00 */
[----:B------:R-:W-:Y:S02]  /*3360*/  MOV R12, 0x1f ;  /* 0x0000001f000c7802 */ /* 0x000fe40000000f00 */
[----:B------:R-:W-:Y:S02]  /*3370*/  MOV R13, 0xffffffff ;  /* 0xffffffff000d7802 */ /* 0x000fe40000000f00 */
[----:B------:R-:W-:Y:S02]  /*3380*/  MOV R2, 0x33a0 ;  /* 0x000033a000027802 */ /* 0x000fe40000000f00 */
[----:B------:R-:W-:Y:S05]  /*3390*/  CALL.REL.NOINC `($__internal_65_$__cuda_sm70_shflsync_down_p) ;  /* 0x0000045000007944 */ /* 0x000fea0003c00000 */
[----:B-1----:R-:W-:Y:S01]  /*33a0*/  MOV R5, R12 ;  /* 0x0000000c00057202 */ /* 0x002fe20000000f00 */
[----:B0-----:R-:W-:Y:S05]  /*33b0*/  BRA `(.L_x_909) ;  /* 0xffffecf000007947 */ /* 0x001fea000383ffff */
.L_x_902:
[----:B------:R-:W-:Y:S01]  /*33c0*/  HFMA2.MMA R11, -RZ, RZ, 0, 9.5367431640625e-07 ;  /* 0x00000010ff0b7435 */ /* 0x000fe200000001ff */
[----:B------:R-:W-:Y:S02]  /*33d0*/  MOV R6, R7 ;  /* 0x0000000700067202 */ /* 0x000fe40000000f00 */
[----:B------:R-:W-:Y:S02]  /*33e0*/  MOV R12, 0x1f ;  /* 0x0000001f000c7802 */ /* 0x000fe40000000f00 */
[----:B------:R-:W-:-:S02]  /*33f0*/  MOV R13, 0xffffffff ;  /* 0xffffffff000d7802 */ /* 0x000fc40000000f00 */
[----:B------:R-:W-:Y:S02]  /*3400*/  MOV R2, 0x3420 ;  /* 0x0000342000027802 */ /* 0x000fe40000000f00 */
[----:B01----:R-:W-:Y:S05]  /*3410*/  CALL.REL.NOINC `($__internal_65_$__cuda_sm70_shflsync_down_p) ;  /* 0x000003d000007944 */ /* 0x003fea0003c00000 */
[----:B------:R-:W-:Y:S01]  /*3420*/  FADD.FTZ R8, R8, R5 ;  /* 0x0000000508087221 */ /* 0x000fe20000010000 */
[----:B0-----:R-:W-:Y:S01]  /*3430*/  HFMA2.MMA R11, -RZ, RZ, 0, 4.76837158203125e-07 ;  /* 0x00000008ff0b7435 */ /* 0x001fe200000001ff */
[----:B-1----:R-:W-:Y:S01]  /*3440*/  FADD.FTZ R7, R7, R12 ;  /* 0x0000000c07077221 */ /* 0x002fe20000010000 */
[----:B------:R-:W-:Y:S02]  /*3450*/  MOV R12, 0x1f ;  /* 0x0000001f000c7802 */ /* 0x000fe40000000f00 */
[----:B------:R-:W-:Y:S02]  /*3460*/  MOV R13, 0xffffffff ;  /* 0xffffffff000d7802 */ /* 0x000fe40000000f00 */
[----:B------:R-:W-:Y:S02]  /*3470*/  MOV R6, R8 ;  /* 0x0000000800067202 */ /* 0x000fe40000000f00 */
[----:B------:R-:W-:Y:S02]  /*3480*/  MOV R2, 0x34a0 ;  /* 0x000034a000027802 */ /* 0x000fe40000000f00 */
[----:B------:R-:W-:Y:S05]  /*3490*/  CALL.REL.NOINC `($__internal_65_$__cuda_sm70_shflsync_down_p) ;  /* 0x0000035000007944 */ /* 0x000fea0003c00000 */
[----:B0-----:R-:W-:Y:S01]  /*34a0*/  HFMA2.MMA R11, -RZ, RZ, 0, 4.76837158203125e-07 ;  /* 0x00000008ff0b7435 */ /* 0x001fe200000001ff */
[----:B-1----:R-:W-:-:S02]  /*34b0*/  MOV R5, R12 ;  /* 0x0000000c00057202 */ /* 0x002fc40000000f00 */
[----:B------:R-:W-:Y:S02]  /*34c0*/  MOV R6, R7 ;  /* 0x0000000700067202 */ /* 0x000fe40000000f00 */
[----:B------:R-:W-:Y:S02]  /*34d0*/  MOV R12, 0x1f ;  /* 0x0000001f000c7802 */ /* 0x000fe40000000f00 */
[----:B------:R-:W-:Y:S02]  /*34e0*/  MOV R13, 0xffffffff ;  /* 0xffffffff000d7802 */ /* 0x000fe40000000f00 */
[----:B------:R-:W-:Y:S02]  /*34f0*/  MOV R2, 0x3510 ;  /* 0x0000351000027802 */ /* 0x000fe40000000f00 */
[----:B------:R-:W-:Y:S05]  /*3500*/  CALL.REL.NOINC `($__internal_65_$__cuda_sm70_shflsync_down_p) ;  /* 0x000002e000007944 */ /* 0x000fea0003c00000 */
[----:B------:R-:W-:Y:S01]  /*3510*/  FADD.FTZ R8, R5, R8 ;  /* 0x0000000805087221 */ /* 0x000fe20000010000 */
[----:B0-----:R-:W-:Y:S01]  /*3520*/  HFMA2.MMA R11, -RZ, RZ, 0, 2.384185791015625e-07 ;  /* 0x00000004ff0b7435 */ /* 0x001fe200000001ff */
[----:B-1----:R-:W-:Y:S01]  /*3530*/  FADD.FTZ R7, R7, R12 ;  /* 0x0000000c07077221 */ /* 0x002fe20000010000 */
[----:B------:R-:W-:Y:S02]  /*3540*/  MOV R12, 0x1f ;  /* 0x0000001f000c7802 */ /* 0x000fe40000000f00 */
[----:B------:R-:W-:-:S02]  /*3550*/  MOV R13, 0xffffffff ;  /* 0xffffffff000d7802 */ /* 0x000fc40000000f00 */
[----:B------:R-:W-:Y:S02]  /*3560*/  MOV R6, R8 ;  /* 0x0000000800067202 */ /* 0x000fe40000000f00 */
[----:B------:R-:W-:Y:S02]  /*3570*/  MOV R2, 0x3590 ;  /* 0x0000359000027802 */ /* 0x000fe40000000f00 */
[----:B------:R-:W-:Y:S05]  /*3580*/  CALL.REL.NOINC `($__internal_65_$__cuda_sm70_shflsync_down_p) ;  /* 0x0000026000007944 */ /* 0x000fea0003c00000 */
[----:B0-----:R-:W-:Y:S01]  /*3590*/  HFMA2.MMA R11, -RZ, RZ, 0, 2.384185791015625e-07 ;  /* 0x00000004ff0b7435 */ /* 0x001fe200000001ff */
[----:B-1----:R-:W-:Y:S02]  /*35a0*/  MOV R5, R12 ;  /* 0x0000000c00057202 */ /* 0x002fe40000000f00 */
[----:B------:R-:W-:Y:S02]  /*35b0*/  MOV R6, R7 ;  /* 0x0000000700067202 */ /* 0x000fe40000000f00 */
[----:B------:R-:W-:Y:S02]  /*35c0*/  MOV R12, 0x1f ;  /* 0x0000001f000c7802 */ /* 0x000fe40000000f00 */
[----:B------:R-:W-:Y:S02]  /*35d0*/  MOV R13, 0xffffffff ;  /* 0xffffffff000d7802 */ /* 0x000fe40000000f00 */
[----:B------:R-:W-:-:S02]  /*35e0*/  MOV R2, 0x3600 ;  /* 0x0000360000027802 */ /* 0x000fc40000000f00 */
[----:B------:R-:W-:Y:S05]  /*35f0*/  CALL.REL.NOINC `($__internal_65_$__cuda_sm70_shflsync_down_p) ;  /* 0x000001f000007944 */ /* 0x000fea0003c00000 */
[----:B------:R-:W-:Y:S01]  /*3600*/  FADD.FTZ R8, R5, R8 ;  /* 0x0000000805087221 */ /* 0x000fe20000010000 */
[----:B0-----:R-:W-:Y:S01]  /*3610*/  HFMA2.MMA R11, -RZ, RZ, 0, 1.1920928955078125e-07 ;  /* 0x00000002ff0b7435 */ /* 0x001fe200000001ff */
[----:B-1----:R-:W-:Y:S01]  /*3620*/  FADD.FTZ R9, R7, R12 ;  /* 0x0000000c07097221 */ /* 0x002fe20000010000 */
[----:B------:R-:W-:-:S02]  /*3630*/  MOV R12, 0x1f ;  /* 0x0000001f000c7802 */ /* 0x000fc40000000f00 */
[----:B------:R-:W-:Y:S02]  /*3640*/  MOV R13, 0xffffffff ;  /* 0xffffffff000d7802 */ /* 0x000fe40000000f00 */
[----:B------:R-:W-:Y:S02]  /*3650*/  MOV R6, R8 ;  /* 0x0000000800067202 */ /* 0x000fe40000000f00 */
[----:B------:R-:W-:Y:S02]  /*3660*/  MOV R2, 0x3680 ;  /* 0x0000368000027802 */ /* 0x000fe40000000f00 */
[----:B------:R-:W-:Y:S05]  /*3670*/  CALL.REL.NOINC `($__internal_65_$__cuda_sm70_shflsync_down_p) ;  /* 0x0000017000007944 */ /* 0x000fea0003c00000 */
[----:B0-----:R-:W-:Y:S01]  /*3680*/  HFMA2.MMA R11, -RZ, RZ, 0, 1.1920928955078125e-07 ;  /* 0x00000002ff0b7435 */ /* 0x001fe200000001ff */
[----:B-1----:R-:W-:Y:S02]  /*3690*/  MOV R5, R12 ;  /* 0x0000000c00057202 */ /* 0x002fe40000000f00 */
[----:B------:R-:W-:Y:S02]  /*36a0*/  MOV R6, R9 ;  /* 0x0000000900067202 */ /* 0x000fe40000000f00 */
[----:B------:R-:W-:Y:S02]  /*36b0*/  MOV R12, 0x1f ;  /* 0x0000001f000c7802 */ /* 0x000fe40000000f00 */
[----:B------:R-:W-:-:S02]  /*36c0*/  MOV R13, 0xffffffff ;  /* 0xffffffff000d7802 */ /* 0x000fc40000000f00 */
[----:B------:R-:W-:Y:S02]  /*36d0*/  MOV R2, 0x36f0 ;  /* 0x000036f000027802 */ /* 0x000fe40000000f00 */
[----:B------:R-:W-:Y:S05]  /*36e0*/  CALL.REL.NOINC `($__internal_65_$__cuda_sm70_shflsync_down_p) ;  /* 0x0000010000007944 */ /* 0x000fea0003c00000 */
[----:B------:R-:W-:Y:S01]  /*36f0*/  FADD.FTZ R7, R5, R8 ;  /* 0x0000000805077221 */ /* 0x000fe20000010000 */
[----:B0-----:R-:W-:Y:S01]  /*3700*/  HFMA2.MMA R11, -RZ, RZ, 0, 5.9604644775390625e-08 ;  /* 0x00000001ff0b7435 */ /* 0x001fe200000001ff */
[----:B-1----:R-:W-:Y:S01]  /*3710*/  FADD.FTZ R9, R9, R12 ;  /* 0x0000000c09097221 */ /* 0x002fe20000010000 */
[----:B------:R-:W-:Y:S02]  /*3720*/  MOV R12, 0x1f ;  /* 0x0000001f000c7802 */ /* 0x000fe40000000f00 */
[----:B------:R-:W-:Y:S02]  /*3730*/  MOV R13, 0xffffffff ;  /* 0xffffffff000d7802 */ /* 0x000fe40000000f00 */
[----:B------:R-:W-:Y:S02]  /*3740*/  MOV R6, R7 ;  /* 0x0000000700067202 */ /* 0x000fe40000000f00 */
[----:B------:R-:W-:Y:S02]  /*3750*/  MOV R2, 0x3770 ;  /* 0x0000377000027802 */ /* 0x000fe40000000f00 */
[----:B------:R-:W-:Y:S05]  /*3760*/  CALL.REL.NOINC `($__internal_65_$__cuda_sm70_shflsync_down_p) ;  /* 0x0000008000007944 */ /* 0x000fea0003c00000 */
[----:B0-----:R-:W-:Y:S01]  /*3770*/  HFMA2.MMA R11, -RZ, RZ, 0, 5.9604644775390625e-08 ;  /* 0x00000001ff0b7435 */ /* 0x001fe200000001ff */
[----:B-1----:R-:W-:-:S02]  /*3780*/  MOV R10, R12 ;  /* 0x0000000c000a7202 */ /* 0x002fc40000000f00 */
[----:B------:R-:W-:Y:S02]  /*3790*/  MOV R6, R9 ;  /* 0x0000000900067202 */ /* 0x000fe40000000f00 */
[----:B------:R-:W-:Y:S02]  /*37a0*/  MOV R12, 0x1f ;  /* 0x0000001f000c7802 */ /* 0x000fe40000000f00 */
[----:B------:R-:W-:Y:S02]  /*37b0*/  MOV R13, 0xffffffff ;  /* 0xffffffff000d7802 */ /* 0x000fe40000000f00 */
[----:B------:R-:W-:Y:S02]  /*37c0*/  MOV R2, 0x37e0 ;  /* 0x000037e000027802 */ /* 0x000fe40000000f00 */
[----:B------:R-:W-:Y:S05]  /*37d0*/  CALL.REL.NOINC `($__internal_65_$__cuda_sm70_shflsync_down_p) ;  /* 0x0000001000007944 */ /* 0x000fea0003c00000 */
[----:B01----:R-:W-:Y:S05]  /*37e0*/  BRA `(.L_x_910) ;  /* 0xffffe9e000007947 */ /* 0x003fea000383ffff */
        .weak           $__internal_65_$__cuda_sm70_shflsync_down_p
        .type           $__internal_65_$__cuda_sm70_shflsync_down_p,@function
        .size           $__internal_65_$__cuda_sm70_shflsync_down_p,(.L_x_3472 - $__internal_65_$__cuda_sm70_shflsync_down_p)
$__internal_65_$__cuda_sm70_shflsync_down_p:
[----:B------:R-:W-:Y:S01]  /*37f0*/  HFMA2.MMA R3, -RZ, RZ, 0, 0 ;  /* 0x00000000ff037435 */ /* 0x000fe200000001ff */
[----:B------:R-:W-:Y:S04]  /*3800*/  WARPSYNC R13 ;  /* 0x0000000d00007348 */ /* 0x000fe80003800000 */
[----:B------:R0:W1:Y:S01]  /*3810*/  SHFL.DOWN PT, R12, R6, R11, R12 ;  /* 0x0800000b060c7389 */ /* 0x00006200000e000c */
[----:B------:R-:W-:Y:S05]  /*3820*/  RET.REL.NODEC R2 `(_ZN10layer_norm13ln_bwd_kernelINS_13Kernel_traitsI6__halffS2_fjLj24576ELj4ELj1ELj8ELj16ENS_18Kernel_traits_baseILj24576ES2_fS2_fjLj256EEEEEEEvNS_9BwdParamsE) ;  /* 0xffffc7d002007950 */ /* 0x000fea0003c3ffff */
.L_x_911:
        /* <DEDUP_REMOVED lines=13> */
.L_x_3472:


//--------------------- .text._ZN10layer_norm22ln_bwd_finalize_kernelINS_22Kernel_traits_finalizeILj24576E6__halfS2_S2_fjLj1024ELj4ENS_18Kernel_traits_baseILj24576ES2_S2_S2_fjLj1024EEEEEEEvNS_9BwdParamsE --------------------------
	.section	.text._ZN10layer_norm22ln_bwd_finalize_kernelINS_22Kernel_traits_finalizeILj24576E6__halfS2_S2_fjLj1024ELj4ENS_18Kernel_traits_baseILj24576ES2_S2_S2_fjLj1024EEEEEEEvNS_9BwdParamsE,"ax",@progbits
	.sectioninfo	@"SHI_REGISTERS=32"
	.align	128
        .global         _ZN10layer_norm22ln_bwd_finalize_kernelINS_22Kernel_traits_finalizeILj24576E6__halfS2_S2_fjLj1024ELj4ENS_18Kernel_traits_baseILj24576ES2_S2_S2_fjLj1024EEEEEEEvNS_9BwdParamsE
        .type           _ZN10layer_norm22ln_bwd_finalize_kernelINS_22Kernel_traits_finalizeILj24576E6__halfS2_S2_fjLj1024ELj4ENS_18Kernel_traits_baseILj24576ES2_S2_S2_fjLj1024EEEEEEEvNS_9BwdParamsE,@function
        .size           _ZN10layer_norm22ln_bwd_finalize_kernelINS_22Kernel_traits_finalizeILj24576E6__halfS2_S2_fjLj1024ELj4ENS_18Kernel_traits_baseILj24576ES2_S2_S2_fjLj1024EEEEEEEvNS_9BwdParamsE,(.L_x_3473 - _ZN10layer_norm22ln_bwd_finalize_kernelINS_22Kernel_traits_finalizeILj24576E6__halfS2_S2_fjLj1024ELj4ENS_18Kernel_traits_baseILj24576ES2_S2_S2_fjLj1024EEEEEEEvNS_9BwdParamsE)
        .other          _ZN10layer_norm22ln_bwd_finalize_kernelINS_22Kernel_traits_finalizeILj24576E6__halfS2_S2_fjLj1024ELj4ENS_18Kernel_traits_baseILj24576ES2_S2_S2_fjLj1024EEEEEEEvNS_9BwdParamsE,@"STO_CUDA_ENTRY STV_DEFAULT"
_ZN10layer_norm22ln_bwd_finalize_kernelINS_22Kernel_traits_finalizeILj24576E6__halfS2_S2_fjLj1024ELj4ENS_18Kernel_traits_baseILj24576ES2_S2_S2_fjLj1024EEEEEEEvNS_9BwdParamsE:
.text._ZN10layer_norm22ln_bwd_finalize_kernelINS_22Kernel_traits_finalizeILj24576E6__halfS2_S2_fjLj1024ELj4ENS_18Kernel_traits_baseILj24576ES2_S2_S2_fjLj1024EEEEEEEvNS_9BwdParamsE:
        /* <DEDUP_REMOVED lines=19> */
.L_x_924:
        /* <DEDUP_REMOVED lines=27> */
.L_x_916:
        /* <DEDUP_REMOVED lines=32> */
.L_x_915:
[----:B------:R-:W-:Y:S05]  /*04e0*/  BSYNC B1 ;  /* 0x0000000000017941 */ /* 0x000fea0003800000 */
.L_x_914:
        /* <DEDUP_REMOVED lines=22> */
.L_x_918:
[----:B------:R-:W-:Y:S05]  /*0650*/  BSYNC B1 ;  /* 0x0000000000017941 */ /* 0x000fea0003800000 */
.L_x_917:
        /* <DEDUP_REMOVED lines=10> */
.L_x_913:
[----:B------:R-:W-:Y:S05]  /*0700*/  BSYNC B0 ;  /* 0x0000000000007941 */ /* 0x000fea0003800000 */
.L_x_912:
        /* <DEDUP_REMOVED lines=11> */
.L_x_925:
        /* <DEDUP_REMOVED lines=18> */
.L_x_926:
[----:B------:R-:W-:Y:S01]  /*08e0*/  @!P1 SHF.R.U32.HI R2, RZ, 0x3, R0 ;  /* 0x00000003ff029819 */ /* 0x000fe20000011600 */
[----:B---3--:R-:W-:Y:S02]  /*08f0*/  FADD.FTZ R5, R5, R10 ;  /* 0x0000000a05057221 */ /* 0x008fe40000010000 */
[----:B--2---:R-:W-:Y:S01]  /*0900*/  FADD.FTZ R7, R7, R4 ;  /* 0x0000000407077221 */ /* 0x004fe20000010000 */
[----:B------:R-:W-:-:S05]  /*0910*/  @!P1 LOP3.LUT R2, R2, 0x1ffffffc, RZ, 0xc0, !PT ;  /* 0x1ffffffc02029812 */ /* 0x000fca00078ec0ff */
[----:B------:R2:W-:Y:S04]  /*0920*/  @!P1 STS [R2+0x2000], R5 ;  /* 0x0020000502009388 */ /* 0x0005e80000000800 */
[----:B------:R2:W-:Y:S02]  /*0930*/  @!P1 STS [R2+0x2080], R7 ;  /* 0x0020800702009388 */ /* 0x0005e40000000800 */
.L_x_919:
        /* <DEDUP_REMOVED lines=13> */
.L_x_923:
[----:B------:R-:W-:Y:S05]  /*0a10*/  BSYNC B0 ;  /* 0x0000000000007941 */ /* 0x000fea0003800000 */
.L_x_922:
[C---:B------:R-:W-:Y:S02]  /*0a20*/  ISETP.GT.U32.AND P1, PT, R18.reuse, -0x6001, PT ;  /* 0xffff9fff1200780c */ /* 0x040fe40003f24070 */
[----:B------:R-:W-:Y:S02]  /*0a30*/  IADD3 R18, R18, 0x6000, RZ ;  /* 0x0000600012127810 */ /* 0x000fe40007ffe0ff */
[----:B------:R-:W-:-:S09]  /*0a40*/  IADD3 R19, R19, 0x3000, RZ ;  /* 0x0000300013137810 */ /* 0x000fd20007ffe0ff */
[----:B012---:R-:W-:Y:S05]  /*0a50*/  @P1 BRA `(.L_x_924) ;  /* 0xfffff6d000001947 */ /* 0x007fea000383ffff */
[----:B------:R-:W-:Y:S05]  /*0a60*/  EXIT ;  /* 0x000000000000794d */ /* 0x000fea0003800000 */
.L_x_920:
[----:B--2---:R-:W-:Y:S01]  /*0a70*/  IMAD.MOV.U32 R10, RZ, RZ, R4 ;  /* 0x000000ffff0a7224 */ /* 0x004fe200078e0004 */
[----:B------:R-:W-:Y:S01]  /*0a80*/  MOV R9, 0x1 ;  /* 0x0000000100097802 */ /* 0x000fe20000000f00 */
[----:B------:R-:W-:Y:S01]  /*0a90*/  IMAD.MOV.U32 R6, RZ, RZ, 0x1f ;  /* 0x0000001fff067424 */ /* 0x000fe200078e00ff */
[----:B------:R-:W-:Y:S02]  /*0aa0*/  MOV R11, 0xffffffff ;  /* 0xffffffff000b7802 */ /* 0x000fe40000000f00 */
[----:B------:R-:W-:Y:S02]  /*0ab0*/  MOV R2, 0xad0 ;  /* 0x00000ad000027802 */ /* 0x000fe40000000f00 */
[----:B01----:R-:W-:Y:S05]  /*0ac0*/  CALL.REL.NOINC `($__internal_66_$__cuda_sm70_shflsync_bfly_p) ;  /* 0x000003c000007944 */ /* 0x003fea0003c00000 */
[----:B-1----:R-:W-:Y:S01]  /*0ad0*/  IMAD.MOV.U32 R3, RZ, RZ, R6 ;  /* 0x000000ffff037224 */ /* 0x002fe200078e0006 */
[----:B0-----:R-:W-:Y:S05]  /*0ae0*/  BRA `(.L_x_925) ;  /* 0xfffffcd000007947 */ /* 0x001fea000383ffff */
.L_x_921:
[----:B------:R-:W-:Y:S01]  /*0af0*/  HFMA2.MMA R6, -RZ, RZ, 0, 1.847743988037109375e-06 ;  /* 0x0000001fff067435 */ /* 0x000fe200000001ff */
[----:B------:R-:W-:Y:S01]  /*0b00*/  MOV R10, R13 ;  /* 0x0000000d000a7202 */ /* 0x000fe20000000f00 */
[----:B------:R-:W-:Y:S01]  /*0b10*/  IMAD.MOV.U32 R9, RZ, RZ, 0x2 ;  /* 0x00000002ff097424 */ /* 0x000fe200078e00ff */
[----:B------:R-:W-:Y:S01]  /*0b20*/  MOV R2, 0xb50 ;  /* 0x00000b5000027802 */ /* 0x000fe20000000f00 */
[----:B------:R-:W-:-:S02]  /*0b30*/  IMAD.MOV.U32 R11, RZ, RZ, -0x1 ;  /* 0xffffffffff0b7424 */ /* 0x000fc400078e00ff */
[----:B012---:R-:W-:Y:S05]  /*0b40*/  CALL.REL.NOINC `($__internal_66_$__cuda_sm70_shflsync_bfly_p) ;  /* 0x0000034000007944 */ /* 0x007fea0003c00000 */
[----:B01----:R-:W-:Y:S01]  /*0b50*/  FADD.FTZ R10, R13, R6 ;  /* 0x000000060d0a7221 */ /* 0x003fe20000010000 */
[----:B------:R-:W-:Y:S01]  /*0b60*/  MOV R9, 0x4 ;  /* 0x0000000400097802 */ /* 0x000fe20000000f00 */
[----:B------:R-:W-:Y:S01]  /*0b70*/  IMAD.MOV.U32 R6, RZ, RZ, 0x1f ;  /* 0x0000001fff067424 */ /* 0x000fe200078e00ff */
[----:B------:R-:W-:-:S02]  /*0b80*/  MOV R11, 0xffffffff ;  /* 0xffffffff000b7802 */ /* 0x000fc40000000f00 */
[----:B------:R-:W-:Y:S02]  /*0b90*/  MOV R2, 0xbb0 ;  /* 0x00000bb000027802 */ /* 0x000fe40000000f00 */
[----:B------:R-:W-:Y:S05]  /*0ba0*/  CALL.REL.NOINC `($__internal_66_$__cuda_sm70_shflsync_bfly_p) ;  /* 0x000002e000007944 */ /* 0x000fea0003c00000 */
[----:B01----:R-:W-:Y:S01]  /*0bb0*/  FADD.FTZ R10, R10, R6 ;  /* 0x000000060a0a7221 */ /* 0x003fe20000010000 */
[----:B------:R-:W-:Y:S01]  /*0bc0*/  HFMA2.MMA R6, -RZ, RZ, 0, 1.847743988037109375e-06 ;  /* 0x0000001fff067435 */ /* 0x000fe200000001ff */
[----:B------:R-:W-:Y:S01]  /*0bd0*/  IMAD.MOV.U32 R9, RZ, RZ, 0x8 ;  /* 0x00000008ff097424 */ /* 0x000fe200078e00ff */
[----:B------:R-:W-:Y:S01]  /*0be0*/  MOV R2, 0xc10 ;  /* 0x00000c1000027802 */ /* 0x000fe20000000f00 */
[----:B------:R-:W-:-:S03]  /*0bf0*/  IMAD.MOV.U32 R11, RZ, RZ, -0x1 ;  /* 0xffffffffff0b7424 */ /* 0x000fc600078e00ff */
[----:B------:R-:W-:Y:S05]  /*0c00*/  CALL.REL.NOINC `($__internal_66_$__cuda_sm70_shflsync_bfly_p) ;  /* 0x0000028000007944 */ /* 0x000fea0003c00000 */
[----:B-1----:R-:W-:Y:S01]  /*0c10*/  FADD.FTZ R4, R10, R6 ;  /* 0x000000060a047221 */ /* 0x002fe20000010000 */
[----:B0-----:R-:W-:Y:S01]  /*0c20*/  MOV R9, 0x10 ;  /* 0x0000001000097802 */ /* 0x001fe20000000f00 */
[----:B------:R-:W-:Y:S01]  /*0c30*/  IMAD.MOV.U32 R6, RZ, RZ, 0x1f ;  /* 0x0000001fff067424 */ /* 0x000fe200078e00ff */
[----:B------:R-:W-:Y:S01]  /*0c40*/  MOV R11, 0xffffffff ;  /* 0xffffffff000b7802 */ /* 0x000fe20000000f00 */
[----:B------:R-:W-:Y:S01]  /*0c50*/  IMAD.MOV.U32 R10, RZ, RZ, R4 ;  /* 0x000000ffff0a7224 */ /* 0x000fe200078e0004 */
[----:B------:R-:W-:Y:S02]  /*0c60*/  MOV R2, 0xc80 ;  /* 0x00000c8000027802 */ /* 0x000fe40000000f00 */
[----:B------:R-:W-:Y:S05]  /*0c70*/  CALL.REL.NOINC `($__internal_66_$__cuda_sm70_shflsync_bfly_p) ;  /* 0x0000021000007944 */ /* 0x000fea0003c00000 */
[----:B0-----:R-:W-:Y:S01]  /*0c80*/  HFMA2.MMA R9, -RZ, RZ, 0, 5.9604644775390625e-08 ;  /* 0x00000001ff097435 */ /* 0x001fe200000001ff */
[----:B-1----:R-:W-:Y:S01]  /*0c90*/  MOV R7, R6 ;  /* 0x0000000600077202 */ /* 0x002fe20000000f00 */
[----:B------:R-:W-:Y:S01]  /*0ca0*/  IMAD.MOV.U32 R10, RZ, RZ, R5 ;  /* 0x000000ffff0a7224 */ /* 0x000fe200078e0005 */
[----:B------:R-:W-:Y:S01]  /*0cb0*/  MOV R6, 0x1f ;  /* 0x0000001f00067802 */ /* 0x000fe20000000f00 */
[----:B------:R-:W-:Y:S01]  /*0cc0*/  IMAD.MOV.U32 R11, RZ, RZ, -0x1 ;  /* 0xffffffffff0b7424 */ /* 0x000fe200078e00ff */
[----:B------:R-:W-:-:S02]  /*0cd0*/  MOV R2, 0xcf0 ;  /* 0x00000cf000027802 */ /* 0x000fc40000000f00 */
[----:B------:R-:W-:Y:S05]  /*0ce0*/  CALL.REL.NOINC `($__internal_66_$__cuda_sm70_shflsync_bfly_p) ;  /* 0x000001a000007944 */ /* 0x000fea0003c00000 */
[----:B0-----:R-:W-:Y:S01]  /*0cf0*/  HFMA2.MMA R9, -RZ, RZ, 0, 1.1920928955078125e-07 ;  /* 0x00000002ff097435 */ /* 0x001fe200000001ff */
[----:B-1----:R-:W-:Y:S01]  /*0d00*/  FADD.FTZ R10, R5, R6 ;  /* 0x00000006050a7221 */ /* 0x002fe20000010000 */
[----:B------:R-:W-:Y:S01]  /*0d10*/  MOV R6, 0x1f ;  /* 0x0000001f00067802 */ /* 0x000fe20000000f00 */
[----:B------:R-:W-:Y:S01]  /*0d20*/  IMAD.MOV.U32 R11, RZ, RZ, -0x1 ;  /* 0xffffffffff0b7424 */ /* 0x000fe200078e00ff */
[----:B------:R-:W-:-:S02]  /*0d30*/  MOV R2, 0xd50 ;  /* 0x00000d5000027802 */ /* 0x000fc40000000f00 */
[----:B------:R-:W-:Y:S05]  /*0d40*/  CALL.REL.NOINC `($__internal_66_$__cuda_sm70_shflsync_bfly_p) ;  /* 0x0000014000007944 */ /* 0x000fea0003c00000 */
[----:B0-----:R-:W-:Y:S01]  /*0d50*/  HFMA2.MMA R9, -RZ, RZ, 0, 2.384185791015625e-07 ;  /* 0x00000004ff097435 */ /* 0x001fe200000001ff */
[----:B-1----:R-:W-:Y:S01]  /*0d60*/  FADD.FTZ R10, R10, R6 ;  /* 0x000000060a0a7221 */ /* 0x002fe20000010000 */
[----:B------:R-:W-:Y:S01]  /*0d70*/  MOV R6, 0x1f ;  /* 0x0000001f00067802 */ /* 0x000fe20000000f00 */
[----:B------:R-:W-:Y:S01]  /*0d80*/  IMAD.MOV.U32 R11, RZ, RZ, -0x1 ;  /* 0xffffffffff0b7424 */ /* 0x000fe200078e00ff */
[----:B------:R-:W-:-:S02]  /*0d90*/  MOV R2, 0xdb0 ;  /* 0x00000db000027802 */ /* 0x000fc40000000f00 */
[----:B------:R-:W-:Y:S05]  /*0da0*/  CALL.REL.NOINC `($__internal_66_$__cuda_sm70_shflsync_bfly_p) ;  /* 0x000000e000007944 */ /* 0x000fea0003c00000 */
[----:B0-----:R-:W-:Y:S01]  /*0db0*/  HFMA2.MMA R9, -RZ, RZ, 0, 4.76837158203125e-07 ;  /* 0x00000008ff097435 */ /* 0x001fe200000001ff */
[----:B-1----:R-:W-:Y:S01]  /*0dc0*/  FADD.FTZ R10, R10, R6 ;  /* 0x000000060a0a7221 */ /* 0x002fe20000010000 */
[----:B------:R-:W-:Y:S01]  /*0dd0*/  MOV R6, 0x1f ;  /* 0x0000001f00067802 */ /* 0x000fe20000000f00 */
[----:B------:R-:W-:Y:S01]  /*0de0*/  IMAD.MOV.U32 R11, RZ, RZ, -0x1 ;  /* 0xffffffffff0b7424 */ /* 0x000fe200078e00ff */
[----:B------:R-:W-:-:S02]  /*0df0*/  MOV R2, 0xe10 ;  /* 0x00000e1000027802 */ /* 0x000fc40000000f00 */
[----:B------:R-:W-:Y:S05]  /*0e00*/  CALL.REL.NOINC `($__internal_66_$__cuda_sm70_shflsync_bfly_p) ;  /* 0x0000008000007944 */ /* 0x000fea0003c00000 */
[----:B0-----:R-:W-:Y:S01]  /*0e10*/  HFMA2.MMA R9, -RZ, RZ, 0, 9.5367431640625e-07 ;  /* 0x00000010ff097435 */ /* 0x001fe200000001ff */
[----:B-1----:R-:W-:Y:S01]  /*0e20*/  FADD.FTZ R10, R10, R6 ;  /* 0x000000060a0a7221 */ /* 0x002fe20000010000 */
[----:B------:R-:W-:Y:S01]  /*0e30*/  MOV R6, 0x1f ;  /* 0x0000001f00067802 */ /* 0x000fe20000000f00 */
[----:B------:R-:W-:Y:S01]  /*0e40*/  IMAD.MOV.U32 R11, RZ, RZ, -0x1 ;  /* 0xffffffffff0b7424 */ /* 0x000fe200078e00ff */
[----:B------:R-:W-:-:S02]  /*0e50*/  MOV R2, 0xe70 ;  /* 0x00000e7000027802 */ /* 0x000fc40000000f00 */
[----:B------:R-:W-:Y:S05]  /*0e60*/  CALL.REL.NOINC `($__internal_66_$__cuda_sm70_shflsync_bfly_p) ;  /* 0x0000002000007944 */ /* 0x000fea0003c00000 */
[----:B-1----:R-:W-:Y:S01]  /*0e70*/  MOV R5, R6 ;  /* 0x0000000600057202 */ /* 0x002fe20000000f00 */
[----:B0-----:R-:W-:Y:S05]  /*0e80*/  BRA `(.L_x_926) ;  /* 0xfffffa5000007947 */ /* 0x001fea000383ffff */
        .weak           $__internal_66_$__cuda_sm70_shflsync_bfly_p
        .type           $__internal_66_$__cuda_sm70_shflsync_bfly_p,@function
        .size           $__internal_66_$__cuda_sm70_shflsync_bfly_p,(.L_x_3473 - $__internal_66_$__cuda_sm70_shflsync_bfly_p)
$__internal_66_$__cuda_sm70_shflsync_bfly_p:
[----:B------:R-:W-:Y:S01]  /*0e90*/  HFMA2.MMA R3, -RZ, RZ, 0, 0 ;  /* 0x00000000ff037435 */ /* 0x000fe200000001ff */
[----:B------:R-:W-:Y:S04]  /*0ea0*/  WARPSYNC R11 ;  /* 0x0000000b00007348 */ /* 0x000fe80003800000 */
[----:B------:R0:W1:Y:S01]  /*0eb0*/  SHFL.BFLY PT, R6, R10, R9, R6 ;  /* 0x0c0000090a067389 */ /* 0x00006200000e0006 */
[----:B------:R-:W-:Y:S05]  /*0ec0*/  RET.REL.NODEC R2 `(_ZN10layer_norm22ln_bwd_finalize_kernelINS_22Kernel_traits_finalizeILj24576E6__halfS2_S2_fjLj1024ELj4ENS_18Kernel_traits_baseILj24576ES2_S2_S2_fjLj1024EEEEEEEvNS_9BwdParamsE) ;  /* 0xfffff13002007950 */ /* 0x000fea0003c3ffff */
.L_x_927:
        /* <DEDUP_REMOVED lines=11> */
.L_x_3473:


//--------------------- .text._ZN10layer_norm13ln_bwd_kernelINS_13Kernel_traitsI6__halfS2_S2_fjLj24576ELj4ELj1ELj8ELj16ENS_18Kernel_traits_baseILj24576ES2_S2_S2_fjLj256EEEEEEEvNS_9BwdParamsE --------------------------
	.section	.text._ZN10layer_norm13ln_bwd_kernelINS_13Kernel_traitsI6__halfS2_S2_fjLj24576ELj4ELj1ELj8ELj16ENS_18Kernel_traits_baseILj24576ES2_S2_S2_fjLj256EEEEEEEvNS_9BwdParamsE,"ax",@progbits
	.sectioninfo	@"SHI_REGISTERS=196"
	.align	128
        .global         _ZN10layer_norm13ln_bwd_kernelINS_13Kernel_traitsI6__halfS2_S2_fjLj24576ELj4ELj1ELj8ELj16ENS_18Kernel_traits_baseILj24576ES2_S2_S2_fjLj256EEEEEEEvNS_9BwdParamsE
        .type           _ZN10layer_norm13ln_bwd_kernelINS_13Kernel_traitsI6__halfS2_S2_fjLj24576ELj4ELj1ELj8ELj16ENS_18Kernel_traits_baseILj24576ES2_S2_S2_fjLj256EEEEEEEvNS_9BwdParamsE,@function
        .size           _ZN10layer_norm13ln_bwd_kernelINS_13Kernel_traitsI6__halfS2_S2_fjLj24576ELj4ELj1ELj8ELj16ENS_18Kernel_traits_baseILj24576ES2_S2_S2_fjLj256EEEEEEEvNS_9BwdParamsE,(.L_x_3474 - _ZN10layer_norm13ln_bwd_kernelINS_13Kernel_traitsI6__halfS2_S2_fjLj24576ELj4ELj1ELj8ELj16ENS_18Kernel_traits_baseILj24576ES2_S2_S2_fjLj256EEEEEEEvNS_9BwdParamsE)
        .other          _ZN10layer_norm13ln_bwd_kernelINS_13Kernel_traitsI6__halfS2_S2_fjLj24576ELj4ELj1ELj8ELj16ENS_18Kernel_traits_baseILj24576ES2_S2_S2_fjLj256EEEEEEEvNS_9BwdParamsE,@"STO_CUDA_ENTRY STV_DEFAULT"
_ZN10layer_norm13ln_bwd_kernelINS_13Kernel_traitsI6__halfS2_S2_fjLj24576ELj4ELj1ELj8ELj16ENS_18Kernel_traits_baseILj24576ES2_S2_S2_fjLj256EEEEEEEvNS_9BwdParamsE:
.text._ZN10layer_norm13ln_bwd_kernelINS_13Kernel_traitsI6__halfS2_S2_fjLj24576ELj4ELj1ELj8ELj16ENS_18Kernel_traits_baseILj24576ES2_S2_S2_fjLj256EEEEEEEvNS_9BwdParamsE:
        /* <DEDUP_REMOVED lines=135> */
.L_x_936:
        /* <DEDUP_REMOVED lines=331> */
.L_x_937:
        /* <DEDUP_REMOVED lines=18> */
.L_x_938:
        /* <DEDUP_REMOVED lines=32> */
.L_x_932:
[----:B------:R-:W-:Y:S05]  /*2040*/  BSYNC B0 ;  /* 0x0000000000007941 */ /* 0x000fea0003800000 */
.L_x_931:
        /* <DEDUP_REMOVED lines=28> */
.L_x_934:
[----:B------:R-:W2:Y:S01]  /*2210*/  LDG.E.STRONG.GPU R4, [R2.64] ;  /* 0x0000000602047981 */ /* 0x000ea2000c1ef900 */
[----:B------:R-:W-:Y:S01]  /*2220*/  YIELD ;  /* 0x0000000000007946 */ /* 0x000fe20003800000 */
[----:B--2---:R-:W-:Y:S01]  /*2230*/  ISETP.NE.AND P0, PT, R4, R7, PT ;  /* 0x000000070400720c */ /* 0x004fe20003f05270 */
[----:B------:R-:W-:-:S12]  /*2240*/  CCTL.IVALL ;  /* 0x00000000ff00798f */ /* 0x000fd80002000000 */
[----:B------:R-:W-:Y:S05]  /*2250*/  @P0 BRA `(.L_x_934) ;  /* 0xffffffb000000947 */ /* 0x000fea000383ffff */
.L_x_933:
        /* <DEDUP_REMOVED lines=132> */
.L_x_935:
        /* <DEDUP_REMOVED lines=46> */
.L_x_928:
        /* <DEDUP_REMOVED lines=24> */
.L_x_929:
[----:B------:R-:W-:Y:S02]  /*2f00*/  MOV R5, R7 ;  /* 0x0000000700057202 */ /* 0x000fe40000000f00 */
[----:B------:R-:W-:-:S02]  /*2f10*/  MOV R10, 0x10 ;  /* 0x00000010000a7802 */ /* 0x000fc40000000f00 */
[----:B------:R-:W-:Y:S02]  /*2f20*/  MOV R6, 0x1f ;  /* 0x0000001f00067802 */ /* 0x000fe40000000f00 */
[----:B------:R-:W-:Y:S02]  /*2f30*/  MOV R11, 0xffffffff ;  /* 0xffffffff000b7802 */ /* 0x000fe40000000f00 */
[----:B------:R-:W-:Y:S02]  /*2f40*/  MOV R2, 0x2f60 ;  /* 0x00002f6000027802 */ /* 0x000fe40000000f00 */
[----:B------:R-:W-:Y:S05]  /*2f50*/  CALL.REL.NOINC `($__internal_67_$__cuda_sm70_shflsync_down_p) ;  /* 0x0000045000007944 */ /* 0x000fea0003c00000 */
[----:B-1----:R-:W-:Y:S01]  /*2f60*/  MOV R4, R10 ;  /* 0x0000000a00047202 */ /* 0x002fe20000000f00 */
[----:B0-----:R-:W-:Y:S05]  /*2f70*/  BRA `(.L_x_937) ;  /* 0xffffeda000007947 */ /* 0x001fea000383ffff */
.L_x_930:
[----:B------:R-:W-:Y:S01]  /*2f80*/  HFMA2.MMA R10, -RZ, RZ, 0, 9.5367431640625e-07 ;  /* 0x00000010ff0a7435 */ /* 0x000fe200000001ff */
[----:B------:R-:W-:Y:S02]  /*2f90*/  MOV R5, R9 ;  /* 0x0000000900057202 */ /* 0x000fe40000000f00 */
[----:B------:R-:W-:Y:S02]  /*2fa0*/  MOV R6, 0x1f ;  /* 0x0000001f00067802 */ /* 0x000fe40000000f00 */
[----:B------:R-:W-:-:S02]  /*2fb0*/  MOV R11, 0xffffffff ;  /* 0xffffffff000b7802 */ /* 0x000fc40000000f00 */
[----:B------:R-:W-:Y:S02]  /*2fc0*/  MOV R2, 0x2fe0 ;  /* 0x00002fe000027802 */ /* 0x000fe40000000f00 */
[----:B01----:R-:W-:Y:S05]  /*2fd0*/  CALL.REL.NOINC `($__internal_67_$__cuda_sm70_shflsync_down_p) ;  /* 0x000003d000007944 */ /* 0x003fea0003c00000 */
[----:B------:R-:W-:Y:S01]  /*2fe0*/  FADD.FTZ R7, R7, R4 ;  /* 0x0000000407077221 */ /* 0x000fe20000010000 */
[----:B0-----:R-:W-:Y:S01]  /*2ff0*/  MOV R6, 0x1f ;  /* 0x0000001f00067802 */ /* 0x001fe20000000f00 */
[----:B-1----:R-:W-:Y:S01]  /*3000*/  FADD.FTZ R9, R9, R10 ;  /* 0x0000000a09097221 */ /* 0x002fe20000010000 */
[----:B------:R-:W-:Y:S01]  /*3010*/  HFMA2.MMA R10, -RZ, RZ, 0, 4.76837158203125e-07 ;  /* 0x00000008ff0a7435 */ /* 0x000fe200000001ff */
[----:B------:R-:W-:Y:S02]  /*3020*/  MOV R11, 0xffffffff ;  /* 0xffffffff000b7802 */ /* 0x000fe40000000f00 */
[----:B------:R-:W-:Y:S02]  /*3030*/  MOV R5, R7 ;  /* 0x0000000700057202 */ /* 0x000fe40000000f00 */
[----:B------:R-:W-:Y:S02]  /*3040*/  MOV R2, 0x3060 ;  /* 0x0000306000027802 */ /* 0x000fe40000000f00 */
[----:B------:R-:W-:Y:S05]  /*3050*/  CALL.REL.NOINC `($__internal_67_$__cuda_sm70_shflsync_down_p) ;  /* 0x0000035000007944 */ /* 0x000fea0003c00000 */
[----:B-1----:R-:W-:Y:S01]  /*3060*/  MOV R4, R10 ;  /* 0x0000000a00047202 */ /* 0x002fe20000000f00 */
[----:B------:R-:W-:Y:S01]  /*3070*/  HFMA2.MMA R10, -RZ, RZ, 0, 4.76837158203125e-07 ;  /* 0x00000008ff0a7435 */ /* 0x000fe200000001ff */
[----:B0-----:R-:W-:-:S02]  /*3080*/  MOV R5, R9 ;  /* 0x0000000900057202 */ /* 0x001fc40000000f00 */
[----:B------:R-:W-:Y:S02]  /*3090*/  MOV R6, 0x1f ;  /* 0x0000001f00067802 */ /* 0x000fe40000000f00 */
[----:B------:R-:W-:Y:S02]  /*30a0*/  MOV R11, 0xffffffff ;  /* 0xffffffff000b7802 */ /* 0x000fe40000000f00 */
[----:B------:R-:W-:Y:S02]  /*30b0*/  MOV R2, 0x30d0 ;  /* 0x000030d000027802 */ /* 0x000fe40000000f00 */
[----:B------:R-:W-:Y:S05]  /*30c0*/  CALL.REL.NOINC `($__internal_67_$__cuda_sm70_shflsync_down_p) ;  /* 0x000002e000007944 */ /* 0x000fea0003c00000 */
[----:B------:R-:W-:Y:S01]  /*30d0*/  FADD.FTZ R7, R4, R7 ;  /* 0x0000000704077221 */ /* 0x000fe20000010000 */
[----:B0-----:R-:W-:Y:S01]  /*30e0*/  MOV R6, 0x1f ;  /* 0x0000001f00067802 */ /* 0x001fe20000000f00 */
[----:B-1----:R-:W-:Y:S01]  /*30f0*/  FADD.FTZ R9, R9, R10 ;  /* 0x0000000a09097221 */ /* 0x002fe20000010000 */
[----:B------:R-:W-:Y:S01]  /*3100*/  HFMA2.MMA R10, -RZ, RZ, 0, 2.384185791015625e-07 ;  /* 0x00000004ff0a7435 */ /* 0x000fe200000001ff */
[----:B------:R-:W-:Y:S02]  /*3110*/  MOV R11, 0xffffffff ;  /* 0xffffffff000b7802 */ /* 0x000fe40000000f00 */
[----:B------:R-:W-:-:S02]  /*3120*/  MOV R5, R7 ;  /* 0x0000000700057202 */ /* 0x000fc40000000f00 */
[----:B------:R-:W-:Y:S02]  /*3130*/  MOV R2, 0x3150 ;  /* 0x0000315000027802 */ /* 0x000fe40000000f00 */
[----:B------:R-:W-:Y:S05]  /*3140*/  CALL.REL.NOINC `($__internal_67_$__cuda_sm70_shflsync_down_p) ;  /* 0x0000026000007944 */ /* 0x000fea0003c00000 */
[----:B-1----:R-:W-:Y:S01]  /*3150*/  MOV R4, R10 ;  /* 0x0000000a00047202 */ /* 0x002fe20000000f00 */
[----:B------:R-:W-:Y:S01]  /*3160*/  HFMA2.MMA R10, -RZ, RZ, 0, 2.384185791015625e-07 ;  /* 0x00000004ff0a7435 */ /* 0x000fe200000001ff */
[----:B0-----:R-:W-:Y:S02]  /*3170*/  MOV R5, R9 ;  /* 0x0000000900057202 */ /* 0x001fe40000000f00 */
[----:B------:R-:W-:Y:S02]  /*3180*/  MOV R6, 0x1f ;  /* 0x0000001f00067802 */ /* 0x000fe40000000f00 */
[----:B------:R-:W-:Y:S02]  /*3190*/  MOV R11, 0xffffffff ;  /* 0xffffffff000b7802 */ /* 0x000fe40000000f00 */
[----:B------:R-:W-:Y:S02]  /*31a0*/  MOV R2, 0x31c0 ;  /* 0x000031c000027802 */ /* 0x000fe40000000f00 */
[----:B------:R-:W-:Y:S05]  /*31b0*/  CALL.REL.NOINC `($__internal_67_$__cuda_sm70_shflsync_down_p) ;  /* 0x000001f000007944 */ /* 0x000fea0003c00000 */
[----:B------:R-:W-:Y:S01]  /*31c0*/  FADD.FTZ R7, R4, R7 ;  /* 0x0000000704077221 */ /* 0x000fe20000010000 */
[----:B0-----:R-:W-:Y:S01]  /*31d0*/  MOV R6, 0x1f ;  /* 0x0000001f00067802 */ /* 0x001fe20000000f00 */
[----:B-1----:R-:W-:Y:S01]  /*31e0*/  FADD.FTZ R9, R9, R10 ;  /* 0x0000000a09097221 */ /* 0x002fe20000010000 */
[----:B------:R-:W-:Y:S01]  /*31f0*/  HFMA2.MMA R10, -RZ, RZ, 0, 1.1920928955078125e-07 ;  /* 0x00000002ff0a7435 */ /* 0x000fe200000001ff */
[----:B------:R-:W-:-:S02]  /*3200*/  MOV R11, 0xffffffff ;  /* 0xffffffff000b7802 */ /* 0x000fc40000000f00 */
[----:B------:R-:W-:Y:S02]  /*3210*/  MOV R5, R7 ;  /* 0x0000000700057202 */ /* 0x000fe40000000f00 */
[----:B------:R-:W-:Y:S02]  /*3220*/  MOV R2, 0x3240 ;  /* 0x0000324000027802 */ /* 0x000fe40000000f00 */
[----:B------:R-:W-:Y:S05]  /*3230*/  CALL.REL.NOINC `($__internal_67_$__cuda_sm70_shflsync_down_p) ;  /* 0x0000017000007944 */ /* 0x000fea0003c00000 */
[----:B-1----:R-:W-:Y:S01]  /*3240*/  MOV R4, R10 ;  /* 0x0000000a00047202 */ /* 0x002fe20000000f00 */
[----:B------:R-:W-:Y:S01]  /*3250*/  HFMA2.MMA R10, -RZ, RZ, 0, 1.1920928955078125e-07 ;  /* 0x00000002ff0a7435 */ /* 0x000fe200000001ff */
[----:B0-----:R-:W-:Y:S02]  /*3260*/  MOV R5, R9 ;  /* 0x0000000900057202 */ /* 0x001fe40000000f00 */
[----:B------:R-:W-:Y:S02]  /*3270*/  MOV R6, 0x1f ;  /* 0x0000001f00067802 */ /* 0x000fe40000000f00 */
[----:B------:R-:W-:Y:S02]  /*3280*/  MOV R11, 0xffffffff ;  /* 0xffffffff000b7802 */ /* 0x000fe40000000f00 */
[----:B------:R-:W-:-:S02]  /*3290*/  MOV R2, 0x32b0 ;  /* 0x000032b000027802 */ /* 0x000fc40000000f00 */
[----:B------:R-:W-:Y:S05]  /*32a0*/  CALL.REL.NOINC `($__internal_67_$__cuda_sm70_shflsync_down_p) ;  /* 0x0000010000007944 */ /* 0x000fea0003c00000 */
[----:B------:R-:W-:Y:S01]  /*32b0*/  FADD.FTZ R7, R4, R7 ;  /* 0x0000000704077221 */ /* 0x000fe20000010000 */
[----:B0-----:R-:W-:Y:S01]  /*32c0*/  MOV R6, 0x1f ;  /* 0x0000001f00067802 */ /* 0x001fe20000000f00 */
[----:B-1----:R-:W-:Y:S01]  /*32d0*/  FADD.FTZ R9, R9, R10 ;  /* 0x0000000a09097221 */ /* 0x002fe20000010000 */
[----:B------:R-:W-:Y:S01]  /*32e0*/  HFMA2.MMA R10, -RZ, RZ, 0, 5.9604644775390625e-08 ;  /* 0x00000001ff0a7435 */ /* 0x000fe200000001ff */
[----:B------:R-:W-:-:S02]  /*32f0*/  MOV R11, 0xffffffff ;  /* 0xffffffff000b7802 */ /* 0x000fc40000000f00 */
[----:B------:R-:W-:Y:S02]  /*3300*/  MOV R5, R7 ;  /* 0x0000000700057202 */ /* 0x000fe40000000f00 */
[----:B------:R-:W-:Y:S02]  /*3310*/  MOV R2, 0x3330 ;  /* 0x0000333000027802 */ /* 0x000fe40000000f00 */
[----:B------:R-:W-:Y:S05]  /*3320*/  CALL.REL.NOINC `($__internal_67_$__cuda_sm70_shflsync_down_p) ;  /* 0x0000008000007944 */ /* 0x000fea0003c00000 */
[----:B-1----:R-:W-:Y:S01]  /*3330*/  MOV R8, R10 ;  /* 0x0000000a00087202 */ /* 0x002fe20000000f00 */
[----:B------:R-:W-:Y:S01]  /*3340*/  HFMA2.MMA R10, -RZ, RZ, 0, 5.9604644775390625e-08 ;  /* 0x00000001ff0a7435 */ /* 0x000fe200000001ff */
[----:B0-----:R-:W-:Y:S02]  /*3350*/  MOV R5, R9 ;  /* 0x0000000900057202 */ /* 0x001fe40000000f00 */
[----:B------:R-:W-:Y:S02]  /*3360*/  MOV R6, 0x1f ;  /* 0x0000001f00067802 */ /* 0x000fe40000000f00 */
[----:B------:R-:W-:Y:S02]  /*3370*/  MOV R11, 0xffffffff ;  /* 0xffffffff000b7802 */ /* 0x000fe40000000f00 */
[----:B------:R-:W-:-:S02]  /*3380*/  MOV R2, 0x33a0 ;  /* 0x000033a000027802 */ /* 0x000fc40000000f00 */
[----:B------:R-:W-:Y:S05]  /*3390*/  CALL.REL.NOINC `($__internal_67_$__cuda_sm70_shflsync_down_p) ;  /* 0x0000001000007944 */ /* 0x000fea0003c00000 */
[----:B01----:R-:W-:Y:S05]  /*33a0*/  BRA `(.L_x_938) ;  /* 0xffffea9000007947 */ /* 0x003fea000383ffff */
        .weak           $__internal_67_$__cuda_sm70_shflsync_down_p
        .type           $__internal_67_$__cuda_sm70_shflsync_down_p,@function
        .size           $__internal_67_$__cuda_sm70_shflsync_down_p,(.L_x_3474 - $__internal_67_$__cuda_sm70_shflsync_down_p)
$__internal_67_$__cuda_sm70_shflsync_down_p:
[----:B------:R-:W-:Y:S01]  /*33b0*/  HFMA2.MMA R3, -RZ, RZ, 0, 0 ;  /* 0x00000000ff037435 */ /* 0x000fe200000001ff */
[----:B------:R-:W-:Y:S04]  /*33c0*/  WARPSYNC R11 ;  /* 0x0000000b00007348 */ /* 0x000fe80003800000 */
[----:B------:R0:W1:Y:S01]  /*33d0*/  SHFL.DOWN PT, R10, R5, R10, R6 ;  /* 0x0800000a050a7389 */ /* 0x00006200000e0006 */
[----:B------:R-:W-:Y:S05]  /*33e0*/  RET.REL.NODEC R2 `(_ZN10layer_norm13ln_bwd_kernelINS_13Kernel_traitsI6__halfS2_S2_fjLj24576ELj4ELj1ELj8ELj16ENS_18Kernel_traits_baseILj24576ES2_S2_S2_fjLj256EEEEEEEvNS_9BwdParamsE) ;  /* 0xffffcc1002007950 */ /* 0x000fea0003c3ffff */
.L_x_939:
        /* <DEDUP_REMOVED lines=9> */
.L_x_3474:


//--------------------- .text._ZN10layer_norm22ln_bwd_finalize_kernelINS_22Kernel_traits_finalizeILj24576EffffjLj1024ELj4ENS_18Kernel_traits_baseILj24576EffffjLj1024EEEEEEEvNS_9BwdParamsE --------------------------
	.section	.text._ZN10layer_norm22ln_bwd_finalize_kernelINS_22Kernel_traits_finalizeILj24576EffffjLj1024ELj4ENS_18Kernel_traits_baseILj24576EffffjLj1024EEEEEEEvNS_9BwdParamsE,"ax",@progbits
	.sectioninfo	@"SHI_REGISTERS=32"
	.align	128
        .global         _ZN10layer_norm22ln_bwd_finalize_kernelINS_22Kernel_traits_finalizeILj24576EffffjLj1024ELj4ENS_18Kernel_traits_baseILj24576EffffjLj1024EEEEEEEvNS_9BwdParamsE
        .type           _ZN10layer_norm22ln_bwd_finalize_kernelINS_22Kernel_traits_finalizeILj24576EffffjLj1024ELj4ENS_18Kernel_traits_baseILj24576EffffjLj1024EEEEEEEvNS_9BwdParamsE,@function
        .size           _ZN10layer_norm22ln_bwd_finalize_kernelINS_22Kernel_traits_finalizeILj24576EffffjLj1024ELj4ENS_18Kernel_traits_baseILj24576EffffjLj1024EEEEEEEvNS_9BwdParamsE,(.L_x_3475 - _ZN10layer_norm22ln_bwd_finalize_kernelINS_22Kernel_traits_finalizeILj24576EffffjLj1024ELj4ENS_18Kernel_traits_baseILj24576EffffjLj1024EEEEEEEvNS_9BwdParamsE)
        .other          _ZN10layer_norm22ln_bwd_finalize_kernelINS_22Kernel_traits_finalizeILj24576EffffjLj1024ELj4ENS_18Kernel_traits_baseILj24576EffffjLj1024EEEEEEEvNS_9BwdParamsE,@"STO_CUDA_ENTRY STV_DEFAULT"
_ZN10layer_norm22ln_bwd_finalize_kernelINS_22Kernel_traits_finalizeILj24576EffffjLj1024ELj4ENS_18Kernel_traits_baseILj24576EffffjLj1024EEEEEEEvNS_9BwdParamsE:
.text._ZN10layer_norm22ln_bwd_finalize_kernelINS_22Kernel_traits_finalizeILj24576EffffjLj1024ELj4ENS_18Kernel_traits_baseILj24576EffffjLj1024EEEEEEEvNS_9BwdParamsE:
        /* <DEDUP_REMOVED lines=19> */
.L_x_950:
        /* <DEDUP_REMOVED lines=27> */
.L_x_944:
        /* <DEDUP_REMOVED lines=32> */
.L_x_943:
[----:B------:R-:W-:Y:S05]  /*04e0*/  BSYNC B1 ;  /* 0x0000000000017941 */ /* 0x000fea0003800000 */
.L_x_942:
        /* <DEDUP_REMOVED lines=22> */
.L_x_946:
[----:B------:R-:W-:Y:S05]  /*0650*/  BSYNC B1 ;  /* 0x0000000000017941 */ /* 0x000fea0003800000 */
.L_x_945:
        /* <DEDUP_REMOVED lines=10> */
.L_x_941:
[----:B------:R-:W-:Y:S05]  /*0700*/  BSYNC B0 ;  /* 0x0000000000007941 */ /* 0x000fea0003800000 */
.L_x_940:
        /* <DEDUP_REMOVED lines=11> */
.L_x_951:
        /* <DEDUP_REMOVED lines=18> */
.L_x_952:
[----:B------:R-:W-:Y:S01]  /*08e0*/  @!P1 SHF.R.U32.HI R2, RZ, 0x3, R0 ;  /* 0x00000003ff029819 */ /* 0x000fe20000011600 */
[----:B---3--:R-:W-:Y:S02]  /*08f0*/  FADD.FTZ R5, R5, R10 ;  /* 0x0000000a05057221 */ /* 0x008fe40000010000 */
[----:B--2---:R-:W-:Y:S01]  /*0900*/  FADD.FTZ R7, R7, R4 ;  /* 0x0000000407077221 */ /* 0x004fe20000010000 */
[----:B------:R-:W-:-:S05]  /*0910*/  @!P1 LOP3.LUT R2, R2, 0x1ffffffc, RZ, 0xc0, !PT ;  /* 0x1ffffffc02029812 */ /* 0x000fca00078ec0ff */
[----:B------:R2:W-:Y:S04]  /*0920*/  @!P1 STS [R2+0x2000], R5 ;  /* 0x0020000502009388 */ /* 0x0005e80000000800 */
[----:B------:R2:W-:Y:S02]  /*0930*/  @!P1 STS [R2+0x2080], R7 ;  /* 0x0020800702009388 */ /* 0x0005e40000000800 */
.L_x_947:
        /* <DEDUP_REMOVED lines=14> */
.L_x_948:
[----:B------:R-:W-:Y:S01]  /*0a20*/  HFMA2.MMA R9, -RZ, RZ, 0, 5.9604644775390625e-08 ;  /* 0x00000001ff097435 */ /* 0x000fe200000001ff */
[----:B--2---:R-:W-:Y:S01]  /*0a30*/  IMAD.MOV.U32 R10, RZ, RZ, R4 ;  /* 0x000000ffff0a7224 */ /* 0x004fe200078e0004 */
[----:B------:R-:W-:Y:S01]  /*0a40*/  MOV R11, 0xffffffff ;  /* 0xffffffff000b7802 */ /* 0x000fe20000000f00 */
[----:B------:R-:W-:Y:S01]  /*0a50*/  IMAD.MOV.U32 R6, RZ, RZ, 0x1f ;  /* 0x0000001fff067424 */ /* 0x000fe200078e00ff */
[----:B------:R-:W-:-:S02]  /*0a60*/  MOV R2, 0xa80 ;  /* 0x00000a8000027802 */ /* 0x000fc40000000f00 */
[----:B01----:R-:W-:Y:S05]  /*0a70*/  CALL.REL.NOINC `($__internal_68_$__cuda_sm70_shflsync_bfly_p) ;  /* 0x000003c000007944 */ /* 0x003fea0003c00000 */
[----:B-1----:R-:W-:Y:S01]  /*0a80*/  IMAD.MOV.U32 R3, RZ, RZ, R6 ;  /* 0x000000ffff037224 */ /* 0x002fe200078e0006 */
[----:B0-----:R-:W-:Y:S05]  /*0a90*/  BRA `(.L_x_951) ;  /* 0xfffffd2000007947 */ /* 0x001fea000383ffff */
.L_x_949:
[----:B------:R-:W-:Y:S01]  /*0aa0*/  HFMA2.MMA R6, -RZ, RZ, 0, 1.847743988037109375e-06 ;  /* 0x0000001fff067435 */ /* 0x000fe200000001ff */
[----:B------:R-:W-:Y:S01]  /*0ab0*/  MOV R10, R13 ;  /* 0x0000000d000a7202 */ /* 0x000fe20000000f00 */
[----:B------:R-:W-:Y:S01]  /*0ac0*/  IMAD.MOV.U32 R9, RZ, RZ, 0x2 ;  /* 0x00000002ff097424 */ /* 0x000fe200078e00ff */
[----:B------:R-:W-:Y:S01]  /*0ad0*/  MOV R2, 0xb00 ;  /* 0x00000b0000027802 */ /* 0x000fe20000000f00 */
[----:B------:R-:W-:-:S02]  /*0ae0*/  IMAD.MOV.U32 R11, RZ, RZ, -0x1 ;  /* 0xffffffffff0b7424 */ /* 0x000fc400078e00ff */
[----:B012---:R-:W-:Y:S05]  /*0af0*/  CALL.REL.NOINC `($__internal_68_$__cuda_sm70_shflsync_bfly_p) ;  /* 0x0000034000007944 */ /* 0x007fea0003c00000 */
[----:B01----:R-:W-:Y:S01]  /*0b00*/  FADD.FTZ R10, R13, R6 ;  /* 0x000000060d0a7221 */ /* 0x003fe20000010000 */
[----:B------:R-:W-:Y:S01]  /*0b10*/  MOV R9, 0x4 ;  /* 0x0000000400097802 */ /* 0x000fe20000000f00 */
[----:B------:R-:W-:Y:S01]  /*0b20*/  IMAD.MOV.U32 R6, RZ, RZ, 0x1f ;  /* 0x0000001fff067424 */ /* 0x000fe200078e00ff */
[----:B------:R-:W-:-:S02]  /*0b30*/  MOV R11, 0xffffffff ;  /* 0xffffffff000b7802 */ /* 0x000fc40000000f00 */
[----:B------:R-:W-:Y:S02]  /*0b40*/  MOV R2, 0xb60 ;  /* 0x00000b6000027802 */ /* 0x000fe40000000f00 */
[----:B------:R-:W-:Y:S05]  /*0b50*/  CALL.REL.NOINC `($__internal_68_$__cuda_sm70_shflsync_bfly_p) ;  /* 0x000002e000007944 */ /* 0x000fea0003c00000 */
[----:B01----:R-:W-:Y:S01]  /*0b60*/  FADD.FTZ R10, R10, R6 ;  /* 0x000000060a0a7221 */ /* 0x003fe20000010000 */
[----:B------:R-:W-:Y:S01]  /*0b70*/  HFMA2.MMA R6, -RZ, RZ, 0, 1.847743988037109375e-06 ;  /* 0x0000001fff067435 */ /* 0x000fe200000001ff */
[----:B------:R-:W-:Y:S01]  /*0b80*/  IMAD.MOV.U32 R9, RZ, RZ, 0x8 ;  /* 0x00000008ff097424 */ /* 0x000fe200078e00ff */
[----:B------:R-:W-:Y:S01]  /*0b90*/  MOV R2, 0xbc0 ;  /* 0x00000bc000027802 */ /* 0x000fe20000000f00 */
[----:B------:R-:W-:-:S03]  /*0ba0*/  IMAD.MOV.U32 R11, RZ, RZ, -0x1 ;  /* 0xffffffffff0b7424 */ /* 0x000fc600078e00ff */
[----:B------:R-:W-:Y:S05]  /*0bb0*/  CALL.REL.NOINC `($__internal_68_$__cuda_sm70_shflsync_bfly_p) ;  /* 0x0000028000007944 */ /* 0x000fea0003c00000 */
[----:B-1----:R-:W-:Y:S01]  /*0bc0*/  FADD.FTZ R4, R10, R6 ;  /* 0x000000060a047221 */ /* 0x002fe20000010000 */
[----:B------:R-:W-:Y:S01]  /*0bd0*/  HFMA2.MMA R6, -RZ, RZ, 0, 1.847743988037109375e-06 ;  /* 0x0000001fff067435 */ /* 0x000fe200000001ff */
[----:B0-----:R-:W-:Y:S01]  /*0be0*/  MOV R9, 0x10 ;  /* 0x0000001000097802 */ /* 0x001fe20000000f00 */
[----:B------:R-:W-:Y:S01]  /*0bf0*/  IMAD.MOV.U32 R11, RZ, RZ, -0x1 ;  /* 0xffffffffff0b7424 */ /* 0x000fe200078e00ff */
[----:B------:R-:W-:Y:S02]  /*0c00*/  MOV R2, 0xc30 ;  /* 0x00000c3000027802 */ /* 0x000fe40000000f00 */
[----:B------:R-:W-:-:S02]  /*0c10*/  MOV R10, R4 ;  /* 0x00000004000a7202 */ /* 0x000fc40000000f00 */
[----:B------:R-:W-:Y:S05]  /*0c20*/  CALL.REL.NOINC `($__internal_68_$__cuda_sm70_shflsync_bfly_p) ;  /* 0x0000021000007944 */ /* 0x000fea0003c00000 */
[----:B0-----:R-:W-:Y:S01]  /*0c30*/  HFMA2.MMA R9, -RZ, RZ, 0, 5.9604644775390625e-08 ;  /* 0x00000001ff097435 */ /* 0x001fe200000001ff */
[----:B-1----:R-:W-:Y:S01]  /*0c40*/  MOV R7, R6 ;  /* 0x0000000600077202 */ /* 0x002fe20000000f00 */
[----:B------:R-:W-:Y:S01]  /*0c50*/  IMAD.MOV.U32 R10, RZ, RZ, R5 ;  /* 0x000000ffff0a7224 */ /* 0x000fe200078e0005 */
[----:B------:R-:W-:Y:S01]  /*0c60*/  MOV R6, 0x1f ;  /* 0x0000001f00067802 */ /* 0x000fe20000000f00 */
[----:B------:R-:W-:Y:S01]  /*0c70*/  IMAD.MOV.U32 R11, RZ, RZ, -0x1 ;  /* 0xffffffffff0b7424 */ /* 0x000fe200078e00ff */
[----:B------:R-:W-:-:S02]  /*0c80*/  MOV R2, 0xca0 ;  /* 0x00000ca000027802 */ /* 0x000fc40000000f00 */
[----:B------:R-:W-:Y:S05]  /*0c90*/  CALL.REL.NOINC `($__internal_68_$__cuda_sm70_shflsync_bfly_p) ;  /* 0x000001a000007944 */ /* 0x000fea0003c00000 */
[----:B0-----:R-:W-:Y:S01]  /*0ca0*/  HFMA2.MMA R9, -RZ, RZ, 0, 1.1920928955078125e-07 ;  /* 0x00000002ff097435 */ /* 0x001fe200000001ff */
[----:B-1----:R-:W-:Y:S01]  /*0cb0*/  FADD.FTZ R10, R5, R6 ;  /* 0x00000006050a7221 */ /* 0x002fe20000010000 */
[----:B------:R-:W-:Y:S01]  /*0cc0*/  MOV R6, 0x1f ;  /* 0x0000001f00067802 */ /* 0x000fe20000000f00 */
[----:B------:R-:W-:Y:S01]  /*0cd0*/  IMAD.MOV.U32 R11, RZ, RZ, -0x1 ;  /* 0xffffffffff0b7424 */ /* 0x000fe200078e00ff */
[----:B------:R-:W-:-:S02]  /*0ce0*/  MOV R2, 0xd00 ;  /* 0x00000d0000027802 */ /* 0x000fc40000000f00 */
[----:B------:R-:W-:Y:S05]  /*0cf0*/  CALL.REL.NOINC `($__internal_68_$__cuda_sm70_shflsync_bfly_p) ;  /* 0x0000014000007944 */ /* 0x000fea0003c00000 */
[----:B0-----:R-:W-:Y:S01]  /*0d00*/  HFMA2.MMA R9, -RZ, RZ, 0, 2.384185791015625e-07 ;  /* 0x00000004ff097435 */ /* 0x001fe200000001ff */
[----:B-1----:R-:W-:Y:S01]  /*0d10*/  FADD.FTZ R10, R10, R6 ;  /* 0x000000060a0a7221 */ /* 0x002fe20000010000 */
[----:B------:R-:W-:Y:S01]  /*0d20*/  MOV R6, 0x1f ;  /* 0x0000001f00067802 */ /* 0x000fe20000000f00 */
[----:B------:R-:W-:Y:S01]  /*0d30*/  IMAD.MOV.U32 R11, RZ, RZ, -0x1 ;  /* 0xffffffffff0b7424 */ /* 0x000fe200078e00ff */
[----:B------:R-:W-:-:S02]  /*0d40*/  MOV R2, 0xd60 ;  /* 0x00000d6000027802 */ /* 0x000fc40000000f00 */
[----:B------:R-:W-:Y:S05]  /*0d50*/  CALL.REL.NOINC `($__internal_68_$__cuda_sm70_shflsync_bfly_p) ;  /* 0x000000e000007944 */ /* 0x000fea0003c00000 */
[----:B0-----:R-:W-:Y:S01]  /*0d60*/  HFMA2.MMA R9, -RZ, RZ, 0, 4.76837158203125e-07 ;  /* 0x00000008ff097435 */ /* 0x001fe200000001ff */
[----:B-1----:R-:W-:Y:S01]  /*0d70*/  FADD.FTZ R10, R10, R6 ;  /* 0x000000060a0a7221 */ /* 0x002fe20000010000 */
[----:B------:R-:W-:Y:S01]  /*0d80*/  MOV R6, 0x1f ;  /* 0x0000001f00067802 */ /* 0x000fe20000000f00 */
[----:B------:R-:W-:Y:S01]  /*0d90*/  IMAD.MOV.U32 R11, RZ, RZ, -0x1 ;  /* 0xffffffffff0b7424 */ /* 0x000fe200078e00ff */
[----:B------:R-:W-:-:S02]  /*0da0*/  MOV R2, 0xdc0 ;  /* 0x00000dc000027802 */ /* 0x000fc40000000f00 */
[----:B------:R-:W-:Y:S05]  /*0db0*/  CALL.REL.NOINC `($__internal_68_$__cuda_sm70_shflsync_bfly_p) ;  /* 0x0000008000007944 */ /* 0x000fea0003c00000 */
[----:B0-----:R-:W-:Y:S01]  /*0dc0*/  HFMA2.MMA R9, -RZ, RZ, 0, 9.5367431640625e-07 ;  /* 0x00000010ff097435 */ /* 0x001fe200000001ff */
[----:B-1----:R-:W-:Y:S01]  /*0dd0*/  FADD.FTZ R10, R10, R6 ;  /* 0x000000060a0a7221 */ /* 0x002fe20000010000 */
[----:B------:R-:W-:Y:S01]  /*0de0*/  MOV R6, 0x1f ;  /* 0x0000001f00067802 */ /* 0x000fe20000000f00 */
[----:B------:R-:W-:Y:S01]  /*0df0*/  IMAD.MOV.U32 R11, RZ, RZ, -0x1 ;  /* 0xffffffffff0b7424 */ /* 0x000fe200078e00ff */
[----:B------:R-:W-:-:S02]  /*0e00*/  MOV R2, 0xe20 ;  /* 0x00000e2000027802 */ /* 0x000fc40000000f00 */
[----:B------:R-:W-:Y:S05]  /*0e10*/  CALL.REL.NOINC `($__internal_68_$__cuda_sm70_shflsync_bfly_p) ;  /* 0x0000002000007944 */ /* 0x000fea0003c00000 */
[----:B-1----:R-:W-:Y:S01]  /*0e20*/  MOV R5, R6 ;  /* 0x0000000600057202 */ /* 0x002fe20000000f00 */
[----:B0-----:R-:W-:Y:S05]  /*0e30*/  BRA `(.L_x_952) ;  /* 0xfffffaa000007947 */ /* 0x001fea000383ffff */
        .weak           $__internal_68_$__cuda_sm70_shflsync_bfly_p
        .type           $__internal_68_$__cuda_sm70_shflsync_bfly_p,@function
        .size           $__internal_68_$__cuda_sm70_shflsync_bfly_p,(.L_x_3475 - $__internal_68_$__cuda_sm70_shflsync_bfly_p)
$__internal_68_$__cuda_sm70_shflsync_bfly_p:
[----:B------:R-:W-:Y:S01]  /*0e40*/  HFMA2.MMA R3, -RZ, RZ, 0, 0 ;  /* 0x00000000ff037435 */ /* 0x000fe200000001ff */
[----:B------:R-:W-:Y:S04]  /*0e50*/  WARPSYNC R11 ;  /* 0x0000000b00007348 */ /* 0x000fe80003800000 */
[----:B------:R0:W1:Y:S01]  /*0e60*/  SHFL.BFLY PT, R6, R10, R9, R6 ;  /* 0x0c0000090a067389 */ /* 0x00006200000e0006 */
[----:B------:R-:W-:Y:S05]  /*0e70*/  RET.REL.NODEC R2 `(_ZN10layer_norm22ln_bwd_finalize_kernelINS_22Kernel_traits_finalizeILj24576EffffjLj1024ELj4ENS_18Kernel_traits_baseILj24576EffffjLj1024EEEEEEEvNS_9BwdParamsE) ;  /* 0xfffff18002007950 */ /* 0x000fea0003c3ffff */
.L_x_953:
        /* <DEDUP_REMOVED lines=16> */
.L_x_3475:


//--------------------- .text._ZN10layer_norm13ln_bwd_kernelINS_13Kernel_traitsIffffjLj24576ELj4ELj1ELj8ELj16ENS_18Kernel_traits_baseILj24576EffffjLj256EEEEEEEvNS_9BwdParamsE --------------------------
	.section	.text._ZN10layer_norm13ln_bwd_kernelINS_13Kernel_traitsIffffjLj24576ELj4ELj1ELj8ELj16ENS_18Kernel_traits_baseILj24576EffffjLj256EEEEEEEvNS_9BwdParamsE,"ax",@progbits
	.sectioninfo	@"SHI_REGISTERS=221"
	.align	128
        .global         _ZN10layer_norm13ln_bwd_kernelINS_13Kernel_traitsIffffjLj24576ELj4ELj1ELj8ELj16ENS_18Kernel_traits_baseILj24576EffffjLj256EEEEEEEvNS_9BwdParamsE
        .type           _ZN10layer_norm13ln_bwd_kernelINS_13Kernel_traitsIffffjLj24576ELj4ELj1ELj8ELj16ENS_18Kernel_traits_baseILj24576EffffjLj256EEEEEEEvNS_9BwdParamsE,@function
        .size           _ZN10layer_norm13ln_bwd_kernelINS_13Kernel_traitsIffffjLj24576ELj4ELj1ELj8ELj16ENS_18Kernel_traits_baseILj24576EffffjLj256EEEEEEEvNS_9BwdParamsE,(.L_x_3476 - _ZN10layer_norm13ln_bwd_kernelINS_13Kernel_traitsIffffjLj24576ELj4ELj1ELj8ELj16ENS_18Kernel_traits_baseILj24576EffffjLj256EEEEEEEvNS_9BwdParamsE)
        .other          _ZN10layer_norm13ln_bwd_kernelINS_13Kernel_traitsIffffjLj24576ELj4ELj1ELj8ELj16ENS_18Kernel_traits_baseILj24576EffffjLj256EEEEEEEvNS_9BwdParamsE,@"STO_CUDA_ENTRY STV_DEFAULT"
_ZN10layer_norm13ln_bwd_kernelINS_13Kernel_traitsIffffjLj24576ELj4ELj1ELj8ELj16ENS_18Kernel_traits_baseILj24576EffffjLj256EEEEEEEvNS_9BwdParamsE:
.text._ZN10layer_norm13ln_bwd_kernelINS_13Kernel_traitsIffffjLj24576ELj4ELj1ELj8ELj16ENS_18Kernel_traits_baseILj24576EffffjLj256EEEEEEEvNS_9BwdParamsE:
        /* <DEDUP_REMOVED lines=100> */
.L_x_962:
        /* <DEDUP_REMOVED lines=307> */
.L_x_963:
        /* <DEDUP_REMOVED lines=18> */
.L_x_964:
        /* <DEDUP_REMOVED lines=32> */
.L_x_958:
[----:B------:R-:W-:Y:S05]  /*1c90*/  BSYNC B0 ;  /* 0x0000000000007941 */ /* 0x000fea0003800000 */
.L_x_957:
        /* <DEDUP_REMOVED lines=28> */
.L_x_960:
[----:B------:R-:W2:Y:S01]  /*1e60*/  LDG.E.STRONG.GPU R54, [R52.64] ;  /* 0x0000000634367981 */ /* 0x000ea2000c1ef900 */
[----:B------:R-:W-:Y:S01]  /*1e70*/  YIELD ;  /* 0x0000000000007946 */ /* 0x000fe20003800000 */
[----:B--2---:R-:W-:Y:S01]  /*1e80*/  ISETP.NE.AND P0, PT, R54, R57, PT ;  /* 0x000000393600720c */ /* 0x004fe20003f05270 */
[----:B------:R-:W-:-:S12]  /*1e90*/  CCTL.IVALL ;  /* 0x00000000ff00798f */ /* 0x000fd80002000000 */
[----:B------:R-:W-:Y:S05]  /*1ea0*/  @P0 BRA `(.L_x_960) ;  /* 0xffffffb000000947 */ /* 0x000fea000383ffff */
.L_x_959:
        /* <DEDUP_REMOVED lines=129> */
.L_x_961:
        /* <DEDUP_REMOVED lines=48> */
.L_x_954:
        /* <DEDUP_REMOVED lines=35> */
.L_x_955:
[----:B------:R-:W-:Y:S02]  /*2bf0*/  MOV R55, R57 ;  /* 0x0000003900377202 */ /* 0x000fe40000000f00 */
[----:B------:R-:W-:-:S02]  /*2c00*/  MOV R60, 0x10 ;  /* 0x00000010003c7802 */ /* 0x000fc40000000f00 */
[----:B------:R-:W-:Y:S02]  /*2c10*/  MOV R56, 0x1f ;  /* 0x0000001f00387802 */ /* 0x000fe40000000f00 */
[----:B------:R-:W-:Y:S02]  /*2c20*/  MOV R61, 0xffffffff ;  /* 0xffffffff003d7802 */ /* 0x000fe40000000f00 */
[----:B------:R-:W-:Y:S02]  /*2c30*/  MOV R52, 0x2c50 ;  /* 0x00002c5000347802 */ /* 0x000fe40000000f00 */
[----:B------:R-:W-:Y:S05]  /*2c40*/  CALL.REL.NOINC `($__internal_69_$__cuda_sm70_shflsync_down_p) ;  /* 0x0000045000007944 */ /* 0x000fea0003c00000 */
[----:B-1----:R-:W-:Y:S01]  /*2c50*/  MOV R54, R60 ;  /* 0x0000003c00367202 */ /* 0x002fe20000000f00 */
[----:B0-----:R-:W-:Y:S05]  /*2c60*/  BRA `(.L_x_963) ;  /* 0xffffed0000007947 */ /* 0x001fea000383ffff */
.L_x_956:
[----:B------:R-:W-:Y:S01]  /*2c70*/  HFMA2.MMA R60, -RZ, RZ, 0, 9.5367431640625e-07 ;  /* 0x00000010ff3c7435 */ /* 0x000fe200000001ff */
[----:B------:R-:W-:Y:S02]  /*2c80*/  MOV R55, R59 ;  /* 0x0000003b00377202 */ /* 0x000fe40000000f00 */
[----:B------:R-:W-:Y:S02]  /*2c90*/  MOV R56, 0x1f ;  /* 0x0000001f00387802 */ /* 0x000fe40000000f00 */
[----:B------:R-:W-:-:S02]  /*2ca0*/  MOV R61, 0xffffffff ;  /* 0xffffffff003d7802 */ /* 0x000fc40000000f00 */
[----:B------:R-:W-:Y:S02]  /*2cb0*/  MOV R52, 0x2cd0 ;  /* 0x00002cd000347802 */ /* 0x000fe40000000f00 */
[----:B01----:R-:W-:Y:S05]  /*2cc0*/  CALL.REL.NOINC `($__internal_69_$__cuda_sm70_shflsync_down_p) ;  /* 0x000003d000007944 */ /* 0x003fea0003c00000 */
[----:B------:R-:W-:Y:S01]  /*2cd0*/  FADD.FTZ R57, R57, R54 ;  /* 0x0000003639397221 */ /* 0x000fe20000010000 */
[----:B0-----:R-:W-:Y:S01]  /*2ce0*/  MOV R56, 0x1f ;  /* 0x0000001f00387802 */ /* 0x001fe20000000f00 */
[----:B-1----:R-:W-:Y:S01]  /*2cf0*/  FADD.FTZ R59, R59, R60 ;  /* 0x0000003c3b3b7221 */ /* 0x002fe20000010000 */
[----:B------:R-:W-:Y:S01]  /*2d00*/  HFMA2.MMA R60, -RZ, RZ, 0, 4.76837158203125e-07 ;  /* 0x00000008ff3c7435 */ /* 0x000fe200000001ff */
[----:B------:R-:W-:Y:S02]  /*2d10*/  MOV R61, 0xffffffff ;  /* 0xffffffff003d7802 */ /* 0x000fe40000000f00 */
[----:B------:R-:W-:Y:S02]  /*2d20*/  MOV R55, R57 ;  /* 0x0000003900377202 */ /* 0x000fe40000000f00 */
[----:B------:R-:W-:Y:S02]  /*2d30*/  MOV R52, 0x2d50 ;  /* 0x00002d5000347802 */ /* 0x000fe40000000f00 */
[----:B------:R-:W-:Y:S05]  /*2d40*/  CALL.REL.NOINC `($__internal_69_$__cuda_sm70_shflsync_down_p) ;  /* 0x0000035000007944 */ /* 0x000fea0003c00000 */
[----:B-1----:R-:W-:Y:S01]  /*2d50*/  MOV R54, R60 ;  /* 0x0000003c00367202 */ /* 0x002fe20000000f00 */
[----:B------:R-:W-:Y:S01]  /*2d60*/  HFMA2.MMA R60, -RZ, RZ, 0, 4.76837158203125e-07 ;  /* 0x00000008ff3c7435 */ /* 0x000fe200000001ff */
[----:B0-----:R-:W-:-:S02]  /*2d70*/  MOV R55, R59 ;  /* 0x0000003b00377202 */ /* 0x001fc40000000f00 */
[----:B------:R-:W-:Y:S02]  /*2d80*/  MOV R56, 0x1f ;  /* 0x0000001f00387802 */ /* 0x000fe40000000f00 */
[----:B------:R-:W-:Y:S02]  /*2d90*/  MOV R61, 0xffffffff ;  /* 0xffffffff003d7802 */ /* 0x000fe40000000f00 */
[----:B------:R-:W-:Y:S02]  /*2da0*/  MOV R52, 0x2dc0 ;  /* 0x00002dc000347802 */ /* 0x000fe40000000f00 */
[----:B------:R-:W-:Y:S05]  /*2db0*/  CALL.REL.NOINC `($__internal_69_$__cuda_sm70_shflsync_down_p) ;  /* 0x000002e000007944 */ /* 0x000fea0003c00000 */
[----:B------:R-:W-:Y:S01]  /*2dc0*/  FADD.FTZ R57, R54, R57 ;  /* 0x0000003936397221 */ /* 0x000fe20000010000 */
[----:B0-----:R-:W-:Y:S01]  /*2dd0*/  MOV R56, 0x1f ;  /* 0x0000001f00387802 */ /* 0x001fe20000000f00 */
[----:B-1----:R-:W-:Y:S01]  /*2de0*/  FADD.FTZ R59, R59, R60 ;  /* 0x0000003c3b3b7221 */ /* 0x002fe20000010000 */
[----:B------:R-:W-:Y:S01]  /*2df0*/  HFMA2.MMA R60, -RZ, RZ, 0, 2.384185791015625e-07 ;  /* 0x00000004ff3c7435 */ /* 0x000fe200000001ff */
[----:B------:R-:W-:Y:S02]  /*2e00*/  MOV R61, 0xffffffff ;  /* 0xffffffff003d7802 */ /* 0x000fe40000000f00 */
[----:B------:R-:W-:-:S02]  /*2e10*/  MOV R55, R57 ;  /* 0x0000003900377202 */ /* 0x000fc40000000f00 */
[----:B------:R-:W-:Y:S02]  /*2e20*/  MOV R52, 0x2e40 ;  /* 0x00002e4000347802 */ /* 0x000fe40000000f00 */
[----:B------:R-:W-:Y:S05]  /*2e30*/  CALL.REL.NOINC `($__internal_69_$__cuda_sm70_shflsync_down_p) ;  /* 0x0000026000007944 */ /* 0x000fea0003c00000 */
[----:B-1----:R-:W-:Y:S01]  /*2e40*/  MOV R54, R60 ;  /* 0x0000003c00367202 */ /* 0x002fe20000000f00 */
[----:B------:R-:W-:Y:S01]  /*2e50*/  HFMA2.MMA R60, -RZ, RZ, 0, 2.384185791015625e-07 ;  /* 0x00000004ff3c7435 */ /* 0x000fe200000001ff */
[----:B0-----:R-:W-:Y:S02]  /*2e60*/  MOV R55, R59 ;  /* 0x0000003b00377202 */ /* 0x001fe40000000f00 */
[----:B------:R-:W-:Y:S02]  /*2e70*/  MOV R56, 0x1f ;  /* 0x0000001f00387802 */ /* 0x000fe40000000f00 */
[----:B------:R-:W-:Y:S02]  /*2e80*/  MOV R61, 0xffffffff ;  /* 0xffffffff003d7802 */ /* 0x000fe40000000f00 */
[----:B------:R-:W-:Y:S02]  /*2e90*/  MOV R52, 0x2eb0 ;  /* 0x00002eb000347802 */ /* 0x000fe40000000f00 */
[----:B------:R-:W-:Y:S05]  /*2ea0*/  CALL.REL.NOINC `($__internal_69_$__cuda_sm70_shflsync_down_p) ;  /* 0x000001f000007944 */ /* 0x000fea0003c00000 */
[----:B------:R-:W-:Y:S01]  /*2eb0*/  FADD.FTZ R57, R54, R57 ;  /* 0x0000003936397221 */ /* 0x000fe20000010000 */
[----:B0-----:R-:W-:Y:S01]  /*2ec0*/  MOV R56, 0x1f ;  /* 0x0000001f00387802 */ /* 0x001fe20000000f00 */
[----:B-1----:R-:W-:Y:S01]  /*2ed0*/  FADD.FTZ R59, R59, R60 ;  /* 0x0000003c3b3b7221 */ /* 0x002fe20000010000 */
[----:B------:R-:W-:Y:S01]  /*2ee0*/  HFMA2.MMA R60, -RZ, RZ, 0, 1.1920928955078125e-07 ;  /* 0x00000002ff3c7435 */ /* 0x000fe200000001ff */
[----:B------:R-:W-:-:S02]  /*2ef0*/  MOV R61, 0xffffffff ;  /* 0xffffffff003d7802 */ /* 0x000fc40000000f00 */
[----:B------:R-:W-:Y:S02]  /*2f00*/  MOV R55, R57 ;  /* 0x0000003900377202 */ /* 0x000fe40000000f00 */
[----:B------:R-:W-:Y:S02]  /*2f10*/  MOV R52, 0x2f30 ;  /* 0x00002f3000347802 */ /* 0x000fe40000000f00 */
[----:B------:R-:W-:Y:S05]  /*2f20*/  CALL.REL.NOINC `($__internal_69_$__cuda_sm70_shflsync_down_p) ;  /* 0x0000017000007944 */ /* 0x000fea0003c00000 */
[----:B-1----:R-:W-:Y:S01]  /*2f30*/  MOV R54, R60 ;  /* 0x0000003c00367202 */ /* 0x002fe20000000f00 */
[----:B------:R-:W-:Y:S01]  /*2f40*/  HFMA2.MMA R60, -RZ, RZ, 0, 1.1920928955078125e-07 ;  /* 0x00000002ff3c7435 */ /* 0x000fe200000001ff */
[----:B0-----:R-:W-:Y:S02]  /*2f50*/  MOV R55, R59 ;  /* 0x0000003b00377202 */ /* 0x001fe40000000f00 */
[----:B------:R-:W-:Y:S02]  /*2f60*/  MOV R56, 0x1f ;  /* 0x0000001f00387802 */ /* 0x000fe40000000f00 */
[----:B------:R-:W-:Y:S02]  /*2f70*/  MOV R61, 0xffffffff ;  /* 0xffffffff003d7802 */ /* 0x000fe40000000f00 */
[----:B------:R-:W-:-:S02]  /*2f80*/  MOV R52, 0x2fa0 ;  /* 0x00002fa000347802 */ /* 0x000fc40000000f00 */
[----:B------:R-:W-:Y:S05]  /*2f90*/  CALL.REL.NOINC `($__internal_69_$__cuda_sm70_shflsync_down_p) ;  /* 0x0000010000007944 */ /* 0x000fea0003c00000 */
[----:B------:R-:W-:Y:S01]  /*2fa0*/  FADD.FTZ R57, R54, R57 ;  /* 0x0000003936397221 */ /* 0x000fe20000010000 */
[----:B0-----:R-:W-:Y:S01]  /*2fb0*/  MOV R56, 0x1f ;  /* 0x0000001f00387802 */ /* 0x001fe20000000f00 */
[----:B-1----:R-:W-:Y:S01]  /*2fc0*/  FADD.FTZ R59, R59, R60 ;  /* 0x0000003c3b3b7221 */ /* 0x002fe20000010000 */
[----:B------:R-:W-:Y:S01]  /*2fd0*/  HFMA2.MMA R60, -RZ, RZ, 0, 5.9604644775390625e-08 ;  /* 0x00000001ff3c7435 */ /* 0x000fe200000001ff */
[----:B------:R-:W-:-:S02]  /*2fe0*/  MOV R61, 0xffffffff ;  /* 0xffffffff003d7802 */ /* 0x000fc40000000f00 */
[----:B------:R-:W-:Y:S02]  /*2ff0*/  MOV R55, R57 ;  /* 0x0000003900377202 */ /* 0x000fe40000000f00 */
[----:B------:R-:W-:Y:S02]  /*3000*/  MOV R52, 0x3020 ;  /* 0x0000302000347802 */ /* 0x000fe40000000f00 */
[----:B------:R-:W-:Y:S05]  /*3010*/  CALL.REL.NOINC `($__internal_69_$__cuda_sm70_shflsync_down_p) ;  /* 0x0000008000007944 */ /* 0x000fea0003c00000 */
[----:B-1----:R-:W-:Y:S01]  /*3020*/  MOV R58, R60 ;  /* 0x0000003c003a7202 */ /* 0x002fe20000000f00 */
[----:B------:R-:W-:Y:S01]  /*3030*/  HFMA2.MMA R60, -RZ, RZ, 0, 5.9604644775390625e-08 ;  /* 0x00000001ff3c7435 */ /* 0x000fe200000001ff */
[----:B0-----:R-:W-:Y:S02]  /*3040*/  MOV R55, R59 ;  /* 0x0000003b00377202 */ /* 0x001fe40000000f00 */
[----:B------:R-:W-:Y:S02]  /*3050*/  MOV R56, 0x1f ;  /* 0x0000001f00387802 */ /* 0x000fe40000000f00 */
[----:B------:R-:W-:Y:S02]  /*3060*/  MOV R61, 0xffffffff ;  /* 0xffffffff003d7802 */ /* 0x000fe40000000f00 */
[----:B------:R-:W-:-:S02]  /*3070*/  MOV R52, 0x3090 ;  /* 0x0000309000347802 */ /* 0x000fc40000000f00 */
[----:B------:R-:W-:Y:S05]  /*3080*/  CALL.REL.NOINC `($__internal_69_$__cuda_sm70_shflsync_down_p) ;  /* 0x0000001000007944 */ /* 0x000fea0003c00000 */
[----:B01----:R-:W-:Y:S05]  /*3090*/  BRA `(.L_x_964) ;  /* 0xffffe9f000007947 */ /* 0x003fea000383ffff */
        .weak           $__internal_69_$__cuda_sm70_shflsync_down_p
        .type           $__internal_69_$__cuda_sm70_shflsync_down_p,@function
        .size           $__internal_69_$__cuda_sm70_shflsync_down_p,(.L_x_3476 - $__internal_69_$__cuda_sm70_shflsync_down_p)
$__internal_69_$__cuda_sm70_shflsync_down_p:
[----:B------:R-:W-:Y:S01]  /*30a0*/  HFMA2.MMA R53, -RZ, RZ, 0, 0 ;  /* 0x00000000ff357435 */ /* 0x000fe200000001ff */
[----:B------:R-:W-:Y:S04]  /*30b0*/  WARPSYNC R61 ;  /* 0x0000003d00007348 */ /* 0x000fe80003800000 */
[----:B------:R0:W1:Y:S01]  /*30c0*/  SHFL.DOWN PT, R60, R55, R60, R56 ;  /* 0x0800003c373c7389 */ /* 0x00006200000e0038 */
[----:B------:R-:W-:Y:S05]  /*30d0*/  RET.REL.NODEC R52 `(_ZN10layer_norm13ln_bwd_kernelINS_13Kernel_traitsIffffjLj24576ELj4ELj1ELj8ELj16ENS_18Kernel_traits_baseILj24576EffffjLj256EEEEEEEvNS_9BwdParamsE) ;  /* 0xffffcf2034007950 */ /* 0x000fea0003c3ffff */
.L_x_965:
        /* <DEDUP_REMOVED lines=10> */
.L_x_3476:


//--------------------- .text._ZN10layer_norm22ln_bwd_finalize_kernelINS_22Kernel_traits_finalizeILj20480E13__nv_bfloat16fS2_fjLj1024ELj4ENS_18Kernel_traits_baseILj20480ES2_fS2_fjLj1024EEEEEEEvNS_9BwdParamsE --------------------------
	.section	.text._ZN10layer_norm22ln_bwd_finalize_kernelINS_22Kernel_traits_finalizeILj20480E13__nv_bfloat16fS2_fjLj1024ELj4ENS_18Kernel_traits_baseILj20480ES2_fS2_fjLj1024EEEEEEEvNS_9BwdParamsE,"ax",@progbits
	.sectioninfo	@"SHI_REGISTERS=32"
	.align	128
        .global         _ZN10layer_norm22ln_bwd_finalize_kernelINS_22Kernel_traits_finalizeILj20480E13__nv_bfloat16fS2_fjLj1024ELj4ENS_18Kernel_traits_baseILj20480ES2_fS2_fjLj1024EEEEEEEvNS_9BwdParamsE
        .type           _ZN10layer_norm22ln_bwd_finalize_kernelINS_22Kernel_traits_finalizeILj20480E13__nv_bfloat16fS2_fjLj1024ELj4ENS_18Kernel_traits_baseILj20480ES2_fS2_fjLj1024EEEEEEEvNS_9BwdParamsE,@function
        .size           _ZN10layer_norm22ln_bwd_finalize_kernelINS_22Kernel_traits_finalizeILj20480E13__nv_bfloat16fS2_fjLj1024ELj4ENS_18Kernel_traits_baseILj20480ES2_fS2_fjLj1024EEEEEEEvNS_9BwdParamsE,(.L_x_3477 - _ZN10layer_norm22ln_bwd_finalize_kernelINS_22Kernel_traits_finalizeILj20480E13__nv_bfloat16fS2_fjLj1024ELj4ENS_18Kernel_traits_baseILj20480ES2_fS2_fjLj1024EEEEEEEvNS_9BwdParamsE)
        .other          _ZN10layer_norm22ln_bwd_finalize_kernelINS_22Kernel_traits_finalizeILj20480E13__nv_bfloat16fS2_fjLj1024ELj4ENS_18Kernel_traits_baseILj20480ES2_fS2_fjLj1024EEEEEEEvNS_9BwdParamsE,@"STO_CUDA_ENTRY STV_DEFAULT"
_ZN10layer_norm22ln_bwd_finalize_kernelINS_22Kernel_traits_finalizeILj20480E13__nv_bfloat16fS2_fjLj1024ELj4ENS_18Kernel_traits_baseILj20480ES2_fS2_fjLj1024EEEEEEEvNS_9BwdParamsE:
.text._ZN10layer_norm22ln_bwd_finalize_kernelINS_22Kernel_traits_finalizeILj20480E13__nv_bfloat16fS2_fjLj1024ELj4ENS_18Kernel_traits_baseILj20480ES2_fS2_fjLj1024EEEEEEEvNS_9BwdParamsE:
        /* <DEDUP_REMOVED lines=19> */
.L_x_978:
        /* <DEDUP_REMOVED lines=27> */
.L_x_970:
        /* <DEDUP_REMOVED lines=32> */
.L_x_969:
[----:B------:R-:W-:Y:S05]  /*04e0*/  BSYNC B1 ;  /* 0x0000000000017941 */ /* 0x000fea0003800000 */
.L_x_968:
        /* <DEDUP_REMOVED lines=22> */
.L_x_972:
[----:B------:R-:W-:Y:S05]  /*0650*/  BSYNC B1 ;  /* 0x0000000000017941 */ /* 0x000fea0003800000 */
.L_x_971:
        /* <DEDUP_REMOVED lines=10> */
.L_x_967:
[----:B------:R-:W-:Y:S05]  /*0700*/  BSYNC B0 ;  /* 0x0000000000007941 */ /* 0x000fea0003800000 */
.L_x_966:
        /* <DEDUP_REMOVED lines=11> */
.L_x_979:
        /* <DEDUP_REMOVED lines=18> */
.L_x_980:
[----:B------:R-:W-:Y:S01]  /*08e0*/  @!P1 SHF.R.U32.HI R2, RZ, 0x3, R0 ;  /* 0x00000003ff029819 */ /* 0x000fe20000011600 */
[----:B---3--:R-:W-:Y:S02]  /*08f0*/  FADD.FTZ R5, R5, R10 ;  /* 0x0000000a05057221 */ /* 0x008fe40000010000 */
[----:B--2---:R-:W-:Y:S01]  /*0900*/  FADD.FTZ R7, R7, R4 ;  /* 0x0000000407077221 */ /* 0x004fe20000010000 */
[----:B------:R-:W-:-:S05]  /*0910*/  @!P1 LOP3.LUT R2, R2, 0x1ffffffc, RZ, 0xc0, !PT ;  /* 0x1ffffffc02029812 */ /* 0x000fca00078ec0ff */
[----:B------:R2:W-:Y:S04]  /*0920*/  @!P1 STS [R2+0x2000], R5 ;  /* 0x0020000502009388 */ /* 0x0005e80000000800 */
[----:B------:R2:W-:Y:S02]  /*0930*/  @!P1 STS [R2+0x2080], R7 ;  /* 0x0020800702009388 */ /* 0x0005e40000000800 */
.L_x_973:
        /* <DEDUP_REMOVED lines=13> */
.L_x_977:
[----:B------:R-:W-:Y:S05]  /*0a10*/  BSYNC B0 ;  /* 0x0000000000007941 */ /* 0x000fea0003800000 */
.L_x_976:
[C---:B------:R-:W-:Y:S02]  /*0a20*/  ISETP.GT.U32.AND P1, PT, R18.reuse, -0x5001, PT ;  /* 0xffffafff1200780c */ /* 0x040fe40003f24070 */
[----:B------:R-:W-:Y:S02]  /*0a30*/  IADD3 R18, R18, 0x5000, RZ ;  /* 0x0000500012127810 */ /* 0x000fe40007ffe0ff */
[----:B------:R-:W-:-:S09]  /*0a40*/  IADD3 R19, R19, 0x2800, RZ ;  /* 0x0000280013137810 */ /* 0x000fd20007ffe0ff */
[----:B012---:R-:W-:Y:S05]  /*0a50*/  @P1 BRA `(.L_x_978) ;  /* 0xfffff6d000001947 */ /* 0x007fea000383ffff */
[----:B------:R-:W-:Y:S05]  /*0a60*/  EXIT ;  /* 0x000000000000794d */ /* 0x000fea0003800000 */
.L_x_974:
[----:B--2---:R-:W-:Y:S01]  /*0a70*/  IMAD.MOV.U32 R10, RZ, RZ, R4 ;  /* 0x000000ffff0a7224 */ /* 0x004fe200078e0004 */
[----:B------:R-:W-:Y:S01]  /*0a80*/  MOV R9, 0x1 ;  /* 0x0000000100097802 */ /* 0x000fe20000000f00 */
[----:B------:R-:W-:Y:S01]  /*0a90*/  IMAD.MOV.U32 R6, RZ, RZ, 0x1f ;  /* 0x0000001fff067424 */ /* 0x000fe200078e00ff */
[----:B------:R-:W-:Y:S02]  /*0aa0*/  MOV R11, 0xffffffff ;  /* 0xffffffff000b7802 */ /* 0x000fe40000000f00 */
[----:B------:R-:W-:Y:S02]  /*0ab0*/  MOV R2, 0xad0 ;  /* 0x00000ad000027802 */ /* 0x000fe40000000f00 */
[----:B01----:R-:W-:Y:S05]  /*0ac0*/  CALL.REL.NOINC `($__internal_70_$__cuda_sm70_shflsync_bfly_p) ;  /* 0x000003c000007944 */ /* 0x003fea0003c00000 */
[----:B-1----:R-:W-:Y:S01]  /*0ad0*/  IMAD.MOV.U32 R3, RZ, RZ, R6 ;  /* 0x000000ffff037224 */ /* 0x002fe200078e0006 */
[----:B0-----:R-:W-:Y:S05]  /*0ae0*/  BRA `(.L_x_979) ;  /* 0xfffffcd000007947 */ /* 0x001fea000383ffff */
.L_x_975:
[----:B------:R-:W-:Y:S01]  /*0af0*/  HFMA2.MMA R6, -RZ, RZ, 0, 1.847743988037109375e-06 ;  /* 0x0000001fff067435 */ /* 0x000fe200000001ff */
[----:B------:R-:W-:Y:S01]  /*0b00*/  MOV R10, R13 ;  /* 0x0000000d000a7202 */ /* 0x000fe20000000f00 */
[----:B------:R-:W-:Y:S01]  /*0b10*/  IMAD.MOV.U32 R9, RZ, RZ, 0x2 ;  /* 0x00000002ff097424 */ /* 0x000fe200078e00ff */
[----:B------:R-:W-:Y:S01]  /*0b20*/  MOV R2, 0xb50 ;  /* 0x00000b5000027802 */ /* 0x000fe20000000f00 */
[----:B------:R-:W-:-:S02]  /*0b30*/  IMAD.MOV.U32 R11, RZ, RZ, -0x1 ;  /* 0xffffffffff0b7424 */ /* 0x000fc400078e00ff */
[----:B012---:R-:W-:Y:S05]  /*0b40*/  CALL.REL.NOINC `($__internal_70_$__cuda_sm70_shflsync_bfly_p) ;  /* 0x0000034000007944 */ /* 0x007fea0003c00000 */
[----:B01----:R-:W-:Y:S01]  /*0b50*/  FADD.FTZ R10, R13, R6 ;  /* 0x000000060d0a7221 */ /* 0x003fe20000010000 */
[----:B------:R-:W-:Y:S01]  /*0b60*/  MOV R9, 0x4 ;  /* 0x0000000400097802 */ /* 0x000fe20000000f00 */
[----:B------:R-:W-:Y:S01]  /*0b70*/  IMAD.MOV.U32 R6, RZ, RZ, 0x1f ;  /* 0x0000001fff067424 */ /* 0x000fe200078e00ff */
[----:B------:R-:W-:-:S02]  /*0b80*/  MOV R11, 0xffffffff ;  /* 0xffffffff000b7802 */ /* 0x000fc40000000f00 */
[----:B------:R-:W-:Y:S02]  /*0b90*/  MOV R2, 0xbb0 ;  /* 0x00000bb000027802 */ /* 0x000fe40000000f00 */
[----:B------:R-:W-:Y:S05]  /*0ba0*/  CALL.REL.NOINC `($__internal_70_$__cuda_sm70_shflsync_bfly_p) ;  /* 0x000002e000007944 */ /* 0x000fea0003c00000 */
[----:B01----:R-:W-:Y:S01]  /*0bb0*/  FADD.FTZ R10, R10, R6 ;  /* 0x000000060a0a7221 */ /* 0x003fe20000010000 */
[----:B------:R-:W-:Y:S01]  /*0bc0*/  HFMA2.MMA R6, -RZ, RZ, 0, 1.847743988037109375e-06 ;  /* 0x0000001fff067435 */ /* 0x000fe200000001ff */
[----:B------:R-:W-:Y:S01]  /*0bd0*/  IMAD.MOV.U32 R9, RZ, RZ, 0x8 ;  /* 0x00000008ff097424 */ /* 0x000fe200078e00ff */
[----:B------:R-:W-:Y:S01]  /*0be0*/  MOV R2, 0xc10 ;  /* 0x00000c1000027802 */ /* 0x000fe20000000f00 */
[----:B------:R-:W-:-:S03]  /*0bf0*/  IMAD.MOV.U32 R11, RZ, RZ, -0x1 ;  /* 0xffffffffff0b7424 */ /* 0x000fc600078e00ff */
[----:B------:R-:W-:Y:S05]  /*0c00*/  CALL.REL.NOINC `($__internal_70_$__cuda_sm70_shflsync_bfly_p) ;  /* 0x0000028000007944 */ /* 0x000fea0003c00000 */
[----:B-1----:R-:W-:Y:S01]  /*0c10*/  FADD.FTZ R4, R10, R6 ;  /* 0x000000060a047221 */ /* 0x002fe20000010000 */
[----:B0-----:R-:W-:Y:S01]  /*0c20*/  MOV R9, 0x10 ;  /* 0x0000001000097802 */ /* 0x001fe20000000f00 */
[----:B------:R-:W-:Y:S01]  /*0c30*/  IMAD.MOV.U32 R6, RZ, RZ, 0x1f ;  /* 0x0000001fff067424 */ /* 0x000fe200078e00ff */
[----:B------:R-:W-:Y:S01]  /*0c40*/  MOV R11, 0xffffffff ;  /* 0xffffffff000b7802 */ /* 0x000fe20000000f00 */
[----:B------:R-:W-:Y:S01]  /*0c50*/  IMAD.MOV.U32 R10, RZ, RZ, R4 ;  /* 0x000000ffff0a7224 */ /* 0x000fe200078e0004 */
[----:B------:R-:W-:Y:S02]  /*0c60*/  MOV R2, 0xc80 ;  /* 0x00000c8000027802 */ /* 0x000fe40000000f00 */
[----:B------:R-:W-:Y:S05]  /*0c70*/  CALL.REL.NOINC `($__internal_70_$__cuda_sm70_shflsync_bfly_p) ;  /* 0x0000021000007944 */ /* 0x000fea0003c00000 */
[----:B0-----:R-:W-:Y:S01]  /*0c80*/  HFMA2.MMA R9, -RZ, RZ, 0, 5.9604644775390625e-08 ;  /* 0x00000001ff097435 */ /* 0x001fe200000001ff */
[----:B-1----:R-:W-:Y:S01]  /*0c90*/  MOV R7, R6 ;  /* 0x0000000600077202 */ /* 0x002fe20000000f00 */
[----:B------:R-:W-:Y:S01]  /*0ca0*/  IMAD.MOV.U32 R10, RZ, RZ, R5 ;  /* 0x000000ffff0a7224 */ /* 0x000fe200078e0005 */
[----:B------:R-:W-:Y:S01]  /*0cb0*/  MOV R6, 0x1f ;  /* 0x0000001f00067802 */ /* 0x000fe20000000f00 */
[----:B------:R-:W-:Y:S01]  /*0cc0*/  IMAD.MOV.U32 R11, RZ, RZ, -0x1 ;  /* 0xffffffffff0b7424 */ /* 0x000fe200078e00ff */
[----:B------:R-:W-:-:S02]  /*0cd0*/  MOV R2, 0xcf0 ;  /* 0x00000cf000027802 */ /* 0x000fc40000000f00 */
[----:B------:R-:W-:Y:S05]  /*0ce0*/  CALL.REL.NOINC `($__internal_70_$__cuda_sm70_shflsync_bfly_p) ;  /* 0x000001a000007944 */ /* 0x000fea0003c00000 */
[----:B0-----:R-:W-:Y:S01]  /*0cf0*/  HFMA2.MMA R9, -RZ, RZ, 0, 1.1920928955078125e-07 ;  /* 0x00000002ff097435 */ /* 0x001fe200000001ff */
[----:B-1----:R-:W-:Y:S01]  /*0d00*/  FADD.FTZ R10, R5, R6 ;  /* 0x00000006050a7221 */ /* 0x002fe20000010000 */
[----:B------:R-:W-:Y:S01]  /*0d10*/  MOV R6, 0x1f ;  /* 0x0000001f00067802 */ /* 0x000fe20000000f00 */
[----:B------:R-:W-:Y:S01]  /*0d20*/  IMAD.MOV.U32 R11, RZ, RZ, -0x1 ;  /* 0xffffffffff0b7424 */ /* 0x000fe200078e00ff */
[----:B------:R-:W-:-:S02]  /*0d30*/  MOV R2, 0xd50 ;  /* 0x00000d5000027802 */ /* 0x000fc40000000f00 */
[----:B------:R-:W-:Y:S05]  /*0d40*/  CALL.REL.NOINC `($__internal_70_$__cuda_sm70_shflsync_bfly_p) ;  /* 0x0000014000007944 */ /* 0x000fea0003c00000 */
[----:B0-----:R-:W-:Y:S01]  /*0d50*/  HFMA2.MMA R9, -RZ, RZ, 0, 2.384185791015625e-07 ;  /* 0x00000004ff097435 */ /* 0x001fe200000001ff */
[----:B-1----:R-:W-:Y:S01]  /*0d60*/  FADD.FTZ R10, R10, R6 ;  /* 0x000000060a0a7221 */ /* 0x002fe20000010000 */
[----:B------:R-:W-:Y:S01]  /*0d70*/  MOV R6, 0x1f ;  /* 0x0000001f00067802 */ /* 0x000fe20000000f00 */
[----:B------:R-:W-:Y:S01]  /*0d80*/  IMAD.MOV.U32 R11, RZ, RZ, -0x1 ;  /* 0xffffffffff0b7424 */ /* 0x000fe200078e00ff */
[----:B------:R-:W-:-:S02]  /*0d90*/  MOV R2, 0xdb0 ;  /* 0x00000db000027802 */ /* 0x000fc40000000f00 */
[----:B------:R-:W-:Y:S05]  /*0da0*/  CALL.REL.NOINC `($__internal_70_$__cuda_sm70_shflsync_bfly_p) ;  /* 0x000000e000007944 */ /* 0x000fea0003c00000 */
[----:B0-----:R-:W-:Y:S01]  /*0db0*/  HFMA2.MMA R9, -RZ, RZ, 0, 4.76837158203125e-07 ;  /* 0x00000008ff097435 */ /* 0x001fe200000001ff */
[----:B-1----:R-:W-:Y:S01]  /*0dc0*/  FADD.FTZ R10, R10, R6 ;  /* 0x000000060a0a7221 */ /* 0x002fe20000010000 */
[----:B------:R-:W-:Y:S01]  /*0dd0*/  MOV R6, 0x1f ;  /* 0x0000001f00067802 */ /* 0x000fe20000000f00 */
[----:B------:R-:W-:Y:S01]  /*0de0*/  IMAD.MOV.U32 R11, RZ, RZ, -0x1 ;  /* 0xffffffffff0b7424 */ /* 0x000fe200078e00ff */
[----:B------:R-:W-:-:S02]  /*0df0*/  MOV R2, 0xe10 ;  /* 0x00000e1000027802 */ /* 0x000fc40000000f00 */
[----:B------:R-:W-:Y:S05]  /*0e00*/  CALL.REL.NOINC `($__internal_70_$__cuda_sm70_shflsync_bfly_p) ;  /* 0x0000008000007944 */ /* 0x000fea0003c00000 */
[----:B0-----:R-:W-:Y:S01]  /*0e10*/  HFMA2.MMA R9, -RZ, RZ, 0, 9.5367431640625e-07 ;  /* 0x00000010ff097435 */ /* 0x001fe200000001ff */
[----:B-1----:R-:W-:Y:S01]  /*0e20*/  FADD.FTZ R10, R10, R6 ;  /* 0x000000060a0a7221 */ /* 0x002fe20000010000 */
[----:B------:R-:W-:Y:S01]  /*0e30*/  MOV R6, 0x1f ;  /* 0x0000001f00067802 */ /* 0x000fe20000000f00 */
[----:B------:R-:W-:Y:S01]  /*0e40*/  IMAD.MOV.U32 R11, RZ, RZ, -0x1 ;  /* 0xffffffffff0b7424 */ /* 0x000fe200078e00ff */
[----:B------:R-:W-:-:S02]  /*0e50*/  MOV R2, 0xe70 ;  /* 0x00000e7000027802 */ /* 0x000fc40000000f00 */
[----:B------:R-:W-:Y:S05]  /*0e60*/  CALL.REL.NOINC `($__internal_70_$__cuda_sm70_shflsync_bfly_p) ;  /* 0x0000002000007944 */ /* 0x000fea0003c00000 */
[----:B-1----:R-:W-:Y:S01]  /*0e70*/  MOV R5, R6 ;  /* 0x0000000600057202 */ /* 0x002fe20000000f00 */
[----:B0-----:R-:W-:Y:S05]  /*0e80*/  BRA `(.L_x_980) ;  /* 0xfffffa5000007947 */ /* 0x001fea000383ffff */
        .weak           $__internal_70_$__cuda_sm70_shflsync_bfly_p
        .type           $__internal_70_$__cuda_sm70_shflsync_bfly_p,@function
        .size           $__internal_70_$__cuda_sm70_shflsync_bfly_p,(.L_x_3477 - $__internal_70_$__cuda_sm70_shflsync_bfly_p)
$__internal_70_$__cuda_sm70_shflsync_bfly_p:
[----:B------:R-:W-:Y:S01]  /*0e90*/  HFMA2.MMA R3, -RZ, RZ, 0, 0 ;  /* 0x00000000ff037435 */ /* 0x000fe200000001ff */
[----:B------:R-:W-:Y:S04]  /*0ea0*/  WARPSYNC R11 ;  /* 0x0000000b00007348 */ /* 0x000fe80003800000 */
[----:B------:R0:W1:Y:S01]  /*0eb0*/  SHFL.BFLY PT, R6, R10, R9, R6 ;  /* 0x0c0000090a067389 */ /* 0x00006200000e0006 */
[----:B------:R-:W-:Y:S05]  /*0ec0*/  RET.REL.NODEC R2 `(_ZN10layer_norm22ln_bwd_finalize_kernelINS_22Kernel_traits_finalizeILj20480E13__nv_bfloat16fS2_fjLj1024ELj4ENS_18Kernel_traits_baseILj20480ES2_fS2_fjLj1024EEEEEEEvNS_9BwdParamsE) ;  /* 0xfffff13002007950 */ /* 0x000fea0003c3ffff */
.L_x_981:
        /* <DEDUP_REMOVED lines=11> */
.L_x_3477:


//--------------------- .text._ZN10layer_norm13ln_bwd_kernelINS_13Kernel_traitsI13__nv_bfloat16fS2_fjLj20480ELj4ELj1ELj4ELj16ENS_18Kernel_traits_baseILj20480ES2_fS2_fjLj128EEEEEEEvNS_9BwdParamsE --------------------------
	.section	.text._ZN10layer_norm13ln_bwd_kernelINS_13Kernel_traitsI13__nv_bfloat16fS2_fjLj20480ELj4ELj1ELj4ELj16ENS_18Kernel_traits_baseILj20480ES2_fS2_fjLj128EEEEEEEvNS_9BwdParamsE,"ax",@progbits
	.sectioninfo	@"SHI_REGISTERS=255"
	.align	128
        .global         _ZN10layer_norm13ln_bwd_kernelINS_13Kernel_traitsI13__nv_bfloat16fS2_fjLj20480ELj4ELj1ELj4ELj16ENS_18Kernel_traits_baseILj20480ES2_fS2_fjLj128EEEEEEEvNS_9BwdParamsE
        .type           _ZN10layer_norm13ln_bwd_kernelINS_13Kernel_traitsI13__nv_bfloat16fS2_fjLj20480ELj4ELj1ELj4ELj16ENS_18Kernel_traits_baseILj20480ES2_fS2_fjLj128EEEEEEEvNS_9BwdParamsE,@function
        .size           _ZN10layer_norm13ln_bwd_kernelINS_13Kernel_traitsI13__nv_bfloat16fS2_fjLj20480ELj4ELj1ELj4ELj16ENS_18Kernel_traits_baseILj20480ES2_fS2_fjLj128EEEEEEEvNS_9BwdParamsE,(.L_x_3478 - _ZN10layer_norm13ln_bwd_kernelINS_13Kernel_traitsI13__nv_bfloat16fS2_fjLj20480ELj4ELj1ELj4ELj16ENS_18Kernel_traits_baseILj20480ES2_fS2_fjLj128EEEEEEEvNS_9BwdParamsE)
        .other          _ZN10layer_norm13ln_bwd_kernelINS_13Kernel_traitsI13__nv_bfloat16fS2_fjLj20480ELj4ELj1ELj4ELj16ENS_18Kernel_traits_baseILj20480ES2_fS2_fjLj128EEEEEEEvNS_9BwdParamsE,@"STO_CUDA_ENTRY STV_DEFAULT"
_ZN10layer_norm13ln_bwd_kernelINS_13Kernel_traitsI13__nv_bfloat16fS2_fjLj20480ELj4ELj1ELj4ELj16ENS_18Kernel_traits_baseILj20480ES2_fS2_fjLj128EEEEEEEvNS_9BwdParamsE:
.text._ZN10layer_norm13ln_bwd_kernelINS_13Kernel_traitsI13__nv_bfloat16fS2_fjLj20480ELj4ELj1ELj4ELj16ENS_18Kernel_traits_baseILj20480ES2_fS2_fjLj128EEEEEEEvNS_9BwdParamsE:
        /* <DEDUP_REMOVED lines=111> */
[----:B------:R-:W-:Y:S01]  /*06f0*/  SHF.R.U64 R59, R78, 0x10, R79 ;  /* 0x000000104e3b7819 */ /* 0x000fe2000000124f */
        /* <DEDUP_REMOVED lines=33> */
[----:B------:R-:W-:Y:S01]  /*0910*/  SHF.R.U64 R206, R204, 0x10, R205 ;  /* 0x00000010ccce7819 */ /* 0x000fe200000012cd */
[----:B------:R0:W-:Y:S01]  /*0920*/  STL [R1+0x18], R4 ;  /* 0x0000180401007387 */ /* 0x0001e20000100800 */
[----:B-1----:R-:W-:Y:S01]  /*0930*/  PRMT R3, RZ, 0x5410, R80 ;  /* 0x00005410ff037816 */ /* 0x002fe20000000050 */
[----:B------:R-:W-:Y:S01]  /*0940*/  CS2R R106, SRZ ;  /* 0x00000000006a7805 */ /* 0x000fe2000001ff00 */
        /* <DEDUP_REMOVED lines=8> */
[----:B0-----:R-:W-:Y:S01]  /*09d0*/  PRMT R4, RZ, 0x5410, R81 ;  /* 0x00005410ff047816 */ /* 0x001fe20000000051 */
[----:B------:R-:W-:Y:S01]  /*09e0*/  CS2R R98, SRZ ;  /* 0x0000000000627805 */ /* 0x000fe2000001ff00 */
[----:B------:R-:W-:Y:S01]  /*09f0*/  PRMT R199, RZ, 0x5410, R196 ;  /* 0x00005410ffc77816 */ /* 0x000fe200000000c4 */
        /* <DEDUP_REMOVED lines=13> */
[----:B------:R-:W-:Y:S01]  /*0ad0*/  SHF.R.U32.HI R204, RZ, 0x10, R205 ;  /* 0x00000010ffcc7819 */ /* 0x000fe200000116cd */
[----:B------:R-:W-:Y:S01]  /*0ae0*/  CS2R R30, SRZ ;  /* 0x00000000001e7805 */ /* 0x000fe2000001ff00 */
[----:B------:R-:W-:Y:S01]  /*0af0*/  SHF.R.U32.HI R200, RZ, 0x10, R201 ;  /* 0x00000010ffc87819 */ /* 0x000fe200000116c9 */
[----:B------:R1:W-:Y:S01]  /*0b00*/  STL [R1+0x34], R62 ;  /* 0x0000343e01007387 */ /* 0x0003e20000100800 */
        /* <DEDUP_REMOVED lines=24> */
[----:B------:R-:W-:Y:S01]  /*0c90*/  CS2R R44, SRZ ;  /* 0x00000000002c7805 */ /* 0x000fe2000001ff00 */
[----:B------:R-:W-:Y:S01]  /*0ca0*/  CS2R R46, SRZ ;  /* 0x00000000002e7805 */ /* 0x000fe2000001ff00 */
        /* <DEDUP_REMOVED lines=76> */
.L_x_990:
        /* <DEDUP_REMOVED lines=93> */
[----:B------:R-:W-:Y:S02]  /*1740*/  @P0 FMUL.FTZ R209, R215, R209 ;  /* 0x000000d1d7d10220 */ /* 0x000fe40000410000 */
[-C--:B------:R-:W-:Y:S01]  /*1750*/  IMAD.WIDE.U32 R140, R159, R152.reuse, c[0x0][0x1b8] ;  /* 0x00006e009f8c7625 */ /* 0x080fe200078e0098 */
[----:B------:R-:W2:Y:S03]  /*1760*/  LDG.E.64 R146, [R146.64] ;  /* 0x0000000692927981 */ /* 0x000ea6000c1e1b00 */
[----:B0-----:R-:W-:Y:S02]  /*1770*/  IMAD.WIDE.U32 R136, R179, R152, c[0x0][0x1b8] ;  /* 0x00006e00b3887625 */ /* 0x001fe400078e0098 */
        /* <DEDUP_REMOVED lines=493> */
.L_x_991:
        /* <DEDUP_REMOVED lines=18> */
.L_x_992:
        /* <DEDUP_REMOVED lines=22> */
.L_x_986:
[----:B------:R-:W-:Y:S05]  /*38d0*/  BSYNC B0 ;  /* 0x0000000000007941 */ /* 0x000fea0003800000 */
.L_x_985:
[----:B------:R-:W0:Y:S01]  /*38e0*/  S2R R242, SR_CTAID.X ;  /* 0x0000000000f27919 */ /* 0x000e220000002500 */
[----:B------:R-:W-:Y:S01]  /*38f0*/  ULDC UR4, c[0x0][0x160] ;  /* 0x0000580000047ab9 */ /* 0x000fe20000000800 */
[----:B------:R-:W-:Y:S01]  /*3900*/  LOP3.LUT R56, R23, 0x1, RZ, 0xc0, !PT ;  /* 0x0000000117387812 */ /* 0x000fe200078ec0ff */
[----:B------:R-:W-:Y:S01]  /*3910*/  USHF.L.U32 UR4, UR4, 0x2, URZ ;  /* 0x0000000204047899 */ /* 0x000fe2000800063f */
[----:B------:R-:W1:Y:S02]  /*3920*/  S2R R241, SR_CTAID.X ;  /* 0x0000000000f17919 */ /* 0x000e640000002500 */
[----:B------:R-:W-:-:S02]  /*3930*/  IADD3 R239, -R56, RZ, RZ ;  /* 0x000000ff38ef7210 */ /* 0x000fc40007ffe1ff */
[----:B------:R-:W-:Y:S02]  /*3940*/  ISETP.NE.AND P0, PT, R56, RZ, PT ;  /* 0x000000ff3800720c */ /* 0x000fe40003f05270 */
[----:B------:R-:W-:Y:S02]  /*3950*/  LOP3.LUT R239, R239, UR4, RZ, 0xc0, !PT ;  /* 0x00000004efef7c12 */ /* 0x000fe4000f8ec0ff */
        /* <DEDUP_REMOVED lines=26> */
.L_x_988:
[----:B------:R-:W2:Y:S01]  /*3b00*/  LDG.E.STRONG.GPU R59, [R56.64] ;  /* 0x00000006383b7981 */ /* 0x000ea2000c1ef900 */
[----:B------:R-:W-:Y:S01]  /*3b10*/  YIELD ;  /* 0x0000000000007946 */ /* 0x000fe20003800000 */
[----:B--2---:R-:W-:Y:S01]  /*3b20*/  ISETP.NE.AND P0, PT, R59, R58, PT ;  /* 0x0000003a3b00720c */ /* 0x004fe20003f05270 */
[----:B------:R-:W-:-:S12]  /*3b30*/  CCTL.IVALL ;  /* 0x00000000ff00798f */ /* 0x000fd80002000000 */
[----:B------:R-:W-:Y:S05]  /*3b40*/  @P0 BRA `(.L_x_988) ;  /* 0xffffffb000000947 */ /* 0x000fea000383ffff */
.L_x_987:
        /* <DEDUP_REMOVED lines=35> */
[----:B------:R-:W-:Y:S02]  /*3d80*/  FMUL.FTZ R56, R56, 4.8828125727595761418e-05 ;  /* 0x384ccccd38387820 */ /* 0x000fe40000410000 */
[----:B0-----:R-:W-:-:S04]  /*3d90*/  FADD.FTZ R57, R57, R58 ;  /* 0x0000003a39397221 */ /* 0x001fc80000010000 */
[----:B------:R-:W-:-:S04]  /*3da0*/  FMUL.FTZ R57, R57, 4.8828125727595761418e-05 ;  /* 0x384ccccd39397820 */ /* 0x000fc80000410000 */
        /* <DEDUP_REMOVED lines=65> */
[C---:B------:R-:W-:Y:S01]  /*41c0*/  FMUL.FTZ R62, R167.reuse, R61 ;  /* 0x0000003da73e7220 */ /* 0x040fe20000410000 */
        /* <DEDUP_REMOVED lines=79> */
.L_x_989:
        /* <DEDUP_REMOVED lines=75> */
.L_x_982:
[----:B------:R-:W-:Y:S01]  /*4b70*/  IMAD R0, R86, 0x1400, R0 ;  /* 0x0000140056007824 */ /* 0x000fe200078e0200 */
[----:B------:R-:W-:-:S04]  /*4b80*/  MOV R87, 0x10 ;  /* 0x0000001000577802 */ /* 0x000fc80000000f00 */
[C---:B-----5:R-:W-:Y:S01]  /*4b90*/  IADD3 R76, R0.reuse, 0x200, RZ ;  /* 0x00000200004c7810 */ /* 0x060fe20007ffe0ff */
        /* <DEDUP_REMOVED lines=49> */
.L_x_983:
[----:B------:R-:W-:Y:S02]  /*4eb0*/  MOV R57, R239 ;  /* 0x000000ef00397202 */ /* 0x000fe40000000f00 */
[----:B------:R-:W-:-:S02]  /*4ec0*/  MOV R59, 0x10 ;  /* 0x00000010003b7802 */ /* 0x000fc40000000f00 */
[----:B------:R-:W-:Y:S02]  /*4ed0*/  MOV R243, 0x1f ;  /* 0x0000001f00f37802 */ /* 0x000fe40000000f00 */
[----:B------:R-:W-:Y:S02]  /*4ee0*/  MOV R242, 0xffffffff ;  /* 0xffffffff00f27802 */ /* 0x000fe40000000f00 */
[----:B------:R-:W-:Y:S02]  /*4ef0*/  MOV R56, 0x4f10 ;  /* 0x00004f1000387802 */ /* 0x000fe40000000f00 */
[----:B------:R-:W-:Y:S05]  /*4f00*/  CALL.REL.NOINC `($__internal_71_$__cuda_sm70_shflsync_down_p) ;  /* 0x0000046000007944 */ /* 0x000fea0003c00000 */
[----:B-1----:R-:W-:Y:S01]  /*4f10*/  MOV R240, R59 ;  /* 0x0000003b00f07202 */ /* 0x002fe20000000f00 */
[----:B------:R-:W-:Y:S05]  /*4f20*/  BRA `(.L_x_991) ;  /* 0xffffe72000007947 */ /* 0x000fea000383ffff */
.L_x_984:
[----:B------:R-:W-:Y:S01]  /*4f30*/  HFMA2.MMA R59, -RZ, RZ, 0, 9.5367431640625e-07 ;  /* 0x00000010ff3b7435 */ /* 0x000fe200000001ff */
[----:B------:R-:W-:Y:S02]  /*4f40*/  MOV R57, R58 ;  /* 0x0000003a00397202 */ /* 0x000fe40000000f00 */
[----:B------:R-:W-:Y:S02]  /*4f50*/  MOV R243, 0x1f ;  /* 0x0000001f00f37802 */ /* 0x000fe40000000f00 */
[----:B------:R-:W-:-:S02]  /*4f60*/  MOV R242, 0xffffffff ;  /* 0xffffffff00f27802 */ /* 0x000fc40000000f00 */
[----:B------:R-:W-:Y:S02]  /*4f70*/  MOV R56, 0x4f90 ;  /* 0x00004f9000387802 */ /* 0x000fe40000000f00 */
[----:B01----:R-:W-:Y:S05]  /*4f80*/  CALL.REL.NOINC `($__internal_71_$__cuda_sm70_shflsync_down_p) ;  /* 0x000003e000007944 */ /* 0x003fea0003c00000 */
[----:B------:R-:W-:Y:S01]  /*4f90*/  FADD.FTZ R239, R239, R240 ;  /* 0x000000f0efef7221 */ /* 0x000fe20000010000 */
[----:B------:R-:W-:Y:S01]  /*4fa0*/  MOV R243, 0x1f ;  /* 0x0000001f00f37802 */ /* 0x000fe20000000f00 */
[----:B-1----:R-:W-:Y:S01]  /*4fb0*/  FADD.FTZ R58, R58, R59 ;  /* 0x0000003b3a3a7221 */ /* 0x002fe20000010000 */
[----:B------:R-:W-:Y:S01]  /*4fc0*/  HFMA2.MMA R59, -RZ, RZ, 0, 4.76837158203125e-07 ;  /* 0x00000008ff3b7435 */ /* 0x000fe200000001ff */
[----:B------:R-:W-:Y:S02]  /*4fd0*/  MOV R242, 0xffffffff ;  /* 0xffffffff00f27802 */ /* 0x000fe40000000f00 */
[----:B------:R-:W-:Y:S02]  /*4fe0*/  MOV R57, R239 ;  /* 0x000000ef00397202 */ /* 0x000fe40000000f00 */
[----:B------:R-:W-:Y:S02]  /*4ff0*/  MOV R56, 0x5010 ;  /* 0x0000501000387802 */ /* 0x000fe40000000f00 */
[----:B------:R-:W-:Y:S05]  /*5000*/  CALL.REL.NOINC `($__internal_71_$__cuda_sm70_shflsync_down_p) ;  /* 0x0000036000007944 */ /* 0x000fea0003c00000 */
[----:B-1----:R-:W-:Y:S01]  /*5010*/  MOV R240, R59 ;  /* 0x0000003b00f07202 */ /* 0x002fe20000000f00 */
[----:B------:R-:W-:Y:S01]  /*5020*/  HFMA2.MMA R59, -RZ, RZ, 0, 4.76837158203125e-07 ;  /* 0x00000008ff3b7435 */ /* 0x000fe200000001ff */
[----:B------:R-:W-:-:S02]  /*5030*/  MOV R57, R58 ;  /* 0x0000003a00397202 */ /* 0x000fc40000000f00 */
[----:B------:R-:W-:Y:S02]  /*5040*/  MOV R243, 0x1f ;  /* 0x0000001f00f37802 */ /* 0x000fe40000000f00 */
[----:B------:R-:W-:Y:S02]  /*5050*/  MOV R242, 0xffffffff ;  /* 0xffffffff00f27802 */ /* 0x000fe40000000f00 */
[----:B------:R-:W-:Y:S02]  /*5060*/  MOV R56, 0x5080 ;  /* 0x0000508000387802 */ /* 0x000fe40000000f00 */
[----:B------:R-:W-:Y:S05]  /*5070*/  CALL.REL.NOINC `($__internal_71_$__cuda_sm70_shflsync_down_p) ;  /* 0x000002f000007944 */ /* 0x000fea0003c00000 */
[----:B------:R-:W-:Y:S01]  /*5080*/  FADD.FTZ R239, R240, R239 ;  /* 0x000000eff0ef7221 */ /* 0x000fe20000010000 */
[----:B------:R-:W-:Y:S01]  /*5090*/  MOV R243, 0x1f ;  /* 0x0000001f00f37802 */ /* 0x000fe20000000f00 */
[----:B-1----:R-:W-:Y:S01]  /*50a0*/  FADD.FTZ R58, R58, R59 ;  /* 0x0000003b3a3a7221 */ /* 0x002fe20000010000 */
[----:B------:R-:W-:Y:S01]  /*50b0*/  HFMA2.MMA R59, -RZ, RZ, 0, 2.384185791015625e-07 ;  /* 0x00000004ff3b7435 */ /* 0x000fe200000001ff */
[----:B------:R-:W-:Y:S02]  /*50c0*/  MOV R242, 0xffffffff ;  /* 0xffffffff00f27802 */ /* 0x000fe40000000f00 */
[----:B------:R-:W-:-:S02]  /*50d0*/  MOV R57, R239 ;  /* 0x000000ef00397202 */ /* 0x000fc40000000f00 */
[----:B------:R-:W-:Y:S02]  /*50e0*/  MOV R56, 0x5100 ;  /* 0x0000510000387802 */ /* 0x000fe40000000f00 */
[----:B------:R-:W-:Y:S05]  /*50f0*/  CALL.REL.NOINC `($__internal_71_$__cuda_sm70_shflsync_down_p) ;  /* 0x0000027000007944 */ /* 0x000fea0003c00000 */
[----:B-1----:R-:W-:Y:S01]  /*5100*/  MOV R240, R59 ;  /* 0x0000003b00f07202 */ /* 0x002fe20000000f00 */
[----:B------:R-:W-:Y:S01]  /*5110*/  HFMA2.MMA R59, -RZ, RZ, 0, 2.384185791015625e-07 ;  /* 0x00000004ff3b7435 */ /* 0x000fe200000001ff */
[----:B------:R-:W-:Y:S02]  /*5120*/  MOV R57, R58 ;  /* 0x0000003a00397202 */ /* 0x000fe40000000f00 */
[----:B------:R-:W-:Y:S02]  /*5130*/  MOV R243, 0x1f ;  /* 0x0000001f00f37802 */ /* 0x000fe40000000f00 */
[----:B------:R-:W-:Y:S02]  /*5140*/  MOV R242, 0xffffffff ;  /* 0xffffffff00f27802 */ /* 0x000fe40000000f00 */
[----:B------:R-:W-:Y:S02]  /*5150*/  MOV R56, 0x5170 ;  /* 0x0000517000387802 */ /* 0x000fe40000000f00 */
[----:B------:R-:W-:Y:S05]  /*5160*/  CALL.REL.NOINC `($__internal_71_$__cuda_sm70_shflsync_down_p) ;  /* 0x0000020000007944 */ /* 0x000fea0003c00000 */
[----:B------:R-:W-:Y:S01]  /*5170*/  FADD.FTZ R239, R240, R239 ;  /* 0x000000eff0ef7221 */ /* 0x000fe20000010000 */
[----:B------:R-:W-:Y:S01]  /*5180*/  MOV R243, 0x1f ;  /* 0x0000001f00f37802 */ /* 0x000fe20000000f00 */
[----:B-1----:R-:W-:Y:S01]  /*5190*/  FADD.FTZ R58, R58, R59 ;  /* 0x0000003b3a3a7221 */ /* 0x002fe20000010000 */
[----:B------:R-:W-:Y:S01]  /*51a0*/  HFMA2.MMA R59, -RZ, RZ, 0, 1.1920928955078125e-07 ;  /* 0x00000002ff3b7435 */ /* 0x000fe200000001ff */
[----:B------:R-:W-:-:S02]  /*51b0*/  MOV R242, 0xffffffff ;  /* 0xffffffff00f27802 */ /* 0x000fc40000000f00 */
[----:B------:R-:W-:Y:S02]  /*51c0*/  MOV R57, R239 ;  /* 0x000000ef00397202 */ /* 0x000fe40000000f00 */
[----:B------:R-:W-:Y:S02]  /*51d0*/  MOV R56, 0x51f0 ;  /* 0x000051f000387802 */ /* 0x000fe40000000f00 */
[----:B------:R-:W-:Y:S05]  /*51e0*/  CALL.REL.NOINC `($__internal_71_$__cuda_sm70_shflsync_down_p) ;  /* 0x0000018000007944 */ /* 0x000fea0003c00000 */
[----:B-1----:R-:W-:Y:S01]  /*51f0*/  MOV R240, R59 ;  /* 0x0000003b00f07202 */ /* 0x002fe20000000f00 */
[----:B------:R-:W-:Y:S01]  /*5200*/  HFMA2.MMA R59, -RZ, RZ, 0, 1.1920928955078125e-07 ;  /* 0x00000002ff3b7435 */ /* 0x000fe200000001ff */
[----:B------:R-:W-:Y:S02]  /*5210*/  MOV R57, R58 ;  /* 0x0000003a00397202 */ /* 0x000fe40000000f00 */
[----:B------:R-:W-:Y:S02]  /*5220*/  MOV R243, 0x1f ;  /* 0x0000001f00f37802 */ /* 0x000fe40000000f00 */
[----:B------:R-:W-:Y:S02]  /*5230*/  MOV R242, 0xffffffff ;  /* 0xffffffff00f27802 */ /* 0x000fe40000000f00 */
[----:B------:R-:W-:-:S02]  /*5240*/  MOV R56, 0x5260 ;  /* 0x0000526000387802 */ /* 0x000fc40000000f00 */
[----:B------:R-:W-:Y:S05]  /*5250*/  CALL.REL.NOINC `($__internal_71_$__cuda_sm70_shflsync_down_p) ;  /* 0x0000011000007944 */ /* 0x000fea0003c00000 */
[----:B------:R-:W-:Y:S01]  /*5260*/  FADD.FTZ R239, R240, R239 ;  /* 0x000000eff0ef7221 */ /* 0x000fe20000010000 */
[----:B------:R-:W-:Y:S01]  /*5270*/  MOV R243, 0x1f ;  /* 0x0000001f00f37802 */ /* 0x000fe20000000f00 */
[----:B-1----:R-:W-:Y:S01]  /*5280*/  FADD.FTZ R58, R58, R59 ;  /* 0x0000003b3a3a7221 */ /* 0x002fe20000010000 */
[----:B------:R-:W-:Y:S01]  /*5290*/  HFMA2.MMA R59, -RZ, RZ, 0, 5.9604644775390625e-08 ;  /* 0x00000001ff3b7435 */ /* 0x000fe200000001ff */
[----:B------:R-:W-:-:S02]  /*52a0*/  MOV R242, 0xffffffff ;  /* 0xffffffff00f27802 */ /* 0x000fc40000000f00 */
[----:B------:R-:W-:Y:S02]  /*52b0*/  MOV R57, R239 ;  /* 0x000000ef00397202 */ /* 0x000fe40000000f00 */
[----:B------:R-:W-:Y:S02]  /*52c0*/  MOV R56, 0x52e0 ;  /* 0x000052e000387802 */ /* 0x000fe40000000f00 */
[----:B------:R-:W-:Y:S05]  /*52d0*/  CALL.REL.NOINC `($__internal_71_$__cuda_sm70_shflsync_down_p) ;  /* 0x0000009000007944 */ /* 0x000fea0003c00000 */
[----:B-1----:R-:W-:Y:S01]  /*52e0*/  MOV R240, R59 ;  /* 0x0000003b00f07202 */ /* 0x002fe20000000f00 */
[----:B------:R-:W-:Y:S01]  /*52f0*/  HFMA2.MMA R59, -RZ, RZ, 0, 5.9604644775390625e-08 ;  /* 0x00000001ff3b7435 */ /* 0x000fe200000001ff */
[----:B------:R-:W-:Y:S02]  /*5300*/  MOV R57, R58 ;  /* 0x0000003a00397202 */ /* 0x000fe40000000f00 */
[----:B------:R-:W-:Y:S02]  /*5310*/  MOV R243, 0x1f ;  /* 0x0000001f00f37802 */ /* 0x000fe40000000f00 */
[----:B------:R-:W-:Y:S02]  /*5320*/  MOV R242, 0xffffffff ;  /* 0xffffffff00f27802 */ /* 0x000fe40000000f00 */
[----:B------:R-:W-:-:S02]  /*5330*/  MOV R56, 0x5350 ;  /* 0x0000535000387802 */ /* 0x000fc40000000f00 */
[----:B------:R-:W-:Y:S05]  /*5340*/  CALL.REL.NOINC `($__internal_71_$__cuda_sm70_shflsync_down_p) ;  /* 0x0000002000007944 */ /* 0x000fea0003c00000 */
[----:B-1----:R-:W-:Y:S01]  /*5350*/  MOV R57, R59 ;  /* 0x0000003b00397202 */ /* 0x002fe20000000f00 */
[----:B------:R-:W-:Y:S05]  /*5360*/  BRA `(.L_x_992) ;  /* 0xffffe40000007947 */ /* 0x000fea000383ffff */
        .weak           $__internal_71_$__cuda_sm70_shflsync_down_p
        .type           $__internal_71_$__cuda_sm70_shflsync_down_p,@function
        .size           $__internal_71_$__cuda_sm70_shflsync_down_p,(.L_x_3478 - $__internal_71_$__cuda_sm70_shflsync_down_p)
$__internal_71_$__cuda_sm70_shflsync_down_p:
[----:B------:R-:W-:Y:S04]  /*5370*/  WARPSYNC R242 ;  /* 0x000000f200007348 */ /* 0x000fe80003800000 */
[----:B------:R0:W1:Y:S02]  /*5380*/  SHFL.DOWN PT, R59, R57, R59, R243 ;  /* 0x0800003b393b7389 */ /* 0x00006400000e00f3 */
[----:B0-----:R-:W-:-:S06]  /*5390*/  HFMA2.MMA R57, -RZ, RZ, 0, 0 ;  /* 0x00000000ff397435 */ /* 0x001fcc00000001ff */
[----:B------:R-:W-:Y:S05]  /*53a0*/  RET.REL.NODEC R56 `(_ZN10layer_norm13ln_bwd_kernelINS_13Kernel_traitsI13__nv_bfloat16fS2_fjLj20480ELj4ELj1ELj4ELj16ENS_18Kernel_traits_baseILj20480ES2_fS2_fjLj128EEEEEEEvNS_9BwdParamsE) ;  /* 0xffffac5038007950 */ /* 0x000fea0003c3ffff */
.L_x_993:
        /* <DEDUP_REMOVED lines=13> */
.L_x_3478:


//--------------------- .text._ZN10layer_norm22ln_bwd_finalize_kernelINS_22Kernel_traits_finalizeILj20480E13__nv_bfloat16S2_S2_fjLj1024ELj4ENS_18Kernel_traits_baseILj20480ES2_S2_S2_fjLj1024EEEEEEEvNS_9BwdParamsE --------------------------
	.section	.text._ZN10layer_norm22ln_bwd_finalize_kernelINS_22Kernel_traits_finalizeILj20480E13__nv_bfloat16S2_S2_fjLj1024ELj4ENS_18Kernel_traits_baseILj20480ES2_S2_S2_fjLj1024EEEEEEEvNS_9BwdParamsE,"ax",@progbits
	.sectioninfo	@"SHI_REGISTERS=32"
	.align	128
        .global         _ZN10layer_norm22ln_bwd_finalize_kernelINS_22Kernel_traits_finalizeILj20480E13__nv_bfloat16S2_S2_fjLj1024ELj4ENS_18Kernel_traits_baseILj20480ES2_S2_S2_fjLj1024EEEEEEEvNS_9BwdParamsE
        .type           _ZN10layer_norm22ln_bwd_finalize_kernelINS_22Kernel_traits_finalizeILj20480E13__nv_bfloat16S2_S2_fjLj1024ELj4ENS_18Kernel_traits_baseILj20480ES2_S2_S2_fjLj1024EEEEEEEvNS_9BwdParamsE,@function
        .size           _ZN10layer_norm22ln_bwd_finalize_kernelINS_22Kernel_traits_finalizeILj20480E13__nv_bfloat16S2_S2_fjLj1024ELj4ENS_18Kernel_traits_baseILj20480ES2_S2_S2_fjLj1024EEEEEEEvNS_9BwdParamsE,(.L_x_3479 - _ZN10layer_norm22ln_bwd_finalize_kernelINS_22Kernel_traits_finalizeILj20480E13__nv_bfloat16S2_S2_fjLj1024ELj4ENS_18Kernel_traits_baseILj20480ES2_S2_S2_fjLj1024EEEEEEEvNS_9BwdParamsE)
        .other          _ZN10layer_norm22ln_bwd_finalize_kernelINS_22Kernel_traits_finalizeILj20480E13__nv_bfloat16S2_S2_fjLj1024ELj4ENS_18Kernel_traits_baseILj20480ES2_S2_S2_fjLj1024EEEEEEEvNS_9BwdParamsE,@"STO_CUDA_ENTRY STV_DEFAULT"
_ZN10layer_norm22ln_bwd_finalize_kernelINS_22Kernel_traits_finalizeILj20480E13__nv_bfloat16S2_S2_fjLj1024ELj4ENS_18Kernel_traits_baseILj20480ES2_S2_S2_fjLj1024EEEEEEEvNS_9BwdParamsE:
.text._ZN10layer_norm22ln_bwd_finalize_kernelINS_22Kernel_traits_finalizeILj20480E13__nv_bfloat16S2_S2_fjLj1024ELj4ENS_18Kernel_traits_baseILj20480ES2_S2_S2_fjLj1024EEEEEEEvNS_9BwdParamsE:
        /* <DEDUP_REMOVED lines=19> */
.L_x_1006:
        /* <DEDUP_REMOVED lines=27> */
.L_x_998:
        /* <DEDUP_REMOVED lines=32> */
.L_x_997:
[----:B------:R-:W-:Y:S05]  /*04e0*/  BSYNC B1 ;  /* 0x0000000000017941 */ /* 0x000fea0003800000 */
.L_x_996:
        /* <DEDUP_REMOVED lines=22> */
.L_x_1000:
[----:B------:R-:W-:Y:S05]  /*0650*/  BSYNC B1 ;  /* 0x0000000000017941 */ /* 0x000fea0003800000 */
.L_x_999:
        /* <DEDUP_REMOVED lines=10> */
.L_x_995:
[----:B------:R-:W-:Y:S05]  /*0700*/  BSYNC B0 ;  /* 0x0000000000007941 */ /* 0x000fea0003800000 */
.L_x_994:
        /* <DEDUP_REMOVED lines=11> */
.L_x_1007:
        /* <DEDUP_REMOVED lines=18> */
.L_x_1008:
[----:B------:R-:W-:Y:S01]  /*08e0*/  @!P1 SHF.R.U32.HI R2, RZ, 0x3, R0 ;  /* 0x00000003ff029819 */ /* 0x000fe20000011600 */
[----:B---3--:R-:W-:Y:S02]  /*08f0*/  FADD.FTZ R5, R5, R10 ;  /* 0x0000000a05057221 */ /* 0x008fe40000010000 */
[----:B--2---:R-:W-:Y:S01]  /*0900*/  FADD.FTZ R7, R7, R4 ;  /* 0x0000000407077221 */ /* 0x004fe20000010000 */
[----:B------:R-:W-:-:S05]  /*0910*/  @!P1 LOP3.LUT R2, R2, 0x1ffffffc, RZ, 0xc0, !PT ;  /* 0x1ffffffc02029812 */ /* 0x000fca00078ec0ff */
[----:B------:R2:W-:Y:S04]  /*0920*/  @!P1 STS [R2+0x2000], R5 ;  /* 0x0020000502009388 */ /* 0x0005e80000000800 */
[----:B------:R2:W-:Y:S02]  /*0930*/  @!P1 STS [R2+0x2080], R7 ;  /* 0x0020800702009388 */ /* 0x0005e40000000800 */
.L_x_1001:
        /* <DEDUP_REMOVED lines=13> */
.L_x_1005:
[----:B------:R-:W-:Y:S05]  /*0a10*/  BSYNC B0 ;  /* 0x0000000000007941 */ /* 0x000fea0003800000 */
.L_x_1004:
[C---:B------:R-:W-:Y:S02]  /*0a20*/  ISETP.GT.U32.AND P1, PT, R18.reuse, -0x5001, PT ;  /* 0xffffafff1200780c */ /* 0x040fe40003f24070 */
[----:B------:R-:W-:Y:S02]  /*0a30*/  IADD3 R18, R18, 0x5000, RZ ;  /* 0x0000500012127810 */ /* 0x000fe40007ffe0ff */
[----:B------:R-:W-:-:S09]  /*0a40*/  IADD3 R19, R19, 0x2800, RZ ;  /* 0x0000280013137810 */ /* 0x000fd20007ffe0ff */
[----:B012---:R-:W-:Y:S05]  /*0a50*/  @P1 BRA `(.L_x_1006) ;  /* 0xfffff6d000001947 */ /* 0x007fea000383ffff */
[----:B------:R-:W-:Y:S05]  /*0a60*/  EXIT ;  /* 0x000000000000794d */ /* 0x000fea0003800000 */
.L_x_1002:
[----:B--2---:R-:W-:Y:S01]  /*0a70*/  IMAD.MOV.U32 R10, RZ, RZ, R4 ;  /* 0x000000ffff0a7224 */ /* 0x004fe200078e0004 */
[----:B------:R-:W-:Y:S01]  /*0a80*/  MOV R9, 0x1 ;  /* 0x0000000100097802 */ /* 0x000fe20000000f00 */
[----:B------:R-:W-:Y:S01]  /*0a90*/  IMAD.MOV.U32 R6, RZ, RZ, 0x1f ;  /* 0x0000001fff067424 */ /* 0x000fe200078e00ff */
[----:B------:R-:W-:Y:S02]  /*0aa0*/  MOV R11, 0xffffffff ;  /* 0xffffffff000b7802 */ /* 0x000fe40000000f00 */
[----:B------:R-:W-:Y:S02]  /*0ab0*/  MOV R2, 0xad0 ;  /* 0x00000ad000027802 */ /* 0x000fe40000000f00 */
[----:B01----:R-:W-:Y:S05]  /*0ac0*/  CALL.REL.NOINC `($__internal_72_$__cuda_sm70_shflsync_bfly_p) ;  /* 0x000003c000007944 */ /* 0x003fea0003c00000 */
[----:B-1----:R-:W-:Y:S01]  /*0ad0*/  IMAD.MOV.U32 R3, RZ, RZ, R6 ;  /* 0x000000ffff037224 */ /* 0x002fe200078e0006 */
[----:B0-----:R-:W-:Y:S05]  /*0ae0*/  BRA `(.L_x_1007) ;  /* 0xfffffcd000007947 */ /* 0x001fea000383ffff */
.L_x_1003:
[----:B------:R-:W-:Y:S01]  /*0af0*/  HFMA2.MMA R6, -RZ, RZ, 0, 1.847743988037109375e-06 ;  /* 0x0000001fff067435 */ /* 0x000fe200000001ff */
[----:B------:R-:W-:Y:S01]  /*0b00*/  MOV R10, R13 ;  /* 0x0000000d000a7202 */ /* 0x000fe20000000f00 */
[----:B------:R-:W-:Y:S01]  /*0b10*/  IMAD.MOV.U32 R9, RZ, RZ, 0x2 ;  /* 0x00000002ff097424 */ /* 0x000fe200078e00ff */
[----:B------:R-:W-:Y:S01]  /*0b20*/  MOV R2, 0xb50 ;  /* 0x00000b5000027802 */ /* 0x000fe20000000f00 */
[----:B------:R-:W-:-:S02]  /*0b30*/  IMAD.MOV.U32 R11, RZ, RZ, -0x1 ;  /* 0xffffffffff0b7424 */ /* 0x000fc400078e00ff */
[----:B012---:R-:W-:Y:S05]  /*0b40*/  CALL.REL.NOINC `($__internal_72_$__cuda_sm70_shflsync_bfly_p) ;  /* 0x0000034000007944 */ /* 0x007fea0003c00000 */
[----:B01----:R-:W-:Y:S01]  /*0b50*/  FADD.FTZ R10, R13, R6 ;  /* 0x000000060d0a7221 */ /* 0x003fe20000010000 */
[----:B------:R-:W-:Y:S01]  /*0b60*/  MOV R9, 0x4 ;  /* 0x0000000400097802 */ /* 0x000fe20000000f00 */
[----:B------:R-:W-:Y:S01]  /*0b70*/  IMAD.MOV.U32 R6, RZ, RZ, 0x1f ;  /* 0x0000001fff067424 */ /* 0x000fe200078e00ff */
[----:B------:R-:W-:-:S02]  /*0b80*/  MOV R11, 0xffffffff ;  /* 0xffffffff000b7802 */ /* 0x000fc40000000f00 */
[----:B------:R-:W-:Y:S02]  /*0b90*/  MOV R2, 0xbb0 ;  /* 0x00000bb000027802 */ /* 0x000fe40000000f00 */
[----:B------:R-:W-:Y:S05]  /*0ba0*/  CALL.REL.NOINC `($__internal_72_$__cuda_sm70_shflsync_bfly_p) ;  /* 0x000002e000007944 */ /* 0x000fea0003c00000 */
[----:B01----:R-:W-:Y:S01]  /*0bb0*/  FADD.FTZ R10, R10, R6 ;  /* 0x000000060a0a7221 */ /* 0x003fe20000010000 */
[----:B------:R-:W-:Y:S01]  /*0bc0*/  HFMA2.MMA R6, -RZ, RZ, 0, 1.847743988037109375e-06 ;  /* 0x0000001fff067435 */ /* 0x000fe200000001ff */
[----:B------:R-:W-:Y:S01]  /*0bd0*/  IMAD.MOV.U32 R9, RZ, RZ, 0x8 ;  /* 0x00000008ff097424 */ /* 0x000fe200078e00ff */
[----:B------:R-:W-:Y:S01]  /*0be0*/  MOV R2, 0xc10 ;  /* 0x00000c1000027802 */ /* 0x000fe20000000f00 */
[----:B------:R-:W-:-:S03]  /*0bf0*/  IMAD.MOV.U32 R11, RZ, RZ, -0x1 ;  /* 0xffffffffff0b7424 */ /* 0x000fc600078e00ff */
[----:B------:R-:W-:Y:S05]  /*0c00*/  CALL.REL.NOINC `($__internal_72_$__cuda_sm70_shflsync_bfly_p) ;  /* 0x0000028000007944 */ /* 0x000fea0003c00000 */
[----:B-1----:R-:W-:Y:S01]  /*0c10*/  FADD.FTZ R4, R10, R6 ;  /* 0x000000060a047221 */ /* 0x002fe20000010000 */
[----:B0-----:R-:W-:Y:S01]  /*0c20*/  MOV R9, 0x10 ;  /* 0x0000001000097802 */ /* 0x001fe20000000f00 */
[----:B------:R-:W-:Y:S01]  /*0c30*/  IMAD.MOV.U32 R6, RZ, RZ, 0x1f ;  /* 0x0000001fff067424 */ /* 0x000fe200078e00ff */
[----:B------:R-:W-:Y:S01]  /*0c40*/  MOV R11, 0xffffffff ;  /* 0xffffffff000b7802 */ /* 0x000fe20000000f00 */
[----:B------:R-:W-:Y:S01]  /*0c50*/  IMAD.MOV.U32 R10, RZ, RZ, R4 ;  /* 0x000000ffff0a7224 */ /* 0x000fe200078e0004 */
[----:B------:R-:W-:Y:S02]  /*0c60*/  MOV R2, 0xc80 ;  /* 0x00000c8000027802 */ /* 0x000fe40000000f00 */
[----:B------:R-:W-:Y:S05]  /*0c70*/  CALL.REL.NOINC `($__internal_72_$__cuda_sm70_shflsync_bfly_p) ;  /* 0x0000021000007944 */ /* 0x000fea0003c00000 */
[----:B0-----:R-:W-:Y:S01]  /*0c80*/  HFMA2.MMA R9, -RZ, RZ, 0, 5.9604644775390625e-08 ;  /* 0x00000001ff097435 */ /* 0x001fe200000001ff */
[----:B-1----:R-:W-:Y:S01]  /*0c90*/  MOV R7, R6 ;  /* 0x0000000600077202 */ /* 0x002fe20000000f00 */
[----:B------:R-:W-:Y:S01]  /*0ca0*/  IMAD.MOV.U32 R10, RZ, RZ, R5 ;  /* 0x000000ffff0a7224 */ /* 0x000fe200078e0005 */
[----:B------:R-:W-:Y:S01]  /*0cb0*/  MOV R6, 0x1f ;  /* 0x0000001f00067802 */ /* 0x000fe20000000f00 */
[----:B------:R-:W-:Y:S01]  /*0cc0*/  IMAD.MOV.U32 R11, RZ, RZ, -0x1 ;  /* 0xffffffffff0b7424 */ /* 0x000fe200078e00ff */
[----:B------:R-:W-:-:S02]  /*0cd0*/  MOV R2, 0xcf0 ;  /* 0x00000cf000027802 */ /* 0x000fc40000000f00 */
[----:B------:R-:W-:Y:S05]  /*0ce0*/  CALL.REL.NOINC `($__internal_72_$__cuda_sm70_shflsync_bfly_p) ;  /* 0x000001a000007944 */ /* 0x000fea0003c00000 */
[----:B0-----:R-:W-:Y:S01]  /*0cf0*/  HFMA2.MMA R9, -RZ, RZ, 0, 1.1920928955078125e-07 ;  /* 0x00000002ff097435 */ /* 0x001fe200000001ff */
[----:B-1----:R-:W-:Y:S01]  /*0d00*/  FADD.FTZ R10, R5, R6 ;  /* 0x00000006050a7221 */ /* 0x002fe20000010000 */
[----:B------:R-:W-:Y:S01]  /*0d10*/  MOV R6, 0x1f ;  /* 0x0000001f00067802 */ /* 0x000fe20000000f00 */
[----:B------:R-:W-:Y:S01]  /*0d20*/  IMAD.MOV.U32 R11, RZ, RZ, -0x1 ;  /* 0xffffffffff0b7424 */ /* 0x000fe200078e00ff */
[----:B------:R-:W-:-:S02]  /*0d30*/  MOV R2, 0xd50 ;  /* 0x00000d5000027802 */ /* 0x000fc40000000f00 */
[----:B------:R-:W-:Y:S05]  /*0d40*/  CALL.REL.NOINC `($__internal_72_$__cuda_sm70_shflsync_bfly_p) ;  /* 0x0000014000007944 */ /* 0x000fea0003c00000 */
[----:B0-----:R-:W-:Y:S01]  /*0d50*/  HFMA2.MMA R9, -RZ, RZ, 0, 2.384185791015625e-07 ;  /* 0x00000004ff097435 */ /* 0x001fe200000001ff */
[----:B-1----:R-:W-:Y:S01]  /*0d60*/  FADD.FTZ R10, R10, R6 ;  /* 0x000000060a0a7221 */ /* 0x002fe20000010000 */
[----:B------:R-:W-:Y:S01]  /*0d70*/  MOV R6, 0x1f ;  /* 0x0000001f00067802 */ /* 0x000fe20000000f00 */
[----:B------:R-:W-:Y:S01]  /*0d80*/  IMAD.MOV.U32 R11, RZ, RZ, -0x1 ;  /* 0xffffffffff0b7424 */ /* 0x000fe200078e00ff */
[----:B------:R-:W-:-:S02]  /*0d90*/  MOV R2, 0xdb0 ;  /* 0x00000db000027802 */ /* 0x000fc40000000f00 */
[----:B------:R-:W-:Y:S05]  /*0da0*/  CALL.REL.NOINC `($__internal_72_$__cuda_sm70_shflsync_bfly_p) ;  /* 0x000000e000007944 */ /* 0x000fea0003c00000 */
[----:B0-----:R-:W-:Y:S01]  /*0db0*/  HFMA2.MMA R9, -RZ, RZ, 0, 4.76837158203125e-07 ;  /* 0x00000008ff097435 */ /* 0x001fe200000001ff */
[----:B-1----:R-:W-:Y:S01]  /*0dc0*/  FADD.FTZ R10, R10, R6 ;  /* 0x000000060a0a7221 */ /* 0x002fe20000010000 */
[----:B------:R-:W-:Y:S01]  /*0dd0*/  MOV R6, 0x1f ;  /* 0x0000001f00067802 */ /* 0x000fe20000000f00 */
[----:B------:R-:W-:Y:S01]  /*0de0*/  IMAD.MOV.U32 R11, RZ, RZ, -0x1 ;  /* 0xffffffffff0b7424 */ /* 0x000fe200078e00ff */
[----:B------:R-:W-:-:S02]  /*0df0*/  MOV R2, 0xe10 ;  /* 0x00000e1000027802 */ /* 0x000fc40000000f00 */
[----:B------:R-:W-:Y:S05]  /*0e00*/  CALL.REL.NOINC `($__internal_72_$__cuda_sm70_shflsync_bfly_p) ;  /* 0x0000008000007944 */ /* 0x000fea0003c00000 */
[----:B0-----:R-:W-:Y:S01]  /*0e10*/  HFMA2.MMA R9, -RZ, RZ, 0, 9.5367431640625e-07 ;  /* 0x00000010ff097435 */ /* 0x001fe200000001ff */
[----:B-1----:R-:W-:Y:S01]  /*0e20*/  FADD.FTZ R10, R10, R6 ;  /* 0x000000060a0a7221 */ /* 0x002fe20000010000 */
[----:B------:R-:W-:Y:S01]  /*0e30*/  MOV R6, 0x1f ;  /* 0x0000001f00067802 */ /* 0x000fe20000000f00 */
[----:B------:R-:W-:Y:S01]  /*0e40*/  IMAD.MOV.U32 R11, RZ, RZ, -0x1 ;  /* 0xffffffffff0b7424 */ /* 0x000fe200078e00ff */
[----:B------:R-:W-:-:S02]  /*0e50*/  MOV R2, 0xe70 ;  /* 0x00000e7000027802 */ /* 0x000fc40000000f00 */
[----:B------:R-:W-:Y:S05]  /*0e60*/  CALL.REL.NOINC `($__internal_72_$__cuda_sm70_shflsync_bfly_p) ;  /* 0x0000002000007944 */ /* 0x000fea0003c00000 */
[----:B-1----:R-:W-:Y:S01]  /*0e70*/  MOV R5, R6 ;  /* 0x0000000600057202 */ /* 0x002fe20000000f00 */
[----:B0-----:R-:W-:Y:S05]  /*0e80*/  BRA `(.L_x_1008) ;  /* 0xfffffa5000007947 */ /* 0x001fea000383ffff */
        .weak           $__internal_72_$__cuda_sm70_shflsync_bfly_p
        .type           $__internal_72_$__cuda_sm70_shflsync_bfly_p,@function
        .size           $__internal_72_$__cuda_sm70_shflsync_bfly_p,(.L_x_3479 - $__internal_72_$__cuda_sm70_shflsync_bfly_p)
$__internal_72_$__cuda_sm70_shflsync_bfly_p:
[----:B------:R-:W-:Y:S01]  /*0e90*/  HFMA2.MMA R3, -RZ, RZ, 0, 0 ;  /* 0x00000000ff037435 */ /* 0x000fe200000001ff */
[----:B------:R-:W-:Y:S04]  /*0ea0*/  WARPSYNC R11 ;  /* 0x0000000b00007348 */ /* 0x000fe80003800000 */
[----:B------:R0:W1:Y:S01]  /*0eb0*/  SHFL.BFLY PT, R6, R10, R9, R6 ;  /* 0x0c0000090a067389 */ /* 0x00006200000e0006 */
[----:B------:R-:W-:Y:S05]  /*0ec0*/  RET.REL.NODEC R2 `(_ZN10layer_norm22ln_bwd_finalize_kernelINS_22Kernel_traits_finalizeILj20480E13__nv_bfloat16S2_S2_fjLj1024ELj4ENS_18Kernel_traits_baseILj20480ES2_S2_S2_fjLj1024EEEEEEEvNS_9BwdParamsE) ;  /* 0xfffff13002007950 */ /* 0x000fea0003c3ffff */
.L_x_1009:
        /* <DEDUP_REMOVED lines=11> */
.L_x_3479:


//--------------------- .text._ZN10layer_norm13ln_bwd_kernelINS_13Kernel_traitsI13__nv_bfloat16S2_S2_fjLj20480ELj4ELj1ELj4ELj16ENS_18Kernel_traits_baseILj20480ES2_S2_S2_fjLj128EEEEEEEvNS_9BwdParamsE --------------------------
	.section	.text._ZN10layer_norm13ln_bwd_kernelINS_13Kernel_traitsI13__nv_bfloat16S2_S2_fjLj20480ELj4ELj1ELj4ELj16ENS_18Kernel_traits_baseILj20480ES2_S2_S2_fjLj128EEEEEEEvNS_9BwdParamsE,"ax",@progbits
	.sectioninfo	@"SHI_REGISTERS=246"
	.align	128
        .global         _ZN10layer_norm13ln_bwd_kernelINS_13Kernel_traitsI13__nv_bfloat16S2_S2_fjLj20480ELj4ELj1ELj4ELj16ENS_18Kernel_traits_baseILj20480ES2_S2_S2_fjLj128EEEEEEEvNS_9BwdParamsE
        .type           _ZN10layer_norm13ln_bwd_kernelINS_13Kernel_traitsI13__nv_bfloat16S2_S2_fjLj20480ELj4ELj1ELj4ELj16ENS_18Kernel_traits_baseILj20480ES2_S2_S2_fjLj128EEEEEEEvNS_9BwdParamsE,@function
        .size           _ZN10layer_norm13ln_bwd_kernelINS_13Kernel_traitsI13__nv_bfloat16S2_S2_fjLj20480ELj4ELj1ELj4ELj16ENS_18Kernel_traits_baseILj20480ES2_S2_S2_fjLj128EEEEEEEvNS_9BwdParamsE,(.L_x_3480 - _ZN10layer_norm13ln_bwd_kernelINS_13Kernel_traitsI13__nv_bfloat16S2_S2_fjLj20480ELj4ELj1ELj4ELj16ENS_18Kernel_traits_baseILj20480ES2_S2_S2_fjLj128EEEEEEEvNS_9BwdParamsE)
        .other          _ZN10layer_norm13ln_bwd_kernelINS_13Kernel_traitsI13__nv_bfloat16S2_S2_fjLj20480ELj4ELj1ELj4ELj16ENS_18Kernel_traits_baseILj20480ES2_S2_S2_fjLj128EEEEEEEvNS_9BwdParamsE,@"STO_CUDA_ENTRY STV_DEFAULT"
_ZN10layer_norm13ln_bwd_kernelINS_13Kernel_traitsI13__nv_bfloat16S2_S2_fjLj20480ELj4ELj1ELj4ELj16ENS_18Kernel_traits_baseILj20480ES2_S2_S2_fjLj128EEEEEEEvNS_9BwdParamsE:
.text._ZN10layer_norm13ln_bwd_kernelINS_13Kernel_traitsI13__nv_bfloat16S2_S2_fjLj20480ELj4ELj1ELj4ELj16ENS_18Kernel_traits_baseILj20480ES2_S2_S2_fjLj128EEEEEEEvNS_9BwdParamsE:
        /* <DEDUP_REMOVED lines=17> */
[----:B------:R-:W-:-:S02]  /*0110*/  @P0 IADD3 R20, R4, 0x800, RZ ;  /* 0x0000080004140810 */ /* 0x000fc40007ffe0ff */
[----:B------:R-:W-:Y:S01]  /*0120*/  @P0 LEA R22, P1, R4, c[0x0][0x198], 0x4 ;  /* 0x0000660004160a11 */ /* 0x000fe200078220ff */
[----:B------:R-:W-:Y:S01]  /*0130*/  @P0 IMAD.WIDE.U32 R16, R16, R45, c[0x0][0x198] ;  /* 0x0000660010100625 */ /* 0x000fe200078e002d */
[----:B------:R-:W-:Y:S01]  /*0140*/  LEA.HI R97, R0, R5, RZ, 0x19 ;  /* 0x0000000500617211 */ /* 0x000fe200078fc8ff */
[----:B------:R0:W5:Y:S01]  /*0150*/  @P0 LDG.E.128 R24, [R6.64] ;  /* 0x0000000606180981 */ /* 0x000162000c1e1d00 */
[----:B------:R-:W-:Y:S01]  /*0160*/  @P0 LEA.HI.X R23, R4, c[0x0][0x19c], RZ, 0x4, P1 ;  /* 0x0000670004170a11 */ /* 0x000fe200008f24ff */
[----:B------:R-:W-:Y:S01]  /*0170*/  @P0 IMAD.WIDE.U32 R18, R18, R45, c[0x0][0x198] ;  /* 0x0000660012120625 */ /* 0x000fe200078e002d */
        /* <DEDUP_REMOVED lines=11> */
[----:B--2---:R-:W-:Y:S01]  /*0230*/  CS2R R18, SRZ ;  /* 0x0000000000127805 */ /* 0x004fe2000001ff00 */
[----:B-1----:R-:W-:Y:S01]  /*0240*/  CS2R R16, SRZ ;  /* 0x0000000000107805 */ /* 0x002fe2000001ff00 */
[----:B---3--:R-:W-:Y:S01]  /*0250*/  CS2R R20, SRZ ;  /* 0x0000000000147805 */ /* 0x008fe2000001ff00 */
        /* <DEDUP_REMOVED lines=122> */
.L_x_1018:
        /* <DEDUP_REMOVED lines=34> */
[----:B------:R-:W-:-:S04]  /*0c20*/  IMAD.WIDE.U32 R84, R183, R194, c[0x0][0x1b8] ;  /* 0x00006e00b7547625 */ /* 0x000fc800078e00c2 */
[CC--:B------:R-:W-:Y:S02]  /*0c30*/  @!P0 IMAD.WIDE.U32 R182, R189.reuse, R194.reuse, c[0x0][0x170] ;  /* 0x00005c00bdb68625 */ /* 0x0c0fe400078e00c2 */
[----:B-1----:R-:W3:Y:S04]  /*0c40*/  LDG.E.128 R84, [R84.64] ;  /* 0x0000000654547981 */ /* 0x002ee8000c1e1d00 */
[----:B------:R1:W3:Y:S01]  /*0c50*/  @!P0 LDG.E.128 R80, [R182.64] ;  /* 0x00000006b6508981 */ /* 0x0002e2000c1e1d00 */
[--C-:B-----5:R-:W-:Y:S02]  /*0c60*/  PRMT R192, RZ, 0x5410, R60.reuse ;  /* 0x00005410ffc07816 */ /* 0x120fe4000000003c */
[----:B------:R-:W-:Y:S02]  /*0c70*/  PRMT R190, RZ, 0x7610, R60 ;  /* 0x00007610ffbe7816 */ /* 0x000fe4000000003c */
[----:B------:R-:W0:Y:S08]  /*0c80*/  @P0 MUFU.RCP R198, R192 ;  /* 0x000000c000c60308 */ /* 0x000e300000001000 */
[----:B------:R-:W0:Y:S01]  /*0c90*/  @P0 MUFU.RCP R200, R190 ;  /* 0x000000be00c80308 */ /* 0x000e220000001000 */
[----:B-1----:R-:W-:Y:S01]  /*0ca0*/  IMAD.WIDE.U32 R182, R189, R194, c[0x0][0x1b8] ;  /* 0x00006e00bdb67625 */ /* 0x002fe200078e00c2 */
[----:B------:R-:W-:-:S02]  /*0cb0*/  PRMT R188, RZ, 0x5410, R61 ;  /* 0x00005410ffbc7816 */ /* 0x000fc4000000003d */
[----:B------:R-:W-:-:S04]  /*0cc0*/  PRMT R186, RZ, 0x7610, R61 ;  /* 0x00007610ffba7816 */ /* 0x000fc8000000003d */
[----:B------:R-:W1:Y:S08]  /*0cd0*/  @P0 MUFU.RCP R202, R188 ;  /* 0x000000bc00ca0308 */ /* 0x000e700000001000 */
[----:B------:R-:W1:Y:S01]  /*0ce0*/  @P0 MUFU.RCP R204, R186 ;  /* 0x000000ba00cc0308 */ /* 0x000e620000001000 */
[----:B0-----:R-:W-:Y:S02]  /*0cf0*/  PRMT R184, RZ, 0x5410, R62 ;  /* 0x00005410ffb87816 */ /* 0x001fe4000000003e */
[----:B------:R-:W-:-:S02]  /*0d00*/  PRMT R205, RZ, 0x7610, R63 ;  /* 0x00007610ffcd7816 */ /* 0x000fc4000000003f */
[----:B------:R-:W-:-:S03]  /*0d10*/  PRMT R203, RZ, 0x7610, R62 ;  /* 0x00007610ffcb7816 */ /* 0x000fc6000000003e */
[----:B------:R-:W0:Y:S01]  /*0d20*/  @P0 MUFU.RCP R206, R184 ;  /* 0x000000b800ce0308 */ /* 0x000e220000001000 */
[----:B------:R-:W-:-:S07]  /*0d30*/  PRMT R196, RZ, 0x5410, R63 ;  /* 0x00005410ffc47816 */ /* 0x000fce000000003f */
[----:B------:R-:W0:Y:S08]  /*0d40*/  @P0 MUFU.RCP R212, R205 ;  /* 0x000000cd00d40308 */ /* 0x000e300000001000 */
[----:B------:R-:W0:Y:S08]  /*0d50*/  @P0 MUFU.RCP R208, R203 ;  /* 0x000000cb00d00308 */ /* 0x000e300000001000 */
[----:B------:R-:W0:Y:S01]  /*0d60*/  @P0 MUFU.RCP R210, R196 ;  /* 0x000000c400d20308 */ /* 0x000e220000001000 */
[----:B--2---:R-:W-:-:S02]  /*0d70*/  PRMT R199, RZ, 0x5410, R100 ;  /* 0x00005410ffc77816 */ /* 0x004fc40000000064 */
[----:B------:R-:W-:-:S03]  /*0d80*/  PRMT R207, RZ, 0x7610, R100 ;  /* 0x00007610ffcf7816 */ /* 0x000fc60000000064 */
[----:B------:R-:W-:Y:S01]  /*0d90*/  @P0 FADD.FTZ R197, -R164, R199 ;  /* 0x000000c7a4c50221 */ /* 0x000fe20000010100 */
[--C-:B------:R-:W-:Y:S02]  /*0da0*/  PRMT R209, RZ, 0x5410, R101.reuse ;  /* 0x00005410ffd17816 */ /* 0x100fe40000000065 */
[----:B------:R-:W-:Y:S02]  /*0db0*/  PRMT R211, RZ, 0x7610, R101 ;  /* 0x00007610ffd37816 */ /* 0x000fe40000000065 */
[--C-:B------:R-:W-:Y:S02]  /*0dc0*/  PRMT R213, RZ, 0x5410, R102.reuse ;  /* 0x00005410ffd57816 */ /* 0x100fe40000000066 */
[----:B------:R-:W-:Y:S02]  /*0dd0*/  PRMT R215, RZ, 0x7610, R102 ;  /* 0x00007610ffd77816 */ /* 0x000fe40000000066 */
[--C-:B------:R-:W-:Y:S02]  /*0de0*/  PRMT R217, RZ, 0x5410, R103.reuse ;  /* 0x00005410ffd97816 */ /* 0x100fe40000000067 */
[----:B------:R-:W-:Y:S01]  /*0df0*/  PRMT R216, RZ, 0x7610, R103 ;  /* 0x00007610ffd87816 */ /* 0x000fe20000000067 */
[----:B------:R-:W-:Y:S01]  /*0e00*/  @P0 FADD.FTZ R195, -R163, R207 ;  /* 0x000000cfa3c30221 */ /* 0x000fe20000010100 */
[----:B------:R2:W4:Y:S01]  /*0e10*/  LDG.E.128 R100, [R182.64] ;  /* 0x00000006b6647981 */ /* 0x000522000c1e1d00 */
[----:B------:R-:W-:-:S02]  /*0e20*/  @P0 FMUL.FTZ R197, R197, R198 ;  /* 0x000000c6c5c50220 */ /* 0x000fc40000410000 */
[----:B------:R-:W-:Y:S02]  /*0e30*/  @!P0 FADD.FTZ R198, R207, -R214 ;  /* 0x800000d6cfc68221 */ /* 0x000fe40000010000 */
[----:B------:R-:W-:Y:S02]  /*0e40*/  @P0 FMUL.FTZ R195, R195, R200 ;  /* 0x000000c8c3c30220 */ /* 0x000fe40000410000 */
[----:B------:R-:W-:Y:S02]  /*0e50*/  @!P0 FMUL.FTZ R195, R181, R198 ;  /* 0x000000c6b5c38220 */ /* 0x000fe40000410000 */
[----:B--2---:R-:W-:Y:S02]  /*0e60*/  @!P0 FADD.FTZ R182, R199, -R214 ;  /* 0x800000d6c7b68221 */ /* 0x004fe40000010000 */
[----:B------:R-:W-:-:S05]  /*0e70*/  @!P0 IMAD.WIDE.U32 R198, R201, R194, c[0x0][0x170] ;  /* 0x00005c00c9c68625 */ /* 0x000fca00078e00c2 */
[----:B------:R2:W4:Y:S01]  /*0e80*/  @!P0 LDG.E.128 R52, [R198.64] ;  /* 0x00000006c6348981 */ /* 0x000522000c1e1d00 */
[----:B------:R-:W-:Y:S02]  /*0e90*/  @P0 FADD.FTZ R193, -R162, R209 ;  /* 0x000000d1a2c10221 */ /* 0x000fe40000010100 */
[----:B------:R-:W-:Y:S02]  /*0ea0*/  @P0 FADD.FTZ R191, -R161, R211 ;  /* 0x000000d3a1bf0221 */ /* 0x000fe40000010100 */
[----:B-1----:R-:W-:Y:S02]  /*0eb0*/  @P0 FMUL.FTZ R193, R193, R202 ;  /* 0x000000cac1c10220 */ /* 0x002fe40000410000 */
[----:B------:R-:W-:Y:S02]  /*0ec0*/  @!P0 FADD.FTZ R200, R209, -R214 ;  /* 0x800000d6d1c88221 */ /* 0x000fe40000010000 */
[----:B------:R-:W-:Y:S02]  /*0ed0*/  @!P0 FADD.FTZ R202, R211, -R214 ;  /* 0x800000d6d3ca8221 */ /* 0x000fe40000010000 */
[----:B------:R-:W-:-:S02]  /*0ee0*/  @P0 FMUL.FTZ R191, R191, R204 ;  /* 0x000000ccbfbf0220 */ /* 0x000fc40000410000 */
[----:B------:R-:W-:Y:S02]  /*0ef0*/  @!P0 FMUL.FTZ R193, R181, R200 ;  /* 0x000000c8b5c18220 */ /* 0x000fe40000410000 */
[----:B------:R-:W-:Y:S01]  /*0f00*/  @!P0 FMUL.FTZ R191, R181, R202 ;  /* 0x000000cab5bf8220 */ /* 0x000fe20000410000 */
[----:B---3--:R-:W-:Y:S01]  /*0f10*/  PRMT R219, RZ, 0x5410, R89 ;  /* 0x00005410ffdb7816 */ /* 0x008fe20000000059 */
[----:B------:R-:W-:Y:S01]  /*0f20*/  @P0 FADD.FTZ R187, -R159, R215 ;  /* 0x000000d79fbb0221 */ /* 0x000fe20000010100 */
[----:B------:R-:W-:Y:S01]  /*0f30*/  PRMT R221, RZ, 0x7610, R89 ;  /* 0x00007610ffdd7816 */ /* 0x000fe20000000059 */
[----:B------:R-:W-:Y:S02]  /*0f40*/  @P0 FADD.FTZ R185, -R158, R217 ;  /* 0x000000d99eb90221 */ /* 0x000fe40000010100 */
[----:B------:R-:W-:Y:S01]  /*0f50*/  @!P0 FADD.FTZ R200, R215, -R214 ;  /* 0x800000d6d7c88221 */ /* 0x000fe20000010000 */
[----:B------:R-:W-:Y:S01]  /*0f60*/  PRMT R215, RZ, 0x5410, R88 ;  /* 0x00005410ffd77816 */ /* 0x000fe20000000058 */
[----:B------:R-:W-:Y:S01]  /*0f70*/  @!P0 FADD.FTZ R202, R217, -R214 ;  /* 0x800000d6d9ca8221 */ /* 0x000fe20000010000 */
[----:B------:R-:W-:Y:S01]  /*0f80*/  PRMT R217, RZ, 0x7610, R88 ;  /* 0x00007610ffd97816 */ /* 0x000fe20000000058 */
[----:B------:R-:W-:Y:S01]  /*0f90*/  IMAD.WIDE.U32 R88, R201, R194, c[0x0][0x1b8] ;  /* 0x00006e00c9587625 */ /* 0x000fe200078e00c2 */
[----:B------:R-:W-:-:S02]  /*0fa0*/  PRMT R223, RZ, 0x5410, R90 ;  /* 0x00005410ffdf7816 */ /* 0x000fc4000000005a */
[----:B------:R-:W-:Y:S02]  /*0fb0*/  PRMT R224, RZ, 0x7610, R90 ;  /* 0x00007610ffe07816 */ /* 0x000fe4000000005a */
[--C-:B------:R-:W-:Y:S02]  /*0fc0*/  PRMT R225, RZ, 0x5410, R91.reuse ;  /* 0x00005410ffe17816 */ /* 0x100fe4000000005b */
[----:B------:R-:W-:Y:S02]  /*0fd0*/  PRMT R226, RZ, 0x7610, R91 ;  /* 0x00007610ffe27816 */ /* 0x000fe4000000005b */
[----:B------:R-:W3:Y:S01]  /*0fe0*/  LDG.E.128 R88, [R88.64] ;  /* 0x0000000658587981 */ /* 0x000ee2000c1e1d00 */
[----:B------:R-:W-:Y:S02]  /*0ff0*/  @P0 FADD.FTZ R189, -R160, R213 ;  /* 0x000000d5a0bd0221 */ /* 0x000fe40000010100 */
[----:B------:R-:W-:Y:S02]  /*1000*/  @!P0 FMUL.FTZ R197, R181, R182 ;  /* 0x000000b6b5c58220 */ /* 0x000fe40000410000 */
[----:B------:R-:W-:-:S02]  /*1010*/  @!P0 FADD.FTZ R182, R213, -R214 ;  /* 0x800000d6d5b68221 */ /* 0x000fc40000010000 */
[----:B0-----:R-:W-:Y:S02]  /*1020*/  @P0 FMUL.FTZ R189, R189, R206 ;  /* 0x000000cebdbd0220 */ /* 0x001fe40000410000 */
[----:B------:R-:W-:Y:S02]  /*1030*/  @P0 FADD.FTZ R183, -R157, R216 ;  /* 0x000000d89db70221 */ /* 0x000fe40000010100 */
[----:B------:R-:W-:Y:S02]  /*1040*/  @!P0 FMUL.FTZ R189, R181, R182 ;  /* 0x000000b6b5bd8220 */ /* 0x000fe40000410000 */
[----:B------:R-:W-:Y:S01]  /*1050*/  @!P0 FADD.FTZ R182, R216, -R214 ;  /* 0x800000d6d8b68221 */ /* 0x000fe20000010000 */
[----:B------:R-:W-:Y:S01]  /*1060*/  PRMT R206, RZ, 0x7610, R64 ;  /* 0x00007610ffce7816 */ /* 0x000fe20000000040 */
[----:B------:R-:W-:Y:S01]  /*1070*/  @P0 FMUL.FTZ R183, R183, R212 ;  /* 0x000000d4b7b70220 */ /* 0x000fe20000410000 */
[----:B--2---:R-:W-:Y:S01]  /*1080*/  PRMT R198, RZ, 0x5410, R93 ;  /* 0x00005410ffc67816 */ /* 0x004fe2000000005d */
[----:B------:R-:W-:Y:S01]  /*1090*/  @!P0 FMUL.FTZ R183, R181, R182 ;  /* 0x000000b6b5b78220 */ /* 0x000fe20000410000 */
[----:B------:R-:W-:Y:S01]  /*10a0*/  PRMT R182, RZ, 0x5410, R92 ;  /* 0x00005410ffb67816 */ /* 0x000fe2000000005c */
[----:B------:R-:W-:Y:S01]  /*10b0*/  @P0 FMUL.FTZ R187, R187, R208 ;  /* 0x000000d0bbbb0220 */ /* 0x000fe20000410000 */
[----:B------:R-:W-:Y:S01]  /*10c0*/  PRMT R208, RZ, 0x5410, R64 ;  /* 0x00005410ffd07816 */ /* 0x000fe20000000040 */
[----:B------:R-:W0:Y:S01]  /*10d0*/  @P0 MUFU.RCP R216, R206 ;  /* 0x000000ce00d80308 */ /* 0x000e220000001000 */
[----:B------:R-:W-:Y:S01]  /*10e0*/  PRMT R92, RZ, 0x7610, R92 ;  /* 0x00007610ff5c7816 */ /* 0x000fe2000000005c */
[----:B------:R-:W-:Y:S01]  /*10f0*/  FMUL.FTZ R188, R188, R198 ;  /* 0x000000c6bcbc7220 */ /* 0x000fe20000410000 */
[----:B------:R-:W-:Y:S01]  /*1100*/  PRMT R212, RZ, 0x7610, R95 ;  /* 0x00007610ffd47816 */ /* 0x000fe2000000005f */
[C---:B------:R-:W-:Y:S01]  /*1110*/  FADD.FTZ R117, R198.reuse, R117 ;  /* 0x00000075c6757221 */ /* 0x040fe20000010000 */
[----:B------:R-:W-:Y:S01]  /*1120*/  PRMT R204, RZ, 0x5410, R65 ;  /* 0x00005410ffcc7816 */ /* 0x000fe20000000041 */
[----:B------:R-:W-:Y:S01]  /*1130*/  FFMA.FTZ R118, R198, R193, R118 ;  /* 0x000000c1c6767223 */ /* 0x000fe20000010076 */
[----:B------:R-:W-:Y:S01]  /*1140*/  PRMT R199, RZ, 0x5410, R94 ;  /* 0x00005410ffc77816 */ /* 0x000fe2000000005e */
[----:B------:R-:W-:Y:S01]  /*1150*/  @P0 FMUL.FTZ R185, R185, R210 ;  /* 0x000000d2b9b90220 */ /* 0x000fe20000410000 */
[----:B------:R-:W-:Y:S01]  /*1160*/  PRMT R94, RZ, 0x7610, R94 ;  /* 0x00007610ff5e7816 */ /* 0x000fe2000000005e */
[----:B------:R-:W1:Y:S01]  /*1170*/  @P0 MUFU.RCP R210, R208 ;  /* 0x000000d000d20308 */ /* 0x000e620000001000 */
[----:B------:R-:W-:Y:S01]  /*1180*/  PRMT R198, RZ, 0x5410, R67 ;  /* 0x00005410ffc67816 */ /* 0x000fe20000000043 */
[----:B------:R-:W-:Y:S01]  /*1190*/  @!P0 FMUL.FTZ R187, R181, R200 ;  /* 0x000000c8b5bb8220 */ /* 0x000fe20000410000 */
[----:B------:R-:W-:Y:S01]  /*11a0*/  PRMT R207, RZ, 0x5410, R95 ;  /* 0x00005410ffcf7816 */ /* 0x000fe2000000005f */
[----:B------:R-:W-:-:S02]  /*11b0*/  @!P0 FMUL.FTZ R185, R181, R202 ;  /* 0x000000cab5b98220 */ /* 0x000fc40000410000 */
[----:B------:R-:W-:Y:S02]  /*11c0*/  FMUL.FTZ R190, R190, R92 ;  /* 0x0000005cbebe7220 */ /* 0x000fe40000410000 */
[----:B------:R-:W2:Y:S01]  /*11d0*/  @P0 MUFU.RCP R218, R204 ;  /* 0x000000cc00da0308 */ /* 0x000ea20000001000 */
[C---:B------:R-:W-:Y:S02]  /*11e0*/  FADD.FTZ R119, R92.reuse, R119 ;  /* 0x000000775c777221 */ /* 0x040fe40000010000 */
[----:B------:R-:W-:Y:S02]  /*11f0*/  FFMA.FTZ R120, R92, R195, R120 ;  /* 0x000000c35c787223 */ /* 0x000fe40000010078 */
        /* <DEDUP_REMOVED lines=9> */
[C---:B------:R-:W-:Y:S02]  /*1290*/  FADD.FTZ R111, R94.reuse, R111 ;  /* 0x0000006f5e6f7221 */ /* 0x040fe40000010000 */
[----:B------:R-:W-:Y:S01]  /*12a0*/  FFMA.FTZ R112, R94, R187, R112 ;  /* 0x000000bb5e707223 */ /* 0x000fe20000010070 */
[----:B------:R-:W-:Y:S01]  /*12b0*/  PRMT R202, RZ, 0x7610, R65 ;  /* 0x00007610ffca7816 */ /* 0x000fe20000000041 */
[----:B------:R-:W-:Y:S01]  /*12c0*/  FMUL.FTZ R94, R196, R207 ;  /* 0x000000cfc45e7220 */ /* 0x000fe20000410000 */
[----:B------:R-:W-:Y:S01]  /*12d0*/  PRMT R209, RZ, 0x7610, R66 ;  /* 0x00007610ffd17816 */ /* 0x000fe20000000042 */
[----:B------:R-:W-:-:S02]  /*12e0*/  FADD.FTZ R109, R207, R109 ;  /* 0x0000006dcf6d7221 */ /* 0x000fc40000010000 */
[----:B------:R-:W-:Y:S01]  /*12f0*/  FFMA.FTZ R110, R207, R185, R110 ;  /* 0x000000b9cf6e7223 */ /* 0x000fe2000001006e */
[----:B------:R-:W-:Y:S01]  /*1300*/  PRMT R207, RZ, 0x7610, R67 ;  /* 0x00007610ffcf7816 */ /* 0x000fe20000000043 */
[----:B------:R-:W1:Y:S01]  /*1310*/  @P0 MUFU.RCP R222, R200 ;  /* 0x000000c800de0308 */ /* 0x000e620000001000 */
[----:B------:R-:W-:Y:S01]  /*1320*/  PRMT R93, RZ, 0x7610, R93 ;  /* 0x00007610ff5d7816 */ /* 0x000fe2000000005d */
[----:B------:R-:W-:Y:S02]  /*1330*/  @P0 FADD.FTZ R203, -R155, R217 ;  /* 0x000000d99bcb0221 */ /* 0x000fe40000010100 */
[----:B------:R-:W-:-:S04]  /*1340*/  @P0 FADD.FTZ R205, -R156, R215 ;  /* 0x000000d79ccd0221 */ /* 0x000fc80000010100 */
[----:B------:R-:W1:Y:S01]  /*1350*/  @P0 MUFU.RCP R220, R202 ;  /* 0x000000ca00dc0308 */ /* 0x000e620000001000 */
[----:B------:R-:W-:Y:S02]  /*1360*/  @P0 FADD.FTZ R201, -R154, R219 ;  /* 0x000000db9ac90221 */ /* 0x000fe40000010100 */
[----:B0-----:R-:W-:-:S05]  /*1370*/  @P0 FMUL.FTZ R203, R203, R216 ;  /* 0x000000d8cbcb0220 */ /* 0x001fca0000410000 */
[----:B------:R-:W0:Y:S01]  /*1380*/  @P0 MUFU.RCP R211, R209 ;  /* 0x000000d100d30308 */ /* 0x000e220000001000 */
[----:B------:R-:W-:Y:S02]  /*1390*/  FMUL.FTZ R186, R186, R93 ;  /* 0x0000005dbaba7220 */ /* 0x000fe40000410000 */
[----:B------:R-:W-:-:S05]  /*13a0*/  FADD.FTZ R115, R93, R115 ;  /* 0x000000735d737221 */ /* 0x000fca0000010000 */
[----:B------:R-:W0:Y:S01]  /*13b0*/  @P0 MUFU.RCP R213, R207 ;  /* 0x000000cf00d50308 */ /* 0x000e220000001000 */
[----:B------:R-:W-:Y:S02]  /*13c0*/  FFMA.FTZ R116, R93, R191, R116 ;  /* 0x000000bf5d747223 */ /* 0x000fe40000010074 */
[----:B------:R-:W-:Y:S02]  /*13d0*/  @!P0 FADD.FTZ R216, R219, -R214 ;  /* 0x800000d6dbd88221 */ /* 0x000fe40000010000 */
[----:B------:R-:W-:Y:S02]  /*13e0*/  @P0 FADD.FTZ R93, -R150, R225 ;  /* 0x000000e1965d0221 */ /* 0x000fe40000010100 */
[----:B-1----:R-:W-:Y:S02]  /*13f0*/  @P0 FMUL.FTZ R205, R205, R210 ;  /* 0x000000d2cdcd0220 */ /* 0x002fe40000410000 */
[----:B--2---:R-:W-:Y:S02]  /*1400*/  @P0 FMUL.FTZ R201, R201, R218 ;  /* 0x000000dac9c90220 */ /* 0x004fe40000410000 */
[----:B------:R-:W-:-:S02]  /*1410*/  @!P0 FADD.FTZ R210, R215, -R214 ;  /* 0x800000d6d7d28221 */ /* 0x000fc40000010000 */
[----:B------:R-:W-:Y:S02]  /*1420*/  @!P0 FMUL.FTZ R201, R181, R216 ;  /* 0x000000d8b5c98220 */ /* 0x000fe40000410000 */
[----:B------:R-:W-:Y:S02]  /*1430*/  @P0 FMUL.FTZ R93, R93, R212 ;  /* 0x000000d45d5d0220 */ /* 0x000fe40000410000 */
[----:B------:R-:W-:Y:S02]  /*1440*/  @!P0 FADD.FTZ R216, R225, -R214 ;  /* 0x800000d6e1d88221 */ /* 0x000fe40000010000 */
[----:B------:R-:W-:Y:S02]  /*1450*/  @!P0 FADD.FTZ R212, R217, -R214 ;  /* 0x800000d6d9d48221 */ /* 0x000fe40000010000 */
[----:B------:R-:W-:Y:S02]  /*1460*/  FMUL.FTZ R184, R184, R199 ;  /* 0x000000c7b8b87220 */ /* 0x000fe40000410000 */
[----:B------:R-:W-:-:S02]  /*1470*/  FADD.FTZ R113, R199, R113 ;  /* 0x00000071c7717221 */ /* 0x000fc40000010000 */
[----:B------:R-:W-:Y:S02]  /*1480*/  FFMA.FTZ R114, R199, R189, R114 ;  /* 0x000000bdc7727223 */ /* 0x000fe40000010072 */
[----:B------:R-:W-:Y:S02]  /*1490*/  @P0 FADD.FTZ R95, -R152, R223 ;  /* 0x000000df985f0221 */ /* 0x000fe40000010100 */
[----:B------:R-:W-:Y:S02]  /*14a0*/  @!P0 FMUL.FTZ R205, R181, R210 ;  /* 0x000000d2b5cd8220 */ /* 0x000fe40000410000 */
[----:B------:R-:W-:Y:S02]  /*14b0*/  @P0 FADD.FTZ R199, -R153, R221 ;  /* 0x000000dd99c70221 */ /* 0x000fe40000010100 */
[----:B------:R-:W-:Y:S02]  /*14c0*/  @P0 FADD.FTZ R196, -R151, R224 ;  /* 0x000000e097c40221 */ /* 0x000fe40000010100 */
[----:B------:R-:W-:-:S02]  /*14d0*/  @P0 FADD.FTZ R194, -R149, R226 ;  /* 0x000000e295c20221 */ /* 0x000fc40000010100 */
[----:B------:R-:W-:Y:S02]  /*14e0*/  @!P0 FADD.FTZ R210, R223, -R214 ;  /* 0x800000d6dfd28221 */ /* 0x000fe40000010000 */
[----:B------:R-:W-:Y:S01]  /*14f0*/  @!P0 FMUL.FTZ R93, R181, R216 ;  /* 0x000000d8b55d8220 */ /* 0x000fe20000410000 */
[----:B------:R-:W-:Y:S01]  /*1500*/  PRMT R216, RZ, 0x5410, R69 ;  /* 0x00005410ffd87816 */ /* 0x000fe20000000045 */
[----:B------:R-:W-:Y:S02]  /*1510*/  @!P0 FADD.FTZ R218, R221, -R214 ;  /* 0x800000d6ddda8221 */ /* 0x000fe40000010000 */
[----:B------:R-:W-:Y:S02]  /*1520*/  @!P0 FMUL.FTZ R203, R181, R212 ;  /* 0x000000d4b5cb8220 */ /* 0x000fe40000410000 */
[----:B------:R-:W-:Y:S02]  /*1530*/  @P0 FMUL.FTZ R95, R95, R222 ;  /* 0x000000de5f5f0220 */ /* 0x000fe40000410000 */
[----:B------:R-:W-:-:S02]  /*1540*/  @!P0 FADD.FTZ R212, R224, -R214 ;  /* 0x800000d6e0d48221 */ /* 0x000fc40000010000 */
[----:B------:R-:W-:Y:S02]  /*1550*/  @P0 FMUL.FTZ R199, R199, R220 ;  /* 0x000000dcc7c70220 */ /* 0x000fe40000410000 */
[----:B0-----:R-:W-:Y:S01]  /*1560*/  @P0 FMUL.FTZ R196, R196, R211 ;  /* 0x000000d3c4c40220 */ /* 0x001fe20000410000 */
[----:B------:R-:W-:Y:S01]  /*1570*/  PRMT R211, RZ, 0x5410, R77 ;  /* 0x00005410ffd37816 */ /* 0x000fe2000000004d */
[----:B------:R-:W-:Y:S01]  /*1580*/  @P0 FMUL.FTZ R194, R194, R213 ;  /* 0x000000d5c2c20220 */ /* 0x000fe20000410000 */
[----:B------:R-:W-:Y:S01]  /*1590*/  PRMT R213, RZ, 0x5410, R78 ;  /* 0x00005410ffd57816 */ /* 0x000fe2000000004e */
[----:B------:R-:W-:Y:S01]  /*15a0*/  @!P0 FMUL.FTZ R95, R181, R210 ;  /* 0x000000d2b55f8220 */ /* 0x000fe20000410000 */
[----:B------:R-:W-:Y:S01]  /*15b0*/  PRMT R210, RZ, 0x5410, R76 ;  /* 0x00005410ffd27816 */ /* 0x000fe2000000004c */
[----:B------:R-:W-:Y:S01]  /*15c0*/  @!P0 FADD.FTZ R220, R226, -R214 ;  /* 0x800000d6e2dc8221 */ /* 0x000fe20000010000 */
[----:B------:R-:W-:Y:S01]  /*15d0*/  PRMT R76, RZ, 0x7610, R76 ;  /* 0x00007610ff4c7816 */ /* 0x000fe2000000004c */
[----:B------:R-:W-:Y:S01]  /*15e0*/  @!P0 FMUL.FTZ R199, R181, R218 ;  /* 0x000000dab5c78220 */ /* 0x000fe20000410000 */
[----:B------:R-:W-:Y:S01]  /*15f0*/  PRMT R77, RZ, 0x7610, R77 ;  /* 0x00007610ff4d7816 */ /* 0x000fe2000000004d */
[----:B------:R-:W0:Y:S01]  /*1600*/  @P0 MUFU.RCP R222, R216 ;  /* 0x000000d800de0308 */ /* 0x000e220000001000 */
[----:B------:R-:W-:Y:S01]  /*1610*/  PRMT R78, RZ, 0x7610, R78 ;  /* 0x00007610ff4e7816 */ /* 0x000fe2000000004e */
[----:B------:R-:W-:Y:S01]  /*1620*/  @!P0 FMUL.FTZ R196, R181, R212 ;  /* 0x000000d4b5c48220 */ /* 0x000fe20000410000 */
[----:B------:R-:W-:-:S02]  /*1630*/  PRMT R218, RZ, 0x5410, R68 ;  /* 0x00005410ffda7816 */ /* 0x000fc40000000044 */
[----:B------:R-:W-:Y:S01]  /*1640*/  PRMT R219, RZ, 0x7610, R69 ;  /* 0x00007610ffdb7816 */ /* 0x000fe20000000045 */
[----:B------:R-:W-:Y:S01]  /*1650*/  @!P0 FMUL.FTZ R194, R181, R220 ;  /* 0x000000dcb5c28220 */ /* 0x000fe20000410000 */
[----:B------:R-:W-:Y:S01]  /*1660*/  PRMT R220, RZ, 0x7610, R79 ;  /* 0x00007610ffdc7816 */ /* 0x000fe2000000004f */
[----:B------:R-:W1:Y:S01]  /*1670*/  @P0 MUFU.RCP R215, R218 ;  /* 0x000000da00d70308 */ /* 0x000e620000001000 */
[----:B------:R-:W-:Y:S01]  /*1680*/  FMUL.FTZ R206, R206, R76 ;  /* 0x0000004ccece7220 */ /* 0x000fe20000410000 */
[----:B------:R-:W-:Y:S01]  /*1690*/  PRMT R223, RZ, 0x5410, R79 ;  /* 0x00005410ffdf7816 */ /* 0x000fe2000000004f */
        /* <DEDUP_REMOVED lines=10> */
[----:B------:R-:W-:Y:S01]  /*1740*/  FFMA.FTZ R45, R78, R196, R45 ;  /* 0x000000c44e2d7223 */ /* 0x000fe2000001002d */
[----:B------:R-:W-:Y:S02]  /*1750*/  PRMT R78, RZ, 0x7610, R71 ;  /* 0x00007610ff4e7816 */ /* 0x000fe40000000047 */
[----:B----4-:R-:W-:Y:S01]  /*1760*/  PRMT R229, RZ, 0x5410, R97 ;  /* 0x00005410ffe57816 */ /* 0x010fe20000000061 */
[----:B------:R-:W-:Y:S01]  /*1770*/  FMUL.FTZ R207, R207, R220 ;  /* 0x000000dccfcf7220 */ /* 0x000fe20000410000 */
[----:B------:R-:W-:Y:S01]  /*1780*/  PRMT R221, RZ, 0x7610, R68 ;  /* 0x00007610ffdd7816 */ /* 0x000fe20000000044 */
[C---:B------:R-:W-:Y:S01]  /*1790*/  FADD.FTZ R23, R220.reuse, R23 ;  /* 0x00000017dc177221 */ /* 0x040fe20000010000 */
[----:B------:R-:W-:Y:S01]  /*17a0*/  PRMT R228, RZ, 0x7610, R97 ;  /* 0x00007610ffe47816 */ /* 0x000fe20000000061 */
[----:B------:R-:W-:Y:S01]  /*17b0*/  FFMA.FTZ R43, R220, R194, R43 ;  /* 0x000000c2dc2b7223 */ /* 0x000fe2000001002b */
[----:B------:R-:W4:Y:S01]  /*17c0*/  @P0 MUFU.RCP R224, R76 ;  /* 0x0000004c00e00308 */ /* 0x000f220000001000 */
[----:B------:R-:W-:Y:S01]  /*17d0*/  FMUL.FTZ R200, R200, R213 ;  /* 0x000000d5c8c87220 */ /* 0x000fe20000410000 */
[----:B------:R-:W-:Y:S01]  /*17e0*/  PRMT R226, RZ, 0x7610, R96 ;  /* 0x00007610ffe27816 */ /* 0x000fe20000000060 */
[----:B------:R-:W-:-:S02]  /*17f0*/  FADD.FTZ R24, R213, R24 ;  /* 0x00000018d5187221 */ /* 0x000fc40000010000 */
[----:B------:R-:W-:Y:S02]  /*1800*/  FFMA.FTZ R44, R213, R95, R44 ;  /* 0x0000005fd52c7223 */ /* 0x000fe4000001002c */
[----:B------:R-:W-:Y:S01]  /*1810*/  FMUL.FTZ R198, R198, R223 ;  /* 0x000000dfc6c67220 */ /* 0x000fe20000410000 */
[----:B------:R-:W0:Y:S01]  /*1820*/  @P0 MUFU.RCP R220, R77 ;  /* 0x0000004d00dc0308 */ /* 0x000e220000001000 */
[C---:B------:R-:W-:Y:S02]  /*1830*/  FADD.FTZ R22, R223.reuse, R22 ;  /* 0x00000016df167221 */ /* 0x040fe40000010000 */
[----:B------:R-:W-:Y:S01]  /*1840*/  FFMA.FTZ R42, R223, R93, R42 ;  /* 0x0000005ddf2a7223 */ /* 0x000fe2000001002a */
[----:B------:R-:W-:Y:S01]  /*1850*/  PRMT R223, RZ, 0x5410, R96 ;  /* 0x00005410ffdf7816 */ /* 0x000fe20000000060 */
[----:B------:R-:W-:-:S03]  /*1860*/  @P0 FADD.FTZ R213, -R146, R229 ;  /* 0x000000e592d50221 */ /* 0x000fc60000010100 */
[----:B------:R-:W1:Y:S01]  /*1870*/  @P0 MUFU.RCP R97, R78 ;  /* 0x0000004e00610308 */ /* 0x000e620000001000 */
[----:B------:R-:W-:Y:S01]  /*1880*/  FMUL.FTZ R208, R208, R210 ;  /* 0x000000d2d0d07220 */ /* 0x000fe20000410000 */
[----:B------:R-:W-:Y:S01]  /*1890*/  PRMT R231, RZ, 0x5410, R98 ;  /* 0x00005410ffe77816 */ /* 0x000fe20000000062 */
[C---:B------:R-:W-:Y:S01]  /*18a0*/  FADD.FTZ R105, R210.reuse, R105 ;  /* 0x00000069d2697221 */ /* 0x040fe20000010000 */
[----:B------:R-:W-:Y:S01]  /*18b0*/  PRMT R233, RZ, 0x5410, R99 ;  /* 0x00005410ffe97816 */ /* 0x000fe20000000063 */
[----:B------:R-:W-:-:S03]  /*18c0*/  FFMA.FTZ R106, R210, R205, R106 ;  /* 0x000000cdd26a7223 */ /* 0x000fc6000001006a */
[----:B------:R-:W1:Y:S01]  /*18d0*/  @P0 MUFU.RCP R212, R221 ;  /* 0x000000dd00d40308 */ /* 0x000e620000001000 */
[----:B0-----:R-:W-:Y:S01]  /*18e0*/  @P0 FMUL.FTZ R213, R213, R222 ;  /* 0x000000ded5d50220 */ /* 0x001fe20000410000 */
[----:B------:R-:W-:Y:S01]  /*18f0*/  PRMT R232, RZ, 0x7610, R99 ;  /* 0x00007610ffe87816 */ /* 0x000fe20000000063 */
[----:B------:R-:W-:Y:S02]  /*1900*/  @P0 FADD.FTZ R96, -R148, R223 ;  /* 0x000000df94600221 */ /* 0x000fe40000010100 */
[----:B------:R-:W-:Y:S02]  /*1910*/  @P0 FADD.FTZ R79, -R147, R226 ;  /* 0x000000e2934f0221 */ /* 0x000fe40000010100 */
[----:B------:R-:W-:Y:S02]  /*1920*/  @P0 FADD.FTZ R210, -R145, R228 ;  /* 0x000000e491d20221 */ /* 0x000fe40000010100 */
[----:B------:R-:W-:Y:S02]  /*1930*/  @!P0 FADD.FTZ R222, R226, -R214 ;  /* 0x800000d6e2de8221 */ /* 0x000fe40000010000 */
[----:B------:R-:W-:Y:S01]  /*1940*/  @!P0 FADD.FTZ R226, R228, -R214 ;  /* 0x800000d6e4e28221 */ /* 0x000fe20000010000 */
[----:B------:R-:W-:Y:S01]  /*1950*/  PRMT R217, RZ, 0x7610, R70 ;  /* 0x00007610ffd97816 */ /* 0x000fe20000000046 */
[----:B------:R-:W-:-:S02]  /*1960*/  FMUL.FTZ R204, R204, R211 ;  /* 0x000000d3cccc7220 */ /* 0x000fc40000410000 */
[C---:B------:R-:W-:Y:S02]  /*1970*/  FADD.FTZ R49, R211.reuse, R49 ;  /* 0x00000031d3317221 */ /* 0x040fe40000010000 */
[----:B------:R-:W-:Y:S02]  /*1980*/  FFMA.FTZ R50, R211, R201, R50 ;  /* 0x000000c9d3327223 */ /* 0x000fe40000010032 */
[----:B-1----:R-:W-:Y:S02]  /*1990*/  @P0 FMUL.FTZ R215, R96, R215 ;  /* 0x000000d760d70220 */ /* 0x002fe40000410000 */
[----:B--2---:R-:W-:Y:S02]  /*19a0*/  @P0 FMUL.FTZ R210, R210, R225 ;  /* 0x000000e1d2d20220 */ /* 0x004fe40000410000 */
[----:B------:R-:W-:Y:S02]  /*19b0*/  @P0 FADD.FTZ R211, -R144, R231 ;  /* 0x000000e790d30221 */ /* 0x000fe40000010100 */
[----:B------:R-:W-:-:S02]  /*19c0*/  @P0 FADD.FTZ R99, -R142, R233 ;  /* 0x000000e98e630221 */ /* 0x000fc40000010100 */
[----:B------:R-:W-:Y:S02]  /*19d0*/  @P0 FADD.FTZ R96, -R141, R232 ;  /* 0x000000e88d600221 */ /* 0x000fe40000010100 */
[----:B------:R-:W-:Y:S02]  /*19e0*/  @!P0 FMUL.FTZ R210, R181, R226 ;  /* 0x000000e2b5d28220 */ /* 0x000fe40000410000 */
[----:B------:R-:W-:Y:S01]  /*19f0*/  @!P0 FADD.FTZ R226, R232, -R214 ;  /* 0x800000d6e8e28221 */ /* 0x000fe20000010000 */
[----:B------:R-:W0:Y:S01]  /*1a00*/  @P0 MUFU.RCP R227, R217 ;  /* 0x000000d900e30308 */ /* 0x000e220000001000 */
[----:B------:R-:W-:Y:S01]  /*1a10*/  PRMT R230, RZ, 0x7610, R98 ;  /* 0x00007610ffe67816 */ /* 0x000fe20000000062 */
[----:B----4-:R-:W-:Y:S02]  /*1a20*/  @P0 FMUL.FTZ R211, R211, R224 ;  /* 0x000000e0d3d30220 */ /* 0x010fe40000410000 */
[----:B------:R-:W-:Y:S02]  /*1a30*/  @P0 FMUL.FTZ R99, R99, R220 ;  /* 0x000000dc63630220 */ /* 0x000fe40000410000 */
[----:B------:R-:W-:-:S02]  /*1a40*/  @P0 FMUL.FTZ R96, R96, R97 ;  /* 0x0000006160600220 */ /* 0x000fc40000410000 */
[----:B------:R-:W-:Y:S02]  /*1a50*/  @!P0 FADD.FTZ R220, R223, -R214 ;  /* 0x800000d6dfdc8221 */ /* 0x000fe40000010000 */
[----:B------:R-:W-:Y:S02]  /*1a60*/  @!P0 FADD.FTZ R224, R229, -R214 ;  /* 0x800000d6e5e08221 */ /* 0x000fe40000010000 */
[----:B------:R-:W-:Y:S01]  /*1a70*/  @!P0 FMUL.FTZ R96, R181, R226 ;  /* 0x000000e2b5608220 */ /* 0x000fe20000410000 */
[----:B------:R-:W-:Y:S01]  /*1a80*/  PRMT R226, RZ, 0x5410, R56 ;  /* 0x00005410ffe27816 */ /* 0x000fe20000000038 */
[----:B------:R-:W-:Y:S02]  /*1a90*/  @P0 FMUL.FTZ R212, R79, R212 ;  /* 0x000000d44fd40220 */ /* 0x000fe40000410000 */
[----:B------:R-:W-:Y:S02]  /*1aa0*/  @!P0 FMUL.FTZ R212, R181, R222 ;  /* 0x000000deb5d48220 */ /* 0x000fe40000410000 */
[----:B------:R-:W-:-:S02]  /*1ab0*/  @P0 FADD.FTZ R98, -R143, R230 ;  /* 0x000000e68f620221 */ /* 0x000fc40000010100 */
[----:B------:R-:W-:Y:S02]  /*1ac0*/  @!P0 FMUL.FTZ R215, R181, R220 ;  /* 0x000000dcb5d78220 */ /* 0x000fe40000410000 */
[----:B------:R-:W-:Y:S02]  /*1ad0*/  @!P0 FMUL.FTZ R213, R181, R224 ;  /* 0x000000e0b5d58220 */ /* 0x000fe40000410000 */
[----:B------:R-:W-:Y:S01]  /*1ae0*/  @!P0 FADD.FTZ R222, R230, -R214 ;  /* 0x800000d6e6de8221 */ /* 0x000fe20000010000 */
[----:B------:R-:W-:Y:S01]  /*1af0*/  PRMT R79, RZ, 0x5410, R84 ;  /* 0x00005410ff4f7816 */ /* 0x000fe20000000054 */
[----:B------:R-:W-:Y:S01]  /*1b00*/  @!P0 FADD.FTZ R220, R231, -R214 ;  /* 0x800000d6e7dc8221 */ /* 0x000fe20000010000 */
[----:B------:R-:W1:Y:S01]  /*1b10*/  @P0 MUFU.RCP R230, R226 ;  /* 0x000000e200e60308 */ /* 0x000e620000001000 */
[----:B------:R-:W-:Y:S01]  /*1b20*/  @!P0 FADD.FTZ R224, R233, -R214 ;  /* 0x800000d6e9e08221 */ /* 0x000fe20000010000 */
[----:B------:R-:W-:Y:S01]  /*1b30*/  PRMT R97, RZ, 0x5410, R85 ;  /* 0x00005410ff617816 */ /* 0x000fe20000000055 */
        /* <DEDUP_REMOVED lines=11> */
[----:B0-----:R-:W-:Y:S01]  /*1bf0*/  @P0 FMUL.FTZ R98, R98, R227 ;  /* 0x000000e362620220 */ /* 0x001fe20000410000 */
[----:B------:R-:W-:Y:S01]  /*1c00*/  PRMT R228, RZ, 0x7610, R86 ;  /* 0x00007610ffe47816 */ /* 0x000fe20000000056 */
[----:B------:R-:W-:Y:S01]  /*1c10*/  @!P0 FMUL.FTZ R98, R181, R222 ;  /* 0x000000deb5628220 */ /* 0x000fe20000410000 */
[----:B------:R-:W-:Y:S01]  /*1c20*/  PRMT R223, RZ, 0x5410, R87 ;  /* 0x00005410ffdf7816 */ /* 0x000fe20000000057 */
[----:B------:R-:W-:Y:S01]  /*1c30*/  FMUL.FTZ R86, R76, R85 ;  /* 0x000000554c567220 */ /* 0x000fe20000410000 */
[----:B------:R-:W-:Y:S01]  /*1c40*/  PRMT R222, RZ, 0x5410, R57 ;  /* 0x00005410ffde7816 */ /* 0x000fe20000000039 */
[----:B------:R-:W-:-:S02]  /*1c50*/  FADD.FTZ R16, R85, R16 ;  /* 0x0000001055107221 */ /* 0x000fc40000010000 */
[----:B------:R-:W-:Y:S02]  /*1c60*/  FFMA.FTZ R36, R85, R211, R36 ;  /* 0x000000d355247223 */ /* 0x000fe40000010024 */
[----:B------:R-:W-:Y:S02]  /*1c70*/  @P0 FADD.FTZ R85, -R172, R79 ;  /* 0x0000004fac550221 */ /* 0x000fe40000010100 */
[----:B------:R-:W-:Y:S01]  /*1c80*/  FMUL.FTZ R87, R78, R225 ;  /* 0x000000e14e577220 */ /* 0x000fe20000410000 */
[----:B------:R-:W-:Y:S01]  /*1c90*/  PRMT R78, RZ, 0x7610, R58 ;  /* 0x00007610ff4e7816 */ /* 0x000fe2000000003a */
[----:B------:R-:W-:Y:S01]  /*1ca0*/  FMUL.FTZ R216, R216, R97 ;  /* 0x00000061d8d87220 */ /* 0x000fe20000410000 */
[----:B------:R-:W-:Y:S01]  /*1cb0*/  PRMT R84, RZ, 0x7610, R84 ;  /* 0x00007610ff547816 */ /* 0x000fe20000000054 */
[----:B------:R-:W-:Y:S01]  /*1cc0*/  FADD.FTZ R18, R97, R18 ;  /* 0x0000001261127221 */ /* 0x000fe20000010000 */
[----:B------:R-:W0:Y:S01]  /*1cd0*/  @P0 MUFU.RCP R234, R222 ;  /* 0x000000de00ea0308 */ /* 0x000e220000001000 */
[----:B------:R-:W-:Y:S01]  /*1ce0*/  FFMA.FTZ R38, R97, R213, R38 ;  /* 0x000000d561267223 */ /* 0x000fe20000010026 */
[----:B------:R-:W-:Y:S01]  /*1cf0*/  PRMT R97, RZ, 0x7610, R80 ;  /* 0x00007610ff617816 */ /* 0x000fe20000000050 */
[----:B------:R-:W-:-:S02]  /*1d00*/  FMUL.FTZ R219, R219, R220 ;  /* 0x000000dcdbdb7220 */ /* 0x000fc40000410000 */
[C---:B------:R-:W-:Y:S02]  /*1d10*/  FADD.FTZ R19, R220.reuse, R19 ;  /* 0x00000013dc137221 */ /* 0x040fe40000010000 */
[----:B------:R-:W-:Y:S01]  /*1d20*/  FFMA.FTZ R39, R220, R210, R39 ;  /* 0x000000d2dc277223 */ /* 0x000fe20000010027 */
[----:B------:R-:W-:Y:S01]  /*1d30*/  PRMT R220, RZ, 0x7610, R57 ;  /* 0x00007610ffdc7816 */ /* 0x000fe20000000039 */
[----:B-1----:R-:W-:Y:S02]  /*1d40*/  @P0 FMUL.FTZ R85, R85, R230 ;  /* 0x000000e655550220 */ /* 0x002fe40000410000 */
[----:B------:R-:W1:Y:S01]  /*1d50*/  @P0 MUFU.RCP R230, R78 ;  /* 0x0000004e00e60308 */ /* 0x000e620000001000 */
[----:B------:R-:W-:Y:S02]  /*1d60*/  FMUL.FTZ R221, R221, R84 ;  /* 0x00000054dddd7220 */ /* 0x000fe40000410000 */
[C---:B------:R-:W-:Y:S02]  /*1d70*/  FADD.FTZ R21, R84.reuse, R21 ;  /* 0x0000001554157221 */ /* 0x040fe40000010000 */
[----:B------:R-:W-:-:S02]  /*1d80*/  FFMA.FTZ R41, R84, R212, R41 ;  /* 0x000000d454297223 */ /* 0x000fc40000010029 */
[----:B------:R-:W-:Y:S01]  /*1d90*/  FMUL.FTZ R84, R77, R223 ;  /* 0x000000df4d547220 */ /* 0x000fe20000410000 */
[----:B------:R-:W4:Y:S01]  /*1da0*/  @P0 MUFU.RCP R236, R220 ;  /* 0x000000dc00ec0308 */ /* 0x000f220000001000 */
[----:B------:R-:W-:Y:S01]  /*1db0*/  PRMT R77, RZ, 0x5410, R58 ;  /* 0x00005410ff4d7816 */ /* 0x000fe2000000003a */
[----:B------:R-:W-:Y:S01]  /*1dc0*/  @P0 FADD.FTZ R227, -R171, R97 ;  /* 0x00000061abe30221 */ /* 0x000fe20000010100 */
[--C-:B------:R-:W-:Y:S01]  /*1dd0*/  PRMT R76, RZ, 0x5410, R59.reuse ;  /* 0x00005410ff4c7816 */ /* 0x100fe2000000003b */
[----:B------:R-:W-:Y:S01]  /*1de0*/  FMUL.FTZ R217, R217, R228 ;  /* 0x000000e4d9d97220 */ /* 0x000fe20000410000 */
[----:B------:R-:W-:Y:S01]  /*1df0*/  PRMT R80, RZ, 0x7610, R59 ;  /* 0x00007610ff507816 */ /* 0x000fe2000000003b */
[C---:B------:R-:W-:Y:S01]  /*1e00*/  FADD.FTZ R17, R228.reuse, R17 ;  /* 0x00000011e4117221 */ /* 0x040fe20000010000 */
[----:B------:R-:W-:Y:S01]  /*1e10*/  PRMT R233, RZ, 0x5410, R81 ;  /* 0x00005410ffe97816 */ /* 0x000fe20000000051 */
[----:B------:R-:W-:Y:S02]  /*1e20*/  FFMA.FTZ R37, R228, R98, R37 ;  /* 0x00000062e4257223 */ /* 0x000fe40000010025 */
[----:B------:R-:W-:Y:S01]  /*1e30*/  @!P0 FADD.FTZ R228, R79, -R214 ;  /* 0x800000d64fe48221 */ /* 0x000fe20000010000 */
[----:B------:R-:W-:Y:S01]  /*1e40*/  PRMT R79, RZ, 0x7610, R82 ;  /* 0x00007610ff4f7816 */ /* 0x000fe20000000052 */
[----:B------:R-:W0:Y:S01]  /*1e50*/  @P0 MUFU.RCP R238, R77 ;  /* 0x0000004d00ee0308 */ /* 0x000e220000001000 */
[----:B--2---:R-:W-:Y:S01]  /*1e60*/  @P0 FMUL.FTZ R227, R227, R232 ;  /* 0x000000e8e3e30220 */ /* 0x004fe20000410000 */
[----:B------:R-:W-:Y:S01]  /*1e70*/  PRMT R235, RZ, 0x7610, R81 ;  /* 0x00007610ffeb7816 */ /* 0x000fe20000000051 */
[----:B------:R-:W-:-:S02]  /*1e80*/  FADD.FTZ R15, R225, R15 ;  /* 0x0000000fe10f7221 */ /* 0x000fc40000010000 */
[----:B------:R-:W-:-:S03]  /*1e90*/  FFMA.FTZ R35, R225, R96, R35 ;  /* 0x00000060e1237223 */ /* 0x000fc60000010023 */
[----:B------:R-:W2:Y:S01]  /*1ea0*/  @P0 MUFU.RCP R240, R76 ;  /* 0x0000004c00f00308 */ /* 0x000ea20000001000 */
[----:B------:R-:W-:Y:S02]  /*1eb0*/  @P0 FADD.FTZ R225, -R170, R233 ;  /* 0x000000e9aae10221 */ /* 0x000fe40000010100 */
[----:B------:R-:W-:Y:S02]  /*1ec0*/  @!P0 FMUL.FTZ R85, R181, R228 ;  /* 0x000000e4b5558220 */ /* 0x000fe40000410000 */
[----:B------:R-:W-:-:S03]  /*1ed0*/  @P0 FADD.FTZ R231, -R167, R79 ;  /* 0x0000004fa7e70221 */ /* 0x000fc60000010100 */
[----:B------:R-:W2:Y:S01]  /*1ee0*/  @P0 MUFU.RCP R232, R80 ;  /* 0x0000005000e80308 */ /* 0x000ea20000001000 */
[----:B------:R-:W-:Y:S01]  /*1ef0*/  @!P0 FADD.FTZ R228, R233, -R214 ;  /* 0x800000d6e9e48221 */ /* 0x000fe20000010000 */
[----:B------:R-:W-:Y:S01]  /*1f00*/  PRMT R237, RZ, 0x5410, R82 ;  /* 0x00005410ffed7816 */ /* 0x000fe20000000052 */
[C---:B------:R-:W-:Y:S01]  /*1f10*/  FADD.FTZ R14, R223.reuse, R14 ;  /* 0x0000000edf0e7221 */ /* 0x040fe20000010000 */
[--C-:B------:R-:W-:Y:S01]  /*1f20*/  PRMT R239, RZ, 0x5410, R83.reuse ;  /* 0x00005410ffef7816 */ /* 0x100fe20000000053 */
[----:B------:R-:W-:Y:S02]  /*1f30*/  FFMA.FTZ R34, R223, R99, R34 ;  /* 0x00000063df227223 */ /* 0x000fe40000010022 */
[----:B0-----:R-:W-:Y:S01]  /*1f40*/  @P0 FMUL.FTZ R225, R225, R234 ;  /* 0x000000eae1e10220 */ /* 0x001fe20000410000 */
[----:B------:R-:W-:Y:S01]  /*1f50*/  PRMT R234, RZ, 0x7610, R83 ;  /* 0x00007610ffea7816 */ /* 0x000fe20000000053 */
[----:B------:R-:W-:Y:S02]  /*1f60*/  @P0 FADD.FTZ R223, -R169, R235 ;  /* 0x000000eba9df0221 */ /* 0x000fe40000010100 */
[----:B-1----:R-:W-:-:S02]  /*1f70*/  @P0 FMUL.FTZ R231, R231, R230 ;  /* 0x000000e6e7e70220 */ /* 0x002fc40000410000 */
[----:B------:R-:W-:Y:S02]  /*1f80*/  @!P0 FADD.FTZ R82, R97, -R214 ;  /* 0x800000d661528221 */ /* 0x000fe40000010000 */
[----:B------:R-:W-:Y:S02]  /*1f90*/  @!P0 FMUL.FTZ R225, R181, R228 ;  /* 0x000000e4b5e18220 */ /* 0x000fe40000410000 */
[----:B------:R-:W-:Y:S02]  /*1fa0*/  @!P0 FADD.FTZ R230, R235, -R214 ;  /* 0x800000d6ebe68221 */ /* 0x000fe40000010000 */
[----:B------:R-:W-:Y:S02]  /*1fb0*/  @!P0 FADD.FTZ R228, R79, -R214 ;  /* 0x800000d64fe48221 */ /* 0x000fe40000010000 */
[----:B----4-:R-:W-:Y:S02]  /*1fc0*/  @P0 FMUL.FTZ R223, R223, R236 ;  /* 0x000000ecdfdf0220 */ /* 0x010fe40000410000 */
[----:B------:R-:W-:-:S02]  /*1fd0*/  @P0 FADD.FTZ R81, -R168, R237 ;  /* 0x000000eda8510221 */ /* 0x000fc40000010100 */
[----:B------:R-:W-:Y:S01]  /*1fe0*/  @!P0 FMUL.FTZ R227, R181, R82 ;  /* 0x00000052b5e38220 */ /* 0x000fe20000410000 */
[----:B------:R-:W-:Y:S01]  /*1ff0*/  PRMT R79, RZ, 0x5410, R100 ;  /* 0x00005410ff4f7816 */ /* 0x000fe20000000064 */
[----:B------:R-:W-:Y:S02]  /*2000*/  @P0 FADD.FTZ R229, -R166, R239 ;  /* 0x000000efa6e50221 */ /* 0x000fe40000010100 */
[----:B------:R-:W-:Y:S02]  /*2010*/  @P0 FADD.FTZ R83, -R165, R234 ;  /* 0x000000eaa5530221 */ /* 0x000fe40000010100 */
[----:B------:R-:W-:Y:S02]  /*2020*/  @!P0 FMUL.FTZ R223, R181, R230 ;  /* 0x000000e6b5df8220 */ /* 0x000fe40000410000 */
[----:B------:R-:W-:Y:S02]  /*2030*/  @!P0 FADD.FTZ R82, R237, -R214 ;  /* 0x800000d6ed528221 */ /* 0x000fe40000010000 */
[----:B------:R-:W-:Y:S01]  /*2040*/  @!P0 FMUL.FTZ R231, R181, R228 ;  /* 0x000000e4b5e78220 */ /* 0x000fe20000410000 */
[----:B------:R-:W-:Y:S01]  /*2050*/  PRMT R228, RZ, 0x5410, R102 ;  /* 0x00005410ffe47816 */ /* 0x000fe20000000066 */
[----:B------:R-:W-:Y:S01]  /*2060*/  @!P0 FADD.FTZ R230, R239, -R214 ;  /* 0x800000d6efe68221 */ /* 0x000fe20000010000 */
[----:B------:R-:W-:Y:S01]  /*2070*/  PRMT R237, RZ, 0x7610, R72 ;  /* 0x00007610ffed7816 */ /* 0x000fe20000000048 */
[----:B------:R-:W-:Y:S01]  /*2080*/  @P0 FMUL.FTZ R81, R81, R238 ;  /* 0x000000ee51510220 */ /* 0x000fe20000410000 */
[----:B------:R-:W-:Y:S01]  /*2090*/  PRMT R100, RZ, 0x7610, R100 ;  /* 0x00007610ff647816 */ /* 0x000fe20000000064 */
[----:B--2---:R-:W-:Y:S01]  /*20a0*/  @P0 FMUL.FTZ R229, R229, R240 ;  /* 0x000000f0e5e50220 */ /* 0x004fe20000410000 */
[----:B------:R-:W-:Y:S01]  /*20b0*/  PRMT R97, RZ, 0x7610, R102 ;  /* 0x00007610ff617816 */ /* 0x000fe20000000066 */
[----:B------:R-:W-:-:S02]  /*20c0*/  @P0 FMUL.FTZ R83, R83, R232 ;  /* 0x000000e853530220 */ /* 0x000fc40000410000 */
[----:B------:R-:W-:Y:S01]  /*20d0*/  @!P0 FMUL.FTZ R81, R181, R82 ;  /* 0x00000052b5518220 */ /* 0x000fe20000410000 */
[----:B------:R-:W-:Y:S01]  /*20e0*/  PRMT R82, RZ, 0x5410, R101 ;  /* 0x00005410ff527816 */ /* 0x000fe20000000065 */
[----:B------:R-:W-:Y:S01]  /*20f0*/  @!P0 FADD.FTZ R232, R234, -R214 ;  /* 0x800000d6eae88221 */ /* 0x000fe20000010000 */
[----:B------:R-:W0:Y:S01]  /*2100*/  @P0 MUFU.RCP R233, R237 ;  /* 0x000000ed00e90308 */ /* 0x000e220000001000 */
[----:B------:R-:W-:Y:S01]  /*2110*/  @!P0 FMUL.FTZ R229, R181, R230 ;  /* 0x000000e6b5e58220 */ /* 0x000fe20000410000 */
[----:B------:R-:W-:Y:S01]  /*2120*/  PRMT R230, RZ, 0x5410, R103 ;  /* 0x00005410ffe67816 */ /* 0x000fe20000000067 */
[----:B------:R-:W-:Y:S02]  /*2130*/  FMUL.FTZ R226, R226, R79 ;  /* 0x0000004fe2e27220 */ /* 0x000fe40000410000 */
[C---:B------:R-:W-:Y:S02]  /*2140*/  FADD.FTZ R137, R79.reuse, R137 ;  /* 0x000000894f897221 */ /* 0x040fe40000010000 */
[----:B------:R-:W-:Y:S01]  /*2150*/  FFMA.FTZ R138, R79, R85, R138 ;  /* 0x000000554f8a7223 */ /* 0x000fe2000001008a */
[----:B------:R-:W-:Y:S01]  /*2160*/  PRMT R79, RZ, 0x5410, R72 ;  /* 0x00005410ff4f7816 */ /* 0x000fe20000000048 */
[----:B------:R-:W-:Y:S01]  /*2170*/  FMUL.FTZ R102, R77, R228 ;  /* 0x000000e44d667220 */ /* 0x000fe20000410000 */
[----:B------:R-:W-:Y:S01]  /*2180*/  PRMT R77, RZ, 0x5410, R73 ;  /* 0x00005410ff4d7816 */ /* 0x000fe20000000049 */
[----:B------:R-:W-:-:S02]  /*2190*/  FMUL.FTZ R224, R224, R100 ;  /* 0x00000064e0e07220 */ /* 0x000fc40000410000 */
[C---:B------:R-:W-:Y:S02]  /*21a0*/  FADD.FTZ R135, R100.reuse, R135 ;  /* 0x0000008764877221 */ /* 0x040fe40000010000 */
[----:B------:R-:W-:Y:S02]  /*21b0*/  FFMA.FTZ R136, R100, R227, R136 ;  /* 0x000000e364887223 */ /* 0x000fe40000010088 */
[----:B------:R-:W-:Y:S02]  /*21c0*/  @!P0 FMUL.FTZ R83, R181, R232 ;  /* 0x000000e8b5538220 */ /* 0x000fe40000410000 */
[----:B------:R-:W-:Y:S01]  /*21d0*/  FMUL.FTZ R222, R222, R82 ;  /* 0x00000052dede7220 */ /* 0x000fe20000410000 */
[----:B------:R-:W1:Y:S01]  /*21e0*/  @P0 MUFU.RCP R232, R79 ;  /* 0x0000004f00e80308 */ /* 0x000e620000001000 */
[C---:B------:R-:W-:Y:S02]  /*21f0*/  FADD.FTZ R133, R82.reuse, R133 ;  /* 0x0000008552857221 */ /* 0x040fe40000010000 */
[----:B------:R-:W-:-:S02]  /*2200*/  FFMA.FTZ R134, R82, R225, R134 ;  /* 0x000000e152867223 */ /* 0x000fc40000010086 */
[----:B------:R-:W-:Y:S01]  /*2210*/  FMUL.FTZ R100, R78, R97 ;  /* 0x000000614e647220 */ /* 0x000fe20000410000 */
[----:B------:R-:W-:Y:S01]  /*2220*/  PRMT R103, RZ, 0x7610, R103 ;  /* 0x00007610ff677816 */ /* 0x000fe20000000067 */
[----:B------:R-:W-:Y:S01]  /*2230*/  FMUL.FTZ R82, R76, R230 ;  /* 0x000000e64c527220 */ /* 0x000fe20000410000 */
[----:B------:R-:W2:Y:S01]  /*2240*/  @P0 MUFU.RCP R78, R77 ;  /* 0x0000004d004e0308 */ /* 0x000ea20000001000 */
[----:B------:R-:W-:Y:S02]  /*2250*/  PRMT R76, RZ, 0x7610, R73 ;  /* 0x00007610ff4c7816 */ /* 0x000fe40000000049 */
[----:B------:R-:W-:Y:S01]  /*2260*/  PRMT R239, RZ, 0x7610, R52 ;  /* 0x00007610ffef7816 */ /* 0x000fe20000000034 */
[C---:B------:R-:W-:Y:S02]  /*2270*/  FADD.FTZ R127, R97.reuse, R127 ;  /* 0x0000007f617f7221 */ /* 0x040fe40000010000 */
[----:B------:R-:W-:Y:S01]  /*2280*/  FFMA.FTZ R128, R97, R231, R128 ;  /* 0x000000e761807223 */ /* 0x000fe20000010080 */
[----:B------:R-:W-:Y:S01]  /*2290*/  PRMT R101, RZ, 0x7610, R101 ;  /* 0x00007610ff657816 */ /* 0x000fe20000000065 */
[----:B------:R-:W4:Y:S01]  /*22a0*/  @P0 MUFU.RCP R97, R76 ;  /* 0x0000004c00610308 */ /* 0x000f220000001000 */
[C---:B------:R-:W-:Y:S01]  /*22b0*/  FADD.FTZ R129, R228.reuse, R129 ;  /* 0x00000081e4817221 */ /* 0x040fe20000010000 */
[----:B------:R-:W-:Y:S01]  /*22c0*/  PRMT R235, RZ, 0x5410, R52 ;  /* 0x00005410ffeb7816 */ /* 0x000fe20000000034 */
[----:B------:R-:W-:-:S02]  /*22d0*/  FFMA.FTZ R130, R228, R81, R130 ;  /* 0x00000051e4827223 */ /* 0x000fc40000010082 */
[----:B------:R-:W-:Y:S02]  /*22e0*/  FMUL.FTZ R80, R80, R103 ;  /* 0x0000006750507220 */ /* 0x000fe40000410000 */
[C---:B------:R-:W-:Y:S02]  /*22f0*/  FADD.FTZ R123, R103.reuse, R123 ;  /* 0x0000007b677b7221 */ /* 0x040fe40000010000 */
[----:B------:R-:W-:Y:S01]  /*2300*/  FFMA.FTZ R124, R103, R83, R124 ;  /* 0x00000053677c7223 */ /* 0x000fe2000001007c */
[----:B------:R-:W-:Y:S01]  /*2310*/  PRMT R103, RZ, 0x5410, R53 ;  /* 0x00005410ff677816 */ /* 0x000fe20000000035 */
[----:B------:R-:W-:Y:S01]  /*2320*/  @P0 FADD.FTZ R228, -R174, R239 ;  /* 0x000000efaee40221 */ /* 0x000fe20000010100 */
[----:B------:R-:W-:Y:S01]  /*2330*/  PRMT R53, RZ, 0x7610, R53 ;  /* 0x00007610ff357816 */ /* 0x000fe20000000035 */
[----:B------:R-:W-:Y:S02]  /*2340*/  FMUL.FTZ R220, R220, R101 ;  /* 0x00000065dcdc7220 */ /* 0x000fe40000410000 */
[----:B------:R-:W-:-:S02]  /*2350*/  FADD.FTZ R131, R101, R131 ;  /* 0x0000008365837221 */ /* 0x000fc40000010000 */
[----:B------:R-:W-:Y:S02]  /*2360*/  FFMA.FTZ R132, R101, R223, R132 ;  /* 0x000000df65847223 */ /* 0x000fe40000010084 */
[----:B0-----:R-:W-:Y:S01]  /*2370*/  @P0 FMUL.FTZ R228, R228, R233 ;  /* 0x000000e9e4e40220 */ /* 0x001fe20000410000 */
[----:B------:R-:W-:Y:S01]  /*2380*/  PRMT R236, RZ, 0x5410, R74 ;  /* 0x00005410ffec7816 */ /* 0x000fe2000000004a */
[----:B------:R-:W-:Y:S02]  /*2390*/  @P0 FADD.FTZ R101, -R140, R235 ;  /* 0x000000eb8c650221 */ /* 0x000fe40000010100 */
[----:B------:R-:W-:Y:S02]  /*23a0*/  @P0 FADD.FTZ R233, -R173, R103 ;  /* 0x00000067ade90221 */ /* 0x000fe40000010100 */
[C---:B------:R-:W-:Y:S02]  /*23b0*/  FADD.FTZ R125, R230.reuse, R125 ;  /* 0x0000007de67d7221 */ /* 0x040fe40000010000 */
[----:B------:R-:W-:-:S02]  /*23c0*/  FFMA.FTZ R126, R230, R229, R126 ;  /* 0x000000e5e67e7223 */ /* 0x000fc4000001007e */
[----:B-1----:R-:W-:Y:S02]  /*23d0*/  @P0 FMUL.FTZ R101, R101, R232 ;  /* 0x000000e865650220 */ /* 0x002fe40000410000 */
[----:B--2---:R-:W-:Y:S01]  /*23e0*/  @P0 FMUL.FTZ R233, R233, R78 ;  /* 0x0000004ee9e90220 */ /* 0x004fe20000410000 */
[----:B------:R-:W0:Y:S01]  /*23f0*/  @P0 MUFU.RCP R232, R236 ;  /* 0x000000ec00e80308 */ /* 0x000e220000001000 */
[----:B------:R-:W-:Y:S02]  /*2400*/  @P0 FADD.FTZ R230, -R177, R53 ;  /* 0x00000035b1e60221 */ /* 0x000fe40000010100 */
[----:B------:R-:W-:Y:S01]  /*2410*/  @!P0 FADD.FTZ R78, R53, -R214 ;  /* 0x800000d6354e8221 */ /* 0x000fe20000010000 */
[----:B------:R-:W-:Y:S01]  /*2420*/  PRMT R53, RZ, 0x7610, R75 ;  /* 0x00007610ff357816 */ /* 0x000fe2000000004b */
[----:B------:R-:W-:Y:S02]  /*2430*/  @!P0 FADD.FTZ R52, R235, -R214 ;  /* 0x800000d6eb348221 */ /* 0x000fe40000010000 */
[----:B----4-:R-:W-:-:S02]  /*2440*/  @P0 FMUL.FTZ R230, R230, R97 ;  /* 0x00000061e6e60220 */ /* 0x010fc40000410000 */
[----:B------:R-:W-:Y:S01]  /*2450*/  @!P0 FMUL.FTZ R101, R181, R52 ;  /* 0x00000034b5658220 */ /* 0x000fe20000410000 */
[----:B------:R-:W1:Y:S01]  /*2460*/  @P0 MUFU.RCP R97, R53 ;  /* 0x0000003500610308 */ /* 0x000e620000001000 */
[----:B------:R-:W-:Y:S01]  /*2470*/  @!P0 FADD.FTZ R52, R239, -R214 ;  /* 0x800000d6ef348221 */ /* 0x000fe20000010000 */
[----:B------:R-:W-:Y:S02]  /*2480*/  PRMT R235, RZ, 0x5410, R54 ;  /* 0x00005410ffeb7816 */ /* 0x000fe40000000036 */
[----:B------:R-:W-:Y:S01]  /*2490*/  PRMT R239, RZ, 0x7610, R74 ;  /* 0x00007610ffef7816 */ /* 0x000fe2000000004a */
[----:B------:R-:W-:Y:S02]  /*24a0*/  @!P0 FMUL.FTZ R228, R181, R52 ;  /* 0x00000034b5e48220 */ /* 0x000fe40000410000 */
[----:B------:R-:W-:Y:S01]  /*24b0*/  @!P0 FMUL.FTZ R230, R181, R78 ;  /* 0x0000004eb5e68220 */ /* 0x000fe20000410000 */
[----:B------:R-:W-:Y:S01]  /*24c0*/  PRMT R78, RZ, 0x7610, R54 ;  /* 0x00007610ff4e7816 */ /* 0x000fe20000000036 */
[----:B------:R-:W-:Y:S01]  /*24d0*/  @!P0 FADD.FTZ R52, R103, -R214 ;  /* 0x800000d667348221 */ /* 0x000fe20000010000 */
[----:B------:R-:W2:Y:S01]  /*24e0*/  @P0 MUFU.RCP R234, R239 ;  /* 0x000000ef00ea0308 */ /* 0x000ea20000001000 */
[----:B------:R-:W-:Y:S01]  /*24f0*/  @P0 FADD.FTZ R103, -R176, R235 ;  /* 0x000000ebb0670221 */ /* 0x000fe20000010100 */
[----:B------:R-:W-:Y:S01]  /*2500*/  PRMT R241, RZ, 0x5410, R55 ;  /* 0x00005410fff17816 */ /* 0x000fe20000000037 */
[----:B------:R-:W-:Y:S01]  /*2510*/  @!P0 FADD.FTZ R54, R235, -R214 ;  /* 0x800000d6eb368221 */ /* 0x000fe20000010000 */
[----:B------:R-:W-:Y:S01]  /*2520*/  PRMT R243, RZ, 0x7610, R55 ;  /* 0x00007610fff37816 */ /* 0x000fe20000000037 */
[----:B0-----:R-:W-:-:S02]  /*2530*/  @P0 FMUL.FTZ R103, R103, R232 ;  /* 0x000000e867670220 */ /* 0x001fc40000410000 */
[----:B------:R-:W-:Y:S02]  /*2540*/  @P0 FADD.FTZ R55, -R179, R78 ;  /* 0x0000004eb3370221 */ /* 0x000fe40000010100 */
[----:B------:R-:W-:Y:S02]  /*2550*/  @!P0 FADD.FTZ R78, R78, -R214 ;  /* 0x800000d64e4e8221 */ /* 0x000fe40000010000 */
[----:B------:R-:W-:Y:S02]  /*2560*/  @!P0 FADD.FTZ R238, R241, -R214 ;  /* 0x800000d6f1ee8221 */ /* 0x000fe40000010000 */
[----:B------:R-:W-:Y:S02]  /*2570*/  @P0 FADD.FTZ R232, -R180, R243 ;  /* 0x000000f3b4e80221 */ /* 0x000fe40000010100 */
[----:B------:R-:W-:Y:S01]  /*2580*/  @!P0 FMUL.FTZ R103, R181, R54 ;  /* 0x00000036b5678220 */ /* 0x000fe20000410000 */
[----:B---3--:R-:W-:Y:S01]  /*2590*/  PRMT R54, RZ, 0x5410, R88 ;  /* 0x00005410ff367816 */ /* 0x008fe20000000058 */
[----:B------:R-:W-:-:S02]  /*25a0*/  @!P0 FADD.FTZ R214, R243, -R214 ;  /* 0x800000d6f3d68221 */ /* 0x000fc40000010000 */
[----:B-1----:R-:W-:Y:S01]  /*25b0*/  @P0 FMUL.FTZ R232, R232, R97 ;  /* 0x00000061e8e80220 */ /* 0x002fe20000410000 */
[----:B------:R-:W-:Y:S01]  /*25c0*/  PRMT R88, RZ, 0x7610, R88 ;  /* 0x00007610ff587816 */ /* 0x000fe20000000058 */
[----:B------:R-:W-:Y:S02]  /*25d0*/  @!P0 FMUL.FTZ R232, R181, R214 ;  /* 0x000000d6b5e88220 */ /* 0x000fe40000410000 */
[----:B------:R-:W-:Y:S02]  /*25e0*/  FMUL.FTZ R214, R79, R54 ;  /* 0x000000364fd67220 */ /* 0x000fe40000410000 */
[C---:B------:R-:W-:Y:S02]  /*25f0*/  FADD.FTZ R12, R54.reuse, R12 ;  /* 0x0000000c360c7221 */ /* 0x040fe40000010000 */
[----:B------:R-:W-:Y:S01]  /*2600*/  FFMA.FTZ R32, R54, R101, R32 ;  /* 0x0000006536207223 */ /* 0x000fe20000010020 */
[----:B------:R-:W-:Y:S01]  /*2610*/  PRMT R54, RZ, 0x5410, R89 ;  /* 0x00005410ff367816 */ /* 0x000fe20000000059 */
[----:B------:R-:W-:-:S02]  /*2620*/  @!P0 FMUL.FTZ R233, R181, R52 ;  /* 0x00000034b5e98220 */ /* 0x000fc40000410000 */
[----:B--2---:R-:W-:Y:S02]  /*2630*/  @P0 FMUL.FTZ R234, R55, R234 ;  /* 0x000000ea37ea0220 */ /* 0x004fe40000410000 */
[----:B------:R-:W-:Y:S02]  /*2640*/  FMUL.FTZ R237, R237, R88 ;  /* 0x00000058eded7220 */ /* 0x000fe40000410000 */
[C---:B------:R-:W-:Y:S02]  /*2650*/  FADD.FTZ R13, R88.reuse, R13 ;  /* 0x0000000d580d7221 */ /* 0x040fe40000010000 */
[----:B------:R-:W-:Y:S02]  /*2660*/  FFMA.FTZ R33, R88, R228, R33 ;  /* 0x000000e458217223 */ /* 0x000fe40000010021 */
[----:B------:R-:W-:Y:S02]  /*2670*/  FMUL.FTZ R88, R77, R54 ;  /* 0x000000364d587220 */ /* 0x000fe40000410000 */
[----:B------:R-:W-:-:S02]  /*2680*/  FADD.FTZ R10, R54, R10 ;  /* 0x0000000a360a7221 */ /* 0x000fc40000010000 */
[----:B------:R-:W-:Y:S02]  /*2690*/  FFMA.FTZ R30, R54, R233, R30 ;  /* 0x000000e9361e7223 */ /* 0x000fe4000001001e */
[----:B------:R-:W-:Y:S02]  /*26a0*/  FADD.FTZ R55, RZ, R226 ;  /* 0x000000e2ff377221 */ /* 0x000fe40000010000 */
[----:B------:R-:W-:Y:S02]  /*26b0*/  FFMA.FTZ R54, R226, R85, RZ ;  /* 0x00000055e2367223 */ /* 0x000fe400000100ff */
        /* <DEDUP_REMOVED lines=38> */
[----:B------:R-:W-:-:S02]  /*2920*/  @!P0 FMUL.FTZ R234, R181, R78 ;  /* 0x0000004eb5ea8220 */ /* 0x000fc40000410000 */
        /* <DEDUP_REMOVED lines=16> */
[----:B------:R-:W-:Y:S02]  /*2a30*/  FFMA.FTZ R55, R219, R210, R55 ;  /* 0x000000d2db377223 */ /* 0x000fe40000010037 */
[----:B------:R-:W-:Y:S02]  /*2a40*/  FMUL.FTZ R89, R76, R54 ;  /* 0x000000364c597220 */ /* 0x000fe40000410000 */
[----:B------:R-:W-:-:S02]  /*2a50*/  FADD.FTZ R11, R54, R11 ;  /* 0x0000000b360b7221 */ /* 0x000fc40000010000 */
[----:B------:R-:W-:Y:S02]  /*2a60*/  FFMA.FTZ R31, R54, R230, R31 ;  /* 0x000000e6361f7223 */ /* 0x000fe4000001001f */
[----:B------:R-:W-:Y:S02]  /*2a70*/  FADD.FTZ R54, R77, R86 ;  /* 0x000000564d367221 */ /* 0x000fe40000010000 */
[----:B------:R-:W-:Y:S01]  /*2a80*/  FFMA.FTZ R76, R86, R211, R55 ;  /* 0x000000d3564c7223 */ /* 0x000fe20000010037 */
[----:B------:R-:W-:Y:S01]  /*2a90*/  PRMT R52, RZ, 0x5410, R75 ;  /* 0x00005410ff347816 */ /* 0x000fe2000000004b */
[----:B------:R-:W-:Y:S02]  /*2aa0*/  FADD.FTZ R77, R54, R217 ;  /* 0x000000d9364d7221 */ /* 0x000fe40000010000 */
[----:B------:R-:W-:Y:S01]  /*2ab0*/  FFMA.FTZ R76, R217, R98, R76 ;  /* 0x00000062d94c7223 */ /* 0x000fe2000001004c */
[----:B------:R-:W0:Y:S01]  /*2ac0*/  @P0 MUFU.RCP R240, R52 ;  /* 0x0000003400f00308 */ /* 0x000e220000001000 */
[----:B------:R-:W-:Y:S01]  /*2ad0*/  PRMT R55, RZ, 0x5410, R90 ;  /* 0x00005410ff377816 */ /* 0x000fe2000000005a */
[----:B------:R-:W-:-:S02]  /*2ae0*/  FADD.FTZ R54, R77, R84 ;  /* 0x000000544d367221 */ /* 0x000fc40000010000 */
[----:B------:R-:W-:Y:S02]  /*2af0*/  FFMA.FTZ R76, R84, R99, R76 ;  /* 0x00000063544c7223 */ /* 0x000fe4000001004c */
[----:B------:R-:W-:Y:S02]  /*2b00*/  FMUL.FTZ R236, R236, R55 ;  /* 0x00000037ecec7220 */ /* 0x000fe40000410000 */
[C---:B------:R-:W-:Y:S02]  /*2b10*/  FADD.FTZ R8, R55.reuse, R8 ;  /* 0x0000000837087221 */ /* 0x040fe40000010000 */
[----:B------:R-:W-:Y:S02]  /*2b20*/  FFMA.FTZ R28, R55, R103, R28 ;  /* 0x00000067371c7223 */ /* 0x000fe4000001001c */
[----:B------:R-:W-:Y:S02]  /*2b30*/  FADD.FTZ R55, R54, R87 ;  /* 0x0000005736377221 */ /* 0x000fe40000010000 */
[----:B------:R-:W-:Y:S01]  /*2b40*/  FFMA.FTZ R76, R87, R96, R76 ;  /* 0x00000060574c7223 */ /* 0x000fe2000001004c */
[----:B------:R-:W-:Y:S01]  /*2b50*/  PRMT R90, RZ, 0x7610, R90 ;  /* 0x00007610ff5a7816 */ /* 0x000fe2000000005a */
[----:B------:R-:W-:-:S02]  /*2b60*/  FADD.FTZ R78, R55, R214 ;  /* 0x000000d6374e7221 */ /* 0x000fc40000010000 */
[----:B------:R-:W-:Y:S01]  /*2b70*/  FFMA.FTZ R76, R214, R101, R76 ;  /* 0x00000065d64c7223 */ /* 0x000fe2000001004c */
[----:B------:R-:W-:Y:S01]  /*2b80*/  PRMT R55, RZ, 0x5410, R91 ;  /* 0x00005410ff377816 */ /* 0x000fe2000000005b */
[----:B------:R-:W-:Y:S02]  /*2b90*/  @P0 FADD.FTZ R235, -R178, R241 ;  /* 0x000000f1b2eb0221 */ /* 0x000fe40000010100 */
[----:B------:R-:W-:Y:S02]  /*2ba0*/  FADD.FTZ R77, R78, R237 ;  /* 0x000000ed4e4d7221 */ /* 0x000fe40000010000 */
[----:B------:R-:W-:Y:S02]  /*2bb0*/  FFMA.FTZ R76, R237, R228, R76 ;  /* 0x000000e4ed4c7223 */ /* 0x000fe4000001004c */
[----:B0-----:R-:W-:Y:S02]  /*2bc0*/  @P0 FMUL.FTZ R235, R235, R240 ;  /* 0x000000f0ebeb0220 */ /* 0x001fe40000410000 */
[----:B------:R-:W-:-:S02]  /*2bd0*/  FMUL.FTZ R239, R239, R90 ;  /* 0x0000005aefef7220 */ /* 0x000fc40000410000 */
[C---:B------:R-:W-:Y:S02]  /*2be0*/  FADD.FTZ R9, R90.reuse, R9 ;  /* 0x000000095a097221 */ /* 0x040fe40000010000 */
[----:B------:R-:W-:Y:S02]  /*2bf0*/  FFMA.FTZ R29, R90, R234, R29 ;  /* 0x000000ea5a1d7223 */ /* 0x000fe4000001001d */
[----:B------:R-:W-:Y:S02]  /*2c00*/  @!P0 FMUL.FTZ R235, R181, R238 ;  /* 0x000000eeb5eb8220 */ /* 0x000fe40000410000 */
[----:B------:R-:W-:Y:S02]  /*2c10*/  FMUL.FTZ R90, R52, R55 ;  /* 0x00000037345a7220 */ /* 0x000fe40000410000 */
[----:B------:R-:W-:Y:S02]  /*2c20*/  FADD.FTZ R52, R77, R88 ;  /* 0x000000584d347221 */ /* 0x000fe40000010000 */
[----:B------:R-:W-:-:S02]  /*2c30*/  FFMA.FTZ R76, R88, R233, R76 ;  /* 0x000000e9584c7223 */ /* 0x000fc4000001004c */
[C---:B------:R-:W-:Y:S02]  /*2c40*/  FADD.FTZ R6, R55.reuse, R6 ;  /* 0x0000000637067221 */ /* 0x040fe40000010000 */
[----:B------:R-:W-:Y:S02]  /*2c50*/  FFMA.FTZ R26, R55, R235, R26 ;  /* 0x000000eb371a7223 */ /* 0x000fe4000001001a */
[----:B------:R-:W-:Y:S02]  /*2c60*/  FADD.FTZ R55, R52, R89 ;  /* 0x0000005934377221 */ /* 0x000fe40000010000 */
[----:B------:R-:W-:Y:S01]  /*2c70*/  FFMA.FTZ R76, R89, R230, R76 ;  /* 0x000000e6594c7223 */ /* 0x000fe2000001004c */
[----:B------:R-:W-:Y:S01]  /*2c80*/  PRMT R54, RZ, 0x7610, R91 ;  /* 0x00007610ff367816 */ /* 0x000fe2000000005b */
[----:B------:R-:W-:Y:S01]  /*2c90*/  FADD.FTZ R52, R55, R236 ;  /* 0x000000ec37347221 */ /* 0x000fe20000010000 */
[----:B------:R-:W-:Y:S01]  /*2ca0*/  LOP3.LUT P1, RZ, R175, 0xff, RZ, 0xc0, !PT ;  /* 0x000000ffafff7812 */ /* 0x000fe2000782c0ff */
[----:B------:R-:W-:-:S02]  /*2cb0*/  FFMA.FTZ R76, R236, R103, R76 ;  /* 0x00000067ec4c7223 */ /* 0x000fc4000001004c */
[----:B------:R-:W-:Y:S02]  /*2cc0*/  FMUL.FTZ R91, R53, R54 ;  /* 0x00000036355b7220 */ /* 0x000fe40000410000 */
[C---:B------:R-:W-:Y:S02]  /*2cd0*/  FADD.FTZ R7, R54.reuse, R7 ;  /* 0x0000000736077221 */ /* 0x040fe40000010000 */
[----:B------:R-:W-:Y:S01]  /*2ce0*/  FFMA.FTZ R27, R54, R232, R27 ;  /* 0x000000e8361b7223 */ /* 0x000fe2000001001b */
[----:B------:R-:W-:Y:S01]  /*2cf0*/  SHF.R.U32.HI R54, RZ, 0x5, R0 ;  /* 0x00000005ff367819 */ /* 0x000fe20000011600 */
[----:B------:R-:W-:Y:S02]  /*2d00*/  FADD.FTZ R53, R52, R239 ;  /* 0x000000ef34357221 */ /* 0x000fe40000010000 */
[----:B------:R-:W-:Y:S01]  /*2d10*/  FFMA.FTZ R76, R239, R234, R76 ;  /* 0x000000eaef4c7223 */ /* 0x000fe2000001004c */
[----:B------:R-:W-:Y:S01]  /*2d20*/  LOP3.LUT R97, R54, 0x7fffffc, RZ, 0xc0, !PT ;  /* 0x07fffffc36617812 */ /* 0x000fe200078ec0ff */
[----:B------:R-:W-:-:S02]  /*2d30*/  FADD.FTZ R52, R53, R90 ;  /* 0x0000005a35347221 */ /* 0x000fc40000010000 */
[----:B------:R-:W-:Y:S01]  /*2d40*/  FFMA.FTZ R76, R90, R235, R76 ;  /* 0x000000eb5a4c7223 */ /* 0x000fe2000001004c */
[----:B------:R-:W-:Y:S01]  /*2d50*/  ISETP.NE.AND P0, PT, R3, RZ, PT ;  /* 0x000000ff0300720c */ /* 0x000fe20003f05270 */
[----:B------:R-:W-:Y:S01]  /*2d60*/  FADD.FTZ R78, R52, R91 ;  /* 0x0000005b344e7221 */ /* 0x000fe20000010000 */
[----:B------:R-:W-:Y:S01]  /*2d70*/  @!P1 IADD3 R97, R97, 0x4, RZ ;  /* 0x0000000461619810 */ /* 0x000fe20007ffe0ff */
[----:B------:R-:W-:Y:S01]  /*2d80*/  FFMA.FTZ R77, R91, R232, R76 ;  /* 0x000000e85b4d7223 */ /* 0x000fe2000001004c */
[----:B------:R-:W-:Y:S07]  /*2d90*/  BRA.DIV ~URZ, `(.L_x_1011) ;  /* 0x000017f27f007947 */ /* 0x000fee000b800000 */
[----:B------:R0:W1:Y:S02]  /*2da0*/  SHFL.DOWN PT, R55, R78, 0x10, 0x1f ;  /* 0x0a001f004e377f89 */ /* 0x00006400000e0000 */
.L_x_1019:
        /* <DEDUP_REMOVED lines=18> */
.L_x_1020:
[----:B------:R-:W-:Y:S01]  /*2ed0*/  LOP3.LUT R54, R54, 0x3, RZ, 0xc0, !PT ;  /* 0x0000000336367812 */ /* 0x000fe200078ec0ff */
[----:B--2---:R-:W-:Y:S01]  /*2ee0*/  FADD.FTZ R52, R238, R77 ;  /* 0x0000004dee347221 */ /* 0x004fe20000010000 */
[----:B------:R-:W-:Y:S01]  /*2ef0*/  WARPSYNC 0xffffffff ;  /* 0xffffffff00007948 */ /* 0x000fe20003800000 */
[----:B0-----:R-:W-:Y:S01]  /*2f00*/  FADD.FTZ R53, R240, R79 ;  /* 0x0000004ff0357221 */ /* 0x001fe20000010000 */
[----:B------:R-:W-:Y:S01]  /*2f10*/  LOP3.LUT P1, RZ, R54, 0x1f, R0, 0xf8, !PT ;  /* 0x0000001f36ff7812 */ /* 0x000fe2000782f800 */
[----:B------:R-:W-:Y:S01]  /*2f20*/  BSSY B0, `(.L_x_1013) ;  /* 0x0000011000007945 */ /* 0x000fe20003800000 */
[----:B------:R-:W-:Y:S01]  /*2f30*/  @!P0 IADD3 R54, R97, R54, RZ ;  /* 0x0000003661368210 */ /* 0x000fe20007ffe0ff */
[----:B-1----:R-:W-:Y:S01]  /*2f40*/  CS2R R78, SRZ ;  /* 0x00000000004e7805 */ /* 0x002fe2000001ff00 */
[----:B------:R-:W-:-:S03]  /*2f50*/  LOP3.LUT R238, R139, 0x1, RZ, 0xc0, !PT ;  /* 0x000000018bee7812 */ /* 0x000fc600078ec0ff */
        /* <DEDUP_REMOVED lines=13> */
.L_x_1014:
[----:B------:R-:W-:Y:S05]  /*3030*/  BSYNC B0 ;  /* 0x0000000000007941 */ /* 0x000fea0003800000 */
.L_x_1013:
[----:B------:R-:W-:Y:S01]  /*3040*/  ULDC UR4, c[0x0][0x160] ;  /* 0x0000580000047ab9 */ /* 0x000fe20000000800 */
[----:B0-----:R-:W-:Y:S01]  /*3050*/  IADD3 R52, -R238, RZ, RZ ;  /* 0x000000ffee347210 */ /* 0x001fe20007ffe1ff */
[----:B------:R-:W-:Y:S01]  /*3060*/  USHF.L.U32 UR4, UR4, 0x2, URZ ;  /* 0x0000000204047899 */ /* 0x000fe2000800063f */
[----:B------:R-:W-:-:S04]  /*3070*/  LEA.HI R97, R0, R5, RZ, 0x19 ;  /* 0x0000000500617211 */ /* 0x000fc800078fc8ff */
[----:B------:R-:W-:Y:S02]  /*3080*/  SHF.L.U32 R53, R97, 0x2, RZ ;  /* 0x0000000261357819 */ /* 0x000fe400000006ff */
        /* <DEDUP_REMOVED lines=24> */
.L_x_1016:
[----:B------:R-:W2:Y:S01]  /*3210*/  LDG.E.STRONG.GPU R54, [R52.64] ;  /* 0x0000000634367981 */ /* 0x000ea2000c1ef900 */
[----:B------:R-:W-:Y:S01]  /*3220*/  YIELD ;  /* 0x0000000000007946 */ /* 0x000fe20003800000 */
[----:B--2---:R-:W-:Y:S01]  /*3230*/  ISETP.NE.AND P0, PT, R54, R77, PT ;  /* 0x0000004d3600720c */ /* 0x004fe20003f05270 */
[----:B------:R-:W-:-:S12]  /*3240*/  CCTL.IVALL ;  /* 0x00000000ff00798f */ /* 0x000fd80002000000 */
[----:B------:R-:W-:Y:S05]  /*3250*/  @P0 BRA `(.L_x_1016) ;  /* 0xffffffb000000947 */ /* 0x000fea000383ffff */
.L_x_1015:
        /* <DEDUP_REMOVED lines=33> */
[----:B------:R-:W-:Y:S02]  /*3470*/  FMUL.FTZ R52, R53, 4.8828125727595761418e-05 ;  /* 0x384ccccd35347820 */ /* 0x000fe40000410000 */
[----:B------:R-:W-:-:S04]  /*3480*/  FMUL.FTZ R53, R76, 4.8828125727595761418e-05 ;  /* 0x384ccccd4c357820 */ /* 0x000fc80000410000 */
        /* <DEDUP_REMOVED lines=53> */
[----:B------:R-:W-:Y:S02]  /*37e0*/  FADD.FTZ R232, R88, -R233 ;  /* 0x800000e958e87221 */ /* 0x000fe40000010000 */
[C---:B------:R-:W-:Y:S02]  /*37f0*/  FMUL.FTZ R188, R181.reuse, R188 ;  /* 0x000000bcb5bc7220 */ /* 0x040fe40000410000 */
[----:B------:R-:W-:-:S02]  /*3800*/  FMUL.FTZ R81, R181, R186 ;  /* 0x000000bab5517220 */ /* 0x000fc40000410000 */
[----:B------:R-:W-:Y:S01]  /*3810*/  FMUL.FTZ R88, R181, R76 ;  /* 0x0000004cb5587220 */ /* 0x000fe20000410000 */
[----:B0-----:R-:W-:Y:S01]  /*3820*/  SHF.L.U32 R76, R191, 0x7, RZ ;  /* 0x00000007bf4c7819 */ /* 0x001fe200000006ff */
[----:B------:R-:W-:Y:S01]  /*3830*/  FADD.FTZ R100, R100, -R231 ;  /* 0x800000e764647221 */ /* 0x000fe20000010000 */
[----:B------:R-:W-:Y:S01]  /*3840*/  F2FP.BF16.PACK_AB R77, R81, R188 ;  /* 0x000000bc514d723e */ /* 0x000fe200000010ff */
[----:B------:R-:W-:Y:S01]  /*3850*/  FADD.FTZ R94, R94, -R185 ;  /* 0x800000b95e5e7221 */ /* 0x000fe20000010000 */
[----:B------:R-:W-:Y:S01]  /*3860*/  LOP3.LUT R81, R76, 0x180, RZ, 0xc0, !PT ;  /* 0x000001804c517812 */ /* 0x000fe200078ec0ff */
[----:B------:R-:W-:Y:S02]  /*3870*/  FADD.FTZ R92, R92, -R183 ;  /* 0x800000b75c5c7221 */ /* 0x000fe40000010000 */
[----:B------:R-:W-:Y:S02]  /*3880*/  FADD.FTZ R96, R87, -R96 ;  /* 0x8000006057607221 */ /* 0x000fe40000010000 */
[----:B------:R-:W-:-:S02]  /*3890*/  FMUL.FTZ R78, R181, R184 ;  /* 0x000000b8b54e7220 */ /* 0x000fc40000410000 */
[C---:B------:R-:W-:Y:S02]  /*38a0*/  FMUL.FTZ R85, R181.reuse, R182 ;  /* 0x000000b6b5557220 */ /* 0x040fe40000410000 */
[C---:B------:R-:W-:Y:S02]  /*38b0*/  FMUL.FTZ R54, R181.reuse, R102 ;  /* 0x00000066b5367220 */ /* 0x040fe40000410000 */
[----:B------:R-:W-:Y:S01]  /*38c0*/  FMUL.FTZ R79, R181, R100 ;  /* 0x00000064b54f7220 */ /* 0x000fe20000410000 */
[----:B------:R-:W-:Y:S01]  /*38d0*/  F2FP.BF16.PACK_AB R78, R85, R78 ;  /* 0x0000004e554e723e */ /* 0x000fe200000010ff */
[----:B------:R-:W-:Y:S01]  /*38e0*/  FMUL.FTZ R94, R181, R94 ;  /* 0x0000005eb55e7220 */ /* 0x000fe20000410000 */
[----:B------:R-:W-:Y:S01]  /*38f0*/  LOP3.LUT R85, R81, 0x1f, R0, 0xf8, !PT ;  /* 0x0000001f51557812 */ /* 0x000fe200078ef800 */
[----:B------:R-:W-:Y:S01]  /*3900*/  FMUL.FTZ R87, R181, R92 ;  /* 0x0000005cb5577220 */ /* 0x000fe20000410000 */
[----:B------:R-:W-:Y:S01]  /*3910*/  F2FP.BF16.PACK_AB R54, R79, R54 ;  /* 0x000000364f36723e */ /* 0x000fe200000010ff */
[----:B------:R-:W-:-:S02]  /*3920*/  FMUL.FTZ R183, R181, R96 ;  /* 0x00000060b5b77220 */ /* 0x000fc40000410000 */
[----:B------:R-:W-:Y:S01]  /*3930*/  FADD.FTZ R82, R82, -R229 ;  /* 0x800000e552527221 */ /* 0x000fe20000010000 */
[----:B------:R-:W-:Y:S01]  /*3940*/  F2FP.BF16.PACK_AB R79, R87, R94 ;  /* 0x0000005e574f723e */ /* 0x000fe200000010ff */
[----:B------:R-:W-:Y:S01]  /*3950*/  FADD.FTZ R200, R200, -R95 ;  /* 0x8000005fc8c87221 */ /* 0x000fe20000010000 */
[----:B------:R-:W-:Y:S01]  /*3960*/  F2FP.BF16.PACK_AB R87, R183, R88 ;  /* 0x00000058b757723e */ /* 0x000fe200000010ff */
[----:B------:R-:W-:Y:S01]  /*3970*/  FADD.FTZ R196, R209, -R196 ;  /* 0x800000c4d1c47221 */ /* 0x000fe20000010000 */
[----:B------:R-:W-:Y:S01]  /*3980*/  LOP3.LUT R88, R85, 0x60, R0, 0xf8, !PT ;  /* 0x0000006055587812 */ /* 0x000fe200078ef800 */
[----:B------:R-:W-:Y:S02]  /*3990*/  FADD.FTZ R198, R198, -R93 ;  /* 0x8000005dc6c67221 */ /* 0x000fe40000010000 */
[C---:B------:R-:W-:Y:S02]  /*39a0*/  FMUL.FTZ R55, R181.reuse, R82 ;  /* 0x00000052b5377220 */ /* 0x040fe40000410000 */
[----:B------:R-:W-:-:S02]  /*39b0*/  FMUL.FTZ R82, R181, R200 ;  /* 0x000000c8b5527220 */ /* 0x000fc40000410000 */
[----:B------:R-:W-:Y:S02]  /*39c0*/  FMUL.FTZ R93, R181, R196 ;  /* 0x000000c4b55d7220 */ /* 0x000fe40000410000 */
[----:B------:R-:W-:Y:S02]  /*39d0*/  FADD.FTZ R86, R86, -R211 ;  /* 0x800000d356567221 */ /* 0x000fe40000010000 */
[----:B------:R-:W-:Y:S01]  /*39e0*/  FADD.FTZ R98, R217, -R98 ;  /* 0x80000062d9627221 */ /* 0x000fe20000010000 */
[----:B------:R-:W-:Y:S01]  /*39f0*/  F2FP.BF16.PACK_AB R82, R93, R82 ;  /* 0x000000525d52723e */ /* 0x000fe200000010ff */
[----:B------:R-:W-:Y:S01]  /*3a00*/  FADD.FTZ R222, R222, -R225 ;  /* 0x800000e1dede7221 */ /* 0x000fe20000010000 */
[----:B------:R-:W-:Y:S01]  /*3a10*/  MOV R93, 0x10 ;  /* 0x00000010005d7802 */ /* 0x000fe20000000f00 */
[----:B------:R-:W-:Y:S02]  /*3a20*/  FADD.FTZ R220, R220, -R223 ;  /* 0x800000dfdcdc7221 */ /* 0x000fe40000010000 */
[----:B------:R-:W-:-:S02]  /*3a30*/  FADD.FTZ R80, R80, -R83 ;  /* 0x8000005350507221 */ /* 0x000fc40000010000 */
[----:B------:R-:W-:Y:S02]  /*3a40*/  FADD.FTZ R216, R216, -R213 ;  /* 0x800000d5d8d87221 */ /* 0x000fe40000010000 */
[----:B------:R-:W-:Y:S02]  /*3a50*/  FADD.FTZ R210, R219, -R210 ;  /* 0x800000d2dbd27221 */ /* 0x000fe40000010000 */
[C---:B------:R-:W-:Y:S01]  /*3a60*/  IMAD R102, R47.reuse, 0xa00, R88 ;  /* 0x00000a002f667824 */ /* 0x040fe200078e0258 */
[----:B------:R-:W-:Y:S01]  /*3a70*/  IADD3 R47, R47, c[0x0][0x160], RZ ;  /* 0x000058002f2f7a10 */ /* 0x000fe20007ffe0ff */
[----:B------:R-:W-:Y:S02]  /*3a80*/  FADD.FTZ R192, R192, -R197 ;  /* 0x800000c5c0c07221 */ /* 0x000fe40000010000 */
        /* <DEDUP_REMOVED lines=19> */
[C---:B------:R-:W-:Y:S01]  /*3bc0*/  FMUL.FTZ R103, R181.reuse, R98 ;  /* 0x00000062b5677220 */ /* 0x040fe20000410000 */
[----:B------:R-:W-:Y:S01]  /*3bd0*/  IADD3 R98, R102, 0x400, RZ ;  /* 0x0000040066627810 */ /* 0x000fe20007ffe0ff */
[----:B------:R-:W-:-:S02]  /*3be0*/  FMUL.FTZ R53, R181, R222 ;  /* 0x000000deb5357220 */ /* 0x000fc40000410000 */
[----:B------:R-:W-:Y:S01]  /*3bf0*/  FMUL.FTZ R220, R181, R220 ;  /* 0x000000dcb5dc7220 */ /* 0x000fe20000410000 */
[----:B------:R-:W-:Y:S01]  /*3c00*/  F2FP.BF16.PACK_AB R86, R103, R86 ;  /* 0x000000566756723e */ /* 0x000fe200000010ff */
[C---:B------:R-:W-:Y:S02]  /*3c10*/  FMUL.FTZ R80, R181.reuse, R80 ;  /* 0x00000050b5507220 */ /* 0x040fe40000410000 */
[C---:B------:R-:W-:Y:S01]  /*3c20*/  FMUL.FTZ R216, R181.reuse, R216 ;  /* 0x000000d8b5d87220 */ /* 0x040fe20000410000 */
[----:B------:R-:W-:Y:S01]  /*3c30*/  F2FP.BF16.PACK_AB R53, R220, R53 ;  /* 0x00000035dc35723e */ /* 0x000fe200000010ff */
        /* <DEDUP_REMOVED lines=42> */
.L_x_1017:
        /* <DEDUP_REMOVED lines=70> */
.L_x_1010:
[----:B0-----:R-:W-:Y:S01]  /*4340*/  IMAD R97, R97, 0xa00, R4 ;  /* 0x00000a0061617824 */ /* 0x001fe200078e0204 */
        /* <DEDUP_REMOVED lines=36> */
.L_x_1011:
[----:B------:R-:W-:Y:S02]  /*4590*/  MOV R76, R78 ;  /* 0x0000004e004c7202 */ /* 0x000fe40000000f00 */
[----:B------:R-:W-:-:S02]  /*45a0*/  MOV R241, 0x10 ;  /* 0x0000001000f17802 */ /* 0x000fc40000000f00 */
[----:B------:R-:W-:Y:S02]  /*45b0*/  MOV R240, 0x1f ;  /* 0x0000001f00f07802 */ /* 0x000fe40000000f00 */
[----:B------:R-:W-:Y:S02]  /*45c0*/  MOV R243, 0xffffffff ;  /* 0xffffffff00f37802 */ /* 0x000fe40000000f00 */
[----:B------:R-:W-:Y:S02]  /*45d0*/  MOV R52, 0x45f0 ;  /* 0x000045f000347802 */ /* 0x000fe40000000f00 */
[----:B------:R-:W-:Y:S05]  /*45e0*/  CALL.REL.NOINC `($__internal_73_$__cuda_sm70_shflsync_down_p) ;  /* 0x0000045000007944 */ /* 0x000fea0003c00000 */
[----:B-1----:R-:W-:Y:S01]  /*45f0*/  MOV R55, R240 ;  /* 0x000000f000377202 */ /* 0x002fe20000000f00 */
[----:B0-----:R-:W-:Y:S05]  /*4600*/  BRA `(.L_x_1019) ;  /* 0xffffe7a000007947 */ /* 0x001fea000383ffff */
.L_x_1012:
[----:B------:R-:W-:Y:S01]  /*4610*/  HFMA2.MMA R241, -RZ, RZ, 0, 9.5367431640625e-07 ;  /* 0x00000010fff17435 */ /* 0x000fe200000001ff */
[----:B------:R-:W-:Y:S02]  /*4620*/  MOV R76, R77 ;  /* 0x0000004d004c7202 */ /* 0x000fe40000000f00 */
[----:B------:R-:W-:Y:S02]  /*4630*/  MOV R240, 0x1f ;  /* 0x0000001f00f07802 */ /* 0x000fe40000000f00 */
[----:B------:R-:W-:-:S02]  /*4640*/  MOV R243, 0xffffffff ;  /* 0xffffffff00f37802 */ /* 0x000fc40000000f00 */
[----:B------:R-:W-:Y:S02]  /*4650*/  MOV R52, 0x4670 ;  /* 0x0000467000347802 */ /* 0x000fe40000000f00 */
[----:B01----:R-:W-:Y:S05]  /*4660*/  CALL.REL.NOINC `($__internal_73_$__cuda_sm70_shflsync_down_p) ;  /* 0x000003d000007944 */ /* 0x003fea0003c00000 */
[----:B------:R-:W-:Y:S01]  /*4670*/  FADD.FTZ R78, R78, R55 ;  /* 0x000000374e4e7221 */ /* 0x000fe20000010000 */
[----:B0-----:R-:W-:Y:S01]  /*4680*/  HFMA2.MMA R241, -RZ, RZ, 0, 4.76837158203125e-07 ;  /* 0x00000008fff17435 */ /* 0x001fe200000001ff */
[----:B-1----:R-:W-:Y:S01]  /*4690*/  FADD.FTZ R77, R77, R240 ;  /* 0x000000f04d4d7221 */ /* 0x002fe20000010000 */
[----:B------:R-:W-:Y:S02]  /*46a0*/  MOV R240, 0x1f ;  /* 0x0000001f00f07802 */ /* 0x000fe40000000f00 */
[----:B------:R-:W-:Y:S02]  /*46b0*/  MOV R243, 0xffffffff ;  /* 0xffffffff00f37802 */ /* 0x000fe40000000f00 */
[----:B------:R-:W-:Y:S02]  /*46c0*/  MOV R76, R78 ;  /* 0x0000004e004c7202 */ /* 0x000fe40000000f00 */
[----:B------:R-:W-:Y:S02]  /*46d0*/  MOV R52, 0x46f0 ;  /* 0x000046f000347802 */ /* 0x000fe40000000f00 */
[----:B------:R-:W-:Y:S05]  /*46e0*/  CALL.REL.NOINC `($__internal_73_$__cuda_sm70_shflsync_down_p) ;  /* 0x0000035000007944 */ /* 0x000fea0003c00000 */
[----:B0-----:R-:W-:Y:S01]  /*46f0*/  HFMA2.MMA R241, -RZ, RZ, 0, 4.76837158203125e-07 ;  /* 0x00000008fff17435 */ /* 0x001fe200000001ff */
[----:B-1----:R-:W-:-:S02]  /*4700*/  MOV R55, R240 ;  /* 0x000000f000377202 */ /* 0x002fc40000000f00 */
[----:B------:R-:W-:Y:S02]  /*4710*/  MOV R76, R77 ;  /* 0x0000004d004c7202 */ /* 0x000fe40000000f00 */
[----:B------:R-:W-:Y:S02]  /*4720*/  MOV R240, 0x1f ;  /* 0x0000001f00f07802 */ /* 0x000fe40000000f00 */
[----:B------:R-:W-:Y:S02]  /*4730*/  MOV R243, 0xffffffff ;  /* 0xffffffff00f37802 */ /* 0x000fe40000000f00 */
[----:B------:R-:W-:Y:S02]  /*4740*/  MOV R52, 0x4760 ;  /* 0x0000476000347802 */ /* 0x000fe40000000f00 */
[----:B------:R-:W-:Y:S05]  /*4750*/  CALL.REL.NOINC `($__internal_73_$__cuda_sm70_shflsync_down_p) ;  /* 0x000002e000007944 */ /* 0x000fea0003c00000 */
[----:B------:R-:W-:Y:S01]  /*4760*/  FADD.FTZ R78, R55, R78 ;  /* 0x0000004e374e7221 */ /* 0x000fe20000010000 */
[----:B0-----:R-:W-:Y:S01]  /*4770*/  HFMA2.MMA R241, -RZ, RZ, 0, 2.384185791015625e-07 ;  /* 0x00000004fff17435 */ /* 0x001fe200000001ff */
[----:B-1----:R-:W-:Y:S01]  /*4780*/  FADD.FTZ R77, R77, R240 ;  /* 0x000000f04d4d7221 */ /* 0x002fe20000010000 */
[----:B------:R-:W-:Y:S02]  /*4790*/  MOV R240, 0x1f ;  /* 0x0000001f00f07802 */ /* 0x000fe40000000f00 */
[----:B------:R-:W-:-:S02]  /*47a0*/  MOV R243, 0xffffffff ;  /* 0xffffffff00f37802 */ /* 0x000fc40000000f00 */
[----:B------:R-:W-:Y:S02]  /*47b0*/  MOV R76, R78 ;  /* 0x0000004e004c7202 */ /* 0x000fe40000000f00 */
[----:B------:R-:W-:Y:S02]  /*47c0*/  MOV R52, 0x47e0 ;  /* 0x000047e000347802 */ /* 0x000fe40000000f00 */
[----:B------:R-:W-:Y:S05]  /*47d0*/  CALL.REL.NOINC `($__internal_73_$__cuda_sm70_shflsync_down_p) ;  /* 0x0000026000007944 */ /* 0x000fea0003c00000 */
[----:B0-----:R-:W-:Y:S01]  /*47e0*/  HFMA2.MMA R241, -RZ, RZ, 0, 2.384185791015625e-07 ;  /* 0x00000004fff17435 */ /* 0x001fe200000001ff */
[----:B-1----:R-:W-:Y:S02]  /*47f0*/  MOV R55, R240 ;  /* 0x000000f000377202 */ /* 0x002fe40000000f00 */
[----:B------:R-:W-:Y:S02]  /*4800*/  MOV R76, R77 ;  /* 0x0000004d004c7202 */ /* 0x000fe40000000f00 */
[----:B------:R-:W-:Y:S02]  /*4810*/  MOV R240, 0x1f ;  /* 0x0000001f00f07802 */ /* 0x000fe40000000f00 */
[----:B------:R-:W-:Y:S02]  /*4820*/  MOV R243, 0xffffffff ;  /* 0xffffffff00f37802 */ /* 0x000fe40000000f00 */
[----:B------:R-:W-:-:S02]  /*4830*/  MOV R52, 0x4850 ;  /* 0x0000485000347802 */ /* 0x000fc40000000f00 */
[----:B------:R-:W-:Y:S05]  /*4840*/  CALL.REL.NOINC `($__internal_73_$__cuda_sm70_shflsync_down_p) ;  /* 0x000001f000007944 */ /* 0x000fea0003c00000 */
[----:B------:R-:W-:Y:S01]  /*4850*/  FADD.FTZ R78, R55, R78 ;  /* 0x0000004e374e7221 */ /* 0x000fe20000010000 */
[----:B0-----:R-:W-:Y:S01]  /*4860*/  HFMA2.MMA R241, -RZ, RZ, 0, 1.1920928955078125e-07 ;  /* 0x00000002fff17435 */ /* 0x001fe200000001ff */
[----:B-1----:R-:W-:Y:S01]  /*4870*/  FADD.FTZ R79, R77, R240 ;  /* 0x000000f04d4f7221 */ /* 0x002fe20000010000 */
[----:B------:R-:W-:-:S02]  /*4880*/  MOV R240, 0x1f ;  /* 0x0000001f00f07802 */ /* 0x000fc40000000f00 */
[----:B------:R-:W-:Y:S02]  /*4890*/  MOV R243, 0xffffffff ;  /* 0xffffffff00f37802 */ /* 0x000fe40000000f00 */
[----:B------:R-:W-:Y:S02]  /*48a0*/  MOV R76, R78 ;  /* 0x0000004e004c7202 */ /* 0x000fe40000000f00 */
[----:B------:R-:W-:Y:S02]  /*48b0*/  MOV R52, 0x48d0 ;  /* 0x000048d000347802 */ /* 0x000fe40000000f00 */
[----:B------:R-:W-:Y:S05]  /*48c0*/  CALL.REL.NOINC `($__internal_73_$__cuda_sm70_shflsync_down_p) ;  /* 0x0000017000007944 */ /* 0x000fea0003c00000 */
[----:B0-----:R-:W-:Y:S01]  /*48d0*/  HFMA2.MMA R241, -RZ, RZ, 0, 1.1920928955078125e-07 ;  /* 0x00000002fff17435 */ /* 0x001fe200000001ff */
[----:B-1----:R-:W-:Y:S02]  /*48e0*/  MOV R55, R240 ;  /* 0x000000f000377202 */ /* 0x002fe40000000f00 */
[----:B------:R-:W-:Y:S02]  /*48f0*/  MOV R76, R79 ;  /* 0x0000004f004c7202 */ /* 0x000fe40000000f00 */
[----:B------:R-:W-:Y:S02]  /*4900*/  MOV R240, 0x1f ;  /* 0x0000001f00f07802 */ /* 0x000fe40000000f00 */
[----:B------:R-:W-:-:S02]  /*4910*/  MOV R243, 0xffffffff ;  /* 0xffffffff00f37802 */ /* 0x000fc40000000f00 */
[----:B------:R-:W-:Y:S02]  /*4920*/  MOV R52, 0x4940 ;  /* 0x0000494000347802 */ /* 0x000fe40000000f00 */
[----:B------:R-:W-:Y:S05]  /*4930*/  CALL.REL.NOINC `($__internal_73_$__cuda_sm70_shflsync_down_p) ;  /* 0x0000010000007944 */ /* 0x000fea0003c00000 */
[----:B------:R-:W-:Y:S01]  /*4940*/  FADD.FTZ R77, R55, R78 ;  /* 0x0000004e374d7221 */ /* 0x000fe20000010000 */
[----:B0-----:R-:W-:Y:S01]  /*4950*/  HFMA2.MMA R241, -RZ, RZ, 0, 5.9604644775390625e-08 ;  /* 0x00000001fff17435 */ /* 0x001fe200000001ff */
[----:B-1----:R-:W-:Y:S01]  /*4960*/  FADD.FTZ R79, R79, R240 ;  /* 0x000000f04f4f7221 */ /* 0x002fe20000010000 */
[----:B------:R-:W-:Y:S02]  /*4970*/  MOV R240, 0x1f ;  /* 0x0000001f00f07802 */ /* 0x000fe40000000f00 */
[----:B------:R-:W-:Y:S02]  /*4980*/  MOV R243, 0xffffffff ;  /* 0xffffffff00f37802 */ /* 0x000fe40000000f00 */
[----:B------:R-:W-:Y:S02]  /*4990*/  MOV R76, R77 ;  /* 0x0000004d004c7202 */ /* 0x000fe40000000f00 */
[----:B------:R-:W-:Y:S02]  /*49a0*/  MOV R52, 0x49c0 ;  /* 0x000049c000347802 */ /* 0x000fe40000000f00 */
[----:B------:R-:W-:Y:S05]  /*49b0*/  CALL.REL.NOINC `($__internal_73_$__cuda_sm70_shflsync_down_p) ;  /* 0x0000008000007944 */ /* 0x000fea0003c00000 */
[----:B0-----:R-:W-:Y:S01]  /*49c0*/  HFMA2.MMA R241, -RZ, RZ, 0, 5.9604644775390625e-08 ;  /* 0x00000001fff17435 */ /* 0x001fe200000001ff */
[----:B-1----:R-:W-:-:S02]  /*49d0*/  MOV R238, R240 ;  /* 0x000000f000ee7202 */ /* 0x002fc40000000f00 */
[----:B------:R-:W-:Y:S02]  /*49e0*/  MOV R76, R79 ;  /* 0x0000004f004c7202 */ /* 0x000fe40000000f00 */
[----:B------:R-:W-:Y:S02]  /*49f0*/  MOV R240, 0x1f ;  /* 0x0000001f00f07802 */ /* 0x000fe40000000f00 */
[----:B------:R-:W-:Y:S02]  /*4a00*/  MOV R243, 0xffffffff ;  /* 0xffffffff00f37802 */ /* 0x000fe40000000f00 */
[----:B------:R-:W-:Y:S02]  /*4a10*/  MOV R52, 0x4a30 ;  /* 0x00004a3000347802 */ /* 0x000fe40000000f00 */
[----:B------:R-:W-:Y:S05]  /*4a20*/  CALL.REL.NOINC `($__internal_73_$__cuda_sm70_shflsync_down_p) ;  /* 0x0000001000007944 */ /* 0x000fea0003c00000 */
[----:B01----:R-:W-:Y:S05]  /*4a30*/  BRA `(.L_x_1020) ;  /* 0xffffe49000007947 */ /* 0x003fea000383ffff */
        .weak           $__internal_73_$__cuda_sm70_shflsync_down_p
        .type           $__internal_73_$__cuda_sm70_shflsync_down_p,@function
        .size           $__internal_73_$__cuda_sm70_shflsync_down_p,(.L_x_3480 - $__internal_73_$__cuda_sm70_shflsync_down_p)
$__internal_73_$__cuda_sm70_shflsync_down_p:
[----:B------:R-:W-:Y:S01]  /*4a40*/  HFMA2.MMA R53, -RZ, RZ, 0, 0 ;  /* 0x00000000ff357435 */ /* 0x000fe200000001ff */
[----:B------:R-:W-:Y:S04]  /*4a50*/  WARPSYNC R243 ;  /* 0x000000f300007348 */ /* 0x000fe80003800000 */
[----:B------:R0:W1:Y:S01]  /*4a60*/  SHFL.DOWN PT, R240, R76, R241, R240 ;  /* 0x080000f14cf07389 */ /* 0x00006200000e00f0 */
[----:B------:R-:W-:Y:S05]  /*4a70*/  RET.REL.NODEC R52 `(_ZN10layer_norm13ln_bwd_kernelINS_13Kernel_traitsI13__nv_bfloat16S2_S2_fjLj20480ELj4ELj1ELj4ELj16ENS_18Kernel_traits_baseILj20480ES2_S2_S2_fjLj128EEEEEEEvNS_9BwdParamsE) ;  /* 0xffffb58034007950 */ /* 0x000fea0003c3ffff */
.L_x_1021:
        /* <DEDUP_REMOVED lines=16> */
.L_x_3480:


//--------------------- .text._ZN10layer_norm22ln_bwd_finalize_kernelINS_22Kernel_traits_finalizeILj20480E6__halffS2_fjLj1024ELj4ENS_18Kernel_traits_baseILj20480ES2_fS2_fjLj1024EEEEEEEvNS_9BwdParamsE --------------------------
	.section	.text._ZN10layer_norm22ln_bwd_finalize_kernelINS_22Kernel_traits_finalizeILj20480E6__halffS2_fjLj1024ELj4ENS_18Kernel_traits_baseILj20480ES2_fS2_fjLj1024EEEEEEEvNS_9BwdParamsE,"ax",@progbits
	.sectioninfo	@"SHI_REGISTERS=32"
	.align	128
        .global         _ZN10layer_norm22ln_bwd_finalize_kernelINS_22Kernel_traits_finalizeILj20480E6__halffS2_fjLj1024ELj4ENS_18Kernel_traits_baseILj20480ES2_fS2_fjLj1024EEEEEEEvNS_9BwdParamsE
        .type           _ZN10layer_norm22ln_bwd_finalize_kernelINS_22Kernel_traits_finalizeILj20480E6__halffS2_fjLj1024ELj4ENS_18Kernel_traits_baseILj20480ES2_fS2_fjLj1024EEEEEEEvNS_9BwdParamsE,@function
        .size           _ZN10layer_norm22ln_bwd_finalize_kernelINS_22Kernel_traits_finalizeILj20480E6__halffS2_fjLj1024ELj4ENS_18Kernel_traits_baseILj20480ES2_fS2_fjLj1024EEEEEEEvNS_9BwdParamsE,(.L_x_3481 - _ZN10layer_norm22ln_bwd_finalize_kernelINS_22Kernel_traits_finalizeILj20480E6__halffS2_fjLj1024ELj4ENS_18Kernel_traits_baseILj20480ES2_fS2_fjLj1024EEEEEEEvNS_9BwdParamsE)
        .other          _ZN10layer_norm22ln_bwd_finalize_kernelINS_22Kernel_traits_finalizeILj20480E6__halffS2_fjLj1024ELj4ENS_18Kernel_traits_baseILj20480ES2_fS2_fjLj1024EEEEEEEvNS_9BwdParamsE,@"STO_CUDA_ENTRY STV_DEFAULT"
_ZN10layer_norm22ln_bwd_finalize_kernelINS_22Kernel_traits_finalizeILj20480E6__halffS2_fjLj1024ELj4ENS_18Kernel_traits_baseILj20480ES2_fS2_fjLj1024EEEEEEEvNS_9BwdParamsE:
.text._ZN10layer_norm22ln_bwd_finalize_kernelINS_22Kernel_traits_finalizeILj20480E6__halffS2_fjLj1024ELj4ENS_18Kernel_traits_baseILj20480ES2_fS2_fjLj1024EEEEEEEvNS_9BwdParamsE:
        /* <DEDUP_REMOVED lines=19> */
.L_x_1034:
        /* <DEDUP_REMOVED lines=27> */
.L_x_1026:
        /* <DEDUP_REMOVED lines=32> */
.L_x_1025:
[----:B------:R-:W-:Y:S05]  /*04e0*/  BSYNC B1 ;  /* 0x0000000000017941 */ /* 0x000fea0003800000 */
.L_x_1024:
        /* <DEDUP_REMOVED lines=22> */
.L_x_1028:
[----:B------:R-:W-:Y:S05]  /*0650*/  BSYNC B1 ;  /* 0x0000000000017941 */ /* 0x000fea0003800000 */
.L_x_1027:
        /* <DEDUP_REMOVED lines=10> */
.L_x_1023:
[----:B------:R-:W-:Y:S05]  /*0700*/  BSYNC B0 ;  /* 0x0000000000007941 */ /* 0x000fea0003800000 */
.L_x_1022:
        /* <DEDUP_REMOVED lines=11> */
.L_x_1035:
        /* <DEDUP_REMOVED lines=18> */
.L_x_1036:
[----:B------:R-:W-:Y:S01]  /*08e0*/  @!P1 SHF.R.U32.HI R2, RZ, 0x3, R0 ;  /* 0x00000003ff029819 */ /* 0x000fe20000011600 */
[----:B---3--:R-:W-:Y:S02]  /*08f0*/  FADD.FTZ R5, R5, R10 ;  /* 0x0000000a05057221 */ /* 0x008fe40000010000 */
[----:B--2---:R-:W-:Y:S01]  /*0900*/  FADD.FTZ R7, R7, R4 ;  /* 0x0000000407077221 */ /* 0x004fe20000010000 */
[----:B------:R-:W-:-:S05]  /*0910*/  @!P1 LOP3.LUT R2, R2, 0x1ffffffc, RZ, 0xc0, !PT ;  /* 0x1ffffffc02029812 */ /* 0x000fca00078ec0ff */
[----:B------:R2:W-:Y:S04]  /*0920*/  @!P1 STS [R2+0x2000], R5 ;  /* 0x0020000502009388 */ /* 0x0005e80000000800 */
[----:B------:R2:W-:Y:S02]  /*0930*/  @!P1 STS [R2+0x2080], R7 ;  /* 0x0020800702009388 */ /* 0x0005e40000000800 */
.L_x_1029:
        /* <DEDUP_REMOVED lines=13> */
.L_x_1033:
[----:B------:R-:W-:Y:S05]  /*0a10*/  BSYNC B0 ;  /* 0x0000000000007941 */ /* 0x000fea0003800000 */
.L_x_1032:
[C---:B------:R-:W-:Y:S02]  /*0a20*/  ISETP.GT.U32.AND P1, PT, R18.reuse, -0x5001, PT ;  /* 0xffffafff1200780c */ /* 0x040fe40003f24070 */
[----:B------:R-:W-:Y:S02]  /*0a30*/  IADD3 R18, R18, 0x5000, RZ ;  /* 0x0000500012127810 */ /* 0x000fe40007ffe0ff */
[----:B------:R-:W-:-:S09]  /*0a40*/  IADD3 R19, R19, 0x2800, RZ ;  /* 0x0000280013137810 */ /* 0x000fd20007ffe0ff */
[----:B012---:R-:W-:Y:S05]  /*0a50*/  @P1 BRA `(.L_x_1034) ;  /* 0xfffff6d000001947 */ /* 0x007fea000383ffff */
[----:B------:R-:W-:Y:S05]  /*0a60*/  EXIT ;  /* 0x000000000000794d */ /* 0x000fea0003800000 */
.L_x_1030:
[----:B--2---:R-:W-:Y:S01]  /*0a70*/  IMAD.MOV.U32 R10, RZ, RZ, R4 ;  /* 0x000000ffff0a7224 */ /* 0x004fe200078e0004 */
[----:B------:R-:W-:Y:S01]  /*0a80*/  MOV R9, 0x1 ;  /* 0x0000000100097802 */ /* 0x000fe20000000f00 */
[----:B------:R-:W-:Y:S01]  /*0a90*/  IMAD.MOV.U32 R6, RZ, RZ, 0x1f ;  /* 0x0000001fff067424 */ /* 0x000fe200078e00ff */
[----:B------:R-:W-:Y:S02]  /*0aa0*/  MOV R11, 0xffffffff ;  /* 0xffffffff000b7802 */ /* 0x000fe40000000f00 */
[----:B------:R-:W-:Y:S02]  /*0ab0*/  MOV R2, 0xad0 ;  /* 0x00000ad000027802 */ /* 0x000fe40000000f00 */
[----:B01----:R-:W-:Y:S05]  /*0ac0*/  CALL.REL.NOINC `($__internal_74_$__cuda_sm70_shflsync_bfly_p) ;  /* 0x000003c000007944 */ /* 0x003fea0003c00000 */
[----:B-1----:R-:W-:Y:S01]  /*0ad0*/  IMAD.MOV.U32 R3, RZ, RZ, R6 ;  /* 0x000000ffff037224 */ /* 0x002fe200078e0006 */
[----:B0-----:R-:W-:Y:S05]  /*0ae0*/  BRA `(.L_x_1035) ;  /* 0xfffffcd000007947 */ /* 0x001fea000383ffff */
.L_x_1031:
[----:B------:R-:W-:Y:S01]  /*0af0*/  HFMA2.MMA R6, -RZ, RZ, 0, 1.847743988037109375e-06 ;  /* 0x0000001fff067435 */ /* 0x000fe200000001ff */
[----:B------:R-:W-:Y:S01]  /*0b00*/  MOV R10, R13 ;  /* 0x0000000d000a7202 */ /* 0x000fe20000000f00 */
[----:B------:R-:W-:Y:S01]  /*0b10*/  IMAD.MOV.U32 R9, RZ, RZ, 0x2 ;  /* 0x00000002ff097424 */ /* 0x000fe200078e00ff */
[----:B------:R-:W-:Y:S01]  /*0b20*/  MOV R2, 0xb50 ;  /* 0x00000b5000027802 */ /* 0x000fe20000000f00 */
[----:B------:R-:W-:-:S02]  /*0b30*/  IMAD.MOV.U32 R11, RZ, RZ, -0x1 ;  /* 0xffffffffff0b7424 */ /* 0x000fc400078e00ff */
[----:B012---:R-:W-:Y:S05]  /*0b40*/  CALL.REL.NOINC `($__internal_74_$__cuda_sm70_shflsync_bfly_p) ;  /* 0x0000034000007944 */ /* 0x007fea0003c00000 */
[----:B01----:R-:W-:Y:S01]  /*0b50*/  FADD.FTZ R10, R13, R6 ;  /* 0x000000060d0a7221 */ /* 0x003fe20000010000 */
[----:B------:R-:W-:Y:S01]  /*0b60*/  MOV R9, 0x4 ;  /* 0x0000000400097802 */ /* 0x000fe20000000f00 */
[----:B------:R-:W-:Y:S01]  /*0b70*/  IMAD.MOV.U32 R6, RZ, RZ, 0x1f ;  /* 0x0000001fff067424 */ /* 0x000fe200078e00ff */
[----:B------:R-:W-:-:S02]  /*0b80*/  MOV R11, 0xffffffff ;  /* 0xffffffff000b7802 */ /* 0x000fc40000000f00 */
[----:B------:R-:W-:Y:S02]  /*0b90*/  MOV R2, 0xbb0 ;  /* 0x00000bb000027802 */ /* 0x000fe40000000f00 */
[----:B------:R-:W-:Y:S05]  /*0ba0*/  CALL.REL.NOINC `($__internal_74_$__cuda_sm70_shflsync_bfly_p) ;  /* 0x000002e000007944 */ /* 0x000fea0003c00000 */
[----:B01----:R-:W-:Y:S01]  /*0bb0*/  FADD.FTZ R10, R10, R6 ;  /* 0x000000060a0a7221 */ /* 0x003fe20000010000 */
[----:B------:R-:W-:Y:S01]  /*0bc0*/  HFMA2.MMA R6, -RZ, RZ, 0, 1.847743988037109375e-06 ;  /* 0x0000001fff067435 */ /* 0x000fe200000001ff */
[----:B------:R-:W-:Y:S01]  /*0bd0*/  IMAD.MOV.U32 R9, RZ, RZ, 0x8 ;  /* 0x00000008ff097424 */ /* 0x000fe200078e00ff */
[----:B------:R-:W-:Y:S01]  /*0be0*/  MOV R2, 0xc10 ;  /* 0x00000c1000027802 */ /* 0x000fe20000000f00 */
[----:B------:R-:W-:-:S03]  /*0bf0*/  IMAD.MOV.U32 R11, RZ, RZ, -0x1 ;  /* 0xffffffffff0b7424 */ /* 0x000fc600078e00ff */
[----:B------:R-:W-:Y:S05]  /*0c00*/  CALL.REL.NOINC `($__internal_74_$__cuda_sm70_shflsync_bfly_p) ;  /* 0x0000028000007944 */ /* 0x000fea0003c00000 */
[----:B-1----:R-:W-:Y:S01]  /*0c10*/  FADD.FTZ R4, R10, R6 ;  /* 0x000000060a047221 */ /* 0x002fe20000010000 */
[----:B0-----:R-:W-:Y:S01]  /*0c20*/  MOV R9, 0x10 ;  /* 0x0000001000097802 */ /* 0x001fe20000000f00 */
[----:B------:R-:W-:Y:S01]  /*0c30*/  IMAD.MOV.U32 R6, RZ, RZ, 0x1f ;  /* 0x0000001fff067424 */ /* 0x000fe200078e00ff */
[----:B------:R-:W-:Y:S01]  /*0c40*/  MOV R11, 0xffffffff ;  /* 0xffffffff000b7802 */ /* 0x000fe20000000f00 */
[----:B------:R-:W-:Y:S01]  /*0c50*/  IMAD.MOV.U32 R10, RZ, RZ, R4 ;  /* 0x000000ffff0a7224 */ /* 0x000fe200078e0004 */
[----:B------:R-:W-:Y:S02]  /*0c60*/  MOV R2, 0xc80 ;  /* 0x00000c8000027802 */ /* 0x000fe40000000f00 */
[----:B------:R-:W-:Y:S05]  /*0c70*/  CALL.REL.NOINC `($__internal_74_$__cuda_sm70_shflsync_bfly_p) ;  /* 0x0000021000007944 */ /* 0x000fea0003c00000 */
[----:B0-----:R-:W-:Y:S01]  /*0c80*/  HFMA2.MMA R9, -RZ, RZ, 0, 5.9604644775390625e-08 ;  /* 0x00000001ff097435 */ /* 0x001fe200000001ff */
[----:B-1----:R-:W-:Y:S01]  /*0c90*/  MOV R7, R6 ;  /* 0x0000000600077202 */ /* 0x002fe20000000f00 */
[----:B------:R-:W-:Y:S01]  /*0ca0*/  IMAD.MOV.U32 R10, RZ, RZ, R5 ;  /* 0x000000ffff0a7224 */ /* 0x000fe200078e0005 */
[----:B------:R-:W-:Y:S01]  /*0cb0*/  MOV R6, 0x1f ;  /* 0x0000001f00067802 */ /* 0x000fe20000000f00 */
[----:B------:R-:W-:Y:S01]  /*0cc0*/  IMAD.MOV.U32 R11, RZ, RZ, -0x1 ;  /* 0xffffffffff0b7424 */ /* 0x000fe200078e00ff */
[----:B------:R-:W-:-:S02]  /*0cd0*/  MOV R2, 0xcf0 ;  /* 0x00000cf000027802 */ /* 0x000fc40000000f00 */
[----:B------:R-:W-:Y:S05]  /*0ce0*/  CALL.REL.NOINC `($__internal_74_$__cuda_sm70_shflsync_bfly_p) ;  /* 0x000001a000007944 */ /* 0x000fea0003c00000 */
[----:B0-----:R-:W-:Y:S01]  /*0cf0*/  HFMA2.MMA R9, -RZ, RZ, 0, 1.1920928955078125e-07 ;  /* 0x00000002ff097435 */ /* 0x001fe200000001ff */
[----:B-1----:R-:W-:Y:S01]  /*0d00*/  FADD.FTZ R10, R5, R6 ;  /* 0x00000006050a7221 */ /* 0x002fe20000010000 */
[----:B------:R-:W-:Y:S01]  /*0d10*/  MOV R6, 0x1f ;  /* 0x0000001f00067802 */ /* 0x000fe20000000f00 */
[----:B------:R-:W-:Y:S01]  /*0d20*/  IMAD.MOV.U32 R11, RZ, RZ, -0x1 ;  /* 0xffffffffff0b7424 */ /* 0x000fe200078e00ff */
[----:B------:R-:W-:-:S02]  /*0d30*/  MOV R2, 0xd50 ;  /* 0x00000d5000027802 */ /* 0x000fc40000000f00 */
[----:B------:R-:W-:Y:S05]  /*0d40*/  CALL.REL.NOINC `($__internal_74_$__cuda_sm70_shflsync_bfly_p) ;  /* 0x0000014000007944 */ /* 0x000fea0003c00000 */
[----:B0-----:R-:W-:Y:S01]  /*0d50*/  HFMA2.MMA R9, -RZ, RZ, 0, 2.384185791015625e-07 ;  /* 0x00000004ff097435 */ /* 0x001fe200000001ff */
[----:B-1----:R-:W-:Y:S01]  /*0d60*/  FADD.FTZ R10, R10, R6 ;  /* 0x000000060a0a7221 */ /* 0x002fe20000010000 */
[----:B------:R-:W-:Y:S01]  /*0d70*/  MOV R6, 0x1f ;  /* 0x0000001f00067802 */ /* 0x000fe20000000f00 */
[----:B------:R-:W-:Y:S01]  /*0d80*/  IMAD.MOV.U32 R11, RZ, RZ, -0x1 ;  /* 0xffffffffff0b7424 */ /* 0x000fe200078e00ff */
[----:B------:R-:W-:-:S02]  /*0d90*/  MOV R2, 0xdb0 ;  /* 0x00000db000027802 */ /* 0x000fc40000000f00 */
[----:B------:R-:W-:Y:S05]  /*0da0*/  CALL.REL.NOINC `($__internal_74_$__cuda_sm70_shflsync_bfly_p) ;  /* 0x000000e000007944 */ /* 0x000fea0003c00000 */
[----:B0-----:R-:W-:Y:S01]  /*0db0*/  HFMA2.MMA R9, -RZ, RZ, 0, 4.76837158203125e-07 ;  /* 0x00000008ff097435 */ /* 0x001fe200000001ff */
[----:B-1----:R-:W-:Y:S01]  /*0dc0*/  FADD.FTZ R10, R10, R6 ;  /* 0x000000060a0a7221 */ /* 0x002fe20000010000 */
[----:B------:R-:W-:Y:S01]  /*0dd0*/  MOV R6, 0x1f ;  /* 0x0000001f00067802 */ /* 0x000fe20000000f00 */
[----:B------:R-:W-:Y:S01]  /*0de0*/  IMAD.MOV.U32 R11, RZ, RZ, -0x1 ;  /* 0xffffffffff0b7424 */ /* 0x000fe200078e00ff */
[----:B------:R-:W-:-:S02]  /*0df0*/  MOV R2, 0xe10 ;  /* 0x00000e1000027802 */ /* 0x000fc40000000f00 */
[----:B------:R-:W-:Y:S05]  /*0e00*/  CALL.REL.NOINC `($__internal_74_$__cuda_sm70_shflsync_bfly_p) ;  /* 0x0000008000007944 */ /* 0x000fea0003c00000 */
[----:B0-----:R-:W-:Y:S01]  /*0e10*/  HFMA2.MMA R9, -RZ, RZ, 0, 9.5367431640625e-07 ;  /* 0x00000010ff097435 */ /* 0x001fe200000001ff */
[----:B-1----:R-:W-:Y:S01]  /*0e20*/  FADD.FTZ R10, R10, R6 ;  /* 0x000000060a0a7221 */ /* 0x002fe20000010000 */
[----:B------:R-:W-:Y:S01]  /*0e30*/  MOV R6, 0x1f ;  /* 0x0000001f00067802 */ /* 0x000fe20000000f00 */
[----:B------:R-:W-:Y:S01]  /*0e40*/  IMAD.MOV.U32 R11, RZ, RZ, -0x1 ;  /* 0xffffffffff0b7424 */ /* 0x000fe200078e00ff */
[----:B------:R-:W-:-:S02]  /*0e50*/  MOV R2, 0xe70 ;  /* 0x00000e7000027802 */ /* 0x000fc40000000f00 */
[----:B------:R-:W-:Y:S05]  /*0e60*/  CALL.REL.NOINC `($__internal_74_$__cuda_sm70_shflsync_bfly_p) ;  /* 0x0000002000007944 */ /* 0x000fea0003c00000 */
[----:B-1----:R-:W-:Y:S01]  /*0e70*/  MOV R5, R6 ;  /* 0x0000000600057202 */ /* 0x002fe20000000f00 */
[----:B0-----:R-:W-:Y:S05]  /*0e80*/  BRA `(.L_x_1036) ;  /* 0xfffffa5000007947 */ /* 0x001fea000383ffff */
        .weak           $__internal_74_$__cuda_sm70_shflsync_bfly_p
        .type           $__internal_74_$__cuda_sm70_shflsync_bfly_p,@function
        .size           $__internal_74_$__cuda_sm70_shflsync_bfly_p,(.L_x_3481 - $__internal_74_$__cuda_sm70_shflsync_bfly_p)
$__internal_74_$__cuda_sm70_shflsync_bfly_p:
[----:B------:R-:W-:Y:S01]  /*0e90*/  HFMA2.MMA R3, -RZ, RZ, 0, 0 ;  /* 0x00000000ff037435 */ /* 0x000fe200000001ff */
[----:B------:R-:W-:Y:S04]  /*0ea0*/  WARPSYNC R11 ;  /* 0x0000000b00007348 */ /* 0x000fe80003800000 */
[----:B------:R0:W1:Y:S01]  /*0eb0*/  SHFL.BFLY PT, R6, R10, R9, R6 ;  /* 0x0c0000090a067389 */ /* 0x00006200000e0006 */
[----:B------:R-:W-:Y:S05]  /*0ec0*/  RET.REL.NODEC R2 `(_ZN10layer_norm22ln_bwd_finalize_kernelINS_22Kernel_traits_finalizeILj20480E6__halffS2_fjLj1024ELj4ENS_18Kernel_traits_baseILj20480ES2_fS2_fjLj1024EEEEEEEvNS_9BwdParamsE) ;  /* 0xfffff13002007950 */ /* 0x000fea0003c3ffff */
.L_x_1037:
        /* <DEDUP_REMOVED lines=11> */
.L_x_3481:


//--------------------- .text._ZN10layer_norm13ln_bwd_kernelINS_13Kernel_traitsI6__halffS2_fjLj20480ELj4ELj1ELj4ELj16ENS_18Kernel_traits_baseILj20480ES2_fS2_fjLj128EEEEEEEvNS_9BwdParamsE --------------------------
	.section	.text._ZN10layer_norm13ln_bwd_kernelINS_13Kernel_traitsI6__halffS2_fjLj20480ELj4ELj1ELj4ELj16ENS_18Kernel_traits_baseILj20480ES2_fS2_fjLj128EEEEEEEvNS_9BwdParamsE,"ax",@progbits
	.sectioninfo	@"SHI_REGISTERS=255"
	.align	128
        .global         _ZN10layer_norm13ln_bwd_kernelINS_13Kernel_traitsI6__halffS2_fjLj20480ELj4ELj1ELj4ELj16ENS_18Kernel_traits_baseILj20480ES2_fS2_fjLj128EEEEEEEvNS_9BwdParamsE
        .type           _ZN10layer_norm13ln_bwd_kernelINS_13Kernel_traitsI6__halffS2_fjLj20480ELj4ELj1ELj4ELj16ENS_18Kernel_traits_baseILj20480ES2_fS2_fjLj128EEEEEEEvNS_9BwdParamsE,@function
        .size           _ZN10layer_norm13ln_bwd_kernelINS_13Kernel_traitsI6__halffS2_fjLj20480ELj4ELj1ELj4ELj16ENS_18Kernel_traits_baseILj20480ES2_fS2_fjLj128EEEEEEEvNS_9BwdParamsE,(.L_x_3482 - _ZN10layer_norm13ln_bwd_kernelINS_13Kernel_traitsI6__halffS2_fjLj20480ELj4ELj1ELj4ELj16ENS_18Kernel_traits_baseILj20480ES2_fS2_fjLj128EEEEEEEvNS_9BwdParamsE)
        .other          _ZN10layer_norm13ln_bwd_kernelINS_13Kernel_traitsI6__halffS2_fjLj20480ELj4ELj1ELj4ELj16ENS_18Kernel_traits_baseILj20480ES2_fS2_fjLj128EEEEEEEvNS_9BwdParamsE,@"STO_CUDA_ENTRY STV_DEFAULT"
_ZN10layer_norm13ln_bwd_kernelINS_13Kernel_traitsI6__halffS2_fjLj20480ELj4ELj1ELj4ELj16ENS_18Kernel_traits_baseILj20480ES2_fS2_fjLj128EEEEEEEvNS_9BwdParamsE:
.text._ZN10layer_norm13ln_bwd_kernelINS_13Kernel_traitsI6__halffS2_fjLj20480ELj4ELj1ELj4ELj16ENS_18Kernel_traits_baseILj20480ES2_fS2_fjLj128EEEEEEEvNS_9BwdParamsE:
        /* <DEDUP_REMOVED lines=123> */
[----:B------:R-:W-:Y:S01]  /*07b0*/  SHF.R.U64 R206, R204, 0x10, R205 ;  /* 0x00000010ccce7819 */ /* 0x000fe200000012cd */
[----:B0-----:R-:W-:Y:S01]  /*07c0*/  HADD2.F32 R4, -RZ, R77.H0_H0 ;  /* 0x2000004dff047230 */ /* 0x001fe20000004100 */
[----:B------:R-:W-:Y:S01]  /*07d0*/  SHF.R.U64 R202, R200, 0x10, R201 ;  /* 0x00000010c8ca7819 */ /* 0x000fe200000012c9 */
[----:B------:R-:W-:Y:S01]  /*07e0*/  HADD2.F32 R56, -RZ, R56.H0_H0 ;  /* 0x20000038ff387230 */ /* 0x000fe20000004100 */
[----:B------:R-:W-:Y:S01]  /*07f0*/  SHF.R.U64 R198, R196, 0x10, R197 ;  /* 0x00000010c4c67819 */ /* 0x000fe200000012c5 */
        /* <DEDUP_REMOVED lines=12> */
[----:B------:R-:W-:Y:S01]  /*08c0*/  SHF.R.U32.HI R204, RZ, 0x10, R205 ;  /* 0x00000010ffcc7819 */ /* 0x000fe200000116cd */
[----:B------:R-:W-:Y:S01]  /*08d0*/  HADD2.F32 R234, -RZ, R85.H0_H0 ;  /* 0x20000055ffea7230 */ /* 0x000fe20000004100 */
[----:B------:R-:W-:Y:S01]  /*08e0*/  SHF.R.U32.HI R200, RZ, 0x10, R201 ;  /* 0x00000010ffc87819 */ /* 0x000fe200000116c9 */
        /* <DEDUP_REMOVED lines=8> */
[----:B------:R-:W-:Y:S01]  /*0970*/  CS2R R194, SRZ ;  /* 0x0000000000c27805 */ /* 0x000fe2000001ff00 */
        /* <DEDUP_REMOVED lines=11> */
[----:B------:R-:W-:Y:S01]  /*0a30*/  CS2R R174, SRZ ;  /* 0x0000000000ae7805 */ /* 0x000fe2000001ff00 */
[----:B------:R-:W-:Y:S01]  /*0a40*/  CS2R R172, SRZ ;  /* 0x0000000000ac7805 */ /* 0x000fe2000001ff00 */
[----:B------:R0:W-:Y:S01]  /*0a50*/  STL [R1], R3 ;  /* 0x0000000301007387 */ /* 0x0001e20000100800 */
[----:B------:R-:W-:Y:S01]  /*0a60*/  CS2R R170, SRZ ;  /* 0x0000000000aa7805 */ /* 0x000fe2000001ff00 */
[----:B------:R-:W-:Y:S01]  /*0a70*/  CS2R R168, SRZ ;  /* 0x0000000000a87805 */ /* 0x000fe2000001ff00 */
[----:B------:R-:W-:Y:S01]  /*0a80*/  MOV R166, RZ ;  /* 0x000000ff00a67202 */ /* 0x000fe20000000f00 */
        /* <DEDUP_REMOVED lines=110> */
.L_x_1046:
        /* <DEDUP_REMOVED lines=590> */
.L_x_1047:
        /* <DEDUP_REMOVED lines=18> */
.L_x_1048:
        /* <DEDUP_REMOVED lines=22> */
.L_x_1042:
[----:B------:R-:W-:Y:S05]  /*38d0*/  BSYNC B0 ;  /* 0x0000000000007941 */ /* 0x000fea0003800000 */
.L_x_1041:
        /* <DEDUP_REMOVED lines=34> */
.L_x_1044:
[----:B------:R-:W2:Y:S01]  /*3b00*/  LDG.E.STRONG.GPU R59, [R56.64] ;  /* 0x00000006383b7981 */ /* 0x000ea2000c1ef900 */
[----:B------:R-:W-:Y:S01]  /*3b10*/  YIELD ;  /* 0x0000000000007946 */ /* 0x000fe20003800000 */
[----:B--2---:R-:W-:Y:S01]  /*3b20*/  ISETP.NE.AND P0, PT, R59, R58, PT ;  /* 0x0000003a3b00720c */ /* 0x004fe20003f05270 */
[----:B------:R-:W-:-:S12]  /*3b30*/  CCTL.IVALL ;  /* 0x00000000ff00798f */ /* 0x000fd80002000000 */
[----:B------:R-:W-:Y:S05]  /*3b40*/  @P0 BRA `(.L_x_1044) ;  /* 0xffffffb000000947 */ /* 0x000fea000383ffff */
.L_x_1043:
        /* <DEDUP_REMOVED lines=183> */
.L_x_1045:
        /* <DEDUP_REMOVED lines=75> */
.L_x_1038:
        /* <DEDUP_REMOVED lines=52> */
.L_x_1039:
[----:B------:R-:W-:Y:S02]  /*4eb0*/  MOV R57, R239 ;  /* 0x000000ef00397202 */ /* 0x000fe40000000f00 */
[----:B------:R-:W-:-:S02]  /*4ec0*/  MOV R59, 0x10 ;  /* 0x00000010003b7802 */ /* 0x000fc40000000f00 */
[----:B------:R-:W-:Y:S02]  /*4ed0*/  MOV R243, 0x1f ;  /* 0x0000001f00f37802 */ /* 0x000fe40000000f00 */
[----:B------:R-:W-:Y:S02]  /*4ee0*/  MOV R242, 0xffffffff ;  /* 0xffffffff00f27802 */ /* 0x000fe40000000f00 */
[----:B------:R-:W-:Y:S02]  /*4ef0*/  MOV R56, 0x4f10 ;  /* 0x00004f1000387802 */ /* 0x000fe40000000f00 */
[----:B------:R-:W-:Y:S05]  /*4f00*/  CALL.REL.NOINC `($__internal_75_$__cuda_sm70_shflsync_down_p) ;  /* 0x0000046000007944 */ /* 0x000fea0003c00000 */
[----:B-1----:R-:W-:Y:S01]  /*4f10*/  MOV R240, R59 ;  /* 0x0000003b00f07202 */ /* 0x002fe20000000f00 */
[----:B------:R-:W-:Y:S05]  /*4f20*/  BRA `(.L_x_1047) ;  /* 0xffffe72000007947 */ /* 0x000fea000383ffff */
.L_x_1040:
[----:B------:R-:W-:Y:S01]  /*4f30*/  HFMA2.MMA R59, -RZ, RZ, 0, 9.5367431640625e-07 ;  /* 0x00000010ff3b7435 */ /* 0x000fe200000001ff */
[----:B------:R-:W-:Y:S02]  /*4f40*/  MOV R57, R58 ;  /* 0x0000003a00397202 */ /* 0x000fe40000000f00 */
[----:B------:R-:W-:Y:S02]  /*4f50*/  MOV R243, 0x1f ;  /* 0x0000001f00f37802 */ /* 0x000fe40000000f00 */
[----:B------:R-:W-:-:S02]  /*4f60*/  MOV R242, 0xffffffff ;  /* 0xffffffff00f27802 */ /* 0x000fc40000000f00 */
[----:B------:R-:W-:Y:S02]  /*4f70*/  MOV R56, 0x4f90 ;  /* 0x00004f9000387802 */ /* 0x000fe40000000f00 */
[----:B01----:R-:W-:Y:S05]  /*4f80*/  CALL.REL.NOINC `($__internal_75_$__cuda_sm70_shflsync_down_p) ;  /* 0x000003e000007944 */ /* 0x003fea0003c00000 */
[----:B------:R-:W-:Y:S01]  /*4f90*/  FADD.FTZ R239, R239, R240 ;  /* 0x000000f0efef7221 */ /* 0x000fe20000010000 */
[----:B------:R-:W-:Y:S01]  /*4fa0*/  MOV R243, 0x1f ;  /* 0x0000001f00f37802 */ /* 0x000fe20000000f00 */
[----:B-1----:R-:W-:Y:S01]  /*4fb0*/  FADD.FTZ R58, R58, R59 ;  /* 0x0000003b3a3a7221 */ /* 0x002fe20000010000 */
[----:B------:R-:W-:Y:S01]  /*4fc0*/  HFMA2.MMA R59, -RZ, RZ, 0, 4.76837158203125e-07 ;  /* 0x00000008ff3b7435 */ /* 0x000fe200000001ff */
[----:B------:R-:W-:Y:S02]  /*4fd0*/  MOV R242, 0xffffffff ;  /* 0xffffffff00f27802 */ /* 0x000fe40000000f00 */
[----:B------:R-:W-:Y:S02]  /*4fe0*/  MOV R57, R239 ;  /* 0x000000ef00397202 */ /* 0x000fe40000000f00 */
[----:B------:R-:W-:Y:S02]  /*4ff0*/  MOV R56, 0x5010 ;  /* 0x0000501000387802 */ /* 0x000fe40000000f00 */
[----:B------:R-:W-:Y:S05]  /*5000*/  CALL.REL.NOINC `($__internal_75_$__cuda_sm70_shflsync_down_p) ;  /* 0x0000036000007944 */ /* 0x000fea0003c00000 */
[----:B-1----:R-:W-:Y:S01]  /*5010*/  MOV R240, R59 ;  /* 0x0000003b00f07202 */ /* 0x002fe20000000f00 */
[----:B------:R-:W-:Y:S01]  /*5020*/  HFMA2.MMA R59, -RZ, RZ, 0, 4.76837158203125e-07 ;  /* 0x00000008ff3b7435 */ /* 0x000fe200000001ff */
[----:B------:R-:W-:-:S02]  /*5030*/  MOV R57, R58 ;  /* 0x0000003a00397202 */ /* 0x000fc40000000f00 */
[----:B------:R-:W-:Y:S02]  /*5040*/  MOV R243, 0x1f ;  /* 0x0000001f00f37802 */ /* 0x000fe40000000f00 */
[----:B------:R-:W-:Y:S02]  /*5050*/  MOV R242, 0xffffffff ;  /* 0xffffffff00f27802 */ /* 0x000fe40000000f00 */
[----:B------:R-:W-:Y:S02]  /*5060*/  MOV R56, 0x5080 ;  /* 0x0000508000387802 */ /* 0x000fe40000000f00 */
[----:B------:R-:W-:Y:S05]  /*5070*/  CALL.REL.NOINC `($__internal_75_$__cuda_sm70_shflsync_down_p) ;  /* 0x000002f000007944 */ /* 0x000fea0003c00000 */
[----:B------:R-:W-:Y:S01]  /*5080*/  FADD.FTZ R239, R240, R239 ;  /* 0x000000eff0ef7221 */ /* 0x000fe20000010000 */
[----:B------:R-:W-:Y:S01]  /*5090*/  MOV R243, 0x1f ;  /* 0x0000001f00f37802 */ /* 0x000fe20000000f00 */
[----:B-1----:R-:W-:Y:S01]  /*50a0*/  FADD.FTZ R58, R58, R59 ;  /* 0x0000003b3a3a7221 */ /* 0x002fe20000010000 */
[----:B------:R-:W-:Y:S01]  /*50b0*/  HFMA2.MMA R59, -RZ, RZ, 0, 2.384185791015625e-07 ;  /* 0x00000004ff3b7435 */ /* 0x000fe200000001ff */
[----:B------:R-:W-:Y:S02]  /*50c0*/  MOV R242, 0xffffffff ;  /* 0xffffffff00f27802 */ /* 0x000fe40000000f00 */
[----:B------:R-:W-:-:S02]  /*50d0*/  MOV R57, R239 ;  /* 0x000000ef00397202 */ /* 0x000fc40000000f00 */
[----:B------:R-:W-:Y:S02]  /*50e0*/  MOV R56, 0x5100 ;  /* 0x0000510000387802 */ /* 0x000fe40000000f00 */
[----:B------:R-:W-:Y:S05]  /*50f0*/  CALL.REL.NOINC `($__internal_75_$__cuda_sm70_shflsync_down_p) ;  /* 0x0000027000007944 */ /* 0x000fea0003c00000 */
[----:B-1----:R-:W-:Y:S01]  /*5100*/  MOV R240, R59 ;  /* 0x0000003b00f07202 */ /* 0x002fe20000000f00 */
[----:B------:R-:W-:Y:S01]  /*5110*/  HFMA2.MMA R59, -RZ, RZ, 0, 2.384185791015625e-07 ;  /* 0x00000004ff3b7435 */ /* 0x000fe200000001ff */
[----:B------:R-:W-:Y:S02]  /*5120*/  MOV R57, R58 ;  /* 0x0000003a00397202 */ /* 0x000fe40000000f00 */
[----:B------:R-:W-:Y:S02]  /*5130*/  MOV R243, 0x1f ;  /* 0x0000001f00f37802 */ /* 0x000fe40000000f00 */
[----:B------:R-:W-:Y:S02]  /*5140*/  MOV R242, 0xffffffff ;  /* 0xffffffff00f27802 */ /* 0x000fe40000000f00 */
[----:B------:R-:W-:Y:S02]  /*5150*/  MOV R56, 0x5170 ;  /* 0x0000517000387802 */ /* 0x000fe40000000f00 */
[----:B------:R-:W-:Y:S05]  /*5160*/  CALL.REL.NOINC `($__internal_75_$__cuda_sm70_shflsync_down_p) ;  /* 0x0000020000007944 */ /* 0x000fea0003c00000 */
[----:B------:R-:W-:Y:S01]  /*5170*/  FADD.FTZ R239, R240, R239 ;  /* 0x000000eff0ef7221 */ /* 0x000fe20000010000 */
[----:B------:R-:W-:Y:S01]  /*5180*/  MOV R243, 0x1f ;  /* 0x0000001f00f37802 */ /* 0x000fe20000000f00 */
[----:B-1----:R-:W-:Y:S01]  /*5190*/  FADD.FTZ R58, R58, R59 ;  /* 0x0000003b3a3a7221 */ /* 0x002fe20000010000 */
[----:B------:R-:W-:Y:S01]  /*51a0*/  HFMA2.MMA R59, -RZ, RZ, 0, 1.1920928955078125e-07 ;  /* 0x00000002ff3b7435 */ /* 0x000fe200000001ff */
[----:B------:R-:W-:-:S02]  /*51b0*/  MOV R242, 0xffffffff ;  /* 0xffffffff00f27802 */ /* 0x000fc40000000f00 */
[----:B------:R-:W-:Y:S02]  /*51c0*/  MOV R57, R239 ;  /* 0x000000ef00397202 */ /* 0x000fe40000000f00 */
[----:B------:R-:W-:Y:S02]  /*51d0*/  MOV R56, 0x51f0 ;  /* 0x000051f000387802 */ /* 0x000fe40000000f00 */
[----:B------:R-:W-:Y:S05]  /*51e0*/  CALL.REL.NOINC `($__internal_75_$__cuda_sm70_shflsync_down_p) ;  /* 0x0000018000007944 */ /* 0x000fea0003c00000 */
[----:B-1----:R-:W-:Y:S01]  /*51f0*/  MOV R240, R59 ;  /* 0x0000003b00f07202 */ /* 0x002fe20000000f00 */
[----:B------:R-:W-:Y:S01]  /*5200*/  HFMA2.MMA R59, -RZ, RZ, 0, 1.1920928955078125e-07 ;  /* 0x00000002ff3b7435 */ /* 0x000fe200000001ff */
[----:B------:R-:W-:Y:S02]  /*5210*/  MOV R57, R58 ;  /* 0x0000003a00397202 */ /* 0x000fe40000000f00 */
[----:B------:R-:W-:Y:S02]  /*5220*/  MOV R243, 0x1f ;  /* 0x0000001f00f37802 */ /* 0x000fe40000000f00 */
[----:B------:R-:W-:Y:S02]  /*5230*/  MOV R242, 0xffffffff ;  /* 0xffffffff00f27802 */ /* 0x000fe40000000f00 */
[----:B------:R-:W-:-:S02]  /*5240*/  MOV R56, 0x5260 ;  /* 0x0000526000387802 */ /* 0x000fc40000000f00 */
[----:B------:R-:W-:Y:S05]  /*5250*/  CALL.REL.NOINC `($__internal_75_$__cuda_sm70_shflsync_down_p) ;  /* 0x0000011000007944 */ /* 0x000fea0003c00000 */
[----:B------:R-:W-:Y:S01]  /*5260*/  FADD.FTZ R239, R240, R239 ;  /* 0x000000eff0ef7221 */ /* 0x000fe20000010000 */
[----:B------:R-:W-:Y:S01]  /*5270*/  MOV R243, 0x1f ;  /* 0x0000001f00f37802 */ /* 0x000fe20000000f00 */
[----:B-1----:R-:W-:Y:S01]  /*5280*/  FADD.FTZ R58, R58, R59 ;  /* 0x0000003b3a3a7221 */ /* 0x002fe20000010000 */
[----:B------:R-:W-:Y:S01]  /*5290*/  HFMA2.MMA R59, -RZ, RZ, 0, 5.9604644775390625e-08 ;  /* 0x00000001ff3b7435 */ /* 0x000fe200000001ff */
[----:B------:R-:W-:-:S02]  /*52a0*/  MOV R242, 0xffffffff ;  /* 0xffffffff00f27802 */ /* 0x000fc40000000f00 */
[----:B------:R-:W-:Y:S02]  /*52b0*/  MOV R57, R239 ;  /* 0x000000ef00397202 */ /* 0x000fe40000000f00 */
[----:B------:R-:W-:Y:S02]  /*52c0*/  MOV R56, 0x52e0 ;  /* 0x000052e000387802 */ /* 0x000fe40000000f00 */
[----:B------:R-:W-:Y:S05]  /*52d0*/  CALL.REL.NOINC `($__internal_75_$__cuda_sm70_shflsync_down_p) ;  /* 0x0000009000007944 */ /* 0x000fea0003c00000 */
[----:B-1----:R-:W-:Y:S01]  /*52e0*/  MOV R240, R59 ;  /* 0x0000003b00f07202 */ /* 0x002fe20000000f00 */
[----:B------:R-:W-:Y:S01]  /*52f0*/  HFMA2.MMA R59, -RZ, RZ, 0, 5.9604644775390625e-08 ;  /* 0x00000001ff3b7435 */ /* 0x000fe200000001ff */
[----:B------:R-:W-:Y:S02]  /*5300*/  MOV R57, R58 ;  /* 0x0000003a00397202 */ /* 0x000fe40000000f00 */
[----:B------:R-:W-:Y:S02]  /*5310*/  MOV R243, 0x1f ;  /* 0x0000001f00f37802 */ /* 0x000fe40000000f00 */
[----:B------:R-:W-:Y:S02]  /*5320*/  MOV R242, 0xffffffff ;  /* 0xffffffff00f27802 */ /* 0x000fe40000000f00 */
[----:B------:R-:W-:-:S02]  /*5330*/  MOV R56, 0x5350 ;  /* 0x0000535000387802 */ /* 0x000fc40000000f00 */
[----:B------:R-:W-:Y:S05]  /*5340*/  CALL.REL.NOINC `($__internal_75_$__cuda_sm70_shflsync_down_p) ;  /* 0x0000002000007944 */ /* 0x000fea0003c00000 */
[----:B-1----:R-:W-:Y:S01]  /*5350*/  MOV R57, R59 ;  /* 0x0000003b00397202 */ /* 0x002fe20000000f00 */
[----:B------:R-:W-:Y:S05]  /*5360*/  BRA `(.L_x_1048) ;  /* 0xffffe40000007947 */ /* 0x000fea000383ffff */
        .weak           $__internal_75_$__cuda_sm70_shflsync_down_p
        .type           $__internal_75_$__cuda_sm70_shflsync_down_p,@function
        .size           $__internal_75_$__cuda_sm70_shflsync_down_p,(.L_x_3482 - $__internal_75_$__cuda_sm70_shflsync_down_p)
$__internal_75_$__cuda_sm70_shflsync_down_p:
[----:B------:R-:W-:Y:S04]  /*5370*/  WARPSYNC R242 ;  /* 0x000000f200007348 */ /* 0x000fe80003800000 */
[----:B------:R0:W1:Y:S02]  /*5380*/  SHFL.DOWN PT, R59, R57, R59, R243 ;  /* 0x0800003b393b7389 */ /* 0x00006400000e00f3 */
[----:B0-----:R-:W-:-:S06]  /*5390*/  HFMA2.MMA R57, -RZ, RZ, 0, 0 ;  /* 0x00000000ff397435 */ /* 0x001fcc00000001ff */
[----:B------:R-:W-:Y:S05]  /*53a0*/  RET.REL.NODEC R56 `(_ZN10layer_norm13ln_bwd_kernelINS_13Kernel_traitsI6__halffS2_fjLj20480ELj4ELj1ELj4ELj16ENS_18Kernel_traits_baseILj20480ES2_fS2_fjLj128EEEEEEEvNS_9BwdParamsE) ;  /* 0xffffac5038007950 */ /* 0x000fea0003c3ffff */
.L_x_1049:
        /* <DEDUP_REMOVED lines=13> */
.L_x_3482:


//--------------------- .text._ZN10layer_norm22ln_bwd_finalize_kernelINS_22Kernel_traits_finalizeILj20480E6__halfS2_S2_fjLj1024ELj4ENS_18Kernel_traits_baseILj20480ES2_S2_S2_fjLj1024EEEEEEEvNS_9BwdParamsE --------------------------
	.section	.text._ZN10layer_norm22ln_bwd_finalize_kernelINS_22Kernel_traits_finalizeILj20480E6__halfS2_S2_fjLj1024ELj4ENS_18Kernel_traits_baseILj20480ES2_S2_S2_fjLj1024EEEEEEEvNS_9BwdParamsE,"ax",@progbits
	.sectioninfo	@"SHI_REGISTERS=32"
	.align	128
        .global         _ZN10layer_norm22ln_bwd_finalize_kernelINS_22Kernel_traits_finalizeILj20480E6__halfS2_S2_fjLj1024ELj4ENS_18Kernel_traits_baseILj20480ES2_S2_S2_fjLj1024EEEEEEEvNS_9BwdParamsE
        .type           _ZN10layer_norm22ln_bwd_finalize_kernelINS_22Kernel_traits_finalizeILj20480E6__halfS2_S2_fjLj1024ELj4ENS_18Kernel_traits_baseILj20480ES2_S2_S2_fjLj1024EEEEEEEvNS_9BwdParamsE,@function
        .size           _ZN10layer_norm22ln_bwd_finalize_kernelINS_22Kernel_traits_finalizeILj20480E6__halfS2_S2_fjLj1024ELj4ENS_18Kernel_traits_baseILj20480ES2_S2_S2_fjLj1024EEEEEEEvNS_9BwdParamsE,(.L_x_3483 - _ZN10layer_norm22ln_bwd_finalize_kernelINS_22Kernel_traits_finalizeILj20480E6__halfS2_S2_fjLj1024ELj4ENS_18Kernel_traits_baseILj20480ES2_S2_S2_fjLj1024EEEEEEEvNS_9BwdParamsE)
        .other          _ZN10layer_norm22ln_bwd_finalize_kernelINS_22Kernel_traits_finalizeILj20480E6__halfS2_S2_fjLj1024ELj4ENS_18Kernel_traits_baseILj20480ES2_S2_S2_fjLj1024EEEEEEEvNS_9BwdParamsE,@"STO_CUDA_ENTRY STV_DEFAULT"
_ZN10layer_norm22ln_bwd_finalize_kernelINS_22Kernel_traits_finalizeILj20480E6__halfS2_S2_fjLj1024ELj4ENS_18Kernel_traits_baseILj20480ES2_S2_S2_fjLj1024EEEEEEEvNS_9BwdParamsE:
.text._ZN10layer_norm22ln_bwd_finalize_kernelINS_22Kernel_traits_finalizeILj20480E6__halfS2_S2_fjLj1024ELj4ENS_18Kernel_traits_baseILj20480ES2_S2_S2_fjLj1024EEEEEEEvNS_9BwdParamsE:
        /* <DEDUP_REMOVED lines=19> */
.L_x_1062:
        /* <DEDUP_REMOVED lines=27> */
.L_x_1054:
        /* <DEDUP_REMOVED lines=32> */
.L_x_1053:
[----:B------:R-:W-:Y:S05]  /*04e0*/  BSYNC B1 ;  /* 0x0000000000017941 */ /* 0x000fea0003800000 */
.L_x_1052:
        /* <DEDUP_REMOVED lines=22> */
.L_x_1056:
[----:B------:R-:W-:Y:S05]  /*0650*/  BSYNC B1 ;  /* 0x0000000000017941 */ /* 0x000fea0003800000 */
.L_x_1055:
        /* <DEDUP_REMOVED lines=10> */
.L_x_1051:
[----:B------:R-:W-:Y:S05]  /*0700*/  BSYNC B0 ;  /* 0x0000000000007941 */ /* 0x000fea0003800000 */
.L_x_1050:
        /* <DEDUP_REMOVED lines=11> */
.L_x_1063:
        /* <DEDUP_REMOVED lines=18> */
.L_x_1064:
[----:B------:R-:W-:Y:S01]  /*08e0*/  @!P1 SHF.R.U32.HI R2, RZ, 0x3, R0 ;  /* 0x00000003ff029819 */ /* 0x000fe20000011600 */
[----:B---3--:R-:W-:Y:S02]  /*08f0*/  FADD.FTZ R5, R5, R10 ;  /* 0x0000000a05057221 */ /* 0x008fe40000010000 */
[----:B--2---:R-:W-:Y:S01]  /*0900*/  FADD.FTZ R7, R7, R4 ;  /* 0x0000000407077221 */ /* 0x004fe20000010000 */
[----:B------:R-:W-:-:S05]  /*0910*/  @!P1 LOP3.LUT R2, R2, 0x1ffffffc, RZ, 0xc0, !PT ;  /* 0x1ffffffc02029812 */ /* 0x000fca00078ec0ff */
[----:B------:R2:W-:Y:S04]  /*0920*/  @!P1 STS [R2+0x2000], R5 ;  /* 0x0020000502009388 */ /* 0x0005e80000000800 */
[----:B------:R2:W-:Y:S02]  /*0930*/  @!P1 STS [R2+0x2080], R7 ;  /* 0x0020800702009388 */ /* 0x0005e40000000800 */
.L_x_1057:
        /* <DEDUP_REMOVED lines=13> */
.L_x_1061:
[----:B------:R-:W-:Y:S05]  /*0a10*/  BSYNC B0 ;  /* 0x0000000000007941 */ /* 0x000fea0003800000 */
.L_x_1060:
[C---:B------:R-:W-:Y:S02]  /*0a20*/  ISETP.GT.U32.AND P1, PT, R18.reuse, -0x5001, PT ;  /* 0xffffafff1200780c */ /* 0x040fe40003f24070 */
[----:B------:R-:W-:Y:S02]  /*0a30*/  IADD3 R18, R18, 0x5000, RZ ;  /* 0x0000500012127810 */ /* 0x000fe40007ffe0ff */
[----:B------:R-:W-:-:S09]  /*0a40*/  IADD3 R19, R19, 0x2800, RZ ;  /* 0x0000280013137810 */ /* 0x000fd20007ffe0ff */
[----:B012---:R-:W-:Y:S05]  /*0a50*/  @P1 BRA `(.L_x_1062) ;  /* 0xfffff6d000001947 */ /* 0x007fea000383ffff */
[----:B------:R-:W-:Y:S05]  /*0a60*/  EXIT ;  /* 0x000000000000794d */ /* 0x000fea0003800000 */
.L_x_1058:
[----:B--2---:R-:W-:Y:S01]  /*0a70*/  IMAD.MOV.U32 R10, RZ, RZ, R4 ;  /* 0x000000ffff0a7224 */ /* 0x004fe200078e0004 */
[----:B------:R-:W-:Y:S01]  /*0a80*/  MOV R9, 0x1 ;  /* 0x0000000100097802 */ /* 0x000fe20000000f00 */
[----:B------:R-:W-:Y:S01]  /*0a90*/  IMAD.MOV.U32 R6, RZ, RZ, 0x1f ;  /* 0x0000001fff067424 */ /* 0x000fe200078e00ff */
[----:B------:R-:W-:Y:S02]  /*0aa0*/  MOV R11, 0xffffffff ;  /* 0xffffffff000b7802 */ /* 0x000fe40000000f00 */
[----:B------:R-:W-:Y:S02]  /*0ab0*/  MOV R2, 0xad0 ;  /* 0x00000ad000027802 */ /* 0x000fe40000000f00 */
[----:B01----:R-:W-:Y:S05]  /*0ac0*/  CALL.REL.NOINC `($__internal_76_$__cuda_sm70_shflsync_bfly_p) ;  /* 0x000003c000007944 */ /* 0x003fea0003c00000 */
[----:B-1----:R-:W-:Y:S01]  /*0ad0*/  IMAD.MOV.U32 R3, RZ, RZ, R6 ;  /* 0x000000ffff037224 */ /* 0x002fe200078e0006 */
[----:B0-----:R-:W-:Y:S05]  /*0ae0*/  BRA `(.L_x_1063) ;  /* 0xfffffcd000007947 */ /* 0x001fea000383ffff */
.L_x_1059:
[----:B------:R-:W-:Y:S01]  /*0af0*/  HFMA2.MMA R6, -RZ, RZ, 0, 1.847743988037109375e-06 ;  /* 0x0000001fff067435 */ /* 0x000fe200000001ff */
[----:B------:R-:W-:Y:S01]  /*0b00*/  MOV R10, R13 ;  /* 0x0000000d000a7202 */ /* 0x000fe20000000f00 */
[----:B------:R-:W-:Y:S01]  /*0b10*/  IMAD.MOV.U32 R9, RZ, RZ, 0x2 ;  /* 0x00000002ff097424 */ /* 0x000fe200078e00ff */
[----:B------:R-:W-:Y:S01]  /*0b20*/  MOV R2, 0xb50 ;  /* 0x00000b5000027802 */ /* 0x000fe20000000f00 */
[----:B------:R-:W-:-:S02]  /*0b30*/  IMAD.MOV.U32 R11, RZ, RZ, -0x1 ;  /* 0xffffffffff0b7424 */ /* 0x000fc400078e00ff */
[----:B012---:R-:W-:Y:S05]  /*0b40*/  CALL.REL.NOINC `($__internal_76_$__cuda_sm70_shflsync_bfly_p) ;  /* 0x0000034000007944 */ /* 0x007fea0003c00000 */
[----:B01----:R-:W-:Y:S01]  /*0b50*/  FADD.FTZ R10, R13, R6 ;  /* 0x000000060d0a7221 */ /* 0x003fe20000010000 */
[----:B------:R-:W-:Y:S01]  /*0b60*/  MOV R9, 0x4 ;  /* 0x0000000400097802 */ /* 0x000fe20000000f00 */
[----:B------:R-:W-:Y:S01]  /*0b70*/  IMAD.MOV.U32 R6, RZ, RZ, 0x1f ;  /* 0x0000001fff067424 */ /* 0x000fe200078e00ff */
[----:B------:R-:W-:-:S02]  /*0b80*/  MOV R11, 0xffffffff ;  /* 0xffffffff000b7802 */ /* 0x000fc40000000f00 */
[----:B------:R-:W-:Y:S02]  /*0b90*/  MOV R2, 0xbb0 ;  /* 0x00000bb000027802 */ /* 0x000fe40000000f00 */
[----:B------:R-:W-:Y:S05]  /*0ba0*/  CALL.REL.NOINC `($__internal_76_$__cuda_sm70_shflsync_bfly_p) ;  /* 0x000002e000007944 */ /* 0x000fea0003c00000 */
[----:B01----:R-:W-:Y:S01]  /*0bb0*/  FADD.FTZ R10, R10, R6 ;  /* 0x000000060a0a7221 */ /* 0x003fe20000010000 */
[----:B------:R-:W-:Y:S01]  /*0bc0*/  HFMA2.MMA R6, -RZ, RZ, 0, 1.847743988037109375e-06 ;  /* 0x0000001fff067435 */ /* 0x000fe200000001ff */
[----:B------:R-:W-:Y:S01]  /*0bd0*/  IMAD.MOV.U32 R9, RZ, RZ, 0x8 ;  /* 0x00000008ff097424 */ /* 0x000fe200078e00ff */
[----:B------:R-:W-:Y:S01]  /*0be0*/  MOV R2, 0xc10 ;  /* 0x00000c1000027802 */ /* 0x000fe20000000f00 */
[----:B------:R-:W-:-:S03]  /*0bf0*/  IMAD.MOV.U32 R11, RZ, RZ, -0x1 ;  /* 0xffffffffff0b7424 */ /* 0x000fc600078e00ff */
[----:B------:R-:W-:Y:S05]  /*0c00*/  CALL.REL.NOINC `($__internal_76_$__cuda_sm70_shflsync_bfly_p) ;  /* 0x0000028000007944 */ /* 0x000fea0003c00000 */
[----:B-1----:R-:W-:Y:S01]  /*0c10*/  FADD.FTZ R4, R10, R6 ;  /* 0x000000060a047221 */ /* 0x002fe20000010000 */
[----:B0-----:R-:W-:Y:S01]  /*0c20*/  MOV R9, 0x10 ;  /* 0x0000001000097802 */ /* 0x001fe20000000f00 */
[----:B------:R-:W-:Y:S01]  /*0c30*/  IMAD.MOV.U32 R6, RZ, RZ, 0x1f ;  /* 0x0000001fff067424 */ /* 0x000fe200078e00ff */
[----:B------:R-:W-:Y:S01]  /*0c40*/  MOV R11, 0xffffffff ;  /* 0xffffffff000b7802 */ /* 0x000fe20000000f00 */
[----:B------:R-:W-:Y:S01]  /*0c50*/  IMAD.MOV.U32 R10, RZ, RZ, R4 ;  /* 0x000000ffff0a7224 */ /* 0x000fe200078e0004 */
[----:B------:R-:W-:Y:S02]  /*0c60*/  MOV R2, 0xc80 ;  /* 0x00000c8000027802 */ /* 0x000fe40000000f00 */
[----:B------:R-:W-:Y:S05]  /*0c70*/  CALL.REL.NOINC `($__internal_76_$__cuda_sm70_shflsync_bfly_p) ;  /* 0x0000021000007944 */ /* 0x000fea0003c00000 */
[----:B0-----:R-:W-:Y:S01]  /*0c80*/  HFMA2.MMA R9, -RZ, RZ, 0, 5.9604644775390625e-08 ;  /* 0x00000001ff097435 */ /* 0x001fe200000001ff */
[----:B-1----:R-:W-:Y:S01]  /*0c90*/  MOV R7, R6 ;  /* 0x0000000600077202 */ /* 0x002fe20000000f00 */
[----:B------:R-:W-:Y:S01]  /*0ca0*/  IMAD.MOV.U32 R10, RZ, RZ, R5 ;  /* 0x000000ffff0a7224 */ /* 0x000fe200078e0005 */
[----:B------:R-:W-:Y:S01]  /*0cb0*/  MOV R6, 0x1f ;  /* 0x0000001f00067802 */ /* 0x000fe20000000f00 */
[----:B------:R-:W-:Y:S01]  /*0cc0*/  IMAD.MOV.U32 R11, RZ, RZ, -0x1 ;  /* 0xffffffffff0b7424 */ /* 0x000fe200078e00ff */
[----:B------:R-:W-:-:S02]  /*0cd0*/  MOV R2, 0xcf0 ;  /* 0x00000cf000027802 */ /* 0x000fc40000000f00 */
[----:B------:R-:W-:Y:S05]  /*0ce0*/  CALL.REL.NOINC `($__internal_76_$__cuda_sm70_shflsync_bfly_p) ;  /* 0x000001a000007944 */ /* 0x000fea0003c00000 */
[----:B0-----:R-:W-:Y:S01]  /*0cf0*/  HFMA2.MMA R9, -RZ, RZ, 0, 1.1920928955078125e-07 ;  /* 0x00000002ff097435 */ /* 0x001fe200000001ff */
[----:B-1----:R-:W-:Y:S01]  /*0d00*/  FADD.FTZ R10, R5, R6 ;  /* 0x00000006050a7221 */ /* 0x002fe20000010000 */
[----:B------:R-:W-:Y:S01]  /*0d10*/  MOV R6, 0x1f ;  /* 0x0000001f00067802 */ /* 0x000fe20000000f00 */
[----:B------:R-:W-:Y:S01]  /*0d20*/  IMAD.MOV.U32 R11, RZ, RZ, -0x1 ;  /* 0xffffffffff0b7424 */ /* 0x000fe200078e00ff */
[----:B------:R-:W-:-:S02]  /*0d30*/  MOV R2, 0xd50 ;  /* 0x00000d5000027802 */ /* 0x000fc40000000f00 */
[----:B------:R-:W-:Y:S05]  /*0d40*/  CALL.REL.NOINC `($__internal_76_$__cuda_sm70_shflsync_bfly_p) ;  /* 0x0000014000007944 */ /* 0x000fea0003c00000 */
[----:B0-----:R-:W-:Y:S01]  /*0d50*/  HFMA2.MMA R9, -RZ, RZ, 0, 2.384185791015625e-07 ;  /* 0x00000004ff097435 */ /* 0x001fe200000001ff */
[----:B-1----:R-:W-:Y:S01]  /*0d60*/  FADD.FTZ R10, R10, R6 ;  /* 0x000000060a0a7221 */ /* 0x002fe20000010000 */
[----:B------:R-:W-:Y:S01]  /*0d70*/  MOV R6, 0x1f ;  /* 0x0000001f00067802 */ /* 0x000fe20000000f00 */
[----:B------:R-:W-:Y:S01]  /*0d80*/  IMAD.MOV.U32 R11, RZ, RZ, -0x1 ;  /* 0xffffffffff0b7424 */ /* 0x000fe200078e00ff */
[----:B------:R-:W-:-:S02]  /*0d90*/  MOV R2, 0xdb0 ;  /* 0x00000db000027802 */ /* 0x000fc40000000f00 */
[----:B------:R-:W-:Y:S05]  /*0da0*/  CALL.REL.NOINC `($__internal_76_$__cuda_sm70_shflsync_bfly_p) ;  /* 0x000000e000007944 */ /* 0x000fea0003c00000 */
[----:B0-----:R-:W-:Y:S01]  /*0db0*/  HFMA2.MMA R9, -RZ, RZ, 0, 4.76837158203125e-07 ;  /* 0x00000008ff097435 */ /* 0x001fe200000001ff */
[----:B-1----:R-:W-:Y:S01]  /*0dc0*/  FADD.FTZ R10, R10, R6 ;  /* 0x000000060a0a7221 */ /* 0x002fe20000010000 */
[----:B------:R-:W-:Y:S01]  /*0dd0*/  MOV R6, 0x1f ;  /* 0x0000001f00067802 */ /* 0x000fe20000000f00 */
[----:B------:R-:W-:Y:S01]  /*0de0*/  IMAD.MOV.U32 R11, RZ, RZ, -0x1 ;  /* 0xffffffffff0b7424 */ /* 0x000fe200078e00ff */
[----:B------:R-:W-:-:S02]  /*0df0*/  MOV R2, 0xe10 ;  /* 0x00000e1000027802 */ /* 0x000fc40000000f00 */
[----:B------:R-:W-:Y:S05]  /*0e00*/  CALL.REL.NOINC `($__internal_76_$__cuda_sm70_shflsync_bfly_p) ;  /* 0x0000008000007944 */ /* 0x000fea0003c00000 */
[----:B0-----:R-:W-:Y:S01]  /*0e10*/  HFMA2.MMA R9, -RZ, RZ, 0, 9.5367431640625e-07 ;  /* 0x00000010ff097435 */ /* 0x001fe200000001ff */
[----:B-1----:R-:W-:Y:S01]  /*0e20*/  FADD.FTZ R10, R10, R6 ;  /* 0x000000060a0a7221 */ /* 0x002fe20000010000 */
[----:B------:R-:W-:Y:S01]  /*0e30*/  MOV R6, 0x1f ;  /* 0x0000001f00067802 */ /* 0x000fe20000000f00 */
[----:B------:R-:W-:Y:S01]  /*0e40*/  IMAD.MOV.U32 R11, RZ, RZ, -0x1 ;  /* 0xffffffffff0b7424 */ /* 0x000fe200078e00ff */
[----:B------:R-:W-:-:S02]  /*0e50*/  MOV R2, 0xe70 ;  /* 0x00000e7000027802 */ /* 0x000fc40000000f00 */
[----:B------:R-:W-:Y:S05]  /*0e60*/  CALL.REL.NOINC `($__internal_76_$__cuda_sm70_shflsync_bfly_p) ;  /* 0x0000002000007944 */ /* 0x000fea0003c00000 */
[----:B-1----:R-:W-:Y:S01]  /*0e70*/  MOV R5, R6 ;  /* 0x0000000600057202 */ /* 0x002fe20000000f00 */
[----:B0-----:R-:W-:Y:S05]  /*0e80*/  BRA `(.L_x_1064) ;  /* 0xfffffa5000007947 */ /* 0x001fea000383ffff */
        .weak           $__internal_76_$__cuda_sm70_shflsync_bfly_p
        .type           $__internal_76_$__cuda_sm70_shflsync_bfly_p,@function
        .size           $__internal_76_$__cuda_sm70_shflsync_bfly_p,(.L_x_3483 - $__internal_76_$__cuda_sm70_shflsync_bfly_p)
$__internal_76_$__cuda_sm70_shflsync_bfly_p:
[----:B------:R-:W-:Y:S01]  /*0e90*/  HFMA2.MMA R3, -RZ, RZ, 0, 0 ;  /* 0x00000000ff037435 */ /* 0x000fe200000001ff */
[----:B------:R-:W-:Y:S04]  /*0ea0*/  WARPSYNC R11 ;  /* 0x0000000b00007348 */ /* 0x000fe80003800000 */
[----:B------:R0:W1:Y:S01]  /*0eb0*/  SHFL.BFLY PT, R6, R10, R9, R6 ;  /* 0x0c0000090a067389 */ /* 0x00006200000e0006 */
[----:B------:R-:W-:Y:S05]  /*0ec0*/  RET.REL.NODEC R2 `(_ZN10layer_norm22ln_bwd_finalize_kernelINS_22Kernel_traits_finalizeILj20480E6__halfS2_S2_fjLj1024ELj4ENS_18Kernel_traits_baseILj20480ES2_S2_S2_fjLj1024EEEEEEEvNS_9BwdParamsE) ;  /* 0xfffff13002007950 */ /* 0x000fea0003c3ffff */
.L_x_1065:
        /* <DEDUP_REMOVED lines=11> */
.L_x_3483:


//--------------------- .text._ZN10layer_norm13ln_bwd_kernelINS_13Kernel_traitsI6__halfS2_S2_fjLj20480ELj4ELj1ELj4ELj16ENS_18Kernel_traits_baseILj20480ES2_S2_S2_fjLj128EEEEEEEvNS_9BwdParamsE --------------------------
	.section	.text._ZN10layer_norm13ln_bwd_kernelINS_13Kernel_traitsI6__halfS2_S2_fjLj20480ELj4ELj1ELj4ELj16ENS_18Kernel_traits_baseILj20480ES2_S2_S2_fjLj128EEEEEEEvNS_9BwdParamsE,"ax",@progbits
	.sectioninfo	@"SHI_REGISTERS=249"
	.align	128
        .global         _ZN10layer_norm13ln_bwd_kernelINS_13Kernel_traitsI6__halfS2_S2_fjLj20480ELj4ELj1ELj4ELj16ENS_18Kernel_traits_baseILj20480ES2_S2_S2_fjLj128EEEEEEEvNS_9BwdParamsE
        .type           _ZN10layer_norm13ln_bwd_kernelINS_13Kernel_traitsI6__halfS2_S2_fjLj20480ELj4ELj1ELj4ELj16ENS_18Kernel_traits_baseILj20480ES2_S2_S2_fjLj128EEEEEEEvNS_9BwdParamsE,@function
        .size           _ZN10layer_norm13ln_bwd_kernelINS_13Kernel_traitsI6__halfS2_S2_fjLj20480ELj4ELj1ELj4ELj16ENS_18Kernel_traits_baseILj20480ES2_S2_S2_fjLj128EEEEEEEvNS_9BwdParamsE,(.L_x_3484 - _ZN10layer_norm13ln_bwd_kernelINS_13Kernel_traitsI6__halfS2_S2_fjLj20480ELj4ELj1ELj4ELj16ENS_18Kernel_traits_baseILj20480ES2_S2_S2_fjLj128EEEEEEEvNS_9BwdParamsE)
        .other          _ZN10layer_norm13ln_bwd_kernelINS_13Kernel_traitsI6__halfS2_S2_fjLj20480ELj4ELj1ELj4ELj16ENS_18Kernel_traits_baseILj20480ES2_S2_S2_fjLj128EEEEEEEvNS_9BwdParamsE,@"STO_CUDA_ENTRY STV_DEFAULT"
_ZN10layer_norm13ln_bwd_kernelINS_13Kernel_traitsI6__halfS2_S2_fjLj20480ELj4ELj1ELj4ELj16ENS_18Kernel_traits_baseILj20480ES2_S2_S2_fjLj128EEEEEEEvNS_9BwdParamsE:
.text._ZN10layer_norm13ln_bwd_kernelINS_13Kernel_traitsI6__halfS2_S2_fjLj20480ELj4ELj1ELj4ELj16ENS_18Kernel_traits_baseILj20480ES2_S2_S2_fjLj128EEEEEEEvNS_9BwdParamsE:
        /* <DEDUP_REMOVED lines=161> */
.L_x_1074:
        /* <DEDUP_REMOVED lines=12> */
[----:B------:R-:W2:Y:S01]  /*0ad0*/  @P0 LDG.E.128 R92, [R92.64] ;  /* 0x000000065c5c0981 */ /* 0x000ea2000c1e1d00 */
        /* <DEDUP_REMOVED lines=20> */
[----:B------:R0:W2:Y:S01]  /*0c20*/  @!P0 LDG.E.128 R92, [R184.64] ;  /* 0x00000006b85c8981 */ /* 0x0000a2000c1e1d00 */
        /* <DEDUP_REMOVED lines=9> */
[----:B------:R-:W0:Y:S01]  /*0cc0*/  @P0 MUFU.RCP R202, R190 ;  /* 0x000000be00ca0308 */ /* 0x000e220000001000 */
[----:B-1----:R-:W-:-:S07]  /*0cd0*/  IMAD.WIDE.U32 R182, R189, R194, c[0x0][0x1b8] ;  /* 0x00006e00bdb67625 */ /* 0x002fce00078e00c2 */
[----:B------:R-:W1:Y:S08]  /*0ce0*/  @P0 MUFU.RCP R206, R186 ;  /* 0x000000ba00ce0308 */ /* 0x000e700000001000 */
[----:B------:R-:W1:Y:S01]  /*0cf0*/  @P0 MUFU.RCP R214, R196 ;  /* 0x000000c400d60308 */ /* 0x000e620000001000 */
[----:B------:R-:W-:-:S07]  /*0d00*/  HADD2.F32 R188, -RZ, R61.H0_H0 ;  /* 0x2000003dffbc7230 */ /* 0x000fce0000004100 */
[----:B------:R-:W1:Y:S01]  /*0d10*/  @P0 MUFU.RCP R204, R188 ;  /* 0x000000bc00cc0308 */ /* 0x000e620000001000 */
[--C-:B0-----:R-:W-:Y:S02]  /*0d20*/  HADD2.F32 R184, -RZ, R62.reuse.H0_H0 ;  /* 0x2000003effb87230 */ /* 0x101fe40000004100 */
[----:B------:R-:W-:Y:S02]  /*0d30*/  HADD2.F32 R200, -RZ, R63.H0_H0 ;  /* 0x2000003fffc87230 */ /* 0x000fe40000004100 */
        /* <DEDUP_REMOVED lines=11> */
[----:B------:R-:W-:Y:S01]  /*0df0*/  @!P0 FADD.FTZ R198, R216, -R211 ;  /* 0x800000d3d8c68221 */ /* 0x000fe20000010000 */
[----:B------:R-:W-:Y:S01]  /*0e00*/  HADD2.F32 R207, -RZ, R101.H0_H0 ;  /* 0x20000065ffcf7230 */ /* 0x000fe20000004100 */
[----:B------:R-:W-:Y:S01]  /*0e10*/  @P0 FMUL.FTZ R195, R195, R202 ;  /* 0x000000cac3c30220 */ /* 0x000fe20000410000 */
[--C-:B------:R-:W-:Y:S02]  /*0e20*/  HADD2.F32 R209, -RZ, R102.reuse.H0_H0 ;  /* 0x20000066ffd17230 */ /* 0x100fe40000004100 */
[----:B------:R-:W-:-:S02]  /*0e30*/  HADD2.F32 R220, -RZ, R102.H1_H1 ;  /* 0x30000066ffdc7230 */ /* 0x000fc40000004100 */
[----:B------:R-:W-:Y:S01]  /*0e40*/  HADD2.F32 R215, -RZ, R103.H0_H0 ;  /* 0x20000067ffd77230 */ /* 0x000fe20000004100 */
[----:B------:R-:W-:Y:S01]  /*0e50*/  @P0 FADD.FTZ R191, -R169, R218 ;  /* 0x000000daa9bf0221 */ /* 0x000fe20000010100 */
[----:B------:R2:W4:Y:S01]  /*0e60*/  LDG.E.128 R100, [R182.64] ;  /* 0x00000006b6647981 */ /* 0x000522000c1e1d00 */
[----:B------:R-:W-:Y:S02]  /*0e70*/  @!P0 FMUL.FTZ R195, R181, R198 ;  /* 0x000000c6b5c38220 */ /* 0x000fe40000410000 */
[----:B------:R-:W-:Y:S02]  /*0e80*/  @P0 FADD.FTZ R199, -R165, R222 ;  /* 0x000000dea5c70221 */ /* 0x000fe40000010100 */
[----:B------:R-:W-:Y:S02]  /*0e90*/  @!P0 FADD.FTZ R198, R218, -R211 ;  /* 0x800000d3dac68221 */ /* 0x000fe40000010000 */
[----:B-1----:R-:W-:Y:S02]  /*0ea0*/  @P0 FMUL.FTZ R191, R191, R206 ;  /* 0x000000cebfbf0220 */ /* 0x002fe40000410000 */
[----:B------:R-:W-:-:S02]  /*0eb0*/  @!P0 FMUL.FTZ R191, R181, R198 ;  /* 0x000000c6b5bf8220 */ /* 0x000fc40000410000 */
[----:B--2---:R-:W-:Y:S02]  /*0ec0*/  @P0 FMUL.FTZ R183, R199, R214 ;  /* 0x000000d6c7b70220 */ /* 0x004fe40000410000 */
[----:B------:R-:W-:-:S05]  /*0ed0*/  @!P0 IMAD.WIDE.U32 R198, R203, R194, c[0x0][0x170] ;  /* 0x00005c00cbc68625 */ /* 0x000fca00078e00c2 */
[----:B------:R1:W2:Y:S01]  /*0ee0*/  @!P0 LDG.E.128 R52, [R198.64] ;  /* 0x00000006c6348981 */ /* 0x0002a2000c1e1d00 */
[----:B------:R-:W-:Y:S02]  /*0ef0*/  @!P0 FADD.FTZ R182, R205, -R211 ;  /* 0x800000d3cdb68221 */ /* 0x000fe40000010000 */
[----:B------:R-:W-:Y:S02]  /*0f00*/  @P0 FADD.FTZ R193, -R170, R207 ;  /* 0x000000cfaac10221 */ /* 0x000fe40000010100 */
[----:B------:R-:W-:Y:S02]  /*0f10*/  @!P0 FMUL.FTZ R197, R181, R182 ;  /* 0x000000b6b5c58220 */ /* 0x000fe40000410000 */
[----:B------:R-:W-:Y:S02]  /*0f20*/  @!P0 FADD.FTZ R182, R207, -R211 ;  /* 0x800000d3cfb68221 */ /* 0x000fe40000010000 */
[----:B------:R-:W-:Y:S02]  /*0f30*/  @P0 FMUL.FTZ R193, R193, R204 ;  /* 0x000000ccc1c10220 */ /* 0x000fe40000410000 */
[----:B------:R-:W-:Y:S01]  /*0f40*/  @!P0 FMUL.FTZ R193, R181, R182 ;  /* 0x000000b6b5c18220 */ /* 0x000fe20000410000 */
[----:B---3--:R-:W-:Y:S01]  /*0f50*/  HADD2.F32 R219, -RZ, R76.H0_H0 ;  /* 0x2000004cffdb7230 */ /* 0x008fe20000004100 */
[----:B------:R-:W-:Y:S01]  /*0f60*/  @P0 FADD.FTZ R187, -R167, R220 ;  /* 0x000000dca7bb0221 */ /* 0x000fe20000010100 */
[----:B------:R-:W-:Y:S01]  /*0f70*/  HADD2.F32 R221, -RZ, R77.H0_H0 ;  /* 0x2000004dffdd7230 */ /* 0x000fe20000004100 */
[----:B------:R-:W-:Y:S01]  /*0f80*/  @!P0 FADD.FTZ R182, R220, -R211 ;  /* 0x800000d3dcb68221 */ /* 0x000fe20000010000 */
[----:B------:R-:W-:Y:S01]  /*0f90*/  HADD2.F32 R220, -RZ, R76.H1_H1 ;  /* 0x3000004cffdc7230 */ /* 0x000fe20000004100 */
[----:B------:R-:W-:Y:S01]  /*0fa0*/  @!P0 FADD.FTZ R206, R222, -R211 ;  /* 0x800000d3dece8221 */ /* 0x000fe20000010000 */
[----:B------:R-:W-:Y:S01]  /*0fb0*/  HADD2.F32 R222, -RZ, R77.H1_H1 ;  /* 0x3000004dffde7230 */ /* 0x000fe20000004100 */
[----:B------:R-:W-:Y:S01]  /*0fc0*/  IMAD.WIDE.U32 R76, R203, R194, c[0x0][0x1b8] ;  /* 0x00006e00cb4c7625 */ /* 0x000fe200078e00c2 */
[----:B------:R-:W-:-:S02]  /*0fd0*/  HADD2.F32 R223, -RZ, R78.H0_H0 ;  /* 0x2000004effdf7230 */ /* 0x000fc40000004100 */
[----:B------:R-:W-:Y:S02]  /*0fe0*/  HADD2.F32 R224, -RZ, R78.H1_H1 ;  /* 0x3000004effe07230 */ /* 0x000fe40000004100 */
[--C-:B------:R-:W-:Y:S02]  /*0ff0*/  HADD2.F32 R225, -RZ, R79.reuse.H0_H0 ;  /* 0x2000004fffe17230 */ /* 0x100fe40000004100 */
[----:B------:R-:W-:Y:S02]  /*1000*/  HADD2.F32 R226, -RZ, R79.H1_H1 ;  /* 0x3000004fffe27230 */ /* 0x000fe40000004100 */
[----:B------:R-:W3:Y:S01]  /*1010*/  LDG.E.128 R76, [R76.64] ;  /* 0x000000064c4c7981 */ /* 0x000ee2000c1e1d00 */
[----:B------:R-:W-:Y:S01]  /*1020*/  @P0 FADD.FTZ R189, -R168, R209 ;  /* 0x000000d1a8bd0221 */ /* 0x000fe20000010100 */
[----:B------:R-:W-:Y:S01]  /*1030*/  HADD2.F32 R204, -RZ, R64.H1_H1 ;  /* 0x30000040ffcc7230 */ /* 0x000fe20000004100 */
[----:B------:R-:W-:Y:S02]  /*1040*/  @P0 FADD.FTZ R185, -R166, R215 ;  /* 0x000000d7a6b90221 */ /* 0x000fe40000010100 */
[----:B------:R-:W-:-:S02]  /*1050*/  @!P0 FADD.FTZ R202, R209, -R211 ;  /* 0x800000d3d1ca8221 */ /* 0x000fc40000010000 */
[----:B0-----:R-:W-:Y:S01]  /*1060*/  @P0 FMUL.FTZ R189, R189, R208 ;  /* 0x000000d0bdbd0220 */ /* 0x001fe20000410000 */
[----:B------:R-:W-:Y:S01]  /*1070*/  HADD2.F32 R205, -RZ, R64.H0_H0 ;  /* 0x20000040ffcd7230 */ /* 0x000fe20000004100 */
[----:B------:R-:W-:Y:S01]  /*1080*/  @P0 FMUL.FTZ R185, R185, R212 ;  /* 0x000000d4b9b90220 */ /* 0x000fe20000410000 */
[----:B------:R-:W-:Y:S01]  /*1090*/  HADD2.F32 R207, -RZ, R85.H0_H0 ;  /* 0x20000055ffcf7230 */ /* 0x000fe20000004100 */
[----:B------:R-:W-:Y:S01]  /*10a0*/  @!P0 FMUL.FTZ R189, R181, R202 ;  /* 0x000000cab5bd8220 */ /* 0x000fe20000410000 */
[----:B------:R-:W0:Y:S01]  /*10b0*/  @P0 MUFU.RCP R212, R204 ;  /* 0x000000cc00d40308 */ /* 0x000e220000001000 */
[----:B------:R-:W-:Y:S01]  /*10c0*/  @!P0 FADD.FTZ R202, R215, -R211 ;  /* 0x800000d3d7ca8221 */ /* 0x000fe20000010000 */
[----:B------:R-:W-:Y:S01]  /*10d0*/  HADD2.F32 R208, -RZ, R86.H0_H0 ;  /* 0x20000056ffd07230 */ /* 0x000fe20000004100 */
[----:B------:R-:W-:Y:S01]  /*10e0*/  @!P0 FMUL.FTZ R183, R181, R206 ;  /* 0x000000ceb5b78220 */ /* 0x000fe20000410000 */
[----:B------:R-:W-:Y:S01]  /*10f0*/  HADD2.F32 R206, -RZ, R65.H1_H1 ;  /* 0x30000041ffce7230 */ /* 0x000fe20000004100 */
[----:B------:R-:W-:Y:S01]  /*1100*/  @P0 FMUL.FTZ R187, R187, R210 ;  /* 0x000000d2bbbb0220 */ /* 0x000fe20000410000 */
[----:B------:R-:W-:Y:S01]  /*1110*/  HADD2.F32 R85, -RZ, R85.H1_H1 ;  /* 0x30000055ff557230 */ /* 0x000fe20000004100 */
[C---:B------:R-:W-:Y:S01]  /*1120*/  @!P0 FMUL.FTZ R187, R181.reuse, R182 ;  /* 0x000000b6b5bb8220 */ /* 0x040fe20000410000 */
[----:B------:R-:W0:Y:S01]  /*1130*/  @P0 MUFU.RCP R213, R205 ;  /* 0x000000cd00d50308 */ /* 0x000e220000001000 */
[----:B------:R-:W-:Y:S01]  /*1140*/  @!P0 FMUL.FTZ R185, R181, R202 ;  /* 0x000000cab5b98220 */ /* 0x000fe20000410000 */
[----:B------:R-:W-:Y:S01]  /*1150*/  HADD2.F32 R202, -RZ, R65.H0_H0 ;  /* 0x20000041ffca7230 */ /* 0x000fe20000004100 */
[----:B------:R-:W-:Y:S01]  /*1160*/  FMUL.FTZ R188, R188, R207 ;  /* 0x000000cfbcbc7220 */ /* 0x000fe20000410000 */
[----:B------:R-:W-:Y:S01]  /*1170*/  HADD2.F32 R182, -RZ, R84.H0_H0 ;  /* 0x20000054ffb67230 */ /* 0x000fe20000004100 */
[C---:B------:R-:W-:Y:S01]  /*1180*/  FADD.FTZ R117, R207.reuse, R117 ;  /* 0x00000075cf757221 */ /* 0x040fe20000010000 */
[----:B------:R-:W-:Y:S01]  /*1190*/  HADD2.F32 R86, -RZ, R86.H1_H1 ;  /* 0x30000056ff567230 */ /* 0x000fe20000004100 */
[----:B------:R-:W-:Y:S01]  /*11a0*/  FFMA.FTZ R118, R207, R193, R118 ;  /* 0x000000c1cf767223 */ /* 0x000fe20000010076 */
[----:B------:R-:W0:Y:S01]  /*11b0*/  @P0 MUFU.RCP R214, R206 ;  /* 0x000000ce00d60308 */ /* 0x000e220000001000 */
[----:B------:R-:W-:Y:S01]  /*11c0*/  FMUL.FTZ R184, R184, R208 ;  /* 0x000000d0b8b87220 */ /* 0x000fe20000410000 */
[----:B------:R-:W-:Y:S01]  /*11d0*/  HADD2.F32 R207, -RZ, R66.H0_H0 ;  /* 0x20000042ffcf7230 */ /* 0x000fe20000004100 */
[----:B------:R-:W-:-:S02]  /*11e0*/  FADD.FTZ R113, R208, R113 ;  /* 0x00000071d0717221 */ /* 0x000fc40000010000 */
[----:B------:R-:W-:Y:S01]  /*11f0*/  FFMA.FTZ R114, R208, R189, R114 ;  /* 0x000000bdd0727223 */ /* 0x000fe20000010072 */
[----:B------:R-:W-:Y:S01]  /*1200*/  HADD2.F32 R208, -RZ, R66.H1_H1 ;  /* 0x30000042ffd07230 */ /* 0x000fe20000004100 */
[----:B------:R-:W-:Y:S01]  /*1210*/  FMUL.FTZ R186, R186, R85 ;  /* 0x00000055baba7220 */ /* 0x000fe20000410000 */
[----:B------:R-:W0:Y:S01]  /*1220*/  @P0 MUFU.RCP R215, R202 ;  /* 0x000000ca00d70308 */ /* 0x000e220000001000 */
[C---:B------:R-:W-:Y:S01]  /*1230*/  FADD.FTZ R115, R85.reuse, R115 ;  /* 0x0000007355737221 */ /* 0x040fe20000010000 */
[----:B------:R-:W-:Y:S01]  /*1240*/  HADD2.F32 R209, -RZ, R87.H0_H0 ;  /* 0x20000057ffd17230 */ /* 0x000fe20000004100 */
[----:B------:R-:W-:Y:S01]  /*1250*/  FFMA.FTZ R116, R85, R191, R116 ;  /* 0x000000bf55747223 */ /* 0x000fe20000010074 */
[----:B------:R-:W-:Y:S01]  /*1260*/  HADD2.F32 R210, -RZ, R67.H1_H1 ;  /* 0x30000043ffd27230 */ /* 0x000fe20000004100 */
[----:B------:R-:W-:Y:S02]  /*1270*/  FMUL.FTZ R192, R192, R182 ;  /* 0x000000b6c0c07220 */ /* 0x000fe40000410000 */
[C---:B------:R-:W-:Y:S01]  /*1280*/  FADD.FTZ R121, R182.reuse, R121 ;  /* 0x00000079b6797221 */ /* 0x040fe20000010000 */
[----:B------:R-:W0:Y:S01]  /*1290*/  @P0 MUFU.RCP R85, R207 ;  /* 0x000000cf00550308 */ /* 0x000e220000001000 */
[----:B------:R-:W-:-:S02]  /*12a0*/  FFMA.FTZ R122, R182, R197, R122 ;  /* 0x000000c5b67a7223 */ /* 0x000fc4000001007a */
[----:B------:R-:W-:Y:S02]  /*12b0*/  FMUL.FTZ R182, R201, R86 ;  /* 0x00000056c9b67220 */ /* 0x000fe40000410000 */
[----:B------:R-:W-:-:S03]  /*12c0*/  @P0 FADD.FTZ R201, -R163, R220 ;  /* 0x000000dca3c90221 */ /* 0x000fc60000010100 */
[----:B------:R-:W1:Y:S01]  /*12d0*/  @P0 MUFU.RCP R216, R208 ;  /* 0x000000d000d80308 */ /* 0x000e620000001000 */
[C---:B------:R-:W-:Y:S01]  /*12e0*/  FADD.FTZ R111, R86.reuse, R111 ;  /* 0x0000006f566f7221 */ /* 0x040fe20000010000 */
[----:B------:R-:W-:Y:S01]  /*12f0*/  HADD2.F32 R84, -RZ, R84.H1_H1 ;  /* 0x30000054ff547230 */ /* 0x000fe20000004100 */
[----:B------:R-:W-:Y:S01]  /*1300*/  FFMA.FTZ R112, R86, R187, R112 ;  /* 0x000000bb56707223 */ /* 0x000fe20000010070 */
[----:B------:R-:W-:Y:S01]  /*1310*/  HADD2.F32 R87, -RZ, R87.H1_H1 ;  /* 0x30000057ff577230 */ /* 0x000fe20000004100 */
[----:B------:R-:W-:Y:S02]  /*1320*/  FMUL.FTZ R86, R200, R209 ;  /* 0x000000d1c8567220 */ /* 0x000fe40000410000 */
[C---:B------:R-:W-:Y:S01]  /*1330*/  FADD.FTZ R109, R209.reuse, R109 ;  /* 0x0000006dd16d7221 */ /* 0x040fe20000010000 */
[----:B------:R-:W1:Y:S01]  /*1340*/  @P0 MUFU.RCP R218, R210 ;  /* 0x000000d200da0308 */ /* 0x000e620000001000 */
[----:B------:R-:W-:Y:S01]  /*1350*/  FFMA.FTZ R110, R209, R185, R110 ;  /* 0x000000b9d16e7223 */ /* 0x000fe2000001006e */
[----:B------:R-:W-:Y:S01]  /*1360*/  HADD2.F32 R209, -RZ, R67.H0_H0 ;  /* 0x20000043ffd17230 */ /* 0x000fe20000004100 */
[----:B------:R-:W-:-:S02]  /*1370*/  @P0 FADD.FTZ R200, -R164, R219 ;  /* 0x000000dba4c80221 */ /* 0x000fc40000010100 */
[----:B0-----:R-:W-:Y:S02]  /*1380*/  @P0 FMUL.FTZ R201, R201, R212 ;  /* 0x000000d4c9c90220 */ /* 0x001fe40000410000 */
[----:B------:R-:W-:Y:S02]  /*1390*/  @!P0 FADD.FTZ R212, R219, -R211 ;  /* 0x800000d3dbd48221 */ /* 0x000fe40000010000 */
[----:B------:R-:W-:Y:S01]  /*13a0*/  @P0 FADD.FTZ R199, -R161, R222 ;  /* 0x000000dea1c70221 */ /* 0x000fe20000010100 */
[----:B------:R-:W0:Y:S01]  /*13b0*/  @P0 MUFU.RCP R217, R209 ;  /* 0x000000d100d90308 */ /* 0x000e220000001000 */
[----:B------:R-:W-:Y:S02]  /*13c0*/  FMUL.FTZ R190, R190, R84 ;  /* 0x00000054bebe7220 */ /* 0x000fe40000410000 */
[C---:B------:R-:W-:Y:S02]  /*13d0*/  FADD.FTZ R119, R84.reuse, R119 ;  /* 0x0000007754777221 */ /* 0x040fe40000010000 */
[----:B------:R-:W-:-:S02]  /*13e0*/  FFMA.FTZ R120, R84, R195, R120 ;  /* 0x000000c354787223 */ /* 0x000fc40000010078 */
[----:B------:R-:W-:Y:S02]  /*13f0*/  @P0 FMUL.FTZ R200, R200, R213 ;  /* 0x000000d5c8c80220 */ /* 0x000fe40000410000 */
[----:B------:R-:W-:Y:S02]  /*1400*/  FMUL.FTZ R84, R196, R87 ;  /* 0x00000057c4547220 */ /* 0x000fe40000410000 */
[C---:B------:R-:W-:Y:S02]  /*1410*/  FADD.FTZ R107, R87.reuse, R107 ;  /* 0x0000006b576b7221 */ /* 0x040fe40000010000 */
[----:B------:R-:W-:Y:S02]  /*1420*/  FFMA.FTZ R108, R87, R183, R108 ;  /* 0x000000b7576c7223 */ /* 0x000fe4000001006c */
[----:B------:R-:W-:Y:S02]  /*1430*/  @P0 FADD.FTZ R198, -R162, R221 ;  /* 0x000000dda2c60221 */ /* 0x000fe40000010100 */
[----:B------:R-:W-:-:S02]  /*1440*/  @!P0 FMUL.FTZ R200, R181, R212 ;  /* 0x000000d4b5c88220 */ /* 0x000fc40000410000 */
[----:B------:R-:W-:Y:S02]  /*1450*/  @P0 FADD.FTZ R196, -R160, R223 ;  /* 0x000000dfa0c40221 */ /* 0x000fe40000010100 */
[----:B------:R-:W-:Y:S02]  /*1460*/  @P0 FMUL.FTZ R199, R199, R214 ;  /* 0x000000d6c7c70220 */ /* 0x000fe40000410000 */
[----:B------:R-:W-:Y:S02]  /*1470*/  @P0 FADD.FTZ R87, -R159, R224 ;  /* 0x000000e09f570221 */ /* 0x000fe40000010100 */
[----:B------:R-:W-:Y:S02]  /*1480*/  @!P0 FADD.FTZ R212, R221, -R211 ;  /* 0x800000d3ddd48221 */ /* 0x000fe40000010000 */
[----:B------:R-:W-:Y:S02]  /*1490*/  @!P0 FADD.FTZ R214, R220, -R211 ;  /* 0x800000d3dcd68221 */ /* 0x000fe40000010000 */
[----:B------:R-:W-:-:S02]  /*14a0*/  @P0 FMUL.FTZ R198, R198, R215 ;  /* 0x000000d7c6c60220 */ /* 0x000fc40000410000 */
[----:B------:R-:W-:Y:S02]  /*14b0*/  @P0 FMUL.FTZ R196, R196, R85 ;  /* 0x00000055c4c40220 */ /* 0x000fe40000410000 */
[----:B-1----:R-:W-:Y:S02]  /*14c0*/  @P0 FMUL.FTZ R87, R87, R216 ;  /* 0x000000d857570220 */ /* 0x002fe40000410000 */
[----:B------:R-:W-:Y:S01]  /*14d0*/  @!P0 FMUL.FTZ R198, R181, R212 ;  /* 0x000000d4b5c68220 */ /* 0x000fe20000410000 */
[----:B------:R-:W-:Y:S01]  /*14e0*/  HADD2.F32 R215, -RZ, R68.H0_H0 ;  /* 0x20000044ffd77230 */ /* 0x000fe20000004100 */
[----:B------:R-:W-:Y:S02]  /*14f0*/  @P0 FADD.FTZ R85, -R157, R226 ;  /* 0x000000e29d550221 */ /* 0x000fe40000010100 */
[----:B------:R-:W-:Y:S02]  /*1500*/  @!P0 FMUL.FTZ R201, R181, R214 ;  /* 0x000000d6b5c98220 */ /* 0x000fe40000410000 */
[----:B------:R-:W-:-:S02]  /*1510*/  @!P0 FADD.FTZ R216, R223, -R211 ;  /* 0x800000d3dfd88221 */ /* 0x000fc40000010000 */
[----:B------:R-:W-:Y:S02]  /*1520*/  @!P0 FADD.FTZ R212, R224, -R211 ;  /* 0x800000d3e0d48221 */ /* 0x000fe40000010000 */
[----:B------:R-:W-:Y:S02]  /*1530*/  @!P0 FADD.FTZ R214, R222, -R211 ;  /* 0x800000d3ded68221 */ /* 0x000fe40000010000 */
[----:B------:R-:W-:Y:S02]  /*1540*/  @P0 FMUL.FTZ R85, R85, R218 ;  /* 0x000000da55550220 */ /* 0x000fe40000410000 */
[----:B------:R-:W-:Y:S01]  /*1550*/  @!P0 FMUL.FTZ R196, R181, R216 ;  /* 0x000000d8b5c48220 */ /* 0x000fe20000410000 */
[----:B------:R-:W1:Y:S01]  /*1560*/  @P0 MUFU.RCP R218, R215 ;  /* 0x000000d700da0308 */ /* 0x000e620000001000 */
[----:B------:R-:W-:Y:S01]  /*1570*/  @!P0 FMUL.FTZ R87, R181, R212 ;  /* 0x000000d4b5578220 */ /* 0x000fe20000410000 */
[----:B------:R-:W-:Y:S01]  /*1580*/  HADD2.F32 R212, -RZ, R68.H1_H1 ;  /* 0x30000044ffd47230 */ /* 0x000fe20000004100 */
[----:B------:R-:W-:-:S02]  /*1590*/  @P0 FADD.FTZ R194, -R158, R225 ;  /* 0x000000e19ec20221 */ /* 0x000fc40000010100 */
[----:B------:R-:W-:Y:S02]  /*15a0*/  @!P0 FMUL.FTZ R199, R181, R214 ;  /* 0x000000d6b5c78220 */ /* 0x000fe40000410000 */
[----:B------:R-:W-:Y:S01]  /*15b0*/  @!P0 FADD.FTZ R216, R226, -R211 ;  /* 0x800000d3e2d88221 */ /* 0x000fe20000010000 */
[----:B------:R-:W-:Y:S01]  /*15c0*/  HADD2.F32 R213, -RZ, R69.H0_H0 ;  /* 0x20000045ffd57230 */ /* 0x000fe20000004100 */
[----:B------:R-:W-:Y:S01]  /*15d0*/  @!P0 FADD.FTZ R214, R225, -R211 ;  /* 0x800000d3e1d68221 */ /* 0x000fe20000010000 */
[----:B------:R-:W1:Y:S01]  /*15e0*/  @P0 MUFU.RCP R220, R212 ;  /* 0x000000d400dc0308 */ /* 0x000e620000001000 */
[----:B0-----:R-:W-:Y:S01]  /*15f0*/  @P0 FMUL.FTZ R194, R194, R217 ;  /* 0x000000d9c2c20220 */ /* 0x001fe20000410000 */
[----:B------:R-:W-:Y:S01]  /*1600*/  HADD2.F32 R224, -RZ, R82.H0_H0 ;  /* 0x20000052ffe07230 */ /* 0x000fe20000004100 */
[----:B------:R-:W-:Y:S01]  /*1610*/  @!P0 FMUL.FTZ R85, R181, R216 ;  /* 0x000000d8b5558220 */ /* 0x000fe20000410000 */
[----:B------:R-:W-:Y:S01]  /*1620*/  HADD2.F32 R216, -RZ, R70.H0_H0 ;  /* 0x20000046ffd87230 */ /* 0x000fe20000004100 */
[----:B------:R-:W-:Y:S01]  /*1630*/  @!P0 FMUL.FTZ R194, R181, R214 ;  /* 0x000000d6b5c28220 */ /* 0x000fe20000410000 */
[----:B------:R-:W-:-:S02]  /*1640*/  HADD2.F32 R214, -RZ, R80.H0_H0 ;  /* 0x20000050ffd67230 */ /* 0x000fc40000004100 */
[----:B------:R-:W-:Y:S01]  /*1650*/  HADD2.F32 R203, -RZ, R80.H1_H1 ;  /* 0x30000050ffcb7230 */ /* 0x000fe20000004100 */
[----:B------:R-:W0:Y:S01]  /*1660*/  @P0 MUFU.RCP R222, R213 ;  /* 0x000000d500de0308 */ /* 0x000e220000001000 */
[----:B------:R-:W-:Y:S02]  /*1670*/  HADD2.F32 R80, -RZ, R81.H0_H0 ;  /* 0x20000051ff507230 */ /* 0x000fe40000004100 */
[----:B------:R-:W-:Y:S02]  /*1680*/  HADD2.F32 R217, -RZ, R70.H1_H1 ;  /* 0x30000046ffd97230 */ /* 0x000fe40000004100 */
[----:B------:R-:W-:Y:S02]  /*1690*/  HADD2.F32 R227, -RZ, R92.H0_H0 ;  /* 0x2000005cffe37230 */ /* 0x000fe40000004100 */
[----:B------:R-:W-:Y:S01]  /*16a0*/  HADD2.F32 R223, -RZ, R83.H1_H1 ;  /* 0x30000053ffdf7230 */ /* 0x000fe20000004100 */
[----:B------:R-:W0:Y:S01]  /*16b0*/  @P0 MUFU.RCP R225, R216 ;  /* 0x000000d800e10308 */ /* 0x000e220000001000 */
[----:B------:R-:W-:Y:S01]  /*16c0*/  HADD2.F32 R81, -RZ, R81.H1_H1 ;  /* 0x30000051ff517230 */ /* 0x000fe20000004100 */
[C---:B------:R-:W-:Y:S01]  /*16d0*/  FADD.FTZ R25, R224.reuse, R25 ;  /* 0x00000019e0197221 */ /* 0x040fe20000010000 */
[----:B------:R-:W-:Y:S01]  /*16e0*/  HADD2.F32 R226, -RZ, R83.H0_H0 ;  /* 0x20000053ffe27230 */ /* 0x000fe20000004100 */
[----:B------:R-:W-:Y:S01]  /*16f0*/  FMUL.FTZ R83, R207, R224 ;  /* 0x000000e0cf537220 */ /* 0x000fe20000410000 */
[----:B------:R-:W-:Y:S01]  /*1700*/  HADD2.F32 R221, -RZ, R71.H0_H0 ;  /* 0x20000047ffdd7230 */ /* 0x000fe20000004100 */
[----:B------:R-:W-:Y:S01]  /*1710*/  FFMA.FTZ R49, R224, R196, R49 ;  /* 0x000000c4e0317223 */ /* 0x000fe20000010031 */
[----:B------:R-:W-:Y:S01]  /*1720*/  HADD2.F32 R230, -RZ, R92.H1_H1 ;  /* 0x3000005cffe67230 */ /* 0x000fe20000004100 */
[----:B------:R-:W-:Y:S01]  /*1730*/  FMUL.FTZ R204, R204, R203 ;  /* 0x000000cbcccc7220 */ /* 0x000fe20000410000 */
[----:B------:R-:W0:Y:S01]  /*1740*/  @P0 MUFU.RCP R224, R217 ;  /* 0x000000d900e00308 */ /* 0x000e220000001000 */
[C---:B------:R-:W-:Y:S01]  /*1750*/  FADD.FTZ R30, R203.reuse, R30 ;  /* 0x0000001ecb1e7221 */ /* 0x040fe20000010000 */
[--C-:B------:R-:W-:Y:S01]  /*1760*/  HADD2.F32 R229, -RZ, R93.reuse.H0_H0 ;  /* 0x2000005dffe57230 */ /* 0x100fe20000004100 */
[----:B------:R-:W-:Y:S01]  /*1770*/  FFMA.FTZ R106, R203, R201, R106 ;  /* 0x000000c9cb6a7223 */ /* 0x000fe2000001006a */
[----:B------:R-:W-:Y:S01]  /*1780*/  HADD2.F32 R232, -RZ, R93.H1_H1 ;  /* 0x3000005dffe87230 */ /* 0x000fe20000004100 */
[----:B------:R-:W-:Y:S01]  /*1790*/  FMUL.FTZ R205, R205, R214 ;  /* 0x000000d6cdcd7220 */ /* 0x000fe20000410000 */
[----:B------:R-:W-:Y:S01]  /*17a0*/  HADD2.F32 R219, -RZ, R82.H1_H1 ;  /* 0x30000052ffdb7230 */ /* 0x000fe20000004100 */
[----:B------:R-:W-:-:S02]  /*17b0*/  FADD.FTZ R29, R214, R29 ;  /* 0x0000001dd61d7221 */ /* 0x000fc40000010000 */
[----:B------:R-:W-:Y:S01]  /*17c0*/  FFMA.FTZ R105, R214, R200, R105 ;  /* 0x000000c8d6697223 */ /* 0x000fe20000010069 */
[----:B------:R-:W-:Y:S01]  /*17d0*/  HADD2.F32 R214, -RZ, R69.H1_H1 ;  /* 0x30000045ffd67230 */ /* 0x000fe20000004100 */
[----:B------:R-:W-:Y:S02]  /*17e0*/  FMUL.FTZ R203, R202, R80 ;  /* 0x00000050cacb7220 */ /* 0x000fe40000410000 */
[C---:B------:R-:W-:Y:S02]  /*17f0*/  FADD.FTZ R27, R80.reuse, R27 ;  /* 0x0000001b501b7221 */ /* 0x040fe40000010000 */
[----:B------:R-:W-:Y:S02]  /*1800*/  FFMA.FTZ R51, R80, R198, R51 ;  /* 0x000000c650337223 */ /* 0x000fe40000010033 */
[----:B------:R-:W-:Y:S02]  /*1810*/  @P0 FADD.FTZ R93, -R156, R227 ;  /* 0x000000e39c5d0221 */ /* 0x000fe40000010100 */
[----:B------:R-:W-:-:S02]  /*1820*/  FMUL.FTZ R80, R210, R223 ;  /* 0x000000dfd2507220 */ /* 0x000fc40000410000 */
[C---:B------:R-:W-:Y:S02]  /*1830*/  FADD.FTZ R24, R223.reuse, R24 ;  /* 0x00000018df187221 */ /* 0x040fe40000010000 */
[----:B------:R-:W-:Y:S02]  /*1840*/  FFMA.FTZ R48, R223, R85, R48 ;  /* 0x00000055df307223 */ /* 0x000fe40000010030 */
[----:B------:R-:W-:Y:S01]  /*1850*/  FMUL.FTZ R202, R206, R81 ;  /* 0x00000051ceca7220 */ /* 0x000fe20000410000 */
[----:B------:R-:W0:Y:S01]  /*1860*/  @P0 MUFU.RCP R223, R221 ;  /* 0x000000dd00df0308 */ /* 0x000e220000001000 */
[C---:B------:R-:W-:Y:S02]  /*1870*/  FADD.FTZ R28, R81.reuse, R28 ;  /* 0x0000001c511c7221 */ /* 0x040fe40000010000 */
[----:B------:R-:W-:Y:S02]  /*1880*/  FFMA.FTZ R104, R81, R199, R104 ;  /* 0x000000c751687223 */ /* 0x000fe40000010068 */
[----:B------:R-:W-:Y:S01]  /*1890*/  @!P0 FADD.FTZ R92, R227, -R211 ;  /* 0x800000d3e35c8221 */ /* 0x000fe20000010000 */
[----:B------:R-:W-:Y:S01]  /*18a0*/  HADD2.F32 R231, -RZ, R94.H0_H0 ;  /* 0x2000005effe77230 */ /* 0x000fe20000004100 */
[----:B------:R-:W-:Y:S01]  /*18b0*/  FMUL.FTZ R81, R209, R226 ;  /* 0x000000e2d1517220 */ /* 0x000fe20000410000 */
[----:B------:R-:W0:Y:S01]  /*18c0*/  @P0 MUFU.RCP R228, R214 ;  /* 0x000000d600e40308 */ /* 0x000e220000001000 */
[----:B------:R-:W-:-:S02]  /*18d0*/  @P0 FADD.FTZ R209, -R155, R230 ;  /* 0x000000e69bd10221 */ /* 0x000fc40000010100 */
[----:B-1----:R-:W-:Y:S01]  /*18e0*/  @P0 FMUL.FTZ R210, R93, R218 ;  /* 0x000000da5dd20220 */ /* 0x002fe20000410000 */
[----:B------:R-:W-:Y:S01]  /*18f0*/  HADD2.F32 R234, -RZ, R94.H1_H1 ;  /* 0x3000005effea7230 */ /* 0x000fe20000004100 */
[----:B------:R-:W-:Y:S02]  /*1900*/  FMUL.FTZ R82, R208, R219 ;  /* 0x000000dbd0527220 */ /* 0x000fe40000410000 */
[C---:B------:R-:W-:Y:S02]  /*1910*/  FADD.FTZ R26, R219.reuse, R26 ;  /* 0x0000001adb1a7221 */ /* 0x040fe40000010000 */
[----:B------:R-:W-:Y:S01]  /*1920*/  FFMA.FTZ R50, R219, R87, R50 ;  /* 0x00000057db327223 */ /* 0x000fe20000010032 */
[----:B------:R-:W-:Y:S01]  /*1930*/  HADD2.F32 R219, -RZ, R71.H1_H1 ;  /* 0x30000047ffdb7230 */ /* 0x000fe20000004100 */
[----:B------:R-:W-:Y:S02]  /*1940*/  @!P0 FADD.FTZ R218, R230, -R211 ;  /* 0x800000d3e6da8221 */ /* 0x000fe40000010000 */
[----:B------:R-:W-:-:S02]  /*1950*/  @P0 FADD.FTZ R93, -R154, R229 ;  /* 0x000000e59a5d0221 */ /* 0x000fc40000010100 */
[----:B------:R-:W-:Y:S02]  /*1960*/  @!P0 FMUL.FTZ R210, R181, R92 ;  /* 0x0000005cb5d28220 */ /* 0x000fe40000410000 */
[----:B------:R-:W-:Y:S01]  /*1970*/  @!P0 FADD.FTZ R92, R229, -R211 ;  /* 0x800000d3e55c8221 */ /* 0x000fe20000010000 */
[--C-:B------:R-:W-:Y:S01]  /*1980*/  HADD2.F32 R233, -RZ, R95.reuse.H0_H0 ;  /* 0x2000005fffe97230 */ /* 0x100fe20000004100 */
[----:B------:R-:W-:Y:S01]  /*1990*/  @P0 FMUL.FTZ R209, R209, R220 ;  /* 0x000000dcd1d10220 */ /* 0x000fe20000410000 */
[----:B------:R-:W-:Y:S01]  /*19a0*/  HADD2.F32 R236, -RZ, R95.H1_H1 ;  /* 0x3000005fffec7230 */ /* 0x000fe20000004100 */
[C---:B------:R-:W-:Y:S02]  /*19b0*/  FADD.FTZ R23, R226.reuse, R23 ;  /* 0x00000017e2177221 */ /* 0x040fe40000010000 */
[----:B------:R-:W-:Y:S02]  /*19c0*/  FFMA.FTZ R47, R226, R194, R47 ;  /* 0x000000c2e22f7223 */ /* 0x000fe4000001002f */
[----:B------:R-:W-:Y:S01]  /*19d0*/  @P0 FADD.FTZ R206, -R152, R231 ;  /* 0x000000e798ce0221 */ /* 0x000fe20000010100 */
[----:B------:R-:W1:Y:S01]  /*19e0*/  @P0 MUFU.RCP R226, R219 ;  /* 0x000000db00e20308 */ /* 0x000e620000001000 */
[----:B------:R-:W-:-:S02]  /*19f0*/  @!P0 FMUL.FTZ R209, R181, R218 ;  /* 0x000000dab5d18220 */ /* 0x000fc40000410000 */
[----:B0-----:R-:W-:Y:S02]  /*1a00*/  @P0 FMUL.FTZ R208, R93, R222 ;  /* 0x000000de5dd00220 */ /* 0x001fe40000410000 */
[----:B------:R-:W-:Y:S02]  /*1a10*/  @!P0 FADD.FTZ R218, R231, -R211 ;  /* 0x800000d3e7da8221 */ /* 0x000fe40000010000 */
[----:B------:R-:W-:Y:S02]  /*1a20*/  @P0 FADD.FTZ R95, -R151, R234 ;  /* 0x000000ea975f0221 */ /* 0x000fe40000010100 */
[----:B------:R-:W-:Y:S02]  /*1a30*/  @!P0 FMUL.FTZ R208, R181, R92 ;  /* 0x0000005cb5d08220 */ /* 0x000fe40000410000 */
[----:B------:R-:W-:Y:S02]  /*1a40*/  @!P0 FADD.FTZ R92, R234, -R211 ;  /* 0x800000d3ea5c8221 */ /* 0x000fe40000010000 */
[----:B------:R-:W-:-:S02]  /*1a50*/  @P0 FMUL.FTZ R206, R206, R225 ;  /* 0x000000e1cece0220 */ /* 0x000fc40000410000 */
[----:B------:R-:W-:Y:S02]  /*1a60*/  @P0 FADD.FTZ R94, -R150, R233 ;  /* 0x000000e9965e0221 */ /* 0x000fe40000010100 */
[----:B------:R-:W-:Y:S02]  /*1a70*/  @!P0 FMUL.FTZ R206, R181, R218 ;  /* 0x000000dab5ce8220 */ /* 0x000fe40000410000 */
[----:B------:R-:W-:Y:S02]  /*1a80*/  @P0 FMUL.FTZ R95, R95, R224 ;  /* 0x000000e05f5f0220 */ /* 0x000fe40000410000 */
[----:B------:R-:W-:Y:S02]  /*1a90*/  @!P0 FADD.FTZ R218, R233, -R211 ;  /* 0x800000d3e9da8221 */ /* 0x000fe40000010000 */
[----:B------:R-:W-:Y:S01]  /*1aa0*/  @!P0 FMUL.FTZ R95, R181, R92 ;  /* 0x0000005cb55f8220 */ /* 0x000fe20000410000 */
[----:B------:R-:W-:Y:S01]  /*1ab0*/  HADD2.F32 R92, -RZ, R56.H0_H0 ;  /* 0x20000038ff5c7230 */ /* 0x000fe20000004100 */
[----:B------:R-:W-:-:S02]  /*1ac0*/  @P0 FADD.FTZ R207, -R153, R232 ;  /* 0x000000e899cf0221 */ /* 0x000fc40000010100 */
[----:B------:R-:W-:Y:S02]  /*1ad0*/  @P0 FMUL.FTZ R94, R94, R223 ;  /* 0x000000df5e5e0220 */ /* 0x000fe40000410000 */
[----:B------:R-:W-:Y:S01]  /*1ae0*/  @!P0 FADD.FTZ R220, R232, -R211 ;  /* 0x800000d3e8dc8221 */ /* 0x000fe20000010000 */
[----:B------:R-:W-:Y:S01]  /*1af0*/  HADD2.F32 R223, -RZ, R96.H1_H1 ;  /* 0x30000060ffdf7230 */ /* 0x000fe20000004100 */
[----:B------:R-:W-:Y:S01]  /*1b00*/  @!P0 FMUL.FTZ R94, R181, R218 ;  /* 0x000000dab55e8220 */ /* 0x000fe20000410000 */
[----:B------:R-:W-:Y:S01]  /*1b10*/  HADD2.F32 R218, -RZ, R96.H0_H0 ;  /* 0x20000060ffda7230 */ /* 0x000fe20000004100 */
[----:B------:R-:W-:Y:S01]  /*1b20*/  @P0 FMUL.FTZ R207, R207, R228 ;  /* 0x000000e4cfcf0220 */ /* 0x000fe20000410000 */
[----:B------:R-:W0:Y:S01]  /*1b30*/  @P0 MUFU.RCP R229, R92 ;  /* 0x0000005c00e50308 */ /* 0x000e220000001000 */
[----:B------:R-:W-:Y:S01]  /*1b40*/  HADD2.F32 R96, -RZ, R97.H0_H0 ;  /* 0x20000061ff607230 */ /* 0x000fe20000004100 */
[----:B------:R-:W-:Y:S01]  /*1b50*/  @P0 FADD.FTZ R93, -R149, R236 ;  /* 0x000000ec955d0221 */ /* 0x000fe20000010100 */
[----:B------:R-:W-:Y:S01]  /*1b60*/  HADD2.F32 R225, -RZ, R98.H1_H1 ;  /* 0x30000062ffe17230 */ /* 0x000fe20000004100 */
[----:B------:R-:W-:-:S02]  /*1b70*/  @!P0 FMUL.FTZ R207, R181, R220 ;  /* 0x000000dcb5cf8220 */ /* 0x000fc40000410000 */
[----:B------:R-:W-:Y:S01]  /*1b80*/  @!P0 FADD.FTZ R220, R236, -R211 ;  /* 0x800000d3ecdc8221 */ /* 0x000fe20000010000 */
[----:B------:R-:W-:Y:S01]  /*1b90*/  HADD2.F32 R222, -RZ, R56.H1_H1 ;  /* 0x30000038ffde7230 */ /* 0x000fe20000004100 */
[----:B-1----:R-:W-:Y:S02]  /*1ba0*/  @P0 FMUL.FTZ R93, R93, R226 ;  /* 0x000000e25d5d0220 */ /* 0x002fe40000410000 */
[----:B------:R-:W-:Y:S02]  /*1bb0*/  FMUL.FTZ R213, R213, R96 ;  /* 0x00000060d5d57220 */ /* 0x000fe40000410000 */
[C---:B------:R-:W-:Y:S02]  /*1bc0*/  FADD.FTZ R19, R96.reuse, R19 ;  /* 0x0000001360137221 */ /* 0x040fe40000010000 */
[----:B------:R-:W-:Y:S02]  /*1bd0*/  FFMA.FTZ R43, R96, R208, R43 ;  /* 0x000000d0602b7223 */ /* 0x000fe4000001002b */
[----:B------:R-:W-:Y:S01]  /*1be0*/  @!P0 FMUL.FTZ R93, R181, R220 ;  /* 0x000000dcb55d8220 */ /* 0x000fe20000410000 */
[----:B------:R-:W-:Y:S01]  /*1bf0*/  HADD2.F32 R220, -RZ, R57.H0_H0 ;  /* 0x20000039ffdc7230 */ /* 0x000fe20000004100 */
[----:B------:R-:W-:Y:S01]  /*1c00*/  FMUL.FTZ R96, R217, R225 ;  /* 0x000000e1d9607220 */ /* 0x000fe20000410000 */
[----:B------:R-:W-:Y:S01]  /*1c10*/  HADD2.F32 R217, -RZ, R88.H0_H0 ;  /* 0x20000058ffd97230 */ /* 0x000fe20000004100 */
[----:B------:R-:W1:Y:S01]  /*1c20*/  @P0 MUFU.RCP R230, R222 ;  /* 0x000000de00e60308 */ /* 0x000e620000001000 */
[----:B------:R-:W-:Y:S01]  /*1c30*/  HADD2.F32 R224, -RZ, R98.H0_H0 ;  /* 0x20000062ffe07230 */ /* 0x000fe20000004100 */
[----:B------:R-:W-:Y:S01]  /*1c40*/  FMUL.FTZ R212, R212, R223 ;  /* 0x000000dfd4d47220 */ /* 0x000fe20000410000 */
[----:B------:R-:W-:Y:S01]  /*1c50*/  HADD2.F32 R228, -RZ, R88.H1_H1 ;  /* 0x30000058ffe47230 */ /* 0x000fe20000004100 */
[----:B------:R-:W-:-:S02]  /*1c60*/  FADD.FTZ R22, R223, R22 ;  /* 0x00000016df167221 */ /* 0x000fc40000010000 */
[----:B------:R-:W-:Y:S01]  /*1c70*/  FFMA.FTZ R46, R223, R209, R46 ;  /* 0x000000d1df2e7223 */ /* 0x000fe2000001002e */
[----:B------:R-:W-:Y:S01]  /*1c80*/  HADD2.F32 R226, -RZ, R99.H0_H0 ;  /* 0x20000063ffe27230 */ /* 0x000fe20000004100 */
[----:B------:R-:W1:Y:S01]  /*1c90*/  @P0 MUFU.RCP R223, R220 ;  /* 0x000000dc00df0308 */ /* 0x000e620000001000 */
[----:B------:R-:W-:Y:S01]  /*1ca0*/  HADD2.F32 R227, -RZ, R99.H1_H1 ;  /* 0x30000063ffe37230 */ /* 0x000fe20000004100 */
[----:B------:R-:W-:Y:S01]  /*1cb0*/  @P0 FADD.FTZ R88, -R180, R217 ;  /* 0x000000d9b4580221 */ /* 0x000fe20000010100 */
[----:B------:R-:W-:Y:S01]  /*1cc0*/  HADD2.F32 R97, -RZ, R97.H1_H1 ;  /* 0x30000061ff617230 */ /* 0x000fe20000004100 */
[----:B------:R-:W-:Y:S01]  /*1cd0*/  FMUL.FTZ R99, R216, R224 ;  /* 0x000000e0d8637220 */ /* 0x000fe20000410000 */
[----:B------:R-:W-:Y:S01]  /*1ce0*/  HADD2.F32 R216, -RZ, R58.H0_H0 ;  /* 0x2000003affd87230 */ /* 0x000fe20000004100 */
[----:B------:R-:W-:Y:S02]  /*1cf0*/  FMUL.FTZ R215, R215, R218 ;  /* 0x000000dad7d77220 */ /* 0x000fe40000410000 */
[----:B------:R-:W-:-:S02]  /*1d00*/  FADD.FTZ R21, R218, R21 ;  /* 0x00000015da157221 */ /* 0x000fc40000010000 */
[----:B------:R-:W-:Y:S01]  /*1d10*/  FFMA.FTZ R45, R218, R210, R45 ;  /* 0x000000d2da2d7223 */ /* 0x000fe2000001002d */
[----:B------:R-:W-:Y:S01]  /*1d20*/  HADD2.F32 R218, -RZ, R57.H1_H1 ;  /* 0x30000039ffda7230 */ /* 0x000fe20000004100 */
[----:B0-----:R-:W-:Y:S01]  /*1d30*/  @P0 FMUL.FTZ R88, R88, R229 ;  /* 0x000000e558580220 */ /* 0x001fe20000410000 */
[----:B------:R-:W-:Y:S01]  /*1d40*/  HADD2.F32 R229, -RZ, R89.H0_H0 ;  /* 0x20000059ffe57230 */ /* 0x000fe20000004100 */
[----:B------:R-:W0:Y:S01]  /*1d50*/  @P0 MUFU.RCP R236, R216 ;  /* 0x000000d800ec0308 */ /* 0x000e220000001000 */
[----:B------:R-:W-:Y:S02]  /*1d60*/  FMUL.FTZ R98, R214, R97 ;  /* 0x00000061d6627220 */ /* 0x000fe40000410000 */
[----:B------:R-:W-:Y:S02]  /*1d70*/  FMUL.FTZ R214, R219, R227 ;  /* 0x000000e3dbd67220 */ /* 0x000fe40000410000 */
[----:B------:R-:W-:-:S03]  /*1d80*/  @P0 FADD.FTZ R219, -R179, R228 ;  /* 0x000000e4b3db0221 */ /* 0x000fc60000010100 */
[----:B------:R-:W0:Y:S01]  /*1d90*/  @P0 MUFU.RCP R234, R218 ;  /* 0x000000da00ea0308 */ /* 0x000e220000001000 */
[----:B------:R-:W-:Y:S02]  /*1da0*/  @P0 FADD.FTZ R232, -R178, R229 ;  /* 0x000000e5b2e80221 */ /* 0x000fe40000010100 */
[C---:B------:R-:W-:Y:S02]  /*1db0*/  FADD.FTZ R16, R227.reuse, R16 ;  /* 0x00000010e3107221 */ /* 0x040fe40000010000 */
[----:B------:R-:W-:Y:S01]  /*1dc0*/  FFMA.FTZ R40, R227, R93, R40 ;  /* 0x0000005de3287223 */ /* 0x000fe20000010028 */
[----:B------:R-:W-:Y:S01]  /*1dd0*/  HADD2.F32 R227, -RZ, R59.H1_H1 ;  /* 0x3000003bffe37230 */ /* 0x000fe20000004100 */
[C---:B------:R-:W-:Y:S01]  /*1de0*/  FADD.FTZ R17, R224.reuse, R17 ;  /* 0x00000011e0117221 */ /* 0x040fe20000010000 */
[----:B------:R-:W-:Y:S01]  /*1df0*/  HADD2.F32 R231, -RZ, R90.H0_H0 ;  /* 0x2000005affe77230 */ /* 0x000fe20000004100 */
[----:B------:R-:W-:Y:S01]  /*1e00*/  FFMA.FTZ R41, R224, R206, R41 ;  /* 0x000000cee0297223 */ /* 0x000fe20000010029 */
[----:B------:R-:W-:Y:S01]  /*1e10*/  HADD2.F32 R224, -RZ, R58.H1_H1 ;  /* 0x3000003affe07230 */ /* 0x000fe20000004100 */
[C---:B------:R-:W-:Y:S01]  /*1e20*/  FADD.FTZ R20, R97.reuse, R20 ;  /* 0x0000001461147221 */ /* 0x040fe20000010000 */
[----:B------:R-:W-:Y:S01]  /*1e30*/  HADD2.F32 R242, -RZ, R89.H1_H1 ;  /* 0x30000059fff27230 */ /* 0x000fe20000004100 */
[----:B------:R-:W-:-:S02]  /*1e40*/  FFMA.FTZ R44, R97, R207, R44 ;  /* 0x000000cf612c7223 */ /* 0x000fc4000001002c */
[----:B-1----:R-:W-:Y:S02]  /*1e50*/  @P0 FMUL.FTZ R219, R219, R230 ;  /* 0x000000e6dbdb0220 */ /* 0x002fe40000410000 */
[----:B------:R-:W-:Y:S02]  /*1e60*/  FMUL.FTZ R97, R221, R226 ;  /* 0x000000e2dd617220 */ /* 0x000fe40000410000 */
[C---:B------:R-:W-:Y:S02]  /*1e70*/  FADD.FTZ R15, R226.reuse, R15 ;  /* 0x0000000fe20f7221 */ /* 0x040fe40000010000 */
[----:B------:R-:W-:Y:S01]  /*1e80*/  FFMA.FTZ R39, R226, R94, R39 ;  /* 0x0000005ee2277223 */ /* 0x000fe20000010027 */
[----:B------:R-:W-:Y:S01]  /*1e90*/  HADD2.F32 R226, -RZ, R59.H0_H0 ;  /* 0x2000003bffe27230 */ /* 0x000fe20000004100 */
[----:B------:R-:W-:Y:S02]  /*1ea0*/  @!P0 FADD.FTZ R230, R217, -R211 ;  /* 0x800000d3d9e68221 */ /* 0x000fe40000010000 */
[----:B------:R-:W-:Y:S01]  /*1eb0*/  @P0 FMUL.FTZ R217, R232, R223 ;  /* 0x000000dfe8d90220 */ /* 0x000fe20000410000 */
[----:B------:R-:W-:Y:S01]  /*1ec0*/  @P0 MUFU.RCP R238, R224 ;  /* 0x000000e000ee0308 */ /* 0x000fe20000001000 */
[----:B------:R-:W-:-:S02]  /*1ed0*/  @P0 FADD.FTZ R221, -R176, R231 ;  /* 0x000000e7b0dd0221 */ /* 0x000fc40000010100 */
[----:B------:R-:W-:-:S05]  /*1ee0*/  @P0 FADD.FTZ R89, -R177, R242 ;  /* 0x000000f2b1590221 */ /* 0x000fca0000010100 */
[----:B------:R-:W1:Y:S01]  /*1ef0*/  @P0 MUFU.RCP R232, R227 ;  /* 0x000000e300e80308 */ /* 0x000e620000001000 */
[----:B0-----:R-:W-:Y:S01]  /*1f00*/  @P0 FMUL.FTZ R221, R221, R236 ;  /* 0x000000ecdddd0220 */ /* 0x001fe20000410000 */
[----:B------:R-:W-:Y:S01]  /*1f10*/  HADD2.F32 R236, -RZ, R91.H1_H1 ;  /* 0x3000005bffec7230 */ /* 0x000fe20000004100 */
[----:B------:R-:W-:-:S05]  /*1f20*/  @P0 FMUL.FTZ R89, R89, R234 ;  /* 0x000000ea59590220 */ /* 0x000fca0000410000 */
[----:B------:R-:W0:Y:S01]  /*1f30*/  @P0 MUFU.RCP R240, R226 ;  /* 0x000000e200f00308 */ /* 0x000e220000001000 */
[----:B------:R-:W-:Y:S01]  /*1f40*/  HADD2.F32 R234, -RZ, R90.H1_H1 ;  /* 0x3000005affea7230 */ /* 0x000fe20000004100 */
[----:B------:R-:W-:Y:S01]  /*1f50*/  @!P0 FADD.FTZ R228, R228, -R211 ;  /* 0x800000d3e4e48221 */ /* 0x000fe20000010000 */
[----:B------:R-:W-:Y:S01]  /*1f60*/  HADD2.F32 R233, -RZ, R91.H0_H0 ;  /* 0x2000005bffe97230 */ /* 0x000fe20000004100 */
[----:B------:R-:W-:Y:S02]  /*1f70*/  @!P0 FADD.FTZ R90, R229, -R211 ;  /* 0x800000d3e55a8221 */ /* 0x000fe40000010000 */
[----:B------:R-:W-:Y:S02]  /*1f80*/  @!P0 FMUL.FTZ R88, R181, R230 ;  /* 0x000000e6b5588220 */ /* 0x000fe40000410000 */
[----:B------:R-:W-:Y:S02]  /*1f90*/  @!P0 FADD.FTZ R230, R242, -R211 ;  /* 0x800000d3f2e68221 */ /* 0x000fe40000010000 */
[----:B------:R-:W-:-:S02]  /*1fa0*/  FADD.FTZ R18, R225, R18 ;  /* 0x00000012e1127221 */ /* 0x000fc40000010000 */
[----:B------:R-:W-:Y:S02]  /*1fb0*/  FFMA.FTZ R42, R225, R95, R42 ;  /* 0x0000005fe12a7223 */ /* 0x000fe4000001002a */
[----:B------:R-:W-:Y:S02]  /*1fc0*/  @P0 FADD.FTZ R91, -R173, R236 ;  /* 0x000000ecad5b0221 */ /* 0x000fe40000010100 */
[----:B------:R-:W-:Y:S02]  /*1fd0*/  @P0 FADD.FTZ R225, -R175, R234 ;  /* 0x000000eaafe10221 */ /* 0x000fe40000010100 */
[C---:B------:R-:W-:Y:S02]  /*1fe0*/  @!P0 FMUL.FTZ R219, R181.reuse, R228 ;  /* 0x000000e4b5db8220 */ /* 0x040fe40000410000 */
[----:B------:R-:W-:Y:S02]  /*1ff0*/  @!P0 FMUL.FTZ R217, R181, R90 ;  /* 0x0000005ab5d98220 */ /* 0x000fe40000410000 */
[----:B------:R-:W-:-:S02]  /*2000*/  @!P0 FADD.FTZ R90, R231, -R211 ;  /* 0x800000d3e75a8221 */ /* 0x000fc40000010000 */
[----:B------:R-:W-:Y:S01]  /*2010*/  @!P0 FADD.FTZ R228, R234, -R211 ;  /* 0x800000d3eae48221 */ /* 0x000fe20000010000 */
[----:B----4-:R-:W-:Y:S01]  /*2020*/  HADD2.F32 R229, -RZ, R101.H1_H1 ;  /* 0x30000065ffe57230 */ /* 0x010fe20000004100 */
[----:B------:R-:W-:Y:S02]  /*2030*/  @P0 FADD.FTZ R223, -R174, R233 ;  /* 0x000000e9aedf0221 */ /* 0x000fe40000010100 */
[----:B------:R-:W-:Y:S01]  /*2040*/  @!P0 FMUL.FTZ R89, R181, R230 ;  /* 0x000000e6b5598220 */ /* 0x000fe20000410000 */
[----:B------:R-:W-:Y:S01]  /*2050*/  HADD2.F32 R234, -RZ, R102.H1_H1 ;  /* 0x30000066ffea7230 */ /* 0x000fe20000004100 */
[----:B-1----:R-:W-:Y:S02]  /*2060*/  @P0 FMUL.FTZ R91, R91, R232 ;  /* 0x000000e85b5b0220 */ /* 0x002fe40000410000 */
[----:B------:R-:W-:Y:S01]  /*2070*/  @!P0 FADD.FTZ R230, R233, -R211 ;  /* 0x800000d3e9e68221 */ /* 0x000fe20000010000 */
[----:B------:R-:W-:Y:S01]  /*2080*/  HADD2.F32 R233, -RZ, R72.H0_H0 ;  /* 0x20000048ffe97230 */ /* 0x000fe20000004100 */
[----:B------:R-:W-:Y:S01]  /*2090*/  @P0 FMUL.FTZ R225, R225, R238 ;  /* 0x000000eee1e10220 */ /* 0x000fe20000410000 */
[----:B------:R-:W-:Y:S01]  /*20a0*/  HADD2.F32 R231, -RZ, R73.H0_H0 ;  /* 0x20000049ffe77230 */ /* 0x000fe20000004100 */
[----:B------:R-:W-:-:S02]  /*20b0*/  @!P0 FADD.FTZ R232, R236, -R211 ;  /* 0x800000d3ece88221 */ /* 0x000fc40000010000 */
[----:B------:R-:W-:Y:S01]  /*20c0*/  @!P0 FMUL.FTZ R221, R181, R90 ;  /* 0x0000005ab5dd8220 */ /* 0x000fe20000410000 */
[--C-:B------:R-:W-:Y:S01]  /*20d0*/  HADD2.F32 R90, -RZ, R100.reuse.H0_H0 ;  /* 0x20000064ff5a7230 */ /* 0x100fe20000004100 */
[----:B------:R-:W-:Y:S01]  /*20e0*/  @!P0 FMUL.FTZ R225, R181, R228 ;  /* 0x000000e4b5e18220 */ /* 0x000fe20000410000 */
[----:B------:R-:W-:Y:S01]  /*20f0*/  HADD2.F32 R100, -RZ, R100.H1_H1 ;  /* 0x30000064ff647230 */ /* 0x000fe20000004100 */
[----:B0-----:R-:W-:Y:S01]  /*2100*/  @P0 FMUL.FTZ R223, R223, R240 ;  /* 0x000000f0dfdf0220 */ /* 0x001fe20000410000 */
[----:B------:R-:W-:Y:S01]  /*2110*/  HADD2.F32 R235, -RZ, R103.H0_H0 ;  /* 0x20000067ffeb7230 */ /* 0x000fe20000004100 */
[----:B------:R-:W-:Y:S01]  /*2120*/  @!P0 FMUL.FTZ R223, R181, R230 ;  /* 0x000000e6b5df8220 */ /* 0x000fe20000410000 */
[----:B------:R-:W-:Y:S01]  /*2130*/  HADD2.F32 R236, -RZ, R103.H1_H1 ;  /* 0x30000067ffec7230 */ /* 0x000fe20000004100 */
[----:B------:R-:W-:Y:S01]  /*2140*/  @!P0 FMUL.FTZ R91, R181, R232 ;  /* 0x000000e8b55b8220 */ /* 0x000fe20000410000 */
[----:B------:R-:W-:Y:S01]  /*2150*/  HADD2.F32 R230, -RZ, R102.H0_H0 ;  /* 0x20000066ffe67230 */ /* 0x000fe20000004100 */
[----:B------:R-:W0:Y:S01]  /*2160*/  @P0 MUFU.RCP R103, R233 ;  /* 0x000000e900670308 */ /* 0x000e220000001000 */
[----:B------:R-:W-:Y:S01]  /*2170*/  FMUL.FTZ R218, R218, R229 ;  /* 0x000000e5dada7220 */ /* 0x000fe20000410000 */
[----:B------:R-:W-:Y:S01]  /*2180*/  HADD2.F32 R232, -RZ, R72.H1_H1 ;  /* 0x30000048ffe87230 */ /* 0x000fe20000004100 */
[----:B------:R-:W-:-:S02]  /*2190*/  FADD.FTZ R131, R229, R131 ;  /* 0x00000083e5837221 */ /* 0x000fc40000010000 */
[----:B------:R-:W-:Y:S02]  /*21a0*/  FFMA.FTZ R132, R229, R89, R132 ;  /* 0x00000059e5847223 */ /* 0x000fe40000010084 */
[----:B------:R-:W-:Y:S01]  /*21b0*/  FMUL.FTZ R102, R224, R234 ;  /* 0x000000eae0667220 */ /* 0x000fe20000410000 */
[----:B------:R-:W1:Y:S01]  /*21c0*/  @P0 MUFU.RCP R229, R231 ;  /* 0x000000e700e50308 */ /* 0x000e620000001000 */
[C---:B------:R-:W-:Y:S02]  /*21d0*/  FADD.FTZ R127, R234.reuse, R127 ;  /* 0x0000007fea7f7221 */ /* 0x040fe40000010000 */
[----:B------:R-:W-:Y:S01]  /*21e0*/  FFMA.FTZ R128, R234, R225, R128 ;  /* 0x000000e1ea807223 */ /* 0x000fe20000010080 */
[----:B------:R-:W-:Y:S01]  /*21f0*/  HADD2.F32 R234, -RZ, R73.H1_H1 ;  /* 0x30000049ffea7230 */ /* 0x000fe20000004100 */
[----:B------:R-:W-:Y:S01]  /*2200*/  FMUL.FTZ R222, R222, R100 ;  /* 0x00000064dede7220 */ /* 0x000fe20000410000 */
[----:B------:R-:W-:Y:S01]  /*2210*/  HADD2.F32 R228, -RZ, R101.H0_H0 ;  /* 0x20000065ffe47230 */ /* 0x000fe20000004100 */
[----:B------:R-:W-:-:S02]  /*2220*/  FMUL.FTZ R101, R92, R90 ;  /* 0x0000005a5c657220 */ /* 0x000fc40000410000 */
[----:B------:R-:W-:Y:S01]  /*2230*/  FADD.FTZ R135, R100, R135 ;  /* 0x0000008764877221 */ /* 0x000fe20000010000 */
[----:B------:R-:W4:Y:S01]  /*2240*/  @P0 MUFU.RCP R92, R232 ;  /* 0x000000e8005c0308 */ /* 0x000f220000001000 */
[----:B------:R-:W-:Y:S02]  /*2250*/  FFMA.FTZ R136, R100, R219, R136 ;  /* 0x000000db64887223 */ /* 0x000fe40000010088 */
[----:B------:R-:W-:Y:S02]  /*2260*/  FMUL.FTZ R100, R226, R235 ;  /* 0x000000ebe2647220 */ /* 0x000fe40000410000 */
[----:B------:R-:W-:Y:S02]  /*2270*/  FMUL.FTZ R216, R216, R230 ;  /* 0x000000e6d8d87220 */ /* 0x000fe40000410000 */
[C---:B------:R-:W-:Y:S01]  /*2280*/  FADD.FTZ R129, R230.reuse, R129 ;  /* 0x00000081e6817221 */ /* 0x040fe20000010000 */
[----:B------:R-:W0:Y:S01]  /*2290*/  @P0 MUFU.RCP R226, R234 ;  /* 0x000000ea00e20308 */ /* 0x000e220000001000 */
[----:B------:R-:W-:Y:S01]  /*22a0*/  FFMA.FTZ R130, R230, R221, R130 ;  /* 0x000000dde6827223 */ /* 0x000fe20000010082 */
[----:B--2---:R-:W-:Y:S01]  /*22b0*/  HADD2.F32 R230, -RZ, R52.H0_H0 ;  /* 0x20000034ffe67230 */ /* 0x004fe20000004100 */
[----:B------:R-:W-:-:S02]  /*22c0*/  FADD.FTZ R125, R235, R125 ;  /* 0x0000007deb7d7221 */ /* 0x000fc40000010000 */
[----:B------:R-:W-:Y:S01]  /*22d0*/  FFMA.FTZ R126, R235, R223, R126 ;  /* 0x000000dfeb7e7223 */ /* 0x000fe2000001007e */
[----:B------:R-:W-:Y:S02]  /*22e0*/  HADD2.F32 R235, -RZ, R74.H0_H0 ;  /* 0x2000004affeb7230 */ /* 0x000fe40000004100 */
[--C-:B------:R-:W-:Y:S02]  /*22f0*/  HADD2.F32 R237, -RZ, R53.reuse.H0_H0 ;  /* 0x20000035ffed7230 */ /* 0x100fe40000004100 */
[----:B------:R-:W-:Y:S01]  /*2300*/  HADD2.F32 R240, -RZ, R53.H1_H1 ;  /* 0x30000035fff07230 */ /* 0x000fe20000004100 */
[----:B------:R-:W-:Y:S01]  /*2310*/  FMUL.FTZ R220, R220, R228 ;  /* 0x000000e4dcdc7220 */ /* 0x000fe20000410000 */
[----:B------:R-:W2:Y:S01]  /*2320*/  @P0 MUFU.RCP R53, R235 ;  /* 0x000000eb00350308 */ /* 0x000ea20000001000 */
[C---:B------:R-:W-:Y:S01]  /*2330*/  FADD.FTZ R133, R228.reuse, R133 ;  /* 0x00000085e4857221 */ /* 0x040fe20000010000 */
[----:B------:R-:W-:Y:S01]  /*2340*/  HADD2.F32 R238, -RZ, R52.H1_H1 ;  /* 0x30000034ffee7230 */ /* 0x000fe20000004100 */
[----:B------:R-:W-:-:S02]  /*2350*/  FFMA.FTZ R134, R228, R217, R134 ;  /* 0x000000d9e4867223 */ /* 0x000fc40000010086 */
[----:B------:R-:W-:Y:S02]  /*2360*/  @P0 FADD.FTZ R224, -R148, R230 ;  /* 0x000000e694e00221 */ /* 0x000fe40000010100 */
[----:B------:R-:W-:Y:S02]  /*2370*/  @P0 FADD.FTZ R228, -R146, R237 ;  /* 0x000000ed92e40221 */ /* 0x000fe40000010100 */
[----:B------:R-:W-:Y:S02]  /*2380*/  @!P0 FADD.FTZ R52, R230, -R211 ;  /* 0x800000d3e6348221 */ /* 0x000fe40000010000 */
[C---:B------:R-:W-:Y:S02]  /*2390*/  FADD.FTZ R137, R90.reuse, R137 ;  /* 0x000000895a897221 */ /* 0x040fe40000010000 */
[----:B------:R-:W-:Y:S02]  /*23a0*/  FFMA.FTZ R139, R90, R88, R139 ;  /* 0x000000585a8b7223 */ /* 0x000fe4000001008b */
[----:B------:R-:W-:-:S02]  /*23b0*/  FMUL.FTZ R90, R227, R236 ;  /* 0x000000ece35a7220 */ /* 0x000fc40000410000 */
[----:B0-----:R-:W-:Y:S02]  /*23c0*/  @P0 FMUL.FTZ R224, R224, R103 ;  /* 0x00000067e0e00220 */ /* 0x001fe40000410000 */
[----:B------:R-:W-:Y:S02]  /*23d0*/  @P0 FADD.FTZ R227, -R147, R238 ;  /* 0x000000ee93e30221 */ /* 0x000fe40000010100 */
[----:B-1----:R-:W-:Y:S01]  /*23e0*/  @P0 FMUL.FTZ R228, R228, R229 ;  /* 0x000000e5e4e40220 */ /* 0x002fe20000410000 */
[----:B------:R-:W-:Y:S01]  /*23f0*/  HADD2.F32 R229, -RZ, R54.H0_H0 ;  /* 0x20000036ffe57230 */ /* 0x000fe20000004100 */
[----:B------:R-:W-:Y:S02]  /*2400*/  @!P0 FMUL.FTZ R224, R181, R52 ;  /* 0x00000034b5e08220 */ /* 0x000fe40000410000 */
[----:B------:R-:W-:Y:S02]  /*2410*/  @P0 FADD.FTZ R103, -R145, R240 ;  /* 0x000000f091670221 */ /* 0x000fe40000010100 */
[----:B------:R-:W-:-:S02]  /*2420*/  @!P0 FADD.FTZ R52, R238, -R211 ;  /* 0x800000d3ee348221 */ /* 0x000fc40000010000 */
[----:B----4-:R-:W-:Y:S02]  /*2430*/  @P0 FMUL.FTZ R227, R227, R92 ;  /* 0x0000005ce3e30220 */ /* 0x010fe40000410000 */
[----:B------:R-:W-:Y:S02]  /*2440*/  @P0 FMUL.FTZ R103, R103, R226 ;  /* 0x000000e267670220 */ /* 0x000fe40000410000 */
[----:B------:R-:W-:Y:S02]  /*2450*/  @!P0 FMUL.FTZ R227, R181, R52 ;  /* 0x00000034b5e38220 */ /* 0x000fe40000410000 */
[----:B------:R-:W-:Y:S01]  /*2460*/  @!P0 FADD.FTZ R52, R237, -R211 ;  /* 0x800000d3ed348221 */ /* 0x000fe20000010000 */
[----:B------:R-:W-:Y:S01]  /*2470*/  HADD2.F32 R237, -RZ, R75.H0_H0 ;  /* 0x2000004bffed7230 */ /* 0x000fe20000004100 */
[----:B------:R-:W-:-:S04]  /*2480*/  @P0 FADD.FTZ R226, -R144, R229 ;  /* 0x000000e590e20221 */ /* 0x000fc80000010100 */
[----:B--2---:R-:W-:Y:S02]  /*2490*/  @P0 FMUL.FTZ R226, R226, R53 ;  /* 0x00000035e2e20220 */ /* 0x004fe40000410000 */
[----:B------:R-:W0:Y:S01]  /*24a0*/  @P0 MUFU.RCP R53, R237 ;  /* 0x000000ed00350308 */ /* 0x000e220000001000 */
[----:B------:R-:W-:Y:S02]  /*24b0*/  @!P0 FADD.FTZ R92, R240, -R211 ;  /* 0x800000d3f05c8221 */ /* 0x000fe40000010000 */
[----:B------:R-:W-:Y:S02]  /*24c0*/  @!P0 FMUL.FTZ R228, R181, R52 ;  /* 0x00000034b5e48220 */ /* 0x000fe40000410000 */
[----:B------:R-:W-:Y:S01]  /*24d0*/  @!P0 FMUL.FTZ R103, R181, R92 ;  /* 0x0000005cb5678220 */ /* 0x000fe20000410000 */
[----:B------:R-:W-:Y:S01]  /*24e0*/  HADD2.F32 R92, -RZ, R55.H0_H0 ;  /* 0x20000037ff5c7230 */ /* 0x000fe20000004100 */
[----:B------:R-:W-:-:S04]  /*24f0*/  @!P0 FADD.FTZ R52, R229, -R211 ;  /* 0x800000d3e5348221 */ /* 0x000fc80000010000 */
[----:B------:R-:W-:Y:S01]  /*2500*/  @!P0 FMUL.FTZ R226, R181, R52 ;  /* 0x00000034b5e28220 */ /* 0x000fe20000410000 */
[----:B---3--:R-:W-:Y:S01]  /*2510*/  HADD2.F32 R52, -RZ, R76.H0_H0 ;  /* 0x2000004cff347230 */ /* 0x008fe20000004100 */
[----:B------:R-:W-:-:S04]  /*2520*/  @P0 FADD.FTZ R230, -R142, R92 ;  /* 0x0000005c8ee60221 */ /* 0x000fc80000010100 */
[----:B0-----:R-:W-:Y:S01]  /*2530*/  @P0 FMUL.FTZ R230, R230, R53 ;  /* 0x00000035e6e60220 */ /* 0x001fe20000410000 */
        /* <DEDUP_REMOVED lines=30> */
[----:B------:R-:W-:-:S02]  /*2720*/  FADD.FTZ R123, R236, R123 ;  /* 0x0000007bec7b7221 */ /* 0x000fc40000010000 */
[----:B------:R-:W-:Y:S01]  /*2730*/  FFMA.FTZ R124, R236, R91, R124 ;  /* 0x0000005bec7c7223 */ /* 0x000fe2000001007c */
[----:B------:R-:W-:Y:S01]  /*2740*/  HADD2.F32 R236, -RZ, R74.H1_H1 ;  /* 0x3000004affec7230 */ /* 0x000fe20000004100 */
[----:B------:R-:W-:Y:S02]  /*2750*/  FFMA.FTZ R52, R190, R195, R52 ;  /* 0x000000c3be347223 */ /* 0x000fe40000010034 */
[----:B------:R-:W-:Y:S01]  /*2760*/  FADD.FTZ R53, R53, R188 ;  /* 0x000000bc35357221 */ /* 0x000fe20000010000 */
[----:B------:R-:W0:Y:S01]  /*2770*/  @P0 MUFU.RCP R242, R236 ;  /* 0x000000ec00f20308 */ /* 0x000e220000001000 */
[----:B------:R-:W-:Y:S02]  /*2780*/  FFMA.FTZ R52, R188, R193, R52 ;  /* 0x000000c1bc347223 */ /* 0x000fe40000010034 */
[----:B------:R-:W-:Y:S02]  /*2790*/  FADD.FTZ R53, R53, R186 ;  /* 0x000000ba35357221 */ /* 0x000fe40000010000 */
[----:B------:R-:W-:Y:S01]  /*27a0*/  FFMA.FTZ R52, R186, R191, R52 ;  /* 0x000000bfba347223 */ /* 0x000fe20000010034 */
[----:B------:R-:W-:Y:S01]  /*27b0*/  HADD2.F32 R54, -RZ, R54.H1_H1 ;  /* 0x30000036ff367230 */ /* 0x000fe20000004100 */
[----:B------:R-:W-:-:S02]  /*27c0*/  FADD.FTZ R53, R53, R184 ;  /* 0x000000b835357221 */ /* 0x000fc40000010000 */
[----:B------:R-:W-:Y:S02]  /*27d0*/  FFMA.FTZ R52, R184, R189, R52 ;  /* 0x000000bdb8347223 */ /* 0x000fe40000010034 */
[----:B------:R-:W-:Y:S02]  /*27e0*/  FADD.FTZ R53, R53, R182 ;  /* 0x000000b635357221 */ /* 0x000fe40000010000 */
[----:B------:R-:W-:Y:S02]  /*27f0*/  FFMA.FTZ R52, R182, R187, R52 ;  /* 0x000000bbb6347223 */ /* 0x000fe40000010034 */
[----:B------:R-:W-:Y:S02]  /*2800*/  @P0 FADD.FTZ R229, -R143, R54 ;  /* 0x000000368fe50221 */ /* 0x000fe40000010100 */
[----:B------:R-:W-:Y:S02]  /*2810*/  @!P0 FADD.FTZ R54, R54, -R211 ;  /* 0x800000d336368221 */ /* 0x000fe40000010000 */
[----:B------:R-:W-:-:S02]  /*2820*/  FADD.FTZ R53, R53, R86 ;  /* 0x0000005635357221 */ /* 0x000fc40000010000 */
[----:B------:R-:W-:Y:S02]  /*2830*/  FFMA.FTZ R52, R86, R185, R52 ;  /* 0x000000b956347223 */ /* 0x000fe40000010034 */
[----:B0-----:R-:W-:Y:S02]  /*2840*/  @P0 FMUL.FTZ R229, R229, R242 ;  /* 0x000000f2e5e50220 */ /* 0x001fe40000410000 */
        /* <DEDUP_REMOVED lines=82> */
[-C--:B------:R-:W-:Y:S02]  /*2d70*/  FFMA.FTZ R32, R79, R211.reuse, R32 ;  /* 0x000000d34f207223 */ /* 0x080fe40000010020 */
[----:B------:R-:W-:Y:S02]  /*2d80*/  FADD.FTZ R78, R53, R238 ;  /* 0x000000ee354e7221 */ /* 0x000fe40000010000 */
[----:B------:R-:W-:Y:S01]  /*2d90*/  FFMA.FTZ R77, R238, R211, R52 ;  /* 0x000000d3ee4d7223 */ /* 0x000fe20000010034 */
[----:B------:R-:W-:Y:S05]  /*2da0*/  BRA.DIV ~URZ, `(.L_x_1067) ;  /* 0x000018927f007947 */ /* 0x000fea000b800000 */
[----:B------:R0:W1:Y:S02]  /*2db0*/  SHFL.DOWN PT, R55, R78, 0x10, 0x1f ;  /* 0x0a001f004e377f89 */ /* 0x00006400000e0000 */
.L_x_1075:
        /* <DEDUP_REMOVED lines=18> */
.L_x_1076:
        /* <DEDUP_REMOVED lines=22> */
.L_x_1070:
[----:B------:R-:W-:Y:S05]  /*3040*/  BSYNC B0 ;  /* 0x0000000000007941 */ /* 0x000fea0003800000 */
.L_x_1069:
        /* <DEDUP_REMOVED lines=29> */
.L_x_1072:
[----:B------:R-:W2:Y:S01]  /*3220*/  LDG.E.STRONG.GPU R54, [R52.64] ;  /* 0x0000000634367981 */ /* 0x000ea2000c1ef900 */
[----:B------:R-:W-:Y:S01]  /*3230*/  YIELD ;  /* 0x0000000000007946 */ /* 0x000fe20003800000 */
[----:B--2---:R-:W-:Y:S01]  /*3240*/  ISETP.NE.AND P0, PT, R54, R77, PT ;  /* 0x0000004d3600720c */ /* 0x004fe20003f05270 */
[----:B------:R-:W-:-:S12]  /*3250*/  CCTL.IVALL ;  /* 0x00000000ff00798f */ /* 0x000fd80002000000 */
[----:B------:R-:W-:Y:S05]  /*3260*/  @P0 BRA `(.L_x_1072) ;  /* 0xffffffb000000947 */ /* 0x000fea000383ffff */
.L_x_1071:
        /* <DEDUP_REMOVED lines=40> */
[----:B------:R-:W-:Y:S02]  /*34f0*/  FFMA.FTZ R85, R53, R85, R52 ;  /* 0x0000005535557223 */ /* 0x000fe40000010034 */
[----:B------:R-:W-:-:S02]  /*3500*/  FADD.FTZ R76, R82, -R87 ;  /* 0x80000057524c7221 */ /* 0x000fc40000010000 */
[C-C-:B------:R-:W-:Y:S02]  /*3510*/  FFMA.FTZ R200, R53.reuse, R200, R52.reuse ;  /* 0x000000c835c87223 */ /* 0x140fe40000010034 */
[C-C-:B------:R-:W-:Y:S02]  /*3520*/  FFMA.FTZ R201, R53.reuse, R201, R52.reuse ;  /* 0x000000c935c97223 */ /* 0x140fe40000010034 */
[C-C-:B------:R-:W-:Y:S02]  /*3530*/  FFMA.FTZ R95, R53.reuse, R95, R52.reuse ;  /* 0x0000005f355f7223 */ /* 0x140fe40000010034 */
[----:B------:R-:W-:Y:S02]  /*3540*/  FADD.FTZ R214, R214, -R93 ;  /* 0x8000005dd6d67221 */ /* 0x000fe40000010000 */
[----:B------:R-:W-:Y:S02]  /*3550*/  FFMA.FTZ R183, R53, R183, R52 ;  /* 0x000000b735b77223 */ /* 0x000fe40000010034 */
[----:B------:R-:W-:-:S02]  /*3560*/  FADD.FTZ R80, R80, -R85 ;  /* 0x8000005550507221 */ /* 0x000fc40000010000 */
[----:B------:R-:W-:Y:S02]  /*3570*/  FMUL.FTZ R93, R181, R76 ;  /* 0x0000004cb55d7220 */ /* 0x000fe40000410000 */
[----:B------:R-:W-:Y:S02]  /*3580*/  FFMA.FTZ R89, R53, R89, R52 ;  /* 0x0000005935597223 */ /* 0x000fe40000010034 */
[----:B------:R-:W-:Y:S01]  /*3590*/  FADD.FTZ R200, R205, -R200 ;  /* 0x800000c8cdc87221 */ /* 0x000fe20000010000 */
[----:B0-----:R-:W-:Y:S01]  /*35a0*/  SHF.L.U32 R76, R189, 0x7, RZ ;  /* 0x00000007bd4c7819 */ /* 0x001fe200000006ff */
[----:B------:R-:W-:Y:S02]  /*35b0*/  FADD.FTZ R204, R204, -R201 ;  /* 0x800000c9cccc7221 */ /* 0x000fe40000010000 */
[----:B------:R-:W-:Y:S02]  /*35c0*/  FADD.FTZ R96, R96, -R95 ;  /* 0x8000005f60607221 */ /* 0x000fe40000010000 */
[----:B------:R-:W-:-:S02]  /*35d0*/  FADD.FTZ R84, R84, -R183 ;  /* 0x800000b754547221 */ /* 0x000fc40000010000 */
[----:B------:R-:W-:Y:S01]  /*35e0*/  FMUL.FTZ R95, R181, R80 ;  /* 0x00000050b55f7220 */ /* 0x000fe20000410000 */
[----:B------:R-:W-:Y:S01]  /*35f0*/  LOP3.LUT R80, R76, 0x180, RZ, 0xc0, !PT ;  /* 0x000001804c507812 */ /* 0x000fe200078ec0ff */
[C-C-:B------:R-:W-:Y:S02]  /*3600*/  FFMA.FTZ R88, R53.reuse, R88, R52.reuse ;  /* 0x0000005835587223 */ /* 0x140fe40000010034 */
[C-C-:B------:R-:W-:Y:S02]  /*3610*/  FFMA.FTZ R219, R53.reuse, R219, R52.reuse ;  /* 0x000000db35db7223 */ /* 0x140fe40000010034 */
[----:B------:R-:W-:Y:S02]  /*3620*/  FADD.FTZ R218, R218, -R89 ;  /* 0x80000059dada7221 */ /* 0x000fe40000010000 */
[C-C-:B------:R-:W-:Y:S02]  /*3630*/  FFMA.FTZ R193, R53.reuse, R193, R52.reuse ;  /* 0x000000c135c17223 */ /* 0x140fe40000010034 */
[----:B------:R-:W-:-:S02]  /*3640*/  FFMA.FTZ R191, R53, R191, R52 ;  /* 0x000000bf35bf7223 */ /* 0x000fc40000010034 */
[C---:B------:R-:W-:Y:S02]  /*3650*/  FMUL.FTZ R200, R181.reuse, R200 ;  /* 0x000000c8b5c87220 */ /* 0x040fe40000410000 */
[----:B------:R-:W-:Y:S02]  /*3660*/  FMUL.FTZ R89, R181, R204 ;  /* 0x000000ccb5597220 */ /* 0x000fe40000410000 */
[--C-:B------:R-:W-:Y:S02]  /*3670*/  FFMA.FTZ R194, R53, R194, R52.reuse ;  /* 0x000000c235c27223 */ /* 0x100fe40000010034 */
[----:B------:R-:W-:Y:S01]  /*3680*/  FMUL.FTZ R87, R181, R84 ;  /* 0x00000054b5577220 */ /* 0x000fe20000410000 */
[--C-:B------:R-:W-:Y:S01]  /*3690*/  LOP3.LUT R84, R80, 0x1f, R7.reuse, 0xf8, !PT ;  /* 0x0000001f50547812 */ /* 0x100fe200078ef807 */
[--C-:B------:R-:W-:Y:S01]  /*36a0*/  FFMA.FTZ R225, R53, R225, R52.reuse ;  /* 0x000000e135e17223 */ /* 0x100fe20000010034 */
[----:B------:R-:W-:Y:S01]  /*36b0*/  F2FP.PACK_AB R80, R89, R200 ;  /* 0x000000c85950723e */ /* 0x000fe200000000ff */
[C-C-:B------:R-:W-:Y:S01]  /*36c0*/  FFMA.FTZ R221, R53.reuse, R221, R52.reuse ;  /* 0x000000dd35dd7223 */ /* 0x140fe20000010034 */
[----:B------:R-:W-:Y:S01]  /*36d0*/  LOP3.LUT R89, R84, 0x60, R7, 0xf8, !PT ;  /* 0x0000006054597812 */ /* 0x000fe200078ef807 */
[----:B------:R-:W-:-:S02]  /*36e0*/  FFMA.FTZ R196, R53, R196, R52 ;  /* 0x000000c435c47223 */ /* 0x000fc40000010034 */
[----:B------:R-:W-:Y:S02]  /*36f0*/  FADD.FTZ R88, R101, -R88 ;  /* 0x8000005865587221 */ /* 0x000fe40000010000 */
[----:B------:R-:W-:Y:S02]  /*3700*/  FADD.FTZ R222, R222, -R219 ;  /* 0x800000dbdede7221 */ /* 0x000fe40000010000 */
        /* <DEDUP_REMOVED lines=23> */
[----:B------:R-:W-:Y:S02]  /*3880*/  FFMA.FTZ R230, R53, R230, R52 ;  /* 0x000000e635e67223 */ /* 0x000fe40000010034 */
[----:B------:R-:W-:Y:S02]  /*3890*/  FADD.FTZ R194, R81, -R194 ;  /* 0x800000c251c27221 */ /* 0x000fe40000010000 */
[----:B------:R-:W-:Y:S02]  /*38a0*/  FFMA.FTZ R53, R53, R211, R52 ;  /* 0x000000d335357223 */ /* 0x000fe40000010034 */
[----:B------:R-:W-:Y:S02]  /*38b0*/  FADD.FTZ R102, R102, -R225 ;  /* 0x800000e166667221 */ /* 0x000fe40000010000 */
[----:B------:R-:W-:-:S02]  /*38c0*/  FADD.FTZ R216, R216, -R221 ;  /* 0x800000ddd8d87221 */ /* 0x000fc40000010000 */
[----:B------:R-:W-:Y:S02]  /*38d0*/  FADD.FTZ R196, R83, -R196 ;  /* 0x800000c453c47221 */ /* 0x000fe40000010000 */
[C---:B------:R-:W-:Y:S02]  /*38e0*/  FMUL.FTZ R52, R181.reuse, R88 ;  /* 0x00000058b5347220 */ /* 0x040fe40000410000 */
[C---:B------:R-:W-:Y:S02]  /*38f0*/  FMUL.FTZ R77, R181.reuse, R222 ;  /* 0x000000deb54d7220 */ /* 0x040fe40000410000 */
[----:B------:R-:W-:Y:S02]  /*3900*/  FADD.FTZ R86, R86, -R185 ;  /* 0x800000b956567221 */ /* 0x000fe40000010000 */
[----:B------:R-:W-:Y:S01]  /*3910*/  FMUL.FTZ R188, R181, R188 ;  /* 0x000000bcb5bc7220 */ /* 0x000fe20000410000 */
[----:B------:R-:W-:Y:S01]  /*3920*/  F2FP.PACK_AB R52, R77, R52 ;  /* 0x000000344d34723e */ /* 0x000fe200000000ff */
[----:B------:R-:W-:-:S02]  /*3930*/  FMUL.FTZ R83, R181, R186 ;  /* 0x000000bab5537220 */ /* 0x000fc40000410000 */
[----:B------:R-:W-:Y:S02]  /*3940*/  FADD.FTZ R94, R97, -R94 ;  /* 0x8000005e615e7221 */ /* 0x000fe40000010000 */
[----:B------:R-:W-:Y:S01]  /*3950*/  FMUL.FTZ R194, R181, R194 ;  /* 0x000000c2b5c27220 */ /* 0x000fe20000410000 */
[----:B------:R-:W-:Y:S01]  /*3960*/  F2FP.PACK_AB R77, R83, R188 ;  /* 0x000000bc534d723e */ /* 0x000fe200000000ff */
        /* <DEDUP_REMOVED lines=18> */
[----:B------:R-:W-:Y:S02]  /*3a90*/  FMUL.FTZ R86, R181, R86 ;  /* 0x00000056b5567220 */ /* 0x000fe40000410000 */
[----:B------:R-:W-:Y:S02]  /*3aa0*/  FADD.FTZ R198, R203, -R198 ;  /* 0x800000c6cbc67221 */ /* 0x000fe40000010000 */
[----:B------:R-:W-:Y:S01]  /*3ab0*/  FADD.FTZ R202, R202, -R199 ;  /* 0x800000c7caca7221 */ /* 0x000fe20000010000 */
[----:B------:R-:W-:Y:S01]  /*3ac0*/  F2FP.PACK_AB R79, R87, R86 ;  /* 0x00000056574f723e */ /* 0x000fe200000000ff */
[----:B------:R-:W-:-:S02]  /*3ad0*/  FADD.FTZ R210, R215, -R210 ;  /* 0x800000d2d7d27221 */ /* 0x000fc40000010000 */
[----:B------:R-:W-:Y:S02]  /*3ae0*/  FADD.FTZ R212, R212, -R209 ;  /* 0x800000d1d4d47221 */ /* 0x000fe40000010000 */
        /* <DEDUP_REMOVED lines=11> */
[C---:B------:R-:W-:Y:S02]  /*3ba0*/  FMUL.FTZ R53, R181.reuse, R220 ;  /* 0x000000dcb5357220 */ /* 0x040fe40000410000 */
[C---:B------:R-:W-:Y:S02]  /*3bb0*/  FMUL.FTZ R218, R181.reuse, R218 ;  /* 0x000000dab5da7220 */ /* 0x040fe40000410000 */
[C---:B------:R-:W-:Y:S01]  /*3bc0*/  FMUL.FTZ R55, R181.reuse, R100 ;  /* 0x00000064b5377220 */ /* 0x040fe20000410000 */
[----:B------:R-:W-:Y:S01]  /*3bd0*/  IADD3 R100, R102, 0x200, RZ ;  /* 0x0000020066647810 */ /* 0x000fe20007ffe0ff */
[C---:B------:R-:W-:Y:S01]  /*3be0*/  FMUL.FTZ R90, R181.reuse, R90 ;  /* 0x0000005ab55a7220 */ /* 0x040fe20000410000 */
[----:B------:R-:W-:Y:S01]  /*3bf0*/  F2FP.PACK_AB R53, R218, R53 ;  /* 0x00000035da35723e */ /* 0x000fe200000000ff */
[----:B------:R-:W-:-:S02]  /*3c00*/  FMUL.FTZ R78, R181, R184 ;  /* 0x000000b8b54e7220 */ /* 0x000fc40000410000 */
[C---:B------:R-:W-:Y:S01]  /*3c10*/  FMUL.FTZ R85, R181.reuse, R182 ;  /* 0x000000b6b5557220 */ /* 0x040fe20000410000 */
        /* <DEDUP_REMOVED lines=9> */
[C---:B------:R-:W-:Y:S01]  /*3cb0*/  FMUL.FTZ R99, R181.reuse, R98 ;  /* 0x00000062b5637220 */ /* 0x040fe20000410000 */
[----:B------:R-:W-:Y:S01]  /*3cc0*/  IADD3 R98, R102, 0x400, RZ ;  /* 0x0000040066627810 */ /* 0x000fe20007ffe0ff */
[----:B------:R-:W-:Y:S01]  /*3cd0*/  FMUL.FTZ R198, R181, R198 ;  /* 0x000000c6b5c67220 */ /* 0x000fe20000410000 */
[----:B------:R-:W-:Y:S01]  /*3ce0*/  F2FP.PACK_AB R76, R81, R192 ;  /* 0x000000c0514c723e */ /* 0x000fe200000000ff */
        /* <DEDUP_REMOVED lines=32> */
.L_x_1073:
        /* <DEDUP_REMOVED lines=80> */
.L_x_1066:
        /* <DEDUP_REMOVED lines=37> */
.L_x_1067:
[----:B------:R-:W-:Y:S02]  /*4640*/  MOV R76, R78 ;  /* 0x0000004e004c7202 */ /* 0x000fe40000000f00 */
[----:B------:R-:W-:-:S02]  /*4650*/  MOV R239, 0x10 ;  /* 0x0000001000ef7802 */ /* 0x000fc40000000f00 */
[----:B------:R-:W-:Y:S02]  /*4660*/  MOV R242, 0x1f ;  /* 0x0000001f00f27802 */ /* 0x000fe40000000f00 */
[----:B------:R-:W-:Y:S02]  /*4670*/  MOV R241, 0xffffffff ;  /* 0xffffffff00f17802 */ /* 0x000fe40000000f00 */
[----:B------:R-:W-:Y:S02]  /*4680*/  MOV R52, 0x46a0 ;  /* 0x000046a000347802 */ /* 0x000fe40000000f00 */
[----:B------:R-:W-:Y:S05]  /*4690*/  CALL.REL.NOINC `($__internal_77_$__cuda_sm70_shflsync_down_p) ;  /* 0x0000045000007944 */ /* 0x000fea0003c00000 */
[----:B-1----:R-:W-:Y:S01]  /*46a0*/  MOV R55, R242 ;  /* 0x000000f200377202 */ /* 0x002fe20000000f00 */
[----:B0-----:R-:W-:Y:S05]  /*46b0*/  BRA `(.L_x_1075) ;  /* 0xffffe70000007947 */ /* 0x001fea000383ffff */
.L_x_1068:
[----:B------:R-:W-:Y:S01]  /*46c0*/  HFMA2.MMA R239, -RZ, RZ, 0, 9.5367431640625e-07 ;  /* 0x00000010ffef7435 */ /* 0x000fe200000001ff */
[----:B------:R-:W-:Y:S02]  /*46d0*/  MOV R76, R77 ;  /* 0x0000004d004c7202 */ /* 0x000fe40000000f00 */
[----:B------:R-:W-:Y:S02]  /*46e0*/  MOV R242, 0x1f ;  /* 0x0000001f00f27802 */ /* 0x000fe40000000f00 */
[----:B------:R-:W-:-:S02]  /*46f0*/  MOV R241, 0xffffffff ;  /* 0xffffffff00f17802 */ /* 0x000fc40000000f00 */
[----:B------:R-:W-:Y:S02]  /*4700*/  MOV R52, 0x4720 ;  /* 0x0000472000347802 */ /* 0x000fe40000000f00 */
[----:B01----:R-:W-:Y:S05]  /*4710*/  CALL.REL.NOINC `($__internal_77_$__cuda_sm70_shflsync_down_p) ;  /* 0x000003d000007944 */ /* 0x003fea0003c00000 */
[----:B------:R-:W-:Y:S01]  /*4720*/  FADD.FTZ R78, R78, R55 ;  /* 0x000000374e4e7221 */ /* 0x000fe20000010000 */
[----:B0-----:R-:W-:Y:S01]  /*4730*/  HFMA2.MMA R239, -RZ, RZ, 0, 4.76837158203125e-07 ;  /* 0x00000008ffef7435 */ /* 0x001fe200000001ff */
[----:B-1----:R-:W-:Y:S01]  /*4740*/  FADD.FTZ R77, R77, R242 ;  /* 0x000000f24d4d7221 */ /* 0x002fe20000010000 */
[----:B------:R-:W-:Y:S02]  /*4750*/  MOV R242, 0x1f ;  /* 0x0000001f00f27802 */ /* 0x000fe40000000f00 */
[----:B------:R-:W-:Y:S02]  /*4760*/  MOV R241, 0xffffffff ;  /* 0xffffffff00f17802 */ /* 0x000fe40000000f00 */
[----:B------:R-:W-:Y:S02]  /*4770*/  MOV R76, R78 ;  /* 0x0000004e004c7202 */ /* 0x000fe40000000f00 */
[----:B------:R-:W-:Y:S02]  /*4780*/  MOV R52, 0x47a0 ;  /* 0x000047a000347802 */ /* 0x000fe40000000f00 */
[----:B------:R-:W-:Y:S05]  /*4790*/  CALL.REL.NOINC `($__internal_77_$__cuda_sm70_shflsync_down_p) ;  /* 0x0000035000007944 */ /* 0x000fea0003c00000 */
[----:B0-----:R-:W-:Y:S01]  /*47a0*/  HFMA2.MMA R239, -RZ, RZ, 0, 4.76837158203125e-07 ;  /* 0x00000008ffef7435 */ /* 0x001fe200000001ff */
[----:B-1----:R-:W-:-:S02]  /*47b0*/  MOV R55, R242 ;  /* 0x000000f200377202 */ /* 0x002fc40000000f00 */
[----:B------:R-:W-:Y:S02]  /*47c0*/  MOV R76, R77 ;  /* 0x0000004d004c7202 */ /* 0x000fe40000000f00 */
[----:B------:R-:W-:Y:S02]  /*47d0*/  MOV R242, 0x1f ;  /* 0x0000001f00f27802 */ /* 0x000fe40000000f00 */
[----:B------:R-:W-:Y:S02]  /*47e0*/  MOV R241, 0xffffffff ;  /* 0xffffffff00f17802 */ /* 0x000fe40000000f00 */
[----:B------:R-:W-:Y:S02]  /*47f0*/  MOV R52, 0x4810 ;  /* 0x0000481000347802 */ /* 0x000fe40000000f00 */
[----:B------:R-:W-:Y:S05]  /*4800*/  CALL.REL.NOINC `($__internal_77_$__cuda_sm70_shflsync_down_p) ;  /* 0x000002e000007944 */ /* 0x000fea0003c00000 */
[----:B------:R-:W-:Y:S01]  /*4810*/  FADD.FTZ R78, R55, R78 ;  /* 0x0000004e374e7221 */ /* 0x000fe20000010000 */
[----:B0-----:R-:W-:Y:S01]  /*4820*/  HFMA2.MMA R239, -RZ, RZ, 0, 2.384185791015625e-07 ;  /* 0x00000004ffef7435 */ /* 0x001fe200000001ff */
[----:B-1----:R-:W-:Y:S01]  /*4830*/  FADD.FTZ R77, R77, R242 ;  /* 0x000000f24d4d7221 */ /* 0x002fe20000010000 */
[----:B------:R-:W-:Y:S02]  /*4840*/  MOV R242, 0x1f ;  /* 0x0000001f00f27802 */ /* 0x000fe40000000f00 */
[----:B------:R-:W-:-:S02]  /*4850*/  MOV R241, 0xffffffff ;  /* 0xffffffff00f17802 */ /* 0x000fc40000000f00 */
[----:B------:R-:W-:Y:S02]  /*4860*/  MOV R76, R78 ;  /* 0x0000004e004c7202 */ /* 0x000fe40000000f00 */
[----:B------:R-:W-:Y:S02]  /*4870*/  MOV R52, 0x4890 ;  /* 0x0000489000347802 */ /* 0x000fe40000000f00 */
[----:B------:R-:W-:Y:S05]  /*4880*/  CALL.REL.NOINC `($__internal_77_$__cuda_sm70_shflsync_down_p) ;  /* 0x0000026000007944 */ /* 0x000fea0003c00000 */
[----:B0-----:R-:W-:Y:S01]  /*4890*/  HFMA2.MMA R239, -RZ, RZ, 0, 2.384185791015625e-07 ;  /* 0x00000004ffef7435 */ /* 0x001fe200000001ff */
[----:B-1----:R-:W-:Y:S02]  /*48a0*/  MOV R55, R242 ;  /* 0x000000f200377202 */ /* 0x002fe40000000f00 */
[----:B------:R-:W-:Y:S02]  /*48b0*/  MOV R76, R77 ;  /* 0x0000004d004c7202 */ /* 0x000fe40000000f00 */
[----:B------:R-:W-:Y:S02]  /*48c0*/  MOV R242, 0x1f ;  /* 0x0000001f00f27802 */ /* 0x000fe40000000f00 */
[----:B------:R-:W-:Y:S02]  /*48d0*/  MOV R241, 0xffffffff ;  /* 0xffffffff00f17802 */ /* 0x000fe40000000f00 */
[----:B------:R-:W-:-:S02]  /*48e0*/  MOV R52, 0x4900 ;  /* 0x0000490000347802 */ /* 0x000fc40000000f00 */
[----:B------:R-:W-:Y:S05]  /*48f0*/  CALL.REL.NOINC `($__internal_77_$__cuda_sm70_shflsync_down_p) ;  /* 0x000001f000007944 */ /* 0x000fea0003c00000 */
[----:B------:R-:W-:Y:S01]  /*4900*/  FADD.FTZ R78, R55, R78 ;  /* 0x0000004e374e7221 */ /* 0x000fe20000010000 */
[----:B0-----:R-:W-:Y:S01]  /*4910*/  HFMA2.MMA R239, -RZ, RZ, 0, 1.1920928955078125e-07 ;  /* 0x00000002ffef7435 */ /* 0x001fe200000001ff */
[----:B-1----:R-:W-:Y:S01]  /*4920*/  FADD.FTZ R79, R77, R242 ;  /* 0x000000f24d4f7221 */ /* 0x002fe20000010000 */
[----:B------:R-:W-:-:S02]  /*4930*/  MOV R242, 0x1f ;  /* 0x0000001f00f27802 */ /* 0x000fc40000000f00 */
[----:B------:R-:W-:Y:S02]  /*4940*/  MOV R241, 0xffffffff ;  /* 0xffffffff00f17802 */ /* 0x000fe40000000f00 */
[----:B------:R-:W-:Y:S02]  /*4950*/  MOV R76, R78 ;  /* 0x0000004e004c7202 */ /* 0x000fe40000000f00 */
[----:B------:R-:W-:Y:S02]  /*4960*/  MOV R52, 0x4980 ;  /* 0x0000498000347802 */ /* 0x000fe40000000f00 */
[----:B------:R-:W-:Y:S05]  /*4970*/  CALL.REL.NOINC `($__internal_77_$__cuda_sm70_shflsync_down_p) ;  /* 0x0000017000007944 */ /* 0x000fea0003c00000 */
[----:B0-----:R-:W-:Y:S01]  /*4980*/  HFMA2.MMA R239, -RZ, RZ, 0, 1.1920928955078125e-07 ;  /* 0x00000002ffef7435 */ /* 0x001fe200000001ff */
[----:B-1----:R-:W-:Y:S02]  /*4990*/  MOV R55, R242 ;  /* 0x000000f200377202 */ /* 0x002fe40000000f00 */
[----:B------:R-:W-:Y:S02]  /*49a0*/  MOV R76, R79 ;  /* 0x0000004f004c7202 */ /* 0x000fe40000000f00 */
[----:B------:R-:W-:Y:S02]  /*49b0*/  MOV R242, 0x1f ;  /* 0x0000001f00f27802 */ /* 0x000fe40000000f00 */
[----:B------:R-:W-:-:S02]  /*49c0*/  MOV R241, 0xffffffff ;  /* 0xffffffff00f17802 */ /* 0x000fc40000000f00 */
[----:B------:R-:W-:Y:S02]  /*49d0*/  MOV R52, 0x49f0 ;  /* 0x000049f000347802 */ /* 0x000fe40000000f00 */
[----:B------:R-:W-:Y:S05]  /*49e0*/  CALL.REL.NOINC `($__internal_77_$__cuda_sm70_shflsync_down_p) ;  /* 0x0000010000007944 */ /* 0x000fea0003c00000 */
[----:B------:R-:W-:Y:S01]  /*49f0*/  FADD.FTZ R77, R55, R78 ;  /* 0x0000004e374d7221 */ /* 0x000fe20000010000 */
[----:B0-----:R-:W-:Y:S01]  /*4a00*/  HFMA2.MMA R239, -RZ, RZ, 0, 5.9604644775390625e-08 ;  /* 0x00000001ffef7435 */ /* 0x001fe200000001ff */
[----:B-1----:R-:W-:Y:S01]  /*4a10*/  FADD.FTZ R79, R79, R242 ;  /* 0x000000f24f4f7221 */ /* 0x002fe20000010000 */
[----:B------:R-:W-:Y:S02]  /*4a20*/  MOV R242, 0x1f ;  /* 0x0000001f00f27802 */ /* 0x000fe40000000f00 */
[----:B------:R-:W-:Y:S02]  /*4a30*/  MOV R241, 0xffffffff ;  /* 0xffffffff00f17802 */ /* 0x000fe40000000f00 */
[----:B------:R-:W-:Y:S02]  /*4a40*/  MOV R76, R77 ;  /* 0x0000004d004c7202 */ /* 0x000fe40000000f00 */
[----:B------:R-:W-:Y:S02]  /*4a50*/  MOV R52, 0x4a70 ;  /* 0x00004a7000347802 */ /* 0x000fe40000000f00 */
[----:B------:R-:W-:Y:S05]  /*4a60*/  CALL.REL.NOINC `($__internal_77_$__cuda_sm70_shflsync_down_p) ;  /* 0x0000008000007944 */ /* 0x000fea0003c00000 */
[----:B0-----:R-:W-:Y:S01]  /*4a70*/  HFMA2.MMA R239, -RZ, RZ, 0, 5.9604644775390625e-08 ;  /* 0x00000001ffef7435 */ /* 0x001fe200000001ff */
[----:B-1----:R-:W-:-:S02]  /*4a80*/  MOV R240, R242 ;  /* 0x000000f200f07202 */ /* 0x002fc40000000f00 */
[----:B------:R-:W-:Y:S02]  /*4a90*/  MOV R76, R79 ;  /* 0x0000004f004c7202 */ /* 0x000fe40000000f00 */
[----:B------:R-:W-:Y:S02]  /*4aa0*/  MOV R242, 0x1f ;  /* 0x0000001f00f27802 */ /* 0x000fe40000000f00 */
[----:B------:R-:W-:Y:S02]  /*4ab0*/  MOV R241, 0xffffffff ;  /* 0xffffffff00f17802 */ /* 0x000fe40000000f00 */
[----:B------:R-:W-:Y:S02]  /*4ac0*/  MOV R52, 0x4ae0 ;  /* 0x00004ae000347802 */ /* 0x000fe40000000f00 */
[----:B------:R-:W-:Y:S05]  /*4ad0*/  CALL.REL.NOINC `($__internal_77_$__cuda_sm70_shflsync_down_p) ;  /* 0x0000001000007944 */ /* 0x000fea0003c00000 */
[----:B01----:R-:W-:Y:S05]  /*4ae0*/  BRA `(.L_x_1076) ;  /* 0xffffe3f000007947 */ /* 0x003fea000383ffff */
        .weak           $__internal_77_$__cuda_sm70_shflsync_down_p
        .type           $__internal_77_$__cuda_sm70_shflsync_down_p,@function
        .size           $__internal_77_$__cuda_sm70_shflsync_down_p,(.L_x_3484 - $__internal_77_$__cuda_sm70_shflsync_down_p)
$__internal_77_$__cuda_sm70_shflsync_down_p:
[----:B------:R-:W-:Y:S01]  /*4af0*/  HFMA2.MMA R53, -RZ, RZ, 0, 0 ;  /* 0x00000000ff357435 */ /* 0x000fe200000001ff */
[----:B------:R-:W-:Y:S04]  /*4b00*/  WARPSYNC R241 ;  /* 0x000000f100007348 */ /* 0x000fe80003800000 */
[----:B------:R0:W1:Y:S01]  /*4b10*/  SHFL.DOWN PT, R242, R76, R239, R242 ;  /* 0x080000ef4cf27389 */ /* 0x00006200000e00f2 */
[----:B------:R-:W-:Y:S05]  /*4b20*/  RET.REL.NODEC R52 `(_ZN10layer_norm13ln_bwd_kernelINS_13Kernel_traitsI6__halfS2_S2_fjLj20480ELj4ELj1ELj4ELj16ENS_18Kernel_traits_baseILj20480ES2_S2_S2_fjLj128EEEEEEEvNS_9BwdParamsE) ;  /* 0xffffb4d034007950 */ /* 0x000fea0003c3ffff */
.L_x_1077:
        /* <DEDUP_REMOVED lines=13> */
.L_x_3484:


//--------------------- .text._ZN10layer_norm22ln_bwd_finalize_kernelINS_22Kernel_traits_finalizeILj20480EffffjLj1024ELj4ENS_18Kernel_traits_baseILj20480EffffjLj1024EEEEEEEvNS_9BwdParamsE --------------------------
	.section	.text._ZN10layer_norm22ln_bwd_finalize_kernelINS_22Kernel_traits_finalizeILj20480EffffjLj1024ELj4ENS_18Kernel_traits_baseILj20480EffffjLj1024EEEEEEEvNS_9BwdParamsE,"ax",@progbits
	.sectioninfo	@"SHI_REGISTERS=32"
	.align	128
        .global         _ZN10layer_norm22ln_bwd_finalize_kernelINS_22Kernel_traits_finalizeILj20480EffffjLj1024ELj4ENS_18Kernel_traits_baseILj20480EffffjLj1024EEEEEEEvNS_9BwdParamsE
        .type           _ZN10layer_norm22ln_bwd_finalize_kernelINS_22Kernel_traits_finalizeILj20480EffffjLj1024ELj4ENS_18Kernel_traits_baseILj20480EffffjLj1024EEEEEEEvNS_9BwdParamsE,@function
        .size           _ZN10layer_norm22ln_bwd_finalize_kernelINS_22Kernel_traits_finalizeILj20480EffffjLj1024ELj4ENS_18Kernel_traits_baseILj20480EffffjLj1024EEEEEEEvNS_9BwdParamsE,(.L_x_3485 - _ZN10layer_norm22ln_bwd_finalize_kernelINS_22Kernel_traits_finalizeILj20480EffffjLj1024ELj4ENS_18Kernel_traits_baseILj20480EffffjLj1024EEEEEEEvNS_9BwdParamsE)
        .other          _ZN10layer_norm22ln_bwd_finalize_kernelINS_22Kernel_traits_finalizeILj20480EffffjLj1024ELj4ENS_18Kernel_traits_baseILj20480EffffjLj1024EEEEEEEvNS_9BwdParamsE,@"STO_CUDA_ENTRY STV_DEFAULT"
_ZN10layer_norm22ln_bwd_finalize_kernelINS_22Kernel_traits_finalizeILj20480EffffjLj1024ELj4ENS_18Kernel_traits_baseILj20480EffffjLj1024EEEEEEEvNS_9BwdParamsE:
.text._ZN10layer_norm22ln_bwd_finalize_kernelINS_22Kernel_traits_finalizeILj20480EffffjLj1024ELj4ENS_18Kernel_traits_baseILj20480EffffjLj1024EEEEEEEvNS_9BwdParamsE:
        /* <DEDUP_REMOVED lines=19> */
.L_x_1088:
        /* <DEDUP_REMOVED lines=27> */
.L_x_1082:
        /* <DEDUP_REMOVED lines=32> */
.L_x_1081:
[----:B------:R-:W-:Y:S05]  /*04e0*/  BSYNC B1 ;  /* 0x0000000000017941 */ /* 0x000fea0003800000 */
.L_x_1080:
        /* <DEDUP_REMOVED lines=22> */
.L_x_1084:
[----:B------:R-:W-:Y:S05]  /*0650*/  BSYNC B1 ;  /* 0x0000000000017941 */ /* 0x000fea0003800000 */
.L_x_1083:
        /* <DEDUP_REMOVED lines=10> */
.L_x_1079:
[----:B------:R-:W-:Y:S05]  /*0700*/  BSYNC B0 ;  /* 0x0000000000007941 */ /* 0x000fea0003800000 */
.L_x_1078:
        /* <DEDUP_REMOVED lines=11> */
.L_x_1089:
        /* <DEDUP_REMOVED lines=18> */
.L_x_1090:
[----:B------:R-:W-:Y:S01]  /*08e0*/  @!P1 SHF.R.U32.HI R2, RZ, 0x3, R0 ;  /* 0x00000003ff029819 */ /* 0x000fe20000011600 */
[----:B---3--:R-:W-:Y:S02]  /*08f0*/  FADD.FTZ R5, R5, R10 ;  /* 0x0000000a05057221 */ /* 0x008fe40000010000 */
[----:B--2---:R-:W-:Y:S01]  /*0900*/  FADD.FTZ R7, R7, R4 ;  /* 0x0000000407077221 */ /* 0x004fe20000010000 */
[----:B------:R-:W-:-:S05]  /*0910*/  @!P1 LOP3.LUT R2, R2, 0x1ffffffc, RZ, 0xc0, !PT ;  /* 0x1ffffffc02029812 */ /* 0x000fca00078ec0ff */
[----:B------:R2:W-:Y:S04]  /*0920*/  @!P1 STS [R2+0x2000], R5 ;  /* 0x0020000502009388 */ /* 0x0005e80000000800 */
[----:B------:R2:W-:Y:S02]  /*0930*/  @!P1 STS [R2+0x2080], R7 ;  /* 0x0020800702009388 */ /* 0x0005e40000000800 */
.L_x_1085:
        /* <DEDUP_REMOVED lines=14> */
.L_x_1086:
[----:B------:R-:W-:Y:S01]  /*0a20*/  HFMA2.MMA R9, -RZ, RZ, 0, 5.9604644775390625e-08 ;  /* 0x00000001ff097435 */ /* 0x000fe200000001ff */
[----:B--2---:R-:W-:Y:S01]  /*0a30*/  IMAD.MOV.U32 R10, RZ, RZ, R4 ;  /* 0x000000ffff0a7224 */ /* 0x004fe200078e0004 */
[----:B------:R-:W-:Y:S01]  /*0a40*/  MOV R11, 0xffffffff ;  /* 0xffffffff000b7802 */ /* 0x000fe20000000f00 */
[----:B------:R-:W-:Y:S01]  /*0a50*/  IMAD.MOV.U32 R6, RZ, RZ, 0x1f ;  /* 0x0000001fff067424 */ /* 0x000fe200078e00ff */
[----:B------:R-:W-:-:S02]  /*0a60*/  MOV R2, 0xa80 ;  /* 0x00000a8000027802 */ /* 0x000fc40000000f00 */
[----:B01----:R-:W-:Y:S05]  /*0a70*/  CALL.REL.NOINC `($__internal_78_$__cuda_sm70_shflsync_bfly_p) ;  /* 0x000003c000007944 */ /* 0x003fea0003c00000 */
[----:B-1----:R-:W-:Y:S01]  /*0a80*/  IMAD.MOV.U32 R3, RZ, RZ, R6 ;  /* 0x000000ffff037224 */ /* 0x002fe200078e0006 */
[----:B0-----:R-:W-:Y:S05]  /*0a90*/  BRA `(.L_x_1089) ;  /* 0xfffffd2000007947 */ /* 0x001fea000383ffff */
.L_x_1087:
[----:B------:R-:W-:Y:S01]  /*0aa0*/  HFMA2.MMA R6, -RZ, RZ, 0, 1.847743988037109375e-06 ;  /* 0x0000001fff067435 */ /* 0x000fe200000001ff */
[----:B------:R-:W-:Y:S01]  /*0ab0*/  MOV R10, R13 ;  /* 0x0000000d000a7202 */ /* 0x000fe20000000f00 */
[----:B------:R-:W-:Y:S01]  /*0ac0*/  IMAD.MOV.U32 R9, RZ, RZ, 0x2 ;  /* 0x00000002ff097424 */ /* 0x000fe200078e00ff */
[----:B------:R-:W-:Y:S01]  /*0ad0*/  MOV R2, 0xb00 ;  /* 0x00000b0000027802 */ /* 0x000fe20000000f00 */
[----:B------:R-:W-:-:S02]  /*0ae0*/  IMAD.MOV.U32 R11, RZ, RZ, -0x1 ;  /* 0xffffffffff0b7424 */ /* 0x000fc400078e00ff */
[----:B012---:R-:W-:Y:S05]  /*0af0*/  CALL.REL.NOINC `($__internal_78_$__cuda_sm70_shflsync_bfly_p) ;  /* 0x0000034000007944 */ /* 0x007fea0003c00000 */
[----:B01----:R-:W-:Y:S01]  /*0b00*/  FADD.FTZ R10, R13, R6 ;  /* 0x000000060d0a7221 */ /* 0x003fe20000010000 */
[----:B------:R-:W-:Y:S01]  /*0b10*/  MOV R9, 0x4 ;  /* 0x0000000400097802 */ /* 0x000fe20000000f00 */
[----:B------:R-:W-:Y:S01]  /*0b20*/  IMAD.MOV.U32 R6, RZ, RZ, 0x1f ;  /* 0x0000001fff067424 */ /* 0x000fe200078e00ff */
[----:B------:R-:W-:-:S02]  /*0b30*/  MOV R11, 0xffffffff ;  /* 0xffffffff000b7802 */ /* 0x000fc40000000f00 */
[----:B------:R-:W-:Y:S02]  /*0b40*/  MOV R2, 0xb60 ;  /* 0x00000b6000027802 */ /* 0x000fe40000000f00 */
[----:B------:R-:W-:Y:S05]  /*0b50*/  CALL.REL.NOINC `($__internal_78_$__cuda_sm70_shflsync_bfly_p) ;  /* 0x000002e000007944 */ /* 0x000fea0003c00000 */
[----:B01----:R-:W-:Y:S01]  /*0b60*/  FADD.FTZ R10, R10, R6 ;  /* 0x000000060a0a7221 */ /* 0x003fe20000010000 */
[----:B------:R-:W-:Y:S01]  /*0b70*/  HFMA2.MMA R6, -RZ, RZ, 0, 1.847743988037109375e-06 ;  /* 0x0000001fff067435 */ /* 0x000fe200000001ff */
[----:B------:R-:W-:Y:S01]  /*0b80*/  IMAD.MOV.U32 R9, RZ, RZ, 0x8 ;  /* 0x00000008ff097424 */ /* 0x000fe200078e00ff */
[----:B------:R-:W-:Y:S01]  /*0b90*/  MOV R2, 0xbc0 ;  /* 0x00000bc000027802 */ /* 0x000fe20000000f00 */
[----:B------:R-:W-:-:S03]  /*0ba0*/  IMAD.MOV.U32 R11, RZ, RZ, -0x1 ;  /* 0xffffffffff0b7424 */ /* 0x000fc600078e00ff */
[----:B------:R-:W-:Y:S05]  /*0bb0*/  CALL.REL.NOINC `($__internal_78_$__cuda_sm70_shflsync_bfly_p) ;  /* 0x0000028000007944 */ /* 0x000fea0003c00000 */
[----:B-1----:R-:W-:Y:S01]  /*0bc0*/  FADD.FTZ R4, R10, R6 ;  /* 0x000000060a047221 */ /* 0x002fe20000010000 */
[----:B------:R-:W-:Y:S01]  /*0bd0*/  HFMA2.MMA R6, -RZ, RZ, 0, 1.847743988037109375e-06 ;  /* 0x0000001fff067435 */ /* 0x000fe200000001ff */
[----:B0-----:R-:W-:Y:S01]  /*0be0*/  MOV R9, 0x10 ;  /* 0x0000001000097802 */ /* 0x001fe20000000f00 */
[----:B------:R-:W-:Y:S01]  /*0bf0*/  IMAD.MOV.U32 R11, RZ, RZ, -0x1 ;  /* 0xffffffffff0b7424 */ /* 0x000fe200078e00ff */
[----:B------:R-:W-:Y:S02]  /*0c00*/  MOV R2, 0xc30 ;  /* 0x00000c3000027802 */ /* 0x000fe40000000f00 */
[----:B------:R-:W-:-:S02]  /*0c10*/  MOV R10, R4 ;  /* 0x00000004000a7202 */ /* 0x000fc40000000f00 */
[----:B------:R-:W-:Y:S05]  /*0c20*/  CALL.REL.NOINC `($__internal_78_$__cuda_sm70_shflsync_bfly_p) ;  /* 0x0000021000007944 */ /* 0x000fea0003c00000 */
[----:B0-----:R-:W-:Y:S01]  /*0c30*/  HFMA2.MMA R9, -RZ, RZ, 0, 5.9604644775390625e-08 ;  /* 0x00000001ff097435 */ /* 0x001fe200000001ff */
[----:B-1----:R-:W-:Y:S01]  /*0c40*/  MOV R7, R6 ;  /* 0x0000000600077202 */ /* 0x002fe20000000f00 */
[----:B------:R-:W-:Y:S01]  /*0c50*/  IMAD.MOV.U32 R10, RZ, RZ, R5 ;  /* 0x000000ffff0a7224 */ /* 0x000fe200078e0005 */
[----:B------:R-:W-:Y:S01]  /*0c60*/  MOV R6, 0x1f ;  /* 0x0000001f00067802 */ /* 0x000fe20000000f00 */
[----:B------:R-:W-:Y:S01]  /*0c70*/  IMAD.MOV.U32 R11, RZ, RZ, -0x1 ;  /* 0xffffffffff0b7424 */ /* 0x000fe200078e00ff */
[----:B------:R-:W-:-:S02]  /*0c80*/  MOV R2, 0xca0 ;  /* 0x00000ca000027802 */ /* 0x000fc40000000f00 */
[----:B------:R-:W-:Y:S05]  /*0c90*/  CALL.REL.NOINC `($__internal_78_$__cuda_sm70_shflsync_bfly_p) ;  /* 0x000001a000007944 */ /* 0x000fea0003c00000 */
[----:B0-----:R-:W-:Y:S01]  /*0ca0*/  HFMA2.MMA R9, -RZ, RZ, 0, 1.1920928955078125e-07 ;  /* 0x00000002ff097435 */ /* 0x001fe200000001ff */
[----:B-1----:R-:W-:Y:S01]  /*0cb0*/  FADD.FTZ R10, R5, R6 ;  /* 0x00000006050a7221 */ /* 0x002fe20000010000 */
[----:B------:R-:W-:Y:S01]  /*0cc0*/  MOV R6, 0x1f ;  /* 0x0000001f00067802 */ /* 0x000fe20000000f00 */
[----:B------:R-:W-:Y:S01]  /*0cd0*/  IMAD.MOV.U32 R11, RZ, RZ, -0x1 ;  /* 0xffffffffff0b7424 */ /* 0x000fe200078e00ff */
[----:B------:R-:W-:-:S02]  /*0ce0*/  MOV R2, 0xd00 ;  /* 0x00000d0000027802 */ /* 0x000fc40000000f00 */
[----:B------:R-:W-:Y:S05]  /*0cf0*/  CALL.REL.NOINC `($__internal_78_$__cuda_sm70_shflsync_bfly_p) ;  /* 0x0000014000007944 */ /* 0x000fea0003c00000 */
[----:B0-----:R-:W-:Y:S01]  /*0d00*/  HFMA2.MMA R9, -RZ, RZ, 0, 2.384185791015625e-07 ;  /* 0x00000004ff097435 */ /* 0x001fe200000001ff */
[----:B-1----:R-:W-:Y:S01]  /*0d10*/  FADD.FTZ R10, R10, R6 ;  /* 0x000000060a0a7221 */ /* 0x002fe20000010000 */
[----:B------:R-:W-:Y:S01]  /*0d20*/  MOV R6, 0x1f ;  /* 0x0000001f00067802 */ /* 0x000fe20000000f00 */
[----:B------:R-:W-:Y:S01]  /*0d30*/  IMAD.MOV.U32 R11, RZ, RZ, -0x1 ;  /* 0xffffffffff0b7424 */ /* 0x000fe200078e00ff */
[----:B------:R-:W-:-:S02]  /*0d40*/  MOV R2, 0xd60 ;  /* 0x00000d6000027802 */ /* 0x000fc40000000f00 */
[----:B------:R-:W-:Y:S05]  /*0d50*/  CALL.REL.NOINC `($__internal_78_$__cuda_sm70_shflsync_bfly_p) ;  /* 0x000000e000007944 */ /* 0x000fea0003c00000 */
[----:B0-----:R-:W-:Y:S01]  /*0d60*/  HFMA2.MMA R9, -RZ, RZ, 0, 4.76837158203125e-07 ;  /* 0x00000008ff097435 */ /* 0x001fe200000001ff */
[----:B-1----:R-:W-:Y:S01]  /*0d70*/  FADD.FTZ R10, R10, R6 ;  /* 0x000000060a0a7221 */ /* 0x002fe20000010000 */
[----:B------:R-:W-:Y:S01]  /*0d80*/  MOV R6, 0x1f ;  /* 0x0000001f00067802 */ /* 0x000fe20000000f00 */
[----:B------:R-:W-:Y:S01]  /*0d90*/  IMAD.MOV.U32 R11, RZ, RZ, -0x1 ;  /* 0xffffffffff0b7424 */ /* 0x000fe200078e00ff */
[----:B------:R-:W-:-:S02]  /*0da0*/  MOV R2, 0xdc0 ;  /* 0x00000dc000027802 */ /* 0x000fc40000000f00 */
[----:B------:R-:W-:Y:S05]  /*0db0*/  CALL.REL.NOINC `($__internal_78_$__cuda_sm70_shflsync_bfly_p) ;  /* 0x0000008000007944 */ /* 0x000fea0003c00000 */
[----:B0-----:R-:W-:Y:S01]  /*0dc0*/  HFMA2.MMA R9, -RZ, RZ, 0, 9.5367431640625e-07 ;  /* 0x00000010ff097435 */ /* 0x001fe200000001ff */
[----:B-1----:R-:W-:Y:S01]  /*0dd0*/  FADD.FTZ R10, R10, R6 ;  /* 0x000000060a0a7221 */ /* 0x002fe20000010000 */
[----:B------:R-:W-:Y:S01]  /*0de0*/  MOV R6, 0x1f ;  /* 0x0000001f00067802 */ /* 0x000fe20000000f00 */
[----:B------:R-:W-:Y:S01]  /*0df0*/  IMAD.MOV.U32 R11, RZ, RZ, -0x1 ;  /* 0xffffffffff0b7424 */ /* 0x000fe200078e00ff */
[----:B------:R-:W-:-:S02]  /*0e00*/  MOV R2, 0xe20 ;  /* 0x00000e2000027802 */ /* 0x000fc40000000f00 */
[----:B------:R-:W-:Y:S05]  /*0e10*/  CALL.REL.NOINC `($__internal_78_$__cuda_sm70_shflsync_bfly_p) ;  /* 0x0000002000007944 */ /* 0x000fea0003c00000 */
[----:B-1----:R-:W-:Y:S01]  /*0e20*/  MOV R5, R6 ;  /* 0x0000000600057202 */ /* 0x002fe20000000f00 */
[----:B0-----:R-:W-:Y:S05]  /*0e30*/  BRA `(.L_x_1090) ;  /* 0xfffffaa000007947 */ /* 0x001fea000383ffff */
        .weak           $__internal_78_$__cuda_sm70_shflsync_bfly_p
        .type           $__internal_78_$__cuda_sm70_shflsync_bfly_p,@function
        .size           $__internal_78_$__cuda_sm70_shflsync_bfly_p,(.L_x_3485 - $__internal_78_$__cuda_sm70_shflsync_bfly_p)
$__internal_78_$__cuda_sm70_shflsync_bfly_p:
[----:B------:R-:W-:Y:S01]  /*0e40*/  HFMA2.MMA R3, -RZ, RZ, 0, 0 ;  /* 0x00000000ff037435 */ /* 0x000fe200000001ff */
[----:B------:R-:W-:Y:S04]  /*0e50*/  WARPSYNC R11 ;  /* 0x0000000b00007348 */ /* 0x000fe80003800000 */
[----:B------:R0:W1:Y:S01]  /*0e60*/  SHFL.BFLY PT, R6, R10, R9, R6 ;  /* 0x0c0000090a067389 */ /* 0x00006200000e0006 */
[----:B------:R-:W-:Y:S05]  /*0e70*/  RET.REL.NODEC R2 `(_ZN10layer_norm22ln_bwd_finalize_kernelINS_22Kernel_traits_finalizeILj20480EffffjLj1024ELj4ENS_18Kernel_traits_baseILj20480EffffjLj1024EEEEEEEvNS_9BwdParamsE) ;  /* 0xfffff18002007950 */ /* 0x000fea0003c3ffff */
.L_x_1091:
        /* <DEDUP_REMOVED lines=16> */
.L_x_3485:


//--------------------- .text._ZN10layer_norm13ln_bwd_kernelINS_13Kernel_traitsIffffjLj20480ELj4ELj1ELj4ELj16ENS_18Kernel_traits_baseILj20480EffffjLj128EEEEEEEvNS_9BwdParamsE --------------------------
	.section	.text._ZN10layer_norm13ln_bwd_kernelINS_13Kernel_traitsIffffjLj20480ELj4ELj1ELj4ELj16ENS_18Kernel_traits_baseILj20480EffffjLj128EEEEEEEvNS_9BwdParamsE,"ax",@progbits
	.sectioninfo	@"SHI_REGISTERS=255"
	.align	128
        .global         _ZN10layer_norm13ln_bwd_kernelINS_13Kernel_traitsIffffjLj20480ELj4ELj1ELj4ELj16ENS_18Kernel_traits_baseILj20480EffffjLj128EEEEEEEvNS_9BwdParamsE
        .type           _ZN10layer_norm13ln_bwd_kernelINS_13Kernel_traitsIffffjLj20480ELj4ELj1ELj4ELj16ENS_18Kernel_traits_baseILj20480EffffjLj128EEEEEEEvNS_9BwdParamsE,@function
        .size           _ZN10layer_norm13ln_bwd_kernelINS_13Kernel_traitsIffffjLj20480ELj4ELj1ELj4ELj16ENS_18Kernel_traits_baseILj20480EffffjLj128EEEEEEEvNS_9BwdParamsE,(.L_x_3486 - _ZN10layer_norm13ln_bwd_kernelINS_13Kernel_traitsIffffjLj20480ELj4ELj1ELj4ELj16ENS_18Kernel_traits_baseILj20480EffffjLj128EEEEEEEvNS_9BwdParamsE)
        .other          _ZN10layer_norm13ln_bwd_kernelINS_13Kernel_traitsIffffjLj20480ELj4ELj1ELj4ELj16ENS_18Kernel_traits_baseILj20480EffffjLj128EEEEEEEvNS_9BwdParamsE,@"STO_CUDA_ENTRY STV_DEFAULT"
_ZN10layer_norm13ln_bwd_kernelINS_13Kernel_traitsIffffjLj20480ELj4ELj1ELj4ELj16ENS_18Kernel_traits_baseILj20480EffffjLj128EEEEEEEvNS_9BwdParamsE:
.text._ZN10layer_norm13ln_bwd_kernelINS_13Kernel_traitsIffffjLj20480ELj4ELj1ELj4ELj16ENS_18Kernel_traits_baseILj20480EffffjLj128EEEEEEEvNS_9BwdParamsE:
        /* <DEDUP_REMOVED lines=18> */
[----:B------:R-:W-:Y:S01]  /*0120*/  SHF.R.U32.HI R0, RZ, 0x2, R0 ;  /* 0x00000002ff007819 */ /* 0x000fe20000011600 */
        /* <DEDUP_REMOVED lines=11> */
[----:B------:R-:W-:Y:S01]  /*01e0*/  @P0 LEA R14, P1, R180, c[0x0][0x198], 0x4 ;  /* 0x00006600b40e0a11 */ /* 0x000fe200078220ff */
[----:B0-----:R-:W-:Y:S01]  /*01f0*/  @P0 IMAD.WIDE.U32 R2, R15, R142, c[0x0][0x198] ;  /* 0x000066000f020625 */ /* 0x001fe200078e008e */
[----:B------:R-:W-:Y:S01]  /*0200*/  LEA.HI R146, R112, R0, RZ, 0x19 ;  /* 0x0000000070927211 */ /* 0x000fe200078fc8ff */
[----:B------:R0:W5:Y:S01]  /*0210*/  @P0 LDG.E.128 R48, [R8.64] ;  /* 0x0000000608300981 */ /* 0x000162000c1e1d00 */
[----:B------:R-:W-:Y:S01]  /*0220*/  @P0 LEA.HI.X R15, R180, c[0x0][0x19c], RZ, 0x4, P1 ;  /* 0x00006700b40f0a11 */ /* 0x000fe200008f24ff */
[----:B------:R-:W-:Y:S01]  /*0230*/  @P0 IMAD.WIDE.U32 R10, R11, R142, c[0x0][0x198] ;  /* 0x000066000b0a0625 */ /* 0x000fe200078e008e */
[----:B------:R-:W-:Y:S01]  /*0240*/  MOV R179, R146 ;  /* 0x0000009200b37202 */ /* 0x000fe20000000f00 */
[----:B------:R3:W5:Y:S02]  /*0250*/  @P0 LDG.E.128 R60, [R2.64] ;  /* 0x00000006023c0981 */ /* 0x000764000c1e1d00 */
[----:B------:R-:W-:-:S02]  /*0260*/  @P0 IMAD.WIDE.U32 R12, R13, R142, c[0x0][0x198] ;  /* 0x000066000d0c0625 */ /* 0x000fc400078e008e */
[----:B------:R4:W5:Y:S02]  /*0270*/  @P0 LDG.E.128 R52, [R10.64] ;  /* 0x000000060a340981 */ /* 0x000964000c1e1d00 */
[-C--:B-1----:R-:W-:Y:S02]  /*0280*/  @P0 IMAD.WIDE.U32 R4, R17, R142.reuse, c[0x0][0x198] ;  /* 0x0000660011040625 */ /* 0x082fe400078e008e */
[----:B------:R1:W5:Y:S02]  /*0290*/  @P0 LDG.E.128 R56, [R12.64] ;  /* 0x000000060c380981 */ /* 0x000364000c1e1d00 */
[----:B--2---:R-:W-:Y:S02]  /*02a0*/  @P0 IMAD.WIDE.U32 R6, R19, R142, c[0x0][0x198] ;  /* 0x0000660013060625 */ /* 0x004fe400078e008e */
        /* <DEDUP_REMOVED lines=108> */
[----:B------:R-:W-:-:S02]  /*0970*/  CS2R R6, SRZ ;  /* 0x0000000000067805 */ /* 0x000fc4000001ff00 */
.L_x_1100:
        /* <DEDUP_REMOVED lines=82> */
[----:B0-----:R-:W-:Y:S02]  /*0ea0*/  @P0 FMUL.FTZ R190, R190, R129 ;  /* 0x00000081bebe0220 */ /* 0x001fe40000410000 */
[----:B------:R-:W-:Y:S01]  /*0eb0*/  @P0 FADD.FTZ R193, -R36, R120 ;  /* 0x0000007824c10221 */ /* 0x000fe20000010100 */
[----:B------:R-:W-:Y:S01]  /*0ec0*/  @P0 MUFU.RCP R213, R95 ;  /* 0x0000005f00d50308 */ /* 0x000fe20000001000 */
[----:B------:R-:W-:Y:S02]  /*0ed0*/  @P0 FADD.FTZ R191, -R38, R122 ;  /* 0x0000007a26bf0221 */ /* 0x000fe40000010100 */
[----:B------:R-:W-:-:S02]  /*0ee0*/  @P0 FMUL.FTZ R193, R193, R126 ;  /* 0x0000007ec1c10220 */ /* 0x000fc40000410000 */
[----:B----4-:R-:W-:-:S03]  /*0ef0*/  @P0 FADD.FTZ R124, -R43, R119 ;  /* 0x000000772b7c0221 */ /* 0x010fc60000010100 */
[----:B------:R-:W-:Y:S01]  /*0f00*/  @P0 MUFU.RCP R218, R99 ;  /* 0x0000006300da0308 */ /* 0x000fe20000001000 */
        /* <DEDUP_REMOVED lines=22> */
[----:B------:R3:W4:Y:S01]  /*1070*/  LDG.E.128 R120, [R160.64] ;  /* 0x00000006a0787981 */ /* 0x000722000c1e1d00 */
[----:B------:R-:W-:Y:S02]  /*1080*/  @P0 FADD.FTZ R150, -R52, R156 ;  /* 0x0000009c34960221 */ /* 0x000fe40000010100 */
[----:B------:R-:W-:Y:S02]  /*1090*/  @!P0 FADD.FTZ R156, R156, -R210 ;  /* 0x800000d29c9c8221 */ /* 0x000fe40000010000 */
        /* <DEDUP_REMOVED lines=18> */
[----:B------:R-:W-:Y:S02]  /*11c0*/  @P0 FMUL.FTZ R188, R125, R188 ;  /* 0x000000bc7dbc0220 */ /* 0x000fe40000410000 */
[----:B------:R-:W-:Y:S02]  /*11d0*/  @P0 FADD.FTZ R126, -R45, R149 ;  /* 0x000000952d7e0221 */ /* 0x000fe40000010100 */
[----:B------:R-:W-:Y:S02]  /*11e0*/  @!P0 FMUL.FTZ R189, R181, R161 ;  /* 0x000000a1b5bd8220 */ /* 0x000fe40000410000 */
[----:B------:R-:W-:Y:S02]  /*11f0*/  @P0 FMUL.FTZ R217, R160, R217 ;  /* 0x000000d9a0d90220 */ /* 0x000fe40000410000 */
[----:B-1----:R-:W-:Y:S02]  /*1200*/  @P0 FMUL.FTZ R216, R152, R216 ;  /* 0x000000d898d80220 */ /* 0x002fe40000410000 */
[----:B------:R-:W-:-:S02]  /*1210*/  @P0 FADD.FTZ R156, -R57, R165 ;  /* 0x000000a5399c0221 */ /* 0x000fc40000010100 */
[----:B------:R-:W-:Y:S01]  /*1220*/  @!P0 FMUL.FTZ R219, R181, R164 ;  /* 0x000000a4b5db8220 */ /* 0x000fe20000410000 */
[----:B------:R-:W1:Y:S01]  /*1230*/  @P0 MUFU.RCP R230, R106 ;  /* 0x0000006a00e60308 */ /* 0x000e620000001000 */
[----:B------:R-:W-:Y:S02]  /*1240*/  @P0 FADD.FTZ R125, -R42, R118 ;  /* 0x000000762a7d0221 */ /* 0x000fe40000010100 */
[----:B------:R-:W-:Y:S02]  /*1250*/  @P0 FADD.FTZ R161, -R51, R155 ;  /* 0x0000009b33a10221 */ /* 0x000fe40000010100 */
[----:B------:R-:W-:Y:S02]  /*1260*/  @!P0 FADD.FTZ R148, R148, -R210 ;  /* 0x800000d294948221 */ /* 0x000fe40000010000 */
[----:B------:R-:W-:Y:S02]  /*1270*/  @!P0 FADD.FTZ R149, R149, -R210 ;  /* 0x800000d295958221 */ /* 0x000fe40000010000 */
[----:B------:R-:W-:-:S02]  /*1280*/  @P0 FADD.FTZ R152, -R55, R159 ;  /* 0x0000009f37980221 */ /* 0x000fc40000010100 */
[----:B------:R-:W-:Y:S02]  /*1290*/  @!P0 FADD.FTZ R153, R153, -R210 ;  /* 0x800000d299998221 */ /* 0x000fe40000010000 */
[----:B------:R-:W-:Y:S02]  /*12a0*/  @!P0 FADD.FTZ R157, R157, -R210 ;  /* 0x800000d29d9d8221 */ /* 0x000fe40000010000 */
[----:B------:R-:W-:Y:S02]  /*12b0*/  @!P0 FADD.FTZ R165, R165, -R210 ;  /* 0x800000d2a5a58221 */ /* 0x000fe40000010000 */
[----:B------:R-:W-:Y:S02]  /*12c0*/  @P0 FADD.FTZ R160, -R59, R167 ;  /* 0x000000a73ba00221 */ /* 0x000fe40000010100 */
[----:B------:R-:W-:Y:S02]  /*12d0*/  @P0 FADD.FTZ R164, -R60, R32 ;  /* 0x000000203ca40221 */ /* 0x000fe40000010100 */
[----:B------:R-:W-:-:S02]  /*12e0*/  @P0 FMUL.FTZ R201, R126, R201 ;  /* 0x000000c97ec90220 */ /* 0x000fc40000410000 */
[----:B------:R-:W-:Y:S02]  /*12f0*/  @!P0 FMUL.FTZ R192, R181, R163 ;  /* 0x000000a3b5c08220 */ /* 0x000fe40000410000 */
[----:B------:R-:W-:Y:S02]  /*1300*/  @P0 FMUL.FTZ R220, R156, R220 ;  /* 0x000000dc9cdc0220 */ /* 0x000fe40000410000 */
[----:B------:R-:W-:Y:S02]  /*1310*/  @!P0 FADD.FTZ R32, R32, -R210 ;  /* 0x800000d220208221 */ /* 0x000fe40000010000 */
[----:B------:R-:W-:Y:S02]  /*1320*/  @P0 FMUL.FTZ R191, R191, R128 ;  /* 0x00000080bfbf0220 */ /* 0x000fe40000410000 */
[----:B------:R-:W-:Y:S02]  /*1330*/  @P0 FMUL.FTZ R204, R125, R204 ;  /* 0x000000cc7dcc0220 */ /* 0x000fe40000410000 */
[----:B------:R-:W-:-:S02]  /*1340*/  @!P0 FADD.FTZ R163, R117, -R210 ;  /* 0x800000d275a38221 */ /* 0x000fc40000010000 */
[----:B------:R-:W-:Y:S02]  /*1350*/  @P0 FMUL.FTZ R213, R161, R213 ;  /* 0x000000d5a1d50220 */ /* 0x000fe40000410000 */
[----:B------:R-:W-:Y:S02]  /*1360*/  @!P0 FMUL.FTZ R202, R181, R148 ;  /* 0x00000094b5ca8220 */ /* 0x000fe40000410000 */
[----:B------:R-:W-:Y:S02]  /*1370*/  @!P0 FMUL.FTZ R201, R181, R149 ;  /* 0x00000095b5c98220 */ /* 0x000fe40000410000 */
[----:B------:R-:W-:Y:S02]  /*1380*/  @P0 FMUL.FTZ R218, R152, R218 ;  /* 0x000000da98da0220 */ /* 0x000fe40000410000 */
[----:B------:R-:W-:Y:S02]  /*1390*/  @!P0 FMUL.FTZ R209, R181, R153 ;  /* 0x00000099b5d18220 */ /* 0x000fe40000410000 */
[----:B------:R-:W-:-:S02]  /*13a0*/  @!P0 FMUL.FTZ R217, R181, R157 ;  /* 0x0000009db5d98220 */ /* 0x000fc40000410000 */
[----:B------:R-:W-:Y:S02]  /*13b0*/  @!P0 FMUL.FTZ R220, R181, R165 ;  /* 0x000000a5b5dc8220 */ /* 0x000fe40000410000 */
[----:B--2---:R-:W-:Y:S02]  /*13c0*/  @P0 FMUL.FTZ R223, R160, R223 ;  /* 0x000000dfa0df0220 */ /* 0x004fe40000410000 */
        /* <DEDUP_REMOVED lines=350> */
.L_x_1101:
        /* <DEDUP_REMOVED lines=18> */
.L_x_1102:
        /* <DEDUP_REMOVED lines=22> */
.L_x_1096:
[----:B------:R-:W-:Y:S05]  /*2c30*/  BSYNC B0 ;  /* 0x0000000000007941 */ /* 0x000fea0003800000 */
.L_x_1095:
[----:B------:R-:W0:Y:S01]  /*2c40*/  S2R R32, SR_CTAID.X ;  /* 0x0000000000207919 */ /* 0x000e220000002500 */
[----:B------:R-:W-:Y:S01]  /*2c50*/  LOP3.LUT R250, R178, 0x1, RZ, 0xc0, !PT ;  /* 0x00000001b2fa7812 */ /* 0x000fe200078ec0ff */
[----:B------:R-:W-:Y:S02]  /*2c60*/  ULDC UR4, c[0x0][0x160] ;  /* 0x0000580000047ab9 */ /* 0x000fe40000000800 */
[----:B------:R-:W1:Y:S01]  /*2c70*/  S2R R33, SR_CTAID.X ;  /* 0x0000000000217919 */ /* 0x000e620000002500 */
[----:B------:R-:W-:Y:S01]  /*2c80*/  USHF.L.U32 UR4, UR4, 0x2, URZ ;  /* 0x0000000204047899 */ /* 0x000fe2000800063f */
[----:B------:R-:W-:-:S02]  /*2c90*/  IADD3 R250, -R250, RZ, RZ ;  /* 0x000000fffafa7210 */ /* 0x000fc40007ffe1ff */
        /* <DEDUP_REMOVED lines=30> */
.L_x_1098:
[----:B------:R-:W2:Y:S01]  /*2e80*/  LDG.E.STRONG.GPU R35, [R32.64] ;  /* 0x0000000620237981 */ /* 0x000ea2000c1ef900 */
[----:B------:R-:W-:Y:S01]  /*2e90*/  YIELD ;  /* 0x0000000000007946 */ /* 0x000fe20003800000 */
[----:B--2---:R-:W-:Y:S01]  /*2ea0*/  ISETP.NE.AND P0, PT, R35, R34, PT ;  /* 0x000000222300720c */ /* 0x004fe20003f05270 */
[----:B------:R-:W-:-:S12]  /*2eb0*/  CCTL.IVALL ;  /* 0x00000000ff00798f */ /* 0x000fd80002000000 */
[----:B------:R-:W-:Y:S05]  /*2ec0*/  @P0 BRA `(.L_x_1098) ;  /* 0xffffffb000000947 */ /* 0x000fea000383ffff */
.L_x_1097:
        /* <DEDUP_REMOVED lines=183> */
.L_x_1099:
[----:B------:R0:W5:Y:S01]  /*3a40*/  LDL.LU R92, [R1+0x4] ;  /* 0x00000400015c7983 */ /* 0x0001620000300800 */
[----:B------:R-:W-:Y:S02]  /*3a50*/  MOV R4, R7 ;  /* 0x0000000700047202 */ /* 0x000fe40000000f00 */
[----:B------:R-:W-:Y:S01]  /*3a60*/  MOV R5, R6 ;  /* 0x0000000600057202 */ /* 0x000fe20000000f00 */
[----:B------:R0:W5:Y:S01]  /*3a70*/  LDL.LU R93, [R1] ;  /* 0x00000000015d7983 */ /* 0x0001620000300800 */
        /* <DEDUP_REMOVED lines=73> */
.L_x_1092:
[----:B0--3-5:R-:W-:-:S04]  /*3f10*/  IMAD R49, R146, 0x1400, R180 ;  /* 0x0000140092317824 */ /* 0x029fc800078e02b4 */
        /* <DEDUP_REMOVED lines=50> */
.L_x_1093:
[----:B------:R-:W-:Y:S02]  /*4240*/  MOV R33, R147 ;  /* 0x0000009300217202 */ /* 0x000fe40000000f00 */
[----:B------:R-:W-:-:S02]  /*4250*/  MOV R35, 0x10 ;  /* 0x0000001000237802 */ /* 0x000fc40000000f00 */
[----:B------:R-:W-:Y:S02]  /*4260*/  MOV R251, 0xffffffff ;  /* 0xffffffff00fb7802 */ /* 0x000fe40000000f00 */
[----:B------:R-:W-:Y:S02]  /*4270*/  MOV R32, 0x4290 ;  /* 0x0000429000207802 */ /* 0x000fe40000000f00 */
[----:B------:R-:W-:Y:S05]  /*4280*/  CALL.REL.NOINC `($__internal_79_$__cuda_sm70_shflsync_down_p) ;  /* 0x000003d000007944 */ /* 0x000fea0003c00000 */
[----:B------:R-:W-:Y:S01]  /*4290*/  MOV R210, R35 ;  /* 0x0000002300d27202 */ /* 0x000fe20000000f00 */
[----:B------:R-:W-:Y:S05]  /*42a0*/  BRA `(.L_x_1101) ;  /* 0xffffe70000007947 */ /* 0x000fea000383ffff */
.L_x_1094:
[----:B------:R-:W-:Y:S01]  /*42b0*/  HFMA2.MMA R35, -RZ, RZ, 0, 9.5367431640625e-07 ;  /* 0x00000010ff237435 */ /* 0x000fe200000001ff */
[----:B------:R-:W-:Y:S02]  /*42c0*/  MOV R33, R34 ;  /* 0x0000002200217202 */ /* 0x000fe40000000f00 */
[----:B------:R-:W-:Y:S02]  /*42d0*/  MOV R251, 0xffffffff ;  /* 0xffffffff00fb7802 */ /* 0x000fe40000000f00 */
[----:B------:R-:W-:Y:S02]  /*42e0*/  MOV R32, 0x4300 ;  /* 0x0000430000207802 */ /* 0x000fe40000000f00 */
[----:B01----:R-:W-:Y:S05]  /*42f0*/  CALL.REL.NOINC `($__internal_79_$__cuda_sm70_shflsync_down_p) ;  /* 0x0000036000007944 */ /* 0x003fea0003c00000 */
[----:B------:R-:W-:Y:S01]  /*4300*/  FADD.FTZ R147, R147, R210 ;  /* 0x000000d293937221 */ /* 0x000fe20000010000 */
[----:B------:R-:W-:Y:S01]  /*4310*/  MOV R251, 0xffffffff ;  /* 0xffffffff00fb7802 */ /* 0x000fe20000000f00 */
[----:B------:R-:W-:Y:S01]  /*4320*/  FADD.FTZ R34, R34, R35 ;  /* 0x0000002322227221 */ /* 0x000fe20000010000 */
[----:B------:R-:W-:Y:S01]  /*4330*/  HFMA2.MMA R35, -RZ, RZ, 0, 4.76837158203125e-07 ;  /* 0x00000008ff237435 */ /* 0x000fe200000001ff */
[----:B------:R-:W-:-:S02]  /*4340*/  MOV R32, 0x4370 ;  /* 0x0000437000207802 */ /* 0x000fc40000000f00 */
[----:B------:R-:W-:-:S03]  /*4350*/  MOV R33, R147 ;  /* 0x0000009300217202 */ /* 0x000fc60000000f00 */
[----:B------:R-:W-:Y:S05]  /*4360*/  CALL.REL.NOINC `($__internal_79_$__cuda_sm70_shflsync_down_p) ;  /* 0x000002f000007944 */ /* 0x000fea0003c00000 */
[----:B------:R-:W-:Y:S01]  /*4370*/  MOV R210, R35 ;  /* 0x0000002300d27202 */ /* 0x000fe20000000f00 */
[----:B------:R-:W-:Y:S01]  /*4380*/  HFMA2.MMA R35, -RZ, RZ, 0, 4.76837158203125e-07 ;  /* 0x00000008ff237435 */ /* 0x000fe200000001ff */
[----:B------:R-:W-:Y:S02]  /*4390*/  MOV R33, R34 ;  /* 0x0000002200217202 */ /* 0x000fe40000000f00 */
[----:B------:R-:W-:Y:S02]  /*43a0*/  MOV R251, 0xffffffff ;  /* 0xffffffff00fb7802 */ /* 0x000fe40000000f00 */
[----:B------:R-:W-:Y:S02]  /*43b0*/  MOV R32, 0x43d0 ;  /* 0x000043d000207802 */ /* 0x000fe40000000f00 */
[----:B------:R-:W-:Y:S05]  /*43c0*/  CALL.REL.NOINC `($__internal_79_$__cuda_sm70_shflsync_down_p) ;  /* 0x0000029000007944 */ /* 0x000fea0003c00000 */
[----:B------:R-:W-:Y:S01]  /*43d0*/  FADD.FTZ R147, R210, R147 ;  /* 0x00000093d2937221 */ /* 0x000fe20000010000 */
[----:B------:R-:W-:Y:S01]  /*43e0*/  MOV R251, 0xffffffff ;  /* 0xffffffff00fb7802 */ /* 0x000fe20000000f00 */
[----:B------:R-:W-:Y:S01]  /*43f0*/  FADD.FTZ R34, R34, R35 ;  /* 0x0000002322227221 */ /* 0x000fe20000010000 */
[----:B------:R-:W-:Y:S01]  /*4400*/  HFMA2.MMA R35, -RZ, RZ, 0, 2.384185791015625e-07 ;  /* 0x00000004ff237435 */ /* 0x000fe200000001ff */
[----:B------:R-:W-:-:S02]  /*4410*/  MOV R32, 0x4440 ;  /* 0x0000444000207802 */ /* 0x000fc40000000f00 */
[----:B------:R-:W-:-:S03]  /*4420*/  MOV R33, R147 ;  /* 0x0000009300217202 */ /* 0x000fc60000000f00 */
[----:B------:R-:W-:Y:S05]  /*4430*/  CALL.REL.NOINC `($__internal_79_$__cuda_sm70_shflsync_down_p) ;  /* 0x0000022000007944 */ /* 0x000fea0003c00000 */
[----:B------:R-:W-:Y:S01]  /*4440*/  MOV R210, R35 ;  /* 0x0000002300d27202 */ /* 0x000fe20000000f00 */
[----:B------:R-:W-:Y:S01]  /*4450*/  HFMA2.MMA R35, -RZ, RZ, 0, 2.384185791015625e-07 ;  /* 0x00000004ff237435 */ /* 0x000fe200000001ff */
[----:B------:R-:W-:Y:S02]  /*4460*/  MOV R33, R34 ;  /* 0x0000002200217202 */ /* 0x000fe40000000f00 */
[----:B------:R-:W-:Y:S02]  /*4470*/  MOV R251, 0xffffffff ;  /* 0xffffffff00fb7802 */ /* 0x000fe40000000f00 */
[----:B------:R-:W-:Y:S02]  /*4480*/  MOV R32, 0x44a0 ;  /* 0x000044a000207802 */ /* 0x000fe40000000f00 */
[----:B------:R-:W-:Y:S05]  /*4490*/  CALL.REL.NOINC `($__internal_79_$__cuda_sm70_shflsync_down_p) ;  /* 0x000001c000007944 */ /* 0x000fea0003c00000 */
[----:B------:R-:W-:Y:S01]  /*44a0*/  FADD.FTZ R147, R210, R147 ;  /* 0x00000093d2937221 */ /* 0x000fe20000010000 */
[----:B------:R-:W-:Y:S01]  /*44b0*/  MOV R251, 0xffffffff ;  /* 0xffffffff00fb7802 */ /* 0x000fe20000000f00 */
[----:B------:R-:W-:Y:S01]  /*44c0*/  FADD.FTZ R34, R34, R35 ;  /* 0x0000002322227221 */ /* 0x000fe20000010000 */
[----:B------:R-:W-:Y:S01]  /*44d0*/  HFMA2.MMA R35, -RZ, RZ, 0, 1.1920928955078125e-07 ;  /* 0x00000002ff237435 */ /* 0x000fe200000001ff */
[----:B------:R-:W-:-:S02]  /*44e0*/  MOV R32, 0x4510 ;  /* 0x0000451000207802 */ /* 0x000fc40000000f00 */
[----:B------:R-:W-:-:S03]  /*44f0*/  MOV R33, R147 ;  /* 0x0000009300217202 */ /* 0x000fc60000000f00 */
[----:B------:R-:W-:Y:S05]  /*4500*/  CALL.REL.NOINC `($__internal_79_$__cuda_sm70_shflsync_down_p) ;  /* 0x0000015000007944 */ /* 0x000fea0003c00000 */
[----:B------:R-:W-:Y:S01]  /*4510*/  MOV R210, R35 ;  /* 0x0000002300d27202 */ /* 0x000fe20000000f00 */
[----:B------:R-:W-:Y:S01]  /*4520*/  HFMA2.MMA R35, -RZ, RZ, 0, 1.1920928955078125e-07 ;  /* 0x00000002ff237435 */ /* 0x000fe200000001ff */
[----:B------:R-:W-:Y:S02]  /*4530*/  MOV R33, R34 ;  /* 0x0000002200217202 */ /* 0x000fe40000000f00 */
[----:B------:R-:W-:Y:S02]  /*4540*/  MOV R251, 0xffffffff ;  /* 0xffffffff00fb7802 */ /* 0x000fe40000000f00 */
[----:B------:R-:W-:Y:S02]  /*4550*/  MOV R32, 0x4570 ;  /* 0x0000457000207802 */ /* 0x000fe40000000f00 */
[----:B------:R-:W-:Y:S05]  /*4560*/  CALL.REL.NOINC `($__internal_79_$__cuda_sm70_shflsync_down_p) ;  /* 0x000000f000007944 */ /* 0x000fea0003c00000 */
[----:B------:R-:W-:Y:S01]  /*4570*/  FADD.FTZ R147, R210, R147 ;  /* 0x00000093d2937221 */ /* 0x000fe20000010000 */
[----:B------:R-:W-:Y:S01]  /*4580*/  MOV R251, 0xffffffff ;  /* 0xffffffff00fb7802 */ /* 0x000fe20000000f00 */
[----:B------:R-:W-:Y:S01]  /*4590*/  FADD.FTZ R34, R34, R35 ;  /* 0x0000002322227221 */ /* 0x000fe20000010000 */
[----:B------:R-:W-:Y:S01]  /*45a0*/  HFMA2.MMA R35, -RZ, RZ, 0, 5.9604644775390625e-08 ;  /* 0x00000001ff237435 */ /* 0x000fe200000001ff */
[----:B------:R-:W-:-:S02]  /*45b0*/  MOV R32, 0x45e0 ;  /* 0x000045e000207802 */ /* 0x000fc40000000f00 */
[----:B------:R-:W-:-:S03]  /*45c0*/  MOV R33, R147 ;  /* 0x0000009300217202 */ /* 0x000fc60000000f00 */
[----:B------:R-:W-:Y:S05]  /*45d0*/  CALL.REL.NOINC `($__internal_79_$__cuda_sm70_shflsync_down_p) ;  /* 0x0000008000007944 */ /* 0x000fea0003c00000 */
[----:B------:R-:W-:Y:S01]  /*45e0*/  MOV R210, R35 ;  /* 0x0000002300d27202 */ /* 0x000fe20000000f00 */
[----:B------:R-:W-:Y:S01]  /*45f0*/  HFMA2.MMA R35, -RZ, RZ, 0, 5.9604644775390625e-08 ;  /* 0x00000001ff237435 */ /* 0x000fe200000001ff */
[----:B------:R-:W-:Y:S02]  /*4600*/  MOV R33, R34 ;  /* 0x0000002200217202 */ /* 0x000fe40000000f00 */
[----:B------:R-:W-:Y:S02]  /*4610*/  MOV R251, 0xffffffff ;  /* 0xffffffff00fb7802 */ /* 0x000fe40000000f00 */
[----:B------:R-:W-:Y:S02]  /*4620*/  MOV R32, 0x4640 ;  /* 0x0000464000207802 */ /* 0x000fe40000000f00 */
[----:B------:R-:W-:Y:S05]  /*4630*/  CALL.REL.NOINC `($__internal_79_$__cuda_sm70_shflsync_down_p) ;  /* 0x0000002000007944 */ /* 0x000fea0003c00000 */
[----:B------:R-:W-:Y:S01]  /*4640*/  MOV R33, R35 ;  /* 0x0000002300217202 */ /* 0x000fe20000000f00 */
[----:B------:R-:W-:Y:S05]  /*4650*/  BRA `(.L_x_1102) ;  /* 0xffffe47000007947 */ /* 0x000fea000383ffff */
        .weak           $__internal_79_$__cuda_sm70_shflsync_down_p
        .type           $__internal_79_$__cuda_sm70_shflsync_down_p,@function
        .size           $__internal_79_$__cuda_sm70_shflsync_down_p,(.L_x_3486 - $__internal_79_$__cuda_sm70_shflsync_down_p)
$__internal_79_$__cuda_sm70_shflsync_down_p:
[----:B------:R-:W-:Y:S01]  /*4660*/  HFMA2.MMA R250, -RZ, RZ, 0, 1.847743988037109375e-06 ;  /* 0x0000001ffffa7435 */ /* 0x000fe200000001ff */
[----:B------:R-:W-:Y:S06]  /*4670*/  WARPSYNC R251 ;  /* 0x000000fb00007348 */ /* 0x000fec0003800000 */
[----:B------:R0:W1:Y:S04]  /*4680*/  SHFL.DOWN PT, R35, R33, R35, R250 ;  /* 0x0800002321237389 */ /* 0x00006800000e00fa */
[----:B0-----:R-:W0:Y:S01]  /*4690*/  S2R R250, SR_TID.X ;  /* 0x0000000000fa7919 */ /* 0x001e220000002100 */
[----:B------:R-:W-:-:S02]  /*46a0*/  MOV R33, 0x0 ;  /* 0x0000000000217802 */ /* 0x000fc40000000f00 */
[----:B0-----:R-:W-:Y:S02]  /*46b0*/  SHF.R.U32.HI R250, RZ, 0x5, R250 ;  /* 0x00000005fffa7819 */ /* 0x001fe400000116fa */
[----:B-1----:R-:W-:Y:S05]  /*46c0*/  RET.REL.NODEC R32 `(_ZN10layer_norm13ln_bwd_kernelINS_13Kernel_traitsIffffjLj20480ELj4ELj1ELj4ELj16ENS_18Kernel_traits_baseILj20480EffffjLj128EEEEEEEvNS_9BwdParamsE) ;  /* 0xffffb93020007950 */ /* 0x002fea0003c3ffff */
.L_x_1103:
        /* <DEDUP_REMOVED lines=11> */
.L_x_3486:


//--------------------- .text._ZN10layer_norm22ln_bwd_finalize_kernelINS_22Kernel_traits_finalizeILj18432E13__nv_bfloat16fS2_fjLj1024ELj4ENS_18Kernel_traits_baseILj18432ES2_fS2_fjLj1024EEEEEEEvNS_9BwdParamsE --------------------------
	.section	.text._ZN10layer_norm22ln_bwd_finalize_kernelINS_22Kernel_traits_finalizeILj18432E13__nv_bfloat16fS2_fjLj1024ELj4ENS_18Kernel_traits_baseILj18432ES2_fS2_fjLj1024EEEEEEEvNS_9BwdParamsE,"ax",@progbits
	.sectioninfo	@"SHI_REGISTERS=32"
	.align	128
        .global         _ZN10layer_norm22ln_bwd_finalize_kernelINS_22Kernel_traits_finalizeILj18432E13__nv_bfloat16fS2_fjLj1024ELj4ENS_18Kernel_traits_baseILj18432ES2_fS2_fjLj1024EEEEEEEvNS_9BwdParamsE
        .type           _ZN10layer_norm22ln_bwd_finalize_kernelINS_22Kernel_traits_finalizeILj18432E13__nv_bfloat16fS2_fjLj1024ELj4ENS_18Kernel_traits_baseILj18432ES2_fS2_fjLj1024EEEEEEEvNS_9BwdParamsE,@function
        .size           _ZN10layer_norm22ln_bwd_finalize_kernelINS_22Kernel_traits_finalizeILj18432E13__nv_bfloat16fS2_fjLj1024ELj4ENS_18Kernel_traits_baseILj18432ES2_fS2_fjLj1024EEEEEEEvNS_9BwdParamsE,(.L_x_3487 - _ZN10layer_norm22ln_bwd_finalize_kernelINS_22Kernel_traits_finalizeILj18432E13__nv_bfloat16fS2_fjLj1024ELj4ENS_18Kernel_traits_baseILj18432ES2_fS2_fjLj1024EEEEEEEvNS_9BwdParamsE)
        .other          _ZN10layer_norm22ln_bwd_finalize_kernelINS_22Kernel_traits_finalizeILj18432E13__nv_bfloat16fS2_fjLj1024ELj4ENS_18Kernel_traits_baseILj18432ES2_fS2_fjLj1024EEEEEEEvNS_9BwdParamsE,@"STO_CUDA_ENTRY STV_DEFAULT"
_ZN10layer_norm22ln_bwd_finalize_kernelINS_22Kernel_traits_finalizeILj18432E13__nv_bfloat16fS2_fjLj1024ELj4ENS_18Kernel_traits_baseILj18432ES2_fS2_fjLj1024EEEEEEEvNS_9BwdParamsE:
.text._ZN10layer_norm22ln_bwd_finalize_kernelINS_22Kernel_traits_finalizeILj18432E13__nv_bfloat16fS2_fjLj1024ELj4ENS_18Kernel_traits_baseILj18432ES2_fS2_fjLj1024EEEEEEEvNS_9BwdParamsE:
        /* <DEDUP_REMOVED lines=19> */
.L_x_1116:
        /* <DEDUP_REMOVED lines=27> */
.L_x_1108:
        /* <DEDUP_REMOVED lines=32> */
.L_x_1107:
[----:B------:R-:W-:Y:S05]  /*04e0*/  BSYNC B1 ;  /* 0x0000000000017941 */ /* 0x000fea0003800000 */
.L_x_1106:
        /* <DEDUP_REMOVED lines=22> */
.L_x_1110:
[----:B------:R-:W-:Y:S05]  /*0650*/  BSYNC B1 ;  /* 0x0000000000017941 */ /* 0x000fea0003800000 */
.L_x_1109:
        /* <DEDUP_REMOVED lines=10> */
.L_x_1105:
[----:B------:R-:W-:Y:S05]  /*0700*/  BSYNC B0 ;  /* 0x0000000000007941 */ /* 0x000fea0003800000 */
.L_x_1104:
        /* <DEDUP_REMOVED lines=11> */
.L_x_1117:
        /* <DEDUP_REMOVED lines=18> */
.L_x_1118:
[----:B------:R-:W-:Y:S01]  /*08e0*/  @!P1 SHF.R.U32.HI R2, RZ, 0x3, R0 ;  /* 0x00000003ff029819 */ /* 0x000fe20000011600 */
[----:B---3--:R-:W-:Y:S02]  /*08f0*/  FADD.FTZ R5, R5, R10 ;  /* 0x0000000a05057221 */ /* 0x008fe40000010000 */
[----:B--2---:R-:W-:Y:S01]  /*0900*/  FADD.FTZ R7, R7, R4 ;  /* 0x0000000407077221 */ /* 0x004fe20000010000 */
[----:B------:R-:W-:-:S05]  /*0910*/  @!P1 LOP3.LUT R2, R2, 0x1ffffffc, RZ, 0xc0, !PT ;  /* 0x1ffffffc02029812 */ /* 0x000fca00078ec0ff */
[----:B------:R2:W-:Y:S04]  /*0920*/  @!P1 STS [R2+0x2000], R5 ;  /* 0x0020000502009388 */ /* 0x0005e80000000800 */
[----:B------:R2:W-:Y:S02]  /*0930*/  @!P1 STS [R2+0x2080], R7 ;  /* 0x0020800702009388 */ /* 0x0005e40000000800 */
.L_x_1111:
        /* <DEDUP_REMOVED lines=13> */
.L_x_1115:
[----:B------:R-:W-:Y:S05]  /*0a10*/  BSYNC B0 ;  /* 0x0000000000007941 */ /* 0x000fea0003800000 */
.L_x_1114:
[C---:B------:R-:W-:Y:S02]  /*0a20*/  ISETP.GT.U32.AND P1, PT, R18.reuse, -0x4801, PT ;  /* 0xffffb7ff1200780c */ /* 0x040fe40003f24070 */
[----:B------:R-:W-:Y:S02]  /*0a30*/  IADD3 R18, R18, 0x4800, RZ ;  /* 0x0000480012127810 */ /* 0x000fe40007ffe0ff */
[----:B------:R-:W-:-:S09]  /*0a40*/  IADD3 R19, R19, 0x2400, RZ ;  /* 0x0000240013137810 */ /* 0x000fd20007ffe0ff */
[----:B012---:R-:W-:Y:S05]  /*0a50*/  @P1 BRA `(.L_x_1116) ;  /* 0xfffff6d000001947 */ /* 0x007fea000383ffff */
[----:B------:R-:W-:Y:S05]  /*0a60*/  EXIT ;  /* 0x000000000000794d */ /* 0x000fea0003800000 */
.L_x_1112:
[----:B--2---:R-:W-:Y:S01]  /*0a70*/  IMAD.MOV.U32 R10, RZ, RZ, R4 ;  /* 0x000000ffff0a7224 */ /* 0x004fe200078e0004 */
[----:B------:R-:W-:Y:S01]  /*0a80*/  MOV R9, 0x1 ;  /* 0x0000000100097802 */ /* 0x000fe20000000f00 */
[----:B------:R-:W-:Y:S01]  /*0a90*/  IMAD.MOV.U32 R6, RZ, RZ, 0x1f ;  /* 0x0000001fff067424 */ /* 0x000fe200078e00ff */
[----:B------:R-:W-:Y:S02]  /*0aa0*/  MOV R11, 0xffffffff ;  /* 0xffffffff000b7802 */ /* 0x000fe40000000f00 */
[----:B------:R-:W-:Y:S02]  /*0ab0*/  MOV R2, 0xad0 ;  /* 0x00000ad000027802 */ /* 0x000fe40000000f00 */
[----:B01----:R-:W-:Y:S05]  /*0ac0*/  CALL.REL.NOINC `($__internal_80_$__cuda_sm70_shflsync_bfly_p) ;  /* 0x000003c000007944 */ /* 0x003fea0003c00000 */
[----:B-1----:R-:W-:Y:S01]  /*0ad0*/  IMAD.MOV.U32 R3, RZ, RZ, R6 ;  /* 0x000000ffff037224 */ /* 0x002fe200078e0006 */
[----:B0-----:R-:W-:Y:S05]  /*0ae0*/  BRA `(.L_x_1117) ;  /* 0xfffffcd000007947 */ /* 0x001fea000383ffff */
.L_x_1113:
[----:B------:R-:W-:Y:S01]  /*0af0*/  HFMA2.MMA R6, -RZ, RZ, 0, 1.847743988037109375e-06 ;  /* 0x0000001fff067435 */ /* 0x000fe200000001ff */
[----:B------:R-:W-:Y:S01]  /*0b00*/  MOV R10, R13 ;  /* 0x0000000d000a7202 */ /* 0x000fe20000000f00 */
[----:B------:R-:W-:Y:S01]  /*0b10*/  IMAD.MOV.U32 R9, RZ, RZ, 0x2 ;  /* 0x00000002ff097424 */ /* 0x000fe200078e00ff */
[----:B------:R-:W-:Y:S01]  /*0b20*/  MOV R2, 0xb50 ;  /* 0x00000b5000027802 */ /* 0x000fe20000000f00 */
[----:B------:R-:W-:-:S02]  /*0b30*/  IMAD.MOV.U32 R11, RZ, RZ, -0x1 ;  /* 0xffffffffff0b7424 */ /* 0x000fc400078e00ff */
[----:B012---:R-:W-:Y:S05]  /*0b40*/  CALL.REL.NOINC `($__internal_80_$__cuda_sm70_shflsync_bfly_p) ;  /* 0x0000034000007944 */ /* 0x007fea0003c00000 */
[----:B01----:R-:W-:Y:S01]  /*0b50*/  FADD.FTZ R10, R13, R6 ;  /* 0x000000060d0a7221 */ /* 0x003fe20000010000 */
[----:B------:R-:W-:Y:S01]  /*0b60*/  MOV R9, 0x4 ;  /* 0x0000000400097802 */ /* 0x000fe20000000f00 */
[----:B------:R-:W-:Y:S01]  /*0b70*/  IMAD.MOV.U32 R6, RZ, RZ, 0x1f ;  /* 0x0000001fff067424 */ /* 0x000fe200078e00ff */
[----:B------:R-:W-:-:S02]  /*0b80*/  MOV R11, 0xffffffff ;  /* 0xffffffff000b7802 */ /* 0x000fc40000000f00 */
[----:B------:R-:W-:Y:S02]  /*0b90*/  MOV R2, 0xbb0 ;  /* 0x00000bb000027802 */ /* 0x000fe40000000f00 */
[----:B------:R-:W-:Y:S05]  /*0ba0*/  CALL.REL.NOINC `($__internal_80_$__cuda_sm70_shflsync_bfly_p) ;  /* 0x000002e000007944 */ /* 0x000fea0003c00000 */
[----:B01----:R-:W-:Y:S01]  /*0bb0*/  FADD.FTZ R10, R10, R6 ;  /* 0x000000060a0a7221 */ /* 0x003fe20000010000 */
[----:B------:R-:W-:Y:S01]  /*0bc0*/  HFMA2.MMA R6, -RZ, RZ, 0, 1.847743988037109375e-06 ;  /* 0x0000001fff067435 */ /* 0x000fe200000001ff */
[----:B------:R-:W-:Y:S01]  /*0bd0*/  IMAD.MOV.U32 R9, RZ, RZ, 0x8 ;  /* 0x00000008ff097424 */ /* 0x000fe200078e00ff */
[----:B------:R-:W-:Y:S01]  /*0be0*/  MOV R2, 0xc10 ;  /* 0x00000c1000027802 */ /* 0x000fe20000000f00 */
[----:B------:R-:W-:-:S03]  /*0bf0*/  IMAD.MOV.U32 R11, RZ, RZ, -0x1 ;  /* 0xffffffffff0b7424 */ /* 0x000fc600078e00ff */
[----:B------:R-:W-:Y:S05]  /*0c00*/  CALL.REL.NOINC `($__internal_80_$__cuda_sm70_shflsync_bfly_p) ;  /* 0x0000028000007944 */ /* 0x000fea0003c00000 */
[----:B-1----:R-:W-:Y:S01]  /*0c10*/  FADD.FTZ R4, R10, R6 ;  /* 0x000000060a047221 */ /* 0x002fe20000010000 */
[----:B0-----:R-:W-:Y:S01]  /*0c20*/  MOV R9, 0x10 ;  /* 0x0000001000097802 */ /* 0x001fe20000000f00 */
[----:B------:R-:W-:Y:S01]  /*0c30*/  IMAD.MOV.U32 R6, RZ, RZ, 0x1f ;  /* 0x0000001fff067424 */ /* 0x000fe200078e00ff */
[----:B------:R-:W-:Y:S01]  /*0c40*/  MOV R11, 0xffffffff ;  /* 0xffffffff000b7802 */ /* 0x000fe20000000f00 */
[----:B------:R-:W-:Y:S01]  /*0c50*/  IMAD.MOV.U32 R10, RZ, RZ, R4 ;  /* 0x000000ffff0a7224 */ /* 0x000fe200078e0004 */
[----:B------:R-:W-:Y:S02]  /*0c60*/  MOV R2, 0xc80 ;  /* 0x00000c8000027802 */ /* 0x000fe40000000f00 */
[----:B------:R-:W-:Y:S05]  /*0c70*/  CALL.REL.NOINC `($__internal_80_$__cuda_sm70_shflsync_bfly_p) ;  /* 0x0000021000007944 */ /* 0x000fea0003c00000 */
[----:B0-----:R-:W-:Y:S01]  /*0c80*/  HFMA2.MMA R9, -RZ, RZ, 0, 5.9604644775390625e-08 ;  /* 0x00000001ff097435 */ /* 0x001fe200000001ff */
[----:B-1----:R-:W-:Y:S01]  /*0c90*/  MOV R7, R6 ;  /* 0x0000000600077202 */ /* 0x002fe20000000f00 */
[----:B------:R-:W-:Y:S01]  /*0ca0*/  IMAD.MOV.U32 R10, RZ, RZ, R5 ;  /* 0x000000ffff0a7224 */ /* 0x000fe200078e0005 */
[----:B------:R-:W-:Y:S01]  /*0cb0*/  MOV R6, 0x1f ;  /* 0x0000001f00067802 */ /* 0x000fe20000000f00 */
[----:B------:R-:W-:Y:S01]  /*0cc0*/  IMAD.MOV.U32 R11, RZ, RZ, -0x1 ;  /* 0xffffffffff0b7424 */ /* 0x000fe200078e00ff */
[----:B------:R-:W-:-:S02]  /*0cd0*/  MOV R2, 0xcf0 ;  /* 0x00000cf000027802 */ /* 0x000fc40000000f00 */
[----:B------:R-:W-:Y:S05]  /*0ce0*/  CALL.REL.NOINC `($__internal_80_$__cuda_sm70_shflsync_bfly_p) ;  /* 0x000001a000007944 */ /* 0x000fea0003c00000 */
[----:B0-----:R-:W-:Y:S01]  /*0cf0*/  HFMA2.MMA R9, -RZ, RZ, 0, 1.1920928955078125e-07 ;  /* 0x00000002ff097435 */ /* 0x001fe200000001ff */
[----:B-1----:R-:W-:Y:S01]  /*0d00*/  FADD.FTZ R10, R5, R6 ;  /* 0x00000006050a7221 */ /* 0x002fe20000010000 */
[----:B------:R-:W-:Y:S01]  /*0d10*/  MOV R6, 0x1f ;  /* 0x0000001f00067802 */ /* 0x000fe20000000f00 */
[----:B------:R-:W-:Y:S01]  /*0d20*/  IMAD.MOV.U32 R11, RZ, RZ, -0x1 ;  /* 0xffffffffff0b7424 */ /* 0x000fe200078e00ff */
[----:B------:R-:W-:-:S02]  /*0d30*/  MOV R2, 0xd50 ;  /* 0x00000d5000027802 */ /* 0x000fc40000000f00 */
[----:B------:R-:W-:Y:S05]  /*0d40*/  CALL.REL.NOINC `($__internal_80_$__cuda_sm70_shflsync_bfly_p) ;  /* 0x0000014000007944 */ /* 0x000fea0003c00000 */
[----:B0-----:R-:W-:Y:S01]  /*0d50*/  HFMA2.MMA R9, -RZ, RZ, 0, 2.384185791015625e-07 ;  /* 0x00000004ff097435 */ /* 0x001fe200000001ff */
[----:B-1----:R-:W-:Y:S01]  /*0d60*/  FADD.FTZ R10, R10, R6 ;  /* 0x000000060a0a7221 */ /* 0x002fe20000010000 */
[----:B------:R-:W-:Y:S01]  /*0d70*/  MOV R6, 0x1f ;  /* 0x0000001f00067802 */ /* 0x000fe20000000f00 */
[----:B------:R-:W-:Y:S01]  /*0d80*/  IMAD.MOV.U32 R11, RZ, RZ, -0x1 ;  /* 0xffffffffff0b7424 */ /* 0x000fe200078e00ff */
[----:B------:R-:W-:-:S02]  /*0d90*/  MOV R2, 0xdb0 ;  /* 0x00000db000027802 */ /* 0x000fc40000000f00 */
[----:B------:R-:W-:Y:S05]  /*0da0*/  CALL.REL.NOINC `($__internal_80_$__cuda_sm70_shflsync_bfly_p) ;  /* 0x000000e000007944 */ /* 0x000fea0003c00000 */
[----:B0-----:R-:W-:Y:S01]  /*0db0*/  HFMA2.MMA R9, -RZ, RZ, 0, 4.76837158203125e-07 ;  /* 0x00000008ff097435 */ /* 0x001fe200000001ff */
[----:B-1----:R-:W-:Y:S01]  /*0dc0*/  FADD.FTZ R10, R10, R6 ;  /* 0x000000060a0a7221 */ /* 0x002fe20000010000 */
[----:B------:R-:W-:Y:S01]  /*0dd0*/  MOV R6, 0x1f ;  /* 0x0000001f00067802 */ /* 0x000fe20000000f00 */
[----:B------:R-:W-:Y:S01]  /*0de0*/  IMAD.MOV.U32 R11, RZ, RZ, -0x1 ;  /* 0xffffffffff0b7424 */ /* 0x000fe200078e00ff */
[----:B------:R-:W-:-:S02]  /*0df0*/  MOV R2, 0xe10 ;  /* 0x00000e1000027802 */ /* 0x000fc40000000f00 */
[----:B------:R-:W-:Y:S05]  /*0e00*/  CALL.REL.NOINC `($__internal_80_$__cuda_sm70_shflsync_bfly_p) ;  /* 0x0000008000007944 */ /* 0x000fea0003c00000 */
[----:B0-----:R-:W-:Y:S01]  /*0e10*/  HFMA2.MMA R9, -RZ, RZ, 0, 9.5367431640625e-07 ;  /* 0x00000010ff097435 */ /* 0x001fe200000001ff */
[----:B-1----:R-:W-:Y:S01]  /*0e20*/  FADD.FTZ R10, R10, R6 ;  /* 0x000000060a0a7221 */ /* 0x002fe20000010000 */
[----:B------:R-:W-:Y:S01]  /*0e30*/  MOV R6, 0x1f ;  /* 0x0000001f00067802 */ /* 0x000fe20000000f00 */
[----:B------:R-:W-:Y:S01]  /*0e40*/  IMAD.MOV.U32 R11, RZ, RZ, -0x1 ;  /* 0xffffffffff0b7424 */ /* 0x000fe200078e00ff */
[----:B------:R-:W-:-:S02]  /*0e50*/  MOV R2, 0xe70 ;  /* 0x00000e7000027802 */ /* 0x000fc40000000f00 */
[----:B------:R-:W-:Y:S05]  /*0e60*/  CALL.REL.NOINC `($__internal_80_$__cuda_sm70_shflsync_bfly_p) ;  /* 0x0000002000007944 */ /* 0x000fea0003c00000 */
[----:B-1----:R-:W-:Y:S01]  /*0e70*/  MOV R5, R6 ;  /* 0x0000000600057202 */ /* 0x002fe20000000f00 */
[----:B0-----:R-:W-:Y:S05]  /*0e80*/  BRA `(.L_x_1118) ;  /* 0xfffffa5000007947 */ /* 0x001fea000383ffff */
        .weak           $__internal_80_$__cuda_sm70_shflsync_bfly_p
        .type           $__internal_80_$__cuda_sm70_shflsync_bfly_p,@function
        .size           $__internal_80_$__cuda_sm70_shflsync_bfly_p,(.L_x_3487 - $__internal_80_$__cuda_sm70_shflsync_bfly_p)
$__internal_80_$__cuda_sm70_shflsync_bfly_p:
[----:B------:R-:W-:Y:S01]  /*0e90*/  HFMA2.MMA R3, -RZ, RZ, 0, 0 ;  /* 0x00000000ff037435 */ /* 0x000fe200000001ff */
[----:B------:R-:W-:Y:S04]  /*0ea0*/  WARPSYNC R11 ;  /* 0x0000000b00007348 */ /* 0x000fe80003800000 */
[----:B------:R0:W1:Y:S01]  /*0eb0*/  SHFL.BFLY PT, R6, R10, R9, R6 ;  /* 0x0c0000090a067389 */ /* 0x00006200000e0006 */
[----:B------:R-:W-:Y:S05]  /*0ec0*/  RET.REL.NODEC R2 `(_ZN10layer_norm22ln_bwd_finalize_kernelINS_22Kernel_traits_finalizeILj18432E13__nv_bfloat16fS2_fjLj1024ELj4ENS_18Kernel_traits_baseILj18432ES2_fS2_fjLj1024EEEEEEEvNS_9BwdParamsE) ;  /* 0xfffff13002007950 */ /* 0x000fea0003c3ffff */
.L_x_1119:
        /* <DEDUP_REMOVED lines=11> */
.L_x_3487:


//--------------------- .text._ZN10layer_norm13ln_bwd_kernelINS_13Kernel_traitsI13__nv_bfloat16fS2_fjLj18432ELj4ELj1ELj4ELj16ENS_18Kernel_traits_baseILj18432ES2_fS2_fjLj128EEEEEEEvNS_9BwdParamsE --------------------------
	.section	.text._ZN10layer_norm13ln_bwd_kernelINS_13Kernel_traitsI13__nv_bfloat16fS2_fjLj18432ELj4ELj1ELj4ELj16ENS_18Kernel_traits_baseILj18432ES2_fS2_fjLj128EEEEEEEvNS_9BwdParamsE,"ax",@progbits
	.sectioninfo	@"SHI_REGISTERS=254"
	.align	128
        .global         _ZN10layer_norm13ln_bwd_kernelINS_13Kernel_traitsI13__nv_bfloat16fS2_fjLj18432ELj4ELj1ELj4ELj16ENS_18Kernel_traits_baseILj18432ES2_fS2_fjLj128EEEEEEEvNS_9BwdParamsE
        .type           _ZN10layer_norm13ln_bwd_kernelINS_13Kernel_traitsI13__nv_bfloat16fS2_fjLj18432ELj4ELj1ELj4ELj16ENS_18Kernel_traits_baseILj18432ES2_fS2_fjLj128EEEEEEEvNS_9BwdParamsE,@function
        .size           _ZN10layer_norm13ln_bwd_kernelINS_13Kernel_traitsI13__nv_bfloat16fS2_fjLj18432ELj4ELj1ELj4ELj16ENS_18Kernel_traits_baseILj18432ES2_fS2_fjLj128EEEEEEEvNS_9BwdParamsE,(.L_x_3488 - _ZN10layer_norm13ln_bwd_kernelINS_13Kernel_traitsI13__nv_bfloat16fS2_fjLj18432ELj4ELj1ELj4ELj16ENS_18Kernel_traits_baseILj18432ES2_fS2_fjLj128EEEEEEEvNS_9BwdParamsE)
        .other          _ZN10layer_norm13ln_bwd_kernelINS_13Kernel_traitsI13__nv_bfloat16fS2_fjLj18432ELj4ELj1ELj4ELj16ENS_18Kernel_traits_baseILj18432ES2_fS2_fjLj128EEEEEEEvNS_9BwdParamsE,@"STO_CUDA_ENTRY STV_DEFAULT"
_ZN10layer_norm13ln_bwd_kernelINS_13Kernel_traitsI13__nv_bfloat16fS2_fjLj18432ELj4ELj1ELj4ELj16ENS_18Kernel_traits_baseILj18432ES2_fS2_fjLj128EEEEEEEvNS_9BwdParamsE:
.text._ZN10layer_norm13ln_bwd_kernelINS_13Kernel_traitsI13__nv_bfloat16fS2_fjLj18432ELj4ELj1ELj4ELj16ENS_18Kernel_traits_baseILj18432ES2_fS2_fjLj128EEEEEEEvNS_9BwdParamsE:
        /* <DEDUP_REMOVED lines=17> */
[C---:B------:R-:W-:Y:S01]  /*0110*/  @P0 IADD3 R14, R3.reuse, 0x800, RZ ;  /* 0x00000800030e0810 */ /* 0x040fe20007ffe0ff */
[----:B------:R-:W-:Y:S01]  /*0120*/  @P0 IMAD.WIDE.U32 R8, R8, R33, c[0x0][0x198] ;  /* 0x0000660008080625 */ /* 0x000fe200078e0021 */
[----:B------:R0:W5:Y:S01]  /*0130*/  @P0 LDG.E.64 R38, [R10.64] ;  /* 0x000000060a260981 */ /* 0x000162000c1e1b00 */
[----:B------:R-:W-:-:S02]  /*0140*/  @P0 IADD3 R16, R3, 0xa00, RZ ;  /* 0x00000a0003100810 */ /* 0x000fc40007ffe0ff */
[C---:B------:R-:W-:Y:S01]  /*0150*/  @P0 IADD3 R18, R3.reuse, 0xc00, RZ ;  /* 0x00000c0003120810 */ /* 0x040fe20007ffe0ff */
[----:B------:R1:W5:Y:S01]  /*0160*/  @P0 LDG.E.64 R36, [R8.64] ;  /* 0x0000000608240981 */ /* 0x000362000c1e1b00 */
[C---:B------:R-:W-:Y:S01]  /*0170*/  @P0 IADD3 R0, R3.reuse, 0xe00, RZ ;  /* 0x00000e0003000810 */ /* 0x040fe20007ffe0ff */
[----:B------:R-:W-:Y:S01]  /*0180*/  @P0 IMAD.WIDE.U32 R12, R12, R33, c[0x0][0x198] ;  /* 0x000066000c0c0625 */ /* 0x000fe200078e0021 */
[----:B------:R-:W-:-:S03]  /*0190*/  @P0 LEA R20, P1, R3, c[0x0][0x198], 0x3 ;  /* 0x0000660003140a11 */ /* 0x000fc600078218ff */
[-C--:B0-----:R-:W-:Y:S01]  /*01a0*/  @P0 IMAD.WIDE.U32 R10, R2, R33.reuse, c[0x0][0x198] ;  /* 0x00006600020a0625 */ /* 0x081fe200078e0021 */
[----:B------:R-:W-:Y:S01]  /*01b0*/  SHF.R.U32.HI R2, RZ, 0x2, R7 ;  /* 0x00000002ff027819 */ /* 0x000fe20000011607 */
[----:B------:R0:W5:Y:S01]  /*01c0*/  @P0 LDG.E.64 R82, [R12.64] ;  /* 0x000000060c520981 */ /* 0x000162000c1e1b00 */
[----:B------:R-:W-:Y:S01]  /*01d0*/  @P0 LEA.HI.X R21, R3, c[0x0][0x19c], RZ, 0x3, P1 ;  /* 0x0000670003150a11 */ /* 0x000fe200008f1cff */
[-C--:B------:R-:W-:Y:S01]  /*01e0*/  @P0 IMAD.WIDE.U32 R14, R14, R33.reuse, c[0x0][0x198] ;  /* 0x000066000e0e0625 */ /* 0x080fe200078e0021 */
[----:B------:R-:W-:Y:S01]  /*01f0*/  LEA.HI R80, R6, R2, RZ, 0x19 ;  /* 0x0000000206507211 */ /* 0x000fe200078fc8ff */
[----:B------:R2:W5:Y:S02]  /*0200*/  @P0 LDG.E.64 R104, [R10.64] ;  /* 0x000000060a680981 */ /* 0x000564000c1e1b00 */
[-C--:B------:R-:W-:Y:S02]  /*0210*/  @P0 IMAD.WIDE.U32 R16, R16, R33.reuse, c[0x0][0x198] ;  /* 0x0000660010100625 */ /* 0x080fe400078e0021 */
[----:B------:R3:W5:Y:S02]  /*0220*/  @P0 LDG.E.64 R96, [R14.64] ;  /* 0x000000060e600981 */ /* 0x000764000c1e1b00 */
[----:B------:R-:W-:-:S02]  /*0230*/  @P0 IMAD.WIDE.U32 R18, R18, R33, c[0x0][0x198] ;  /* 0x0000660012120625 */ /* 0x000fc400078e0021 */
[----:B------:R4:W5:Y:S02]  /*0240*/  @P0 LDG.E.64 R98, [R16.64] ;  /* 0x0000000610620981 */ /* 0x000964000c1e1b00 */
[----:B-1----:R-:W-:Y:S01]  /*0250*/  @P0 IMAD.WIDE.U32 R8, R0, R33, c[0x0][0x198] ;  /* 0x0000660000080625 */ /* 0x002fe200078e0021 */
[----:B------:R-:W-:Y:S01]  /*0260*/  MOV R0, R80 ;  /* 0x0000005000007202 */ /* 0x000fe20000000f00 */
        /* <DEDUP_REMOVED lines=24> */
[----:B-1----:R-:W-:Y:S01]  /*03f0*/  CS2R R18, SRZ ;  /* 0x0000000000127805 */ /* 0x002fe2000001ff00 */
        /* <DEDUP_REMOVED lines=35> */
[----:B0-----:R-:W-:Y:S01]  /*0630*/  CS2R R8, SRZ ;  /* 0x0000000000087805 */ /* 0x001fe2000001ff00 */
        /* <DEDUP_REMOVED lines=53> */
[----:B------:R-:W-:Y:S02]  /*0990*/  MOV R137, 0x1 ;  /* 0x0000000100897802 */ /* 0x000fe40000000f00 */
        /* <DEDUP_REMOVED lines=20> */
[----:B------:R-:W-:Y:S02]  /*0ae0*/  SHF.R.U32.HI R135, RZ, 0x10, R11 ;  /* 0x00000010ff877819 */ /* 0x000fe4000001160b */
[--C-:B---3--:R-:W-:Y:S02]  /*0af0*/  SHF.R.U64 R134, R12, 0x10, R13.reuse ;  /* 0x000000100c867819 */ /* 0x108fe4000000120d */
[----:B------:R-:W-:Y:S02]  /*0b00*/  SHF.R.U32.HI R133, RZ, 0x10, R13 ;  /* 0x00000010ff857819 */ /* 0x000fe4000001160d */
[--C-:B----4-:R-:W-:Y:S02]  /*0b10*/  SHF.R.U64 R132, R14, 0x10, R15.reuse ;  /* 0x000000100e847819 */ /* 0x110fe4000000120f */
        /* <DEDUP_REMOVED lines=58> */
.L_x_1128:
[----:B------:R-:W-:Y:S01]  /*0ec0*/  ISETP.NE.U32.AND P0, PT, RZ, c[0x0][0x178], PT ;  /* 0x00005e00ff007a0c */ /* 0x000fe20003f05070 */
[----:B------:R-:W-:-:S03]  /*0ed0*/  IMAD R199, R0, 0x1200, R3 ;  /* 0x0000120000c77824 */ /* 0x000fc600078e0203 */
[----:B------:R-:W-:-:S13]  /*0ee0*/  ISETP.NE.AND.EX P0, PT, RZ, c[0x0][0x17c], PT, P0 ;  /* 0x00005f00ff007a0c */ /* 0x000fda0003f05300 */
[----:B------:R-:W-:-:S04]  /*0ef0*/  @P0 LEA R56, P1, R199, c[0x0][0x178], 0x4 ;  /* 0x00005e00c7380a11 */ /* 0x000fc800078220ff */
[----:B------:R-:W-:-:S06]  /*0f00*/  @P0 LEA.HI.X R57, R199, c[0x0][0x17c], RZ, 0x4, P1 ;  /* 0x00005f00c7390a11 */ /* 0x000fcc00008f24ff */
[----:B------:R-:W2:Y:S01]  /*0f10*/  @P0 LDG.E.128 R56, [R56.64] ;  /* 0x0000000638380981 */ /* 0x000ea2000c1e1d00 */
[C---:B------:R-:W-:Y:S02]  /*0f20*/  IADD3 R198, R199.reuse, 0x200, RZ ;  /* 0x00000200c7c67810 */ /* 0x040fe40007ffe0ff */
[----:B------:R-:W-:Y:S02]  /*0f30*/  @P0 MOV R205, 0x10 ;  /* 0x0000001000cd0802 */ /* 0x000fe40000000f00 */
[----:B------:R-:W-:-:S03]  /*0f40*/  IADD3 R197, R199, 0x400, RZ ;  /* 0x00000400c7c57810 */ /* 0x000fc60007ffe0ff */
[----:B------:R-:W-:Y:S01]  /*0f50*/  @P0 IMAD.WIDE.U32 R60, R198, R205, c[0x0][0x178] ;  /* 0x00005e00c63c0625 */ /* 0x000fe200078e00cd */
[----:B------:R-:W-:Y:S02]  /*0f60*/  @!P0 MOV R205, 0x10 ;  /* 0x0000001000cd8802 */ /* 0x000fe40000000f00 */
[----:B------:R-:W-:-:S03]  /*0f70*/  IADD3 R196, R199, 0x600, RZ ;  /* 0x00000600c7c47810 */ /* 0x000fc60007ffe0ff */
[----:B------:R-:W3:Y:S01]  /*0f80*/  @P0 LDG.E.128 R60, [R60.64] ;  /* 0x000000063c3c0981 */ /* 0x000ee2000c1e1d00 */
[----:B------:R-:W-:Y:S01]  /*0f90*/  @P0 IMAD.WIDE.U32 R64, R197, R205, c[0x0][0x178] ;  /* 0x00005e00c5400625 */ /* 0x000fe200078e00cd */
[----:B------:R-:W-:-:S03]  /*0fa0*/  IADD3 R118, R199, 0x800, RZ ;  /* 0x00000800c7767810 */ /* 0x000fc60007ffe0ff */
[----:B------:R-:W-:Y:S02]  /*0fb0*/  @P0 IMAD.WIDE.U32 R68, R196, R205, c[0x0][0x178] ;  /* 0x00005e00c4440625 */ /* 0x000fe400078e00cd */
[----:B------:R-:W4:Y:S02]  /*0fc0*/  @P0 LDG.E.128 R64, [R64.64] ;  /* 0x0000000640400981 */ /* 0x000f24000c1e1d00 */
[----:B------:R-:W-:Y:S02]  /*0fd0*/  @P0 IMAD.WIDE.U32 R72, R118, R205, c[0x0][0x178] ;  /* 0x00005e0076480625 */ /* 0x000fe400078e00cd */
[----:B------:R-:W5:Y:S01]  /*0fe0*/  @P0 LDG.E.128 R68, [R68.64] ;  /* 0x0000000644440981 */ /* 0x000f62000c1e1d00 */
[----:B------:R-:W-:-:S03]  /*0ff0*/  IADD3 R117, R199, 0xa00, RZ ;  /* 0x00000a00c7757810 */ /* 0x000fc60007ffe0ff */
[----:B------:R-:W2:Y:S02]  /*1000*/  @P0 LDG.E.128 R72, [R72.64] ;  /* 0x0000000648480981 */ /* 0x000ea4000c1e1d00 */
[----:B------:R-:W-:Y:S01]  /*1010*/  @P0 IMAD.WIDE.U32 R76, R117, R205, c[0x0][0x178] ;  /* 0x00005e00754c0625 */ /* 0x000fe200078e00cd */
[----:B------:R-:W-:-:S05]  /*1020*/  IADD3 R116, R199, 0xc00, RZ ;  /* 0x00000c00c7747810 */ /* 0x000fca0007ffe0ff */
[----:B------:R-:W2:Y:S01]  /*1030*/  @P0 LDG.E.128 R76, [R76.64] ;  /* 0x000000064c4c0981 */ /* 0x000ea2000c1e1d00 */
[----:B------:R-:W-:Y:S01]  /*1040*/  @P0 IMAD.WIDE.U32 R80, R116, R205, c[0x0][0x178] ;  /* 0x00005e0074500625 */ /* 0x000fe200078e00cd */
[----:B------:R-:W-:-:S05]  /*1050*/  IADD3 R115, R199, 0xe00, RZ ;  /* 0x00000e00c7737810 */ /* 0x000fca0007ffe0ff */
[----:B------:R-:W2:Y:S01]  /*1060*/  @P0 LDG.E.128 R80, [R80.64] ;  /* 0x0000000650500981 */ /* 0x000ea2000c1e1d00 */
[----:B------:R-:W-:Y:S01]  /*1070*/  @P0 IMAD.WIDE.U32 R84, R115, R205, c[0x0][0x178] ;  /* 0x00005e0073540625 */ /* 0x000fe200078e00cd */
[----:B------:R-:W-:-:S05]  /*1080*/  IADD3 R114, R199, 0x1000, RZ ;  /* 0x00001000c7727810 */ /* 0x000fca0007ffe0ff */
[----:B------:R-:W2:Y:S01]  /*1090*/  @P0 LDG.E.128 R84, [R84.64] ;  /* 0x0000000654540981 */ /* 0x000ea2000c1e1d00 */
[----:B------:R-:W-:-:S06]  /*10a0*/  @P0 IMAD.WIDE.U32 R88, R114, R205, c[0x0][0x178] ;  /* 0x00005e0072580625 */ /* 0x000fcc00078e00cd */
[----:B------:R-:W2:Y:S01]  /*10b0*/  @P0 LDG.E.128 R88, [R88.64] ;  /* 0x0000000658580981 */ /* 0x000ea2000c1e1d00 */
[----:B------:R-:W-:Y:S01]  /*10c0*/  HFMA2.MMA R203, -RZ, RZ, 0, 2.384185791015625e-07 ;  /* 0x00000004ffcb7435 */ /* 0x000fe200000001ff */
[C---:B------:R-:W-:Y:S02]  /*10d0*/  @!P0 LEA R194, P1, R199.reuse, c[0x0][0x170], 0x4 ;  /* 0x00005c00c7c28a11 */ /* 0x040fe400078220ff */
[----:B------:R-:W-:Y:S02]  /*10e0*/  @P0 MOV R221, RZ ;  /* 0x000000ff00dd0202 */ /* 0x000fe40000000f00 */
[----:B------:R-:W-:-:S05]  /*10f0*/  @!P0 LEA.HI.X R195, R199, c[0x0][0x174], RZ, 0x4, P1 ;  /* 0x00005d00c7c38a11 */ /* 0x000fca00008f24ff */
[----:B------:R-:W-:-:S05]  /*1100*/  @!P0 IMAD.WIDE R200, R0, R203, c[0x0][0x180] ;  /* 0x0000600000c88625 */ /* 0x000fca00078e02cb */
[----:B------:R0:W2:Y:S02]  /*1110*/  @!P0 LDG.E R221, [R200.64] ;  /* 0x00000006c8dd8981 */ /* 0x0000a4000c1e1900 */
[----:B0-----:R-:W-:Y:S01]  /*1120*/  @!P0 IMAD.WIDE.U32 R200, R198, R205, c[0x0][0x170] ;  /* 0x00005c00c6c88625 */ /* 0x001fe200078e00cd */
[----:B------:R-:W-:-:S10]  /*1130*/  HFMA2.MMA R223, -RZ, RZ, 0, 4.76837158203125e-07 ;  /* 0x00000008ffdf7435 */ /* 0x000fd400000001ff */
[----:B------:R-:W-:-:S04]  /*1140*/  IMAD.WIDE.U32 R238, R199, R223, c[0x0][0x1b8] ;  /* 0x00006e00c7ee7625 */ /* 0x000fc800078e00df */
[-C--:B------:R-:W-:Y:S02]  /*1150*/  IMAD.WIDE.U32 R236, R198, R223.reuse, c[0x0][0x1b8] ;  /* 0x00006e00c6ec7625 */ /* 0x080fe400078e00df */
[----:B------:R-:W2:Y:S02]  /*1160*/  LDG.E.64 R238, [R238.64] ;  /* 0x00000006eeee7981 */ /* 0x000ea4000c1e1b00 */
[-C--:B------:R-:W-:Y:S02]  /*1170*/  IMAD.WIDE.U32 R230, R118, R223.reuse, c[0x0][0x1b8] ;  /* 0x00006e0076e67625 */ /* 0x080fe400078e00df */
[----:B------:R-:W2:Y:S02]  /*1180*/  LDG.E.64 R236, [R236.64] ;  /* 0x00000006ecec7981 */ /* 0x000ea4000c1e1b00 */
[-C--:B------:R-:W-:Y:S02]  /*1190*/  IMAD.WIDE.U32 R232, R196, R223.reuse, c[0x0][0x1b8] ;  /* 0x00006e00c4e87625 */ /* 0x080fe400078e00df */
[----:B------:R-:W2:Y:S02]  /*11a0*/  LDG.E.64 R230, [R230.64] ;  /* 0x00000006e6e67981 */ /* 0x000ea4000c1e1b00 */
[----:B------:R-:W-:-:S02]  /*11b0*/  IMAD.WIDE.U32 R224, R115, R223, c[0x0][0x1b8] ;  /* 0x00006e0073e07625 */ /* 0x000fc400078e00df */
[----:B------:R-:W2:Y:S02]  /*11c0*/  LDG.E.64 R232, [R232.64] ;  /* 0x00000006e8e87981 */ /* 0x000ea4000c1e1b00 */
[-C--:B------:R-:W-:Y:S02]  /*11d0*/  IMAD.WIDE.U32 R234, R197, R223.reuse, c[0x0][0x1b8] ;  /* 0x00006e00c5ea7625 */ /* 0x080fe400078e00df */
[----:B------:R-:W2:Y:S02]  /*11e0*/  LDG.E.64 R224, [R224.64] ;  /* 0x00000006e0e07981 */ /* 0x000ea4000c1e1b00 */
[-C--:B------:R-:W-:Y:S02]  /*11f0*/  IMAD.WIDE.U32 R228, R117, R223.reuse, c[0x0][0x1b8] ;  /* 0x00006e0075e47625 */ /* 0x080fe400078e00df */
[----:B------:R-:W2:Y:S02]  /*1200*/  LDG.E.64 R234, [R234.64] ;  /* 0x00000006eaea7981 */ /* 0x000ea4000c1e1b00 */
[----:B------:R-:W-:-:S02]  /*1210*/  IMAD.WIDE.U32 R226, R116, R223, c[0x0][0x1b8] ;  /* 0x00006e0074e27625 */ /* 0x000fc400078e00df */
[----:B------:R-:W2:Y:S02]  /*1220*/  LDG.E.64 R228, [R228.64] ;  /* 0x00000006e4e47981 */ /* 0x000ea4000c1e1b00 */
[----:B------:R-:W-:Y:S02]  /*1230*/  IMAD.WIDE.U32 R222, R114, R223, c[0x0][0x1b8] ;  /* 0x00006e0072de7625 */ /* 0x000fe400078e00df */
[----:B------:R-:W2:Y:S04]  /*1240*/  LDG.E.64 R226, [R226.64] ;  /* 0x00000006e2e27981 */ /* 0x000ea8000c1e1b00 */
[----:B------:R-:W2:Y:S04]  /*1250*/  LDG.E.64 R222, [R222.64] ;  /* 0x00000006dede7981 */ /* 0x000ea8000c1e1b00 */
[----:B------:R0:W2:Y:S02]  /*1260*/  @!P0 LDG.E.128 R56, [R194.64] ;  /* 0x00000006c2388981 */ /* 0x0000a4000c1e1d00 */
[----:B0-----:R-:W-:-:S02]  /*1270*/  IMAD.WIDE R194, R0, R203, c[0x0][0x188] ;  /* 0x0000620000c27625 */ /* 0x001fc400078e02cb */
[----:B------:R0:W3:Y:S04]  /*1280*/  @!P0 LDG.E.128 R60, [R200.64] ;  /* 0x00000006c83c8981 */ /* 0x0000e8000c1e1d00 */
[----:B------:R2:W3:Y:S01]  /*1290*/  LDG.E R194, [R194.64] ;  /* 0x00000006c2c27981 */ /* 0x0004e2000c1e1900 */
[----:B0-----:R-:W-:-:S05]  /*12a0*/  @!P0 IMAD.WIDE.U32 R200, R197, R205, c[0x0][0x170] ;  /* 0x00005c00c5c88625 */ /* 0x001fca00078e00cd */
[----:B------:R0:W4:Y:S02]  /*12b0*/  @!P0 LDG.E.128 R64, [R200.64] ;  /* 0x00000006c8408981 */ /* 0x000124000c1e1d00 */
[----:B0-----:R-:W-:-:S05]  /*12c0*/  @!P0 IMAD.WIDE.U32 R200, R196, R205, c[0x0][0x170] ;  /* 0x00005c00c4c88625 */ /* 0x001fca00078e00cd */
[----:B------:R0:W4:Y:S02]  /*12d0*/  @!P0 LDG.E.128 R68, [R200.64] ;  /* 0x00000006c8448981 */ /* 0x000124000c1e1d00 */
[----:B0-----:R-:W-:-:S05]  /*12e0*/  @!P0 IMAD.WIDE.U32 R200, R118, R205, c[0x0][0x170] ;  /* 0x00005c0076c88625 */ /* 0x001fca00078e00cd */
[----:B------:R0:W5:Y:S02]  /*12f0*/  @!P0 LDG.E.128 R72, [R200.64] ;  /* 0x00000006c8488981 */ /* 0x000164000c1e1d00 */
[----:B0-----:R-:W-:-:S05]  /*1300*/  @!P0 IMAD.WIDE.U32 R200, R117, R205, c[0x0][0x170] ;  /* 0x00005c0075c88625 */ /* 0x001fca00078e00cd */
[----:B------:R0:W5:Y:S02]  /*1310*/  @!P0 LDG.E.128 R76, [R200.64] ;  /* 0x00000006c84c8981 */ /* 0x000164000c1e1d00 */
[----:B0-----:R-:W-:-:S05]  /*1320*/  @!P0 IMAD.WIDE.U32 R200, R116, R205, c[0x0][0x170] ;  /* 0x00005c0074c88625 */ /* 0x001fca00078e00cd */
[----:B------:R0:W5:Y:S02]  /*1330*/  @!P0 LDG.E.128 R80, [R200.64] ;  /* 0x00000006c8508981 */ /* 0x000164000c1e1d00 */
[----:B0-----:R-:W-:-:S05]  /*1340*/  @!P0 IMAD.WIDE.U32 R200, R115, R205, c[0x0][0x170] ;  /* 0x00005c0073c88625 */ /* 0x001fca00078e00cd */
[----:B------:R0:W5:Y:S02]  /*1350*/  @!P0 LDG.E.128 R84, [R200.64] ;  /* 0x00000006c8548981 */ /* 0x000164000c1e1d00 */
[----:B0-----:R-:W-:-:S05]  /*1360*/  @!P0 IMAD.WIDE.U32 R200, R114, R205, c[0x0][0x170] ;  /* 0x00005c0072c88625 */ /* 0x001fca00078e00cd */
[----:B------:R0:W5:Y:S01]  /*1370*/  @!P0 LDG.E.128 R88, [R200.64] ;  /* 0x00000006c8588981 */ /* 0x000162000c1e1d00 */
[----:B------:R-:W-:Y:S08]  /*1380*/  @P0 MUFU.RCP R202, R174 ;  /* 0x000000ae00ca0308 */ /* 0x000ff00000001000 */
        /* <DEDUP_REMOVED lines=16> */
[----:B------:R-:W-:Y:S01]  /*1490*/  @P0 MUFU.RCP R213, R128 ;  /* 0x0000008000d50308 */ /* 0x000fe20000001000 */
[----:B--2---:R-:W-:-:S02]  /*14a0*/  @P0 FADD.FTZ R195, -R193, R56 ;  /* 0x00000038c1c30221 */ /* 0x004fc40000010100 */
[----:B0-----:R-:W-:Y:S02]  /*14b0*/  @!P0 FADD.FTZ R201, R56, -R221 ;  /* 0x800000dd38c98221 */ /* 0x001fe40000010000 */
[----:B-1----:R-:W-:Y:S02]  /*14c0*/  @P0 FMUL.FTZ R195, R195, R200 ;  /* 0x000000c8c3c30220 */ /* 0x002fe40000410000 */
[----:B------:R-:W-:Y:S02]  /*14d0*/  @P0 FADD.FTZ R200, -R155, R57 ;  /* 0x000000399bc80221 */ /* 0x000fe40000010100 */
[----:B---3--:R-:W-:Y:S02]  /*14e0*/  @!P0 FMUL.FTZ R195, R194, R201 ;  /* 0x000000c9c2c38220 */ /* 0x008fe40000410000 */
[----:B------:R-:W-:-:S04]  /*14f0*/  @P0 FADD.FTZ R201, -R192, R58 ;  /* 0x0000003ac0c90221 */ /* 0x000fc80000010100 */
[----:B------:R-:W-:Y:S02]  /*1500*/  @P0 FMUL.FTZ R201, R201, R202 ;  /* 0x000000cac9c90220 */ /* 0x000fe40000410000 */
[----:B------:R-:W-:Y:S02]  /*1510*/  @P0 FADD.FTZ R202, -R154, R59 ;  /* 0x0000003b9aca0221 */ /* 0x000fe40000010100 */
[----:B------:R-:W-:Y:S02]  /*1520*/  @!P0 FADD.FTZ R59, R59, -R221 ;  /* 0x800000dd3b3b8221 */ /* 0x000fe40000010000 */
[----:B------:R-:W-:Y:S02]  /*1530*/  @P0 FADD.FTZ R56, -R153, R61 ;  /* 0x0000003d99380221 */ /* 0x000fe40000010100 */
[----:B------:R-:W-:Y:S02]  /*1540*/  @P0 FMUL.FTZ R200, R200, R203 ;  /* 0x000000cbc8c80220 */ /* 0x000fe40000410000 */
[----:B------:R-:W-:-:S02]  /*1550*/  @P0 FMUL.FTZ R202, R202, R219 ;  /* 0x000000dbcaca0220 */ /* 0x000fc40000410000 */
[----:B------:R-:W-:Y:S02]  /*1560*/  @!P0 FADD.FTZ R61, R61, -R221 ;  /* 0x800000dd3d3d8221 */ /* 0x000fe40000010000 */
[----:B------:R-:W-:Y:S02]  /*1570*/  @P0 FADD.FTZ R203, -R191, R60 ;  /* 0x0000003cbfcb0221 */ /* 0x000fe40000010100 */
[----:B------:R-:W-:Y:S02]  /*1580*/  @!P0 FMUL.FTZ R202, R194, R59 ;  /* 0x0000003bc2ca8220 */ /* 0x000fe40000410000 */
[----:B------:R-:W-:Y:S02]  /*1590*/  @!P0 FADD.FTZ R59, R60, -R221 ;  /* 0x800000dd3c3b8221 */ /* 0x000fe40000010000 */
[----:B------:R-:W-:Y:S02]  /*15a0*/  @!P0 FADD.FTZ R57, R57, -R221 ;  /* 0x800000dd39398221 */ /* 0x000fe40000010000 */
[----:B------:R-:W-:-:S02]  /*15b0*/  @P0 FMUL.FTZ R205, R56, R205 ;  /* 0x000000cd38cd0220 */ /* 0x000fc40000410000 */
[----:B------:R-:W-:Y:S02]  /*15c0*/  @!P0 FMUL.FTZ R205, R194, R61 ;  /* 0x0000003dc2cd8220 */ /* 0x000fe40000410000 */
[----:B------:R-:W-:Y:S02]  /*15d0*/  @P0 FMUL.FTZ R203, R203, R214 ;  /* 0x000000d6cbcb0220 */ /* 0x000fe40000410000 */
[----:B----4-:R-:W-:Y:S02]  /*15e0*/  @P0 FADD.FTZ R61, -R151, R65 ;  /* 0x00000041973d0221 */ /* 0x010fe40000010100 */
[----:B------:R-:W-:Y:S02]  /*15f0*/  @!P0 FMUL.FTZ R203, R194, R59 ;  /* 0x0000003bc2cb8220 */ /* 0x000fe40000410000 */
[----:B------:R-:W-:Y:S02]  /*1600*/  @!P0 FMUL.FTZ R200, R194, R57 ;  /* 0x00000039c2c88220 */ /* 0x000fe40000410000 */
[----:B------:R-:W-:-:S02]  /*1610*/  @P0 FADD.FTZ R59, -R189, R64 ;  /* 0x00000040bd3b0221 */ /* 0x000fc40000010100 */
[----:B------:R-:W-:Y:S02]  /*1620*/  @!P0 FADD.FTZ R57, R58, -R221 ;  /* 0x800000dd3a398221 */ /* 0x000fe40000010000 */
[----:B------:R-:W-:Y:S02]  /*1630*/  @P0 FMUL.FTZ R208, R61, R208 ;  /* 0x000000d03dd00220 */ /* 0x000fe40000410000 */
[----:B------:R-:W-:Y:S02]  /*1640*/  @P0 FADD.FTZ R58, -R152, R63 ;  /* 0x0000003f983a0221 */ /* 0x000fe40000010100 */
[----:B------:R-:W-:Y:S02]  /*1650*/  @P0 FADD.FTZ R61, -R188, R66 ;  /* 0x00000042bc3d0221 */ /* 0x000fe40000010100 */
[----:B------:R-:W-:Y:S02]  /*1660*/  @P0 FMUL.FTZ R206, R59, R206 ;  /* 0x000000ce3bce0220 */ /* 0x000fe40000410000 */
[----:B------:R-:W-:-:S02]  /*1670*/  @!P0 FADD.FTZ R63, R63, -R221 ;  /* 0x800000dd3f3f8221 */ /* 0x000fc40000010000 */
[----:B------:R-:W-:Y:S02]  /*1680*/  @P0 FADD.FTZ R219, -R190, R62 ;  /* 0x0000003ebedb0221 */ /* 0x000fe40000010100 */
[----:B------:R-:W-:Y:S02]  /*1690*/  @!P0 FADD.FTZ R59, R62, -R221 ;  /* 0x800000dd3e3b8221 */ /* 0x000fe40000010000 */
[----:B------:R-:W-:Y:S02]  /*16a0*/  @!P0 FMUL.FTZ R201, R194, R57 ;  /* 0x00000039c2c98220 */ /* 0x000fe40000410000 */
[----:B-----5:R-:W-:Y:S01]  /*16b0*/  @P0 FADD.FTZ R62, -R187, R68 ;  /* 0x00000044bb3e0221 */ /* 0x020fe20000010100 */
[----:B------:R-:W0:Y:S01]  /*16c0*/  @P0 MUFU.RCP R57, R166 ;  /* 0x000000a600390308 */ /* 0x000e220000001000 */
[----:B------:R-:W-:Y:S02]  /*16d0*/  @P0 FMUL.FTZ R207, R58, R207 ;  /* 0x000000cf3acf0220 */ /* 0x000fe40000410000 */
[----:B------:R-:W-:-:S02]  /*16e0*/  @P0 FMUL.FTZ R210, R61, R210 ;  /* 0x000000d23dd20220 */ /* 0x000fc40000410000 */
[----:B------:R-:W-:Y:S02]  /*16f0*/  @!P0 FMUL.FTZ R207, R194, R63 ;  /* 0x0000003fc2cf8220 */ /* 0x000fe40000410000 */
[----:B------:R-:W-:Y:S01]  /*1700*/  @!P0 FADD.FTZ R61, R64, -R221 ;  /* 0x800000dd403d8221 */ /* 0x000fe20000010000 */
[----:B------:R-:W1:Y:S01]  /*1710*/  @P0 MUFU.RCP R56, R165 ;  /* 0x000000a500380308 */ /* 0x000e620000001000 */
[----:B------:R-:W-:Y:S02]  /*1720*/  @P0 FADD.FTZ R64, -R149, R69 ;  /* 0x0000004595400221 */ /* 0x000fe40000010100 */
[----:B------:R-:W-:Y:S02]  /*1730*/  @!P0 FADD.FTZ R63, R65, -R221 ;  /* 0x800000dd413f8221 */ /* 0x000fe40000010000 */
[----:B------:R-:W-:Y:S02]  /*1740*/  @P0 FMUL.FTZ R211, R62, R211 ;  /* 0x000000d33ed30220 */ /* 0x000fe40000410000 */
[----:B------:R-:W-:Y:S01]  /*1750*/  @P0 FADD.FTZ R62, -R185, R72 ;  /* 0x00000048b93e0221 */ /* 0x000fe20000010100 */
[----:B------:R-:W2:Y:S01]  /*1760*/  @P0 MUFU.RCP R58, R126 ;  /* 0x0000007e003a0308 */ /* 0x000ea20000001000 */
[----:B------:R-:W-:-:S02]  /*1770*/  @P0 FMUL.FTZ R64, R64, R217 ;  /* 0x000000d940400220 */ /* 0x000fc40000410000 */
[----:B------:R-:W-:Y:S02]  /*1780*/  @P0 FADD.FTZ R65, -R186, R70 ;  /* 0x00000046ba410221 */ /* 0x000fe40000010100 */
[----:B------:R-:W-:Y:S02]  /*1790*/  @!P0 FMUL.FTZ R208, R194, R63 ;  /* 0x0000003fc2d08220 */ /* 0x000fe40000410000 */
[----:B------:R-:W-:Y:S02]  /*17a0*/  @P0 FADD.FTZ R217, -R148, R71 ;  /* 0x0000004794d90221 */ /* 0x000fe40000010100 */
[----:B------:R-:W-:Y:S02]  /*17b0*/  @!P0 FADD.FTZ R63, R66, -R221 ;  /* 0x800000dd423f8221 */ /* 0x000fe40000010000 */
[----:B------:R-:W-:Y:S02]  /*17c0*/  @P0 FADD.FTZ R60, -R150, R67 ;  /* 0x00000043963c0221 */ /* 0x000fe40000010100 */
[----:B------:R-:W-:-:S02]  /*17d0*/  @P0 FMUL.FTZ R66, R62, R215 ;  /* 0x000000d73e420220 */ /* 0x000fc40000410000 */
[----:B------:R-:W-:Y:S02]  /*17e0*/  @!P0 FADD.FTZ R215, R67, -R221 ;  /* 0x800000dd43d78221 */ /* 0x000fe40000010000 */
[----:B------:R-:W-:Y:S02]  /*17f0*/  @P0 FMUL.FTZ R212, R65, R212 ;  /* 0x000000d441d40220 */ /* 0x000fe40000410000 */
[----:B------:R-:W-:Y:S02]  /*1800*/  @P0 FMUL.FTZ R204, R219, R204 ;  /* 0x000000ccdbcc0220 */ /* 0x000fe40000410000 */
[----:B------:R-:W-:Y:S01]  /*1810*/  @P0 FMUL.FTZ R65, R217, R216 ;  /* 0x000000d8d9410220 */ /* 0x000fe20000410000 */
[----:B------:R-:W3:Y:S01]  /*1820*/  @P0 MUFU.RCP R219, R124 ;  /* 0x0000007c00db0308 */ /* 0x000ee20000001000 */
[----:B------:R-:W-:Y:S02]  /*1830*/  @P0 FMUL.FTZ R209, R60, R209 ;  /* 0x000000d13cd10220 */ /* 0x000fe40000410000 */
[----:B------:R-:W-:-:S02]  /*1840*/  @P0 FADD.FTZ R216, -R184, R74 ;  /* 0x0000004ab8d80221 */ /* 0x000fc40000010100 */
[----:B------:R-:W-:Y:S02]  /*1850*/  @!P0 FMUL.FTZ R209, R194, R215 ;  /* 0x000000d7c2d18220 */ /* 0x000fe40000410000 */
[----:B------:R-:W-:Y:S02]  /*1860*/  @P0 FADD.FTZ R215, -R183, R76 ;  /* 0x0000004cb7d70221 */ /* 0x000fe40000010100 */
[----:B0-----:R-:W-:Y:S01]  /*1870*/  @P0 FMUL.FTZ R67, R216, R57 ;  /* 0x00000039d8430220 */ /* 0x001fe20000410000 */
[----:B------:R-:W-:Y:S01]  /*1880*/  @P0 MUFU.RCP R217, R123 ;  /* 0x0000007b00d90308 */ /* 0x000fe20000001000 */
[----:B------:R-:W-:Y:S02]  /*1890*/  @!P0 FMUL.FTZ R204, R194, R59 ;  /* 0x0000003bc2cc8220 */ /* 0x000fe40000410000 */
[----:B------:R-:W-:Y:S02]  /*18a0*/  @!P0 FADD.FTZ R57, R68, -R221 ;  /* 0x800000dd44398221 */ /* 0x000fe40000010000 */
[----:B-1----:R-:W-:-:S02]  /*18b0*/  @P0 FMUL.FTZ R68, R215, R56 ;  /* 0x00000038d7440220 */ /* 0x002fc40000410000 */
[----:B------:R-:W-:Y:S01]  /*18c0*/  @P0 FADD.FTZ R215, -R145, R77 ;  /* 0x0000004d91d70221 */ /* 0x000fe20000010100 */
[----:B------:R-:W0:Y:S01]  /*18d0*/  @P0 MUFU.RCP R59, R164 ;  /* 0x000000a4003b0308 */ /* 0x000e220000001000 */
[----:B------:R-:W-:Y:S02]  /*18e0*/  @!P0 FMUL.FTZ R211, R194, R57 ;  /* 0x00000039c2d38220 */ /* 0x000fe40000410000 */
[----:B------:R-:W-:Y:S02]  /*18f0*/  @!P0 FADD.FTZ R57, R69, -R221 ;  /* 0x800000dd45398221 */ /* 0x000fe40000010000 */
[----:B--2---:R-:W-:Y:S02]  /*1900*/  @P0 FMUL.FTZ R215, R215, R58 ;  /* 0x0000003ad7d70220 */ /* 0x004fe40000410000 */
[----:B------:R-:W-:Y:S01]  /*1910*/  @P0 FADD.FTZ R58, -R143, R81 ;  /* 0x000000518f3a0221 */ /* 0x000fe20000010100 */
[----:B------:R-:W1:Y:S01]  /*1920*/  @P0 MUFU.RCP R60, R125 ;  /* 0x0000007d003c0308 */ /* 0x000e620000001000 */
[----:B------:R-:W-:-:S02]  /*1930*/  @P0 FADD.FTZ R62, -R147, R73 ;  /* 0x00000049933e0221 */ /* 0x000fc40000010100 */
[----:B------:R-:W-:Y:S02]  /*1940*/  @!P0 FMUL.FTZ R64, R194, R57 ;  /* 0x00000039c2408220 */ /* 0x000fe40000410000 */
[----:B------:R-:W-:-:S03]  /*1950*/  @!P0 FADD.FTZ R57, R70, -R221 ;  /* 0x800000dd46398221 */ /* 0x000fc60000010000 */
[----:B------:R-:W2:Y:S01]  /*1960*/  @P0 MUFU.RCP R56, R161 ;  /* 0x000000a100380308 */ /* 0x000ea20000001000 */
[----:B------:R-:W-:Y:S02]  /*1970*/  @!P0 FMUL.FTZ R206, R194, R61 ;  /* 0x0000003dc2ce8220 */ /* 0x000fe40000410000 */
[----:B---3--:R-:W-:Y:S02]  /*1980*/  @P0 FMUL.FTZ R219, R58, R219 ;  /* 0x000000db3adb0220 */ /* 0x008fe40000410000 */
[----:B------:R-:W-:Y:S02]  /*1990*/  @P0 FMUL.FTZ R213, R62, R213 ;  /* 0x000000d53ed50220 */ /* 0x000fe40000410000 */
[----:B------:R-:W-:Y:S01]  /*19a0*/  @P0 FADD.FTZ R58, -R142, R83 ;  /* 0x000000538e3a0221 */ /* 0x000fe20000010100 */
[----:B------:R-:W3:Y:S01]  /*19b0*/  @P0 MUFU.RCP R61, R163 ;  /* 0x000000a3003d0308 */ /* 0x000ee20000001000 */
[----:B------:R-:W-:Y:S02]  /*19c0*/  @P0 FADD.FTZ R62, -R182, R78 ;  /* 0x0000004eb63e0221 */ /* 0x000fe40000010100 */
[----:B------:R-:W-:-:S02]  /*19d0*/  @!P0 FMUL.FTZ R212, R194, R57 ;  /* 0x00000039c2d48220 */ /* 0x000fc40000410000 */
[----:B------:R-:W-:Y:S02]  /*19e0*/  @!P0 FADD.FTZ R57, R72, -R221 ;  /* 0x800000dd48398221 */ /* 0x000fe40000010000 */
[----:B0-----:R-:W-:Y:S01]  /*19f0*/  @P0 FMUL.FTZ R69, R62, R59 ;  /* 0x0000003b3e450220 */ /* 0x001fe20000410000 */
[----:B------:R-:W0:Y:S01]  /*1a00*/  @P0 MUFU.RCP R218, R162 ;  /* 0x000000a200da0308 */ /* 0x000e220000001000 */
[----:B------:R-:W-:Y:S02]  /*1a10*/  @P0 FMUL.FTZ R217, R58, R217 ;  /* 0x000000d93ad90220 */ /* 0x000fe40000410000 */
[----:B------:R-:W-:Y:S02]  /*1a20*/  @P0 FADD.FTZ R59, -R144, R79 ;  /* 0x0000004f903b0221 */ /* 0x000fe40000010100 */
[----:B------:R-:W-:-:S03]  /*1a30*/  @!P0 FMUL.FTZ R66, R194, R57 ;  /* 0x00000039c2428220 */ /* 0x000fc60000410000 */
[----:B------:R-:W4:Y:S01]  /*1a40*/  @P0 MUFU.RCP R58, R159 ;  /* 0x0000009f003a0308 */ /* 0x000f220000001000 */
[----:B------:R-:W-:Y:S02]  /*1a50*/  @P0 FADD.FTZ R57, -R179, R84 ;  /* 0x00000054b3390221 */ /* 0x000fe40000010100 */
[----:B-1----:R-:W-:Y:S02]  /*1a60*/  @P0 FMUL.FTZ R216, R59, R60 ;  /* 0x0000003c3bd80220 */ /* 0x002fe40000410000 */
[----:B------:R-:W-:Y:S02]  /*1a70*/  @P0 FADD.FTZ R70, -R181, R80 ;  /* 0x00000050b5460221 */ /* 0x000fe40000010100 */
[----:B--2---:R-:W-:Y:S01]  /*1a80*/  @P0 FMUL.FTZ R72, R57, R56 ;  /* 0x0000003839480220 */ /* 0x004fe20000410000 */
[----:B------:R-:W1:Y:S01]  /*1a90*/  @P0 MUFU.RCP R60, R121 ;  /* 0x00000079003c0308 */ /* 0x000e620000001000 */
[----:B------:R-:W-:Y:S02]  /*1aa0*/  @!P0 FADD.FTZ R57, R73, -R221 ;  /* 0x800000dd49398221 */ /* 0x000fe40000010000 */
[----:B---3--:R-:W-:-:S02]  /*1ab0*/  @P0 FMUL.FTZ R70, R70, R61 ;  /* 0x0000003d46460220 */ /* 0x008fc40000410000 */
[----:B------:R-:W-:Y:S02]  /*1ac0*/  @P0 FADD.FTZ R59, -R180, R82 ;  /* 0x00000052b43b0221 */ /* 0x000fe40000010100 */
[----:B------:R-:W-:Y:S01]  /*1ad0*/  @!P0 FMUL.FTZ R213, R194, R57 ;  /* 0x00000039c2d58220 */ /* 0x000fe20000410000 */
[----:B------:R-:W2:Y:S01]  /*1ae0*/  @P0 MUFU.RCP R61, R160 ;  /* 0x000000a0003d0308 */ /* 0x000ea20000001000 */
[----:B------:R-:W-:Y:S02]  /*1af0*/  @P0 FADD.FTZ R57, -R177, R88 ;  /* 0x00000058b1390221 */ /* 0x000fe40000010100 */
[----:B0-----:R-:W-:Y:S02]  /*1b00*/  @P0 FMUL.FTZ R218, R59, R218 ;  /* 0x000000da3bda0220 */ /* 0x001fe40000410000 */
[----:B------:R-:W-:Y:S02]  /*1b10*/  @!P0 FADD.FTZ R59, R74, -R221 ;  /* 0x800000dd4a3b8221 */ /* 0x000fe40000010000 */
[----:B----4-:R-:W-:Y:S01]  /*1b20*/  @P0 FMUL.FTZ R74, R57, R58 ;  /* 0x0000003a394a0220 */ /* 0x010fe20000410000 */
[----:B------:R-:W0:Y:S01]  /*1b30*/  @P0 MUFU.RCP R214, R127 ;  /* 0x0000007f00d60308 */ /* 0x000e220000001000 */
[----:B------:R-:W-:-:S07]  /*1b40*/  @P0 FADD.FTZ R73, -R140, R87 ;  /* 0x000000578c490221 */ /* 0x000fce0000010100 */
[----:B------:R-:W3:Y:S01]  /*1b50*/  @P0 MUFU.RCP R58, R158 ;  /* 0x0000009e003a0308 */ /* 0x000ee20000001000 */
[----:B-1----:R-:W-:Y:S02]  /*1b60*/  @P0 FMUL.FTZ R73, R73, R60 ;  /* 0x0000003c49490220 */ /* 0x002fe40000410000 */
[----:B------:R-:W-:-:S05]  /*1b70*/  @P0 FADD.FTZ R220, -R178, R86 ;  /* 0x00000056b2dc0221 */ /* 0x000fca0000010100 */
[----:B------:R-:W1:Y:S01]  /*1b80*/  @P0 MUFU.RCP R62, R122 ;  /* 0x0000007a003e0308 */ /* 0x000e620000001000 */
[----:B------:R-:W-:Y:S02]  /*1b90*/  @!P0 FMUL.FTZ R210, R194, R63 ;  /* 0x0000003fc2d28220 */ /* 0x000fe40000410000 */
[----:B------:R-:W-:-:S05]  /*1ba0*/  @!P0 FADD.FTZ R71, R71, -R221 ;  /* 0x800000dd47478221 */ /* 0x000fca0000010000 */
[----:B------:R-:W4:Y:S01]  /*1bb0*/  @P0 MUFU.RCP R56, R120 ;  /* 0x0000007800380308 */ /* 0x000f220000001000 */
[----:B------:R-:W-:Y:S02]  /*1bc0*/  @P0 FADD.FTZ R63, -R146, R75 ;  /* 0x0000004b923f0221 */ /* 0x000fe40000010100 */
[----:B--2---:R-:W-:-:S05]  /*1bd0*/  @P0 FMUL.FTZ R220, R220, R61 ;  /* 0x0000003ddcdc0220 */ /* 0x004fca0000410000 */
[----:B------:R-:W2:Y:S01]  /*1be0*/  @P0 MUFU.RCP R60, R119 ;  /* 0x00000077003c0308 */ /* 0x000ea20000001000 */
[----:B------:R-:W-:Y:S02]  /*1bf0*/  @!P0 FADD.FTZ R61, R77, -R221 ;  /* 0x800000dd4d3d8221 */ /* 0x000fe40000010000 */
[----:B------:R-:W-:Y:S02]  /*1c00*/  @!P0 FADD.FTZ R79, R79, -R221 ;  /* 0x800000dd4f4f8221 */ /* 0x000fe40000010000 */
[----:B------:R-:W-:Y:S02]  /*1c10*/  @P0 FADD.FTZ R77, -R176, R90 ;  /* 0x0000005ab04d0221 */ /* 0x000fe40000010100 */
[----:B------:R-:W-:Y:S02]  /*1c20*/  @!P0 FMUL.FTZ R65, R194, R71 ;  /* 0x00000047c2418220 */ /* 0x000fe40000410000 */
[----:B------:R-:W-:Y:S02]  /*1c30*/  @!P0 FADD.FTZ R57, R75, -R221 ;  /* 0x800000dd4b398221 */ /* 0x000fe40000010000 */
[----:B------:R-:W-:Y:S01]  /*1c40*/  @!P0 FADD.FTZ R243, R82, -R221 ;  /* 0x800000dd52f38221 */ /* 0x000fe20000010000 */
[----:B------:R-:W-:Y:S01]  /*1c50*/  MOV R82, R238 ;  /* 0x000000ee00527202 */ /* 0x000fe20000000f00 */
[----:B0-----:R-:W-:-:S02]  /*1c60*/  @P0 FMUL.FTZ R214, R63, R214 ;  /* 0x000000d63fd60220 */ /* 0x001fc40000410000 */
[----:B------:R-:W-:Y:S02]  /*1c70*/  @P0 FADD.FTZ R71, -R141, R85 ;  /* 0x000000558d470221 */ /* 0x000fe40000010100 */
[----:B------:R-:W-:Y:S02]  /*1c80*/  @!P0 FMUL.FTZ R67, R194, R59 ;  /* 0x0000003bc2438220 */ /* 0x000fe40000410000 */
[----:B------:R-:W-:Y:S02]  /*1c90*/  @P0 FADD.FTZ R75, -R139, R89 ;  /* 0x000000598b4b0221 */ /* 0x000fe40000010100 */
        /* <DEDUP_REMOVED lines=13> */
[----:B---3--:R-:W-:Y:S01]  /*1d70*/  @P0 FMUL.FTZ R76, R77, R58 ;  /* 0x0000003a4d4c0220 */ /* 0x008fe20000410000 */
[----:B------:R-:W-:Y:S01]  /*1d80*/  MOV R58, R236 ;  /* 0x000000ec003a7202 */ /* 0x000fe20000000f00 */
[----:B------:R-:W-:Y:S01]  /*1d90*/  @!P0 FMUL.FTZ R216, R194, R79 ;  /* 0x0000004fc2d88220 */ /* 0x000fe20000410000 */
[----:B------:R-:W-:Y:S01]  /*1da0*/  SHF.R.U64 R79, R238, 0x10, R239 ;  /* 0x00000010ee4f7819 */ /* 0x000fe200000012ef */
[----:B------:R-:W-:Y:S01]  /*1db0*/  @P0 FADD.FTZ R91, -R138, R91 ;  /* 0x0000005b8a5b0221 */ /* 0x000fe20000010100 */
[----:B------:R-:W-:-:S02]  /*1dc0*/  MOV R78, R239 ;  /* 0x000000ef004e7202 */ /* 0x000fc40000000f00 */
[----:B------:R-:W-:Y:S01]  /*1dd0*/  PRMT R82, RZ, 0x5410, R82 ;  /* 0x00005410ff527816 */ /* 0x000fe20000000052 */
[----:B------:R-:W-:Y:S01]  /*1de0*/  @!P0 FMUL.FTZ R217, R194, R83 ;  /* 0x00000053c2d98220 */ /* 0x000fe20000410000 */
[----:B------:R-:W-:Y:S01]  /*1df0*/  MOV R83, R230 ;  /* 0x000000e600537202 */ /* 0x000fe20000000f00 */
[----:B-1----:R-:W-:Y:S01]  /*1e00*/  @P0 FMUL.FTZ R71, R71, R62 ;  /* 0x0000003e47470220 */ /* 0x002fe20000410000 */
[----:B------:R-:W-:Y:S01]  /*1e10*/  PRMT R79, RZ, 0x5410, R79 ;  /* 0x00005410ff4f7816 */ /* 0x000fe2000000004f */
[----:B----4-:R-:W-:Y:S01]  /*1e20*/  @P0 FMUL.FTZ R75, R75, R56 ;  /* 0x000000384b4b0220 */ /* 0x010fe20000410000 */
[----:B------:R-:W-:Y:S01]  /*1e30*/  PRMT R58, RZ, 0x5410, R58 ;  /* 0x00005410ff3a7816 */ /* 0x000fe2000000003a */
[----:B--2---:R-:W-:Y:S01]  /*1e40*/  @P0 FMUL.FTZ R77, R91, R60 ;  /* 0x0000003c5b4d0220 */ /* 0x004fe20000410000 */
[----:B------:R-:W-:Y:S01]  /*1e50*/  MOV R56, R232 ;  /* 0x000000e800387202 */ /* 0x000fe20000000f00 */
[----:B------:R-:W-:Y:S01]  /*1e60*/  @!P0 FMUL.FTZ R71, R194, R85 ;  /* 0x00000055c2478220 */ /* 0x000fe20000410000 */
[----:B------:R-:W-:Y:S01]  /*1e70*/  PRMT R91, RZ, 0x5410, R78 ;  /* 0x00005410ff5b7816 */ /* 0x000fe2000000004e */
[----:B------:R-:W-:Y:S01]  /*1e80*/  FMUL.FTZ R78, R175, R82 ;  /* 0x00000052af4e7220 */ /* 0x000fe20000410000 */
[----:B------:R-:W-:Y:S01]  /*1e90*/  SHF.R.U64 R84, R236, 0x10, R237 ;  /* 0x00000010ec547819 */ /* 0x000fe200000012ed */
[----:B------:R-:W-:Y:S01]  /*1ea0*/  @!P0 FMUL.FTZ R214, R194, R57 ;  /* 0x00000039c2d68220 */ /* 0x000fe20000410000 */
[----:B------:R-:W-:Y:S01]  /*1eb0*/  MOV R85, R237 ;  /* 0x000000ed00557202 */ /* 0x000fe20000000f00 */
[----:B------:R-:W-:Y:S01]  /*1ec0*/  @!P0 FMUL.FTZ R219, R194, R81 ;  /* 0x00000051c2db8220 */ /* 0x000fe20000410000 */
[----:B------:R-:W-:-:S02]  /*1ed0*/  SHF.R.U32.HI R86, RZ, 0x10, R237 ;  /* 0x00000010ff567819 */ /* 0x000fc400000116ed */
[----:B------:R-:W-:Y:S02]  /*1ee0*/  MOV R236, R224 ;  /* 0x000000e000ec7202 */ /* 0x000fe40000000f00 */
[----:B------:R-:W-:Y:S01]  /*1ef0*/  SHF.R.U64 R237, R224, 0x10, R225 ;  /* 0x00000010e0ed7819 */ /* 0x000fe200000012e1 */
[C---:B------:R-:W-:Y:S01]  /*1f00*/  FADD.FTZ R111, R79.reuse, R111 ;  /* 0x0000006f4f6f7221 */ /* 0x040fe20000010000 */
[----:B------:R-:W-:Y:S01]  /*1f10*/  SHF.R.U32.HI R81, RZ, 0x10, R239 ;  /* 0x00000010ff517819 */ /* 0x000fe200000116ef */
[----:B------:R-:W-:Y:S01]  /*1f20*/  FFMA.FTZ R112, R79, R200, R112 ;  /* 0x000000c84f707223 */ /* 0x000fe20000010070 */
[----:B------:R-:W-:Y:S01]  /*1f30*/  SHF.R.U64 R57, R234, 0x10, R235 ;  /* 0x00000010ea397819 */ /* 0x000fe200000012eb */
[C---:B------:R-:W-:Y:S01]  /*1f40*/  FADD.FTZ R105, R58.reuse, R105 ;  /* 0x000000693a697221 */ /* 0x040fe20000010000 */
[----:B------:R-:W-:Y:S01]  /*1f50*/  PRMT R224, RZ, 0x5410, R83 ;  /* 0x00005410ffe07816 */ /* 0x000fe20000000053 */
[----:B------:R-:W-:Y:S01]  /*1f60*/  FFMA.FTZ R106, R58, R203, R106 ;  /* 0x000000cb3a6a7223 */ /* 0x000fe2000001006a */
[----:B------:R-:W-:Y:S01]  /*1f70*/  PRMT R56, RZ, 0x5410, R56 ;  /* 0x00005410ff387816 */ /* 0x000fe20000000038 */
[----:B------:R-:W-:Y:S01]  /*1f80*/  FMUL.FTZ R83, R173, R58 ;  /* 0x0000003aad537220 */ /* 0x000fe20000410000 */
[----:B------:R-:W-:Y:S01]  /*1f90*/  MOV R240, R222 ;  /* 0x000000de00f07202 */ /* 0x000fe20000000f00 */
[----:B------:R-:W-:Y:S01]  /*1fa0*/  @!P0 FMUL.FTZ R70, R194, R241 ;  /* 0x000000f1c2468220 */ /* 0x000fe20000410000 */
[----:B------:R-:W-:Y:S01]  /*1fb0*/  SHF.R.U64 R241, R222, 0x10, R223 ;  /* 0x00000010def17819 */ /* 0x000fe200000012df */
[----:B------:R-:W-:-:S02]  /*1fc0*/  FMUL.FTZ R79, R136, R79 ;  /* 0x0000004f884f7220 */ /* 0x000fc40000410000 */
[----:B------:R-:W-:Y:S01]  /*1fd0*/  FADD.FTZ R58, RZ, R78 ;  /* 0x0000004eff3a7221 */ /* 0x000fe20000010000 */
[----:B------:R-:W-:Y:S01]  /*1fe0*/  SHF.R.U32.HI R88, RZ, 0x10, R233 ;  /* 0x00000010ff587819 */ /* 0x000fe200000116e9 */
[C---:B------:R-:W-:Y:S01]  /*1ff0*/  FADD.FTZ R109, R91.reuse, R109 ;  /* 0x0000006d5b6d7221 */ /* 0x040fe20000010000 */
[----:B------:R-:W-:Y:S01]  /*2000*/  PRMT R222, RZ, 0x5410, R81 ;  /* 0x00005410ffde7816 */ /* 0x000fe20000000051 */
[----:B------:R-:W-:Y:S01]  /*2010*/  FFMA.FTZ R110, R91, R201, R110 ;  /* 0x000000c95b6e7223 */ /* 0x000fe2000001006e */
[----:B------:R-:W-:Y:S01]  /*2020*/  PRMT R57, RZ, 0x5410, R57 ;  /* 0x00005410ff397816 */ /* 0x000fe20000000039 */
[----:B------:R-:W-:Y:S01]  /*2030*/  FMUL.FTZ R81, R174, R91 ;  /* 0x0000005bae517220 */ /* 0x000fe20000410000 */
[----:B------:R-:W-:Y:S01]  /*2040*/  MOV R242, R223 ;  /* 0x000000df00f27202 */ /* 0x000fe20000000f00 */
[----:B------:R-:W-:Y:S01]  /*2050*/  @!P0 FMUL.FTZ R218, R194, R243 ;  /* 0x000000f3c2da8220 */ /* 0x000fe20000410000 */
[----:B------:R-:W-:Y:S01]  /*2060*/  SHF.R.U32.HI R243, RZ, 0x10, R223 ;  /* 0x00000010fff37819 */ /* 0x000fe200000116df */
[----:B------:R-:W-:-:S02]  /*2070*/  FADD.FTZ R29, R56, R29 ;  /* 0x0000001d381d7221 */ /* 0x000fc40000010000 */
[----:B------:R-:W-:Y:S02]  /*2080*/  FFMA.FTZ R53, R56, R211, R53 ;  /* 0x000000d338357223 */ /* 0x000fe40000010035 */
[----:B------:R-:W-:Y:S02]  /*2090*/  FMUL.FTZ R91, R169, R56 ;  /* 0x00000038a95b7220 */ /* 0x000fe40000410000 */
[----:B------:R-:W-:Y:S01]  /*20a0*/  FADD.FTZ R58, R58, R79 ;  /* 0x0000004f3a3a7221 */ /* 0x000fe20000010000 */
[----:B------:R-:W-:Y:S01]  /*20b0*/  PRMT R223, RZ, 0x5410, R88 ;  /* 0x00005410ffdf7816 */ /* 0x000fe20000000058 */
[-C--:B------:R-:W-:Y:S02]  /*20c0*/  FFMA.FTZ R56, R78, R195.reuse, RZ ;  /* 0x000000c34e387223 */ /* 0x080fe400000100ff */
[C---:B------:R-:W-:Y:S02]  /*20d0*/  FADD.FTZ R113, R82.reuse, R113 ;  /* 0x0000007152717221 */ /* 0x040fe40000010000 */
[----:B------:R-:W-:-:S02]  /*20e0*/  FFMA.FTZ R156, R82, R195, R156 ;  /* 0x000000c3529c7223 */ /* 0x000fc4000001009c */
[C---:B------:R-:W-:Y:S02]  /*20f0*/  FADD.FTZ R95, R57.reuse, R95 ;  /* 0x0000005f395f7221 */ /* 0x040fe40000010000 */
[----:B------:R-:W-:Y:S02]  /*2100*/  FFMA.FTZ R96, R57, R208, R96 ;  /* 0x000000d039607223 */ /* 0x000fe40000010060 */
[----:B------:R-:W-:Y:S02]  /*2110*/  FMUL.FTZ R88, R132, R57 ;  /* 0x0000003984587220 */ /* 0x000fe40000410000 */
[----:B------:R-:W-:Y:S02]  /*2120*/  FMUL.FTZ R82, R135, R222 ;  /* 0x000000de87527220 */ /* 0x000fe40000410000 */
[----:B------:R-:W-:Y:S02]  /*2130*/  FADD.FTZ R57, R58, R81 ;  /* 0x000000513a397221 */ /* 0x000fe40000010000 */
[----:B------:R-:W-:-:S02]  /*2140*/  FFMA.FTZ R56, R79, R200, R56 ;  /* 0x000000c84f387223 */ /* 0x000fc40000010038 */
[----:B------:R-:W-:Y:S02]  /*2150*/  FADD.FTZ R58, R57, R82 ;  /* 0x00000052393a7221 */ /* 0x000fe40000010000 */
[----:B------:R-:W-:Y:S01]  /*2160*/  FFMA.FTZ R57, R81, R201, R56 ;  /* 0x000000c951397223 */ /* 0x000fe20000010038 */
[----:B------:R-:W-:Y:S01]  /*2170*/  PRMT R84, RZ, 0x5410, R84 ;  /* 0x00005410ff547816 */ /* 0x000fe20000000054 */
[----:B------:R-:W-:Y:S01]  /*2180*/  @!P0 FMUL.FTZ R68, R194, R59 ;  /* 0x0000003bc2448220 */ /* 0x000fe20000410000 */
[----:B------:R-:W-:Y:S01]  /*2190*/  SHF.R.U64 R59, R228, 0x10, R229 ;  /* 0x00000010e43b7819 */ /* 0x000fe200000012e5 */
[----:B------:R-:W-:Y:S01]  /*21a0*/  @!P0 FMUL.FTZ R69, R194, R63 ;  /* 0x0000003fc2458220 */ /* 0x000fe20000410000 */
[----:B------:R-:W-:Y:S01]  /*21b0*/  SHF.R.U64 R62, R230, 0x10, R231 ;  /* 0x00000010e63e7819 */ /* 0x000fe200000012e7 */
[----:B------:R-:W-:Y:S01]  /*21c0*/  FFMA.FTZ R56, R82, R202, R57 ;  /* 0x000000ca52387223 */ /* 0x000fe20000010039 */
[----:B------:R-:W-:Y:S02]  /*21d0*/  MOV R60, R231 ;  /* 0x000000e7003c7202 */ /* 0x000fe40000000f00 */
[----:B------:R-:W-:Y:S01]  /*21e0*/  SHF.R.U32.HI R63, RZ, 0x10, R231 ;  /* 0x00000010ff3f7819 */ /* 0x000fe200000116e7 */
[C---:B------:R-:W-:Y:S01]  /*21f0*/  FADD.FTZ R103, R84.reuse, R103 ;  /* 0x0000006754677221 */ /* 0x040fe20000010000 */
[----:B------:R-:W-:Y:S01]  /*2200*/  MOV R230, R229 ;  /* 0x000000e500e67202 */ /* 0x000fe20000000f00 */
[----:B------:R-:W-:Y:S01]  /*2210*/  FFMA.FTZ R104, R84, R205, R104 ;  /* 0x000000cd54687223 */ /* 0x000fe20000010068 */
[----:B------:R-:W-:-:S02]  /*2220*/  SHF.R.U32.HI R231, RZ, 0x10, R229 ;  /* 0x00000010ffe77819 */ /* 0x000fc400000116e5 */
[----:B------:R-:W-:Y:S01]  /*2230*/  PRMT R85, RZ, 0x5410, R85 ;  /* 0x00005410ff557816 */ /* 0x000fe20000000055 */
[----:B------:R-:W-:Y:S01]  /*2240*/  FMUL.FTZ R84, R134, R84 ;  /* 0x0000005486547220 */ /* 0x000fe20000410000 */
[----:B------:R-:W-:Y:S01]  /*2250*/  PRMT R229, RZ, 0x5410, R59 ;  /* 0x00005410ffe57816 */ /* 0x000fe2000000003b */
[----:B------:R-:W-:Y:S02]  /*2260*/  FADD.FTZ R59, R58, R83 ;  /* 0x000000533a3b7221 */ /* 0x000fe40000010000 */
[----:B------:R-:W-:Y:S01]  /*2270*/  FFMA.FTZ R56, R83, R203, R56 ;  /* 0x000000cb53387223 */ /* 0x000fe20000010038 */
[----:B------:R-:W-:Y:S01]  /*2280*/  PRMT R86, RZ, 0x5410, R86 ;  /* 0x00005410ff567816 */ /* 0x000fe20000000056 */
[----:B------:R-:W-:Y:S01]  /*2290*/  @!P0 FMUL.FTZ R73, R194, R87 ;  /* 0x00000057c2498220 */ /* 0x000fe20000410000 */
[----:B------:R-:W-:Y:S01]  /*22a0*/  MOV R87, R234 ;  /* 0x000000ea00577202 */ /* 0x000fe20000000f00 */
        /* <DEDUP_REMOVED lines=11> */
[----:B------:R-:W-:Y:S01]  /*2360*/  @!P0 FMUL.FTZ R75, R194, R89 ;  /* 0x00000059c24b8220 */ /* 0x000fe20000410000 */
[----:B------:R-:W-:Y:S01]  /*2370*/  MOV R89, R235 ;  /* 0x000000eb00597202 */ /* 0x000fe20000000f00 */
[C---:B------:R-:W-:Y:S02]  /*2380*/  FADD.FTZ R97, R87.reuse, R97 ;  /* 0x0000006157617221 */ /* 0x040fe40000010000 */
[----:B------:R-:W-:Y:S02]  /*2390*/  FFMA.FTZ R98, R87, R206, R98 ;  /* 0x000000ce57627223 */ /* 0x000fe40000010062 */
[----:B------:R-:W-:-:S02]  /*23a0*/  FMUL.FTZ R87, R171, R87 ;  /* 0x00000057ab577220 */ /* 0x000fc40000410000 */
[----:B------:R-:W-:Y:S02]  /*23b0*/  FADD.FTZ R58, R57, R86 ;  /* 0x00000056393a7221 */ /* 0x000fe40000010000 */
[----:B------:R-:W-:Y:S01]  /*23c0*/  FFMA.FTZ R56, R86, R207, R56 ;  /* 0x000000cf56387223 */ /* 0x000fe20000010038 */
[----:B------:R-:W-:Y:S02]  /*23d0*/  SHF.R.U32.HI R90, RZ, 0x10, R235 ;  /* 0x00000010ff5a7819 */ /* 0x000fe400000116eb */
[----:B------:R-:W-:Y:S01]  /*23e0*/  PRMT R89, RZ, 0x5410, R89 ;  /* 0x00005410ff597816 */ /* 0x000fe20000000059 */
        /* <DEDUP_REMOVED lines=8> */
[----:B------:R-:W-:Y:S01]  /*2470*/  @!P0 FMUL.FTZ R77, R194, R221 ;  /* 0x000000ddc24d8220 */ /* 0x000fe20000410000 */
[----:B------:R-:W-:Y:S01]  /*2480*/  SHF.R.U64 R221, R232, 0x10, R233 ;  /* 0x00000010e8dd7819 */ /* 0x000fe200000012e9 */
[----:B------:R-:W-:-:S02]  /*2490*/  FADD.FTZ R55, R90, R55 ;  /* 0x000000375a377221 */ /* 0x000fc40000010000 */
[----:B------:R-:W-:Y:S02]  /*24a0*/  FFMA.FTZ R92, R90, R209, R92 ;  /* 0x000000d15a5c7223 */ /* 0x000fe4000001005c */
[----:B------:R-:W-:Y:S02]  /*24b0*/  FMUL.FTZ R90, R131, R90 ;  /* 0x0000005a835a7220 */ /* 0x000fe40000410000 */
[----:B------:R-:W-:Y:S02]  /*24c0*/  FADD.FTZ R57, R56, R89 ;  /* 0x0000005938397221 */ /* 0x000fe40000010000 */
[----:B------:R-:W-:Y:S01]  /*24d0*/  FFMA.FTZ R59, R89, R210, R59 ;  /* 0x000000d2593b7223 */ /* 0x000fe2000001003b */
[----:B------:R-:W-:Y:S02]  /*24e0*/  MOV R80, R233 ;  /* 0x000000e900507202 */ /* 0x000fe40000000f00 */
[----:B------:R-:W-:Y:S01]  /*24f0*/  PRMT R221, RZ, 0x5410, R221 ;  /* 0x00005410ffdd7816 */ /* 0x000fe200000000dd */
[----:B------:R-:W-:-:S02]  /*2500*/  FADD.FTZ R56, R57, R90 ;  /* 0x0000005a39387221 */ /* 0x000fc40000010000 */
[----:B------:R-:W-:Y:S02]  /*2510*/  FFMA.FTZ R58, R90, R209, R59 ;  /* 0x000000d15a3a7223 */ /* 0x000fe4000001003b */
[C---:B------:R-:W-:Y:S02]  /*2520*/  FADD.FTZ R107, R222.reuse, R107 ;  /* 0x0000006bde6b7221 */ /* 0x040fe40000010000 */
[----:B------:R-:W-:Y:S01]  /*2530*/  FFMA.FTZ R108, R222, R202, R108 ;  /* 0x000000cade6c7223 */ /* 0x000fe2000001006c */
[----:B------:R-:W-:Y:S01]  /*2540*/  PRMT R222, RZ, 0x5410, R80 ;  /* 0x00005410ffde7816 */ /* 0x000fe20000000050 */
        /* <DEDUP_REMOVED lines=11> */
[----:B------:R-:W-:Y:S01]  /*2600*/  FFMA.FTZ R52, R223, R65, R52 ;  /* 0x00000041df347223 */ /* 0x000fe20000010034 */
[----:B------:R-:W-:Y:S01]  /*2610*/  MOV R238, R225 ;  /* 0x000000e100ee7202 */ /* 0x000fe20000000f00 */
[----:B------:R-:W-:Y:S01]  /*2620*/  FMUL.FTZ R223, R129, R223 ;  /* 0x000000df81df7220 */ /* 0x000fe20000410000 */
[----:B------:R-:W-:Y:S01]  /*2630*/  SHF.R.U32.HI R239, RZ, 0x10, R225 ;  /* 0x00000010ffef7819 */ /* 0x000fe200000116e1 */
        /* <DEDUP_REMOVED lines=19> */
[----:B------:R-:W-:Y:S01]  /*2770*/  @!P0 FMUL.FTZ R215, R194, R61 ;  /* 0x0000003dc2d78220 */ /* 0x000fe20000410000 */
[----:B------:R-:W-:Y:S01]  /*2780*/  MOV R61, R228 ;  /* 0x000000e4003d7202 */ /* 0x000fe20000000f00 */
        /* <DEDUP_REMOVED lines=92> */
[----:B------:R-:W-:Y:S01]  /*2d50*/  @!P0 FMUL.FTZ R76, R194, R251 ;  /* 0x000000fbc24c8220 */ /* 0x000fe20000410000 */
[----:B------:R-:W-:Y:S01]  /*2d60*/  LOP3.LUT P1, RZ, R137, 0xff, RZ, 0xc0, !PT ;  /* 0x000000ff89ff7812 */ /* 0x000fe2000782c0ff */
[C---:B------:R-:W-:Y:S02]  /*2d70*/  FADD.FTZ R10, R241.reuse, R10 ;  /* 0x0000000af10a7221 */ /* 0x040fe40000010000 */
[----:B------:R-:W-:Y:S02]  /*2d80*/  FFMA.FTZ R34, R241, R75, R34 ;  /* 0x0000004bf1227223 */ /* 0x000fe40000010022 */
[----:B------:R-:W-:Y:S02]  /*2d90*/  FMUL.FTZ R241, R120, R241 ;  /* 0x000000f178f17220 */ /* 0x000fe40000410000 */
[----:B------:R-:W-:-:S02]  /*2da0*/  FADD.FTZ R56, R57, R240 ;  /* 0x000000f039387221 */ /* 0x000fc40000010000 */
[----:B------:R-:W-:Y:S01]  /*2db0*/  FFMA.FTZ R60, R240, R74, R59 ;  /* 0x0000004af03c7223 */ /* 0x000fe2000001003b */
[----:B------:R-:W-:Y:S01]  /*2dc0*/  PRMT R243, RZ, 0x5410, R243 ;  /* 0x00005410fff37816 */ /* 0x000fe200000000f3 */
[C---:B------:R-:W-:Y:S01]  /*2dd0*/  FADD.FTZ R7, R242.reuse, R7 ;  /* 0x00000007f2077221 */ /* 0x040fe20000010000 */
[----:B------:R-:W-:Y:S01]  /*2de0*/  SHF.R.U32.HI R58, RZ, 0x5, R6 ;  /* 0x00000005ff3a7819 */ /* 0x000fe20000011606 */
        /* <DEDUP_REMOVED lines=10> */
[----:B------:R-:W-:Y:S01]  /*2e90*/  ISETP.NE.AND P0, PT, R4, RZ, PT ;  /* 0x000000ff0400720c */ /* 0x000fe20003f05270 */
[----:B------:R-:W-:Y:S01]  /*2ea0*/  FADD.FTZ R244, R56, R243 ;  /* 0x000000f338f47221 */ /* 0x000fe20000010000 */
[----:B------:R-:W-:Y:S01]  /*2eb0*/  @!P1 IADD3 R80, R80, 0x4, RZ ;  /* 0x0000000450509810 */ /* 0x000fe20007ffe0ff */
[----:B------:R-:W-:Y:S01]  /*2ec0*/  FFMA.FTZ R245, R243, R77, R60 ;  /* 0x0000004df3f57223 */ /* 0x000fe2000001003c */
[----:B------:R-:W-:Y:S07]  /*2ed0*/  BRA.DIV ~URZ, `(.L_x_1121) ;  /* 0x000016a27f007947 */ /* 0x000fee000b800000 */
[----:B------:R0:W1:Y:S02]  /*2ee0*/  SHFL.DOWN PT, R63, R244, 0x10, 0x1f ;  /* 0x0a001f00f43f7f89 */ /* 0x00006400000e0000 */
.L_x_1129:
[----:B------:R-:W-:Y:S05]  /*2ef0*/  BRA.DIV ~URZ, `(.L_x_1122) ;  /* 0x000017027f007947 */ /* 0x000fea000b800000 */
[----:B------:R-:W2:Y:S01]  /*2f00*/  SHFL.DOWN PT, R56, R245, 0x10, 0x1f ;  /* 0x0a001f00f5387f89 */ /* 0x000ea200000e0000 */
[----:B01----:R-:W-:-:S05]  /*2f10*/  FADD.FTZ R244, R244, R63 ;  /* 0x0000003ff4f47221 */ /* 0x003fca0000010000 */
[----:B------:R-:W0:Y:S01]  /*2f20*/  SHFL.DOWN PT, R57, R244, 0x8, 0x1f ;  /* 0x09001f00f4397f89 */ /* 0x000e2200000e0000 */
[----:B--2---:R-:W-:-:S05]  /*2f30*/  FADD.FTZ R56, R245, R56 ;  /* 0x00000038f5387221 */ /* 0x004fca0000010000 */
[----:B------:R-:W1:Y:S01]  /*2f40*/  SHFL.DOWN PT, R59, R56, 0x8, 0x1f ;  /* 0x09001f00383b7f89 */ /* 0x000e6200000e0000 */
[----:B0-----:R-:W-:-:S05]  /*2f50*/  FADD.FTZ R57, R57, R244 ;  /* 0x000000f439397221 */ /* 0x001fca0000010000 */
[----:B------:R-:W0:Y:S01]  /*2f60*/  SHFL.DOWN PT, R60, R57, 0x4, 0x1f ;  /* 0x08801f00393c7f89 */ /* 0x000e2200000e0000 */
[----:B-1----:R-:W-:-:S05]  /*2f70*/  FADD.FTZ R59, R56, R59 ;  /* 0x0000003b383b7221 */ /* 0x002fca0000010000 */
[----:B------:R-:W1:Y:S01]  /*2f80*/  SHFL.DOWN PT, R62, R59, 0x4, 0x1f ;  /* 0x08801f003b3e7f89 */ /* 0x000e6200000e0000 */
[----:B0-----:R-:W-:-:S05]  /*2f90*/  FADD.FTZ R60, R57, R60 ;  /* 0x0000003c393c7221 */ /* 0x001fca0000010000 */
[----:B------:R-:W0:Y:S01]  /*2fa0*/  SHFL.DOWN PT, R63, R60, 0x2, 0x1f ;  /* 0x08401f003c3f7f89 */ /* 0x000e2200000e0000 */
[----:B-1----:R-:W-:-:S05]  /*2fb0*/  FADD.FTZ R62, R59, R62 ;  /* 0x0000003e3b3e7221 */ /* 0x002fca0000010000 */
[----:B------:R-:W1:Y:S01]  /*2fc0*/  SHFL.DOWN PT, R61, R62, 0x2, 0x1f ;  /* 0x08401f003e3d7f89 */ /* 0x000e6200000e0000 */
[----:B0-----:R-:W-:-:S05]  /*2fd0*/  FADD.FTZ R63, R60, R63 ;  /* 0x0000003f3c3f7221 */ /* 0x001fca0000010000 */
[----:B------:R0:W2:Y:S01]  /*2fe0*/  SHFL.DOWN PT, R246, R63, 0x1, 0x1f ;  /* 0x08201f003ff67f89 */ /* 0x0000a200000e0000 */
[----:B-1----:R-:W-:-:S05]  /*2ff0*/  FADD.FTZ R244, R62, R61 ;  /* 0x0000003d3ef47221 */ /* 0x002fca0000010000 */
[----:B------:R0:W1:Y:S02]  /*3000*/  SHFL.DOWN PT, R59, R244, 0x1, 0x1f ;  /* 0x08201f00f43b7f89 */ /* 0x00006400000e0000 */
.L_x_1130:
[----:B------:R-:W-:Y:S01]  /*3010*/  LOP3.LUT R61, R58, 0x3, RZ, 0xc0, !PT ;  /* 0x000000033a3d7812 */ /* 0x000fe200078ec0ff */
[----:B--2---:R-:W-:Y:S01]  /*3020*/  FADD.FTZ R56, R246, R63 ;  /* 0x0000003ff6387221 */ /* 0x004fe20000010000 */
[----:B------:R-:W-:Y:S01]  /*3030*/  WARPSYNC 0xffffffff ;  /* 0xffffffff00007948 */ /* 0x000fe20003800000 */
[----:B-1----:R-:W-:Y:S01]  /*3040*/  FADD.FTZ R57, R59, R244 ;  /* 0x000000f43b397221 */ /* 0x002fe20000010000 */
        /* <DEDUP_REMOVED lines=17> */
.L_x_1124:
[----:B------:R-:W-:Y:S05]  /*3160*/  BSYNC B0 ;  /* 0x0000000000007941 */ /* 0x000fea0003800000 */
.L_x_1123:
[----:B------:R-:W-:Y:S01]  /*3170*/  ULDC UR4, c[0x0][0x160] ;  /* 0x0000580000047ab9 */ /* 0x000fe20000000800 */
[----:B0-----:R-:W-:Y:S01]  /*3180*/  LOP3.LUT R61, R157, 0x1, RZ, 0xc0, !PT ;  /* 0x000000019d3d7812 */ /* 0x001fe200078ec0ff */
[----:B------:R-:W-:Y:S01]  /*3190*/  USHF.L.U32 UR4, UR4, 0x2, URZ ;  /* 0x0000000204047899 */ /* 0x000fe2000800063f */
[----:B------:R-:W-:Y:S02]  /*31a0*/  LEA.HI R80, R6, R2, RZ, 0x19 ;  /* 0x0000000206507211 */ /* 0x000fe400078fc8ff */
[----:B------:R-:W-:Y:S02]  /*31b0*/  IADD3 R59, -R61, RZ, RZ ;  /* 0x000000ff3d3b7210 */ /* 0x000fe40007ffe1ff */
        /* <DEDUP_REMOVED lines=25> */
.L_x_1126:
[----:B------:R-:W2:Y:S01]  /*3350*/  LDG.E.STRONG.GPU R60, [R56.64] ;  /* 0x00000006383c7981 */ /* 0x000ea2000c1ef900 */
[----:B------:R-:W-:Y:S01]  /*3360*/  YIELD ;  /* 0x0000000000007946 */ /* 0x000fe20003800000 */
[----:B--2---:R-:W-:Y:S01]  /*3370*/  ISETP.NE.AND P0, PT, R60, R61, PT ;  /* 0x0000003d3c00720c */ /* 0x004fe20003f05270 */
[----:B------:R-:W-:-:S12]  /*3380*/  CCTL.IVALL ;  /* 0x00000000ff00798f */ /* 0x000fd80002000000 */
[----:B------:R-:W-:Y:S05]  /*3390*/  @P0 BRA `(.L_x_1126) ;  /* 0xffffffb000000947 */ /* 0x000fea000383ffff */
.L_x_1125:
        /* <DEDUP_REMOVED lines=34> */
[----:B------:R-:W-:Y:S02]  /*35c0*/  FMUL.FTZ R56, R57, 5.4253472626442089677e-05 ;  /* 0x38638e3939387820 */ /* 0x000fe40000410000 */
[----:B------:R-:W-:-:S04]  /*35d0*/  FMUL.FTZ R57, R58, 5.4253472626442089677e-05 ;  /* 0x38638e393a397820 */ /* 0x000fc80000410000 */
        /* <DEDUP_REMOVED lines=36> */
[----:B------:R-:W-:Y:S02]  /*3820*/  FFMA.FTZ R56, R57, R77, R56 ;  /* 0x0000004d39387223 */ /* 0x000fe40000010038 */
[----:B------:R-:W-:Y:S01]  /*3830*/  FADD.FTZ R227, R232, -R203 ;  /* 0x800000cbe8e37221 */ /* 0x000fe20000010000 */
[----:B------:R-:W-:Y:S01]  /*3840*/  MOV R203, 0x10 ;  /* 0x0000001000cb7802 */ /* 0x000fe20000000f00 */
        /* <DEDUP_REMOVED lines=18> */
[----:B------:R-:W-:Y:S01]  /*3970*/  FADD.FTZ R251, R242, -R73 ;  /* 0x80000049f2fb7221 */ /* 0x000fe20000010000 */
[----:B------:R-:W-:Y:S01]  /*3980*/  LEA.HI.X R73, R199, c[0x0][0x1d4], RZ, 0x4, P0 ;  /* 0x00007500c7497a11 */ /* 0x000fe200000f24ff */
[----:B------:R-:W-:Y:S01]  /*3990*/  FADD.FTZ R243, R243, -R56 ;  /* 0x80000038f3f37221 */ /* 0x000fe20000010000 */
[----:B------:R-:W-:Y:S01]  /*39a0*/  ISETP.GE.AND P0, PT, R0, c[0x0][0x164], PT ;  /* 0x0000590000007a0c */ /* 0x000fe20003f06270 */
[C---:B------:R-:W-:Y:S02]  /*39b0*/  FMUL.FTZ R59, R194.reuse, R59 ;  /* 0x0000003bc23b7220 */ /* 0x040fe40000410000 */
[C---:B------:R-:W-:Y:S02]  /*39c0*/  FMUL.FTZ R58, R194.reuse, R81 ;  /* 0x00000051c23a7220 */ /* 0x040fe40000410000 */
[----:B------:R-:W-:-:S02]  /*39d0*/  FMUL.FTZ R57, R194, R57 ;  /* 0x00000039c2397220 */ /* 0x000fc40000410000 */
[----:B------:R-:W-:Y:S02]  /*39e0*/  FMUL.FTZ R56, R194, R195 ;  /* 0x000000c3c2387220 */ /* 0x000fe40000410000 */
[----:B------:R-:W-:Y:S02]  /*39f0*/  FADD.FTZ R79, R224, -R65 ;  /* 0x80000041e04f7221 */ /* 0x000fe40000010000 */
[----:B------:R-:W-:Y:S01]  /*3a00*/  FADD.FTZ R225, R225, -R66 ;  /* 0x80000042e1e17221 */ /* 0x000fe20000010000 */
[----:B------:R0:W-:Y:S01]  /*3a10*/  STG.E.128 [R72.64], R56 ;  /* 0x0000003848007986 */ /* 0x0001e2000c101d06 */
        /* <DEDUP_REMOVED lines=31> */
[C---:B0-----:R-:W-:Y:S02]  /*3c10*/  FMUL.FTZ R59, R194.reuse, R245 ;  /* 0x000000f5c23b7220 */ /* 0x041fe40000410000 */
[C---:B------:R-:W-:Y:S02]  /*3c20*/  FMUL.FTZ R58, R194.reuse, R219 ;  /* 0x000000dbc23a7220 */ /* 0x040fe40000410000 */
[C---:B------:R-:W-:Y:S02]  /*3c30*/  FMUL.FTZ R57, R194.reuse, R225 ;  /* 0x000000e1c2397220 */ /* 0x040fe40000410000 */
[----:B------:R-:W-:-:S02]  /*3c40*/  FMUL.FTZ R56, R194, R79 ;  /* 0x0000004fc2387220 */ /* 0x000fc40000410000 */
        /* <DEDUP_REMOVED lines=28> */
.L_x_1127:
        /* <DEDUP_REMOVED lines=72> */
.L_x_1120:
[----:B--2---:R-:W-:Y:S01]  /*4290*/  IMAD R80, R80, 0x1200, R3 ;  /* 0x0000120050507824 */ /* 0x004fe200078e0203 */
        /* <DEDUP_REMOVED lines=17> */
[----:B------:R-:W-:-:S03]  /*43b0*/  IADD3 R0, R80, 0xa00, RZ ;  /* 0x00000a0050007810 */ /* 0x000fc60007ffe0ff */
[----:B------:R-:W-:-:S04]  /*43c0*/  IMAD.WIDE.U32 R32, R32, R39, c[0x0][0x1c8] ;  /* 0x0000720020207625 */ /* 0x000fc800078e0027 */
[CC--:B-1----:R-:W-:Y:S01]  /*43d0*/  IMAD.WIDE.U32 R4, R36.reuse, R39.reuse, c[0x0][0x1c0] ;  /* 0x0000700024047625 */ /* 0x0c2fe200078e0027 */
[----:B------:R0:W-:Y:S03]  /*43e0*/  STG.E.128 [R32.64], R64 ;  /* 0x0000004020007986 */ /* 0x0001e6000c101d06 */
[-C--:B--2---:R-:W-:Y:S01]  /*43f0*/  IMAD.WIDE.U32 R6, R36, R39.reuse, c[0x0][0x1c8] ;  /* 0x0000720024067625 */ /* 0x084fe200078e0027 */
[----:B------:R-:W-:Y:S01]  /*4400*/  IADD3 R36, R80, 0xc00, RZ ;  /* 0x00000c0050247810 */ /* 0x000fe20007ffe0ff */
[----:B------:R1:W-:Y:S02]  /*4410*/  STG.E.128 [R34.64], R88 ;  /* 0x0000005822007986 */ /* 0x0003e4000c101d06 */
[CC--:B---3--:R-:W-:Y:S02]  /*4420*/  IMAD.WIDE.U32 R8, R0.reuse, R39.reuse, c[0x0][0x1c0] ;  /* 0x0000700000087625 */ /* 0x0c8fe400078e0027 */
[----:B------:R2:W-:Y:S02]  /*4430*/  STG.E.128 [R2.64], R84 ;  /* 0x0000005402007986 */ /* 0x0005e4000c101d06 */
[----:B----4-:R-:W-:Y:S01]  /*4440*/  IMAD.WIDE.U32 R10, R0, R39, c[0x0][0x1c8] ;  /* 0x00007200000a7625 */ /* 0x010fe200078e0027 */
[C---:B------:R-:W-:Y:S01]  /*4450*/  IADD3 R0, R80.reuse, 0xe00, RZ ;  /* 0x00000e0050007810 */ /* 0x040fe20007ffe0ff */
[----:B------:R3:W-:Y:S01]  /*4460*/  STG.E.128 [R4.64], R92 ;  /* 0x0000005c04007986 */ /* 0x0007e2000c101d06 */
[----:B------:R-:W-:-:S03]  /*4470*/  IADD3 R80, R80, 0x1000, RZ ;  /* 0x0000100050507810 */ /* 0x000fc60007ffe0ff */
[----:B------:R4:W-:Y:S01]  /*4480*/  STG.E.128 [R6.64], R52 ;  /* 0x0000003406007986 */ /* 0x0009e2000c101d06 */
[----:B0-----:R-:W-:-:S03]  /*4490*/  IMAD.WIDE.U32 R32, R36, R39, c[0x0][0x1c0] ;  /* 0x0000700024207625 */ /* 0x001fc600078e0027 */
[----:B------:R-:W-:Y:S01]  /*44a0*/  STG.E.128 [R8.64], R48 ;  /* 0x0000003008007986 */ /* 0x000fe2000c101d06 */
[----:B-1----:R-:W-:-:S03]  /*44b0*/  IMAD.WIDE.U32 R34, R0, R39, c[0x0][0x1c0] ;  /* 0x0000700000227625 */ /* 0x002fc600078e0027 */
[----:B------:R-:W-:Y:S01]  /*44c0*/  STG.E.128 [R10.64], R24 ;  /* 0x000000180a007986 */ /* 0x000fe2000c101d06 */
[----:B--2---:R-:W-:-:S03]  /*44d0*/  IMAD.WIDE.U32 R2, R36, R39, c[0x0][0x1c8] ;  /* 0x0000720024027625 */ /* 0x004fc600078e0027 */
[----:B------:R-:W-:Y:S01]  /*44e0*/  STG.E.128 [R32.64], R44 ;  /* 0x0000002c20007986 */ /* 0x000fe2000c101d06 */
[----:B---3--:R-:W-:-:S03]  /*44f0*/  IMAD.WIDE.U32 R4, R0, R39, c[0x0][0x1c8] ;  /* 0x0000720000047625 */ /* 0x008fc600078e0027 */
[----:B------:R-:W-:Y:S01]  /*4500*/  STG.E.128 [R2.64], R20 ;  /* 0x0000001402007986 */ /* 0x000fe2000c101d06 */
[----:B------:R-:W-:-:S03]  /*4510*/  IMAD.WIDE.U32 R36, R80, R39, c[0x0][0x1c0] ;  /* 0x0000700050247625 */ /* 0x000fc600078e0027 */
[----:B------:R-:W-:Y:S01]  /*4520*/  STG.E.128 [R34.64], R40 ;  /* 0x0000002822007986 */ /* 0x000fe2000c101d06 */
[----:B----4-:R-:W-:-:S03]  /*4530*/  IMAD.WIDE.U32 R6, R80, R39, c[0x0][0x1c8] ;  /* 0x0000720050067625 */ /* 0x010fc600078e0027 */
[----:B------:R-:W-:Y:S04]  /*4540*/  STG.E.128 [R4.64], R16 ;  /* 0x0000001004007986 */ /* 0x000fe8000c101d06 */
[----:B------:R-:W-:Y:S04]  /*4550*/  STG.E.128 [R36.64], R28 ;  /* 0x0000001c24007986 */ /* 0x000fe8000c101d06 */
[----:B------:R-:W-:Y:S01]  /*4560*/  STG.E.128 [R6.64], R12 ;  /* 0x0000000c06007986 */ /* 0x000fe2000c101d06 */
[----:B------:R-:W-:Y:S05]  /*4570*/  EXIT ;  /* 0x000000000000794d */ /* 0x000fea0003800000 */
.L_x_1121:
[----:B------:R-:W-:Y:S02]  /*4580*/  MOV R62, R244 ;  /* 0x000000f4003e7202 */ /* 0x000fe40000000f00 */
[----:B------:R-:W-:-:S02]  /*4590*/  MOV R61, 0x10 ;  /* 0x00000010003d7802 */ /* 0x000fc40000000f00 */
[----:B------:R-:W-:Y:S02]  /*45a0*/  MOV R60, 0x1f ;  /* 0x0000001f003c7802 */ /* 0x000fe40000000f00 */
[----:B------:R-:W-:Y:S02]  /*45b0*/  MOV R59, 0xffffffff ;  /* 0xffffffff003b7802 */ /* 0x000fe40000000f00 */
[----:B------:R-:W-:Y:S02]  /*45c0*/  MOV R56, 0x45e0 ;  /* 0x000045e000387802 */ /* 0x000fe40000000f00 */
[----:B------:R-:W-:Y:S05]  /*45d0*/  CALL.REL.NOINC `($__internal_81_$__cuda_sm70_shflsync_down_p) ;  /* 0x0000045000007944 */ /* 0x000fea0003c00000 */
[----:B-1----:R-:W-:Y:S01]  /*45e0*/  MOV R63, R59 ;  /* 0x0000003b003f7202 */ /* 0x002fe20000000f00 */
[----:B0-----:R-:W-:Y:S05]  /*45f0*/  BRA `(.L_x_1129) ;  /* 0xffffe8f000007947 */ /* 0x001fea000383ffff */
.L_x_1122:
[----:B------:R-:W-:Y:S01]  /*4600*/  HFMA2.MMA R61, -RZ, RZ, 0, 9.5367431640625e-07 ;  /* 0x00000010ff3d7435 */ /* 0x000fe200000001ff */
[----:B------:R-:W-:Y:S02]  /*4610*/  MOV R62, R245 ;  /* 0x000000f5003e7202 */ /* 0x000fe40000000f00 */
[----:B------:R-:W-:Y:S02]  /*4620*/  MOV R60, 0x1f ;  /* 0x0000001f003c7802 */ /* 0x000fe40000000f00 */
[----:B------:R-:W-:-:S02]  /*4630*/  MOV R59, 0xffffffff ;  /* 0xffffffff003b7802 */ /* 0x000fc40000000f00 */
[----:B------:R-:W-:Y:S02]  /*4640*/  MOV R56, 0x4660 ;  /* 0x0000466000387802 */ /* 0x000fe40000000f00 */
[----:B01----:R-:W-:Y:S05]  /*4650*/  CALL.REL.NOINC `($__internal_81_$__cuda_sm70_shflsync_down_p) ;  /* 0x000003d000007944 */ /* 0x003fea0003c00000 */
[----:B------:R-:W-:Y:S01]  /*4660*/  FADD.FTZ R244, R244, R63 ;  /* 0x0000003ff4f47221 */ /* 0x000fe20000010000 */
[----:B0-----:R-:W-:Y:S01]  /*4670*/  HFMA2.MMA R61, -RZ, RZ, 0, 4.76837158203125e-07 ;  /* 0x00000008ff3d7435 */ /* 0x001fe200000001ff */
[----:B-1----:R-:W-:Y:S01]  /*4680*/  FADD.FTZ R246, R245, R59 ;  /* 0x0000003bf5f67221 */ /* 0x002fe20000010000 */
[----:B------:R-:W-:Y:S02]  /*4690*/  MOV R60, 0x1f ;  /* 0x0000001f003c7802 */ /* 0x000fe40000000f00 */
[----:B------:R-:W-:Y:S02]  /*46a0*/  MOV R59, 0xffffffff ;  /* 0xffffffff003b7802 */ /* 0x000fe40000000f00 */
[----:B------:R-:W-:Y:S02]  /*46b0*/  MOV R62, R244 ;  /* 0x000000f4003e7202 */ /* 0x000fe40000000f00 */
[----:B------:R-:W-:Y:S02]  /*46c0*/  MOV R56, 0x46e0 ;  /* 0x000046e000387802 */ /* 0x000fe40000000f00 */
[----:B------:R-:W-:Y:S05]  /*46d0*/  CALL.REL.NOINC `($__internal_81_$__cuda_sm70_shflsync_down_p) ;  /* 0x0000035000007944 */ /* 0x000fea0003c00000 */
[----:B0-----:R-:W-:Y:S01]  /*46e0*/  HFMA2.MMA R61, -RZ, RZ, 0, 4.76837158203125e-07 ;  /* 0x00000008ff3d7435 */ /* 0x001fe200000001ff */
[----:B-1----:R-:W-:-:S02]  /*46f0*/  MOV R63, R59 ;  /* 0x0000003b003f7202 */ /* 0x002fc40000000f00 */
[----:B------:R-:W-:Y:S02]  /*4700*/  MOV R62, R246 ;  /* 0x000000f6003e7202 */ /* 0x000fe40000000f00 */
[----:B------:R-:W-:Y:S02]  /*4710*/  MOV R60, 0x1f ;  /* 0x0000001f003c7802 */ /* 0x000fe40000000f00 */
[----:B------:R-:W-:Y:S02]  /*4720*/  MOV R59, 0xffffffff ;  /* 0xffffffff003b7802 */ /* 0x000fe40000000f00 */
[----:B------:R-:W-:Y:S02]  /*4730*/  MOV R56, 0x4750 ;  /* 0x0000475000387802 */ /* 0x000fe40000000f00 */
[----:B------:R-:W-:Y:S05]  /*4740*/  CALL.REL.NOINC `($__internal_81_$__cuda_sm70_shflsync_down_p) ;  /* 0x000002e000007944 */ /* 0x000fea0003c00000 */
[----:B------:R-:W-:Y:S01]  /*4750*/  FADD.FTZ R244, R63, R244 ;  /* 0x000000f43ff47221 */ /* 0x000fe20000010000 */
[----:B0-----:R-:W-:Y:S01]  /*4760*/  HFMA2.MMA R61, -RZ, RZ, 0, 2.384185791015625e-07 ;  /* 0x00000004ff3d7435 */ /* 0x001fe200000001ff */
[----:B-1----:R-:W-:Y:S01]  /*4770*/  FADD.FTZ R246, R246, R59 ;  /* 0x0000003bf6f67221 */ /* 0x002fe20000010000 */
[----:B------:R-:W-:Y:S02]  /*4780*/  MOV R60, 0x1f ;  /* 0x0000001f003c7802 */ /* 0x000fe40000000f00 */
[----:B------:R-:W-:-:S02]  /*4790*/  MOV R59, 0xffffffff ;  /* 0xffffffff003b7802 */ /* 0x000fc40000000f00 */
[----:B------:R-:W-:Y:S02]  /*47a0*/  MOV R62, R244 ;  /* 0x000000f4003e7202 */ /* 0x000fe40000000f00 */
[----:B------:R-:W-:Y:S02]  /*47b0*/  MOV R56, 0x47d0 ;  /* 0x000047d000387802 */ /* 0x000fe40000000f00 */
[----:B------:R-:W-:Y:S05]  /*47c0*/  CALL.REL.NOINC `($__internal_81_$__cuda_sm70_shflsync_down_p) ;  /* 0x0000026000007944 */ /* 0x000fea0003c00000 */
[----:B0-----:R-:W-:Y:S01]  /*47d0*/  HFMA2.MMA R61, -RZ, RZ, 0, 2.384185791015625e-07 ;  /* 0x00000004ff3d7435 */ /* 0x001fe200000001ff */
[----:B-1----:R-:W-:Y:S02]  /*47e0*/  MOV R63, R59 ;  /* 0x0000003b003f7202 */ /* 0x002fe40000000f00 */
[----:B------:R-:W-:Y:S02]  /*47f0*/  MOV R62, R246 ;  /* 0x000000f6003e7202 */ /* 0x000fe40000000f00 */
[----:B------:R-:W-:Y:S02]  /*4800*/  MOV R60, 0x1f ;  /* 0x0000001f003c7802 */ /* 0x000fe40000000f00 */
[----:B------:R-:W-:Y:S02]  /*4810*/  MOV R59, 0xffffffff ;  /* 0xffffffff003b7802 */ /* 0x000fe40000000f00 */
[----:B------:R-:W-:-:S02]  /*4820*/  MOV R56, 0x4840 ;  /* 0x0000484000387802 */ /* 0x000fc40000000f00 */
[----:B------:R-:W-:Y:S05]  /*4830*/  CALL.REL.NOINC `($__internal_81_$__cuda_sm70_shflsync_down_p) ;  /* 0x000001f000007944 */ /* 0x000fea0003c00000 */
[----:B------:R-:W-:Y:S01]  /*4840*/  FADD.FTZ R244, R63, R244 ;  /* 0x000000f43ff47221 */ /* 0x000fe20000010000 */
[----:B0-----:R-:W-:Y:S01]  /*4850*/  HFMA2.MMA R61, -RZ, RZ, 0, 1.1920928955078125e-07 ;  /* 0x00000002ff3d7435 */ /* 0x001fe200000001ff */
[----:B-1----:R-:W-:Y:S01]  /*4860*/  FADD.FTZ R246, R246, R59 ;  /* 0x0000003bf6f67221 */ /* 0x002fe20000010000 */
[----:B------:R-:W-:-:S02]  /*4870*/  MOV R60, 0x1f ;  /* 0x0000001f003c7802 */ /* 0x000fc40000000f00 */
[----:B------:R-:W-:Y:S02]  /*4880*/  MOV R59, 0xffffffff ;  /* 0xffffffff003b7802 */ /* 0x000fe40000000f00 */
[----:B------:R-:W-:Y:S02]  /*4890*/  MOV R62, R244 ;  /* 0x000000f4003e7202 */ /* 0x000fe40000000f00 */
[----:B------:R-:W-:Y:S02]  /*48a0*/  MOV R56, 0x48c0 ;  /* 0x000048c000387802 */ /* 0x000fe40000000f00 */
[----:B------:R-:W-:Y:S05]  /*48b0*/  CALL.REL.NOINC `($__internal_81_$__cuda_sm70_shflsync_down_p) ;  /* 0x0000017000007944 */ /* 0x000fea0003c00000 */
[----:B0-----:R-:W-:Y:S01]  /*48c0*/  HFMA2.MMA R61, -RZ, RZ, 0, 1.1920928955078125e-07 ;  /* 0x00000002ff3d7435 */ /* 0x001fe200000001ff */
[----:B-1----:R-:W-:Y:S02]  /*48d0*/  MOV R63, R59 ;  /* 0x0000003b003f7202 */ /* 0x002fe40000000f00 */
[----:B------:R-:W-:Y:S02]  /*48e0*/  MOV R62, R246 ;  /* 0x000000f6003e7202 */ /* 0x000fe40000000f00 */
[----:B------:R-:W-:Y:S02]  /*48f0*/  MOV R60, 0x1f ;  /* 0x0000001f003c7802 */ /* 0x000fe40000000f00 */
[----:B------:R-:W-:-:S02]  /*4900*/  MOV R59, 0xffffffff ;  /* 0xffffffff003b7802 */ /* 0x000fc40000000f00 */
[----:B------:R-:W-:Y:S02]  /*4910*/  MOV R56, 0x4930 ;  /* 0x0000493000387802 */ /* 0x000fe40000000f00 */
[----:B------:R-:W-:Y:S05]  /*4920*/  CALL.REL.NOINC `($__internal_81_$__cuda_sm70_shflsync_down_p) ;  /* 0x0000010000007944 */ /* 0x000fea0003c00000 */
[----:B------:R-:W-:Y:S01]  /*4930*/  FADD.FTZ R63, R63, R244 ;  /* 0x000000f43f3f7221 */ /* 0x000fe20000010000 */
[----:B0-----:R-:W-:Y:S01]  /*4940*/  HFMA2.MMA R61, -RZ, RZ, 0, 5.9604644775390625e-08 ;  /* 0x00000001ff3d7435 */ /* 0x001fe200000001ff */
[----:B-1----:R-:W-:Y:S01]  /*4950*/  FADD.FTZ R244, R246, R59 ;  /* 0x0000003bf6f47221 */ /* 0x002fe20000010000 */
[----:B------:R-:W-:Y:S02]  /*4960*/  MOV R60, 0x1f ;  /* 0x0000001f003c7802 */ /* 0x000fe40000000f00 */
[----:B------:R-:W-:Y:S02]  /*4970*/  MOV R59, 0xffffffff ;  /* 0xffffffff003b7802 */ /* 0x000fe40000000f00 */
[----:B------:R-:W-:Y:S02]  /*4980*/  MOV R62, R63 ;  /* 0x0000003f003e7202 */ /* 0x000fe40000000f00 */
[----:B------:R-:W-:Y:S02]  /*4990*/  MOV R56, 0x49b0 ;  /* 0x000049b000387802 */ /* 0x000fe40000000f00 */
[----:B------:R-:W-:Y:S05]  /*49a0*/  CALL.REL.NOINC `($__internal_81_$__cuda_sm70_shflsync_down_p) ;  /* 0x0000008000007944 */ /* 0x000fea0003c00000 */
[----:B0-----:R-:W-:Y:S01]  /*49b0*/  HFMA2.MMA R61, -RZ, RZ, 0, 5.9604644775390625e-08 ;  /* 0x00000001ff3d7435 */ /* 0x001fe200000001ff */
[----:B-1----:R-:W-:-:S02]  /*49c0*/  MOV R246, R59 ;  /* 0x0000003b00f67202 */ /* 0x002fc40000000f00 */
[----:B------:R-:W-:Y:S02]  /*49d0*/  MOV R62, R244 ;  /* 0x000000f4003e7202 */ /* 0x000fe40000000f00 */
[----:B------:R-:W-:Y:S02]  /*49e0*/  MOV R60, 0x1f ;  /* 0x0000001f003c7802 */ /* 0x000fe40000000f00 */
[----:B------:R-:W-:Y:S02]  /*49f0*/  MOV R59, 0xffffffff ;  /* 0xffffffff003b7802 */ /* 0x000fe40000000f00 */
[----:B------:R-:W-:Y:S02]  /*4a00*/  MOV R56, 0x4a20 ;  /* 0x00004a2000387802 */ /* 0x000fe40000000f00 */
[----:B------:R-:W-:Y:S05]  /*4a10*/  CALL.REL.NOINC `($__internal_81_$__cuda_sm70_shflsync_down_p) ;  /* 0x0000001000007944 */ /* 0x000fea0003c00000 */
[----:B01----:R-:W-:Y:S05]  /*4a20*/  BRA `(.L_x_1130) ;  /* 0xffffe5e000007947 */ /* 0x003fea000383ffff */
        .weak           $__internal_81_$__cuda_sm70_shflsync_down_p
        .type           $__internal_81_$__cuda_sm70_shflsync_down_p,@function
        .size           $__internal_81_$__cuda_sm70_shflsync_down_p,(.L_x_3488 - $__internal_81_$__cuda_sm70_shflsync_down_p)
$__internal_81_$__cuda_sm70_shflsync_down_p:
[----:B------:R-:W-:Y:S01]  /*4a30*/  HFMA2.MMA R57, -RZ, RZ, 0, 0 ;  /* 0x00000000ff397435 */ /* 0x000fe200000001ff */
[----:B------:R-:W-:Y:S04]  /*4a40*/  WARPSYNC R59 ;  /* 0x0000003b00007348 */ /* 0x000fe80003800000 */
[----:B------:R0:W1:Y:S01]  /*4a50*/  SHFL.DOWN PT, R59, R62, R61, R60 ;  /* 0x0800003d3e3b7389 */ /* 0x00006200000e003c */
[----:B------:R-:W-:Y:S05]  /*4a60*/  RET.REL.NODEC R56 `(_ZN10layer_norm13ln_bwd_kernelINS_13Kernel_traitsI13__nv_bfloat16fS2_fjLj18432ELj4ELj1ELj4ELj16ENS_18Kernel_traits_baseILj18432ES2_fS2_fjLj128EEEEEEEvNS_9BwdParamsE) ;  /* 0xffffb59038007950 */ /* 0x000fea0003c3ffff */
.L_x_1131:
        /* <DEDUP_REMOVED lines=9> */
.L_x_3488:


//--------------------- .text._ZN10layer_norm22ln_bwd_finalize_kernelINS_22Kernel_traits_finalizeILj18432E13__nv_bfloat16S2_S2_fjLj1024ELj4ENS_18Kernel_traits_baseILj18432ES2_S2_S2_fjLj1024EEEEEEEvNS_9BwdParamsE --------------------------
	.section	.text._ZN10layer_norm22ln_bwd_finalize_kernelINS_22Kernel_traits_finalizeILj18432E13__nv_bfloat16S2_S2_fjLj1024ELj4ENS_18Kernel_traits_baseILj18432ES2_S2_S2_fjLj1024EEEEEEEvNS_9BwdParamsE,"ax",@progbits
	.sectioninfo	@"SHI_REGISTERS=32"
	.align	128
        .global         _ZN10layer_norm22ln_bwd_finalize_kernelINS_22Kernel_traits_finalizeILj18432E13__nv_bfloat16S2_S2_fjLj1024ELj4ENS_18Kernel_traits_baseILj18432ES2_S2_S2_fjLj1024EEEEEEEvNS_9BwdParamsE
        .type           _ZN10layer_norm22ln_bwd_finalize_kernelINS_22Kernel_traits_finalizeILj18432E13__nv_bfloat16S2_S2_fjLj1024ELj4ENS_18Kernel_traits_baseILj18432ES2_S2_S2_fjLj1024EEEEEEEvNS_9BwdParamsE,@function
        .size           _ZN10layer_norm22ln_bwd_finalize_kernelINS_22Kernel_traits_finalizeILj18432E13__nv_bfloat16S2_S2_fjLj1024ELj4ENS_18Kernel_traits_baseILj18432ES2_S2_S2_fjLj1024EEEEEEEvNS_9BwdParamsE,(.L_x_3489 - _ZN10layer_norm22ln_bwd_finalize_kernelINS_22Kernel_traits_finalizeILj18432E13__nv_bfloat16S2_S2_fjLj1024ELj4ENS_18Kernel_traits_baseILj18432ES2_S2_S2_fjLj1024EEEEEEEvNS_9BwdParamsE)
        .other          _ZN10layer_norm22ln_bwd_finalize_kernelINS_22Kernel_traits_finalizeILj18432E13__nv_bfloat16S2_S2_fjLj1024ELj4ENS_18Kernel_traits_baseILj18432ES2_S2_S2_fjLj1024EEEEEEEvNS_9BwdParamsE,@"STO_CUDA_ENTRY STV_DEFAULT"
_ZN10layer_norm22ln_bwd_finalize_kernelINS_22Kernel_traits_finalizeILj18432E13__nv_bfloat16S2_S2_fjLj1024ELj4ENS_18Kernel_traits_baseILj18432ES2_S2_S2_fjLj1024EEEEEEEvNS_9BwdParamsE:
.text._ZN10layer_norm22ln_bwd_finalize_kernelINS_22Kernel_traits_finalizeILj18432E13__nv_bfloat16S2_S2_fjLj1024ELj4ENS_18Kernel_traits_baseILj18432ES2_S2_S2_fjLj1024EEEEEEEvNS_9BwdParamsE:
        /* <DEDUP_REMOVED lines=19> */
.L_x_1144:
        /* <DEDUP_REMOVED lines=27> */
.L_x_1136:
        /* <DEDUP_REMOVED lines=32> */
.L_x_1135:
[----:B------:R-:W-:Y:S05]  /*04e0*/  BSYNC B1 ;  /* 0x0000000000017941 */ /* 0x000fea0003800000 */
.L_x_1134:
        /* <DEDUP_REMOVED lines=22> */
.L_x_1138:
[----:B------:R-:W-:Y:S05]  /*0650*/  BSYNC B1 ;  /* 0x0000000000017941 */ /* 0x000fea0003800000 */
.L_x_1137:
        /* <DEDUP_REMOVED lines=10> */
.L_x_1133:
[----:B------:R-:W-:Y:S05]  /*0700*/  BSYNC B0 ;  /* 0x0000000000007941 */ /* 0x000fea0003800000 */
.L_x_1132:
        /* <DEDUP_REMOVED lines=11> */
.L_x_1145:
        /* <DEDUP_REMOVED lines=18> */
.L_x_1146:
[----:B------:R-:W-:Y:S01]  /*08e0*/  @!P1 SHF.R.U32.HI R2, RZ, 0x3, R0 ;  /* 0x00000003ff029819 */ /* 0x000fe20000011600 */
[----:B---3--:R-:W-:Y:S02]  /*08f0*/  FADD.FTZ R5, R5, R10 ;  /* 0x0000000a05057221 */ /* 0x008fe40000010000 */
[----:B--2---:R-:W-:Y:S01]  /*0900*/  FADD.FTZ R7, R7, R4 ;  /* 0x0000000407077221 */ /* 0x004fe20000010000 */
[----:B------:R-:W-:-:S05]  /*0910*/  @!P1 LOP3.LUT R2, R2, 0x1ffffffc, RZ, 0xc0, !PT ;  /* 0x1ffffffc02029812 */ /* 0x000fca00078ec0ff */
[----:B------:R2:W-:Y:S04]  /*0920*/  @!P1 STS [R2+0x2000], R5 ;  /* 0x0020000502009388 */ /* 0x0005e80000000800 */
[----:B------:R2:W-:Y:S02]  /*0930*/  @!P1 STS [R2+0x2080], R7 ;  /* 0x0020800702009388 */ /* 0x0005e40000000800 */
.L_x_1139:
        /* <DEDUP_REMOVED lines=13> */
.L_x_1143:
[----:B------:R-:W-:Y:S05]  /*0a10*/  BSYNC B0 ;  /* 0x0000000000007941 */ /* 0x000fea0003800000 */
.L_x_1142:
[C---:B------:R-:W-:Y:S02]  /*0a20*/  ISETP.GT.U32.AND P1, PT, R18.reuse, -0x4801, PT ;  /* 0xffffb7ff1200780c */ /* 0x040fe40003f24070 */
[----:B------:R-:W-:Y:S02]  /*0a30*/  IADD3 R18, R18, 0x4800, RZ ;  /* 0x0000480012127810 */ /* 0x000fe40007ffe0ff */
[----:B------:R-:W-:-:S09]  /*0a40*/  IADD3 R19, R19, 0x2400, RZ ;  /* 0x0000240013137810 */ /* 0x000fd20007ffe0ff */
[----:B012---:R-:W-:Y:S05]  /*0a50*/  @P1 BRA `(.L_x_1144) ;  /* 0xfffff6d000001947 */ /* 0x007fea000383ffff */
[----:B------:R-:W-:Y:S05]  /*0a60*/  EXIT ;  /* 0x000000000000794d */ /* 0x000fea0003800000 */
.L_x_1140:
[----:B--2---:R-:W-:Y:S01]  /*0a70*/  IMAD.MOV.U32 R10, RZ, RZ, R4 ;  /* 0x000000ffff0a7224 */ /* 0x004fe200078e0004 */
[----:B------:R-:W-:Y:S01]  /*0a80*/  MOV R9, 0x1 ;  /* 0x0000000100097802 */ /* 0x000fe20000000f00 */
[----:B------:R-:W-:Y:S01]  /*0a90*/  IMAD.MOV.U32 R6, RZ, RZ, 0x1f ;  /* 0x0000001fff067424 */ /* 0x000fe200078e00ff */
[----:B------:R-:W-:Y:S02]  /*0aa0*/  MOV R11, 0xffffffff ;  /* 0xffffffff000b7802 */ /* 0x000fe40000000f00 */
[----:B------:R-:W-:Y:S02]  /*0ab0*/  MOV R2, 0xad0 ;  /* 0x00000ad000027802 */ /* 0x000fe40000000f00 */
[----:B01----:R-:W-:Y:S05]  /*0ac0*/  CALL.REL.NOINC `($__internal_82_$__cuda_sm70_shflsync_bfly_p) ;  /* 0x000003c000007944 */ /* 0x003fea0003c00000 */
[----:B-1----:R-:W-:Y:S01]  /*0ad0*/  IMAD.MOV.U32 R3, RZ, RZ, R6 ;  /* 0x000000ffff037224 */ /* 0x002fe200078e0006 */
[----:B0-----:R-:W-:Y:S05]  /*0ae0*/  BRA `(.L_x_1145) ;  /* 0xfffffcd000007947 */ /* 0x001fea000383ffff */
.L_x_1141:
[----:B------:R-:W-:Y:S01]  /*0af0*/  HFMA2.MMA R6, -RZ, RZ, 0, 1.847743988037109375e-06 ;  /* 0x0000001fff067435 */ /* 0x000fe200000001ff */
[----:B------:R-:W-:Y:S01]  /*0b00*/  MOV R10, R13 ;  /* 0x0000000d000a7202 */ /* 0x000fe20000000f00 */
[----:B------:R-:W-:Y:S01]  /*0b10*/  IMAD.MOV.U32 R9, RZ, RZ, 0x2 ;  /* 0x00000002ff097424 */ /* 0x000fe200078e00ff */
[----:B------:R-:W-:Y:S01]  /*0b20*/  MOV R2, 0xb50 ;  /* 0x00000b5000027802 */ /* 0x000fe20000000f00 */
[----:B------:R-:W-:-:S02]  /*0b30*/  IMAD.MOV.U32 R11, RZ, RZ, -0x1 ;  /* 0xffffffffff0b7424 */ /* 0x000fc400078e00ff */
[----:B012---:R-:W-:Y:S05]  /*0b40*/  CALL.REL.NOINC `($__internal_82_$__cuda_sm70_shflsync_bfly_p) ;  /* 0x0000034000007944 */ /* 0x007fea0003c00000 */
[----:B01----:R-:W-:Y:S01]  /*0b50*/  FADD.FTZ R10, R13, R6 ;  /* 0x000000060d0a7221 */ /* 0x003fe20000010000 */
[----:B------:R-:W-:Y:S01]  /*0b60*/  MOV R9, 0x4 ;  /* 0x0000000400097802 */ /* 0x000fe20000000f00 */
[----:B------:R-:W-:Y:S01]  /*0b70*/  IMAD.MOV.U32 R6, RZ, RZ, 0x1f ;  /* 0x0000001fff067424 */ /* 0x000fe200078e00ff */
[----:B------:R-:W-:-:S02]  /*0b80*/  MOV R11, 0xffffffff ;  /* 0xffffffff000b7802 */ /* 0x000fc40000000f00 */
[----:B------:R-:W-:Y:S02]  /*0b90*/  MOV R2, 0xbb0 ;  /* 0x00000bb000027802 */ /* 0x000fe40000000f00 */
[----:B------:R-:W-:Y:S05]  /*0ba0*/  CALL.REL.NOINC `($__internal_82_$__cuda_sm70_shflsync_bfly_p) ;  /* 0x000002e000007944 */ /* 0x000fea0003c00000 */
[----:B01----:R-:W-:Y:S01]  /*0bb0*/  FADD.FTZ R10, R10, R6 ;  /* 0x000000060a0a7221 */ /* 0x003fe20000010000 */
[----:B------:R-:W-:Y:S01]  /*0bc0*/  HFMA2.MMA R6, -RZ, RZ, 0, 1.847743988037109375e-06 ;  /* 0x0000001fff067435 */ /* 0x000fe200000001ff */
[----:B------:R-:W-:Y:S01]  /*0bd0*/  IMAD.MOV.U32 R9, RZ, RZ, 0x8 ;  /* 0x00000008ff097424 */ /* 0x000fe200078e00ff */
[----:B------:R-:W-:Y:S01]  /*0be0*/  MOV R2, 0xc10 ;  /* 0x00000c1000027802 */ /* 0x000fe20000000f00 */
[----:B------:R-:W-:-:S03]  /*0bf0*/  IMAD.MOV.U32 R11, RZ, RZ, -0x1 ;  /* 0xffffffffff0b7424 */ /* 0x000fc600078e00ff */
[----:B------:R-:W-:Y:S05]  /*0c00*/  CALL.REL.NOINC `($__internal_82_$__cuda_sm70_shflsync_bfly_p) ;  /* 0x0000028000007944 */ /* 0x000fea0003c00000 */
[----:B-1----:R-:W-:Y:S01]  /*0c10*/  FADD.FTZ R4, R10, R6 ;  /* 0x000000060a047221 */ /* 0x002fe20000010000 */
[----:B0-----:R-:W-:Y:S01]  /*0c20*/  MOV R9, 0x10 ;  /* 0x0000001000097802 */ /* 0x001fe20000000f00 */
[----:B------:R-:W-:Y:S01]  /*0c30*/  IMAD.MOV.U32 R6, RZ, RZ, 0x1f ;  /* 0x0000001fff067424 */ /* 0x000fe200078e00ff */
[----:B------:R-:W-:Y:S01]  /*0c40*/  MOV R11, 0xffffffff ;  /* 0xffffffff000b7802 */ /* 0x000fe20000000f00 */
[----:B------:R-:W-:Y:S01]  /*0c50*/  IMAD.MOV.U32 R10, RZ, RZ, R4 ;  /* 0x000000ffff0a7224 */ /* 0x000fe200078e0004 */
[----:B------:R-:W-:Y:S02]  /*0c60*/  MOV R2, 0xc80 ;  /* 0x00000c8000027802 */ /* 0x000fe40000000f00 */
[----:B------:R-:W-:Y:S05]  /*0c70*/  CALL.REL.NOINC `($__internal_82_$__cuda_sm70_shflsync_bfly_p) ;  /* 0x0000021000007944 */ /* 0x000fea0003c00000 */
[----:B0-----:R-:W-:Y:S01]  /*0c80*/  HFMA2.MMA R9, -RZ, RZ, 0, 5.9604644775390625e-08 ;  /* 0x00000001ff097435 */ /* 0x001fe200000001ff */
[----:B-1----:R-:W-:Y:S01]  /*0c90*/  MOV R7, R6 ;  /* 0x0000000600077202 */ /* 0x002fe20000000f00 */
[----:B------:R-:W-:Y:S01]  /*0ca0*/  IMAD.MOV.U32 R10, RZ, RZ, R5 ;  /* 0x000000ffff0a7224 */ /* 0x000fe200078e0005 */
[----:B------:R-:W-:Y:S01]  /*0cb0*/  MOV R6, 0x1f ;  /* 0x0000001f00067802 */ /* 0x000fe20000000f00 */
[----:B------:R-:W-:Y:S01]  /*0cc0*/  IMAD.MOV.U32 R11, RZ, RZ, -0x1 ;  /* 0xffffffffff0b7424 */ /* 0x000fe200078e00ff */
[----:B------:R-:W-:-:S02]  /*0cd0*/  MOV R2, 0xcf0 ;  /* 0x00000cf000027802 */ /* 0x000fc40000000f00 */
[----:B------:R-:W-:Y:S05]  /*0ce0*/  CALL.REL.NOINC `($__internal_82_$__cuda_sm70_shflsync_bfly_p) ;  /* 0x000001a000007944 */ /* 0x000fea0003c00000 */
[----:B0-----:R-:W-:Y:S01]  /*0cf0*/  HFMA2.MMA R9, -RZ, RZ, 0, 1.1920928955078125e-07 ;  /* 0x00000002ff097435 */ /* 0x001fe200000001ff */
[----:B-1----:R-:W-:Y:S01]  /*0d00*/  FADD.FTZ R10, R5, R6 ;  /* 0x00000006050a7221 */ /* 0x002fe20000010000 */
[----:B------:R-:W-:Y:S01]  /*0d10*/  MOV R6, 0x1f ;  /* 0x0000001f00067802 */ /* 0x000fe20000000f00 */
[----:B------:R-:W-:Y:S01]  /*0d20*/  IMAD.MOV.U32 R11, RZ, RZ, -0x1 ;  /* 0xffffffffff0b7424 */ /* 0x000fe200078e00ff */
[----:B------:R-:W-:-:S02]  /*0d30*/  MOV R2, 0xd50 ;  /* 0x00000d5000027802 */ /* 0x000fc40000000f00 */
[----:B------:R-:W-:Y:S05]  /*0d40*/  CALL.REL.NOINC `($__internal_82_$__cuda_sm70_shflsync_bfly_p) ;  /* 0x0000014000007944 */ /* 0x000fea0003c00000 */
[----:B0-----:R-:W-:Y:S01]  /*0d50*/  HFMA2.MMA R9, -RZ, RZ, 0, 2.384185791015625e-07 ;  /* 0x00000004ff097435 */ /* 0x001fe200000001ff */
[----:B-1----:R-:W-:Y:S01]  /*0d60*/  FADD.FTZ R10, R10, R6 ;  /* 0x000000060a0a7221 */ /* 0x002fe20000010000 */
[----:B------:R-:W-:Y:S01]  /*0d70*/  MOV R6, 0x1f ;  /* 0x0000001f00067802 */ /* 0x000fe20000000f00 */
[----:B------:R-:W-:Y:S01]  /*0d80*/  IMAD.MOV.U32 R11, RZ, RZ, -0x1 ;  /* 0xffffffffff0b7424 */ /* 0x000fe200078e00ff */
[----:B------:R-:W-:-:S02]  /*0d90*/  MOV R2, 0xdb0 ;  /* 0x00000db000027802 */ /* 0x000fc40000000f00 */
[----:B------:R-:W-:Y:S05]  /*0da0*/  CALL.REL.NOINC `($__internal_82_$__cuda_sm70_shflsync_bfly_p) ;  /* 0x000000e000007944 */ /* 0x000fea0003c00000 */
[----:B0-----:R-:W-:Y:S01]  /*0db0*/  HFMA2.MMA R9, -RZ, RZ, 0, 4.76837158203125e-07 ;  /* 0x00000008ff097435 */ /* 0x001fe200000001ff */
[----:B-1----:R-:W-:Y:S01]  /*0dc0*/  FADD.FTZ R10, R10, R6 ;  /* 0x000000060a0a7221 */ /* 0x002fe20000010000 */
[----:B------:R-:W-:Y:S01]  /*0dd0*/  MOV R6, 0x1f ;  /* 0x0000001f00067802 */ /* 0x000fe20000000f00 */
[----:B------:R-:W-:Y:S01]  /*0de0*/  IMAD.MOV.U32 R11, RZ, RZ, -0x1 ;  /* 0xffffffffff0b7424 */ /* 0x000fe200078e00ff */
[----:B------:R-:W-:-:S02]  /*0df0*/  MOV R2, 0xe10 ;  /* 0x00000e1000027802 */ /* 0x000fc40000000f00 */
[----:B------:R-:W-:Y:S05]  /*0e00*/  CALL.REL.NOINC `($__internal_82_$__cuda_sm70_shflsync_bfly_p) ;  /* 0x0000008000007944 */ /* 0x000fea0003c00000 */
[----:B0-----:R-:W-:Y:S01]  /*0e10*/  HFMA2.MMA R9, -RZ, RZ, 0, 9.5367431640625e-07 ;  /* 0x00000010ff097435 */ /* 0x001fe200000001ff */
[----:B-1----:R-:W-:Y:S01]  /*0e20*/  FADD.FTZ R10, R10, R6 ;  /* 0x000000060a0a7221 */ /* 0x002fe20000010000 */
[----:B------:R-:W-:Y:S01]  /*0e30*/  MOV R6, 0x1f ;  /* 0x0000001f00067802 */ /* 0x000fe20000000f00 */
[----:B------:R-:W-:Y:S01]  /*0e40*/  IMAD.MOV.U32 R11, RZ, RZ, -0x1 ;  /* 0xffffffffff0b7424 */ /* 0x000fe200078e00ff */
[----:B------:R-:W-:-:S02]  /*0e50*/  MOV R2, 0xe70 ;  /* 0x00000e7000027802 */ /* 0x000fc40000000f00 */
[----:B------:R-:W-:Y:S05]  /*0e60*/  CALL.REL.NOINC `($__internal_82_$__cuda_sm70_shflsync_bfly_p) ;  /* 0x0000002000007944 */ /* 0x000fea0003c00000 */
[----:B-1----:R-:W-:Y:S01]  /*0e70*/  MOV R5, R6 ;  /* 0x0000000600057202 */ /* 0x002fe20000000f00 */
[----:B0-----:R-:W-:Y:S05]  /*0e80*/  BRA `(.L_x_1146) ;  /* 0xfffffa5000007947 */ /* 0x001fea000383ffff */
        .weak           $__internal_82_$__cuda_sm70_shflsync_bfly_p
        .type           $__internal_82_$__cuda_sm70_shflsync_bfly_p,@function
        .size           $__internal_82_$__cuda_sm70_shflsync_bfly_p,(.L_x_3489 - $__internal_82_$__cuda_sm70_shflsync_bfly_p)
$__internal_82_$__cuda_sm70_shflsync_bfly_p:
[----:B------:R-:W-:Y:S01]  /*0e90*/  HFMA2.MMA R3, -RZ, RZ, 0, 0 ;  /* 0x00000000ff037435 */ /* 0x000fe200000001ff */
[----:B------:R-:W-:Y:S04]  /*0ea0*/  WARPSYNC R11 ;  /* 0x0000000b00007348 */ /* 0x000fe80003800000 */
[----:B------:R0:W1:Y:S01]  /*0eb0*/  SHFL.BFLY PT, R6, R10, R9, R6 ;  /* 0x0c0000090a067389 */ /* 0x00006200000e0006 */
[----:B------:R-:W-:Y:S05]  /*0ec0*/  RET.REL.NODEC R2 `(_ZN10layer_norm22ln_bwd_finalize_kernelINS_22Kernel_traits_finalizeILj18432E13__nv_bfloat16S2_S2_fjLj1024ELj4ENS_18Kernel_traits_baseILj18432ES2_S2_S2_fjLj1024EEEEEEEvNS_9BwdParamsE) ;  /* 0xfffff13002007950 */ /* 0x000fea0003c3ffff */
.L_x_1147:
        /* <DEDUP_REMOVED lines=11> */
.L_x_3489:


//--------------------- .text._ZN10layer_norm13ln_bwd_kernelINS_13Kernel_traitsI13__nv_bfloat16S2_S2_fjLj18432ELj4ELj1ELj4ELj8ENS_18Kernel_traits_baseILj18432ES2_S2_S2_fjLj128EEEEEEEvNS_9BwdParamsE --------------------------
	.section	.text._ZN10layer_norm13ln_bwd_kernelINS_13Kernel_traitsI13__nv_bfloat16S2_S2_fjLj18432ELj4ELj1ELj4ELj8ENS_18Kernel_traits_baseILj18432ES2_S2_S2_fjLj128EEEEEEEvNS_9BwdParamsE,"ax",@progbits
	.sectioninfo	@"SHI_REGISTERS=241"
	.align	128
        .global         _ZN10layer_norm13ln_bwd_kernelINS_13Kernel_traitsI13__nv_bfloat16S2_S2_fjLj18432ELj4ELj1ELj4ELj8ENS_18Kernel_traits_baseILj18432ES2_S2_S2_fjLj128EEEEEEEvNS_9BwdParamsE
        .type           _ZN10layer_norm13ln_bwd_kernelINS_13Kernel_traitsI13__nv_bfloat16S2_S2_fjLj18432ELj4ELj1ELj4ELj8ENS_18Kernel_traits_baseILj18432ES2_S2_S2_fjLj128EEEEEEEvNS_9BwdParamsE,@function
        .size           _ZN10layer_norm13ln_bwd_kernelINS_13Kernel_traitsI13__nv_bfloat16S2_S2_fjLj18432ELj4ELj1ELj4ELj8ENS_18Kernel_traits_baseILj18432ES2_S2_S2_fjLj128EEEEEEEvNS_9BwdParamsE,(.L_x_3490 - _ZN10layer_norm13ln_bwd_kernelINS_13Kernel_traitsI13__nv_bfloat16S2_S2_fjLj18432ELj4ELj1ELj4ELj8ENS_18Kernel_traits_baseILj18432ES2_S2_S2_fjLj128EEEEEEEvNS_9BwdParamsE)
        .other          _ZN10layer_norm13ln_bwd_kernelINS_13Kernel_traitsI13__nv_bfloat16S2_S2_fjLj18432ELj4ELj1ELj4ELj8ENS_18Kernel_traits_baseILj18432ES2_S2_S2_fjLj128EEEEEEEvNS_9BwdParamsE,@"STO_CUDA_ENTRY STV_DEFAULT"
_ZN10layer_norm13ln_bwd_kernelINS_13Kernel_traitsI13__nv_bfloat16S2_S2_fjLj18432ELj4ELj1ELj4ELj8ENS_18Kernel_traits_baseILj18432ES2_S2_S2_fjLj128EEEEEEEvNS_9BwdParamsE:
.text._ZN10layer_norm13ln_bwd_kernelINS_13Kernel_traitsI13__nv_bfloat16S2_S2_fjLj18432ELj4ELj1ELj4ELj8ENS_18Kernel_traits_baseILj18432ES2_S2_S2_fjLj128EEEEEEEvNS_9BwdParamsE:
        /* <DEDUP_REMOVED lines=16> */
[----:B------:R-:W-:Y:S02]  /*0100*/  SHF.R.U32.HI R50, RZ, 0x2, R50 ;  /* 0x00000002ff327819 */ /* 0x000fe40000011632 */
        /* <DEDUP_REMOVED lines=10> */
[C---:B------:R-:W-:Y:S01]  /*01b0*/  @P0 LEA R14, P1, R52.reuse, c[0x0][0x198], 0x3 ;  /* 0x00006600340e0a11 */ /* 0x040fe200078218ff */
[----:B------:R2:W5:Y:S01]  /*01c0*/  @P0 LDG.E.64 R94, [R6.64] ;  /* 0x00000008065e0981 */ /* 0x000562000c1e1b00 */
[----:B------:R-:W-:Y:S01]  /*01d0*/  LEA.HI R137, R55, R50, RZ, 0x19 ;  /* 0x0000003237897211 */ /* 0x000fe200078fc8ff */
[-C--:B0-----:R-:W-:Y:S01]  /*01e0*/  @P0 IMAD.WIDE.U32 R4, R15, R25.reuse, c[0x0][0x198] ;  /* 0x000066000f040625 */ /* 0x081fe200078e0019 */
[----:B------:R-:W-:Y:S01]  /*01f0*/  @P0 LEA.HI.X R15, R52, c[0x0][0x19c], RZ, 0x3, P1 ;  /* 0x00006700340f0a11 */ /* 0x000fe200008f1cff */
[----:B------:R0:W5:Y:S02]  /*0200*/  @P0 LDG.E.64 R96, [R8.64] ;  /* 0x0000000808600981 */ /* 0x000164000c1e1b00 */
[----:B------:R-:W-:Y:S01]  /*0210*/  @P0 IMAD.WIDE.U32 R10, R10, R25, c[0x0][0x198] ;  /* 0x000066000a0a0625 */ /* 0x000fe200078e0019 */
[----:B------:R-:W-:Y:S01]  /*0220*/  MOV R49, R137 ;  /* 0x0000008900317202 */ /* 0x000fe20000000f00 */
[----:B------:R3:W5:Y:S02]  /*0230*/  @P0 LDG.E.64 R104, [R4.64] ;  /* 0x0000000804680981 */ /* 0x000764000c1e1b00 */
[----:B------:R-:W-:-:S02]  /*0240*/  @P0 IMAD.WIDE.U32 R12, R12, R25, c[0x0][0x198] ;  /* 0x000066000c0c0625 */ /* 0x000fc400078e0019 */
[----:B------:R4:W5:Y:S02]  /*0250*/  @P0 LDG.E.64 R98, [R10.64] ;  /* 0x000000080a620981 */ /* 0x000964000c1e1b00 */
[----:B-1----:R-:W-:Y:S02]  /*0260*/  @P0 IMAD.WIDE.U32 R2, R0, R25, c[0x0][0x198] ;  /* 0x0000660000020625 */ /* 0x002fe400078e0019 */
        /* <DEDUP_REMOVED lines=30> */
[----:B--2---:R-:W-:Y:S01]  /*0450*/  CS2R R6, SRZ ;  /* 0x0000000000067805 */ /* 0x004fe2000001ff00 */
        /* <DEDUP_REMOVED lines=22> */
[----:B------:R-:W-:Y:S01]  /*05c0*/  PRMT R89, RZ, 0x5410, R90 ;  /* 0x00005410ff597816 */ /* 0x000fe2000000005a */
[----:B------:R-:W-:Y:S01]  /*05d0*/  CS2R R44, SRZ ;  /* 0x00000000002c7805 */ /* 0x000fe2000001ff00 */
[--C-:B------:R-:W-:Y:S01]  /*05e0*/  SHF.R.U32.HI R156, RZ, 0x10, R91.reuse ;  /* 0x00000010ff9c7819 */ /* 0x100fe2000001165b */
[----:B------:R-:W-:Y:S01]  /*05f0*/  CS2R R42, SRZ ;  /* 0x00000000002a7805 */ /* 0x000fe2000001ff00 */
[----:B------:R-:W-:Y:S01]  /*0600*/  PRMT R90, RZ, 0x5410, R91 ;  /* 0x00005410ff5a7816 */ /* 0x000fe2000000005b */
[----:B------:R-:W-:Y:S01]  /*0610*/  CS2R R40, SRZ ;  /* 0x0000000000287805 */ /* 0x000fe2000001ff00 */
[--C-:B------:R-:W-:Y:S01]  /*0620*/  SHF.R.U64 R157, R92, 0x10, R93.reuse ;  /* 0x000000105c9d7819 */ /* 0x100fe2000000125d */
        /* <DEDUP_REMOVED lines=16> */
[----:B------:R-:W-:Y:S01]  /*0730*/  IMAD.MOV.U32 R54, RZ, RZ, RZ ;  /* 0x000000ffff367224 */ /* 0x000fe200078e00ff */
        /* <DEDUP_REMOVED lines=13> */
[----:B0-----:R-:W-:Y:S01]  /*0810*/  CS2R R2, SRZ ;  /* 0x0000000000027805 */ /* 0x001fe2000001ff00 */
        /* <DEDUP_REMOVED lines=8> */
[----:B------:R-:W-:Y:S01]  /*08a0*/  SHF.R.U64 R167, R102, 0x10, R103 ;  /* 0x0000001066a77819 */ /* 0x000fe20000001267 */
[----:B------:R-:W-:Y:S01]  /*08b0*/  CS2R R84, SRZ ;  /* 0x0000000000547805 */ /* 0x000fe2000001ff00 */
[----:B------:R-:W-:-:S02]  /*08c0*/  PRMT R101, RZ, 0x5410, R102 ;  /* 0x00005410ff657816 */ /* 0x000fc40000000066 */
[--C-:B------:R-:W-:Y:S02]  /*08d0*/  SHF.R.U64 R153, R26, 0x10, R27.reuse ;  /* 0x000000101a997819 */ /* 0x100fe4000000121b */
[----:B------:R-:W-:Y:S02]  /*08e0*/  SHF.R.U32.HI R154, RZ, 0x10, R27 ;  /* 0x00000010ff9a7819 */ /* 0x000fe4000001161b */
[--C-:B------:R-:W-:Y:S02]  /*08f0*/  SHF.R.U32.HI R168, RZ, 0x10, R103.reuse ;  /* 0x00000010ffa87819 */ /* 0x100fe40000011667 */
[----:B------:R-:W-:Y:S02]  /*0900*/  PRMT R102, RZ, 0x5410, R103 ;  /* 0x00005410ff667816 */ /* 0x000fe40000000067 */
[--C-:B------:R-:W-:Y:S02]  /*0910*/  SHF.R.U64 R169, R104, 0x10, R105.reuse ;  /* 0x0000001068a97819 */ /* 0x100fe40000001269 */
[----:B------:R-:W-:-:S02]  /*0920*/  SHF.R.U32.HI R170, RZ, 0x10, R105 ;  /* 0x00000010ffaa7819 */ /* 0x000fc40000011669 */
[----:B------:R-:W-:Y:S02]  /*0930*/  PRMT R103, RZ, 0x5410, R104 ;  /* 0x00005410ff677816 */ /* 0x000fe40000000068 */
[----:B------:R-:W-:Y:S02]  /*0940*/  PRMT R104, RZ, 0x5410, R105 ;  /* 0x00005410ff687816 */ /* 0x000fe40000000069 */
[----:B------:R-:W-:Y:S02]  /*0950*/  PRMT R87, RZ, 0x5410, R26 ;  /* 0x00005410ff577816 */ /* 0x000fe4000000001a */
[----:B------:R-:W-:Y:S02]  /*0960*/  PRMT R88, RZ, 0x5410, R27 ;  /* 0x00005410ff587816 */ /* 0x000fe4000000001b */
[----:B------:R-:W-:Y:S01]  /*0970*/  MOV R86, 0x1 ;  /* 0x0000000100567802 */ /* 0x000fe20000000f00 */
[----:B------:R-:W-:Y:S01]  /*0980*/  CS2R R26, SRZ ;  /* 0x00000000001a7805 */ /* 0x000fe2000001ff00 */
[----:B------:R-:W-:-:S02]  /*0990*/  MOV R188, RZ ;  /* 0x000000ff00bc7202 */ /* 0x000fc40000000f00 */
[----:B------:R-:W-:Y:S02]  /*09a0*/  MOV R48, RZ ;  /* 0x000000ff00307202 */ /* 0x000fe40000000f00 */
[----:B------:R-:W-:Y:S02]  /*09b0*/  MOV R0, RZ ;  /* 0x000000ff00007202 */ /* 0x000fe40000000f00 */
[----:B------:R-:W-:Y:S02]  /*09c0*/  MOV R152, RZ ;  /* 0x000000ff00987202 */ /* 0x000fe40000000f00 */
        /* <DEDUP_REMOVED lines=18> */
[--C-:B--2---:R-:W-:Y:S02]  /*0af0*/  SHF.R.U64 R172, R4, 0x10, R5.reuse ;  /* 0x0000001004ac7819 */ /* 0x104fe40000001205 */
[----:B------:R-:W-:Y:S02]  /*0b00*/  SHF.R.U32.HI R173, RZ, 0x10, R5 ;  /* 0x00000010ffad7819 */ /* 0x000fe40000011605 */
[----:B---3--:R-:W-:-:S02]  /*0b10*/  SHF.R.U64 R174, R6, 0x10, R7 ;  /* 0x0000001006ae7819 */ /* 0x008fc40000001207 */
[----:B------:R-:W-:Y:S02]  /*0b20*/  SHF.R.U32.HI R175, RZ, 0x10, R7 ;  /* 0x00000010ffaf7819 */ /* 0x000fe40000011607 */
[--C-:B----4-:R-:W-:Y:S02]  /*0b30*/  SHF.R.U64 R176, R8, 0x10, R9.reuse ;  /* 0x0000001008b07819 */ /* 0x110fe40000001209 */
[----:B------:R-:W-:Y:S02]  /*0b40*/  SHF.R.U32.HI R177, RZ, 0x10, R9 ;  /* 0x00000010ffb17819 */ /* 0x000fe40000011609 */
[--C-:B------:R-:W-:Y:S02]  /*0b50*/  SHF.R.U64 R178, R10, 0x10, R11.reuse ;  /* 0x000000100ab27819 */ /* 0x100fe4000000120b */
[----:B------:R-:W-:Y:S02]  /*0b60*/  SHF.R.U32.HI R179, RZ, 0x10, R11 ;  /* 0x00000010ffb37819 */ /* 0x000fe4000001160b */
[----:B------:R-:W-:-:S02]  /*0b70*/  SHF.R.U64 R180, R12, 0x10, R13 ;  /* 0x000000100cb47819 */ /* 0x000fc4000000120d */
[----:B------:R-:W-:Y:S02]  /*0b80*/  SHF.R.U32.HI R181, RZ, 0x10, R13 ;  /* 0x00000010ffb57819 */ /* 0x000fe4000001160d */
[--C-:B------:R-:W-:Y:S02]  /*0b90*/  SHF.R.U64 R182, R14, 0x10, R15.reuse ;  /* 0x000000100eb67819 */ /* 0x100fe4000000120f */
[----:B------:R-:W-:Y:S02]  /*0ba0*/  SHF.R.U32.HI R183, RZ, 0x10, R15 ;  /* 0x00000010ffb77819 */ /* 0x000fe4000001160f */
[--C-:B------:R-:W-:Y:S02]  /*0bb0*/  SHF.R.U64 R184, R16, 0x10, R17.reuse ;  /* 0x0000001010b87819 */ /* 0x100fe40000001211 */
[----:B------:R-:W-:Y:S02]  /*0bc0*/  SHF.R.U32.HI R185, RZ, 0x10, R17 ;  /* 0x00000010ffb97819 */ /* 0x000fe40000011611 */
[----:B------:R-:W-:-:S02]  /*0bd0*/  SHF.R.U64 R186, R18, 0x10, R19 ;  /* 0x0000001012ba7819 */ /* 0x000fc40000001213 */
[----:B------:R-:W-:Y:S02]  /*0be0*/  SHF.R.U32.HI R187, RZ, 0x10, R19 ;  /* 0x00000010ffbb7819 */ /* 0x000fe40000011613 */
        /* <DEDUP_REMOVED lines=28> */
[----:B------:R-:W-:Y:S01]  /*0db0*/  CS2R R20, SRZ ;  /* 0x0000000000147805 */ /* 0x000fe2000001ff00 */
        /* <DEDUP_REMOVED lines=18> */
.L_x_1156:
[----:B------:R-:W-:Y:S01]  /*0ee0*/  ULDC.64 UR4, c[0x0][0x178] ;  /* 0x00005e0000047ab9 */ /* 0x000fe20000000a00 */
[----:B------:R-:W-:Y:S01]  /*0ef0*/  IMAD R123, R49, 0x1200, R52 ;  /* 0x00001200317b7824 */ /* 0x000fe200078e0234 */
[----:B------:R-:W-:Y:S01]  /*0f00*/  UISETP.NE.U32.AND UP0, UPT, URZ, UR4, UPT ;  /* 0x000000043f00728c */ /* 0x000fe2000bf05070 */
[----:B------:R-:W-:Y:S01]  /*0f10*/  ISETP.NE.U32.AND P0, PT, RZ, c[0x0][0x178], PT ;  /* 0x00005e00ff007a0c */ /* 0x000fe20003f05070 */
[----:B------:R-:W-:Y:S02]  /*0f20*/  UMOV UR6, UR4 ;  /* 0x0000000400067c82 */ /* 0x000fe40008000000 */
[----:B------:R-:W-:Y:S01]  /*0f30*/  UISETP.NE.AND.EX UP0, UPT, URZ, UR5, UPT, UP0 ;  /* 0x000000053f00728c */ /* 0x000fe2000bf05300 */
[----:B------:R-:W-:Y:S01]  /*0f40*/  ISETP.NE.AND.EX P0, PT, RZ, c[0x0][0x17c], PT, P0 ;  /* 0x00005f00ff007a0c */ /* 0x000fe20003f05300 */
[----:B------:R-:W-:-:S09]  /*0f50*/  UMOV UR7, UR5 ;  /* 0x0000000500077c82 */ /* 0x000fd20008000000 */
[----:B------:R-:W-:Y:S02]  /*0f60*/  @!UP0 ULDC.64 UR6, c[0x0][0x170] ;  /* 0x00005c0000068ab9 */ /* 0x000fe40000000a00 */
[----:B------:R-:W-:Y:S02]  /*0f70*/  MOV R60, UR6 ;  /* 0x00000006003c7c02 */ /* 0x000fe40008000f00 */
[----:B------:R-:W-:-:S05]  /*0f80*/  MOV R61, UR7 ;  /* 0x00000007003d7c02 */ /* 0x000fca0008000f00 */
[C---:B------:R-:W-:Y:S01]  /*0f90*/  IMAD.WIDE.U32 R128, R123.reuse, 0x8, R60 ;  /* 0x000000087b807825 */ /* 0x040fe200078e003c */
[----:B------:R-:W-:Y:S01]  /*0fa0*/  HFMA2.MMA R62, -RZ, RZ, 0, 2.384185791015625e-07 ;  /* 0x00000004ff3e7435 */ /* 0x000fe200000001ff */
[----:B------:R-:W-:Y:S02]  /*0fb0*/  UMOV UR6, UR4 ;  /* 0x0000000400067c82 */ /* 0x000fe40008000000 */
[----:B------:R-:W-:Y:S02]  /*0fc0*/  UMOV UR7, UR5 ;  /* 0x0000000500077c82 */ /* 0x000fe40008000000 */
[----:B------:R-:W2:Y:S01]  /*0fd0*/  LDG.E.64 R128, [R128.64] ;  /* 0x0000000880807981 */ /* 0x000ea2000c1e1b00 */
[----:B------:R-:W-:Y:S01]  /*0fe0*/  @!UP0 ULDC.64 UR6, c[0x0][0x170] ;  /* 0x00005c0000068ab9 */ /* 0x000fe20000000a00 */
[----:B------:R-:W-:Y:S01]  /*0ff0*/  IADD3 R119, R123, 0x200, RZ ;  /* 0x000002007b777810 */ /* 0x000fe20007ffe0ff */
[----:B------:R-:W-:Y:S01]  /*1000*/  IMAD.U32 R60, RZ, RZ, UR6 ;  /* 0x00000006ff3c7e24 */ /* 0x000fe2000f8e00ff */
[----:B------:R-:W-:Y:S01]  /*1010*/  MOV R61, UR7 ;  /* 0x00000007003d7c02 */ /* 0x000fe20008000f00 */
[----:B------:R-:W-:Y:S01]  /*1020*/  @!P0 IMAD.WIDE R64, R49, R62, c[0x0][0x180] ;  /* 0x0000600031408625 */ /* 0x000fe200078e023e */
[----:B------:R-:W-:-:S03]  /*1030*/  @P0 MOV R190, RZ ;  /* 0x000000ff00be0202 */ /* 0x000fc60000000f00 */
[----:B------:R-:W-:-:S03]  /*1040*/  IMAD.WIDE.U32 R134, R119, 0x8, R60 ;  /* 0x0000000877867825 */ /* 0x000fc600078e003c */
[----:B------:R0:W3:Y:S01]  /*1050*/  @!P0 LDG.E R190, [R64.64] ;  /* 0x0000000840be8981 */ /* 0x0000e2000c1e1900 */
[----:B------:R-:W-:-:S03]  /*1060*/  IMAD.WIDE R62, R49, R62, c[0x0][0x188] ;  /* 0x00006200313e7625 */ /* 0x000fc600078e023e */
[----:B------:R-:W4:Y:S04]  /*1070*/  LDG.E.64 R134, [R134.64] ;  /* 0x0000000886867981 */ /* 0x000f28000c1e1b00 */
[----:B------:R1:W5:Y:S01]  /*1080*/  LDG.E R189, [R62.64] ;  /* 0x000000083ebd7981 */ /* 0x000362000c1e1900 */
[----:B------:R-:W-:Y:S02]  /*1090*/  UMOV UR6, UR4 ;  /* 0x0000000400067c82 */ /* 0x000fe40008000000 */
[----:B------:R-:W-:Y:S02]  /*10a0*/  UMOV UR7, UR5 ;  /* 0x0000000500077c82 */ /* 0x000fe40008000000 */
[----:B------:R-:W-:Y:S01]  /*10b0*/  @!UP0 ULDC.64 UR6, c[0x0][0x170] ;  /* 0x00005c0000068ab9 */ /* 0x000fe20000000a00 */
[----:B------:R-:W-:-:S02]  /*10c0*/  IADD3 R117, R123, 0x400, RZ ;  /* 0x000004007b757810 */ /* 0x000fc40007ffe0ff */
[----:B------:R-:W-:Y:S02]  /*10d0*/  MOV R60, UR6 ;  /* 0x00000006003c7c02 */ /* 0x000fe40008000f00 */
[----:B------:R-:W-:-:S05]  /*10e0*/  MOV R61, UR7 ;  /* 0x00000007003d7c02 */ /* 0x000fca0008000f00 */
[----:B------:R-:W-:-:S06]  /*10f0*/  IMAD.WIDE.U32 R136, R117, 0x8, R60 ;  /* 0x0000000875887825 */ /* 0x000fcc00078e003c */
[----:B------:R-:W5:Y:S01]  /*1100*/  LDG.E.64 R136, [R136.64] ;  /* 0x0000000888887981 */ /* 0x000f62000c1e1b00 */
[----:B------:R-:W-:Y:S02]  /*1110*/  UMOV UR6, UR4 ;  /* 0x0000000400067c82 */ /* 0x000fe40008000000 */
[----:B------:R-:W-:Y:S02]  /*1120*/  UMOV UR7, UR5 ;  /* 0x0000000500077c82 */ /* 0x000fe40008000000 */
[----:B------:R-:W-:Y:S01]  /*1130*/  @!UP0 ULDC.64 UR6, c[0x0][0x170] ;  /* 0x00005c0000068ab9 */ /* 0x000fe20000000a00 */
[----:B------:R-:W-:Y:S02]  /*1140*/  IADD3 R67, R123, 0x600, RZ ;  /* 0x000006007b437810 */ /* 0x000fe40007ffe0ff */
[----:B------:R-:W-:Y:S02]  /*1150*/  MOV R60, UR6 ;  /* 0x00000006003c7c02 */ /* 0x000fe40008000f00 */
[----:B------:R-:W-:-:S05]  /*1160*/  MOV R61, UR7 ;  /* 0x00000007003d7c02 */ /* 0x000fca0008000f00 */
[----:B------:R-:W-:Y:S01]  /*1170*/  IMAD.WIDE.U32 R138, R67, 0x8, R60 ;  /* 0x00000008438a7825 */ /* 0x000fe200078e003c */
[----:B------:R-:W-:Y:S02]  /*1180*/  UMOV UR6, UR4 ;  /* 0x0000000400067c82 */ /* 0x000fe40008000000 */
[----:B------:R-:W-:Y:S02]  /*1190*/  UMOV UR7, UR5 ;  /* 0x0000000500077c82 */ /* 0x000fe40008000000 */
[----:B------:R-:W-:Y:S01]  /*11a0*/  @!UP0 ULDC.64 UR6, c[0x0][0x170] ;  /* 0x00005c0000068ab9 */ /* 0x000fe20000000a00 */
[----:B------:R-:W5:Y:S01]  /*11b0*/  LDG.E.64 R138, [R138.64] ;  /* 0x000000088a8a7981 */ /* 0x000f62000c1e1b00 */
[----:B------:R-:W-:Y:S01]  /*11c0*/  MOV R60, UR6 ;  /* 0x00000006003c7c02 */ /* 0x000fe20008000f00 */
[----:B------:R-:W-:Y:S01]  /*11d0*/  IMAD.U32 R61, RZ, RZ, UR7 ;  /* 0x00000007ff3d7e24 */ /* 0x000fe2000f8e00ff */
[----:B0-----:R-:W-:-:S05]  /*11e0*/  IADD3 R65, R123, 0x800, RZ ;  /* 0x000008007b417810 */ /* 0x001fca0007ffe0ff */
[----:B------:R-:W-:-:S06]  /*11f0*/  IMAD.WIDE.U32 R124, R65, 0x8, R60 ;  /* 0x00000008417c7825 */ /* 0x000fcc00078e003c */
[----:B------:R-:W5:Y:S01]  /*1200*/  LDG.E.64 R124, [R124.64] ;  /* 0x000000087c7c7981 */ /* 0x000f62000c1e1b00 */
[----:B------:R-:W-:Y:S02]  /*1210*/  UMOV UR6, UR4 ;  /* 0x0000000400067c82 */ /* 0x000fe40008000000 */
[----:B------:R-:W-:Y:S02]  /*1220*/  UMOV UR7, UR5 ;  /* 0x0000000500077c82 */ /* 0x000fe40008000000 */
[----:B------:R-:W-:Y:S01]  /*1230*/  @!UP0 ULDC.64 UR6, c[0x0][0x170] ;  /* 0x00005c0000068ab9 */ /* 0x000fe20000000a00 */
[----:B-1----:R-:W-:Y:S02]  /*1240*/  IADD3 R63, R123, 0xa00, RZ ;  /* 0x00000a007b3f7810 */ /* 0x002fe40007ffe0ff */
        /* <DEDUP_REMOVED lines=18> */
[----:B------:R-:W-:-:S05]  /*1370*/  IMAD.WIDE.U32 R60, R141, 0x8, R60 ;  /* 0x000000088d3c7825 */ /* 0x000fca00078e003c */
[----:B------:R0:W5:Y:S01]  /*1380*/  LDG.E.64 R126, [R60.64] ;  /* 0x000000083c7e7981 */ /* 0x000162000c1e1b00 */
[----:B------:R-:W-:Y:S01]  /*1390*/  IMAD.MOV.U32 R142, RZ, RZ, 0x8 ;  /* 0x00000008ff8e7424 */ /* 0x000fe200078e00ff */
[----:B------:R-:W-:Y:S02]  /*13a0*/  @!UP0 ULDC UR6, c[0x0][0x170] ;  /* 0x00005c0000068ab9 */ /* 0x000fe40000000800 */
[----:B------:R-:W-:Y:S01]  /*13b0*/  @!UP0 ULDC UR7, c[0x0][0x174] ;  /* 0x00005d0000078ab9 */ /* 0x000fe20000000800 */
[----:B------:R-:W-:Y:S01]  /*13c0*/  IADD3 R191, R123, 0x1000, RZ ;  /* 0x000010007bbf7810 */ /* 0x000fe20007ffe0ff */
[----:B------:R-:W-:Y:S01]  /*13d0*/  IMAD.WIDE.U32 R66, R67, R142, c[0x0][0x1b8] ;  /* 0x00006e0043427625 */ /* 0x000fe200078e008e */
[----:B------:R-:W-:-:S03]  /*13e0*/  MOV R140, UR6 ;  /* 0x00000006008c7c02 */ /* 0x000fc60008000f00 */
[-C--:B0-----:R-:W-:Y:S02]  /*13f0*/  IMAD.WIDE.U32 R60, R121, R142.reuse, c[0x0][0x1b8] ;  /* 0x00006e00793c7625 */ /* 0x081fe400078e008e */
[----:B------:R-:W5:Y:S02]  /*1400*/  LDG.E.64 R66, [R66.64] ;  /* 0x0000000842427981 */ /* 0x000f64000c1e1b00 */
[-C--:B------:R-:W-:Y:S01]  /*1410*/  IMAD.WIDE.U32 R120, R141, R142.reuse, c[0x0][0x1b8] ;  /* 0x00006e008d787625 */ /* 0x080fe200078e008e */
[----:B------:R-:W-:Y:S01]  /*1420*/  MOV R141, UR7 ;  /* 0x00000007008d7c02 */ /* 0x000fe20008000f00 */
[----:B------:R-:W5:Y:S02]  /*1430*/  LDG.E.64 R60, [R60.64] ;  /* 0x000000083c3c7981 */ /* 0x000f64000c1e1b00 */
[-C--:B------:R-:W-:Y:S02]  /*1440*/  IMAD.WIDE.U32 R116, R117, R142.reuse, c[0x0][0x1b8] ;  /* 0x00006e0075747625 */ /* 0x080fe400078e008e */
[----:B------:R-:W5:Y:S02]  /*1450*/  LDG.E.64 R120, [R120.64] ;  /* 0x0000000878787981 */ /* 0x000f64000c1e1b00 */
[----:B------:R-:W-:-:S02]  /*1460*/  IMAD.WIDE.U32 R64, R65, R142, c[0x0][0x1b8] ;  /* 0x00006e0041407625 */ /* 0x000fc400078e008e */
[----:B------:R-:W5:Y:S02]  /*1470*/  LDG.E.64 R116, [R116.64] ;  /* 0x0000000874747981 */ /* 0x000f64000c1e1b00 */
[-C--:B------:R-:W-:Y:S02]  /*1480*/  IMAD.WIDE.U32 R122, R123, R142.reuse, c[0x0][0x1b8] ;  /* 0x00006e007b7a7625 */ /* 0x080fe400078e008e */
[----:B------:R-:W5:Y:S02]  /*1490*/  LDG.E.64 R64, [R64.64] ;  /* 0x0000000840407981 */ /* 0x000f64000c1e1b00 */
[----:B------:R-:W-:Y:S02]  /*14a0*/  IMAD.WIDE.U32 R62, R63, R142, c[0x0][0x1b8] ;  /* 0x00006e003f3e7625 */ /* 0x000fe400078e008e */
[----:B------:R-:W5:Y:S02]  /*14b0*/  LDG.E.64 R122, [R122.64] ;  /* 0x000000087a7a7981 */ /* 0x000f64000c1e1b00 */
[----:B------:R-:W-:-:S02]  /*14c0*/  IMAD.WIDE.U32 R140, R191, 0x8, R140 ;  /* 0x00000008bf8c7825 */ /* 0x000fc400078e008c */
[----:B------:R-:W5:Y:S02]  /*14d0*/  LDG.E.64 R62, [R62.64] ;  /* 0x000000083e3e7981 */ /* 0x000f64000c1e1b00 */
[-C--:B------:R-:W-:Y:S02]  /*14e0*/  IMAD.WIDE.U32 R118, R119, R142.reuse, c[0x0][0x1b8] ;  /* 0x00006e0077767625 */ /* 0x080fe400078e008e */
[----:B------:R-:W5:Y:S02]  /*14f0*/  LDG.E.64 R140, [R140.64] ;  /* 0x000000088c8c7981 */ /* 0x000f64000c1e1b00 */
[----:B------:R-:W-:Y:S02]  /*1500*/  IMAD.WIDE.U32 R142, R191, R142, c[0x0][0x1b8] ;  /* 0x00006e00bf8e7625 */ /* 0x000fe400078e008e */
        /* <DEDUP_REMOVED lines=12> */
[----:B--2---:R-:W-:-:S02]  /*15d0*/  MOV R191, R128 ;  /* 0x0000008000bf7202 */ /* 0x004fc40000000f00 */
[--C-:B------:R-:W-:Y:S02]  /*15e0*/  SHF.R.U64 R198, R128, 0x10, R129.reuse ;  /* 0x0000001080c67819 */ /* 0x100fe40000001281 */
[----:B------:R-:W-:Y:S02]  /*15f0*/  SHF.R.U32.HI R128, RZ, 0x10, R129 ;  /* 0x00000010ff807819 */ /* 0x000fe40000011681 */
[----:B------:R-:W-:Y:S02]  /*1600*/  PRMT R200, RZ, 0x5410, R191 ;  /* 0x00005410ffc87816 */ /* 0x000fe400000000bf */
[----:B------:R-:W-:Y:S02]  /*1610*/  MOV R192, R129 ;  /* 0x0000008100c07202 */ /* 0x000fe40000000f00 */
[----:B------:R-:W-:Y:S01]  /*1620*/  PRMT R213, RZ, 0x5410, R128 ;  /* 0x00005410ffd57816 */ /* 0x000fe20000000080 */
[----:B------:R-:W-:Y:S01]  /*1630*/  @P0 FADD.FTZ R191, -R87, R200 ;  /* 0x000000c857bf0221 */ /* 0x000fe20000010100 */
[----:B------:R-:W-:-:S03]  /*1640*/  PRMT R211, RZ, 0x5410, R192 ;  /* 0x00005410ffd37816 */ /* 0x000fc600000000c0 */
[----:B------:R-:W-:Y:S01]  /*1650*/  @P0 FADD.FTZ R128, -R154, R213 ;  /* 0x000000d59a800221 */ /* 0x000fe20000010100 */
[----:B------:R-:W-:Y:S01]  /*1660*/  PRMT R198, RZ, 0x5410, R198 ;  /* 0x00005410ffc67816 */ /* 0x000fe200000000c6 */
[----:B0-----:R-:W-:Y:S02]  /*1670*/  @P0 FMUL.FTZ R191, R191, R194 ;  /* 0x000000c2bfbf0220 */ /* 0x001fe40000410000 */
[----:B------:R-:W-:Y:S02]  /*1680*/  @P0 FADD.FTZ R129, -R88, R211 ;  /* 0x000000d358810221 */ /* 0x000fe40000010100 */
[----:B---3--:R-:W-:Y:S02]  /*1690*/  @!P0 FADD.FTZ R194, R200, -R190 ;  /* 0x800000bec8c28221 */ /* 0x008fe40000010000 */
[----:B-1----:R-:W-:Y:S01]  /*16a0*/  @P0 FMUL.FTZ R128, R128, R203 ;  /* 0x000000cb80800220 */ /* 0x002fe20000410000 */
[----:B----4-:R-:W-:Y:S01]  /*16b0*/  MOV R203, R134 ;  /* 0x0000008600cb7202 */ /* 0x010fe20000000f00 */
[----:B------:R-:W-:-:S02]  /*16c0*/  @P0 FMUL.FTZ R129, R129, R196 ;  /* 0x000000c481810220 */ /* 0x000fc40000410000 */
[----:B-----5:R-:W-:Y:S01]  /*16d0*/  @!P0 FMUL.FTZ R191, R189, R194 ;  /* 0x000000c2bdbf8220 */ /* 0x020fe20000410000 */
[----:B------:R-:W-:Y:S01]  /*16e0*/  PRMT R203, RZ, 0x5410, R203 ;  /* 0x00005410ffcb7816 */ /* 0x000fe200000000cb */
[----:B------:R-:W-:Y:S02]  /*16f0*/  @P0 FADD.FTZ R192, -R153, R198 ;  /* 0x000000c699c00221 */ /* 0x000fe40000010100 */
[----:B------:R-:W-:Y:S02]  /*1700*/  @!P0 FADD.FTZ R194, R198, -R190 ;  /* 0x800000bec6c28221 */ /* 0x000fe40000010000 */
[----:B------:R-:W-:Y:S02]  /*1710*/  @!P0 FADD.FTZ R196, R211, -R190 ;  /* 0x800000bed3c48221 */ /* 0x000fe40000010000 */
[----:B------:R-:W-:Y:S02]  /*1720*/  @!P0 FADD.FTZ R198, R213, -R190 ;  /* 0x800000bed5c68221 */ /* 0x000fe40000010000 */
[----:B------:R-:W-:-:S02]  /*1730*/  @!P0 FMUL.FTZ R129, R189, R196 ;  /* 0x000000c4bd818220 */ /* 0x000fc40000410000 */
[----:B------:R-:W-:Y:S01]  /*1740*/  @!P0 FMUL.FTZ R128, R189, R198 ;  /* 0x000000c6bd808220 */ /* 0x000fe20000410000 */
[----:B------:R-:W-:Y:S01]  /*1750*/  SHF.R.U64 R198, R134, 0x10, R135 ;  /* 0x0000001086c67819 */ /* 0x000fe20000001287 */
[----:B------:R-:W-:Y:S02]  /*1760*/  @P0 FADD.FTZ R196, -R89, R203 ;  /* 0x000000cb59c40221 */ /* 0x000fe40000010100 */
[----:B------:R-:W-:Y:S01]  /*1770*/  @P0 FMUL.FTZ R192, R192, R199 ;  /* 0x000000c7c0c00220 */ /* 0x000fe20000410000 */
[----:B------:R-:W-:Y:S01]  /*1780*/  SHF.R.U32.HI R134, RZ, 0x10, R135 ;  /* 0x00000010ff867819 */ /* 0x000fe20000011687 */
[----:B------:R-:W-:Y:S01]  /*1790*/  @!P0 FMUL.FTZ R192, R189, R194 ;  /* 0x000000c2bdc08220 */ /* 0x000fe20000410000 */
[----:B------:R-:W-:Y:S01]  /*17a0*/  MOV R194, R135 ;  /* 0x0000008700c27202 */ /* 0x000fe20000000f00 */
[----:B------:R-:W-:Y:S01]  /*17b0*/  @P0 FMUL.FTZ R196, R196, R205 ;  /* 0x000000cdc4c40220 */ /* 0x000fe20000410000 */
[----:B------:R-:W-:Y:S01]  /*17c0*/  PRMT R205, RZ, 0x5410, R198 ;  /* 0x00005410ffcd7816 */ /* 0x000fe200000000c6 */
[----:B------:R-:W-:Y:S01]  /*17d0*/  @!P0 FADD.FTZ R198, R203, -R190 ;  /* 0x800000becbc68221 */ /* 0x000fe20000010000 */
[----:B------:R-:W-:-:S02]  /*17e0*/  PRMT R211, RZ, 0x5410, R194 ;  /* 0x00005410ffd37816 */ /* 0x000fc400000000c2 */
[----:B------:R-:W-:Y:S01]  /*17f0*/  PRMT R213, RZ, 0x5410, R134 ;  /* 0x00005410ffd57816 */ /* 0x000fe20000000086 */
[----:B------:R-:W-:Y:S02]  /*1800*/  @!P0 FMUL.FTZ R196, R189, R198 ;  /* 0x000000c6bdc48220 */ /* 0x000fe40000410000 */
[----:B------:R-:W-:Y:S02]  /*1810*/  @P0 FADD.FTZ R194, -R155, R205 ;  /* 0x000000cd9bc20221 */ /* 0x000fe40000010100 */
[----:B------:R-:W-:Y:S02]  /*1820*/  @!P0 FADD.FTZ R198, R205, -R190 ;  /* 0x800000becdc68221 */ /* 0x000fe40000010000 */
[----:B------:R-:W-:Y:S02]  /*1830*/  @P0 FADD.FTZ R135, -R90, R211 ;  /* 0x000000d35a870221 */ /* 0x000fe40000010100 */
[----:B------:R-:W-:Y:S02]  /*1840*/  @P0 FADD.FTZ R134, -R156, R213 ;  /* 0x000000d59c860221 */ /* 0x000fe40000010100 */
[----:B------:R-:W-:Y:S01]  /*1850*/  IMAD.MOV.U32 R205, RZ, RZ, R136 ;  /* 0x000000ffffcd7224 */ /* 0x000fe200078e0088 */
[----:B------:R-:W0:Y:S01]  /*1860*/  @P0 MUFU.RCP R195, R110 ;  /* 0x0000006e00c30308 */ /* 0x000e220000001000 */
[----:B------:R-:W-:Y:S01]  /*1870*/  @P0 FMUL.FTZ R194, R194, R207 ;  /* 0x000000cfc2c20220 */ /* 0x000fe20000410000 */
[----:B------:R-:W-:Y:S01]  /*1880*/  SHF.R.U64 R207, R136, 0x10, R137 ;  /* 0x0000001088cf7819 */ /* 0x000fe20000001289 */
[----:B------:R-:W-:-:S02]  /*1890*/  @P0 FMUL.FTZ R135, R135, R206 ;  /* 0x000000ce87870220 */ /* 0x000fc40000410000 */
[----:B------:R-:W-:Y:S01]  /*18a0*/  @P0 FMUL.FTZ R134, R134, R209 ;  /* 0x000000d186860220 */ /* 0x000fe20000410000 */
[----:B------:R-:W-:Y:S01]  /*18b0*/  PRMT R209, RZ, 0x5410, R205 ;  /* 0x00005410ffd17816 */ /* 0x000fe200000000cd */
[----:B------:R-:W-:Y:S01]  /*18c0*/  @!P0 FADD.FTZ R206, R211, -R190 ;  /* 0x800000bed3ce8221 */ /* 0x000fe20000010000 */
[----:B------:R-:W-:Y:S01]  /*18d0*/  MOV R205, R137 ;  /* 0x0000008900cd7202 */ /* 0x000fe20000000f00 */
[----:B------:R-:W1:Y:S01]  /*18e0*/  @P0 MUFU.RCP R193, R177 ;  /* 0x000000b100c10308 */ /* 0x000e620000001000 */
[----:B------:R-:W-:Y:S01]  /*18f0*/  PRMT R207, RZ, 0x5410, R207 ;  /* 0x00005410ffcf7816 */ /* 0x000fe200000000cf */
[----:B------:R-:W-:Y:S01]  /*1900*/  @!P0 FMUL.FTZ R135, R189, R206 ;  /* 0x000000cebd878220 */ /* 0x000fe20000410000 */
[----:B------:R-:W-:Y:S01]  /*1910*/  PRMT R211, RZ, 0x5410, R205 ;  /* 0x00005410ffd37816 */ /* 0x000fe200000000cd */
[----:B------:R-:W-:Y:S01]  /*1920*/  @P0 FADD.FTZ R206, -R91, R209 ;  /* 0x000000d15bce0221 */ /* 0x000fe20000010100 */
[----:B------:R-:W-:Y:S01]  /*1930*/  SHF.R.U32.HI R136, RZ, 0x10, R137 ;  /* 0x00000010ff887819 */ /* 0x000fe20000011689 */
[----:B------:R-:W-:-:S02]  /*1940*/  @P0 FADD.FTZ R205, -R157, R207 ;  /* 0x000000cf9dcd0221 */ /* 0x000fc40000010100 */
[----:B------:R-:W-:Y:S01]  /*1950*/  @!P0 FADD.FTZ R208, R213, -R190 ;  /* 0x800000bed5d08221 */ /* 0x000fe20000010000 */
[----:B------:R-:W-:Y:S01]  /*1960*/  PRMT R213, RZ, 0x5410, R136 ;  /* 0x00005410ffd57816 */ /* 0x000fe20000000088 */
[----:B------:R-:W-:Y:S02]  /*1970*/  @P0 FMUL.FTZ R197, R206, R197 ;  /* 0x000000c5cec50220 */ /* 0x000fe40000410000 */
[----:B------:R-:W-:Y:S02]  /*1980*/  @P0 FADD.FTZ R206, -R92, R211 ;  /* 0x000000d35cce0221 */ /* 0x000fe40000010100 */
[----:B------:R-:W-:Y:S02]  /*1990*/  @P0 FMUL.FTZ R136, R205, R202 ;  /* 0x000000cacd880220 */ /* 0x000fe40000410000 */
[----:B------:R-:W-:Y:S02]  /*19a0*/  @!P0 FADD.FTZ R202, R209, -R190 ;  /* 0x800000bed1ca8221 */ /* 0x000fe40000010000 */
[----:B------:R-:W-:-:S02]  /*19b0*/  @!P0 FMUL.FTZ R134, R189, R208 ;  /* 0x000000d0bd868220 */ /* 0x000fc40000410000 */
[----:B0-----:R-:W-:Y:S02]  /*19c0*/  @P0 FMUL.FTZ R195, R206, R195 ;  /* 0x000000c3cec30220 */ /* 0x001fe40000410000 */
[----:B------:R-:W-:Y:S02]  /*19d0*/  @P0 FADD.FTZ R208, -R158, R213 ;  /* 0x000000d59ed00221 */ /* 0x000fe40000010100 */
[----:B------:R-:W-:Y:S01]  /*19e0*/  @!P0 FADD.FTZ R206, R211, -R190 ;  /* 0x800000bed3ce8221 */ /* 0x000fe20000010000 */
[----:B------:R-:W0:Y:S01]  /*19f0*/  @P0 MUFU.RCP R199, R178 ;  /* 0x000000b200c70308 */ /* 0x000e220000001000 */
[----:B------:R-:W-:Y:S02]  /*1a00*/  @!P0 FMUL.FTZ R197, R189, R202 ;  /* 0x000000cabdc58220 */ /* 0x000fe40000410000 */
[----:B------:R-:W-:Y:S01]  /*1a10*/  @!P0 FADD.FTZ R202, R207, -R190 ;  /* 0x800000becfca8221 */ /* 0x000fe20000010000 */
[----:B------:R-:W-:Y:S01]  /*1a20*/  MOV R207, R138 ;  /* 0x0000008a00cf7202 */ /* 0x000fe20000000f00 */
[----:B-1----:R-:W-:Y:S01]  /*1a30*/  @P0 FMUL.FTZ R193, R208, R193 ;  /* 0x000000c1d0c10220 */ /* 0x002fe20000410000 */
[----:B------:R-:W-:Y:S01]  /*1a40*/  SHF.R.U64 R138, R138, 0x10, R139 ;  /* 0x000000108a8a7819 */ /* 0x000fe2000000128b */
[----:B------:R-:W-:Y:S01]  /*1a50*/  @!P0 FMUL.FTZ R195, R189, R206 ;  /* 0x000000cebdc38220 */ /* 0x000fe20000410000 */
[----:B------:R-:W1:Y:S01]  /*1a60*/  @P0 MUFU.RCP R201, R111 ;  /* 0x0000006f00c90308 */ /* 0x000e620000001000 */
[----:B------:R-:W-:Y:S01]  /*1a70*/  @!P0 FADD.FTZ R208, R213, -R190 ;  /* 0x800000bed5d08221 */ /* 0x000fe20000010000 */
[----:B------:R-:W-:-:S02]  /*1a80*/  MOV R206, R139 ;  /* 0x0000008b00ce7202 */ /* 0x000fc40000000f00 */
[----:B------:R-:W-:-:S04]  /*1a90*/  SHF.R.U32.HI R139, RZ, 0x10, R139 ;  /* 0x00000010ff8b7819 */ /* 0x000fc8000001168b */
[----:B------:R-:W2:Y:S01]  /*1aa0*/  @P0 MUFU.RCP R204, R179 ;  /* 0x000000b300cc0308 */ /* 0x000ea20000001000 */
[----:B------:R-:W-:Y:S01]  /*1ab0*/  @!P0 FMUL.FTZ R193, R189, R208 ;  /* 0x000000d0bdc18220 */ /* 0x000fe20000410000 */
[----:B------:R-:W-:Y:S02]  /*1ac0*/  PRMT R210, RZ, 0x5410, R138 ;  /* 0x00005410ffd27816 */ /* 0x000fe4000000008a */
[----:B------:R-:W-:-:S04]  /*1ad0*/  PRMT R208, RZ, 0x5410, R207 ;  /* 0x00005410ffd07816 */ /* 0x000fc800000000cf */
[----:B------:R-:W3:Y:S01]  /*1ae0*/  @P0 MUFU.RCP R200, R112 ;  /* 0x0000007000c80308 */ /* 0x000ee20000001000 */
[----:B------:R-:W-:Y:S01]  /*1af0*/  PRMT R215, RZ, 0x5410, R139 ;  /* 0x00005410ffd77816 */ /* 0x000fe2000000008b */
[----:B------:R-:W-:Y:S01]  /*1b00*/  @!P0 FMUL.FTZ R136, R189, R202 ;  /* 0x000000cabd888220 */ /* 0x000fe20000410000 */
[----:B------:R-:W-:Y:S01]  /*1b10*/  PRMT R213, RZ, 0x5410, R206 ;  /* 0x00005410ffd57816 */ /* 0x000fe200000000ce */
[----:B------:R-:W-:Y:S02]  /*1b20*/  @P0 FADD.FTZ R138, -R159, R210 ;  /* 0x000000d29f8a0221 */ /* 0x000fe40000010100 */
[----:B------:R-:W-:Y:S02]  /*1b30*/  @P0 FADD.FTZ R202, -R93, R208 ;  /* 0x000000d05dca0221 */ /* 0x000fe40000010100 */
[----:B------:R-:W-:Y:S01]  /*1b40*/  @P0 FADD.FTZ R207, -R160, R215 ;  /* 0x000000d7a0cf0221 */ /* 0x000fe20000010100 */
[----:B------:R-:W4:Y:S01]  /*1b50*/  @P0 MUFU.RCP R203, R113 ;  /* 0x0000007100cb0308 */ /* 0x000f220000001000 */
[----:B------:R-:W-:-:S02]  /*1b60*/  @!P0 FADD.FTZ R206, R208, -R190 ;  /* 0x800000bed0ce8221 */ /* 0x000fc40000010000 */
[----:B------:R-:W-:Y:S02]  /*1b70*/  @P0 FADD.FTZ R139, -R94, R213 ;  /* 0x000000d55e8b0221 */ /* 0x000fe40000010100 */
[----:B0-----:R-:W-:Y:S02]  /*1b80*/  @P0 FMUL.FTZ R199, R138, R199 ;  /* 0x000000c78ac70220 */ /* 0x001fe40000410000 */
[----:B-1----:R-:W-:Y:S02]  /*1b90*/  @P0 FMUL.FTZ R201, R202, R201 ;  /* 0x000000c9cac90220 */ /* 0x002fe40000410000 */
[----:B--2---:R-:W-:Y:S01]  /*1ba0*/  @P0 FMUL.FTZ R138, R207, R204 ;  /* 0x000000cccf8a0220 */ /* 0x004fe20000410000 */
[----:B------:R-:W-:Y:S01]  /*1bb0*/  MOV R207, R124 ;  /* 0x0000007c00cf7202 */ /* 0x000fe20000000f00 */
[----:B------:R-:W-:Y:S02]  /*1bc0*/  @!P0 FMUL.FTZ R201, R189, R206 ;  /* 0x000000cebdc98220 */ /* 0x000fe40000410000 */
[----:B------:R-:W-:-:S02]  /*1bd0*/  @!P0 FADD.FTZ R206, R215, -R190 ;  /* 0x800000bed7ce8221 */ /* 0x000fc40000010000 */
[----:B------:R-:W-:Y:S02]  /*1be0*/  @!P0 FMUL.FTZ R194, R189, R198 ;  /* 0x000000c6bdc28220 */ /* 0x000fe40000410000 */
[----:B---3--:R-:W-:Y:S01]  /*1bf0*/  @P0 FMUL.FTZ R139, R139, R200 ;  /* 0x000000c88b8b0220 */ /* 0x008fe20000410000 */
[----:B------:R-:W0:Y:S01]  /*1c00*/  @P0 MUFU.RCP R198, R180 ;  /* 0x000000b400c60308 */ /* 0x000e220000001000 */
[----:B------:R-:W-:Y:S02]  /*1c10*/  @!P0 FADD.FTZ R204, R213, -R190 ;  /* 0x800000bed5cc8221 */ /* 0x000fe40000010000 */
[----:B------:R-:W-:Y:S01]  /*1c20*/  @!P0 FADD.FTZ R200, R210, -R190 ;  /* 0x800000bed2c88221 */ /* 0x000fe20000010000 */
[----:B------:R-:W-:Y:S01]  /*1c30*/  PRMT R210, RZ, 0x5410, R207 ;  /* 0x00005410ffd27816 */ /* 0x000fe200000000cf */
[C---:B------:R-:W-:Y:S01]  /*1c40*/  @!P0 FMUL.FTZ R138, R189.reuse, R206 ;  /* 0x000000cebd8a8220 */ /* 0x040fe20000410000 */
[----:B------:R-:W-:Y:S02]  /*1c50*/  SHF.R.U64 R206, R124, 0x10, R125 ;  /* 0x000000107cce7819 */ /* 0x000fe4000000127d */
[----:B------:R-:W1:Y:S01]  /*1c60*/  @P0 MUFU.RCP R137, R114 ;  /* 0x0000007200890308 */ /* 0x000e620000001000 */
[----:B------:R-:W-:Y:S01]  /*1c70*/  @!P0 FMUL.FTZ R139, R189, R204 ;  /* 0x000000ccbd8b8220 */ /* 0x000fe20000410000 */
[----:B------:R-:W-:Y:S01]  /*1c80*/  MOV R204, R125 ;  /* 0x0000007d00cc7202 */ /* 0x000fe20000000f00 */
[----:B------:R-:W-:Y:S01]  /*1c90*/  @!P0 FMUL.FTZ R199, R189, R200 ;  /* 0x000000c8bdc78220 */ /* 0x000fe20000410000 */
[----:B------:R-:W-:Y:S01]  /*1ca0*/  SHF.R.U32.HI R124, RZ, 0x10, R125 ;  /* 0x00000010ff7c7819 */ /* 0x000fe2000001167d */
[----:B------:R-:W-:-:S03]  /*1cb0*/  @P0 FADD.FTZ R200, -R95, R210 ;  /* 0x000000d25fc80221 */ /* 0x000fc60000010100 */
[----:B------:R-:W2:Y:S01]  /*1cc0*/  @P0 MUFU.RCP R209, R181 ;  /* 0x000000b500d10308 */ /* 0x000ea20000001000 */
[----:B------:R-:W-:Y:S02]  /*1cd0*/  PRMT R206, RZ, 0x5410, R206 ;  /* 0x00005410ffce7816 */ /* 0x000fe400000000ce */
[----:B------:R-:W-:Y:S01]  /*1ce0*/  PRMT R213, RZ, 0x5410, R204 ;  /* 0x00005410ffd57816 */ /* 0x000fe200000000cc */
[----:B----4-:R-:W-:Y:S01]  /*1cf0*/  @P0 FMUL.FTZ R203, R200, R203 ;  /* 0x000000cbc8cb0220 */ /* 0x010fe20000410000 */
[----:B------:R-:W-:Y:S01]  /*1d00*/  PRMT R215, RZ, 0x5410, R124 ;  /* 0x00005410ffd77816 */ /* 0x000fe2000000007c */
[----:B------:R-:W-:Y:S02]  /*1d10*/  @!P0 FADD.FTZ R200, R210, -R190 ;  /* 0x800000bed2c88221 */ /* 0x000fe40000010000 */
[----:B------:R-:W-:Y:S02]  /*1d20*/  @P0 FADD.FTZ R125, -R161, R206 ;  /* 0x000000cea17d0221 */ /* 0x000fe40000010100 */
[----:B------:R-:W-:-:S02]  /*1d30*/  @P0 FADD.FTZ R124, -R96, R213 ;  /* 0x000000d5607c0221 */ /* 0x000fc40000010100 */
[----:B------:R-:W-:Y:S02]  /*1d40*/  @P0 FADD.FTZ R204, -R162, R215 ;  /* 0x000000d7a2cc0221 */ /* 0x000fe40000010100 */
[----:B------:R-:W-:Y:S02]  /*1d50*/  @!P0 FMUL.FTZ R203, R189, R200 ;  /* 0x000000c8bdcb8220 */ /* 0x000fe40000410000 */
[----:B0-----:R-:W-:Y:S02]  /*1d60*/  @P0 FMUL.FTZ R198, R125, R198 ;  /* 0x000000c67dc60220 */ /* 0x001fe40000410000 */
[----:B------:R-:W-:Y:S02]  /*1d70*/  @!P0 FADD.FTZ R200, R206, -R190 ;  /* 0x800000becec88221 */ /* 0x000fe40000010000 */
[----:B-1----:R-:W-:Y:S01]  /*1d80*/  @P0 FMUL.FTZ R125, R124, R137 ;  /* 0x000000897c7d0220 */ /* 0x002fe20000410000 */
[----:B------:R-:W-:Y:S01]  /*1d90*/  MOV R137, R130 ;  /* 0x0000008200897202 */ /* 0x000fe20000000f00 */
[----:B------:R-:W-:Y:S01]  /*1da0*/  @!P0 FADD.FTZ R206, R215, -R190 ;  /* 0x800000bed7ce8221 */ /* 0x000fe20000010000 */
[----:B------:R-:W0:Y:S01]  /*1db0*/  @P0 MUFU.RCP R205, R115 ;  /* 0x0000007300cd0308 */ /* 0x000e220000001000 */
[----:B--2---:R-:W-:-:S02]  /*1dc0*/  @P0 FMUL.FTZ R124, R204, R209 ;  /* 0x000000d1cc7c0220 */ /* 0x004fc40000410000 */
[----:B------:R-:W-:Y:S02]  /*1dd0*/  @!P0 FADD.FTZ R204, R213, -R190 ;  /* 0x800000bed5cc8221 */ /* 0x000fe40000010000 */
[C---:B------:R-:W-:Y:S01]  /*1de0*/  @!P0 FMUL.FTZ R124, R189.reuse, R206 ;  /* 0x000000cebd7c8220 */ /* 0x040fe20000410000 */
[----:B------:R-:W-:Y:S02]  /*1df0*/  PRMT R206, RZ, 0x5410, R137 ;  /* 0x00005410ffce7816 */ /* 0x000fe40000000089 */
[----:B------:R-:W1:Y:S01]  /*1e00*/  @P0 MUFU.RCP R202, R182 ;  /* 0x000000b600ca0308 */ /* 0x000e620000001000 */
[--C-:B------:R-:W-:Y:S01]  /*1e10*/  SHF.R.U64 R130, R130, 0x10, R131.reuse ;  /* 0x0000001082827819 */ /* 0x100fe20000001283 */
[----:B------:R-:W-:Y:S02]  /*1e20*/  IMAD.MOV.U32 R137, RZ, RZ, R131 ;  /* 0x000000ffff897224 */ /* 0x000fe400078e0083 */
[----:B------:R-:W-:-:S04]  /*1e30*/  @!P0 FMUL.FTZ R125, R189, R204 ;  /* 0x000000ccbd7d8220 */ /* 0x000fc80000410000 */
[----:B------:R-:W2:Y:S01]  /*1e40*/  @P0 MUFU.RCP R211, R144 ;  /* 0x0000009000d30308 */ /* 0x000ea20000001000 */
[----:B------:R-:W-:Y:S02]  /*1e50*/  SHF.R.U32.HI R204, RZ, 0x10, R131 ;  /* 0x00000010ffcc7819 */ /* 0x000fe40000011683 */
[----:B------:R-:W-:-:S05]  /*1e60*/  PRMT R212, RZ, 0x5410, R130 ;  /* 0x00005410ffd47816 */ /* 0x000fca0000000082 */
[----:B------:R-:W3:Y:S01]  /*1e70*/  @P0 MUFU.RCP R208, R183 ;  /* 0x000000b700d00308 */ /* 0x000ee20000001000 */
[----:B------:R-:W-:Y:S01]  /*1e80*/  PRMT R215, RZ, 0x5410, R137 ;  /* 0x00005410ffd77816 */ /* 0x000fe20000000089 */
[----:B------:R-:W-:Y:S01]  /*1e90*/  @!P0 FMUL.FTZ R198, R189, R200 ;  /* 0x000000c8bdc68220 */ /* 0x000fe20000410000 */
[----:B------:R-:W-:Y:S01]  /*1ea0*/  PRMT R217, RZ, 0x5410, R204 ;  /* 0x00005410ffd97816 */ /* 0x000fe200000000cc */
[----:B------:R-:W-:Y:S02]  /*1eb0*/  @P0 FADD.FTZ R200, -R97, R206 ;  /* 0x000000ce61c80221 */ /* 0x000fe40000010100 */
[----:B------:R-:W-:Y:S02]  /*1ec0*/  @P0 FADD.FTZ R131, -R163, R212 ;  /* 0x000000d4a3830221 */ /* 0x000fe40000010100 */
[----:B------:R-:W-:Y:S02]  /*1ed0*/  @P0 FADD.FTZ R130, -R98, R215 ;  /* 0x000000d762820221 */ /* 0x000fe40000010100 */
[----:B------:R-:W-:-:S02]  /*1ee0*/  @P0 FADD.FTZ R137, -R164, R217 ;  /* 0x000000d9a4890221 */ /* 0x000fc40000010100 */
[----:B0-----:R-:W-:Y:S01]  /*1ef0*/  @P0 FMUL.FTZ R205, R200, R205 ;  /* 0x000000cdc8cd0220 */ /* 0x001fe20000410000 */
[----:B------:R-:W0:Y:S01]  /*1f00*/  @P0 MUFU.RCP R209, R184 ;  /* 0x000000b800d10308 */ /* 0x000e220000001000 */
[----:B-1----:R-:W-:Y:S02]  /*1f10*/  @P0 FMUL.FTZ R200, R131, R202 ;  /* 0x000000ca83c80220 */ /* 0x002fe40000410000 */
[----:B--2---:R-:W-:Y:S02]  /*1f20*/  @P0 FMUL.FTZ R131, R130, R211 ;  /* 0x000000d382830220 */ /* 0x004fe40000410000 */
[----:B---3--:R-:W-:Y:S01]  /*1f30*/  @P0 FMUL.FTZ R130, R137, R208 ;  /* 0x000000d089820220 */ /* 0x008fe20000410000 */
[----:B------:R-:W-:Y:S01]  /*1f40*/  MOV R137, R132 ;  /* 0x0000008400897202 */ /* 0x000fe20000000f00 */
[----:B------:R-:W-:Y:S01]  /*1f50*/  @!P0 FADD.FTZ R202, R206, -R190 ;  /* 0x800000bececa8221 */ /* 0x000fe20000010000 */
[----:B------:R-:W-:Y:S01]  /*1f60*/  SHF.R.U64 R132, R132, 0x10, R133 ;  /* 0x0000001084847819 */ /* 0x000fe20000001285 */
[----:B------:R-:W-:Y:S01]  /*1f70*/  @!P0 FADD.FTZ R204, R212, -R190 ;  /* 0x800000bed4cc8221 */ /* 0x000fe20000010000 */
[----:B------:R-:W1:Y:S01]  /*1f80*/  @P0 MUFU.RCP R210, R146 ;  /* 0x0000009200d20308 */ /* 0x000e620000001000 */
[----:B------:R-:W-:Y:S01]  /*1f90*/  @!P0 FMUL.FTZ R205, R189, R202 ;  /* 0x000000cabdcd8220 */ /* 0x000fe20000410000 */
[----:B------:R-:W-:Y:S01]  /*1fa0*/  PRMT R208, RZ, 0x5410, R132 ;  /* 0x00005410ffd07816 */ /* 0x000fe20000000084 */
[----:B------:R-:W-:Y:S01]  /*1fb0*/  @!P0 FMUL.FTZ R200, R189, R204 ;  /* 0x000000ccbdc88220 */ /* 0x000fe20000410000 */
[----:B------:R-:W-:Y:S01]  /*1fc0*/  MOV R204, R133 ;  /* 0x0000008500cc7202 */ /* 0x000fe20000000f00 */
[----:B------:R-:W-:-:S03]  /*1fd0*/  @!P0 FADD.FTZ R202, R217, -R190 ;  /* 0x800000bed9ca8221 */ /* 0x000fc60000010000 */
[----:B------:R-:W2:Y:S01]  /*1fe0*/  @P0 MUFU.RCP R207, R145 ;  /* 0x0000009100cf0308 */ /* 0x000ea20000001000 */
[----:B------:R-:W-:Y:S01]  /*1ff0*/  @!P0 FADD.FTZ R206, R215, -R190 ;  /* 0x800000bed7ce8221 */ /* 0x000fe20000010000 */
[----:B------:R-:W-:Y:S01]  /*2000*/  PRMT R215, RZ, 0x5410, R204 ;  /* 0x00005410ffd77816 */ /* 0x000fe200000000cc */
[----:B------:R-:W-:Y:S01]  /*2010*/  @!P0 FMUL.FTZ R130, R189, R202 ;  /* 0x000000cabd828220 */ /* 0x000fe20000410000 */
[----:B------:R-:W-:Y:S01]  /*2020*/  SHF.R.U32.HI R204, RZ, 0x10, R133 ;  /* 0x00000010ffcc7819 */ /* 0x000fe20000011685 */
[----:B------:R-:W-:Y:S01]  /*2030*/  @!P0 FMUL.FTZ R131, R189, R206 ;  /* 0x000000cebd838220 */ /* 0x000fe20000410000 */
[----:B------:R-:W-:Y:S01]  /*2040*/  PRMT R206, RZ, 0x5410, R137 ;  /* 0x00005410ffce7816 */ /* 0x000fe20000000089 */
[----:B------:R-:W-:Y:S01]  /*2050*/  @P0 FADD.FTZ R202, -R165, R208 ;  /* 0x000000d0a5ca0221 */ /* 0x000fe20000010100 */
[----:B------:R-:W3:Y:S01]  /*2060*/  @P0 MUFU.RCP R213, R185 ;  /* 0x000000b900d50308 */ /* 0x000ee20000001000 */
[----:B------:R-:W-:Y:S02]  /*2070*/  @P0 FADD.FTZ R137, -R100, R215 ;  /* 0x000000d764890221 */ /* 0x000fe40000010100 */
[----:B0-----:R-:W-:Y:S01]  /*2080*/  @P0 FMUL.FTZ R202, R202, R209 ;  /* 0x000000d1caca0220 */ /* 0x001fe20000410000 */
[----:B------:R-:W-:Y:S01]  /*2090*/  PRMT R209, RZ, 0x5410, R204 ;  /* 0x00005410ffd17816 */ /* 0x000fe200000000cc */
[----:B------:R-:W-:-:S02]  /*20a0*/  @P0 FADD.FTZ R132, -R99, R206 ;  /* 0x000000ce63840221 */ /* 0x000fc40000010100 */
[----:B------:R-:W-:Y:S02]  /*20b0*/  @!P0 FADD.FTZ R204, R206, -R190 ;  /* 0x800000bececc8221 */ /* 0x000fe40000010000 */
[----:B------:R-:W-:Y:S02]  /*20c0*/  @!P0 FADD.FTZ R206, R208, -R190 ;  /* 0x800000bed0ce8221 */ /* 0x000fe40000010000 */
[----:B-1----:R-:W-:Y:S02]  /*20d0*/  @P0 FMUL.FTZ R133, R137, R210 ;  /* 0x000000d289850220 */ /* 0x002fe40000410000 */
[----:B------:R-:W0:Y:S01]  /*20e0*/  @P0 MUFU.RCP R210, R148 ;  /* 0x0000009400d20308 */ /* 0x000e220000001000 */
[----:B--2---:R-:W-:Y:S02]  /*20f0*/  @P0 FMUL.FTZ R207, R132, R207 ;  /* 0x000000cf84cf0220 */ /* 0x004fe40000410000 */
[----:B------:R-:W-:Y:S02]  /*2100*/  @P0 FADD.FTZ R132, -R166, R209 ;  /* 0x000000d1a6840221 */ /* 0x000fe40000010100 */
[----:B------:R-:W-:Y:S01]  /*2110*/  @!P0 FMUL.FTZ R202, R189, R206 ;  /* 0x000000cebdca8220 */ /* 0x000fe20000410000 */
[----:B------:R-:W-:Y:S01]  /*2120*/  MOV R206, R127 ;  /* 0x0000007f00ce7202 */ /* 0x000fe20000000f00 */
[----:B------:R-:W-:Y:S01]  /*2130*/  @!P0 FADD.FTZ R208, R215, -R190 ;  /* 0x800000bed7d08221 */ /* 0x000fe20000010000 */
[----:B------:R-:W1:Y:S01]  /*2140*/  @P0 MUFU.RCP R212, R147 ;  /* 0x0000009300d40308 */ /* 0x000e620000001000 */
[----:B---3--:R-:W-:Y:S01]  /*2150*/  @P0 FMUL.FTZ R132, R132, R213 ;  /* 0x000000d584840220 */ /* 0x008fe20000410000 */
[----:B------:R-:W-:Y:S01]  /*2160*/  MOV R137, R126 ;  /* 0x0000007e00897202 */ /* 0x000fe20000000f00 */
[----:B------:R-:W-:Y:S01]  /*2170*/  @!P0 FMUL.FTZ R133, R189, R208 ;  /* 0x000000d0bd858220 */ /* 0x000fe20000410000 */
[----:B------:R-:W-:-:S02]  /*2180*/  PRMT R215, RZ, 0x5410, R206 ;  /* 0x00005410ffd77816 */ /* 0x000fc400000000ce */
[--C-:B------:R-:W-:Y:S02]  /*2190*/  SHF.R.U64 R208, R126, 0x10, R127.reuse ;  /* 0x000000107ed07819 */ /* 0x100fe4000000127f */
[----:B------:R-:W2:Y:S01]  /*21a0*/  @P0 MUFU.RCP R213, R187 ;  /* 0x000000bb00d50308 */ /* 0x000ea20000001000 */
[----:B------:R-:W-:Y:S02]  /*21b0*/  SHF.R.U32.HI R126, RZ, 0x10, R127 ;  /* 0x00000010ff7e7819 */ /* 0x000fe4000001167f */
[----:B------:R-:W-:Y:S01]  /*21c0*/  PRMT R137, RZ, 0x5410, R137 ;  /* 0x00005410ff897816 */ /* 0x000fe20000000089 */
[----:B------:R-:W-:-:S04]  /*21d0*/  @P0 FADD.FTZ R127, -R102, R215 ;  /* 0x000000d7667f0221 */ /* 0x000fc80000010100 */
[----:B------:R-:W3:Y:S01]  /*21e0*/  @P0 MUFU.RCP R211, R186 ;  /* 0x000000ba00d30308 */ /* 0x000ee20000001000 */
[----:B------:R-:W-:Y:S01]  /*21f0*/  @!P0 FMUL.FTZ R207, R189, R204 ;  /* 0x000000ccbdcf8220 */ /* 0x000fe20000410000 */
[----:B------:R-:W-:Y:S01]  /*2200*/  PRMT R217, RZ, 0x5410, R126 ;  /* 0x00005410ffd97816 */ /* 0x000fe2000000007e */
[----:B------:R-:W-:Y:S01]  /*2210*/  @!P0 FADD.FTZ R204, R209, -R190 ;  /* 0x800000bed1cc8221 */ /* 0x000fe20000010000 */
[----:B------:R-:W-:Y:S01]  /*2220*/  PRMT R208, RZ, 0x5410, R208 ;  /* 0x00005410ffd07816 */ /* 0x000fe200000000d0 */
[----:B------:R-:W-:Y:S02]  /*2230*/  @P0 FADD.FTZ R209, -R101, R137 ;  /* 0x0000008965d10221 */ /* 0x000fe40000010100 */
[----:B0-----:R-:W-:Y:S02]  /*2240*/  @P0 FMUL.FTZ R127, R127, R210 ;  /* 0x000000d27f7f0220 */ /* 0x001fe40000410000 */
[----:B------:R-:W-:Y:S02]  /*2250*/  @!P0 FADD.FTZ R210, R215, -R190 ;  /* 0x800000bed7d28221 */ /* 0x000fe40000010000 */
[----:B------:R-:W-:-:S02]  /*2260*/  @!P0 FMUL.FTZ R132, R189, R204 ;  /* 0x000000ccbd848220 */ /* 0x000fc40000410000 */
[----:B------:R-:W-:Y:S02]  /*2270*/  @P0 FADD.FTZ R126, -R168, R217 ;  /* 0x000000d9a87e0221 */ /* 0x000fe40000010100 */
[----:B-1----:R-:W-:Y:S02]  /*2280*/  @P0 FMUL.FTZ R209, R209, R212 ;  /* 0x000000d4d1d10220 */ /* 0x002fe40000410000 */
[----:B------:R-:W-:Y:S02]  /*2290*/  @P0 FADD.FTZ R204, -R167, R208 ;  /* 0x000000d0a7cc0221 */ /* 0x000fe40000010100 */
[----:B------:R-:W-:Y:S02]  /*22a0*/  @!P0 FADD.FTZ R206, R137, -R190 ;  /* 0x800000be89ce8221 */ /* 0x000fe40000010000 */
[----:B------:R-:W-:Y:S01]  /*22b0*/  @!P0 FADD.FTZ R212, R217, -R190 ;  /* 0x800000bed9d48221 */ /* 0x000fe20000010000 */
[----:B------:R-:W-:Y:S01]  /*22c0*/  SHF.R.U64 R214, R66, 0x10, R67 ;  /* 0x0000001042d67819 */ /* 0x000fe20000001243 */
[----:B------:R-:W-:Y:S01]  /*22d0*/  @!P0 FADD.FTZ R208, R208, -R190 ;  /* 0x800000bed0d08221 */ /* 0x000fe20000010000 */
[----:B------:R-:W-:Y:S01]  /*22e0*/  SHF.R.U32.HI R234, RZ, 0x10, R67 ;  /* 0x00000010ffea7819 */ /* 0x000fe20000011643 */
[----:B------:R-:W-:Y:S01]  /*22f0*/  @!P0 FMUL.FTZ R127, R189, R210 ;  /* 0x000000d2bd7f8220 */ /* 0x000fe20000410000 */
[----:B------:R-:W-:Y:S01]  /*2300*/  MOV R210, R67 ;  /* 0x0000004300d27202 */ /* 0x000fe20000000f00 */
[----:B--2---:R-:W-:Y:S01]  /*2310*/  @P0 FMUL.FTZ R126, R126, R213 ;  /* 0x000000d57e7e0220 */ /* 0x004fe20000410000 */
[----:B------:R-:W-:Y:S01]  /*2320*/  MOV R222, R116 ;  /* 0x0000007400de7202 */ /* 0x000fe20000000f00 */
[----:B---3--:R-:W-:Y:S01]  /*2330*/  @P0 FMUL.FTZ R204, R204, R211 ;  /* 0x000000d3cccc0220 */ /* 0x008fe20000410000 */
[----:B------:R-:W-:Y:S01]  /*2340*/  SHF.R.U64 R221, R116, 0x10, R117 ;  /* 0x0000001074dd7819 */ /* 0x000fe20000001275 */
[C---:B------:R-:W-:Y:S01]  /*2350*/  @!P0 FMUL.FTZ R209, R189.reuse, R206 ;  /* 0x000000cebdd18220 */ /* 0x040fe20000410000 */
[----:B------:R-:W-:Y:S01]  /*2360*/  SHF.R.U64 R217, R64, 0x10, R65 ;  /* 0x0000001040d97819 */ /* 0x000fe20000001241 */
[----:B------:R-:W-:Y:S01]  /*2370*/  @!P0 FMUL.FTZ R126, R189, R212 ;  /* 0x000000d4bd7e8220 */ /* 0x000fe20000410000 */
[----:B------:R-:W-:-:S02]  /*2380*/  MOV R67, R65 ;  /* 0x0000004100437202 */ /* 0x000fc40000000f00 */
[----:B------:R-:W-:Y:S02]  /*2390*/  SHF.R.U32.HI R224, RZ, 0x10, R65 ;  /* 0x00000010ffe07819 */ /* 0x000fe40000011641 */
[--C-:B------:R-:W-:Y:S02]  /*23a0*/  SHF.R.U64 R231, R122, 0x10, R123.reuse ;  /* 0x000000107ae77819 */ /* 0x100fe4000000127b */
[----:B------:R-:W-:Y:S02]  /*23b0*/  MOV R223, R123 ;  /* 0x0000007b00df7202 */ /* 0x000fe40000000f00 */
[----:B------:R-:W-:Y:S01]  /*23c0*/  SHF.R.U32.HI R220, RZ, 0x10, R123 ;  /* 0x00000010ffdc7819 */ /* 0x000fe2000001167b */
[----:B------:R-:W-:Y:S01]  /*23d0*/  @!P0 FMUL.FTZ R204, R189, R208 ;  /* 0x000000d0bdcc8220 */ /* 0x000fe20000410000 */
[----:B------:R-:W-:Y:S01]  /*23e0*/  MOV R216, R66 ;  /* 0x0000004200d87202 */ /* 0x000fe20000000f00 */
[----:B------:R-:W0:Y:S01]  /*23f0*/  @P0 MUFU.RCP R123, R171 ;  /* 0x000000ab007b0308 */ /* 0x000e220000001000 */
[----:B------:R-:W-:-:S02]  /*2400*/  MOV R233, R64 ;  /* 0x0000004000e97202 */ /* 0x000fc40000000f00 */
[--C-:B------:R-:W-:Y:S02]  /*2410*/  SHF.R.U64 R213, R62, 0x10, R63.reuse ;  /* 0x000000103ed57819 */ /* 0x100fe4000000123f */
[----:B------:R-:W-:Y:S02]  /*2420*/  MOV R65, R63 ;  /* 0x0000003f00417202 */ /* 0x000fe40000000f00 */
[----:B------:R-:W-:Y:S01]  /*2430*/  SHF.R.U32.HI R116, RZ, 0x10, R63 ;  /* 0x00000010ff747819 */ /* 0x000fe2000001163f */
[--C-:B------:R-:W-:Y:S01]  /*2440*/  IMAD.MOV.U32 R63, RZ, RZ, R61.reuse ;  /* 0x000000ffff3f7224 */ /* 0x100fe200078e003d */
[----:B------:R-:W-:Y:S02]  /*2450*/  MOV R206, R62 ;  /* 0x0000003e00ce7202 */ /* 0x000fe40000000f00 */
[--C-:B------:R-:W-:Y:S02]  /*2460*/  SHF.R.U64 R66, R60, 0x10, R61.reuse ;  /* 0x000000103c427819 */ /* 0x100fe4000000123d */
[----:B------:R-:W-:-:S02]  /*2470*/  SHF.R.U32.HI R215, RZ, 0x10, R61 ;  /* 0x00000010ffd77819 */ /* 0x000fc4000001163d */
[----:B------:R-:W-:Y:S02]  /*2480*/  MOV R212, R120 ;  /* 0x0000007800d47202 */ /* 0x000fe40000000f00 */
[----:B------:R-:W-:Y:S01]  /*2490*/  SHF.R.U64 R64, R120, 0x10, R121 ;  /* 0x0000001078407819 */ /* 0x000fe20000001279 */
[----:B------:R-:W-:Y:S01]  /*24a0*/  IMAD.MOV.U32 R120, RZ, RZ, R141 ;  /* 0x000000ffff787224 */ /* 0x000fe200078e008d */
[----:B------:R-:W-:Y:S02]  /*24b0*/  MOV R232, R122 ;  /* 0x0000007a00e87202 */ /* 0x000fe40000000f00 */
[----:B------:R-:W-:Y:S02]  /*24c0*/  MOV R61, R121 ;  /* 0x00000079003d7202 */ /* 0x000fe40000000f00 */
[----:B------:R-:W-:Y:S02]  /*24d0*/  SHF.R.U32.HI R208, RZ, 0x10, R121 ;  /* 0x00000010ffd07819 */ /* 0x000fe40000011679 */
[----:B------:R-:W-:-:S02]  /*24e0*/  MOV R62, R140 ;  /* 0x0000008c003e7202 */ /* 0x000fc40000000f00 */
[--C-:B------:R-:W-:Y:S01]  /*24f0*/  SHF.R.U64 R122, R140, 0x10, R141.reuse ;  /* 0x000000108c7a7819 */ /* 0x100fe2000000128d */
[----:B------:R-:W1:Y:S01]  /*2500*/  @P0 MUFU.RCP R226, R149 ;  /* 0x0000009500e20308 */ /* 0x000e620000001000 */
[----:B------:R-:W-:Y:S01]  /*2510*/  SHF.R.U32.HI R121, RZ, 0x10, R141 ;  /* 0x00000010ff797819 */ /* 0x000fe2000001168d */
[----:B------:R-:W-:Y:S01]  /*2520*/  IMAD.MOV.U32 R218, RZ, RZ, R117 ;  /* 0x000000ffffda7224 */ /* 0x000fe200078e0075 */
[----:B------:R-:W-:Y:S02]  /*2530*/  MOV R227, R118 ;  /* 0x0000007600e37202 */ /* 0x000fe40000000f00 */
[----:B------:R-:W-:Y:S02]  /*2540*/  SHF.R.U64 R225, R118, 0x10, R119 ;  /* 0x0000001076e17819 */ /* 0x000fe40000001277 */
[----:B------:R-:W-:Y:S02]  /*2550*/  SHF.R.U32.HI R235, RZ, 0x10, R117 ;  /* 0x00000010ffeb7819 */ /* 0x000fe40000011675 */
[----:B------:R-:W-:-:S02]  /*2560*/  MOV R219, R60 ;  /* 0x0000003c00db7202 */ /* 0x000fc40000000f00 */
[--C-:B------:R-:W-:Y:S02]  /*2570*/  SHF.R.U64 R118, R142, 0x10, R143.reuse ;  /* 0x000000108e767819 */ /* 0x100fe4000000128f */
[----:B------:R-:W-:Y:S02]  /*2580*/  MOV R117, R143 ;  /* 0x0000008f00757202 */ /* 0x000fe40000000f00 */
[----:B------:R-:W-:Y:S02]  /*2590*/  SHF.R.U32.HI R60, RZ, 0x10, R143 ;  /* 0x00000010ff3c7819 */ /* 0x000fe4000001168f */
[----:B------:R-:W-:Y:S02]  /*25a0*/  PRMT R62, RZ, 0x5410, R62 ;  /* 0x00005410ff3e7816 */ /* 0x000fe4000000003e */
[----:B------:R-:W-:Y:S01]  /*25b0*/  PRMT R122, RZ, 0x5410, R122 ;  /* 0x00005410ff7a7816 */ /* 0x000fe2000000007a */
[----:B------:R-:W2:Y:S01]  /*25c0*/  @P0 MUFU.RCP R137, R151 ;  /* 0x0000009700890308 */ /* 0x000ea20000001000 */
[----:B------:R-:W-:-:S02]  /*25d0*/  PRMT R141, RZ, 0x5410, R120 ;  /* 0x00005410ff8d7816 */ /* 0x000fc40000000078 */
[----:B------:R-:W-:Y:S01]  /*25e0*/  PRMT R143, RZ, 0x5410, R121 ;  /* 0x00005410ff8f7816 */ /* 0x000fe20000000079 */
[----:B------:R-:W-:Y:S02]  /*25f0*/  @P0 FADD.FTZ R121, -R103, R62 ;  /* 0x0000003e67790221 */ /* 0x000fe40000010100 */
[----:B------:R-:W-:Y:S02]  /*2600*/  @P0 FADD.FTZ R228, -R169, R122 ;  /* 0x0000007aa9e40221 */ /* 0x000fe40000010100 */
[----:B------:R-:W-:Y:S02]  /*2610*/  @!P0 FADD.FTZ R120, R122, -R190 ;  /* 0x800000be7a788221 */ /* 0x000fe40000010000 */
[----:B------:R-:W-:Y:S02]  /*2620*/  @!P0 FADD.FTZ R62, R62, -R190 ;  /* 0x800000be3e3e8221 */ /* 0x000fe40000010000 */
[----:B------:R-:W-:Y:S02]  /*2630*/  @!P0 FADD.FTZ R122, R141, -R190 ;  /* 0x800000be8d7a8221 */ /* 0x000fe40000010000 */
[----:B------:R-:W-:Y:S01]  /*2640*/  @P0 FADD.FTZ R230, -R170, R143 ;  /* 0x0000008faae60221 */ /* 0x000fe20000010100 */
[----:B------:R-:W-:Y:S01]  /*2650*/  SHF.R.U32.HI R236, RZ, 0x10, R119 ;  /* 0x00000010ffec7819 */ /* 0x000fe20000011677 */
[----:B------:R-:W-:Y:S01]  /*2660*/  @!P0 FADD.FTZ R190, R143, -R190 ;  /* 0x800000be8fbe8221 */ /* 0x000fe20000010000 */
[----:B------:R-:W-:Y:S01]  /*2670*/  PRMT R232, RZ, 0x5410, R232 ;  /* 0x00005410ffe87816 */ /* 0x000fe200000000e8 */
[----:B0-----:R-:W-:Y:S01]  /*2680*/  @P0 FMUL.FTZ R230, R230, R123 ;  /* 0x0000007be6e60220 */ /* 0x001fe20000410000 */
[----:B------:R-:W-:Y:S01]  /*2690*/  PRMT R223, RZ, 0x5410, R223 ;  /* 0x00005410ffdf7816 */ /* 0x000fe200000000df */
[----:B------:R-:W-:Y:S01]  /*26a0*/  @!P0 FMUL.FTZ R230, R189, R190 ;  /* 0x000000bebde68220 */ /* 0x000fe20000410000 */
[----:B------:R-:W-:Y:S01]  /*26b0*/  MOV R211, R119 ;  /* 0x0000007700d37202 */ /* 0x000fe20000000f00 */
[----:B------:R-:W-:Y:S01]  /*26c0*/  @P0 FADD.FTZ R229, -R104, R141 ;  /* 0x0000008d68e50221 */ /* 0x000fe20000010100 */
[----:B------:R-:W-:Y:S01]  /*26d0*/  PRMT R231, RZ, 0x5410, R231 ;  /* 0x00005410ffe77816 */ /* 0x000fe200000000e7 */
[C---:B------:R-:W-:Y:S01]  /*26e0*/  FADD.FTZ R72, R232.reuse, R72 ;  /* 0x00000048e8487221 */ /* 0x040fe20000010000 */
[----:B------:R-:W-:Y:S01]  /*26f0*/  PRMT R220, RZ, 0x5410, R220 ;  /* 0x00005410ffdc7816 */ /* 0x000fe200000000dc */
[----:B------:R-:W-:Y:S01]  /*2700*/  FFMA.FTZ R152, R232, R191, R152 ;  /* 0x000000bfe8987223 */ /* 0x000fe20000010098 */
[----:B------:R-:W-:Y:S01]  /*2710*/  PRMT R190, RZ, 0x5410, R236 ;  /* 0x00005410ffbe7816 */ /* 0x000fe200000000ec */
[----:B-1----:R-:W-:Y:S01]  /*2720*/  @P0 FMUL.FTZ R226, R121, R226 ;  /* 0x000000e279e20220 */ /* 0x002fe20000410000 */
        /* <DEDUP_REMOVED lines=10> */
[----:B------:R-:W0:Y:S01]  /*27d0*/  @P0 MUFU.RCP R238, R150 ;  /* 0x0000009600ee0308 */ /* 0x000e220000001000 */
[----:B------:R-:W-:-:S02]  /*27e0*/  FFMA.FTZ R85, R231, R192, R85 ;  /* 0x000000c0e7557223 */ /* 0x000fc40000010055 */
[C---:B------:R-:W-:Y:S02]  /*27f0*/  FADD.FTZ R75, R220.reuse, R75 ;  /* 0x0000004bdc4b7221 */ /* 0x040fe40000010000 */
[----:B------:R-:W-:Y:S02]  /*2800*/  FFMA.FTZ R83, R220, R128, R83 ;  /* 0x00000080dc537223 */ /* 0x000fe40000010053 */
[----:B------:R-:W-:Y:S02]  /*2810*/  FMUL.FTZ R233, R173, R220 ;  /* 0x000000dcade97220 */ /* 0x000fe40000410000 */
[C---:B------:R-:W-:Y:S02]  /*2820*/  FADD.FTZ R79, R190.reuse, R79 ;  /* 0x0000004fbe4f7221 */ /* 0x040fe40000010000 */
[----:B------:R-:W-:Y:S02]  /*2830*/  FFMA.FTZ R57, R190, R134, R57 ;  /* 0x00000086be397223 */ /* 0x000fe40000010039 */
[----:B------:R-:W-:-:S02]  /*2840*/  FMUL.FTZ R223, R175, R190 ;  /* 0x000000beafdf7220 */ /* 0x000fc40000410000 */
[----:B--2---:R-:W-:Y:S02]  /*2850*/  @P0 FMUL.FTZ R228, R228, R137 ;  /* 0x00000089e4e40220 */ /* 0x004fe40000410000 */
[----:B------:R-:W-:Y:S02]  /*2860*/  FMUL.FTZ R231, R172, R231 ;  /* 0x000000e7ace77220 */ /* 0x000fe40000410000 */
[C---:B------:R-:W-:Y:S02]  /*2870*/  FADD.FTZ R82, R141.reuse, R82 ;  /* 0x000000528d527221 */ /* 0x040fe40000010000 */
[----:B------:R-:W-:Y:S02]  /*2880*/  FFMA.FTZ R70, R141, R195, R70 ;  /* 0x000000c38d467223 */ /* 0x000fe40000010046 */
[----:B------:R-:W-:Y:S02]  /*2890*/  FMUL.FTZ R220, R110, R141 ;  /* 0x0000008d6edc7220 */ /* 0x000fe40000410000 */
[----:B------:R-:W-:-:S02]  /*28a0*/  FADD.FTZ R190, RZ, R232 ;  /* 0x000000e8ffbe7221 */ /* 0x000fc40000010000 */
[----:B------:R-:W-:Y:S01]  /*28b0*/  @!P0 FMUL.FTZ R228, R189, R120 ;  /* 0x00000078bde48220 */ /* 0x000fe20000410000 */
[----:B------:R-:W-:Y:S01]  /*28c0*/  PRMT R120, RZ, 0x5410, R224 ;  /* 0x00005410ff787816 */ /* 0x000fe200000000e0 */
[----:B------:R-:W-:Y:S02]  /*28d0*/  FFMA.FTZ R141, R232, R191, RZ ;  /* 0x000000bfe88d7223 */ /* 0x000fe400000100ff */
[C---:B------:R-:W-:Y:S02]  /*28e0*/  FADD.FTZ R78, R211.reuse, R78 ;  /* 0x0000004ed34e7221 */ /* 0x040fe40000010000 */
[----:B------:R-:W-:Y:S02]  /*28f0*/  FFMA.FTZ R58, R211, R135, R58 ;  /* 0x00000087d33a7223 */ /* 0x000fe4000001003a */
[----:B------:R-:W-:Y:S02]  /*2900*/  FMUL.FTZ R224, R108, R211 ;  /* 0x000000d36ce07220 */ /* 0x000fe40000410000 */
[----:B------:R-:W-:Y:S01]  /*2910*/  FADD.FTZ R211, R190, R231 ;  /* 0x000000e7bed37221 */ /* 0x000fe20000010000 */
[----:B------:R-:W-:Y:S01]  /*2920*/  PRMT R227, RZ, 0x5410, R227 ;  /* 0x00005410ffe37816 */ /* 0x000fe200000000e3 */
[----:B------:R-:W-:-:S02]  /*2930*/  FFMA.FTZ R141, R231, R192, R141 ;  /* 0x000000c0e78d7223 */ /* 0x000fc4000001008d */
[----:B------:R-:W-:Y:S01]  /*2940*/  FADD.FTZ R190, R211, R234 ;  /* 0x000000ead3be7221 */ /* 0x000fe20000010000 */
[----:B------:R-:W-:Y:S01]  /*2950*/  PRMT R225, RZ, 0x5410, R225 ;  /* 0x00005410ffe17816 */ /* 0x000fe200000000e1 */
        /* <DEDUP_REMOVED lines=8> */
[----:B0-----:R-:W-:Y:S02]  /*29e0*/  @P0 FMUL.FTZ R229, R229, R238 ;  /* 0x000000eee5e50220 */ /* 0x001fe40000410000 */
[----:B------:R-:W-:Y:S02]  /*29f0*/  FMUL.FTZ R225, R174, R225 ;  /* 0x000000e1aee17220 */ /* 0x000fe40000410000 */
[----:B------:R-:W-:-:S02]  /*2a00*/  FADD.FTZ R190, R190, R227 ;  /* 0x000000e3bebe7221 */ /* 0x000fc40000010000 */
[----:B------:R-:W-:Y:S01]  /*2a10*/  @!P0 FMUL.FTZ R229, R189, R122 ;  /* 0x0000007abde58220 */ /* 0x000fe20000410000 */
[----:B------:R-:W-:Y:S01]  /*2a20*/  PRMT R122, RZ, 0x5410, R212 ;  /* 0x00005410ff7a7816 */ /* 0x000fe200000000d4 */
[----:B------:R-:W-:Y:S02]  /*2a30*/  FFMA.FTZ R141, R227, R196, R141 ;  /* 0x000000c4e38d7223 */ /* 0x000fe4000001008d */
[C---:B------:R-:W-:Y:S02]  /*2a40*/  FADD.FTZ R28, R121.reuse, R28 ;  /* 0x0000001c791c7221 */ /* 0x040fe40000010000 */
[----:B------:R-:W-:Y:S02]  /*2a50*/  FFMA.FTZ R4, R121, R139, R4 ;  /* 0x0000008b79047223 */ /* 0x000fe40000010004 */
[----:B------:R-:W-:Y:S01]  /*2a60*/  FMUL.FTZ R212, R112, R121 ;  /* 0x0000007970d47220 */ /* 0x000fe20000410000 */
[----:B------:R-:W-:Y:S01]  /*2a70*/  MOV R119, R142 ;  /* 0x0000008e00777202 */ /* 0x000fe20000000f00 */
[----:B------:R-:W-:Y:S01]  /*2a80*/  FADD.FTZ R121, R190, R225 ;  /* 0x000000e1be797221 */ /* 0x000fe20000010000 */
[----:B------:R-:W-:Y:S01]  /*2a90*/  PRMT R222, RZ, 0x5410, R222 ;  /* 0x00005410ffde7816 */ /* 0x000fe200000000de */
[----:B------:R-:W-:Y:S01]  /*2aa0*/  FFMA.FTZ R141, R225, R194, R141 ;  /* 0x000000c2e18d7223 */ /* 0x000fe2000001008d */
[----:B------:R-:W-:Y:S01]  /*2ab0*/  PRMT R142, RZ, 0x5410, R219 ;  /* 0x00005410ff8e7816 */ /* 0x000fe200000000db */
[----:B------:R-:W-:-:S02]  /*2ac0*/  FADD.FTZ R27, R140, R27 ;  /* 0x0000001b8c1b7221 */ /* 0x000fc40000010000 */
[----:B------:R-:W-:Y:S02]  /*2ad0*/  FFMA.FTZ R3, R140, R138, R3 ;  /* 0x0000008a8c037223 */ /* 0x000fe40000010003 */
[----:B------:R-:W-:Y:S02]  /*2ae0*/  FMUL.FTZ R219, R179, R140 ;  /* 0x0000008cb3db7220 */ /* 0x000fe40000410000 */
[----:B------:R-:W-:Y:S01]  /*2af0*/  FADD.FTZ R140, R121, R224 ;  /* 0x000000e0798c7221 */ /* 0x000fe20000010000 */
[----:B------:R-:W-:Y:S01]  /*2b00*/  PRMT R221, RZ, 0x5410, R221 ;  /* 0x00005410ffdd7816 */ /* 0x000fe200000000dd */
[----:B------:R-:W-:Y:S02]  /*2b10*/  FFMA.FTZ R141, R224, R135, R141 ;  /* 0x00000087e08d7223 */ /* 0x000fe4000001008d */
[C---:B------:R-:W-:Y:S02]  /*2b20*/  FADD.FTZ R80, R222.reuse, R80 ;  /* 0x00000050de507221 */ /* 0x040fe40000010000 */
[----:B------:R-:W-:-:S02]  /*2b30*/  FFMA.FTZ R68, R222, R197, R68 ;  /* 0x000000c5de447223 */ /* 0x000fc40000010044 */
[----:B------:R-:W-:Y:S02]  /*2b40*/  FMUL.FTZ R222, R109, R222 ;  /* 0x000000de6dde7220 */ /* 0x000fe40000410000 */
[----:B------:R-:W-:Y:S01]  /*2b50*/  FADD.FTZ R121, R140, R223 ;  /* 0x000000df8c797221 */ /* 0x000fe20000010000 */
[----:B------:R-:W-:Y:S01]  /*2b60*/  PRMT R67, RZ, 0x5410, R67 ;  /* 0x00005410ff437816 */ /* 0x000fe20000000043 */
[----:B------:R-:W-:Y:S02]  /*2b70*/  FFMA.FTZ R141, R223, R134, R141 ;  /* 0x00000086df8d7223 */ /* 0x000fe4000001008d */
[C---:B------:R-:W-:Y:S02]  /*2b80*/  FADD.FTZ R81, R221.reuse, R81 ;  /* 0x00000051dd517221 */ /* 0x040fe40000010000 */
[----:B------:R-:W-:Y:S01]  /*2b90*/  FFMA.FTZ R69, R221, R136, R69 ;  /* 0x00000088dd457223 */ /* 0x000fe20000010045 */
[----:B------:R-:W-:Y:S01]  /*2ba0*/  PRMT R123, RZ, 0x5410, R64 ;  /* 0x00005410ff7b7816 */ /* 0x000fe20000000040 */
[----:B------:R-:W-:-:S02]  /*2bb0*/  FMUL.FTZ R221, R176, R221 ;  /* 0x000000ddb0dd7220 */ /* 0x000fc40000410000 */
[----:B------:R-:W-:Y:S01]  /*2bc0*/  FADD.FTZ R140, R121, R222 ;  /* 0x000000de798c7221 */ /* 0x000fe20000010000 */
[----:B------:R-:W-:Y:S01]  /*2bd0*/  PRMT R218, RZ, 0x5410, R235 ;  /* 0x00005410ffda7816 */ /* 0x000fe200000000eb */
[----:B------:R-:W-:Y:S01]  /*2be0*/  FFMA.FTZ R141, R222, R197, R141 ;  /* 0x000000c5de8d7223 */ /* 0x000fe2000001008d */
[----:B------:R-:W-:Y:S01]  /*2bf0*/  PRMT R64, RZ, 0x5410, R208 ;  /* 0x00005410ff407816 */ /* 0x000fe200000000d0 */
[C---:B------:R-:W-:Y:S02]  /*2c00*/  FADD.FTZ R32, R67.reuse, R32 ;  /* 0x0000002043207221 */ /* 0x040fe40000010000 */
[----:B------:R-:W-:Y:S02]  /*2c10*/  FFMA.FTZ R8, R67, R125, R8 ;  /* 0x0000007d43087223 */ /* 0x000fe40000010008 */
[----:B------:R-:W-:Y:S02]  /*2c20*/  FMUL.FTZ R208, R114, R67 ;  /* 0x0000004372d07220 */ /* 0x000fe40000410000 */
[----:B------:R-:W-:Y:S01]  /*2c30*/  FADD.FTZ R67, R140, R221 ;  /* 0x000000dd8c437221 */ /* 0x000fe20000010000 */
[----:B------:R-:W-:Y:S01]  /*2c40*/  PRMT R216, RZ, 0x5410, R216 ;  /* 0x00005410ffd87816 */ /* 0x000fe200000000d8 */
[----:B------:R-:W-:-:S02]  /*2c50*/  FFMA.FTZ R141, R221, R136, R141 ;  /* 0x00000088dd8d7223 */ /* 0x000fc4000001008d */
[C---:B------:R-:W-:Y:S02]  /*2c60*/  FADD.FTZ R54, R218.reuse, R54 ;  /* 0x00000036da367221 */ /* 0x040fe40000010000 */
[----:B------:R-:W-:Y:S02]  /*2c70*/  FFMA.FTZ R56, R218, R193, R56 ;  /* 0x000000c1da387223 */ /* 0x000fe40000010038 */
[----:B------:R-:W-:Y:S02]  /*2c80*/  FMUL.FTZ R218, R177, R218 ;  /* 0x000000dab1da7220 */ /* 0x000fe40000410000 */
[----:B------:R-:W-:Y:S01]  /*2c90*/  FADD.FTZ R67, R67, R220 ;  /* 0x000000dc43437221 */ /* 0x000fe20000010000 */
[----:B------:R-:W-:Y:S01]  /*2ca0*/  PRMT R214, RZ, 0x5410, R214 ;  /* 0x00005410ffd67816 */ /* 0x000fe200000000d6 */
        /* <DEDUP_REMOVED lines=10> */
[----:B------:R-:W-:Y:S01]  /*2d50*/  FFMA.FTZ R141, R216, R201, R141 ;  /* 0x000000c9d88d7223 */ /* 0x000fe2000001008d */
[----:B------:R-:W-:Y:S01]  /*2d60*/  PRMT R143, RZ, 0x5410, R66 ;  /* 0x00005410ff8f7816 */ /* 0x000fe20000000042 */
        /* <DEDUP_REMOVED lines=18> */
[C---:B------:R-:W-:Y:S02]  /*2e90*/  FADD.FTZ R29, R217.reuse, R29 ;  /* 0x0000001dd91d7221 */ /* 0x040fe40000010000 */
[-C--:B------:R-:W-:Y:S02]  /*2ea0*/  FFMA.FTZ R5, R217, R198.reuse, R5 ;  /* 0x000000c6d9057223 */ /* 0x080fe40000010005 */
[----:B------:R-:W-:Y:S02]  /*2eb0*/  FMUL.FTZ R217, R180, R217 ;  /* 0x000000d9b4d97220 */ /* 0x000fe40000410000 */
[----:B------:R-:W-:Y:S01]  /*2ec0*/  FADD.FTZ R120, R65, R210 ;  /* 0x000000d241787221 */ /* 0x000fe20000010000 */
[----:B------:R-:W-:Y:S01]  /*2ed0*/  PRMT R116, RZ, 0x5410, R116 ;  /* 0x00005410ff747816 */ /* 0x000fe20000000074 */
[----:B------:R-:W-:Y:S02]  /*2ee0*/  FFMA.FTZ R141, R210, R203, R141 ;  /* 0x000000cbd28d7223 */ /* 0x000fe4000001008d */
        /* <DEDUP_REMOVED lines=41> */
[----:B------:R-:W-:Y:S01]  /*3180*/  FFMA.FTZ R63, R143, R202, R63 ;  /* 0x000000ca8f3f7223 */ /* 0x000fe2000001003f */
[----:B------:R-:W-:Y:S01]  /*3190*/  PRMT R61, RZ, 0x5410, R61 ;  /* 0x00005410ff3d7816 */ /* 0x000fe2000000003d */
        /* <DEDUP_REMOVED lines=31> */
[----:B------:R-:W-:Y:S01]  /*3390*/  FADD.FTZ R45, R118, R45 ;  /* 0x0000002d762d7221 */ /* 0x000fe20000010000 */
[----:B------:R-:W-:Y:S01]  /*33a0*/  LOP3.LUT P1, RZ, R86, 0xff, RZ, 0xc0, !PT ;  /* 0x000000ff56ff7812 */ /* 0x000fe2000782c0ff */
[----:B------:R-:W-:-:S02]  /*33b0*/  FFMA.FTZ R21, R118, R228, R21 ;  /* 0x000000e476157223 */ /* 0x000fc40000010015 */
[----:B------:R-:W-:Y:S02]  /*33c0*/  FMUL.FTZ R118, R151, R118 ;  /* 0x0000007697767220 */ /* 0x000fe40000410000 */
[----:B------:R-:W-:Y:S02]  /*33d0*/  FADD.FTZ R61, R64, R119 ;  /* 0x00000077403d7221 */ /* 0x000fe40000010000 */
[----:B------:R-:W-:Y:S01]  /*33e0*/  FFMA.FTZ R63, R119, R226, R63 ;  /* 0x000000e2773f7223 */ /* 0x000fe2000001003f */
[----:B------:R-:W-:Y:S01]  /*33f0*/  PRMT R60, RZ, 0x5410, R60 ;  /* 0x00005410ff3c7816 */ /* 0x000fe2000000003c */
[C---:B------:R-:W-:Y:S01]  /*3400*/  FADD.FTZ R48, R117.reuse, R48 ;  /* 0x0000003075307221 */ /* 0x040fe20000010000 */
[----:B------:R-:W-:Y:S01]  /*3410*/  SHF.R.U32.HI R62, RZ, 0x5, R55 ;  /* 0x00000005ff3e7819 */ /* 0x000fe20000011637 */
        /* <DEDUP_REMOVED lines=9> */
[C---:B------:R-:W-:Y:S01]  /*34b0*/  FADD.FTZ R47, R60.reuse, R47 ;  /* 0x0000002f3c2f7221 */ /* 0x040fe20000010000 */
[----:B------:R-:W-:Y:S01]  /*34c0*/  @!P1 IADD3 R137, R137, 0x4, RZ ;  /* 0x0000000489899810 */ /* 0x000fe20007ffe0ff */
[----:B------:R-:W-:-:S02]  /*34d0*/  FFMA.FTZ R23, R60, R230, R23 ;  /* 0x000000e63c177223 */ /* 0x000fc40000010017 */
[----:B------:R-:W-:Y:S02]  /*34e0*/  FADD.FTZ R66, R61, R116 ;  /* 0x000000743d427221 */ /* 0x000fe40000010000 */
[----:B------:R-:W-:Y:S01]  /*34f0*/  FFMA.FTZ R65, R116, R230, R63 ;  /* 0x000000e674417223 */ /* 0x000fe2000001003f */
[----:B------:R-:W-:Y:S05]  /*3500*/  BRA.DIV ~URZ, `(.L_x_1149) ;  /* 0x00001b827f007947 */ /* 0x000fea000b800000 */
[----:B------:R0:W1:Y:S02]  /*3510*/  SHFL.DOWN PT, R63, R66, 0x10, 0x1f ;  /* 0x0a001f00423f7f89 */ /* 0x00006400000e0000 */
.L_x_1157:
        /* <DEDUP_REMOVED lines=18> */
.L_x_1158:
        /* <DEDUP_REMOVED lines=22> */
.L_x_1152:
[----:B------:R-:W-:Y:S05]  /*37a0*/  BSYNC B0 ;  /* 0x0000000000007941 */ /* 0x000fea0003800000 */
.L_x_1151:
        /* <DEDUP_REMOVED lines=17> */
[----:B------:R-:W-:Y:S01]  /*38c0*/  HFMA2.MMA R67, -RZ, RZ, 0, 5.9604644775390625e-08 ;  /* 0x00000001ff437435 */ /* 0x000fe200000001ff */
        /* <DEDUP_REMOVED lines=11> */
.L_x_1154:
[----:B------:R-:W2:Y:S01]  /*3980*/  LDG.E.STRONG.GPU R62, [R60.64] ;  /* 0x000000083c3e7981 */ /* 0x000ea2000c1ef900 */
[----:B------:R-:W-:Y:S01]  /*3990*/  YIELD ;  /* 0x0000000000007946 */ /* 0x000fe20003800000 */
[----:B--2---:R-:W-:Y:S01]  /*39a0*/  ISETP.NE.AND P0, PT, R62, R65, PT ;  /* 0x000000413e00720c */ /* 0x004fe20003f05270 */
[----:B------:R-:W-:-:S12]  /*39b0*/  CCTL.IVALL ;  /* 0x00000000ff00798f */ /* 0x000fd80002000000 */
[----:B------:R-:W-:Y:S05]  /*39c0*/  @P0 BRA `(.L_x_1154) ;  /* 0xffffffb000000947 */ /* 0x000fea000383ffff */
.L_x_1153:
[C---:B0-----:R-:W-:Y:S01]  /*39d0*/  ISETP.GT.U32.AND P0, PT, R51.reuse, 0x3, PT ;  /* 0x000000033300780c */ /* 0x041fe20003f04070 */
[----:B------:R-:W-:Y:S01]  /*39e0*/  WARPSYNC 0xffffffff ;  /* 0xffffffff00007948 */ /* 0x000fe20003800000 */
[----:B------:R-:W-:Y:S11]  /*39f0*/  BAR.SYNC.DEFER_BLOCKING 0x0 ;  /* 0x0000000000007b1d */ /* 0x000ff60000010000 */
[----:B------:R-:W-:-:S05]  /*3a00*/  @!P0 IADD3 R61, P1, R51, R64, RZ ;  /* 0x00000040333d8210 */ /* 0x000fca0007f3e0ff */
[----:B------:R-:W-:Y:S01]  /*3a10*/  @!P0 IMAD.X R64, RZ, RZ, R63, P1 ;  /* 0x000000ffff408224 */ /* 0x000fe200008e063f */
        /* <DEDUP_REMOVED lines=40> */
[----:B------:R-:W-:Y:S02]  /*3ca0*/  FFMA.FTZ R133, R61, R133, R60 ;  /* 0x000000853d857223 */ /* 0x000fe4000001003c */
[----:B------:R-:W-:-:S02]  /*3cb0*/  FADD.FTZ R196, R227, -R196 ;  /* 0x800000c4e3c47221 */ /* 0x000fc40000010000 */
[----:B------:R-:W-:Y:S02]  /*3cc0*/  FADD.FTZ R194, R225, -R194 ;  /* 0x800000c2e1c27221 */ /* 0x000fe40000010000 */
[----:B------:R-:W-:Y:S02]  /*3cd0*/  FFMA.FTZ R62, R61, R229, R60 ;  /* 0x000000e53d3e7223 */ /* 0x000fe4000001003c */
[----:B------:R-:W-:Y:S02]  /*3ce0*/  FADD.FTZ R222, R222, -R197 ;  /* 0x800000c5dede7221 */ /* 0x000fe40000010000 */
[----:B------:R-:W-:Y:S02]  /*3cf0*/  FADD.FTZ R136, R221, -R136 ;  /* 0x80000088dd887221 */ /* 0x000fe40000010000 */
[C---:B------:R-:W-:Y:S02]  /*3d00*/  FMUL.FTZ R232, R189.reuse, R232 ;  /* 0x000000e8bde87220 */ /* 0x040fe40000410000 */
[----:B------:R-:W-:-:S02]  /*3d10*/  FMUL.FTZ R65, R189, R192 ;  /* 0x000000c0bd417220 */ /* 0x000fc40000410000 */
[C-C-:B------:R-:W-:Y:S02]  /*3d20*/  FFMA.FTZ R129, R61.reuse, R129, R60.reuse ;  /* 0x000000813d817223 */ /* 0x140fe4000001003c */
[--C-:B------:R-:W-:Y:S01]  /*3d30*/  FFMA.FTZ R128, R61, R128, R60.reuse ;  /* 0x000000803d807223 */ /* 0x100fe2000001003c */
[----:B------:R-:W-:Y:S01]  /*3d40*/  F2FP.BF16.PACK_AB R232, R65, R232 ;  /* 0x000000e841e8723e */ /* 0x000fe200000010ff */
        /* <DEDUP_REMOVED lines=23> */
[----:B------:R-:W-:Y:S02]  /*3ec0*/  FADD.FTZ R190, R190, -R131 ;  /* 0x80000083bebe7221 */ /* 0x000fe40000010000 */
[----:B------:R-:W-:Y:S02]  /*3ed0*/  FFMA.FTZ R61, R61, R230, R60 ;  /* 0x000000e63d3d7223 */ /* 0x000fe4000001003c */
[----:B------:R-:W-:Y:S02]  /*3ee0*/  FADD.FTZ R124, R215, -R124 ;  /* 0x8000007cd77c7221 */ /* 0x000fe40000010000 */
[----:B------:R-:W-:Y:S02]  /*3ef0*/  FADD.FTZ R140, R140, -R133 ;  /* 0x800000858c8c7221 */ /* 0x000fe40000010000 */
[----:B------:R-:W-:-:S02]  /*3f00*/  FMUL.FTZ R196, R189, R196 ;  /* 0x000000c4bdc47220 */ /* 0x000fc40000410000 */
[----:B------:R-:W-:Y:S02]  /*3f10*/  FMUL.FTZ R131, R189, R194 ;  /* 0x000000c2bd837220 */ /* 0x000fe40000410000 */
[----:B------:R-:W-:Y:S02]  /*3f20*/  FADD.FTZ R62, R117, -R62 ;  /* 0x8000003e753e7221 */ /* 0x000fe40000010000 */
[----:B------:R-:W-:Y:S01]  /*3f30*/  FMUL.FTZ R222, R189, R222 ;  /* 0x000000debdde7220 */ /* 0x000fe20000410000 */
[----:B------:R-:W-:Y:S01]  /*3f40*/  F2FP.BF16.PACK_AB R66, R131, R196 ;  /* 0x000000c48342723e */ /* 0x000fe200000010ff */
[----:B------:R-:W-:Y:S02]  /*3f50*/  FMUL.FTZ R133, R189, R136 ;  /* 0x00000088bd857220 */ /* 0x000fe40000410000 */
[----:B------:R-:W-:Y:S02]  /*3f60*/  FADD.FTZ R234, R234, -R129 ;  /* 0x80000081eaea7221 */ /* 0x000fe40000010000 */
        /* <DEDUP_REMOVED lines=27> */
[C---:B------:R-:W-:Y:S01]  /*4120*/  FMUL.FTZ R124, R189.reuse, R62 ;  /* 0x0000003ebd7c7220 */ /* 0x040fe20000410000 */
[----:B------:R-:W-:Y:S01]  /*4130*/  PRMT R62, R232, 0x7632, R62 ;  /* 0x00007632e83e7816 */ /* 0x000fe2000000003e */
[C---:B------:R-:W-:Y:S02]  /*4140*/  FMUL.FTZ R234, R189.reuse, R234 ;  /* 0x000000eabdea7220 */ /* 0x040fe40000410000 */
[C---:B------:R-:W-:Y:S01]  /*4150*/  FMUL.FTZ R61, R189.reuse, R128 ;  /* 0x00000080bd3d7220 */ /* 0x040fe20000410000 */
[----:B------:R-:W-:Y:S01]  /*4160*/  LOP3.LUT R191, R62, 0xffff, RZ, 0xc0, !PT ;  /* 0x0000ffff3ebf7812 */ /* 0x000fe200078ec0ff */
[C---:B------:R-:W-:Y:S02]  /*4170*/  FMUL.FTZ R119, R189.reuse, R130 ;  /* 0x00000082bd777220 */ /* 0x040fe40000410000 */
[C---:B------:R-:W-:Y:S02]  /*4180*/  FMUL.FTZ R123, R189.reuse, R126 ;  /* 0x0000007ebd7b7220 */ /* 0x040fe40000410000 */
[----:B------:R-:W-:-:S02]  /*4190*/  FMUL.FTZ R224, R189, R224 ;  /* 0x000000e0bde07220 */ /* 0x000fc40000410000 */
[C---:B------:R-:W-:Y:S01]  /*41a0*/  FMUL.FTZ R63, R189.reuse, R134 ;  /* 0x00000086bd3f7220 */ /* 0x040fe20000410000 */
[----:B------:R-:W-:Y:S01]  /*41b0*/  F2FP.BF16.PACK_AB R123, RZ, R123 ;  /* 0x0000007bff7b723e */ /* 0x000fe200000010ff */
[C---:B------:R-:W-:Y:S02]  /*41c0*/  FMUL.FTZ R220, R189.reuse, R220 ;  /* 0x000000dcbddc7220 */ /* 0x040fe40000410000 */
[C---:B------:R-:W-:Y:S01]  /*41d0*/  FMUL.FTZ R65, R189.reuse, R218 ;  /* 0x000000dabd417220 */ /* 0x040fe20000410000 */
[----:B------:R-:W-:Y:S01]  /*41e0*/  F2FP.BF16.PACK_AB R63, RZ, R63 ;  /* 0x0000003fff3f723e */ /* 0x000fe200000010ff */
[C---:B------:R-:W-:Y:S01]  /*41f0*/  FMUL.FTZ R216, R189.reuse, R216 ;  /* 0x000000d8bdd87220 */ /* 0x040fe20000410000 */
[----:B------:R-:W-:Y:S01]  /*4200*/  F2FP.BF16.PACK_AB R133, RZ, R220 ;  /* 0x000000dcff85723e */ /* 0x000fe200000010ff */
[C---:B------:R-:W-:Y:S01]  /*4210*/  FMUL.FTZ R135, R189.reuse, R214 ;  /* 0x000000d6bd877220 */ /* 0x040fe20000410000 */
[----:B------:R-:W-:Y:S01]  /*4220*/  F2FP.BF16.PACK_AB R65, RZ, R65 ;  /* 0x00000041ff41723e */ /* 0x000fe200000010ff */
[----:B------:R-:W-:-:S02]  /*4230*/  FMUL.FTZ R212, R189, R212 ;  /* 0x000000d4bdd47220 */ /* 0x000fc40000410000 */
[C---:B------:R-:W-:Y:S02]  /*4240*/  FMUL.FTZ R67, R189.reuse, R138 ;  /* 0x0000008abd437220 */ /* 0x040fe40000410000 */
[C---:B------:R-:W-:Y:S02]  /*4250*/  FMUL.FTZ R210, R189.reuse, R210 ;  /* 0x000000d2bdd27220 */ /* 0x040fe40000410000 */
[C---:B------:R-:W-:Y:S02]  /*4260*/  FMUL.FTZ R139, R189.reuse, R198 ;  /* 0x000000c6bd8b7220 */ /* 0x040fe40000410000 */
[C---:B------:R-:W-:Y:S02]  /*4270*/  FMUL.FTZ R208, R189.reuse, R208 ;  /* 0x000000d0bdd07220 */ /* 0x040fe40000410000 */
[C---:B------:R-:W-:Y:S02]  /*4280*/  FMUL.FTZ R206, R189.reuse, R206 ;  /* 0x000000cebdce7220 */ /* 0x040fe40000410000 */
[C---:B------:R-:W-:Y:S01]  /*4290*/  FMUL.FTZ R141, R189.reuse, R200 ;  /* 0x000000c8bd8d7220 */ /* 0x040fe20000410000 */
[----:B------:R-:W-:Y:S01]  /*42a0*/  F2FP.BF16.PACK_AB R136, RZ, R208 ;  /* 0x000000d0ff88723e */ /* 0x000fe200000010ff */
[----:B------:R-:W-:-:S02]  /*42b0*/  FMUL.FTZ R190, R189, R190 ;  /* 0x000000bebdbe7220 */ /* 0x000fc40000410000 */
[----:B------:R-:W-:Y:S01]  /*42c0*/  FMUL.FTZ R120, R189, R142 ;  /* 0x0000008ebd787220 */ /* 0x000fe20000410000 */
[----:B------:R-:W-:Y:S01]  /*42d0*/  F2FP.BF16.PACK_AB R138, R141, R206 ;  /* 0x000000ce8d8a723e */ /* 0x000fe200000010ff */
[C---:B------:R-:W-:Y:S01]  /*42e0*/  FMUL.FTZ R127, R189.reuse, R202 ;  /* 0x000000cabd7f7220 */ /* 0x040fe20000410000 */
[----:B------:R-:W-:Y:S01]  /*42f0*/  LOP3.LUT R141, R136, 0xffff, RZ, 0xc0, !PT ;  /* 0x0000ffff888d7812 */ /* 0x000fe200078ec0ff */
[C---:B------:R-:W-:Y:S01]  /*4300*/  FMUL.FTZ R122, R189.reuse, R140 ;  /* 0x0000008cbd7a7220 */ /* 0x040fe20000410000 */
[----:B------:R-:W-:Y:S01]  /*4310*/  F2FP.BF16.PACK_AB R140, RZ, R190 ;  /* 0x000000beff8c723e */ /* 0x000fe200000010ff */
[----:B------:R-:W-:Y:S01]  /*4320*/  FMUL.FTZ R121, R189, R132 ;  /* 0x00000084bd797220 */ /* 0x000fe20000410000 */
[----:B------:R-:W-:Y:S01]  /*4330*/  PRMT R132, R131, 0x7632, R132 ;  /* 0x0000763283847816 */ /* 0x000fe20000000084 */
[C---:B------:R-:W-:Y:S01]  /*4340*/  FMUL.FTZ R129, R189.reuse, R60 ;  /* 0x0000003cbd817220 */ /* 0x040fe20000410000 */
[----:B------:R-:W-:Y:S01]  /*4350*/  PRMT R60, R232, 0x7610, R60 ;  /* 0x00007610e83c7816 */ /* 0x000fe2000000003c */
[C---:B------:R-:W-:Y:S01]  /*4360*/  FMUL.FTZ R130, R189.reuse, R204 ;  /* 0x000000ccbd827220 */ /* 0x040fe20000410000 */
[----:B------:R-:W-:Y:S01]  /*4370*/  LOP3.LUT R136, R140, 0xffff, RZ, 0xc0, !PT ;  /* 0x0000ffff8c887812 */ /* 0x000fe200078ec0ff */
[C---:B------:R-:W-:Y:S01]  /*4380*/  FMUL.FTZ R128, R189.reuse, R64 ;  /* 0x00000040bd807220 */ /* 0x040fe20000410000 */
[----:B------:R-:W-:Y:S01]  /*4390*/  F2FP.BF16.PACK_AB R64, RZ, R234 ;  /* 0x000000eaff40723e */ /* 0x000fe200000010ff */
[C---:B------:R-:W-:Y:S01]  /*43a0*/  FMUL.FTZ R125, R189.reuse, R226 ;  /* 0x000000e2bd7d7220 */ /* 0x040fe20000410000 */
[----:B------:R-:W-:Y:S01]  /*43b0*/  PRMT R60, R60, 0x5410, R191 ;  /* 0x000054103c3c7816 */ /* 0x000fe200000000bf */
[C---:B------:R-:W-:Y:S01]  /*43c0*/  FMUL.FTZ R126, R189.reuse, R118 ;  /* 0x00000076bd7e7220 */ /* 0x040fe20000410000 */
[----:B------:R-:W-:Y:S01]  /*43d0*/  LOP3.LUT R134, R64, 0xffff, RZ, 0xc0, !PT ;  /* 0x0000ffff40867812 */ /* 0x000fe200078ec0ff */
[----:B------:R-:W-:Y:S01]  /*43e0*/  FMUL.FTZ R189, R189, R116 ;  /* 0x00000074bdbd7220 */ /* 0x000fe20000410000 */
[----:B------:R-:W-:-:S02]  /*43f0*/  PRMT R116, R66, 0x7632, R116 ;  /* 0x0000763242747816 */ /* 0x000fc40000000074 */
[----:B------:R-:W-:Y:S02]  /*4400*/  SHF.L.U64.HI R191, R191, 0x10, RZ ;  /* 0x00000010bfbf7819 */ /* 0x000fe400000102ff */
[----:B------:R-:W-:Y:S02]  /*4410*/  LOP3.LUT R143, R116, 0xffff, RZ, 0xc0, !PT ;  /* 0x0000ffff748f7812 */ /* 0x000fe400078ec0ff */
[----:B------:R-:W-:Y:S02]  /*4420*/  LOP3.LUT R116, R132, 0xffff, RZ, 0xc0, !PT ;  /* 0x0000ffff84747812 */ /* 0x000fe400078ec0ff */
[----:B------:R-:W-:Y:S02]  /*4430*/  PRMT R62, R66, 0x5410, R143 ;  /* 0x00005410423e7816 */ /* 0x000fe4000000008f */
[----:B------:R-:W-:Y:S02]  /*4440*/  PRMT R64, R131, 0x5410, R116 ;  /* 0x0000541083407816 */ /* 0x000fe40000000074 */
[----:B------:R-:W-:-:S02]  /*4450*/  LOP3.LUT R131, R134, 0xffff0000, R191, 0xf8, !PT ;  /* 0xffff000086837812 */ /* 0x000fc400078ef8bf */
[----:B------:R-:W-:Y:S02]  /*4460*/  F2FP.BF16.PACK_AB R134, R139, R210 ;  /* 0x000000d28b86723e */ /* 0x000fe400000010ff */
[----:B------:R-:W-:Y:S02]  /*4470*/  F2FP.BF16.PACK_AB R66, R135, R216 ;  /* 0x000000d88742723e */ /* 0x000fe400000010ff */
[----:B------:R-:W-:Y:S02]  /*4480*/  LOP3.LUT R132, R133, 0xffff, RZ, 0xc0, !PT ;  /* 0x0000ffff85847812 */ /* 0x000fe400078ec0ff */
[----:B------:R-:W-:Y:S02]  /*4490*/  PRMT R135, R134, 0x7632, R135 ;  /* 0x0000763286877816 */ /* 0x000fe40000000087 */
[----:B------:R-:W-:Y:S02]  /*44a0*/  SHF.L.U64.HI R133, R143, 0x10, RZ ;  /* 0x000000108f857819 */ /* 0x000fe400000102ff */
[----:B------:R-:W-:-:S02]  /*44b0*/  PRMT R139, R138, 0x7632, R139 ;  /* 0x000076328a8b7816 */ /* 0x000fc4000000008b */
[----:B------:R-:W-:Y:S02]  /*44c0*/  SHF.L.U64.HI R143, R116, 0x10, RZ ;  /* 0x00000010748f7819 */ /* 0x000fe400000102ff */
[----:B------:R-:W-:Y:S02]  /*44d0*/  PRMT R116, R66, 0x7632, R116 ;  /* 0x0000763242747816 */ /* 0x000fe40000000074 */
[----:B------:R-:W-:Y:S02]  /*44e0*/  LOP3.LUT R135, R135, 0xffff, RZ, 0xc0, !PT ;  /* 0x0000ffff87877812 */ /* 0x000fe400078ec0ff */
[----:B------:R-:W-:Y:S02]  /*44f0*/  LOP3.LUT R139, R139, 0xffff, RZ, 0xc0, !PT ;  /* 0x0000ffff8b8b7812 */ /* 0x000fe400078ec0ff */
[----:B------:R-:W-:Y:S02]  /*4500*/  LOP3.LUT R132, R132, 0xffff0000, R143, 0xf8, !PT ;  /* 0xffff000084847812 */ /* 0x000fe400078ef88f */
[----:B------:R-:W-:-:S02]  /*4510*/  LOP3.LUT R143, R116, 0xffff, RZ, 0xc0, !PT ;  /* 0x0000ffff748f7812 */ /* 0x000fc400078ec0ff */
[----:B------:R-:W-:Y:S02]  /*4520*/  PRMT R116, R134, 0x5410, R135 ;  /* 0x0000541086747816 */ /* 0x000fe40000000087 */
[----:B------:R-:W-:Y:S02]  /*4530*/  SHF.L.U64.HI R140, R135, 0x10, RZ ;  /* 0x00000010878c7819 */ /* 0x000fe400000102ff */
[----:B------:R-:W-:Y:S02]  /*4540*/  F2FP.BF16.PACK_AB R118, RZ, R224 ;  /* 0x000000e0ff76723e */ /* 0x000fe400000010ff */
[----:B------:R-:W-:Y:S02]  /*4550*/  SHF.L.U64.HI R135, R139, 0x10, RZ ;  /* 0x000000108b877819 */ /* 0x000fe400000102ff */
[----:B------:R-:W-:Y:S02]  /*4560*/  F2FP.BF16.PACK_AB R120, R127, R120 ;  /* 0x000000787f78723e */ /* 0x000fe400000010ff */
[----:B------:R-:W-:-:S02]  /*4570*/  LOP3.LUT R118, R118, 0xffff, RZ, 0xc0, !PT ;  /* 0x0000ffff76767812 */ /* 0x000fc400078ec0ff */
[----:B------:R-:W-:Y:S02]  /*4580*/  LOP3.LUT R136, R136, 0xffff0000, R135, 0xf8, !PT ;  /* 0xffff000088887812 */ /* 0x000fe400078ef887 */
[----:B------:R-:W-:Y:S01]  /*4590*/  F2FP.BF16.PACK_AB R127, RZ, R122 ;  /* 0x0000007aff7f723e */ /* 0x000fe200000010ff */
[----:B------:R-:W0:Y:S01]  /*45a0*/  S2R R135, SR_CTAID.X ;  /* 0x0000000000877919 */ /* 0x000e220000002500 */
[----:B------:R-:W-:Y:S02]  /*45b0*/  PRMT R122, R120, 0x7632, R122 ;  /* 0x00007632787a7816 */ /* 0x000fe4000000007a */
[----:B------:R-:W-:Y:S02]  /*45c0*/  F2FP.BF16.PACK_AB R130, R130, R129 ;  /* 0x000000818282723e */ /* 0x000fe400000010ff */
[----:B------:R-:W-:Y:S02]  /*45d0*/  LOP3.LUT R133, R118, 0xffff0000, R133, 0xf8, !PT ;  /* 0xffff000076857812 */ /* 0x000fe400078ef885 */
[----:B------:R-:W-:-:S02]  /*45e0*/  F2FP.BF16.PACK_AB R118, RZ, R212 ;  /* 0x000000d4ff76723e */ /* 0x000fc400000010ff */
[----:B------:R-:W-:Y:S02]  /*45f0*/  F2FP.BF16.PACK_AB R126, R126, R125 ;  /* 0x0000007d7e7e723e */ /* 0x000fe400000010ff */
[----:B------:R-:W-:Y:S02]  /*4600*/  LOP3.LUT R125, R122, 0xffff, RZ, 0xc0, !PT ;  /* 0x0000ffff7a7d7812 */ /* 0x000fe400078ec0ff */
[----:B------:R-:W-:Y:S02]  /*4610*/  PRMT R129, R130, 0x7632, R129 ;  /* 0x0000763282817816 */ /* 0x000fe40000000081 */
[----:B------:R-:W-:Y:S02]  /*4620*/  F2FP.BF16.PACK_AB R134, RZ, R128 ;  /* 0x00000080ff86723e */ /* 0x000fe400000010ff */
[----:B------:R-:W-:Y:S02]  /*4630*/  LOP3.LUT R142, R118, 0xffff, RZ, 0xc0, !PT ;  /* 0x0000ffff768e7812 */ /* 0x000fe400078ec0ff */
[----:B------:R-:W-:-:S02]  /*4640*/  PRMT R118, R138, 0x5410, R139 ;  /* 0x000054108a767816 */ /* 0x000fc4000000008b */
[----:B------:R-:W-:Y:S02]  /*4650*/  PRMT R120, R120, 0x5410, R125 ;  /* 0x0000541078787816 */ /* 0x000fe4000000007d */
[----:B------:R-:W-:Y:S02]  /*4660*/  PRMT R128, R130, 0x7610, R128 ;  /* 0x0000761082807816 */ /* 0x000fe40000000080 */
[----:B------:R-:W-:Y:S02]  /*4670*/  LOP3.LUT R138, R127, 0xffff, RZ, 0xc0, !PT ;  /* 0x0000ffff7f8a7812 */ /* 0x000fe400078ec0ff */
[----:B------:R-:W-:Y:S02]  /*4680*/  LOP3.LUT R129, R129, 0xffff, RZ, 0xc0, !PT ;  /* 0x0000ffff81817812 */ /* 0x000fe400078ec0ff */
[----:B------:R-:W-:Y:S02]  /*4690*/  SHF.L.U64.HI R125, R125, 0x10, RZ ;  /* 0x000000107d7d7819 */ /* 0x000fe400000102ff */
[----:B------:R-:W-:-:S02]  /*46a0*/  PRMT R130, R134, 0x7610, R130 ;  /* 0x0000761086827816 */ /* 0x000fc40000000082 */
[----:B------:R-:W-:Y:S02]  /*46b0*/  PRMT R122, R128, 0x5410, R129 ;  /* 0x00005410807a7816 */ /* 0x000fe40000000081 */
[--C-:B------:R-:W-:Y:S02]  /*46c0*/  LOP3.LUT R138, R138, 0xffff0000, R125.reuse, 0xf8, !PT ;  /* 0xffff00008a8a7812 */ /* 0x100fe400078ef87d */
[----:B------:R-:W-:Y:S02]  /*46d0*/  LOP3.LUT R130, R130, 0xffff, RZ, 0xc0, !PT ;  /* 0x0000ffff82827812 */ /* 0x000fe400078ec0ff */
[----:B------:R-:W-:Y:S02]  /*46e0*/  SHF.L.U64.HI R127, R129, 0x10, RZ ;  /* 0x00000010817f7819 */ /* 0x000fe400000102ff */
[----:B------:R-:W-:Y:S02]  /*46f0*/  F2FP.BF16.PACK_AB R128, RZ, R124 ;  /* 0x0000007cff80723e */ /* 0x000fe400000010ff */
[----:B------:R-:W-:-:S02]  /*4700*/  PRMT R125, R126, 0x7632, R125 ;  /* 0x000076327e7d7816 */ /* 0x000fc4000000007d */
[----:B------:R-:W-:Y:S02]  /*4710*/  PRMT R124, R126, 0x7610, R124 ;  /* 0x000076107e7c7816 */ /* 0x000fe4000000007c */
[----:B------:R-:W-:Y:S02]  /*4720*/  LOP3.LUT R134, R130, 0xffff0000, R127, 0xf8, !PT ;  /* 0xffff000082867812 */ /* 0x000fe400078ef87f */
[----:B------:R-:W-:Y:S02]  /*4730*/  PRMT R126, R128, 0x7610, R126 ;  /* 0x00007610807e7816 */ /* 0x000fe4000000007e */
[----:B------:R-:W-:Y:S02]  /*4740*/  LOP3.LUT R125, R125, 0xffff, RZ, 0xc0, !PT ;  /* 0x0000ffff7d7d7812 */ /* 0x000fe400078ec0ff */
[----:B------:R-:W-:Y:S02]  /*4750*/  F2FP.BF16.PACK_AB R127, RZ, R61 ;  /* 0x0000003dff7f723e */ /* 0x000fe400000010ff */
[----:B------:R-:W-:-:S02]  /*4760*/  LOP3.LUT R130, R126, 0xffff, RZ, 0xc0, !PT ;  /* 0x0000ffff7e827812 */ /* 0x000fc400078ec0ff */
[----:B------:R-:W-:Y:S02]  /*4770*/  PRMT R124, R124, 0x5410, R125 ;  /* 0x000054107c7c7816 */ /* 0x000fe4000000007d */
[----:B------:R-:W-:Y:S02]  /*4780*/  SHF.L.U64.HI R61, R125, 0x10, RZ ;  /* 0x000000107d3d7819 */ /* 0x000fe400000102ff */
[----:B------:R-:W-:Y:S02]  /*4790*/  PRMT R126, R127, 0x7610, R126 ;  /* 0x000076107f7e7816 */ /* 0x000fe4000000007e */
[----:B------:R-:W-:Y:S02]  /*47a0*/  F2FP.BF16.PACK_AB R125, RZ, R67 ;  /* 0x00000043ff7d723e */ /* 0x000fe400000010ff */
[----:B0-----:R-:W-:Y:S02]  /*47b0*/  SHF.L.U32 R67, R135, 0x7, RZ ;  /* 0x0000000787437819 */ /* 0x001fe400000006ff */
[----:B------:R-:W-:-:S02]  /*47c0*/  LOP3.LUT R130, R130, 0xffff0000, R61, 0xf8, !PT ;  /* 0xffff000082827812 */ /* 0x000fc400078ef83d */
[----:B------:R-:W-:Y:S02]  /*47d0*/  PRMT R61, R131, 0x5410, R126 ;  /* 0x00005410833d7816 */ /* 0x000fe4000000007e */
[----:B------:R-:W-:Y:S02]  /*47e0*/  LOP3.LUT R126, R67, 0x180, RZ, 0xc0, !PT ;  /* 0x00000180437e7812 */ /* 0x000fe400078ec0ff */
[----:B------:R-:W-:Y:S02]  /*47f0*/  PRMT R66, R66, 0x5410, R143 ;  /* 0x0000541042427816 */ /* 0x000fe4000000008f */
[----:B------:R-:W-:Y:S02]  /*4800*/  SHF.L.U64.HI R143, R143, 0x10, RZ ;  /* 0x000000108f8f7819 */ /* 0x000fe400000102ff */
[----:B------:R-:W-:Y:S02]  /*4810*/  F2FP.BF16.PACK_AB R127, RZ, R117 ;  /* 0x00000075ff7f723e */ /* 0x000fe400000010ff */
[----:B------:R-:W-:-:S02]  /*4820*/  LOP3.LUT R126, R126, 0x1f, R55, 0xf8, !PT ;  /* 0x0000001f7e7e7812 */ /* 0x000fc400078ef837 */
[----:B------:R-:W-:Y:S02]  /*4830*/  PRMT R117, R125, 0x7610, R117 ;  /* 0x000076107d757816 */ /* 0x000fe40000000075 */
[----:B------:R-:W-:Y:S02]  /*4840*/  LOP3.LUT R142, R142, 0xffff0000, R143, 0xf8, !PT ;  /* 0xffff00008e8e7812 */ /* 0x000fe400078ef88f */
[----:B------:R-:W-:Y:S02]  /*4850*/  F2FP.BF16.PACK_AB R125, RZ, R119 ;  /* 0x00000077ff7d723e */ /* 0x000fe400000010ff */
[----:B------:R-:W-:Y:S02]  /*4860*/  LOP3.LUT R140, R141, 0xffff0000, R140, 0xf8, !PT ;  /* 0xffff00008d8c7812 */ /* 0x000fe400078ef88c */
[----:B------:R-:W-:Y:S02]  /*4870*/  PRMT R119, R127, 0x7610, R119 ;  /* 0x000076107f777816 */ /* 0x000fe40000000077 */
[----:B------:R-:W-:-:S02]  /*4880*/  LOP3.LUT R126, R126, 0x60, R55, 0xf8, !PT ;  /* 0x000000607e7e7812 */ /* 0x000fc400078ef837 */
[----:B------:R-:W-:Y:S02]  /*4890*/  PRMT R67, R142, 0x5410, R117 ;  /* 0x000054108e437816 */ /* 0x000fe40000000075 */
[----:B------:R-:W-:Y:S02]  /*48a0*/  PRMT R117, R140, 0x5410, R119 ;  /* 0x000054108c757816 */ /* 0x000fe40000000077 */
[----:B------:R-:W-:Y:S01]  /*48b0*/  PRMT R119, R136, 0x5410, R125 ;  /* 0x0000541088777816 */ /* 0x000fe2000000007d */
[----:B------:R-:W-:Y:S01]  /*48c0*/  IMAD R136, R49, 0x1200, R126 ;  /* 0x0000120031887824 */ /* 0x000fe200078e027e */
[----:B------:R-:W-:Y:S02]  /*48d0*/  PRMT R128, R63, 0x7610, R128 ;  /* 0x000076103f807816 */ /* 0x000fe40000000080 */
[----:B------:R-:W-:Y:S02]  /*48e0*/  MOV R141, 0x8 ;  /* 0x00000008008d7802 */ /* 0x000fe40000000f00 */
[----:B------:R-:W-:-:S02]  /*48f0*/  PRMT R63, R133, 0x5410, R128 ;  /* 0x00005410853f7816 */ /* 0x000fc40000000080 */
[----:B------:R-:W-:Y:S01]  /*4900*/  F2FP.BF16.PACK_AB R121, RZ, R121 ;  /* 0x00000079ff79723e */ /* 0x000fe200000010ff */
[C---:B------:R-:W-:Y:S01]  /*4910*/  IMAD.WIDE.U32 R126, R136.reuse, R141, c[0x0][0x1d0] ;  /* 0x00007400887e7625 */ /* 0x040fe200078e008d */
[----:B------:R-:W-:Y:S02]  /*4920*/  F2FP.BF16.PACK_AB R125, RZ, R189 ;  /* 0x000000bdff7d723e */ /* 0x000fe400000010ff */
[----:B------:R-:W-:Y:S02]  /*4930*/  IADD3 R128, R136, 0x200, RZ ;  /* 0x0000020088807810 */ /* 0x000fe40007ffe0ff */
[----:B------:R-:W-:Y:S01]  /*4940*/  PRMT R121, R138, 0x5410, R121 ;  /* 0x000054108a797816 */ /* 0x000fe20000000079 */
[----:B------:R0:W-:Y:S01]  /*4950*/  STG.E.64 [R126.64], R60 ;  /* 0x0000003c7e007986 */ /* 0x0001e2000c101b08 */
[----:B------:R-:W-:Y:S01]  /*4960*/  PRMT R125, R130, 0x5410, R125 ;  /* 0x00005410827d7816 */ /* 0x000fe2000000007d */
[----:B------:R-:W-:Y:S01]  /*4970*/  IMAD.WIDE.U32 R128, R128, R141, c[0x0][0x1d0] ;  /* 0x0000740080807625 */ /* 0x000fe200078e008d */
[----:B------:R-:W-:-:S02]  /*4980*/  IADD3 R130, R136, 0x400, RZ ;  /* 0x0000040088827810 */ /* 0x000fc40007ffe0ff */
[----:B------:R-:W-:Y:S02]  /*4990*/  IADD3 R138, R136, 0xa00, RZ ;  /* 0x00000a00888a7810 */ /* 0x000fe40007ffe0ff */
[----:B------:R-:W-:Y:S01]  /*49a0*/  PRMT R65, R132, 0x5410, R65 ;  /* 0x0000541084417816 */ /* 0x000fe20000000041 */
[-C--:B------:R-:W-:Y:S01]  /*49b0*/  IMAD.WIDE.U32 R130, R130, R141.reuse, c[0x0][0x1d0] ;  /* 0x0000740082827625 */ /* 0x080fe200078e008d */
[----:B------:R-:W-:Y:S01]  /*49c0*/  PRMT R123, R134, 0x5410, R123 ;  /* 0x00005410867b7816 */ /* 0x000fe2000000007b */
[----:B------:R1:W-:Y:S01]  /*49d0*/  STG.E.64 [R128.64], R62 ;  /* 0x0000003e80007986 */ /* 0x0003e2000c101b08 */
[C---:B------:R-:W-:Y:S02]  /*49e0*/  IADD3 R132, R136.reuse, 0x600, RZ ;  /* 0x0000060088847810 */ /* 0x040fe40007ffe0ff */
[----:B------:R-:W-:Y:S01]  /*49f0*/  IADD3 R134, R136, 0x800, RZ ;  /* 0x0000080088867810 */ /* 0x000fe20007ffe0ff */
[-C--:B0-----:R-:W-:Y:S01]  /*4a00*/  IMAD.WIDE.U32 R126, R138, R141.reuse, c[0x0][0x1d0] ;  /* 0x000074008a7e7625 */ /* 0x081fe200078e008d */
[C---:B------:R-:W-:Y:S01]  /*4a10*/  IADD3 R139, R136.reuse, 0xc00, RZ ;  /* 0x00000c00888b7810 */ /* 0x040fe20007ffe0ff */
[----:B------:R0:W-:Y:S01]  /*4a20*/  STG.E.64 [R130.64], R64 ;  /* 0x0000004082007986 */ /* 0x0001e2000c101b08 */
[----:B------:R-:W-:Y:S01]  /*4a30*/  IADD3 R138, R136, 0xe00, RZ ;  /* 0x00000e00888a7810 */ /* 0x000fe20007ffe0ff */
[----:B------:R-:W-:Y:S01]  /*4a40*/  IMAD.WIDE.U32 R132, R132, R141, c[0x0][0x1d0] ;  /* 0x0000740084847625 */ /* 0x000fe200078e008d */
[----:B------:R-:W-:-:S03]  /*4a50*/  IADD3 R49, R49, c[0x0][0x160], RZ ;  /* 0x0000580031317a10 */ /* 0x000fc60007ffe0ff */
[-C--:B------:R-:W-:Y:S01]  /*4a60*/  IMAD.WIDE.U32 R134, R134, R141.reuse, c[0x0][0x1d0] ;  /* 0x0000740086867625 */ /* 0x080fe200078e008d */
[----:B------:R2:W-:Y:S01]  /*4a70*/  STG.E.64 [R132.64], R66 ;  /* 0x0000004284007986 */ /* 0x0005e2000c101b08 */
[----:B-1----:R-:W-:Y:S02]  /*4a80*/  IADD3 R62, R136, 0x1000, RZ ;  /* 0x00001000883e7810 */ /* 0x002fe40007ffe0ff */
[-C--:B------:R-:W-:Y:S01]  /*4a90*/  IMAD.WIDE.U32 R60, R139, R141.reuse, c[0x0][0x1d0] ;  /* 0x000074008b3c7625 */ /* 0x080fe200078e008d */
[----:B------:R2:W-:Y:S01]  /*4aa0*/  STG.E.64 [R134.64], R116 ;  /* 0x0000007486007986 */ /* 0x0005e2000c101b08 */
[----:B------:R-:W-:Y:S02]  /*4ab0*/  ISETP.GE.AND P0, PT, R49, c[0x0][0x164], PT ;  /* 0x0000590031007a0c */ /* 0x000fe40003f06270 */
[-C--:B0-----:R-:W-:Y:S01]  /*4ac0*/  IMAD.WIDE.U32 R64, R138, R141.reuse, c[0x0][0x1d0] ;  /* 0x000074008a407625 */ /* 0x081fe200078e008d */
[----:B------:R2:W-:Y:S03]  /*4ad0*/  STG.E.64 [R126.64], R118 ;  /* 0x000000767e007986 */ /* 0x0005e6000c101b08 */
[----:B------:R-:W-:Y:S01]  /*4ae0*/  IMAD.WIDE.U32 R62, R62, R141, c[0x0][0x1d0] ;  /* 0x000074003e3e7625 */ /* 0x000fe200078e008d */
[----:B------:R2:W-:Y:S04]  /*4af0*/  STG.E.64 [R60.64], R120 ;  /* 0x000000783c007986 */ /* 0x0005e8000c101b08 */
[----:B------:R2:W-:Y:S04]  /*4b00*/  STG.E.64 [R64.64], R122 ;  /* 0x0000007a40007986 */ /* 0x0005e8000c101b08 */
[----:B------:R2:W-:Y:S02]  /*4b10*/  STG.E.64 [R62.64], R124 ;  /* 0x0000007c3e007986 */ /* 0x0005e4000c101b08 */
[----:B--2---:R-:W-:Y:S01]  /*4b20*/  @P0 CALL.REL.NOINC `(.L_x_1155) ;  /* 0x0000001000000944 */ /* 0x004fe20003c00000 */
[----:B------:R-:W-:Y:S05]  /*4b30*/  BRA `(.L_x_1156) ;  /* 0xffffc3a000007947 */ /* 0x000fea000383ffff */
.L_x_1155:
[----:B------:R-:W-:Y:S01]  /*4b40*/  MOV R66, R58 ;  /* 0x0000003a00427202 */ /* 0x000fe20000000f00 */
[----:B------:R-:W-:Y:S01]  /*4b50*/  IMAD.MOV.U32 R65, RZ, RZ, R59 ;  /* 0x000000ffff417224 */ /* 0x000fe200078e003b */
[----:B------:R-:W-:-:S02]  /*4b60*/  MOV R58, R4 ;  /* 0x00000004003a7202 */ /* 0x000fc40000000f00 */
[----:B------:R-:W-:Y:S02]  /*4b70*/  MOV R86, R28 ;  /* 0x0000001c00567202 */ /* 0x000fe40000000f00 */
[----:B------:R-:W-:Y:S02]  /*4b80*/  MOV R4, R6 ;  /* 0x0000000600047202 */ /* 0x000fe40000000f00 */
[----:B------:R-:W-:Y:S01]  /*4b90*/  MOV R28, R30 ;  /* 0x0000001e001c7202 */ /* 0x000fe20000000f00 */
[----:B------:R-:W-:Y:S01]  /*4ba0*/  IMAD.MOV.U32 R30, RZ, RZ, R32 ;  /* 0x000000ffff1e7224 */ /* 0x000fe200078e0020 */
[----:B------:R-:W-:Y:S02]  /*4bb0*/  MOV R6, R8 ;  /* 0x0000000800067202 */ /* 0x000fe40000000f00 */
[----:B------:R-:W-:Y:S02]  /*4bc0*/  MOV R8, R10 ;  /* 0x0000000a00087202 */ /* 0x000fe40000000f00 */
[----:B------:R-:W-:-:S02]  /*4bd0*/  MOV R32, R34 ;  /* 0x0000002200207202 */ /* 0x000fc40000000f00 */
[----:B------:R-:W-:Y:S02]  /*4be0*/  MOV R10, R12 ;  /* 0x0000000c000a7202 */ /* 0x000fe40000000f00 */
[----:B------:R-:W-:Y:S02]  /*4bf0*/  MOV R34, R36 ;  /* 0x0000002400227202 */ /* 0x000fe40000000f00 */
[----:B------:R-:W-:Y:S02]  /*4c00*/  MOV R12, R14 ;  /* 0x0000000e000c7202 */ /* 0x000fe40000000f00 */
[----:B------:R-:W-:Y:S01]  /*4c10*/  MOV R36, R38 ;  /* 0x0000002600247202 */ /* 0x000fe20000000f00 */
[----:B------:R-:W-:Y:S01]  /*4c20*/  IMAD.MOV.U32 R38, RZ, RZ, R40 ;  /* 0x000000ffff267224 */ /* 0x000fe200078e0028 */
[----:B------:R-:W-:Y:S02]  /*4c30*/  MOV R14, R16 ;  /* 0x00000010000e7202 */ /* 0x000fe40000000f00 */
[----:B------:R-:W-:-:S02]  /*4c40*/  MOV R16, R18 ;  /* 0x0000001200107202 */ /* 0x000fc40000000f00 */
[----:B------:R-:W-:Y:S02]  /*4c50*/  MOV R40, R42 ;  /* 0x0000002a00287202 */ /* 0x000fe40000000f00 */
[----:B------:R-:W-:Y:S02]  /*4c60*/  MOV R64, R71 ;  /* 0x0000004700407202 */ /* 0x000fe40000000f00 */
[----:B------:R-:W-:Y:S02]  /*4c70*/  MOV R18, R20 ;  /* 0x0000001400127202 */ /* 0x000fe40000000f00 */
[----:B------:R-:W-:Y:S02]  /*4c80*/  MOV R42, R44 ;  /* 0x0000002c002a7202 */ /* 0x000fe40000000f00 */
[----:B------:R-:W-:Y:S01]  /*4c90*/  MOV R61, R85 ;  /* 0x00000055003d7202 */ /* 0x000fe20000000f00 */
[----:B------:R-:W-:Y:S01]  /*4ca0*/  IMAD.MOV.U32 R85, RZ, RZ, R25 ;  /* 0x000000ffff557224 */ /* 0x000fe200078e0019 */
        /* <DEDUP_REMOVED lines=15> */
.L_x_1148:
[----:B------:R-:W-:Y:S01]  /*4da0*/  IMAD R137, R137, 0x1200, R52 ;  /* 0x0000120089897824 */ /* 0x000fe200078e0234 */
[----:B------:R-:W-:-:S04]  /*4db0*/  MOV R89, 0x10 ;  /* 0x0000001000597802 */ /* 0x000fc80000000f00 */
[C---:B------:R-:W-:Y:S01]  /*4dc0*/  IADD3 R48, R137.reuse, 0x200, RZ ;  /* 0x0000020089307810 */ /* 0x040fe20007ffe0ff */
[CC--:B------:R-:W-:Y:S01]  /*4dd0*/  IMAD.WIDE.U32 R2, R137.reuse, R89.reuse, c[0x0][0x1c0] ;  /* 0x0000700089027625 */ /* 0x0c0fe200078e0059 */
[C---:B------:R-:W-:Y:S02]  /*4de0*/  IADD3 R52, R137.reuse, 0x400, RZ ;  /* 0x0000040089347810 */ /* 0x040fe40007ffe0ff */
[C---:B------:R-:W-:Y:S01]  /*4df0*/  IADD3 R0, R137.reuse, 0x600, RZ ;  /* 0x0000060089007810 */ /* 0x040fe20007ffe0ff */
[CC--:B------:R-:W-:Y:S01]  /*4e00*/  IMAD.WIDE.U32 R24, R137.reuse, R89.reuse, c[0x0][0x1c8] ;  /* 0x0000720089187625 */ /* 0x0c0fe200078e0059 */
[----:B------:R0:W-:Y:S03]  /*4e10*/  STG.E.128 [R2.64], R72 ;  /* 0x0000004802007986 */ /* 0x0001e6000c101d08 */
[CC--:B-----5:R-:W-:Y:S01]  /*4e20*/  IMAD.WIDE.U32 R26, R48.reuse, R89.reuse, c[0x0][0x1c0] ;  /* 0x00007000301a7625 */ /* 0x0e0fe200078e0059 */
[----:B------:R1:W-:Y:S03]  /*4e30*/  STG.E.128 [R24.64], R60 ;  /* 0x0000003c18007986 */ /* 0x0003e6000c101d08 */
[-C--:B------:R-:W-:Y:S01]  /*4e40*/  IMAD.WIDE.U32 R48, R48, R89.reuse, c[0x0][0x1c8] ;  /* 0x0000720030307625 */ /* 0x080fe200078e0059 */
[----:B------:R-:W-:Y:S03]  /*4e50*/  STG.E.128 [R26.64], R76 ;  /* 0x0000004c1a007986 */ /* 0x000fe6000c101d08 */
[-C--:B------:R-:W-:Y:S01]  /*4e60*/  IMAD.WIDE.U32 R50, R52, R89.reuse, c[0x0][0x1c0] ;  /* 0x0000700034327625 */ /* 0x080fe200078e0059 */
[----:B------:R2:W-:Y:S03]  /*4e70*/  STG.E.128 [R48.64], R64 ;  /* 0x0000004030007986 */ /* 0x0005e6000c101d08 */
[----:B------:R-:W-:Y:S01]  /*4e80*/  IMAD.WIDE.U32 R54, R0, R89, c[0x0][0x1c0] ;  /* 0x0000700000367625 */ /* 0x000fe200078e0059 */
[----:B------:R3:W-:Y:S01]  /*4e90*/  STG.E.128 [R50.64], R80 ;  /* 0x0000005032007986 */ /* 0x0007e2000c101d08 */
[----:B0-----:R-:W-:-:S02]  /*4ea0*/  IADD3 R72, R137, 0x800, RZ ;  /* 0x0000080089487810 */ /* 0x001fc40007ffe0ff */
[-C--:B------:R-:W-:Y:S01]  /*4eb0*/  IMAD.WIDE.U32 R2, R0, R89.reuse, c[0x0][0x1c8] ;  /* 0x0000720000027625 */ /* 0x080fe200078e0059 */
[C---:B------:R-:W-:Y:S02]  /*4ec0*/  IADD3 R0, R137.reuse, 0xa00, RZ ;  /* 0x00000a0089007810 */ /* 0x040fe40007ffe0ff */
[----:B-1----:R-:W-:Y:S01]  /*4ed0*/  IADD3 R60, R137, 0xc00, RZ ;  /* 0x00000c00893c7810 */ /* 0x002fe20007ffe0ff */
[----:B------:R-:W-:-:S04]  /*4ee0*/  IMAD.WIDE.U32 R52, R52, R89, c[0x0][0x1c8] ;  /* 0x0000720034347625 */ /* 0x000fc800078e0059 */
[-C--:B------:R-:W-:Y:S01]  /*4ef0*/  IMAD.WIDE.U32 R24, R72, R89.reuse, c[0x0][0x1c0] ;  /* 0x0000700048187625 */ /* 0x080fe200078e0059 */
[----:B------:R0:W-:Y:S03]  /*4f00*/  STG.E.128 [R52.64], R68 ;  /* 0x0000004434007986 */ /* 0x0001e6000c101d08 */
[CC--:B--2---:R-:W-:Y:S01]  /*4f10*/  IMAD.WIDE.U32 R48, R0.reuse, R89.reuse, c[0x0][0x1c0] ;  /* 0x0000700000307625 */ /* 0x0c4fe200078e0059 */
[----:B------:R1:W-:Y:S03]  /*4f20*/  STG.E.128 [R54.64], R84 ;  /* 0x0000005436007986 */ /* 0x0003e6000c101d08 */
[-C--:B---3--:R-:W-:Y:S01]  /*4f30*/  IMAD.WIDE.U32 R50, R0, R89.reuse, c[0x0][0x1c8] ;  /* 0x0000720000327625 */ /* 0x088fe200078e0059 */
[C---:B------:R-:W-:Y:S01]  /*4f40*/  IADD3 R0, R137.reuse, 0xe00, RZ ;  /* 0x00000e0089007810 */ /* 0x040fe20007ffe0ff */
[----:B------:R2:W-:Y:S01]  /*4f50*/  STG.E.128 [R2.64], R56 ;  /* 0x0000003802007986 */ /* 0x0005e2000c101d08 */
[----:B------:R-:W-:Y:S01]  /*4f60*/  IADD3 R137, R137, 0x1000, RZ ;  /* 0x0000100089897810 */ /* 0x000fe20007ffe0ff */
[----:B------:R-:W-:-:S02]  /*4f70*/  IMAD.WIDE.U32 R26, R72, R89, c[0x0][0x1c8] ;  /* 0x00007200481a7625 */ /* 0x000fc400078e0059 */
[----:B------:R3:W-:Y:S04]  /*4f80*/  STG.E.128 [R24.64], R28 ;  /* 0x0000001c18007986 */ /* 0x0007e8000c101d08 */
        /* <DEDUP_REMOVED lines=16> */
.L_x_1149:
[----:B------:R-:W-:Y:S02]  /*5090*/  MOV R64, R66 ;  /* 0x0000004200407202 */ /* 0x000fe40000000f00 */
[----:B------:R-:W-:-:S02]  /*50a0*/  MOV R235, 0x10 ;  /* 0x0000001000eb7802 */ /* 0x000fc40000000f00 */
[----:B------:R-:W-:Y:S02]  /*50b0*/  MOV R238, 0x1f ;  /* 0x0000001f00ee7802 */ /* 0x000fe40000000f00 */
[----:B------:R-:W-:Y:S02]  /*50c0*/  MOV R237, 0xffffffff ;  /* 0xffffffff00ed7802 */ /* 0x000fe40000000f00 */
[----:B------:R-:W-:Y:S02]  /*50d0*/  MOV R60, 0x50f0 ;  /* 0x000050f0003c7802 */ /* 0x000fe40000000f00 */
[----:B------:R-:W-:Y:S05]  /*50e0*/  CALL.REL.NOINC `($__internal_83_$__cuda_sm70_shflsync_down_p) ;  /* 0x0000045000007944 */ /* 0x000fea0003c00000 */
[----:B-1----:R-:W-:Y:S01]  /*50f0*/  MOV R63, R238 ;  /* 0x000000ee003f7202 */ /* 0x002fe20000000f00 */
[----:B0-----:R-:W-:Y:S05]  /*5100*/  BRA `(.L_x_1157) ;  /* 0xffffe41000007947 */ /* 0x001fea000383ffff */
.L_x_1150:
[----:B------:R-:W-:Y:S01]  /*5110*/  HFMA2.MMA R238, -RZ, RZ, 0, 1.847743988037109375e-06 ;  /* 0x0000001fffee7435 */ /* 0x000fe200000001ff */
[----:B------:R-:W-:Y:S01]  /*5120*/  MOV R64, R65 ;  /* 0x0000004100407202 */ /* 0x000fe20000000f00 */
[----:B------:R-:W-:Y:S01]  /*5130*/  IMAD.MOV.U32 R235, RZ, RZ, 0x10 ;  /* 0x00000010ffeb7424 */ /* 0x000fe200078e00ff */
[----:B------:R-:W-:Y:S02]  /*5140*/  MOV R237, 0xffffffff ;  /* 0xffffffff00ed7802 */ /* 0x000fe40000000f00 */
[----:B------:R-:W-:-:S02]  /*5150*/  MOV R60, 0x5170 ;  /* 0x00005170003c7802 */ /* 0x000fc40000000f00 */
[----:B01----:R-:W-:Y:S05]  /*5160*/  CALL.REL.NOINC `($__internal_83_$__cuda_sm70_shflsync_down_p) ;  /* 0x000003d000007944 */ /* 0x003fea0003c00000 */
[----:B------:R-:W-:Y:S01]  /*5170*/  FADD.FTZ R66, R66, R63 ;  /* 0x0000003f42427221 */ /* 0x000fe20000010000 */
[----:B0-----:R-:W-:Y:S01]  /*5180*/  HFMA2.MMA R235, -RZ, RZ, 0, 4.76837158203125e-07 ;  /* 0x00000008ffeb7435 */ /* 0x001fe200000001ff */
[----:B-1----:R-:W-:Y:S01]  /*5190*/  FADD.FTZ R65, R65, R238 ;  /* 0x000000ee41417221 */ /* 0x002fe20000010000 */
[----:B------:R-:W-:-:S02]  /*51a0*/  MOV R238, 0x1f ;  /* 0x0000001f00ee7802 */ /* 0x000fc40000000f00 */
[----:B------:R-:W-:Y:S02]  /*51b0*/  MOV R237, 0xffffffff ;  /* 0xffffffff00ed7802 */ /* 0x000fe40000000f00 */
[----:B------:R-:W-:Y:S02]  /*51c0*/  MOV R64, R66 ;  /* 0x0000004200407202 */ /* 0x000fe40000000f00 */
[----:B------:R-:W-:Y:S02]  /*51d0*/  MOV R60, 0x51f0 ;  /* 0x000051f0003c7802 */ /* 0x000fe40000000f00 */
[----:B------:R-:W-:Y:S05]  /*51e0*/  CALL.REL.NOINC `($__internal_83_$__cuda_sm70_shflsync_down_p) ;  /* 0x0000035000007944 */ /* 0x000fea0003c00000 */
[----:B0-----:R-:W-:Y:S01]  /*51f0*/  HFMA2.MMA R235, -RZ, RZ, 0, 4.76837158203125e-07 ;  /* 0x00000008ffeb7435 */ /* 0x001fe200000001ff */
[----:B-1----:R-:W-:Y:S01]  /*5200*/  MOV R63, R238 ;  /* 0x000000ee003f7202 */ /* 0x002fe20000000f00 */
[----:B------:R-:W-:Y:S01]  /*5210*/  IMAD.MOV.U32 R64, RZ, RZ, R65 ;  /* 0x000000ffff407224 */ /* 0x000fe200078e0041 */
[----:B------:R-:W-:Y:S02]  /*5220*/  MOV R238, 0x1f ;  /* 0x0000001f00ee7802 */ /* 0x000fe40000000f00 */
[----:B------:R-:W-:Y:S02]  /*5230*/  MOV R237, 0xffffffff ;  /* 0xffffffff00ed7802 */ /* 0x000fe40000000f00 */
[----:B------:R-:W-:-:S02]  /*5240*/  MOV R60, 0x5260 ;  /* 0x00005260003c7802 */ /* 0x000fc40000000f00 */
[----:B------:R-:W-:Y:S05]  /*5250*/  CALL.REL.NOINC `($__internal_83_$__cuda_sm70_shflsync_down_p) ;  /* 0x000002e000007944 */ /* 0x000fea0003c00000 */
[----:B------:R-:W-:Y:S01]  /*5260*/  FADD.FTZ R66, R63, R66 ;  /* 0x000000423f427221 */ /* 0x000fe20000010000 */
[----:B0-----:R-:W-:Y:S01]  /*5270*/  HFMA2.MMA R235, -RZ, RZ, 0, 2.384185791015625e-07 ;  /* 0x00000004ffeb7435 */ /* 0x001fe200000001ff */
[----:B-1----:R-:W-:Y:S01]  /*5280*/  FADD.FTZ R65, R65, R238 ;  /* 0x000000ee41417221 */ /* 0x002fe20000010000 */
[----:B------:R-:W-:-:S02]  /*5290*/  MOV R238, 0x1f ;  /* 0x0000001f00ee7802 */ /* 0x000fc40000000f00 */
[----:B------:R-:W-:Y:S02]  /*52a0*/  MOV R237, 0xffffffff ;  /* 0xffffffff00ed7802 */ /* 0x000fe40000000f00 */
[----:B------:R-:W-:Y:S02]  /*52b0*/  MOV R64, R66 ;  /* 0x0000004200407202 */ /* 0x000fe40000000f00 */
[----:B------:R-:W-:Y:S02]  /*52c0*/  MOV R60, 0x52e0 ;  /* 0x000052e0003c7802 */ /* 0x000fe40000000f00 */
[----:B------:R-:W-:Y:S05]  /*52d0*/  CALL.REL.NOINC `($__internal_83_$__cuda_sm70_shflsync_down_p) ;  /* 0x0000026000007944 */ /* 0x000fea0003c00000 */
[----:B0-----:R-:W-:Y:S01]  /*52e0*/  HFMA2.MMA R235, -RZ, RZ, 0, 2.384185791015625e-07 ;  /* 0x00000004ffeb7435 */ /* 0x001fe200000001ff */
[----:B-1----:R-:W-:Y:S01]  /*52f0*/  IMAD.MOV.U32 R63, RZ, RZ, R238 ;  /* 0x000000ffff3f7224 */ /* 0x002fe200078e00ee */
[----:B------:R-:W-:Y:S02]  /*5300*/  MOV R64, R65 ;  /* 0x0000004100407202 */ /* 0x000fe40000000f00 */
[----:B------:R-:W-:Y:S02]  /*5310*/  MOV R238, 0x1f ;  /* 0x0000001f00ee7802 */ /* 0x000fe40000000f00 */
[----:B------:R-:W-:-:S02]  /*5320*/  MOV R237, 0xffffffff ;  /* 0xffffffff00ed7802 */ /* 0x000fc40000000f00 */
[----:B------:R-:W-:Y:S02]  /*5330*/  MOV R60, 0x5350 ;  /* 0x00005350003c7802 */ /* 0x000fe40000000f00 */
[----:B------:R-:W-:Y:S05]  /*5340*/  CALL.REL.NOINC `($__internal_83_$__cuda_sm70_shflsync_down_p) ;  /* 0x000001f000007944 */ /* 0x000fea0003c00000 */
[----:B------:R-:W-:Y:S01]  /*5350*/  FADD.FTZ R66, R63, R66 ;  /* 0x000000423f427221 */ /* 0x000fe20000010000 */
[----:B0-----:R-:W-:Y:S01]  /*5360*/  HFMA2.MMA R235, -RZ, RZ, 0, 1.1920928955078125e-07 ;  /* 0x00000002ffeb7435 */ /* 0x001fe200000001ff */
[----:B-1----:R-:W-:Y:S01]  /*5370*/  FADD.FTZ R67, R65, R238 ;  /* 0x000000ee41437221 */ /* 0x002fe20000010000 */
[----:B------:R-:W-:Y:S01]  /*5380*/  MOV R238, 0x1f ;  /* 0x0000001f00ee7802 */ /* 0x000fe20000000f00 */
[----:B------:R-:W-:Y:S01]  /*5390*/  IMAD.MOV.U32 R64, RZ, RZ, R66 ;  /* 0x000000ffff407224 */ /* 0x000fe200078e0042 */
[----:B------:R-:W-:Y:S02]  /*53a0*/  MOV R237, 0xffffffff ;  /* 0xffffffff00ed7802 */ /* 0x000fe40000000f00 */
[----:B------:R-:W-:Y:S02]  /*53b0*/  MOV R60, 0x53d0 ;  /* 0x000053d0003c7802 */ /* 0x000fe40000000f00 */
[----:B------:R-:W-:Y:S05]  /*53c0*/  CALL.REL.NOINC `($__internal_83_$__cuda_sm70_shflsync_down_p) ;  /* 0x0000017000007944 */ /* 0x000fea0003c00000 */
[----:B0-----:R-:W-:Y:S01]  /*53d0*/  HFMA2.MMA R235, -RZ, RZ, 0, 1.1920928955078125e-07 ;  /* 0x00000002ffeb7435 */ /* 0x001fe200000001ff */
[----:B-1----:R-:W-:Y:S02]  /*53e0*/  MOV R63, R238 ;  /* 0x000000ee003f7202 */ /* 0x002fe40000000f00 */
[----:B------:R-:W-:-:S02]  /*53f0*/  MOV R64, R67 ;  /* 0x0000004300407202 */ /* 0x000fc40000000f00 */
[----:B------:R-:W-:Y:S02]  /*5400*/  MOV R238, 0x1f ;  /* 0x0000001f00ee7802 */ /* 0x000fe40000000f00 */
[----:B------:R-:W-:Y:S02]  /*5410*/  MOV R237, 0xffffffff ;  /* 0xffffffff00ed7802 */ /* 0x000fe40000000f00 */
[----:B------:R-:W-:Y:S02]  /*5420*/  MOV R60, 0x5440 ;  /* 0x00005440003c7802 */ /* 0x000fe40000000f00 */
[----:B------:R-:W-:Y:S05]  /*5430*/  CALL.REL.NOINC `($__internal_83_$__cuda_sm70_shflsync_down_p) ;  /* 0x0000010000007944 */ /* 0x000fea0003c00000 */
[----:B------:R-:W-:Y:S01]  /*5440*/  FADD.FTZ R65, R63, R66 ;  /* 0x000000423f417221 */ /* 0x000fe20000010000 */
[----:B0-----:R-:W-:Y:S01]  /*5450*/  HFMA2.MMA R235, -RZ, RZ, 0, 5.9604644775390625e-08 ;  /* 0x00000001ffeb7435 */ /* 0x001fe200000001ff */
[----:B-1----:R-:W-:Y:S01]  /*5460*/  FADD.FTZ R67, R67, R238 ;  /* 0x000000ee43437221 */ /* 0x002fe20000010000 */
[----:B------:R-:W-:Y:S01]  /*5470*/  MOV R238, 0x1f ;  /* 0x0000001f00ee7802 */ /* 0x000fe20000000f00 */
[----:B------:R-:W-:Y:S01]  /*5480*/  IMAD.MOV.U32 R237, RZ, RZ, -0x1 ;  /* 0xffffffffffed7424 */ /* 0x000fe200078e00ff */
[----:B------:R-:W-:Y:S02]  /*5490*/  MOV R64, R65 ;  /* 0x0000004100407202 */ /* 0x000fe40000000f00 */
[----:B------:R-:W-:-:S02]  /*54a0*/  MOV R60, 0x54c0 ;  /* 0x000054c0003c7802 */ /* 0x000fc40000000f00 */
[----:B------:R-:W-:Y:S05]  /*54b0*/  CALL.REL.NOINC `($__internal_83_$__cuda_sm70_shflsync_down_p) ;  /* 0x0000008000007944 */ /* 0x000fea0003c00000 */
[----:B0-----:R-:W-:Y:S01]  /*54c0*/  HFMA2.MMA R235, -RZ, RZ, 0, 5.9604644775390625e-08 ;  /* 0x00000001ffeb7435 */ /* 0x001fe200000001ff */
[----:B-1----:R-:W-:-:S02]  /*54d0*/  MOV R236, R238 ;  /* 0x000000ee00ec7202 */ /* 0x002fc40000000f00 */
[----:B------:R-:W-:Y:S02]  /*54e0*/  MOV R64, R67 ;  /* 0x0000004300407202 */ /* 0x000fe40000000f00 */
[----:B------:R-:W-:Y:S02]  /*54f0*/  MOV R238, 0x1f ;  /* 0x0000001f00ee7802 */ /* 0x000fe40000000f00 */
[----:B------:R-:W-:Y:S02]  /*5500*/  MOV R237, 0xffffffff ;  /* 0xffffffff00ed7802 */ /* 0x000fe40000000f00 */
[----:B------:R-:W-:Y:S02]  /*5510*/  MOV R60, 0x5530 ;  /* 0x00005530003c7802 */ /* 0x000fe40000000f00 */
[----:B------:R-:W-:Y:S05]  /*5520*/  CALL.REL.NOINC `($__internal_83_$__cuda_sm70_shflsync_down_p) ;  /* 0x0000001000007944 */ /* 0x000fea0003c00000 */
[----:B01----:R-:W-:Y:S05]  /*5530*/  BRA `(.L_x_1158) ;  /* 0xffffe10000007947 */ /* 0x003fea000383ffff */
        .weak           $__internal_83_$__cuda_sm70_shflsync_down_p
        .type           $__internal_83_$__cuda_sm70_shflsync_down_p,@function
        .size           $__internal_83_$__cuda_sm70_shflsync_down_p,(.L_x_3490 - $__internal_83_$__cuda_sm70_shflsync_down_p)
$__internal_83_$__cuda_sm70_shflsync_down_p:
[----:B------:R-:W-:Y:S01]  /*5540*/  HFMA2.MMA R61, -RZ, RZ, 0, 0 ;  /* 0x00000000ff3d7435 */ /* 0x000fe200000001ff */
[----:B------:R-:W-:Y:S04]  /*5550*/  WARPSYNC R237 ;  /* 0x000000ed00007348 */ /* 0x000fe80003800000 */
[----:B------:R0:W1:Y:S01]  /*5560*/  SHFL.DOWN PT, R238, R64, R235, R238 ;  /* 0x080000eb40ee7389 */ /* 0x00006200000e00ee */
[----:B------:R-:W-:Y:S05]  /*5570*/  RET.REL.NODEC R60 `(_ZN10layer_norm13ln_bwd_kernelINS_13Kernel_traitsI13__nv_bfloat16S2_S2_fjLj18432ELj4ELj1ELj4ELj8ENS_18Kernel_traits_baseILj18432ES2_S2_S2_fjLj128EEEEEEEvNS_9BwdParamsE) ;  /* 0xffffaa803c007950 */ /* 0x000fea0003c3ffff */
.L_x_1159:
        /* <DEDUP_REMOVED lines=16> */
.L_x_3490:


//--------------------- .text._ZN10layer_norm22ln_bwd_finalize_kernelINS_22Kernel_traits_finalizeILj18432E6__halffS2_fjLj1024ELj4ENS_18Kernel_traits_baseILj18432ES2_fS2_fjLj1024EEEEEEEvNS_9BwdParamsE --------------------------
	.section	.text._ZN10layer_norm22ln_bwd_finalize_kernelINS_22Kernel_traits_finalizeILj18432E6__halffS2_fjLj1024ELj4ENS_18Kernel_traits_baseILj18432ES2_fS2_fjLj1024EEEEEEEvNS_9BwdParamsE,"ax",@progbits
	.sectioninfo	@"SHI_REGISTERS=32"
	.align	128
        .global         _ZN10layer_norm22ln_bwd_finalize_kernelINS_22Kernel_traits_finalizeILj18432E6__halffS2_fjLj1024ELj4ENS_18Kernel_traits_baseILj18432ES2_fS2_fjLj1024EEEEEEEvNS_9BwdParamsE
        .type           _ZN10layer_norm22ln_bwd_finalize_kernelINS_22Kernel_traits_finalizeILj18432E6__halffS2_fjLj1024ELj4ENS_18Kernel_traits_baseILj18432ES2_fS2_fjLj1024EEEEEEEvNS_9BwdParamsE,@function
        .size           _ZN10layer_norm22ln_bwd_finalize_kernelINS_22Kernel_traits_finalizeILj18432E6__halffS2_fjLj1024ELj4ENS_18Kernel_traits_baseILj18432ES2_fS2_fjLj1024EEEEEEEvNS_9BwdParamsE,(.L_x_3491 - _ZN10layer_norm22ln_bwd_finalize_kernelINS_22Kernel_traits_finalizeILj18432E6__halffS2_fjLj1024ELj4ENS_18Kernel_traits_baseILj18432ES2_fS2_fjLj1024EEEEEEEvNS_9BwdParamsE)
        .other          _ZN10layer_norm22ln_bwd_finalize_kernelINS_22Kernel_traits_finalizeILj18432E6__halffS2_fjLj1024ELj4ENS_18Kernel_traits_baseILj18432ES2_fS2_fjLj1024EEEEEEEvNS_9BwdParamsE,@"STO_CUDA_ENTRY STV_DEFAULT"
_ZN10layer_norm22ln_bwd_finalize_kernelINS_22Kernel_traits_finalizeILj18432E6__halffS2_fjLj1024ELj4ENS_18Kernel_traits_baseILj18432ES2_fS2_fjLj1024EEEEEEEvNS_9BwdParamsE:
.text._ZN10layer_norm22ln_bwd_finalize_kernelINS_22Kernel_traits_finalizeILj18432E6__halffS2_fjLj1024ELj4ENS_18Kernel_traits_baseILj18432ES2_fS2_fjLj1024EEEEEEEvNS_9BwdParamsE:
        /* <DEDUP_REMOVED lines=19> */
.L_x_1172:
        /* <DEDUP_REMOVED lines=27> */
.L_x_1164:
        /* <DEDUP_REMOVED lines=32> */
.L_x_1163:
[----:B------:R-:W-:Y:S05]  /*04e0*/  BSYNC B1 ;  /* 0x0000000000017941 */ /* 0x000fea0003800000 */
.L_x_1162:
        /* <DEDUP_REMOVED lines=22> */
.L_x_1166:
[----:B------:R-:W-:Y:S05]  /*0650*/  BSYNC B1 ;  /* 0x0000000000017941 */ /* 0x000fea0003800000 */
.L_x_1165:
        /* <DEDUP_REMOVED lines=10> */
.L_x_1161:
[----:B------:R-:W-:Y:S05]  /*0700*/  BSYNC B0 ;  /* 0x0000000000007941 */ /* 0x000fea0003800000 */
.L_x_1160:
        /* <DEDUP_REMOVED lines=11> */
.L_x_1173:
        /* <DEDUP_REMOVED lines=18> */
.L_x_1174:
[----:B------:R-:W-:Y:S01]  /*08e0*/  @!P1 SHF.R.U32.HI R2, RZ, 0x3, R0 ;  /* 0x00000003ff029819 */ /* 0x000fe20000011600 */
[----:B---3--:R-:W-:Y:S02]  /*08f0*/  FADD.FTZ R5, R5, R10 ;  /* 0x0000000a05057221 */ /* 0x008fe40000010000 */
[----:B--2---:R-:W-:Y:S01]  /*0900*/  FADD.FTZ R7, R7, R4 ;  /* 0x0000000407077221 */ /* 0x004fe20000010000 */
[----:B------:R-:W-:-:S05]  /*0910*/  @!P1 LOP3.LUT R2, R2, 0x1ffffffc, RZ, 0xc0, !PT ;  /* 0x1ffffffc02029812 */ /* 0x000fca00078ec0ff */
[----:B------:R2:W-:Y:S04]  /*0920*/  @!P1 STS [R2+0x2000], R5 ;  /* 0x0020000502009388 */ /* 0x0005e80000000800 */
[----:B------:R2:W-:Y:S02]  /*0930*/  @!P1 STS [R2+0x2080], R7 ;  /* 0x0020800702009388 */ /* 0x0005e40000000800 */
.L_x_1167:
        /* <DEDUP_REMOVED lines=13> */
.L_x_1171:
[----:B------:R-:W-:Y:S05]  /*0a10*/  BSYNC B0 ;  /* 0x0000000000007941 */ /* 0x000fea0003800000 */
.L_x_1170:
[C---:B------:R-:W-:Y:S02]  /*0a20*/  ISETP.GT.U32.AND P1, PT, R18.reuse, -0x4801, PT ;  /* 0xffffb7ff1200780c */ /* 0x040fe40003f24070 */
[----:B------:R-:W-:Y:S02]  /*0a30*/  IADD3 R18, R18, 0x4800, RZ ;  /* 0x0000480012127810 */ /* 0x000fe40007ffe0ff */
[----:B------:R-:W-:-:S09]  /*0a40*/  IADD3 R19, R19, 0x2400, RZ ;  /* 0x0000240013137810 */ /* 0x000fd20007ffe0ff */
[----:B012---:R-:W-:Y:S05]  /*0a50*/  @P1 BRA `(.L_x_1172) ;  /* 0xfffff6d000001947 */ /* 0x007fea000383ffff */
[----:B------:R-:W-:Y:S05]  /*0a60*/  EXIT ;  /* 0x000000000000794d */ /* 0x000fea0003800000 */
.L_x_1168:
[----:B--2---:R-:W-:Y:S01]  /*0a70*/  IMAD.MOV.U32 R10, RZ, RZ, R4 ;  /* 0x000000ffff0a7224 */ /* 0x004fe200078e0004 */
[----:B------:R-:W-:Y:S01]  /*0a80*/  MOV R9, 0x1 ;  /* 0x0000000100097802 */ /* 0x000fe20000000f00 */
[----:B------:R-:W-:Y:S01]  /*0a90*/  IMAD.MOV.U32 R6, RZ, RZ, 0x1f ;  /* 0x0000001fff067424 */ /* 0x000fe200078e00ff */
[----:B------:R-:W-:Y:S02]  /*0aa0*/  MOV R11, 0xffffffff ;  /* 0xffffffff000b7802 */ /* 0x000fe40000000f00 */
[----:B------:R-:W-:Y:S02]  /*0ab0*/  MOV R2, 0xad0 ;  /* 0x00000ad000027802 */ /* 0x000fe40000000f00 */
[----:B01----:R-:W-:Y:S05]  /*0ac0*/  CALL.REL.NOINC `($__internal_84_$__cuda_sm70_shflsync_bfly_p) ;  /* 0x000003c000007944 */ /* 0x003fea0003c00000 */
[----:B-1----:R-:W-:Y:S01]  /*0ad0*/  IMAD.MOV.U32 R3, RZ, RZ, R6 ;  /* 0x000000ffff037224 */ /* 0x002fe200078e0006 */
[----:B0-----:R-:W-:Y:S05]  /*0ae0*/  BRA `(.L_x_1173) ;  /* 0xfffffcd000007947 */ /* 0x001fea000383ffff */
.L_x_1169:
[----:B------:R-:W-:Y:S01]  /*0af0*/  HFMA2.MMA R6, -RZ, RZ, 0, 1.847743988037109375e-06 ;  /* 0x0000001fff067435 */ /* 0x000fe200000001ff */
[----:B------:R-:W-:Y:S01]  /*0b00*/  MOV R10, R13 ;  /* 0x0000000d000a7202 */ /* 0x000fe20000000f00 */
[----:B------:R-:W-:Y:S01]  /*0b10*/  IMAD.MOV.U32 R9, RZ, RZ, 0x2 ;  /* 0x00000002ff097424 */ /* 0x000fe200078e00ff */
[----:B------:R-:W-:Y:S01]  /*0b20*/  MOV R2, 0xb50 ;  /* 0x00000b5000027802 */ /* 0x000fe20000000f00 */
[----:B------:R-:W-:-:S02]  /*0b30*/  IMAD.MOV.U32 R11, RZ, RZ, -0x1 ;  /* 0xffffffffff0b7424 */ /* 0x000fc400078e00ff */
[----:B012---:R-:W-:Y:S05]  /*0b40*/  CALL.REL.NOINC `($__internal_84_$__cuda_sm70_shflsync_bfly_p) ;  /* 0x0000034000007944 */ /* 0x007fea0003c00000 */
[----:B01----:R-:W-:Y:S01]  /*0b50*/  FADD.FTZ R10, R13, R6 ;  /* 0x000000060d0a7221 */ /* 0x003fe20000010000 */
[----:B------:R-:W-:Y:S01]  /*0b60*/  MOV R9, 0x4 ;  /* 0x0000000400097802 */ /* 0x000fe20000000f00 */
[----:B------:R-:W-:Y:S01]  /*0b70*/  IMAD.MOV.U32 R6, RZ, RZ, 0x1f ;  /* 0x0000001fff067424 */ /* 0x000fe200078e00ff */
[----:B------:R-:W-:-:S02]  /*0b80*/  MOV R11, 0xffffffff ;  /* 0xffffffff000b7802 */ /* 0x000fc40000000f00 */
[----:B------:R-:W-:Y:S02]  /*0b90*/  MOV R2, 0xbb0 ;  /* 0x00000bb000027802 */ /* 0x000fe40000000f00 */
[----:B------:R-:W-:Y:S05]  /*0ba0*/  CALL.REL.NOINC `($__internal_84_$__cuda_sm70_shflsync_bfly_p) ;  /* 0x000002e000007944 */ /* 0x000fea0003c00000 */
[----:B01----:R-:W-:Y:S01]  /*0bb0*/  FADD.FTZ R10, R10, R6 ;  /* 0x000000060a0a7221 */ /* 0x003fe20000010000 */
[----:B------:R-:W-:Y:S01]  /*0bc0*/  HFMA2.MMA R6, -RZ, RZ, 0, 1.847743988037109375e-06 ;  /* 0x0000001fff067435 */ /* 0x000fe200000001ff */
[----:B------:R-:W-:Y:S01]  /*0bd0*/  IMAD.MOV.U32 R9, RZ, RZ, 0x8 ;  /* 0x00000008ff097424 */ /* 0x000fe200078e00ff */
[----:B------:R-:W-:Y:S01]  /*0be0*/  MOV R2, 0xc10 ;  /* 0x00000c1000027802 */ /* 0x000fe20000000f00 */
[----:B------:R-:W-:-:S03]  /*0bf0*/  IMAD.MOV.U32 R11, RZ, RZ, -0x1 ;  /* 0xffffffffff0b7424 */ /* 0x000fc600078e00ff */
[----:B------:R-:W-:Y:S05]  /*0c00*/  CALL.REL.NOINC `($__internal_84_$__cuda_sm70_shflsync_bfly_p) ;  /* 0x0000028000007944 */ /* 0x000fea0003c00000 */
[----:B-1----:R-:W-:Y:S01]  /*0c10*/  FADD.FTZ R4, R10, R6 ;  /* 0x000000060a047221 */ /* 0x002fe20000010000 */
[----:B0-----:R-:W-:Y:S01]  /*0c20*/  MOV R9, 0x10 ;  /* 0x0000001000097802 */ /* 0x001fe20000000f00 */
[----:B------:R-:W-:Y:S01]  /*0c30*/  IMAD.MOV.U32 R6, RZ, RZ, 0x1f ;  /* 0x0000001fff067424 */ /* 0x000fe200078e00ff */
[----:B------:R-:W-:Y:S01]  /*0c40*/  MOV R11, 0xffffffff ;  /* 0xffffffff000b7802 */ /* 0x000fe20000000f00 */
[----:B------:R-:W-:Y:S01]  /*0c50*/  IMAD.MOV.U32 R10, RZ, RZ, R4 ;  /* 0x000000ffff0a7224 */ /* 0x000fe200078e0004 */
[----:B------:R-:W-:Y:S02]  /*0c60*/  MOV R2, 0xc80 ;  /* 0x00000c8000027802 */ /* 0x000fe40000000f00 */
[----:B------:R-:W-:Y:S05]  /*0c70*/  CALL.REL.NOINC `($__internal_84_$__cuda_sm70_shflsync_bfly_p) ;  /* 0x0000021000007944 */ /* 0x000fea0003c00000 */
[----:B0-----:R-:W-:Y:S01]  /*0c80*/  HFMA2.MMA R9, -RZ, RZ, 0, 5.9604644775390625e-08 ;  /* 0x00000001ff097435 */ /* 0x001fe200000001ff */
[----:B-1----:R-:W-:Y:S01]  /*0c90*/  MOV R7, R6 ;  /* 0x0000000600077202 */ /* 0x002fe20000000f00 */
[----:B------:R-:W-:Y:S01]  /*0ca0*/  IMAD.MOV.U32 R10, RZ, RZ, R5 ;  /* 0x000000ffff0a7224 */ /* 0x000fe200078e0005 */
[----:B------:R-:W-:Y:S01]  /*0cb0*/  MOV R6, 0x1f ;  /* 0x0000001f00067802 */ /* 0x000fe20000000f00 */
[----:B------:R-:W-:Y:S01]  /*0cc0*/  IMAD.MOV.U32 R11, RZ, RZ, -0x1 ;  /* 0xffffffffff0b7424 */ /* 0x000fe200078e00ff */
[----:B------:R-:W-:-:S02]  /*0cd0*/  MOV R2, 0xcf0 ;  /* 0x00000cf000027802 */ /* 0x000fc40000000f00 */
[----:B------:R-:W-:Y:S05]  /*0ce0*/  CALL.REL.NOINC `($__internal_84_$__cuda_sm70_shflsync_bfly_p) ;  /* 0x000001a000007944 */ /* 0x000fea0003c00000 */
[----:B0-----:R-:W-:Y:S01]  /*0cf0*/  HFMA2.MMA R9, -RZ, RZ, 0, 1.1920928955078125e-07 ;  /* 0x00000002ff097435 */ /* 0x001fe200000001ff */
[----:B-1----:R-:W-:Y:S01]  /*0d00*/  FADD.FTZ R10, R5, R6 ;  /* 0x00000006050a7221 */ /* 0x002fe20000010000 */
[----:B------:R-:W-:Y:S01]  /*0d10*/  MOV R6, 0x1f ;  /* 0x0000001f00067802 */ /* 0x000fe20000000f00 */
[----:B------:R-:W-:Y:S01]  /*0d20*/  IMAD.MOV.U32 R11, RZ, RZ, -0x1 ;  /* 0xffffffffff0b7424 */ /* 0x000fe200078e00ff */
[----:B------:R-:W-:-:S02]  /*0d30*/  MOV R2, 0xd50 ;  /* 0x00000d5000027802 */ /* 0x000fc40000000f00 */
[----:B------:R-:W-:Y:S05]  /*0d40*/  CALL.REL.NOINC `($__internal_84_$__cuda_sm70_shflsync_bfly_p) ;  /* 0x0000014000007944 */ /* 0x000fea0003c00000 */
[----:B0-----:R-:W-:Y:S01]  /*0d50*/  HFMA2.MMA R9, -RZ, RZ, 0, 2.384185791015625e-07 ;  /* 0x00000004ff097435 */ /* 0x001fe200000001ff */
[----:B-1----:R-:W-:Y:S01]  /*0d60*/  FADD.FTZ R10, R10, R6 ;  /* 0x000000060a0a7221 */ /* 0x002fe20000010000 */
[----:B------:R-:W-:Y:S01]  /*0d70*/  MOV R6, 0x1f ;  /* 0x0000001f00067802 */ /* 0x000fe20000000f00 */
[----:B------:R-:W-:Y:S01]  /*0d80*/  IMAD.MOV.U32 R11, RZ, RZ, -0x1 ;  /* 0xffffffffff0b7424 */ /* 0x000fe200078e00ff */
[----:B------:R-:W-:-:S02]  /*0d90*/  MOV R2, 0xdb0 ;  /* 0x00000db000027802 */ /* 0x000fc40000000f00 */
[----:B------:R-:W-:Y:S05]  /*0da0*/  CALL.REL.NOINC `($__internal_84_$__cuda_sm70_shflsync_bfly_p) ;  /* 0x000000e000007944 */ /* 0x000fea0003c00000 */
[----:B0-----:R-:W-:Y:S01]  /*0db0*/  HFMA2.MMA R9, -RZ, RZ, 0, 4.76837158203125e-07 ;  /* 0x00000008ff097435 */ /* 0x001fe200000001ff */
[----:B-1----:R-:W-:Y:S01]  /*0dc0*/  FADD.FTZ R10, R10, R6 ;  /* 0x000000060a0a7221 */ /* 0x002fe20000010000 */
[----:B------:R-:W-:Y:S01]  /*0dd0*/  MOV R6, 0x1f ;  /* 0x0000001f00067802 */ /* 0x000fe20000000f00 */
[----:B------:R-:W-:Y:S01]  /*0de0*/  IMAD.MOV.U32 R11, RZ, RZ, -0x1 ;  /* 0xffffffffff0b7424 */ /* 0x000fe200078e00ff */
[----:B------:R-:W-:-:S02]  /*0df0*/  MOV R2, 0xe10 ;  /* 0x00000e1000027802 */ /* 0x000fc40000000f00 */
[----:B------:R-:W-:Y:S05]  /*0e00*/  CALL.REL.NOINC `($__internal_84_$__cuda_sm70_shflsync_bfly_p) ;  /* 0x0000008000007944 */ /* 0x000fea0003c00000 */
[----:B0-----:R-:W-:Y:S01]  /*0e10*/  HFMA2.MMA R9, -RZ, RZ, 0, 9.5367431640625e-07 ;  /* 0x00000010ff097435 */ /* 0x001fe200000001ff */
[----:B-1----:R-:W-:Y:S01]  /*0e20*/  FADD.FTZ R10, R10, R6 ;  /* 0x000000060a0a7221 */ /* 0x002fe20000010000 */
[----:B------:R-:W-:Y:S01]  /*0e30*/  MOV R6, 0x1f ;  /* 0x0000001f00067802 */ /* 0x000fe20000000f00 */
[----:B------:R-:W-:Y:S01]  /*0e40*/  IMAD.MOV.U32 R11, RZ, RZ, -0x1 ;  /* 0xffffffffff0b7424 */ /* 0x000fe200078e00ff */
[----:B------:R-:W-:-:S02]  /*0e50*/  MOV R2, 0xe70 ;  /* 0x00000e7000027802 */ /* 0x000fc40000000f00 */
[----:B------:R-:W-:Y:S05]  /*0e60*/  CALL.REL.NOINC `($__internal_84_$__cuda_sm70_shflsync_bfly_p) ;  /* 0x0000002000007944 */ /* 0x000fea0003c00000 */
[----:B-1----:R-:W-:Y:S01]  /*0e70*/  MOV R5, R6 ;  /* 0x0000000600057202 */ /* 0x002fe20000000f00 */
[----:B0-----:R-:W-:Y:S05]  /*0e80*/  BRA `(.L_x_1174) ;  /* 0xfffffa5000007947 */ /* 0x001fea000383ffff */
        .weak           $__internal_84_$__cuda_sm70_shflsync_bfly_p
        .type           $__internal_84_$__cuda_sm70_shflsync_bfly_p,@function
        .size           $__internal_84_$__cuda_sm70_shflsync_bfly_p,(.L_x_3491 - $__internal_84_$__cuda_sm70_shflsync_bfly_p)
$__internal_84_$__cuda_sm70_shflsync_bfly_p:
[----:B------:R-:W-:Y:S01]  /*0e90*/  HFMA2.MMA R3, -RZ, RZ, 0, 0 ;  /* 0x00000000ff037435 */ /* 0x000fe200000001ff */
[----:B------:R-:W-:Y:S04]  /*0ea0*/  WARPSYNC R11 ;  /* 0x0000000b00007348 */ /* 0x000fe80003800000 */
[----:B------:R0:W1:Y:S01]  /*0eb0*/  SHFL.BFLY PT, R6, R10, R9, R6 ;  /* 0x0c0000090a067389 */ /* 0x00006200000e0006 */
[----:B------:R-:W-:Y:S05]  /*0ec0*/  RET.REL.NODEC R2 `(_ZN10layer_norm22ln_bwd_finalize_kernelINS_22Kernel_traits_finalizeILj18432E6__halffS2_fjLj1024ELj4ENS_18Kernel_traits_baseILj18432ES2_fS2_fjLj1024EEEEEEEvNS_9BwdParamsE) ;  /* 0xfffff13002007950 */ /* 0x000fea0003c3ffff */
.L_x_1175:
        /* <DEDUP_REMOVED lines=11> */
.L_x_3491:


//--------------------- .text._ZN10layer_norm13ln_bwd_kernelINS_13Kernel_traitsI6__halffS2_fjLj18432ELj4ELj1ELj4ELj16ENS_18Kernel_traits_baseILj18432ES2_fS2_fjLj128EEEEEEEvNS_9BwdParamsE --------------------------
	.section	.text._ZN10layer_norm13ln_bwd_kernelINS_13Kernel_traitsI6__halffS2_fjLj18432ELj4ELj1ELj4ELj16ENS_18Kernel_traits_baseILj18432ES2_fS2_fjLj128EEEEEEEvNS_9BwdParamsE,"ax",@progbits
	.sectioninfo	@"SHI_REGISTERS=254"
	.align	128
        .global         _ZN10layer_norm13ln_bwd_kernelINS_13Kernel_traitsI6__halffS2_fjLj18432ELj4ELj1ELj4ELj16ENS_18Kernel_traits_baseILj18432ES2_fS2_fjLj128EEEEEEEvNS_9BwdParamsE
        .type           _ZN10layer_norm13ln_bwd_kernelINS_13Kernel_traitsI6__halffS2_fjLj18432ELj4ELj1ELj4ELj16ENS_18Kernel_traits_baseILj18432ES2_fS2_fjLj128EEEEEEEvNS_9BwdParamsE,@function
        .size           _ZN10layer_norm13ln_bwd_kernelINS_13Kernel_traitsI6__halffS2_fjLj18432ELj4ELj1ELj4ELj16ENS_18Kernel_traits_baseILj18432ES2_fS2_fjLj128EEEEEEEvNS_9BwdParamsE,(.L_x_3492 - _ZN10layer_norm13ln_bwd_kernelINS_13Kernel_traitsI6__halffS2_fjLj18432ELj4ELj1ELj4ELj16ENS_18Kernel_traits_baseILj18432ES2_fS2_fjLj128EEEEEEEvNS_9BwdParamsE)
        .other          _ZN10layer_norm13ln_bwd_kernelINS_13Kernel_traitsI6__halffS2_fjLj18432ELj4ELj1ELj4ELj16ENS_18Kernel_traits_baseILj18432ES2_fS2_fjLj128EEEEEEEvNS_9BwdParamsE,@"STO_CUDA_ENTRY STV_DEFAULT"
_ZN10layer_norm13ln_bwd_kernelINS_13Kernel_traitsI6__halffS2_fjLj18432ELj4ELj1ELj4ELj16ENS_18Kernel_traits_baseILj18432ES2_fS2_fjLj128EEEEEEEvNS_9BwdParamsE:
.text._ZN10layer_norm13ln_bwd_kernelINS_13Kernel_traitsI6__halffS2_fjLj18432ELj4ELj1ELj4ELj16ENS_18Kernel_traits_baseILj18432ES2_fS2_fjLj128EEEEEEEvNS_9BwdParamsE:
        /* <DEDUP_REMOVED lines=236> */
.L_x_1184:
        /* <DEDUP_REMOVED lines=156> */
[----:B------:R-:W0:Y:S01]  /*1880*/  @P0 MUFU.RCP R217, R123 ;  /* 0x0000007b00d90308 */ /* 0x000e220000001000 */
[----:B------:R-:W-:Y:S02]  /*1890*/  @!P0 FADD.FTZ R57, R68, -R221 ;  /* 0x800000dd44398221 */ /* 0x000fe40000010000 */
[----:B------:R-:W-:Y:S02]  /*18a0*/  @!P0 FMUL.FTZ R204, R194, R59 ;  /* 0x0000003bc2cc8220 */ /* 0x000fe40000410000 */
[----:B-1----:R-:W-:-:S02]  /*18b0*/  @P0 FMUL.FTZ R68, R215, R56 ;  /* 0x00000038d7440220 */ /* 0x002fc40000410000 */
[----:B------:R-:W-:Y:S01]  /*18c0*/  @P0 FADD.FTZ R215, -R145, R77 ;  /* 0x0000004d91d70221 */ /* 0x000fe20000010100 */
[----:B------:R-:W1:Y:S01]  /*18d0*/  @P0 MUFU.RCP R59, R164 ;  /* 0x000000a4003b0308 */ /* 0x000e620000001000 */
[----:B------:R-:W-:Y:S02]  /*18e0*/  @!P0 FMUL.FTZ R211, R194, R57 ;  /* 0x00000039c2d38220 */ /* 0x000fe40000410000 */
[----:B------:R-:W-:Y:S02]  /*18f0*/  @!P0 FADD.FTZ R57, R69, -R221 ;  /* 0x800000dd45398221 */ /* 0x000fe40000010000 */
[----:B--2---:R-:W-:Y:S02]  /*1900*/  @P0 FMUL.FTZ R215, R215, R58 ;  /* 0x0000003ad7d70220 */ /* 0x004fe40000410000 */
[----:B------:R-:W-:Y:S01]  /*1910*/  @P0 FADD.FTZ R58, -R143, R81 ;  /* 0x000000518f3a0221 */ /* 0x000fe20000010100 */
[----:B------:R-:W2:Y:S01]  /*1920*/  @P0 MUFU.RCP R60, R125 ;  /* 0x0000007d003c0308 */ /* 0x000ea20000001000 */
[----:B------:R-:W-:-:S02]  /*1930*/  @P0 FADD.FTZ R62, -R147, R73 ;  /* 0x00000049933e0221 */ /* 0x000fc40000010100 */
[----:B------:R-:W-:Y:S02]  /*1940*/  @!P0 FMUL.FTZ R64, R194, R57 ;  /* 0x00000039c2408220 */ /* 0x000fe40000410000 */
[----:B------:R-:W-:-:S03]  /*1950*/  @!P0 FADD.FTZ R57, R70, -R221 ;  /* 0x800000dd46398221 */ /* 0x000fc60000010000 */
[----:B------:R-:W4:Y:S01]  /*1960*/  @P0 MUFU.RCP R56, R161 ;  /* 0x000000a100380308 */ /* 0x000f220000001000 */
[----:B------:R-:W-:Y:S02]  /*1970*/  @!P0 FMUL.FTZ R206, R194, R61 ;  /* 0x0000003dc2ce8220 */ /* 0x000fe40000410000 */
[----:B---3--:R-:W-:Y:S02]  /*1980*/  @P0 FMUL.FTZ R219, R58, R219 ;  /* 0x000000db3adb0220 */ /* 0x008fe40000410000 */
[----:B------:R-:W-:Y:S02]  /*1990*/  @P0 FADD.FTZ R58, -R142, R83 ;  /* 0x000000538e3a0221 */ /* 0x000fe40000010100 */
[----:B------:R-:W-:Y:S01]  /*19a0*/  @P0 FMUL.FTZ R213, R62, R213 ;  /* 0x000000d53ed50220 */ /* 0x000fe20000410000 */
[----:B------:R-:W3:Y:S01]  /*19b0*/  @P0 MUFU.RCP R61, R163 ;  /* 0x000000a3003d0308 */ /* 0x000ee20000001000 */
[----:B------:R-:W-:Y:S02]  /*19c0*/  @P0 FADD.FTZ R62, -R182, R78 ;  /* 0x0000004eb63e0221 */ /* 0x000fe40000010100 */
[----:B------:R-:W-:-:S02]  /*19d0*/  @!P0 FMUL.FTZ R212, R194, R57 ;  /* 0x00000039c2d48220 */ /* 0x000fc40000410000 */
[----:B------:R-:W-:Y:S02]  /*19e0*/  @!P0 FADD.FTZ R57, R72, -R221 ;  /* 0x800000dd48398221 */ /* 0x000fe40000010000 */
[----:B0-----:R-:W-:Y:S01]  /*19f0*/  @P0 FMUL.FTZ R217, R58, R217 ;  /* 0x000000d93ad90220 */ /* 0x001fe20000410000 */
[----:B------:R-:W0:Y:S01]  /*1a00*/  @P0 MUFU.RCP R218, R162 ;  /* 0x000000a200da0308 */ /* 0x000e220000001000 */
[----:B-1----:R-:W-:Y:S02]  /*1a10*/  @P0 FMUL.FTZ R69, R62, R59 ;  /* 0x0000003b3e450220 */ /* 0x002fe40000410000 */
[----:B------:R-:W-:Y:S02]  /*1a20*/  @P0 FADD.FTZ R59, -R144, R79 ;  /* 0x0000004f903b0221 */ /* 0x000fe40000010100 */
[----:B------:R-:W-:-:S03]  /*1a30*/  @!P0 FMUL.FTZ R66, R194, R57 ;  /* 0x00000039c2428220 */ /* 0x000fc60000410000 */
[----:B------:R-:W1:Y:S01]  /*1a40*/  @P0 MUFU.RCP R58, R159 ;  /* 0x0000009f003a0308 */ /* 0x000e620000001000 */
[----:B------:R-:W-:Y:S02]  /*1a50*/  @P0 FADD.FTZ R57, -R179, R84 ;  /* 0x00000054b3390221 */ /* 0x000fe40000010100 */
[----:B--2---:R-:W-:Y:S02]  /*1a60*/  @P0 FMUL.FTZ R216, R59, R60 ;  /* 0x0000003c3bd80220 */ /* 0x004fe40000410000 */
[----:B------:R-:W-:Y:S02]  /*1a70*/  @P0 FADD.FTZ R70, -R181, R80 ;  /* 0x00000050b5460221 */ /* 0x000fe40000010100 */
[----:B----4-:R-:W-:Y:S01]  /*1a80*/  @P0 FMUL.FTZ R72, R57, R56 ;  /* 0x0000003839480220 */ /* 0x010fe20000410000 */
[----:B------:R-:W2:Y:S01]  /*1a90*/  @P0 MUFU.RCP R60, R121 ;  /* 0x00000079003c0308 */ /* 0x000ea20000001000 */
[----:B------:R-:W-:Y:S02]  /*1aa0*/  @!P0 FADD.FTZ R57, R73, -R221 ;  /* 0x800000dd49398221 */ /* 0x000fe40000010000 */
[----:B---3--:R-:W-:-:S02]  /*1ab0*/  @P0 FMUL.FTZ R70, R70, R61 ;  /* 0x0000003d46460220 */ /* 0x008fc40000410000 */
[----:B------:R-:W-:Y:S02]  /*1ac0*/  @P0 FADD.FTZ R59, -R180, R82 ;  /* 0x00000052b43b0221 */ /* 0x000fe40000010100 */
[----:B------:R-:W-:Y:S01]  /*1ad0*/  @!P0 FMUL.FTZ R213, R194, R57 ;  /* 0x00000039c2d58220 */ /* 0x000fe20000410000 */
[----:B------:R-:W3:Y:S01]  /*1ae0*/  @P0 MUFU.RCP R61, R160 ;  /* 0x000000a0003d0308 */ /* 0x000ee20000001000 */
[----:B------:R-:W-:Y:S02]  /*1af0*/  @P0 FADD.FTZ R57, -R177, R88 ;  /* 0x00000058b1390221 */ /* 0x000fe40000010100 */
[----:B0-----:R-:W-:Y:S02]  /*1b00*/  @P0 FMUL.FTZ R218, R59, R218 ;  /* 0x000000da3bda0220 */ /* 0x001fe40000410000 */
[----:B------:R-:W-:Y:S02]  /*1b10*/  @!P0 FADD.FTZ R59, R74, -R221 ;  /* 0x800000dd4a3b8221 */ /* 0x000fe40000010000 */
[----:B-1----:R-:W-:Y:S01]  /*1b20*/  @P0 FMUL.FTZ R74, R57, R58 ;  /* 0x0000003a394a0220 */ /* 0x002fe20000410000 */
[----:B------:R-:W0:Y:S01]  /*1b30*/  @P0 MUFU.RCP R214, R127 ;  /* 0x0000007f00d60308 */ /* 0x000e220000001000 */
[----:B------:R-:W-:-:S07]  /*1b40*/  @P0 FADD.FTZ R73, -R140, R87 ;  /* 0x000000578c490221 */ /* 0x000fce0000010100 */
[----:B------:R-:W1:Y:S01]  /*1b50*/  @P0 MUFU.RCP R58, R158 ;  /* 0x0000009e003a0308 */ /* 0x000e620000001000 */
[----:B--2---:R-:W-:Y:S02]  /*1b60*/  @P0 FMUL.FTZ R73, R73, R60 ;  /* 0x0000003c49490220 */ /* 0x004fe40000410000 */
[----:B------:R-:W-:-:S05]  /*1b70*/  @P0 FADD.FTZ R220, -R178, R86 ;  /* 0x00000056b2dc0221 */ /* 0x000fca0000010100 */
[----:B------:R-:W2:Y:S01]  /*1b80*/  @P0 MUFU.RCP R56, R120 ;  /* 0x0000007800380308 */ /* 0x000ea20000001000 */
[----:B------:R-:W-:Y:S02]  /*1b90*/  @!P0 FMUL.FTZ R210, R194, R63 ;  /* 0x0000003fc2d28220 */ /* 0x000fe40000410000 */
[----:B------:R-:W-:-:S05]  /*1ba0*/  @!P0 FADD.FTZ R71, R71, -R221 ;  /* 0x800000dd47478221 */ /* 0x000fca0000010000 */
[----:B------:R-:W4:Y:S01]  /*1bb0*/  @P0 MUFU.RCP R62, R122 ;  /* 0x0000007a003e0308 */ /* 0x000f220000001000 */
[----:B---3--:R-:W-:Y:S02]  /*1bc0*/  @P0 FMUL.FTZ R220, R220, R61 ;  /* 0x0000003ddcdc0220 */ /* 0x008fe40000410000 */
[----:B------:R-:W-:-:S05]  /*1bd0*/  @P0 FADD.FTZ R63, -R146, R75 ;  /* 0x0000004b923f0221 */ /* 0x000fca0000010100 */
[----:B------:R-:W3:Y:S01]  /*1be0*/  @P0 MUFU.RCP R60, R119 ;  /* 0x00000077003c0308 */ /* 0x000ee20000001000 */
[----:B------:R-:W-:Y:S02]  /*1bf0*/  @!P0 FADD.FTZ R61, R77, -R221 ;  /* 0x800000dd4d3d8221 */ /* 0x000fe40000010000 */
[----:B------:R-:W-:Y:S02]  /*1c00*/  @!P0 FADD.FTZ R79, R79, -R221 ;  /* 0x800000dd4f4f8221 */ /* 0x000fe40000010000 */
[----:B------:R-:W-:Y:S02]  /*1c10*/  @P0 FADD.FTZ R77, -R176, R90 ;  /* 0x0000005ab04d0221 */ /* 0x000fe40000010100 */
[----:B------:R-:W-:Y:S01]  /*1c20*/  @!P0 FADD.FTZ R243, R82, -R221 ;  /* 0x800000dd52f38221 */ /* 0x000fe20000010000 */
[----:B------:R-:W-:Y:S01]  /*1c30*/  MOV R82, R238 ;  /* 0x000000ee00527202 */ /* 0x000fe20000000f00 */
[----:B------:R-:W-:Y:S02]  /*1c40*/  @!P0 FMUL.FTZ R65, R194, R71 ;  /* 0x00000047c2418220 */ /* 0x000fe40000410000 */
[----:B------:R-:W-:-:S02]  /*1c50*/  @!P0 FADD.FTZ R57, R75, -R221 ;  /* 0x800000dd4b398221 */ /* 0x000fc40000010000 */
[----:B------:R-:W-:Y:S02]  /*1c60*/  @!P0 FMUL.FTZ R67, R194, R59 ;  /* 0x0000003bc2438220 */ /* 0x000fe40000410000 */
[----:B0-----:R-:W-:Y:S02]  /*1c70*/  @P0 FMUL.FTZ R214, R63, R214 ;  /* 0x000000d63fd60220 */ /* 0x001fe40000410000 */
[----:B------:R-:W-:Y:S02]  /*1c80*/  @P0 FADD.FTZ R71, -R141, R85 ;  /* 0x000000558d470221 */ /* 0x000fe40000010100 */
[----:B------:R-:W-:Y:S02]  /*1c90*/  @!P0 FADD.FTZ R59, R76, -R221 ;  /* 0x800000dd4c3b8221 */ /* 0x000fe40000010000 */
[----:B------:R-:W-:Y:S02]  /*1ca0*/  @P0 FADD.FTZ R75, -R139, R89 ;  /* 0x000000598b4b0221 */ /* 0x000fe40000010100 */
        /* <DEDUP_REMOVED lines=11> */
[----:B-1----:R-:W-:Y:S01]  /*1d60*/  @P0 FMUL.FTZ R76, R77, R58 ;  /* 0x0000003a4d4c0220 */ /* 0x002fe20000410000 */
[----:B------:R-:W-:Y:S01]  /*1d70*/  MOV R58, R236 ;  /* 0x000000ec003a7202 */ /* 0x000fe20000000f00 */
[----:B------:R-:W-:Y:S01]  /*1d80*/  @!P0 FMUL.FTZ R216, R194, R79 ;  /* 0x0000004fc2d88220 */ /* 0x000fe20000410000 */
[----:B------:R-:W-:Y:S01]  /*1d90*/  SHF.R.U64 R79, R238, 0x10, R239 ;  /* 0x00000010ee4f7819 */ /* 0x000fe200000012ef */
[----:B------:R-:W-:Y:S01]  /*1da0*/  @!P0 FADD.FTZ R221, R91, -R221 ;  /* 0x800000dd5bdd8221 */ /* 0x000fe20000010000 */
[----:B------:R-:W-:Y:S01]  /*1db0*/  MOV R78, R239 ;  /* 0x000000ef004e7202 */ /* 0x000fe20000000f00 */
[----:B------:R-:W-:Y:S01]  /*1dc0*/  @P0 FADD.FTZ R91, -R138, R91 ;  /* 0x0000005b8a5b0221 */ /* 0x000fe20000010100 */
[----:B------:R-:W-:Y:S01]  /*1dd0*/  HADD2.F32 R82, -RZ, R82.H0_H0 ;  /* 0x20000052ff527230 */ /* 0x000fe20000004100 */
[----:B------:R-:W-:Y:S01]  /*1de0*/  @!P0 FMUL.FTZ R217, R194, R83 ;  /* 0x00000053c2d98220 */ /* 0x000fe20000410000 */
[----:B------:R-:W-:Y:S01]  /*1df0*/  MOV R83, R230 ;  /* 0x000000e600537202 */ /* 0x000fe20000000f00 */
[----:B--2---:R-:W-:Y:S01]  /*1e00*/  @P0 FMUL.FTZ R75, R75, R56 ;  /* 0x000000384b4b0220 */ /* 0x004fe20000410000 */
[----:B------:R-:W-:Y:S01]  /*1e10*/  MOV R56, R232 ;  /* 0x000000e800387202 */ /* 0x000fe20000000f00 */
[----:B----4-:R-:W-:Y:S01]  /*1e20*/  @P0 FMUL.FTZ R71, R71, R62 ;  /* 0x0000003e47470220 */ /* 0x010fe20000410000 */
[----:B------:R-:W-:Y:S01]  /*1e30*/  HADD2.F32 R79, -RZ, R79.H0_H0 ;  /* 0x2000004fff4f7230 */ /* 0x000fe20000004100 */
[----:B---3--:R-:W-:Y:S01]  /*1e40*/  @P0 FMUL.FTZ R77, R91, R60 ;  /* 0x0000003c5b4d0220 */ /* 0x008fe20000410000 */
[----:B------:R-:W-:Y:S01]  /*1e50*/  HADD2.F32 R58, -RZ, R58.H0_H0 ;  /* 0x2000003aff3a7230 */ /* 0x000fe20000004100 */
[----:B------:R-:W-:Y:S01]  /*1e60*/  @!P0 FMUL.FTZ R71, R194, R85 ;  /* 0x00000055c2478220 */ /* 0x000fe20000410000 */
[----:B------:R-:W-:Y:S01]  /*1e70*/  HADD2.F32 R91, -RZ, R78.H0_H0 ;  /* 0x2000004eff5b7230 */ /* 0x000fe20000004100 */
[----:B------:R-:W-:Y:S01]  /*1e80*/  @!P0 FMUL.FTZ R214, R194, R57 ;  /* 0x00000039c2d68220 */ /* 0x000fe20000410000 */
[----:B------:R-:W-:Y:S01]  /*1e90*/  SHF.R.U64 R84, R236, 0x10, R237 ;  /* 0x00000010ec547819 */ /* 0x000fe200000012ed */
[----:B------:R-:W-:Y:S01]  /*1ea0*/  @!P0 FMUL.FTZ R219, R194, R81 ;  /* 0x00000051c2db8220 */ /* 0x000fe20000410000 */
[----:B------:R-:W-:Y:S01]  /*1eb0*/  MOV R85, R237 ;  /* 0x000000ed00557202 */ /* 0x000fe20000000f00 */
[----:B------:R-:W-:Y:S01]  /*1ec0*/  FMUL.FTZ R78, R175, R82 ;  /* 0x00000052af4e7220 */ /* 0x000fe20000410000 */
[----:B------:R-:W-:-:S02]  /*1ed0*/  SHF.R.U32.HI R86, RZ, 0x10, R237 ;  /* 0x00000010ff567819 */ /* 0x000fc400000116ed */
[----:B------:R-:W-:Y:S02]  /*1ee0*/  SHF.R.U32.HI R81, RZ, 0x10, R239 ;  /* 0x00000010ff517819 */ /* 0x000fe400000116ef */
[----:B------:R-:W-:Y:S02]  /*1ef0*/  SHF.R.U64 R57, R234, 0x10, R235 ;  /* 0x00000010ea397819 */ /* 0x000fe400000012eb */
[----:B------:R-:W-:Y:S02]  /*1f00*/  MOV R236, R224 ;  /* 0x000000e000ec7202 */ /* 0x000fe40000000f00 */
[----:B------:R-:W-:Y:S01]  /*1f10*/  SHF.R.U64 R237, R224, 0x10, R225 ;  /* 0x00000010e0ed7819 */ /* 0x000fe200000012e1 */
[----:B------:R-:W-:Y:S01]  /*1f20*/  HADD2.F32 R224, -RZ, R83.H0_H0 ;  /* 0x20000053ffe07230 */ /* 0x000fe20000004100 */
[C---:B------:R-:W-:Y:S01]  /*1f30*/  FADD.FTZ R111, R79.reuse, R111 ;  /* 0x0000006f4f6f7221 */ /* 0x040fe20000010000 */
[----:B------:R-:W-:Y:S01]  /*1f40*/  HADD2.F32 R56, -RZ, R56.H0_H0 ;  /* 0x20000038ff387230 */ /* 0x000fe20000004100 */
[----:B------:R-:W-:-:S02]  /*1f50*/  FFMA.FTZ R112, R79, R200, R112 ;  /* 0x000000c84f707223 */ /* 0x000fc40000010070 */
[C---:B------:R-:W-:Y:S02]  /*1f60*/  FADD.FTZ R105, R58.reuse, R105 ;  /* 0x000000693a697221 */ /* 0x040fe40000010000 */
[----:B------:R-:W-:Y:S02]  /*1f70*/  FFMA.FTZ R106, R58, R203, R106 ;  /* 0x000000cb3a6a7223 */ /* 0x000fe4000001006a */
[----:B------:R-:W-:Y:S01]  /*1f80*/  FMUL.FTZ R83, R173, R58 ;  /* 0x0000003aad537220 */ /* 0x000fe20000410000 */
[----:B------:R-:W-:Y:S01]  /*1f90*/  SHF.R.U32.HI R88, RZ, 0x10, R233 ;  /* 0x00000010ff587819 */ /* 0x000fe200000116e9 */
[----:B------:R-:W-:Y:S01]  /*1fa0*/  @!P0 FMUL.FTZ R70, R194, R241 ;  /* 0x000000f1c2468220 */ /* 0x000fe20000410000 */
[----:B------:R-:W-:Y:S01]  /*1fb0*/  MOV R240, R222 ;  /* 0x000000de00f07202 */ /* 0x000fe20000000f00 */
[----:B------:R-:W-:Y:S01]  /*1fc0*/  FMUL.FTZ R79, R136, R79 ;  /* 0x0000004f884f7220 */ /* 0x000fe20000410000 */
[----:B------:R-:W-:Y:S01]  /*1fd0*/  SHF.R.U64 R241, R222, 0x10, R223 ;  /* 0x00000010def17819 */ /* 0x000fe200000012df */
[----:B------:R-:W-:Y:S01]  /*1fe0*/  FADD.FTZ R58, RZ, R78 ;  /* 0x0000004eff3a7221 */ /* 0x000fe20000010000 */
[----:B------:R-:W-:Y:S01]  /*1ff0*/  HADD2.F32 R222, -RZ, R81.H0_H0 ;  /* 0x20000051ffde7230 */ /* 0x000fe20000004100 */
[C---:B------:R-:W-:Y:S01]  /*2000*/  FADD.FTZ R109, R91.reuse, R109 ;  /* 0x0000006d5b6d7221 */ /* 0x040fe20000010000 */
[----:B------:R-:W-:Y:S01]  /*2010*/  HADD2.F32 R57, -RZ, R57.H0_H0 ;  /* 0x20000039ff397230 */ /* 0x000fe20000004100 */
[----:B------:R-:W-:-:S02]  /*2020*/  FFMA.FTZ R110, R91, R201, R110 ;  /* 0x000000c95b6e7223 */ /* 0x000fc4000001006e */
[----:B------:R-:W-:Y:S01]  /*2030*/  FMUL.FTZ R81, R174, R91 ;  /* 0x0000005bae517220 */ /* 0x000fe20000410000 */
[----:B------:R-:W-:Y:S01]  /*2040*/  MOV R242, R223 ;  /* 0x000000df00f27202 */ /* 0x000fe20000000f00 */
[----:B------:R-:W-:Y:S01]  /*2050*/  @!P0 FMUL.FTZ R218, R194, R243 ;  /* 0x000000f3c2da8220 */ /* 0x000fe20000410000 */
[----:B------:R-:W-:Y:S01]  /*2060*/  SHF.R.U32.HI R243, RZ, 0x10, R223 ;  /* 0x00000010fff37819 */ /* 0x000fe200000116df */
[C---:B------:R-:W-:Y:S02]  /*2070*/  FADD.FTZ R29, R56.reuse, R29 ;  /* 0x0000001d381d7221 */ /* 0x040fe40000010000 */
[----:B------:R-:W-:Y:S02]  /*2080*/  FFMA.FTZ R53, R56, R211, R53 ;  /* 0x000000d338357223 */ /* 0x000fe40000010035 */
[----:B------:R-:W-:Y:S02]  /*2090*/  FMUL.FTZ R91, R169, R56 ;  /* 0x00000038a95b7220 */ /* 0x000fe40000410000 */
[----:B------:R-:W-:Y:S01]  /*20a0*/  FADD.FTZ R58, R58, R79 ;  /* 0x0000004f3a3a7221 */ /* 0x000fe20000010000 */
[----:B------:R-:W-:Y:S01]  /*20b0*/  HADD2.F32 R223, -RZ, R88.H0_H0 ;  /* 0x20000058ffdf7230 */ /* 0x000fe20000004100 */
[----:B------:R-:W-:-:S02]  /*20c0*/  FFMA.FTZ R56, R78, R195, RZ ;  /* 0x000000c34e387223 */ /* 0x000fc400000100ff */
        /* <DEDUP_REMOVED lines=8> */
[----:B------:R-:W-:Y:S02]  /*2150*/  FADD.FTZ R58, R57, R82 ;  /* 0x00000052393a7221 */ /* 0x000fe40000010000 */
[----:B------:R-:W-:Y:S01]  /*2160*/  FFMA.FTZ R57, R81, R201, R56 ;  /* 0x000000c951397223 */ /* 0x000fe20000010038 */
[----:B------:R-:W-:Y:S01]  /*2170*/  HADD2.F32 R84, -RZ, R84.H0_H0 ;  /* 0x20000054ff547230 */ /* 0x000fe20000004100 */
[----:B------:R-:W-:Y:S01]  /*2180*/  @!P0 FMUL.FTZ R68, R194, R59 ;  /* 0x0000003bc2448220 */ /* 0x000fe20000410000 */
[----:B------:R-:W-:Y:S01]  /*2190*/  SHF.R.U64 R59, R228, 0x10, R229 ;  /* 0x00000010e43b7819 */ /* 0x000fe200000012e5 */
[----:B------:R-:W-:Y:S01]  /*21a0*/  @!P0 FMUL.FTZ R69, R194, R63 ;  /* 0x0000003fc2458220 */ /* 0x000fe20000410000 */
[----:B------:R-:W-:Y:S01]  /*21b0*/  SHF.R.U64 R62, R230, 0x10, R231 ;  /* 0x00000010e63e7819 */ /* 0x000fe200000012e7 */
[----:B------:R-:W-:Y:S01]  /*21c0*/  FFMA.FTZ R56, R82, R202, R57 ;  /* 0x000000ca52387223 */ /* 0x000fe20000010039 */
[----:B------:R-:W-:Y:S01]  /*21d0*/  MOV R60, R231 ;  /* 0x000000e7003c7202 */ /* 0x000fe20000000f00 */
[----:B------:R-:W-:Y:S01]  /*21e0*/  HADD2.F32 R85, -RZ, R85.H0_H0 ;  /* 0x20000055ff557230 */ /* 0x000fe20000004100 */
[----:B------:R-:W-:Y:S01]  /*21f0*/  SHF.R.U32.HI R63, RZ, 0x10, R231 ;  /* 0x00000010ff3f7819 */ /* 0x000fe200000116e7 */
[C---:B------:R-:W-:Y:S01]  /*2200*/  FADD.FTZ R103, R84.reuse, R103 ;  /* 0x0000006754677221 */ /* 0x040fe20000010000 */
[----:B------:R-:W-:Y:S01]  /*2210*/  MOV R230, R229 ;  /* 0x000000e500e67202 */ /* 0x000fe20000000f00 */
[----:B------:R-:W-:Y:S01]  /*2220*/  FFMA.FTZ R104, R84, R205, R104 ;  /* 0x000000cd54687223 */ /* 0x000fe20000010068 */
[----:B------:R-:W-:Y:S01]  /*2230*/  SHF.R.U32.HI R231, RZ, 0x10, R229 ;  /* 0x00000010ffe77819 */ /* 0x000fe200000116e5 */
[----:B------:R-:W-:Y:S01]  /*2240*/  HADD2.F32 R229, -RZ, R59.H0_H0 ;  /* 0x2000003bffe57230 */ /* 0x000fe20000004100 */
[----:B------:R-:W-:Y:S01]  /*2250*/  @!P0 FMUL.FTZ R73, R194, R87 ;  /* 0x00000057c2498220 */ /* 0x000fe20000410000 */
[----:B------:R-:W-:Y:S01]  /*2260*/  MOV R87, R234 ;  /* 0x000000ea00577202 */ /* 0x000fe20000000f00 */
        /* <DEDUP_REMOVED lines=12> */
[----:B------:R-:W-:Y:S01]  /*2330*/  @!P0 FMUL.FTZ R75, R194, R89 ;  /* 0x00000059c24b8220 */ /* 0x000fe20000410000 */
[----:B------:R-:W-:Y:S01]  /*2340*/  MOV R89, R235 ;  /* 0x000000eb00597202 */ /* 0x000fe20000000f00 */
[----:B------:R-:W-:Y:S02]  /*2350*/  FMUL.FTZ R86, R133, R86 ;  /* 0x0000005685567220 */ /* 0x000fe40000410000 */
[----:B------:R-:W-:-:S02]  /*2360*/  FADD.FTZ R57, R58, R85 ;  /* 0x000000553a397221 */ /* 0x000fc40000010000 */
[----:B------:R-:W-:Y:S02]  /*2370*/  FFMA.FTZ R56, R85, R204, R56 ;  /* 0x000000cc55387223 */ /* 0x000fe40000010038 */
[C---:B------:R-:W-:Y:S02]  /*2380*/  FADD.FTZ R97, R87.reuse, R97 ;  /* 0x0000006157617221 */ /* 0x040fe40000010000 */
[----:B------:R-:W-:Y:S01]  /*2390*/  FFMA.FTZ R98, R87, R206, R98 ;  /* 0x000000ce57627223 */ /* 0x000fe20000010062 */
[----:B------:R-:W-:Y:S01]  /*23a0*/  SHF.R.U32.HI R90, RZ, 0x10, R235 ;  /* 0x00000010ff5a7819 */ /* 0x000fe200000116eb */
        /* <DEDUP_REMOVED lines=9> */
[----:B------:R-:W-:Y:S01]  /*2440*/  @!P0 FMUL.FTZ R77, R194, R221 ;  /* 0x000000ddc24d8220 */ /* 0x000fe20000410000 */
[----:B------:R-:W-:Y:S01]  /*2450*/  SHF.R.U64 R221, R232, 0x10, R233 ;  /* 0x00000010e8dd7819 */ /* 0x000fe200000012e9 */
[----:B------:R-:W-:Y:S02]  /*2460*/  FMUL.FTZ R89, R170, R89 ;  /* 0x00000059aa597220 */ /* 0x000fe40000410000 */
[----:B------:R-:W-:-:S02]  /*2470*/  FADD.FTZ R56, R57, R88 ;  /* 0x0000005839387221 */ /* 0x000fc40000010000 */
[----:B------:R-:W-:Y:S02]  /*2480*/  FFMA.FTZ R59, R88, R208, R59 ;  /* 0x000000d0583b7223 */ /* 0x000fe4000001003b */
[C---:B------:R-:W-:Y:S02]  /*2490*/  FADD.FTZ R55, R90.reuse, R55 ;  /* 0x000000375a377221 */ /* 0x040fe40000010000 */
[----:B------:R-:W-:Y:S01]  /*24a0*/  FFMA.FTZ R92, R90, R209, R92 ;  /* 0x000000d15a5c7223 */ /* 0x000fe2000001005c */
[----:B------:R-:W-:Y:S01]  /*24b0*/  MOV R80, R233 ;  /* 0x000000e900507202 */ /* 0x000fe20000000f00 */
[----:B------:R-:W-:Y:S02]  /*24c0*/  FMUL.FTZ R90, R131, R90 ;  /* 0x0000005a835a7220 */ /* 0x000fe40000410000 */
[----:B------:R-:W-:Y:S02]  /*24d0*/  FADD.FTZ R57, R56, R89 ;  /* 0x0000005938397221 */ /* 0x000fe40000010000 */
[----:B------:R-:W-:Y:S01]  /*24e0*/  FFMA.FTZ R59, R89, R210, R59 ;  /* 0x000000d2593b7223 */ /* 0x000fe2000001003b */
[----:B------:R-:W-:Y:S01]  /*24f0*/  HADD2.F32 R221, -RZ, R221.H0_H0 ;  /* 0x200000ddffdd7230 */ /* 0x000fe20000004100 */
[----:B------:R-:W-:-:S02]  /*2500*/  FADD.FTZ R56, R57, R90 ;  /* 0x0000005a39387221 */ /* 0x000fc40000010000 */
[----:B------:R-:W-:Y:S02]  /*2510*/  FFMA.FTZ R58, R90, R209, R59 ;  /* 0x000000d15a3a7223 */ /* 0x000fe4000001003b */
[C---:B------:R-:W-:Y:S02]  /*2520*/  FADD.FTZ R107, R222.reuse, R107 ;  /* 0x0000006bde6b7221 */ /* 0x040fe40000010000 */
[----:B------:R-:W-:Y:S01]  /*2530*/  FFMA.FTZ R108, R222, R202, R108 ;  /* 0x000000cade6c7223 */ /* 0x000fe2000001006c */
[----:B------:R-:W-:Y:S01]  /*2540*/  HADD2.F32 R222, -RZ, R80.H0_H0 ;  /* 0x20000050ffde7230 */ /* 0x000fe20000004100 */
        /* <DEDUP_REMOVED lines=28> */
[----:B------:R-:W-:Y:S01]  /*2710*/  MOV R234, R227 ;  /* 0x000000e300ea7202 */ /* 0x000fe20000000f00 */
[----:B------:R-:W-:Y:S01]  /*2720*/  @!P0 FMUL.FTZ R215, R194, R61 ;  /* 0x0000003dc2d78220 */ /* 0x000fe20000410000 */
[----:B------:R-:W-:Y:S01]  /*2730*/  MOV R61, R228 ;  /* 0x000000e4003d7202 */ /* 0x000fe20000000f00 */
[----:B------:R-:W-:Y:S01]  /*2740*/  FMUL.FTZ R225, R128, R225 ;  /* 0x000000e180e17220 */ /* 0x000fe20000410000 */
[----:B------:R-:W-:Y:S01]  /*2750*/  SHF.R.U32.HI R235, RZ, 0x10, R227 ;  /* 0x00000010ffeb7819 */ /* 0x000fe200000116e3 */
        /* <DEDUP_REMOVED lines=56> */
[----:B------:R-:W-:Y:S02]  /*2ae0*/  @!P0 FMUL.FTZ R72, R194, R245 ;  /* 0x000000f5c2488220 */ /* 0x000fe40000410000 */
        /* <DEDUP_REMOVED lines=12> */
[----:B------:R-:W-:Y:S02]  /*2bb0*/  @!P0 FMUL.FTZ R220, R194, R247 ;  /* 0x000000f7c2dc8220 */ /* 0x000fe40000410000 */
        /* <DEDUP_REMOVED lines=26> */
[----:B------:R-:W-:Y:S01]  /*2d60*/  LOP3.LUT P1, RZ, R137, 0xff, RZ, 0xc0, !PT ;  /* 0x000000ff89ff7812 */ /* 0x000fe2000782c0ff */
[----:B------:R-:W-:-:S02]  /*2d70*/  FADD.FTZ R10, R241, R10 ;  /* 0x0000000af10a7221 */ /* 0x000fc40000010000 */
[----:B------:R-:W-:Y:S02]  /*2d80*/  FFMA.FTZ R34, R241, R75, R34 ;  /* 0x0000004bf1227223 */ /* 0x000fe40000010022 */
[----:B------:R-:W-:Y:S02]  /*2d90*/  FMUL.FTZ R241, R120, R241 ;  /* 0x000000f178f17220 */ /* 0x000fe40000410000 */
[----:B------:R-:W-:Y:S02]  /*2da0*/  FADD.FTZ R56, R57, R240 ;  /* 0x000000f039387221 */ /* 0x000fe40000010000 */
[----:B------:R-:W-:Y:S01]  /*2db0*/  FFMA.FTZ R60, R240, R74, R59 ;  /* 0x0000004af03c7223 */ /* 0x000fe2000001003b */
[----:B------:R-:W-:Y:S01]  /*2dc0*/  HADD2.F32 R243, -RZ, R243.H0_H0 ;  /* 0x200000f3fff37230 */ /* 0x000fe20000004100 */
[C---:B------:R-:W-:Y:S01]  /*2dd0*/  FADD.FTZ R7, R242.reuse, R7 ;  /* 0x00000007f2077221 */ /* 0x040fe20000010000 */
[----:B------:R-:W-:Y:S01]  /*2de0*/  SHF.R.U32.HI R58, RZ, 0x5, R6 ;  /* 0x00000005ff3a7819 */ /* 0x000fe20000011606 */
[----:B------:R-:W-:-:S02]  /*2df0*/  FFMA.FTZ R31, R242, R76, R31 ;  /* 0x0000004cf21f7223 */ /* 0x000fc4000001001f */
[----:B------:R-:W-:Y:S02]  /*2e00*/  FMUL.FTZ R242, R158, R242 ;  /* 0x000000f29ef27220 */ /* 0x000fe40000410000 */
[----:B------:R-:W-:Y:S02]  /*2e10*/  FADD.FTZ R57, R56, R241 ;  /* 0x000000f138397221 */ /* 0x000fe40000010000 */
[----:B------:R-:W-:Y:S01]  /*2e20*/  FFMA.FTZ R59, R241, R75, R60 ;  /* 0x0000004bf13b7223 */ /* 0x000fe2000001003c */
[----:B------:R-:W-:Y:S01]  /*2e30*/  LOP3.LUT R80, R58, 0x7fffffc, RZ, 0xc0, !PT ;  /* 0x07fffffc3a507812 */ /* 0x000fe200078ec0ff */
[C---:B------:R-:W-:Y:S02]  /*2e40*/  FADD.FTZ R8, R243.reuse, R8 ;  /* 0x00000008f3087221 */ /* 0x040fe40000010000 */
[----:B------:R-:W-:Y:S02]  /*2e50*/  FFMA.FTZ R32, R243, R77, R32 ;  /* 0x0000004df3207223 */ /* 0x000fe40000010020 */
[----:B------:R-:W-:-:S02]  /*2e60*/  FMUL.FTZ R243, R119, R243 ;  /* 0x000000f377f37220 */ /* 0x000fc40000410000 */
        /* <DEDUP_REMOVED lines=8> */
.L_x_1185:
        /* <DEDUP_REMOVED lines=18> */
.L_x_1186:
        /* <DEDUP_REMOVED lines=21> */
.L_x_1180:
[----:B------:R-:W-:Y:S05]  /*3160*/  BSYNC B0 ;  /* 0x0000000000007941 */ /* 0x000fea0003800000 */
.L_x_1179:
        /* <DEDUP_REMOVED lines=30> */
.L_x_1182:
[----:B------:R-:W2:Y:S01]  /*3350*/  LDG.E.STRONG.GPU R60, [R56.64] ;  /* 0x00000006383c7981 */ /* 0x000ea2000c1ef900 */
[----:B------:R-:W-:Y:S01]  /*3360*/  YIELD ;  /* 0x0000000000007946 */ /* 0x000fe20003800000 */
[----:B--2---:R-:W-:Y:S01]  /*3370*/  ISETP.NE.AND P0, PT, R60, R61, PT ;  /* 0x0000003d3c00720c */ /* 0x004fe20003f05270 */
[----:B------:R-:W-:-:S12]  /*3380*/  CCTL.IVALL ;  /* 0x00000000ff00798f */ /* 0x000fd80002000000 */
[----:B------:R-:W-:Y:S05]  /*3390*/  @P0 BRA `(.L_x_1182) ;  /* 0xffffffb000000947 */ /* 0x000fea000383ffff */
.L_x_1181:
        /* <DEDUP_REMOVED lines=167> */
.L_x_1183:
        /* <DEDUP_REMOVED lines=72> */
.L_x_1176:
        /* <DEDUP_REMOVED lines=47> */
.L_x_1177:
[----:B------:R-:W-:Y:S02]  /*4580*/  MOV R62, R244 ;  /* 0x000000f4003e7202 */ /* 0x000fe40000000f00 */
[----:B------:R-:W-:-:S02]  /*4590*/  MOV R61, 0x10 ;  /* 0x00000010003d7802 */ /* 0x000fc40000000f00 */
[----:B------:R-:W-:Y:S02]  /*45a0*/  MOV R60, 0x1f ;  /* 0x0000001f003c7802 */ /* 0x000fe40000000f00 */
[----:B------:R-:W-:Y:S02]  /*45b0*/  MOV R59, 0xffffffff ;  /* 0xffffffff003b7802 */ /* 0x000fe40000000f00 */
[----:B------:R-:W-:Y:S02]  /*45c0*/  MOV R56, 0x45e0 ;  /* 0x000045e000387802 */ /* 0x000fe40000000f00 */
[----:B------:R-:W-:Y:S05]  /*45d0*/  CALL.REL.NOINC `($__internal_85_$__cuda_sm70_shflsync_down_p) ;  /* 0x0000045000007944 */ /* 0x000fea0003c00000 */
[----:B-1----:R-:W-:Y:S01]  /*45e0*/  MOV R63, R59 ;  /* 0x0000003b003f7202 */ /* 0x002fe20000000f00 */
[----:B0-----:R-:W-:Y:S05]  /*45f0*/  BRA `(.L_x_1185) ;  /* 0xffffe8f000007947 */ /* 0x001fea000383ffff */
.L_x_1178:
[----:B------:R-:W-:Y:S01]  /*4600*/  HFMA2.MMA R61, -RZ, RZ, 0, 9.5367431640625e-07 ;  /* 0x00000010ff3d7435 */ /* 0x000fe200000001ff */
[----:B------:R-:W-:Y:S02]  /*4610*/  MOV R62, R245 ;  /* 0x000000f5003e7202 */ /* 0x000fe40000000f00 */
[----:B------:R-:W-:Y:S02]  /*4620*/  MOV R60, 0x1f ;  /* 0x0000001f003c7802 */ /* 0x000fe40000000f00 */
[----:B------:R-:W-:-:S02]  /*4630*/  MOV R59, 0xffffffff ;  /* 0xffffffff003b7802 */ /* 0x000fc40000000f00 */
[----:B------:R-:W-:Y:S02]  /*4640*/  MOV R56, 0x4660 ;  /* 0x0000466000387802 */ /* 0x000fe40000000f00 */
[----:B01----:R-:W-:Y:S05]  /*4650*/  CALL.REL.NOINC `($__internal_85_$__cuda_sm70_shflsync_down_p) ;  /* 0x000003d000007944 */ /* 0x003fea0003c00000 */
[----:B------:R-:W-:Y:S01]  /*4660*/  FADD.FTZ R244, R244, R63 ;  /* 0x0000003ff4f47221 */ /* 0x000fe20000010000 */
[----:B0-----:R-:W-:Y:S01]  /*4670*/  HFMA2.MMA R61, -RZ, RZ, 0, 4.76837158203125e-07 ;  /* 0x00000008ff3d7435 */ /* 0x001fe200000001ff */
[----:B-1----:R-:W-:Y:S01]  /*4680*/  FADD.FTZ R246, R245, R59 ;  /* 0x0000003bf5f67221 */ /* 0x002fe20000010000 */
[----:B------:R-:W-:Y:S02]  /*4690*/  MOV R60, 0x1f ;  /* 0x0000001f003c7802 */ /* 0x000fe40000000f00 */
[----:B------:R-:W-:Y:S02]  /*46a0*/  MOV R59, 0xffffffff ;  /* 0xffffffff003b7802 */ /* 0x000fe40000000f00 */
[----:B------:R-:W-:Y:S02]  /*46b0*/  MOV R62, R244 ;  /* 0x000000f4003e7202 */ /* 0x000fe40000000f00 */
[----:B------:R-:W-:Y:S02]  /*46c0*/  MOV R56, 0x46e0 ;  /* 0x000046e000387802 */ /* 0x000fe40000000f00 */
[----:B------:R-:W-:Y:S05]  /*46d0*/  CALL.REL.NOINC `($__internal_85_$__cuda_sm70_shflsync_down_p) ;  /* 0x0000035000007944 */ /* 0x000fea0003c00000 */
[----:B0-----:R-:W-:Y:S01]  /*46e0*/  HFMA2.MMA R61, -RZ, RZ, 0, 4.76837158203125e-07 ;  /* 0x00000008ff3d7435 */ /* 0x001fe200000001ff */
[----:B-1----:R-:W-:-:S02]  /*46f0*/  MOV R63, R59 ;  /* 0x0000003b003f7202 */ /* 0x002fc40000000f00 */
[----:B------:R-:W-:Y:S02]  /*4700*/  MOV R62, R246 ;  /* 0x000000f6003e7202 */ /* 0x000fe40000000f00 */
[----:B------:R-:W-:Y:S02]  /*4710*/  MOV R60, 0x1f ;  /* 0x0000001f003c7802 */ /* 0x000fe40000000f00 */
[----:B------:R-:W-:Y:S02]  /*4720*/  MOV R59, 0xffffffff ;  /* 0xffffffff003b7802 */ /* 0x000fe40000000f00 */
[----:B------:R-:W-:Y:S02]  /*4730*/  MOV R56, 0x4750 ;  /* 0x0000475000387802 */ /* 0x000fe40000000f00 */
[----:B------:R-:W-:Y:S05]  /*4740*/  CALL.REL.NOINC `($__internal_85_$__cuda_sm70_shflsync_down_p) ;  /* 0x000002e000007944 */ /* 0x000fea0003c00000 */
[----:B------:R-:W-:Y:S01]  /*4750*/  FADD.FTZ R244, R63, R244 ;  /* 0x000000f43ff47221 */ /* 0x000fe20000010000 */
[----:B0-----:R-:W-:Y:S01]  /*4760*/  HFMA2.MMA R61, -RZ, RZ, 0, 2.384185791015625e-07 ;  /* 0x00000004ff3d7435 */ /* 0x001fe200000001ff */
[----:B-1----:R-:W-:Y:S01]  /*4770*/  FADD.FTZ R246, R246, R59 ;  /* 0x0000003bf6f67221 */ /* 0x002fe20000010000 */
[----:B------:R-:W-:Y:S02]  /*4780*/  MOV R60, 0x1f ;  /* 0x0000001f003c7802 */ /* 0x000fe40000000f00 */
[----:B------:R-:W-:-:S02]  /*4790*/  MOV R59, 0xffffffff ;  /* 0xffffffff003b7802 */ /* 0x000fc40000000f00 */
[----:B------:R-:W-:Y:S02]  /*47a0*/  MOV R62, R244 ;  /* 0x000000f4003e7202 */ /* 0x000fe40000000f00 */
[----:B------:R-:W-:Y:S02]  /*47b0*/  MOV R56, 0x47d0 ;  /* 0x000047d000387802 */ /* 0x000fe40000000f00 */
[----:B------:R-:W-:Y:S05]  /*47c0*/  CALL.REL.NOINC `($__internal_85_$__cuda_sm70_shflsync_down_p) ;  /* 0x0000026000007944 */ /* 0x000fea0003c00000 */
[----:B0-----:R-:W-:Y:S01]  /*47d0*/  HFMA2.MMA R61, -RZ, RZ, 0, 2.384185791015625e-07 ;  /* 0x00000004ff3d7435 */ /* 0x001fe200000001ff */
[----:B-1----:R-:W-:Y:S02]  /*47e0*/  MOV R63, R59 ;  /* 0x0000003b003f7202 */ /* 0x002fe40000000f00 */
[----:B------:R-:W-:Y:S02]  /*47f0*/  MOV R62, R246 ;  /* 0x000000f6003e7202 */ /* 0x000fe40000000f00 */
[----:B------:R-:W-:Y:S02]  /*4800*/  MOV R60, 0x1f ;  /* 0x0000001f003c7802 */ /* 0x000fe40000000f00 */
[----:B------:R-:W-:Y:S02]  /*4810*/  MOV R59, 0xffffffff ;  /* 0xffffffff003b7802 */ /* 0x000fe40000000f00 */
[----:B------:R-:W-:-:S02]  /*4820*/  MOV R56, 0x4840 ;  /* 0x0000484000387802 */ /* 0x000fc40000000f00 */
[----:B------:R-:W-:Y:S05]  /*4830*/  CALL.REL.NOINC `($__internal_85_$__cuda_sm70_shflsync_down_p) ;  /* 0x000001f000007944 */ /* 0x000fea0003c00000 */
[----:B------:R-:W-:Y:S01]  /*4840*/  FADD.FTZ R244, R63, R244 ;  /* 0x000000f43ff47221 */ /* 0x000fe20000010000 */
[----:B0-----:R-:W-:Y:S01]  /*4850*/  HFMA2.MMA R61, -RZ, RZ, 0, 1.1920928955078125e-07 ;  /* 0x00000002ff3d7435 */ /* 0x001fe200000001ff */
[----:B-1----:R-:W-:Y:S01]  /*4860*/  FADD.FTZ R246, R246, R59 ;  /* 0x0000003bf6f67221 */ /* 0x002fe20000010000 */
[----:B------:R-:W-:-:S02]  /*4870*/  MOV R60, 0x1f ;  /* 0x0000001f003c7802 */ /* 0x000fc40000000f00 */
[----:B------:R-:W-:Y:S02]  /*4880*/  MOV R59, 0xffffffff ;  /* 0xffffffff003b7802 */ /* 0x000fe40000000f00 */
[----:B------:R-:W-:Y:S02]  /*4890*/  MOV R62, R244 ;  /* 0x000000f4003e7202 */ /* 0x000fe40000000f00 */
[----:B------:R-:W-:Y:S02]  /*48a0*/  MOV R56, 0x48c0 ;  /* 0x000048c000387802 */ /* 0x000fe40000000f00 */
[----:B------:R-:W-:Y:S05]  /*48b0*/  CALL.REL.NOINC `($__internal_85_$__cuda_sm70_shflsync_down_p) ;  /* 0x0000017000007944 */ /* 0x000fea0003c00000 */
[----:B0-----:R-:W-:Y:S01]  /*48c0*/  HFMA2.MMA R61, -RZ, RZ, 0, 1.1920928955078125e-07 ;  /* 0x00000002ff3d7435 */ /* 0x001fe200000001ff */
[----:B-1----:R-:W-:Y:S02]  /*48d0*/  MOV R63, R59 ;  /* 0x0000003b003f7202 */ /* 0x002fe40000000f00 */
[----:B------:R-:W-:Y:S02]  /*48e0*/  MOV R62, R246 ;  /* 0x000000f6003e7202 */ /* 0x000fe40000000f00 */
[----:B------:R-:W-:Y:S02]  /*48f0*/  MOV R60, 0x1f ;  /* 0x0000001f003c7802 */ /* 0x000fe40000000f00 */
[----:B------:R-:W-:-:S02]  /*4900*/  MOV R59, 0xffffffff ;  /* 0xffffffff003b7802 */ /* 0x000fc40000000f00 */
[----:B------:R-:W-:Y:S02]  /*4910*/  MOV R56, 0x4930 ;  /* 0x0000493000387802 */ /* 0x000fe40000000f00 */
[----:B------:R-:W-:Y:S05]  /*4920*/  CALL.REL.NOINC `($__internal_85_$__cuda_sm70_shflsync_down_p) ;  /* 0x0000010000007944 */ /* 0x000fea0003c00000 */
[----:B------:R-:W-:Y:S01]  /*4930*/  FADD.FTZ R63, R63, R244 ;  /* 0x000000f43f3f7221 */ /* 0x000fe20000010000 */
[----:B0-----:R-:W-:Y:S01]  /*4940*/  HFMA2.MMA R61, -RZ, RZ, 0, 5.9604644775390625e-08 ;  /* 0x00000001ff3d7435 */ /* 0x001fe200000001ff */
[----:B-1----:R-:W-:Y:S01]  /*4950*/  FADD.FTZ R244, R246, R59 ;  /* 0x0000003bf6f47221 */ /* 0x002fe20000010000 */
[----:B------:R-:W-:Y:S02]  /*4960*/  MOV R60, 0x1f ;  /* 0x0000001f003c7802 */ /* 0x000fe40000000f00 */
[----:B------:R-:W-:Y:S02]  /*4970*/  MOV R59, 0xffffffff ;  /* 0xffffffff003b7802 */ /* 0x000fe40000000f00 */
[----:B------:R-:W-:Y:S02]  /*4980*/  MOV R62, R63 ;  /* 0x0000003f003e7202 */ /* 0x000fe40000000f00 */
[----:B------:R-:W-:Y:S02]  /*4990*/  MOV R56, 0x49b0 ;  /* 0x000049b000387802 */ /* 0x000fe40000000f00 */
[----:B------:R-:W-:Y:S05]  /*49a0*/  CALL.REL.NOINC `($__internal_85_$__cuda_sm70_shflsync_down_p) ;  /* 0x0000008000007944 */ /* 0x000fea0003c00000 */
[----:B0-----:R-:W-:Y:S01]  /*49b0*/  HFMA2.MMA R61, -RZ, RZ, 0, 5.9604644775390625e-08 ;  /* 0x00000001ff3d7435 */ /* 0x001fe200000001ff */
[----:B-1----:R-:W-:-:S02]  /*49c0*/  MOV R246, R59 ;  /* 0x0000003b00f67202 */ /* 0x002fc40000000f00 */
[----:B------:R-:W-:Y:S02]  /*49d0*/  MOV R62, R244 ;  /* 0x000000f4003e7202 */ /* 0x000fe40000000f00 */
[----:B------:R-:W-:Y:S02]  /*49e0*/  MOV R60, 0x1f ;  /* 0x0000001f003c7802 */ /* 0x000fe40000000f00 */
[----:B------:R-:W-:Y:S02]  /*49f0*/  MOV R59, 0xffffffff ;  /* 0xffffffff003b7802 */ /* 0x000fe40000000f00 */
[----:B------:R-:W-:Y:S02]  /*4a00*/  MOV R56, 0x4a20 ;  /* 0x00004a2000387802 */ /* 0x000fe40000000f00 */
[----:B------:R-:W-:Y:S05]  /*4a10*/  CALL.REL.NOINC `($__internal_85_$__cuda_sm70_shflsync_down_p) ;  /* 0x0000001000007944 */ /* 0x000fea0003c00000 */
[----:B01----:R-:W-:Y:S05]  /*4a20*/  BRA `(.L_x_1186) ;  /* 0xffffe5e000007947 */ /* 0x003fea000383ffff */
        .weak           $__internal_85_$__cuda_sm70_shflsync_down_p
        .type           $__internal_85_$__cuda_sm70_shflsync_down_p,@function
        .size           $__internal_85_$__cuda_sm70_shflsync_down_p,(.L_x_3492 - $__internal_85_$__cuda_sm70_shflsync_down_p)
$__internal_85_$__cuda_sm70_shflsync_down_p:
[----:B------:R-:W-:Y:S01]  /*4a30*/  HFMA2.MMA R57, -RZ, RZ, 0, 0 ;  /* 0x00000000ff397435 */ /* 0x000fe200000001ff */
[----:B------:R-:W-:Y:S04]  /*4a40*/  WARPSYNC R59 ;  /* 0x0000003b00007348 */ /* 0x000fe80003800000 */
[----:B------:R0:W1:Y:S01]  /*4a50*/  SHFL.DOWN PT, R59, R62, R61, R60 ;  /* 0x0800003d3e3b7389 */ /* 0x00006200000e003c */
[----:B------:R-:W-:Y:S05]  /*4a60*/  RET.REL.NODEC R56 `(_ZN10layer_norm13ln_bwd_kernelINS_13Kernel_traitsI6__halffS2_fjLj18432ELj4ELj1ELj4ELj16ENS_18Kernel_traits_baseILj18432ES2_fS2_fjLj128EEEEEEEvNS_9BwdParamsE) ;  /* 0xffffb59038007950 */ /* 0x000fea0003c3ffff */
.L_x_1187:
        /* <DEDUP_REMOVED lines=9> */
.L_x_3492:


//--------------------- .text._ZN10layer_norm22ln_bwd_finalize_kernelINS_22Kernel_traits_finalizeILj18432E6__halfS2_S2_fjLj1024ELj4ENS_18Kernel_traits_baseILj18432ES2_S2_S2_fjLj1024EEEEEEEvNS_9BwdParamsE --------------------------
	.section	.text._ZN10layer_norm22ln_bwd_finalize_kernelINS_22Kernel_traits_finalizeILj18432E6__halfS2_S2_fjLj1024ELj4ENS_18Kernel_traits_baseILj18432ES2_S2_S2_fjLj1024EEEEEEEvNS_9BwdParamsE,"ax",@progbits
	.sectioninfo	@"SHI_REGISTERS=32"
	.align	128
        .global         _ZN10layer_norm22ln_bwd_finalize_kernelINS_22Kernel_traits_finalizeILj18432E6__halfS2_S2_fjLj1024ELj4ENS_18Kernel_traits_baseILj18432ES2_S2_S2_fjLj1024EEEEEEEvNS_9BwdParamsE
        .type           _ZN10layer_norm22ln_bwd_finalize_kernelINS_22Kernel_traits_finalizeILj18432E6__halfS2_S2_fjLj1024ELj4ENS_18Kernel_traits_baseILj18432ES2_S2_S2_fjLj1024EEEEEEEvNS_9BwdParamsE,@function
        .size           _ZN10layer_norm22ln_bwd_finalize_kernelINS_22Kernel_traits_finalizeILj18432E6__halfS2_S2_fjLj1024ELj4ENS_18Kernel_traits_baseILj18432ES2_S2_S2_fjLj1024EEEEEEEvNS_9BwdParamsE,(.L_x_3493 - _ZN10layer_norm22ln_bwd_finalize_kernelINS_22Kernel_traits_finalizeILj18432E6__halfS2_S2_fjLj1024ELj4ENS_18Kernel_traits_baseILj18432ES2_S2_S2_fjLj1024EEEEEEEvNS_9BwdParamsE)
        .other          _ZN10layer_norm22ln_bwd_finalize_kernelINS_22Kernel_traits_finalizeILj18432E6__halfS2_S2_fjLj1024ELj4ENS_18Kernel_traits_baseILj18432ES2_S2_S2_fjLj1024EEEEEEEvNS_9BwdParamsE,@"STO_CUDA_ENTRY STV_DEFAULT"
_ZN10layer_norm22ln_bwd_finalize_kernelINS_22Kernel_traits_finalizeILj18432E6__halfS2_S2_fjLj1024ELj4ENS_18Kernel_traits_baseILj18432ES2_S2_S2_fjLj1024EEEEEEEvNS_9BwdParamsE:
.text._ZN10layer_norm22ln_bwd_finalize_kernelINS_22Kernel_traits_finalizeILj18432E6__halfS2_S2_fjLj1024ELj4ENS_18Kernel_traits_baseILj18432ES2_S2_S2_fjLj1024EEEEEEEvNS_9BwdParamsE:
        /* <DEDUP_REMOVED lines=19> */
.L_x_1200:
        /* <DEDUP_REMOVED lines=27> */
.L_x_1192:
        /* <DEDUP_REMOVED lines=32> */
.L_x_1191:
[----:B------:R-:W-:Y:S05]  /*04e0*/  BSYNC B1 ;  /* 0x0000000000017941 */ /* 0x000fea0003800000 */
.L_x_1190:
        /* <DEDUP_REMOVED lines=22> */
.L_x_1194:
[----:B------:R-:W-:Y:S05]  /*0650*/  BSYNC B1 ;  /* 0x0000000000017941 */ /* 0x000fea0003800000 */
.L_x_1193:
        /* <DEDUP_REMOVED lines=10> */
.L_x_1189:
[----:B------:R-:W-:Y:S05]  /*0700*/  BSYNC B0 ;  /* 0x0000000000007941 */ /* 0x000fea0003800000 */
.L_x_1188:
        /* <DEDUP_REMOVED lines=11> */
.L_x_1201:
        /* <DEDUP_REMOVED lines=18> */
.L_x_1202:
[----:B------:R-:W-:Y:S01]  /*08e0*/  @!P1 SHF.R.U32.HI R2, RZ, 0x3, R0 ;  /* 0x00000003ff029819 */ /* 0x000fe20000011600 */
[----:B---3--:R-:W-:Y:S02]  /*08f0*/  FADD.FTZ R5, R5, R10 ;  /* 0x0000000a05057221 */ /* 0x008fe40000010000 */
[----:B--2---:R-:W-:Y:S01]  /*0900*/  FADD.FTZ R7, R7, R4 ;  /* 0x0000000407077221 */ /* 0x004fe20000010000 */
[----:B------:R-:W-:-:S05]  /*0910*/  @!P1 LOP3.LUT R2, R2, 0x1ffffffc, RZ, 0xc0, !PT ;  /* 0x1ffffffc02029812 */ /* 0x000fca00078ec0ff */
[----:B------:R2:W-:Y:S04]  /*0920*/  @!P1 STS [R2+0x2000], R5 ;  /* 0x0020000502009388 */ /* 0x0005e80000000800 */
[----:B------:R2:W-:Y:S02]  /*0930*/  @!P1 STS [R2+0x2080], R7 ;  /* 0x0020800702009388 */ /* 0x0005e40000000800 */
.L_x_1195:
        /* <DEDUP_REMOVED lines=13> */
.L_x_1199:
[----:B------:R-:W-:Y:S05]  /*0a10*/  BSYNC B0 ;  /* 0x0000000000007941 */ /* 0x000fea0003800000 */
.L_x_1198:
[C---:B------:R-:W-:Y:S02]  /*0a20*/  ISETP.GT.U32.AND P1, PT, R18.reuse, -0x4801, PT ;  /* 0xffffb7ff1200780c */ /* 0x040fe40003f24070 */
[----:B------:R-:W-:Y:S02]  /*0a30*/  IADD3 R18, R18, 0x4800, RZ ;  /* 0x0000480012127810 */ /* 0x000fe40007ffe0ff */
[----:B------:R-:W-:-:S09]  /*0a40*/  IADD3 R19, R19, 0x2400, RZ ;  /* 0x0000240013137810 */ /* 0x000fd20007ffe0ff */
[----:B012---:R-:W-:Y:S05]  /*0a50*/  @P1 BRA `(.L_x_1200) ;  /* 0xfffff6d000001947 */ /* 0x007fea000383ffff */
[----:B------:R-:W-:Y:S05]  /*0a60*/  EXIT ;  /* 0x000000000000794d */ /* 0x000fea0003800000 */
.L_x_1196:
[----:B--2---:R-:W-:Y:S01]  /*0a70*/  IMAD.MOV.U32 R10, RZ, RZ, R4 ;  /* 0x000000ffff0a7224 */ /* 0x004fe200078e0004 */
[----:B------:R-:W-:Y:S01]  /*0a80*/  MOV R9, 0x1 ;  /* 0x0000000100097802 */ /* 0x000fe20000000f00 */
[----:B------:R-:W-:Y:S01]  /*0a90*/  IMAD.MOV.U32 R6, RZ, RZ, 0x1f ;  /* 0x0000001fff067424 */ /* 0x000fe200078e00ff */
[----:B------:R-:W-:Y:S02]  /*0aa0*/  MOV R11, 0xffffffff ;  /* 0xffffffff000b7802 */ /* 0x000fe40000000f00 */
[----:B------:R-:W-:Y:S02]  /*0ab0*/  MOV R2, 0xad0 ;  /* 0x00000ad000027802 */ /* 0x000fe40000000f00 */
[----:B01----:R-:W-:Y:S05]  /*0ac0*/  CALL.REL.NOINC `($__internal_86_$__cuda_sm70_shflsync_bfly_p) ;  /* 0x000003c000007944 */ /* 0x003fea0003c00000 */
[----:B-1----:R-:W-:Y:S01]  /*0ad0*/  IMAD.MOV.U32 R3, RZ, RZ, R6 ;  /* 0x000000ffff037224 */ /* 0x002fe200078e0006 */
[----:B0-----:R-:W-:Y:S05]  /*0ae0*/  BRA `(.L_x_1201) ;  /* 0xfffffcd000007947 */ /* 0x001fea000383ffff */
.L_x_1197:
[----:B------:R-:W-:Y:S01]  /*0af0*/  HFMA2.MMA R6, -RZ, RZ, 0, 1.847743988037109375e-06 ;  /* 0x0000001fff067435 */ /* 0x000fe200000001ff */
[----:B------:R-:W-:Y:S01]  /*0b00*/  MOV R10, R13 ;  /* 0x0000000d000a7202 */ /* 0x000fe20000000f00 */
[----:B------:R-:W-:Y:S01]  /*0b10*/  IMAD.MOV.U32 R9, RZ, RZ, 0x2 ;  /* 0x00000002ff097424 */ /* 0x000fe200078e00ff */
[----:B------:R-:W-:Y:S01]  /*0b20*/  MOV R2, 0xb50 ;  /* 0x00000b5000027802 */ /* 0x000fe20000000f00 */
[----:B------:R-:W-:-:S02]  /*0b30*/  IMAD.MOV.U32 R11, RZ, RZ, -0x1 ;  /* 0xffffffffff0b7424 */ /* 0x000fc400078e00ff */
[----:B012---:R-:W-:Y:S05]  /*0b40*/  CALL.REL.NOINC `($__internal_86_$__cuda_sm70_shflsync_bfly_p) ;  /* 0x0000034000007944 */ /* 0x007fea0003c00000 */
[----:B01----:R-:W-:Y:S01]  /*0b50*/  FADD.FTZ R10, R13, R6 ;  /* 0x000000060d0a7221 */ /* 0x003fe20000010000 */
[----:B------:R-:W-:Y:S01]  /*0b60*/  MOV R9, 0x4 ;  /* 0x0000000400097802 */ /* 0x000fe20000000f00 */
[----:B------:R-:W-:Y:S01]  /*0b70*/  IMAD.MOV.U32 R6, RZ, RZ, 0x1f ;  /* 0x0000001fff067424 */ /* 0x000fe200078e00ff */
[----:B------:R-:W-:-:S02]  /*0b80*/  MOV R11, 0xffffffff ;  /* 0xffffffff000b7802 */ /* 0x000fc40000000f00 */
[----:B------:R-:W-:Y:S02]  /*0b90*/  MOV R2, 0xbb0 ;  /* 0x00000bb000027802 */ /* 0x000fe40000000f00 */
[----:B------:R-:W-:Y:S05]  /*0ba0*/  CALL.REL.NOINC `($__internal_86_$__cuda_sm70_shflsync_bfly_p) ;  /* 0x000002e000007944 */ /* 0x000fea0003c00000 */
[----:B01----:R-:W-:Y:S01]  /*0bb0*/  FADD.FTZ R10, R10, R6 ;  /* 0x000000060a0a7221 */ /* 0x003fe20000010000 */
[----:B------:R-:W-:Y:S01]  /*0bc0*/  HFMA2.MMA R6, -RZ, RZ, 0, 1.847743988037109375e-06 ;  /* 0x0000001fff067435 */ /* 0x000fe200000001ff */
[----:B------:R-:W-:Y:S01]  /*0bd0*/  IMAD.MOV.U32 R9, RZ, RZ, 0x8 ;  /* 0x00000008ff097424 */ /* 0x000fe200078e00ff */
[----:B------:R-:W-:Y:S01]  /*0be0*/  MOV R2, 0xc10 ;  /* 0x00000c1000027802 */ /* 0x000fe20000000f00 */
[----:B------:R-:W-:-:S03]  /*0bf0*/  IMAD.MOV.U32 R11, RZ, RZ, -0x1 ;  /* 0xffffffffff0b7424 */ /* 0x000fc600078e00ff */
[----:B------:R-:W-:Y:S05]  /*0c00*/  CALL.REL.NOINC `($__internal_86_$__cuda_sm70_shflsync_bfly_p) ;  /* 0x0000028000007944 */ /* 0x000fea0003c00000 */
[----:B-1----:R-:W-:Y:S01]  /*0c10*/  FADD.FTZ R4, R10, R6 ;  /* 0x000000060a047221 */ /* 0x002fe20000010000 */
[----:B0-----:R-:W-:Y:S01]  /*0c20*/  MOV R9, 0x10 ;  /* 0x0000001000097802 */ /* 0x001fe20000000f00 */
[----:B------:R-:W-:Y:S01]  /*0c30*/  IMAD.MOV.U32 R6, RZ, RZ, 0x1f ;  /* 0x0000001fff067424 */ /* 0x000fe200078e00ff */
[----:B------:R-:W-:Y:S01]  /*0c40*/  MOV R11, 0xffffffff ;  /* 0xffffffff000b7802 */ /* 0x000fe20000000f00 */
[----:B------:R-:W-:Y:S01]  /*0c50*/  IMAD.MOV.U32 R10, RZ, RZ, R4 ;  /* 0x000000ffff0a7224 */ /* 0x000fe200078e0004 */
[----:B------:R-:W-:Y:S02]  /*0c60*/  MOV R2, 0xc80 ;  /* 0x00000c8000027802 */ /* 0x000fe40000000f00 */
[----:B------:R-:W-:Y:S05]  /*0c70*/  CALL.REL.NOINC `($__internal_86_$__cuda_sm70_shflsync_bfly_p) ;  /* 0x0000021000007944 */ /* 0x000fea0003c00000 */
[----:B0-----:R-:W-:Y:S01]  /*0c80*/  HFMA2.MMA R9, -RZ, RZ, 0, 5.9604644775390625e-08 ;  /* 0x00000001ff097435 */ /* 0x001fe200000001ff */
[----:B-1----:R-:W-:Y:S01]  /*0c90*/  MOV R7, R6 ;  /* 0x0000000600077202 */ /* 0x002fe20000000f00 */
[----:B------:R-:W-:Y:S01]  /*0ca0*/  IMAD.MOV.U32 R10, RZ, RZ, R5 ;  /* 0x000000ffff0a7224 */ /* 0x000fe200078e0005 */
[----:B------:R-:W-:Y:S01]  /*0cb0*/  MOV R6, 0x1f ;  /* 0x0000001f00067802 */ /* 0x000fe20000000f00 */
[----:B------:R-:W-:Y:S01]  /*0cc0*/  IMAD.MOV.U32 R11, RZ, RZ, -0x1 ;  /* 0xffffffffff0b7424 */ /* 0x000fe200078e00ff */
[----:B------:R-:W-:-:S02]  /*0cd0*/  MOV R2, 0xcf0 ;  /* 0x00000cf000027802 */ /* 0x000fc40000000f00 */
[----:B------:R-:W-:Y:S05]  /*0ce0*/  CALL.REL.NOINC `($__internal_86_$__cuda_sm70_shflsync_bfly_p) ;  /* 0x000001a000007944 */ /* 0x000fea0003c00000 */
[----:B0-----:R-:W-:Y:S01]  /*0cf0*/  HFMA2.MMA R9, -RZ, RZ, 0, 1.1920928955078125e-07 ;  /* 0x00000002ff097435 */ /* 0x001fe200000001ff */
[----:B-1----:R-:W-:Y:S01]  /*0d00*/  FADD.FTZ R10, R5, R6 ;  /* 0x00000006050a7221 */ /* 0x002fe20000010000 */
[----:B------:R-:W-:Y:S01]  /*0d10*/  MOV R6, 0x1f ;  /* 0x0000001f00067802 */ /* 0x000fe20000000f00 */
[----:B------:R-:W-:Y:S01]  /*0d20*/  IMAD.MOV.U32 R11, RZ, RZ, -0x1 ;  /* 0xffffffffff0b7424 */ /* 0x000fe200078e00ff */
[----:B------:R-:W-:-:S02]  /*0d30*/  MOV R2, 0xd50 ;  /* 0x00000d5000027802 */ /* 0x000fc40000000f00 */
[----:B------:R-:W-:Y:S05]  /*0d40*/  CALL.REL.NOINC `($__internal_86_$__cuda_sm70_shflsync_bfly_p) ;  /* 0x0000014000007944 */ /* 0x000fea0003c00000 */
[----:B0-----:R-:W-:Y:S01]  /*0d50*/  HFMA2.MMA R9, -RZ, RZ, 0, 2.384185791015625e-07 ;  /* 0x00000004ff097435 */ /* 0x001fe200000001ff */
[----:B-1----:R-:W-:Y:S01]  /*0d60*/  FADD.FTZ R10, R10, R6 ;  /* 0x000000060a0a7221 */ /* 0x002fe20000010000 */
[----:B------:R-:W-:Y:S01]  /*0d70*/  MOV R6, 0x1f ;  /* 0x0000001f00067802 */ /* 0x000fe20000000f00 */
[----:B------:R-:W-:Y:S01]  /*0d80*/  IMAD.MOV.U32 R11, RZ, RZ, -0x1 ;  /* 0xffffffffff0b7424 */ /* 0x000fe200078e00ff */
[----:B------:R-:W-:-:S02]  /*0d90*/  MOV R2, 0xdb0 ;  /* 0x00000db000027802 */ /* 0x000fc40000000f00 */
[----:B------:R-:W-:Y:S05]  /*0da0*/  CALL.REL.NOINC `($__internal_86_$__cuda_sm70_shflsync_bfly_p) ;  /* 0x000000e000007944 */ /* 0x000fea0003c00000 */
[----:B0-----:R-:W-:Y:S01]  /*0db0*/  HFMA2.MMA R9, -RZ, RZ, 0, 4.76837158203125e-07 ;  /* 0x00000008ff097435 */ /* 0x001fe200000001ff */
[----:B-1----:R-:W-:Y:S01]  /*0dc0*/  FADD.FTZ R10, R10, R6 ;  /* 0x000000060a0a7221 */ /* 0x002fe20000010000 */
[----:B------:R-:W-:Y:S01]  /*0dd0*/  MOV R6, 0x1f ;  /* 0x0000001f00067802 */ /* 0x000fe20000000f00 */
[----:B------:R-:W-:Y:S01]  /*0de0*/  IMAD.MOV.U32 R11, RZ, RZ, -0x1 ;  /* 0xffffffffff0b7424 */ /* 0x000fe200078e00ff */
[----:B------:R-:W-:-:S02]  /*0df0*/  MOV R2, 0xe10 ;  /* 0x00000e1000027802 */ /* 0x000fc40000000f00 */
[----:B------:R-:W-:Y:S05]  /*0e00*/  CALL.REL.NOINC `($__internal_86_$__cuda_sm70_shflsync_bfly_p) ;  /* 0x0000008000007944 */ /* 0x000fea0003c00000 */
[----:B0-----:R-:W-:Y:S01]  /*0e10*/  HFMA2.MMA R9, -RZ, RZ, 0, 9.5367431640625e-07 ;  /* 0x00000010ff097435 */ /* 0x001fe200000001ff */
[----:B-1----:R-:W-:Y:S01]  /*0e20*/  FADD.FTZ R10, R10, R6 ;  /* 0x000000060a0a7221 */ /* 0x002fe20000010000 */
[----:B------:R-:W-:Y:S01]  /*0e30*/  MOV R6, 0x1f ;  /* 0x0000001f00067802 */ /* 0x000fe20000000f00 */
[----:B------:R-:W-:Y:S01]  /*0e40*/  IMAD.MOV.U32 R11, RZ, RZ, -0x1 ;  /* 0xffffffffff0b7424 */ /* 0x000fe200078e00ff */
[----:B------:R-:W-:-:S02]  /*0e50*/  MOV R2, 0xe70 ;  /* 0x00000e7000027802 */ /* 0x000fc40000000f00 */
[----:B------:R-:W-:Y:S05]  /*0e60*/  CALL.REL.NOINC `($__internal_86_$__cuda_sm70_shflsync_bfly_p) ;  /* 0x0000002000007944 */ /* 0x000fea0003c00000 */
[----:B-1----:R-:W-:Y:S01]  /*0e70*/  MOV R5, R6 ;  /* 0x0000000600057202 */ /* 0x002fe20000000f00 */
[----:B0-----:R-:W-:Y:S05]  /*0e80*/  BRA `(.L_x_1202) ;  /* 0xfffffa5000007947 */ /* 0x001fea000383ffff */
        .weak           $__internal_86_$__cuda_sm70_shflsync_bfly_p
        .type           $__internal_86_$__cuda_sm70_shflsync_bfly_p,@function
        .size           $__internal_86_$__cuda_sm70_shflsync_bfly_p,(.L_x_3493 - $__internal_86_$__cuda_sm70_shflsync_bfly_p)
$__internal_86_$__cuda_sm70_shflsync_bfly_p:
[----:B------:R-:W-:Y:S01]  /*0e90*/  HFMA2.MMA R3, -RZ, RZ, 0, 0 ;  /* 0x00000000ff037435 */ /* 0x000fe200000001ff */
[----:B------:R-:W-:Y:S04]  /*0ea0*/  WARPSYNC R11 ;  /* 0x0000000b00007348 */ /* 0x000fe80003800000 */
[----:B------:R0:W1:Y:S01]  /*0eb0*/  SHFL.BFLY PT, R6, R10, R9, R6 ;  /* 0x0c0000090a067389 */ /* 0x00006200000e0006 */
[----:B------:R-:W-:Y:S05]  /*0ec0*/  RET.REL.NODEC R2 `(_ZN10layer_norm22ln_bwd_finalize_kernelINS_22Kernel_traits_finalizeILj18432E6__halfS2_S2_fjLj1024ELj4ENS_18Kernel_traits_baseILj18432ES2_S2_S2_fjLj1024EEEEEEEvNS_9BwdParamsE) ;  /* 0xfffff13002007950 */ /* 0x000fea0003c3ffff */
.L_x_1203:
        /* <DEDUP_REMOVED lines=11> */
.L_x_3493:


//--------------------- .text._ZN10layer_norm13ln_bwd_kernelINS_13Kernel_traitsI6__halfS2_S2_fjLj18432ELj4ELj1ELj4ELj8ENS_18Kernel_traits_baseILj18432ES2_S2_S2_fjLj128EEEEEEEvNS_9BwdParamsE --------------------------
	.section	.text._ZN10layer_norm13ln_bwd_kernelINS_13Kernel_traitsI6__halfS2_S2_fjLj18432ELj4ELj1ELj4ELj8ENS_18Kernel_traits_baseILj18432ES2_S2_S2_fjLj128EEEEEEEvNS_9BwdParamsE,"ax",@progbits
	.sectioninfo	@"SHI_REGISTERS=241"
	.align	128
        .global         _ZN10layer_norm13ln_bwd_kernelINS_13Kernel_traitsI6__halfS2_S2_fjLj18432ELj4ELj1ELj4ELj8ENS_18Kernel_traits_baseILj18432ES2_S2_S2_fjLj128EEEEEEEvNS_9BwdParamsE
        .type           _ZN10layer_norm13ln_bwd_kernelINS_13Kernel_traitsI6__halfS2_S2_fjLj18432ELj4ELj1ELj4ELj8ENS_18Kernel_traits_baseILj18432ES2_S2_S2_fjLj128EEEEEEEvNS_9BwdParamsE,@function
        .size           _ZN10layer_norm13ln_bwd_kernelINS_13Kernel_traitsI6__halfS2_S2_fjLj18432ELj4ELj1ELj4ELj8ENS_18Kernel_traits_baseILj18432ES2_S2_S2_fjLj128EEEEEEEvNS_9BwdParamsE,(.L_x_3494 - _ZN10layer_norm13ln_bwd_kernelINS_13Kernel_traitsI6__halfS2_S2_fjLj18432ELj4ELj1ELj4ELj8ENS_18Kernel_traits_baseILj18432ES2_S2_S2_fjLj128EEEEEEEvNS_9BwdParamsE)
        .other          _ZN10layer_norm13ln_bwd_kernelINS_13Kernel_traitsI6__halfS2_S2_fjLj18432ELj4ELj1ELj4ELj8ENS_18Kernel_traits_baseILj18432ES2_S2_S2_fjLj128EEEEEEEvNS_9BwdParamsE,@"STO_CUDA_ENTRY STV_DEFAULT"
_ZN10layer_norm13ln_bwd_kernelINS_13Kernel_traitsI6__halfS2_S2_fjLj18432ELj4ELj1ELj4ELj8ENS_18Kernel_traits_baseILj18432ES2_S2_S2_fjLj128EEEEEEEvNS_9BwdParamsE:
.text._ZN10layer_norm13ln_bwd_kernelINS_13Kernel_traitsI6__halfS2_S2_fjLj18432ELj4ELj1ELj4ELj8ENS_18Kernel_traits_baseILj18432ES2_S2_S2_fjLj128EEEEEEEvNS_9BwdParamsE:
        /* <DEDUP_REMOVED lines=151> */
[----:B------:R-:W-:Y:S01]  /*0970*/  CS2R R70, SRZ ;  /* 0x0000000000467805 */ /* 0x000fe2000001ff00 */
[----:B------:R-:W-:Y:S01]  /*0980*/  CS2R R56, SRZ ;  /* 0x0000000000387805 */ /* 0x000fe2000001ff00 */
[----:B------:R-:W-:Y:S01]  /*0990*/  CS2R R68, SRZ ;  /* 0x0000000000447805 */ /* 0x000fe2000001ff00 */
[----:B------:R-:W-:Y:S01]  /*09a0*/  CS2R R58, SRZ ;  /* 0x00000000003a7805 */ /* 0x000fe2000001ff00 */
[----:B------:R-:W-:Y:S01]  /*09b0*/  CS2R R84, SRZ ;  /* 0x0000000000547805 */ /* 0x000fe2000001ff00 */
        /* <DEDUP_REMOVED lines=82> */
.L_x_1212:
[----:B------:R-:W-:Y:S01]  /*0ee0*/  ULDC.64 UR4, c[0x0][0x178] ;  /* 0x00005e0000047ab9 */ /* 0x000fe20000000a00 */
[----:B------:R-:W-:Y:S01]  /*0ef0*/  IMAD R139, R49, 0x1200, R52 ;  /* 0x00001200318b7824 */ /* 0x000fe200078e0234 */
[----:B------:R-:W-:Y:S01]  /*0f00*/  UISETP.NE.U32.AND UP0, UPT, URZ, UR4, UPT ;  /* 0x000000043f00728c */ /* 0x000fe2000bf05070 */
[----:B------:R-:W-:Y:S01]  /*0f10*/  ISETP.NE.U32.AND P0, PT, RZ, c[0x0][0x178], PT ;  /* 0x00005e00ff007a0c */ /* 0x000fe20003f05070 */
[----:B------:R-:W-:-:S02]  /*0f20*/  UMOV UR6, UR4 ;  /* 0x0000000400067c82 */ /* 0x000fc40008000000 */
[----:B------:R-:W-:Y:S01]  /*0f30*/  UISETP.NE.AND.EX UP0, UPT, URZ, UR5, UPT, UP0 ;  /* 0x000000053f00728c */ /* 0x000fe2000bf05300 */
[----:B------:R-:W-:Y:S01]  /*0f40*/  ISETP.NE.AND.EX P0, PT, RZ, c[0x0][0x17c], PT, P0 ;  /* 0x00005f00ff007a0c */ /* 0x000fe20003f05300 */
[----:B------:R-:W-:-:S09]  /*0f50*/  UMOV UR7, UR5 ;  /* 0x0000000500077c82 */ /* 0x000fd20008000000 */
[----:B------:R-:W-:Y:S02]  /*0f60*/  @!UP0 ULDC.64 UR6, c[0x0][0x170] ;  /* 0x00005c0000068ab9 */ /* 0x000fe40000000a00 */
[----:B------:R-:W-:Y:S02]  /*0f70*/  MOV R60, UR6 ;  /* 0x00000006003c7c02 */ /* 0x000fe40008000f00 */
[----:B------:R-:W-:-:S05]  /*0f80*/  MOV R61, UR7 ;  /* 0x00000007003d7c02 */ /* 0x000fca0008000f00 */
[----:B------:R-:W-:Y:S01]  /*0f90*/  IMAD.WIDE.U32 R128, R139, 0x8, R60 ;  /* 0x000000088b807825 */ /* 0x000fe200078e003c */
[----:B------:R-:W-:-:S05]  /*0fa0*/  HFMA2.MMA R62, -RZ, RZ, 0, 2.384185791015625e-07 ;  /* 0x00000004ff3e7435 */ /* 0x000fca00000001ff */
[----:B------:R-:W2:Y:S01]  /*0fb0*/  LDG.E.64 R128, [R128.64] ;  /* 0x0000000880807981 */ /* 0x000ea2000c1e1b00 */
[----:B------:R-:W-:Y:S01]  /*0fc0*/  UMOV UR6, UR4 ;  /* 0x0000000400067c82 */ /* 0x000fe20008000000 */
[----:B------:R-:W-:Y:S01]  /*0fd0*/  IADD3 R119, R139, 0x200, RZ ;  /* 0x000002008b777810 */ /* 0x000fe20007ffe0ff */
[----:B------:R-:W-:Y:S01]  /*0fe0*/  UMOV UR7, UR5 ;  /* 0x0000000500077c82 */ /* 0x000fe20008000000 */
[----:B------:R-:W-:Y:S01]  /*0ff0*/  @P0 MOV R190, RZ ;  /* 0x000000ff00be0202 */ /* 0x000fe20000000f00 */
[----:B------:R-:W-:Y:S01]  /*1000*/  @!UP0 ULDC.64 UR6, c[0x0][0x170] ;  /* 0x00005c0000068ab9 */ /* 0x000fe20000000a00 */
[CC--:B------:R-:W-:Y:S01]  /*1010*/  @!P0 IMAD.WIDE R64, R49.reuse, R62.reuse, c[0x0][0x180] ;  /* 0x0000600031408625 */ /* 0x0c0fe200078e023e */
[----:B------:R-:W-:Y:S02]  /*1020*/  MOV R60, UR6 ;  /* 0x00000006003c7c02 */ /* 0x000fe40008000f00 */
[----:B------:R-:W-:Y:S01]  /*1030*/  MOV R61, UR7 ;  /* 0x00000007003d7c02 */ /* 0x000fe20008000f00 */
[----:B------:R-:W-:Y:S01]  /*1040*/  IMAD.WIDE R62, R49, R62, c[0x0][0x188] ;  /* 0x00006200313e7625 */ /* 0x000fe200078e023e */
[----:B------:R0:W3:Y:S03]  /*1050*/  @!P0 LDG.E R190, [R64.64] ;  /* 0x0000000840be8981 */ /* 0x0000e6000c1e1900 */
[----:B------:R-:W-:Y:S01]  /*1060*/  IMAD.WIDE.U32 R126, R119, 0x8, R60 ;  /* 0x00000008777e7825 */ /* 0x000fe200078e003c */
[----:B------:R-:W-:Y:S01]  /*1070*/  UMOV UR6, UR4 ;  /* 0x0000000400067c82 */ /* 0x000fe20008000000 */
[----:B------:R1:W4:Y:S01]  /*1080*/  LDG.E R189, [R62.64] ;  /* 0x000000083ebd7981 */ /* 0x000322000c1e1900 */
[----:B------:R-:W-:-:S02]  /*1090*/  UMOV UR7, UR5 ;  /* 0x0000000500077c82 */ /* 0x000fc40008000000 */
[----:B------:R-:W-:Y:S01]  /*10a0*/  @!UP0 ULDC.64 UR6, c[0x0][0x170] ;  /* 0x00005c0000068ab9 */ /* 0x000fe20000000a00 */
[----:B------:R-:W5:Y:S01]  /*10b0*/  LDG.E.64 R126, [R126.64] ;  /* 0x000000087e7e7981 */ /* 0x000f62000c1e1b00 */
[----:B------:R-:W-:Y:S02]  /*10c0*/  MOV R60, UR6 ;  /* 0x00000006003c7c02 */ /* 0x000fe40008000f00 */
[----:B------:R-:W-:Y:S02]  /*10d0*/  MOV R61, UR7 ;  /* 0x00000007003d7c02 */ /* 0x000fe40008000f00 */
[----:B------:R-:W-:-:S05]  /*10e0*/  IADD3 R117, R139, 0x400, RZ ;  /* 0x000004008b757810 */ /* 0x000fca0007ffe0ff */
[----:B------:R-:W-:Y:S01]  /*10f0*/  IMAD.WIDE.U32 R130, R117, 0x8, R60 ;  /* 0x0000000875827825 */ /* 0x000fe200078e003c */
[----:B------:R-:W-:Y:S02]  /*1100*/  UMOV UR6, UR4 ;  /* 0x0000000400067c82 */ /* 0x000fe40008000000 */
[----:B------:R-:W-:Y:S02]  /*1110*/  UMOV UR7, UR5 ;  /* 0x0000000500077c82 */ /* 0x000fe40008000000 */
[----:B------:R-:W-:Y:S01]  /*1120*/  @!UP0 ULDC.64 UR6, c[0x0][0x170] ;  /* 0x00005c0000068ab9 */ /* 0x000fe20000000a00 */
[----:B------:R-:W4:Y:S01]  /*1130*/  LDG.E.64 R130, [R130.64] ;  /* 0x0000000882827981 */ /* 0x000f22000c1e1b00 */
[----:B------:R-:W-:Y:S02]  /*1140*/  MOV R60, UR6 ;  /* 0x00000006003c7c02 */ /* 0x000fe40008000f00 */
[----:B------:R-:W-:Y:S02]  /*1150*/  MOV R61, UR7 ;  /* 0x00000007003d7c02 */ /* 0x000fe40008000f00 */
[----:B------:R-:W-:-:S05]  /*1160*/  IADD3 R67, R139, 0x600, RZ ;  /* 0x000006008b437810 */ /* 0x000fca0007ffe0ff */
[----:B------:R-:W-:-:S06]  /*1170*/  IMAD.WIDE.U32 R134, R67, 0x8, R60 ;  /* 0x0000000843867825 */ /* 0x000fcc00078e003c */
[----:B------:R-:W4:Y:S01]  /*1180*/  LDG.E.64 R134, [R134.64] ;  /* 0x0000000886867981 */ /* 0x000f22000c1e1b00 */
[----:B------:R-:W-:Y:S01]  /*1190*/  UMOV UR6, UR4 ;  /* 0x0000000400067c82 */ /* 0x000fe20008000000 */
[----:B0-----:R-:W-:Y:S01]  /*11a0*/  IADD3 R65, R139, 0x800, RZ ;  /* 0x000008008b417810 */ /* 0x001fe20007ffe0ff */
[----:B------:R-:W-:Y:S02]  /*11b0*/  UMOV UR7, UR5 ;  /* 0x0000000500077c82 */ /* 0x000fe40008000000 */
[----:B------:R-:W-:Y:S02]  /*11c0*/  @!UP0 ULDC.64 UR6, c[0x0][0x170] ;  /* 0x00005c0000068ab9 */ /* 0x000fe40000000a00 */
[----:B------:R-:W-:Y:S02]  /*11d0*/  MOV R60, UR6 ;  /* 0x00000006003c7c02 */ /* 0x000fe40008000f00 */
[----:B------:R-:W-:-:S05]  /*11e0*/  MOV R61, UR7 ;  /* 0x00000007003d7c02 */ /* 0x000fca0008000f00 */
[----:B------:R-:W-:-:S06]  /*11f0*/  IMAD.WIDE.U32 R132, R65, 0x8, R60 ;  /* 0x0000000841847825 */ /* 0x000fcc00078e003c */
[----:B------:R-:W4:Y:S01]  /*1200*/  LDG.E.64 R132, [R132.64] ;  /* 0x0000000884847981 */ /* 0x000f22000c1e1b00 */
[----:B------:R-:W-:Y:S01]  /*1210*/  UMOV UR6, UR4 ;  /* 0x0000000400067c82 */ /* 0x000fe20008000000 */
[----:B-1----:R-:W-:Y:S01]  /*1220*/  IADD3 R63, R139, 0xa00, RZ ;  /* 0x00000a008b3f7810 */ /* 0x002fe20007ffe0ff */
[----:B------:R-:W-:Y:S02]  /*1230*/  UMOV UR7, UR5 ;  /* 0x0000000500077c82 */ /* 0x000fe40008000000 */
[----:B------:R-:W-:Y:S02]  /*1240*/  @!UP0 ULDC.64 UR6, c[0x0][0x170] ;  /* 0x00005c0000068ab9 */ /* 0x000fe40000000a00 */
[----:B------:R-:W-:Y:S02]  /*1250*/  MOV R60, UR6 ;  /* 0x00000006003c7c02 */ /* 0x000fe40008000f00 */
[----:B------:R-:W-:-:S05]  /*1260*/  MOV R61, UR7 ;  /* 0x00000007003d7c02 */ /* 0x000fca0008000f00 */
        /* <DEDUP_REMOVED lines=8> */
[----:B------:R-:W-:Y:S01]  /*12f0*/  IMAD.WIDE.U32 R124, R121, 0x8, R60 ;  /* 0x00000008797c7825 */ /* 0x000fe200078e003c */
[----:B------:R-:W-:-:S05]  /*1300*/  UMOV UR6, UR4 ;  /* 0x0000000400067c82 */ /* 0x000fca0008000000 */
[----:B------:R-:W4:Y:S01]  /*1310*/  LDG.E.64 R124, [R124.64] ;  /* 0x000000087c7c7981 */ /* 0x000f22000c1e1b00 */
[----:B------:R-:W-:Y:S01]  /*1320*/  UMOV UR7, UR5 ;  /* 0x0000000500077c82 */ /* 0x000fe20008000000 */
[----:B------:R-:W-:Y:S01]  /*1330*/  IADD3 R141, R139, 0xe00, RZ ;  /* 0x00000e008b8d7810 */ /* 0x000fe20007ffe0ff */
[----:B------:R-:W-:Y:S02]  /*1340*/  @!UP0 ULDC.64 UR4, c[0x0][0x170] ;  /* 0x00005c0000048ab9 */ /* 0x000fe40000000a00 */
[----:B------:R-:W-:Y:S02]  /*1350*/  MOV R60, UR4 ;  /* 0x00000004003c7c02 */ /* 0x000fe40008000f00 */
[----:B------:R-:W-:-:S05]  /*1360*/  MOV R61, UR5 ;  /* 0x00000005003d7c02 */ /* 0x000fca0008000f00 */
[----:B------:R-:W-:Y:S01]  /*1370*/  IMAD.WIDE.U32 R60, R141, 0x8, R60 ;  /* 0x000000088d3c7825 */ /* 0x000fe200078e003c */
[----:B------:R-:W-:-:S04]  /*1380*/  HFMA2.MMA R140, -RZ, RZ, 0, 4.76837158203125e-07 ;  /* 0x00000008ff8c7435 */ /* 0x000fc800000001ff */
[----:B------:R0:W4:Y:S01]  /*1390*/  LDG.E.64 R122, [R60.64] ;  /* 0x000000083c7a7981 */ /* 0x000122000c1e1b00 */
[----:B------:R-:W-:Y:S02]  /*13a0*/  @!UP0 ULDC UR6, c[0x0][0x170] ;  /* 0x00005c0000068ab9 */ /* 0x000fe40000000800 */
[----:B------:R-:W-:Y:S01]  /*13b0*/  @!UP0 ULDC UR7, c[0x0][0x174] ;  /* 0x00005d0000078ab9 */ /* 0x000fe20000000800 */
[----:B------:R-:W-:Y:S02]  /*13c0*/  IADD3 R191, R139, 0x1000, RZ ;  /* 0x000010008bbf7810 */ /* 0x000fe40007ffe0ff */
[----:B------:R-:W-:Y:S01]  /*13d0*/  MOV R142, UR6 ;  /* 0x00000006008e7c02 */ /* 0x000fe20008000f00 */
[----:B------:R-:W-:Y:S01]  /*13e0*/  IMAD.WIDE.U32 R66, R67, R140, c[0x0][0x1b8] ;  /* 0x00006e0043427625 */ /* 0x000fe200078e008c */
[----:B------:R-:W-:-:S03]  /*13f0*/  MOV R143, UR7 ;  /* 0x00000007008f7c02 */ /* 0x000fc60008000f00 */
[-C--:B------:R-:W-:Y:S02]  /*1400*/  IMAD.WIDE.U32 R116, R117, R140.reuse, c[0x0][0x1b8] ;  /* 0x00006e0075747625 */ /* 0x080fe400078e008c */
[----:B------:R-:W4:Y:S02]  /*1410*/  LDG.E.64 R66, [R66.64] ;  /* 0x0000000842427981 */ /* 0x000f24000c1e1b00 */
[-C--:B------:R-:W-:Y:S02]  /*1420*/  IMAD.WIDE.U32 R64, R65, R140.reuse, c[0x0][0x1b8] ;  /* 0x00006e0041407625 */ /* 0x080fe400078e008c */
[----:B------:R-:W4:Y:S02]  /*1430*/  LDG.E.64 R116, [R116.64] ;  /* 0x0000000874747981 */ /* 0x000f24000c1e1b00 */
[-C--:B------:R-:W-:Y:S02]  /*1440*/  IMAD.WIDE.U32 R62, R63, R140.reuse, c[0x0][0x1b8] ;  /* 0x00006e003f3e7625 */ /* 0x080fe400078e008c */
[----:B------:R-:W4:Y:S02]  /*1450*/  LDG.E.64 R64, [R64.64] ;  /* 0x0000000840407981 */ /* 0x000f24000c1e1b00 */
[----:B0-----:R-:W-:-:S02]  /*1460*/  IMAD.WIDE.U32 R60, R121, R140, c[0x0][0x1b8] ;  /* 0x00006e00793c7625 */ /* 0x001fc400078e008c */
[----:B------:R-:W4:Y:S02]  /*1470*/  LDG.E.64 R62, [R62.64] ;  /* 0x000000083e3e7981 */ /* 0x000f24000c1e1b00 */
[-C--:B------:R-:W-:Y:S02]  /*1480*/  IMAD.WIDE.U32 R138, R139, R140.reuse, c[0x0][0x1b8] ;  /* 0x00006e008b8a7625 */ /* 0x080fe400078e008c */
[----:B------:R-:W4:Y:S02]  /*1490*/  LDG.E.64 R60, [R60.64] ;  /* 0x000000083c3c7981 */ /* 0x000f24000c1e1b00 */
[----:B------:R-:W-:Y:S02]  /*14a0*/  IMAD.WIDE.U32 R120, R141, R140, c[0x0][0x1b8] ;  /* 0x00006e008d787625 */ /* 0x000fe400078e008c */
[----:B------:R-:W4:Y:S02]  /*14b0*/  LDG.E.64 R138, [R138.64] ;  /* 0x000000088a8a7981 */ /* 0x000f24000c1e1b00 */
[----:B------:R-:W-:-:S02]  /*14c0*/  IMAD.WIDE.U32 R142, R191, 0x8, R142 ;  /* 0x00000008bf8e7825 */ /* 0x000fc400078e008e */
[----:B------:R-:W4:Y:S02]  /*14d0*/  LDG.E.64 R120, [R120.64] ;  /* 0x0000000878787981 */ /* 0x000f24000c1e1b00 */
[-C--:B------:R-:W-:Y:S02]  /*14e0*/  IMAD.WIDE.U32 R118, R119, R140.reuse, c[0x0][0x1b8] ;  /* 0x00006e0077767625 */ /* 0x080fe400078e008c */
[----:B------:R-:W4:Y:S02]  /*14f0*/  LDG.E.64 R142, [R142.64] ;  /* 0x000000088e8e7981 */ /* 0x000f24000c1e1b00 */
[----:B------:R-:W-:Y:S02]  /*1500*/  IMAD.WIDE.U32 R140, R191, R140, c[0x0][0x1b8] ;  /* 0x00006e00bf8c7625 */ /* 0x000fe400078e008c */
        /* <DEDUP_REMOVED lines=14> */
[----:B------:R-:W-:-:S05]  /*15f0*/  SHF.R.U64 R128, R128, 0x10, R129 ;  /* 0x0000001080807819 */ /* 0x000fca0000001281 */
[----:B------:R-:W-:Y:S01]  /*1600*/  HADD2.F32 R204, -RZ, R128.H0_H0 ;  /* 0x20000080ffcc7230 */ /* 0x000fe20000004100 */
[----:B------:R-:W-:Y:S01]  /*1610*/  SHF.R.U32.HI R128, RZ, 0x10, R129 ;  /* 0x00000010ff807819 */ /* 0x000fe20000011681 */
[----:B------:R-:W-:Y:S01]  /*1620*/  HADD2.F32 R202, -RZ, R191.H0_H0 ;  /* 0x200000bfffca7230 */ /* 0x000fe20000004100 */
[----:B------:R-:W-:-:S03]  /*1630*/  MOV R194, R129 ;  /* 0x0000008100c27202 */ /* 0x000fc60000000f00 */
[----:B------:R-:W-:Y:S01]  /*1640*/  HADD2.F32 R211, -RZ, R128.H0_H0 ;  /* 0x20000080ffd37230 */ /* 0x000fe20000004100 */
[----:B------:R-:W-:Y:S01]  /*1650*/  @P0 FADD.FTZ R191, -R87, R202 ;  /* 0x000000ca57bf0221 */ /* 0x000fe20000010100 */
[----:B------:R-:W-:Y:S01]  /*1660*/  HADD2.F32 R209, -RZ, R194.H0_H0 ;  /* 0x200000c2ffd17230 */ /* 0x000fe20000004100 */
[----:B------:R-:W-:Y:S02]  /*1670*/  @P0 FADD.FTZ R192, -R153, R204 ;  /* 0x000000cc99c00221 */ /* 0x000fe40000010100 */
[----:B------:R-:W-:Y:S02]  /*1680*/  @P0 FADD.FTZ R128, -R154, R211 ;  /* 0x000000d39a800221 */ /* 0x000fe40000010100 */
[----:B0-----:R-:W-:Y:S02]  /*1690*/  @P0 FMUL.FTZ R191, R191, R196 ;  /* 0x000000c4bfbf0220 */ /* 0x001fe40000410000 */
[----:B---3--:R-:W-:Y:S02]  /*16a0*/  @!P0 FADD.FTZ R196, R204, -R190 ;  /* 0x800000beccc48221 */ /* 0x008fe40000010000 */
[----:B------:R-:W-:Y:S01]  /*16b0*/  @!P0 FADD.FTZ R194, R202, -R190 ;  /* 0x800000becac28221 */ /* 0x000fe20000010000 */
[----:B-----5:R-:W-:Y:S01]  /*16c0*/  MOV R202, R127 ;  /* 0x0000007f00ca7202 */ /* 0x020fe20000000f00 */
[----:B-1----:R-:W-:Y:S01]  /*16d0*/  @P0 FMUL.FTZ R128, R128, R201 ;  /* 0x000000c980800220 */ /* 0x002fe20000410000 */
[--C-:B------:R-:W-:Y:S01]  /*16e0*/  SHF.R.U64 R201, R126, 0x10, R127.reuse ;  /* 0x000000107ec97819 */ /* 0x100fe2000000127f */
[----:B------:R-:W-:Y:S01]  /*16f0*/  @P0 FMUL.FTZ R192, R192, R199 ;  /* 0x000000c7c0c00220 */ /* 0x000fe20000410000 */
[----:B------:R-:W-:Y:S01]  /*1700*/  SHF.R.U32.HI R127, RZ, 0x10, R127 ;  /* 0x00000010ff7f7819 */ /* 0x000fe2000001167f */
[----:B----4-:R-:W-:Y:S01]  /*1710*/  @!P0 FMUL.FTZ R192, R189, R196 ;  /* 0x000000c4bdc08220 */ /* 0x010fe20000410000 */
[----:B------:R-:W-:Y:S01]  /*1720*/  MOV R196, R126 ;  /* 0x0000007e00c47202 */ /* 0x000fe20000000f00 */
[----:B------:R-:W-:Y:S01]  /*1730*/  @P0 FADD.FTZ R129, -R88, R209 ;  /* 0x000000d158810221 */ /* 0x000fe20000010100 */
[----:B------:R-:W-:Y:S01]  /*1740*/  HADD2.F32 R208, -RZ, R201.H0_H0 ;  /* 0x200000c9ffd07230 */ /* 0x000fe20000004100 */
[----:B------:R-:W-:-:S02]  /*1750*/  @!P0 FMUL.FTZ R191, R189, R194 ;  /* 0x000000c2bdbf8220 */ /* 0x000fc40000410000 */
[----:B------:R-:W-:Y:S02]  /*1760*/  @!P0 FADD.FTZ R194, R209, -R190 ;  /* 0x800000bed1c28221 */ /* 0x000fe40000010000 */
[----:B------:R-:W-:Y:S01]  /*1770*/  @!P0 FADD.FTZ R126, R211, -R190 ;  /* 0x800000bed37e8221 */ /* 0x000fe20000010000 */
[----:B------:R-:W-:Y:S01]  /*1780*/  HADD2.F32 R211, -RZ, R127.H0_H0 ;  /* 0x2000007fffd37230 */ /* 0x000fe20000004100 */
[----:B------:R-:W-:Y:S01]  /*1790*/  @P0 FMUL.FTZ R129, R129, R200 ;  /* 0x000000c881810220 */ /* 0x000fe20000410000 */
[----:B------:R-:W-:Y:S01]  /*17a0*/  HADD2.F32 R204, -RZ, R196.H0_H0 ;  /* 0x200000c4ffcc7230 */ /* 0x000fe20000004100 */
[C---:B------:R-:W-:Y:S01]  /*17b0*/  @!P0 FMUL.FTZ R129, R189.reuse, R194 ;  /* 0x000000c2bd818220 */ /* 0x040fe20000410000 */
[----:B------:R-:W-:Y:S01]  /*17c0*/  HADD2.F32 R209, -RZ, R202.H0_H0 ;  /* 0x200000caffd17230 */ /* 0x000fe20000004100 */
[----:B------:R-:W-:Y:S02]  /*17d0*/  @!P0 FMUL.FTZ R128, R189, R126 ;  /* 0x0000007ebd808220 */ /* 0x000fe40000410000 */
[----:B------:R-:W-:-:S02]  /*17e0*/  @P0 FADD.FTZ R194, -R155, R208 ;  /* 0x000000d09bc20221 */ /* 0x000fc40000010100 */
[----:B------:R-:W-:Y:S02]  /*17f0*/  @P0 FADD.FTZ R126, -R156, R211 ;  /* 0x000000d39c7e0221 */ /* 0x000fe40000010100 */
[----:B------:R-:W-:Y:S02]  /*1800*/  @P0 FADD.FTZ R196, -R89, R204 ;  /* 0x000000cc59c40221 */ /* 0x000fe40000010100 */
[----:B------:R-:W-:Y:S02]  /*1810*/  @!P0 FADD.FTZ R202, R204, -R190 ;  /* 0x800000beccca8221 */ /* 0x000fe40000010000 */
[----:B------:R-:W-:Y:S01]  /*1820*/  @P0 FMUL.FTZ R194, R194, R205 ;  /* 0x000000cdc2c20220 */ /* 0x000fe20000410000 */
[----:B------:R-:W-:Y:S01]  /*1830*/  MOV R205, R130 ;  /* 0x0000008200cd7202 */ /* 0x000fe20000000f00 */
[----:B------:R-:W-:Y:S02]  /*1840*/  @!P0 FADD.FTZ R204, R208, -R190 ;  /* 0x800000bed0cc8221 */ /* 0x000fe40000010000 */
[----:B------:R-:W-:Y:S01]  /*1850*/  @P0 FMUL.FTZ R126, R126, R207 ;  /* 0x000000cf7e7e0220 */ /* 0x000fe20000410000 */
[----:B------:R-:W-:Y:S01]  /*1860*/  SHF.R.U64 R207, R130, 0x10, R131 ;  /* 0x0000001082cf7819 */ /* 0x000fe20000001283 */
[----:B------:R-:W-:-:S02]  /*1870*/  @P0 FADD.FTZ R127, -R90, R209 ;  /* 0x000000d15a7f0221 */ /* 0x000fc40000010100 */
[----:B------:R-:W-:Y:S02]  /*1880*/  @!P0 FMUL.FTZ R194, R189, R204 ;  /* 0x000000ccbdc28220 */ /* 0x000fe40000410000 */
[----:B------:R-:W-:Y:S01]  /*1890*/  @!P0 FADD.FTZ R204, R209, -R190 ;  /* 0x800000bed1cc8221 */ /* 0x000fe20000010000 */
[----:B------:R-:W-:Y:S01]  /*18a0*/  HADD2.F32 R209, -RZ, R205.H0_H0 ;  /* 0x200000cdffd17230 */ /* 0x000fe20000004100 */
[----:B------:R-:W-:Y:S01]  /*18b0*/  @P0 FMUL.FTZ R127, R127, R206 ;  /* 0x000000ce7f7f0220 */ /* 0x000fe20000410000 */
[----:B------:R-:W-:Y:S01]  /*18c0*/  MOV R206, R131 ;  /* 0x0000008300ce7202 */ /* 0x000fe20000000f00 */
[----:B------:R-:W-:Y:S01]  /*18d0*/  @!P0 FADD.FTZ R130, R211, -R190 ;  /* 0x800000bed3828221 */ /* 0x000fe20000010000 */
[----:B------:R-:W-:Y:S01]  /*18e0*/  HADD2.F32 R207, -RZ, R207.H0_H0 ;  /* 0x200000cfffcf7230 */ /* 0x000fe20000004100 */
[----:B------:R-:W-:Y:S02]  /*18f0*/  SHF.R.U32.HI R205, RZ, 0x10, R131 ;  /* 0x00000010ffcd7819 */ /* 0x000fe40000011683 */
[----:B------:R-:W-:Y:S01]  /*1900*/  @!P0 FMUL.FTZ R126, R189, R130 ;  /* 0x00000082bd7e8220 */ /* 0x000fe20000410000 */
[----:B------:R-:W-:Y:S01]  /*1910*/  HADD2.F32 R211, -RZ, R206.H0_H0 ;  /* 0x200000ceffd37230 */ /* 0x000fe20000004100 */
[----:B------:R-:W-:Y:S01]  /*1920*/  @P0 FADD.FTZ R130, -R91, R209 ;  /* 0x000000d15b820221 */ /* 0x000fe20000010100 */
[----:B------:R-:W-:Y:S01]  /*1930*/  HADD2.F32 R213, -RZ, R205.H0_H0 ;  /* 0x200000cdffd57230 */ /* 0x000fe20000004100 */
[----:B------:R-:W-:-:S02]  /*1940*/  @P0 FADD.FTZ R131, -R157, R207 ;  /* 0x000000cf9d830221 */ /* 0x000fc40000010100 */
[----:B------:R-:W-:Y:S01]  /*1950*/  @!P0 FADD.FTZ R206, R207, -R190 ;  /* 0x800000becfce8221 */ /* 0x000fe20000010000 */
[----:B------:R-:W0:Y:S01]  /*1960*/  @P0 MUFU.RCP R200, R178 ;  /* 0x000000b200c80308 */ /* 0x000e220000001000 */
[----:B------:R-:W-:Y:S02]  /*1970*/  @P0 FMUL.FTZ R195, R130, R195 ;  /* 0x000000c382c30220 */ /* 0x000fe40000410000 */
[----:B------:R-:W-:Y:S02]  /*1980*/  @P0 FMUL.FTZ R130, R131, R198 ;  /* 0x000000c683820220 */ /* 0x000fe40000410000 */
[----:B------:R-:W-:Y:S02]  /*1990*/  @P0 FADD.FTZ R210, -R158, R213 ;  /* 0x000000d59ed20221 */ /* 0x000fe40000010100 */
[----:B------:R-:W-:Y:S01]  /*19a0*/  @!P0 FADD.FTZ R198, R209, -R190 ;  /* 0x800000bed1c68221 */ /* 0x000fe20000010000 */
[----:B------:R-:W1:Y:S01]  /*19b0*/  @P0 MUFU.RCP R203, R107 ;  /* 0x0000006b00cb0308 */ /* 0x000e620000001000 */
[----:B------:R-:W-:Y:S01]  /*19c0*/  @!P0 FMUL.FTZ R130, R189, R206 ;  /* 0x000000cebd828220 */ /* 0x000fe20000410000 */
[----:B------:R-:W-:Y:S01]  /*19d0*/  SHF.R.U64 R206, R134, 0x10, R135 ;  /* 0x0000001086ce7819 */ /* 0x000fe20000001287 */
[----:B------:R-:W-:-:S02]  /*19e0*/  @P0 FADD.FTZ R208, -R92, R211 ;  /* 0x000000d35cd00221 */ /* 0x000fc40000010100 */
[----:B------:R-:W-:Y:S01]  /*19f0*/  @P0 FMUL.FTZ R131, R210, R197 ;  /* 0x000000c5d2830220 */ /* 0x000fe20000410000 */
[----:B------:R-:W-:Y:S01]  /*1a00*/  MOV R197, R134 ;  /* 0x0000008600c57202 */ /* 0x000fe20000000f00 */
[----:B------:R-:W-:Y:S01]  /*1a10*/  @!P0 FMUL.FTZ R195, R189, R198 ;  /* 0x000000c6bdc38220 */ /* 0x000fe20000410000 */
[----:B------:R-:W2:Y:S01]  /*1a20*/  @P0 MUFU.RCP R199, R111 ;  /* 0x0000006f00c70308 */ /* 0x000ea20000001000 */
[----:B------:R-:W-:Y:S01]  /*1a30*/  @!P0 FADD.FTZ R198, R211, -R190 ;  /* 0x800000bed3c68221 */ /* 0x000fe20000010000 */
[----:B------:R-:W-:Y:S01]  /*1a40*/  HADD2.F32 R211, -RZ, R206.H0_H0 ;  /* 0x200000ceffd37230 */ /* 0x000fe20000004100 */
[----:B------:R-:W-:Y:S01]  /*1a50*/  @P0 FMUL.FTZ R193, R208, R193 ;  /* 0x000000c1d0c10220 */ /* 0x000fe20000410000 */
[----:B------:R-:W-:Y:S01]  /*1a60*/  HADD2.F32 R207, -RZ, R197.H0_H0 ;  /* 0x200000c5ffcf7230 */ /* 0x000fe20000004100 */
[----:B------:R-:W-:Y:S01]  /*1a70*/  @!P0 FMUL.FTZ R193, R189, R198 ;  /* 0x000000c6bdc18220 */ /* 0x000fe20000410000 */
[----:B------:R-:W-:Y:S02]  /*1a80*/  MOV R198, R135 ;  /* 0x0000008700c67202 */ /* 0x000fe40000000f00 */
[----:B------:R-:W3:Y:S01]  /*1a90*/  @P0 MUFU.RCP R201, R112 ;  /* 0x0000007000c90308 */ /* 0x000ee20000001000 */
[----:B------:R-:W-:-:S02]  /*1aa0*/  @!P0 FADD.FTZ R134, R213, -R190 ;  /* 0x800000bed5868221 */ /* 0x000fc40000010000 */
[----:B------:R-:W-:Y:S01]  /*1ab0*/  @P0 FADD.FTZ R197, -R159, R211 ;  /* 0x000000d39fc50221 */ /* 0x000fe20000010100 */
[----:B------:R-:W-:Y:S01]  /*1ac0*/  HADD2.F32 R213, -RZ, R198.H0_H0 ;  /* 0x200000c6ffd57230 */ /* 0x000fe20000004100 */
[----:B------:R-:W-:Y:S02]  /*1ad0*/  @!P0 FMUL.FTZ R131, R189, R134 ;  /* 0x00000086bd838220 */ /* 0x000fe40000410000 */
[----:B------:R-:W-:Y:S02]  /*1ae0*/  @P0 FADD.FTZ R134, -R93, R207 ;  /* 0x000000cf5d860221 */ /* 0x000fe40000010100 */
[----:B0-----:R-:W-:Y:S02]  /*1af0*/  @P0 FMUL.FTZ R197, R197, R200 ;  /* 0x000000c8c5c50220 */ /* 0x001fe40000410000 */
[----:B------:R-:W-:Y:S01]  /*1b00*/  @!P0 FADD.FTZ R200, R211, -R190 ;  /* 0x800000bed3c88221 */ /* 0x000fe20000010000 */
[----:B------:R-:W-:Y:S01]  /*1b10*/  SHF.R.U32.HI R135, RZ, 0x10, R135 ;  /* 0x00000010ff877819 */ /* 0x000fe20000011687 */
[----:B-1----:R-:W-:-:S02]  /*1b20*/  @P0 FMUL.FTZ R196, R196, R203 ;  /* 0x000000cbc4c40220 */ /* 0x002fc40000410000 */
[----:B------:R-:W-:Y:S02]  /*1b30*/  @!P0 FMUL.FTZ R196, R189, R202 ;  /* 0x000000cabdc48220 */ /* 0x000fe40000410000 */
[----:B------:R-:W0:Y:S01]  /*1b40*/  @P0 MUFU.RCP R202, R113 ;  /* 0x0000007100ca0308 */ /* 0x000e220000001000 */
[----:B--2---:R-:W-:Y:S02]  /*1b50*/  @P0 FMUL.FTZ R199, R134, R199 ;  /* 0x000000c786c70220 */ /* 0x004fe40000410000 */
[----:B------:R-:W-:Y:S02]  /*1b60*/  @!P0 FADD.FTZ R198, R207, -R190 ;  /* 0x800000becfc68221 */ /* 0x000fe40000010000 */
[----:B------:R-:W-:Y:S02]  /*1b70*/  @P0 FADD.FTZ R134, -R94, R213 ;  /* 0x000000d55e860221 */ /* 0x000fe40000010100 */
[----:B------:R-:W-:Y:S01]  /*1b80*/  @!P0 FMUL.FTZ R197, R189, R200 ;  /* 0x000000c8bdc58220 */ /* 0x000fe20000410000 */
[----:B------:R-:W1:Y:S01]  /*1b90*/  @P0 MUFU.RCP R203, R179 ;  /* 0x000000b300cb0308 */ /* 0x000e620000001000 */
[----:B------:R-:W-:Y:S01]  /*1ba0*/  MOV R200, R132 ;  /* 0x0000008400c87202 */ /* 0x000fe20000000f00 */
[C---:B------:R-:W-:Y:S01]  /*1bb0*/  @!P0 FMUL.FTZ R127, R189.reuse, R204 ;  /* 0x000000ccbd7f8220 */ /* 0x040fe20000410000 */
[----:B------:R-:W-:Y:S01]  /*1bc0*/  HADD2.F32 R215, -RZ, R135.H0_H0 ;  /* 0x20000087ffd77230 */ /* 0x000fe20000004100 */
[----:B------:R-:W-:-:S02]  /*1bd0*/  @!P0 FMUL.FTZ R199, R189, R198 ;  /* 0x000000c6bdc78220 */ /* 0x000fc40000410000 */
[----:B---3--:R-:W-:Y:S02]  /*1be0*/  @P0 FMUL.FTZ R135, R134, R201 ;  /* 0x000000c986870220 */ /* 0x008fe40000410000 */
[----:B------:R-:W2:Y:S01]  /*1bf0*/  @P0 MUFU.RCP R204, R180 ;  /* 0x000000b400cc0308 */ /* 0x000ea20000001000 */
[----:B------:R-:W-:Y:S01]  /*1c00*/  @!P0 FADD.FTZ R198, R213, -R190 ;  /* 0x800000bed5c68221 */ /* 0x000fe20000010000 */
[--C-:B------:R-:W-:Y:S01]  /*1c10*/  SHF.R.U64 R201, R132, 0x10, R133.reuse ;  /* 0x0000001084c97819 */ /* 0x100fe20000001285 */
[----:B------:R-:W-:Y:S02]  /*1c20*/  HADD2.F32 R212, -RZ, R200.H0_H0 ;  /* 0x200000c8ffd47230 */ /* 0x000fe40000004100 */
[----:B------:R-:W-:Y:S01]  /*1c30*/  @!P0 FMUL.FTZ R135, R189, R198 ;  /* 0x000000c6bd878220 */ /* 0x000fe20000410000 */
[----:B------:R-:W-:Y:S02]  /*1c40*/  MOV R198, R133 ;  /* 0x0000008500c67202 */ /* 0x000fe40000000f00 */
[----:B------:R-:W3:Y:S01]  /*1c50*/  @P0 MUFU.RCP R205, R114 ;  /* 0x0000007200cd0308 */ /* 0x000ee20000001000 */
[----:B------:R-:W-:Y:S01]  /*1c60*/  HADD2.F32 R213, -RZ, R201.H0_H0 ;  /* 0x200000c9ffd57230 */ /* 0x000fe20000004100 */
[----:B------:R-:W-:Y:S01]  /*1c70*/  SHF.R.U32.HI R200, RZ, 0x10, R133 ;  /* 0x00000010ffc87819 */ /* 0x000fe20000011685 */
[----:B------:R-:W-:-:S05]  /*1c80*/  @P0 FADD.FTZ R201, -R95, R212 ;  /* 0x000000d45fc90221 */ /* 0x000fca0000010100 */
[----:B------:R-:W4:Y:S01]  /*1c90*/  @P0 MUFU.RCP R210, R181 ;  /* 0x000000b500d20308 */ /* 0x000f220000001000 */
[----:B------:R-:W-:Y:S02]  /*1ca0*/  @P0 FADD.FTZ R208, -R160, R215 ;  /* 0x000000d7a0d00221 */ /* 0x000fe40000010100 */
[----:B------:R-:W-:Y:S01]  /*1cb0*/  @!P0 FADD.FTZ R132, R215, -R190 ;  /* 0x800000bed7848221 */ /* 0x000fe20000010000 */
[----:B------:R-:W-:Y:S01]  /*1cc0*/  HADD2.F32 R215, -RZ, R198.H0_H0 ;  /* 0x200000c6ffd77230 */ /* 0x000fe20000004100 */
[----:B------:R-:W-:Y:S01]  /*1cd0*/  @P0 FADD.FTZ R133, -R161, R213 ;  /* 0x000000d5a1850221 */ /* 0x000fe20000010100 */
[----:B------:R-:W-:Y:S01]  /*1ce0*/  HADD2.F32 R217, -RZ, R200.H0_H0 ;  /* 0x200000c8ffd97230 */ /* 0x000fe20000004100 */
[----:B0-----:R-:W-:Y:S02]  /*1cf0*/  @P0 FMUL.FTZ R201, R201, R202 ;  /* 0x000000cac9c90220 */ /* 0x001fe40000410000 */
[----:B------:R-:W-:Y:S02]  /*1d00*/  @!P0 FADD.FTZ R202, R213, -R190 ;  /* 0x800000bed5ca8221 */ /* 0x000fe40000010000 */
[----:B-1----:R-:W-:Y:S01]  /*1d10*/  @P0 FMUL.FTZ R134, R208, R203 ;  /* 0x000000cbd0860220 */ /* 0x002fe20000410000 */
[----:B------:R-:W0:Y:S01]  /*1d20*/  @P0 MUFU.RCP R206, R115 ;  /* 0x0000007300ce0308 */ /* 0x000e220000001000 */
[----:B------:R-:W-:-:S02]  /*1d30*/  @!P0 FMUL.FTZ R134, R189, R132 ;  /* 0x00000084bd868220 */ /* 0x000fc40000410000 */
[----:B--2---:R-:W-:Y:S02]  /*1d40*/  @P0 FMUL.FTZ R198, R133, R204 ;  /* 0x000000cc85c60220 */ /* 0x004fe40000410000 */
[----:B------:R-:W-:Y:S01]  /*1d50*/  @P0 FADD.FTZ R132, -R96, R215 ;  /* 0x000000d760840221 */ /* 0x000fe20000010100 */
[----:B------:R-:W-:Y:S01]  /*1d60*/  SHF.R.U64 R204, R136, 0x10, R137 ;  /* 0x0000001088cc7819 */ /* 0x000fe20000001289 */
[----:B------:R-:W-:Y:S01]  /*1d70*/  @P0 FADD.FTZ R203, -R162, R217 ;  /* 0x000000d9a2cb0221 */ /* 0x000fe20000010100 */
[----:B------:R-:W1:Y:S01]  /*1d80*/  @P0 MUFU.RCP R209, R182 ;  /* 0x000000b600d10308 */ /* 0x000e620000001000 */
[----:B------:R-:W-:Y:S01]  /*1d90*/  @!P0 FMUL.FTZ R198, R189, R202 ;  /* 0x000000cabdc68220 */ /* 0x000fe20000410000 */
[----:B------:R-:W-:Y:S01]  /*1da0*/  MOV R202, R136 ;  /* 0x0000008800ca7202 */ /* 0x000fe20000000f00 */
[----:B------:R-:W-:Y:S02]  /*1db0*/  @!P0 FADD.FTZ R200, R212, -R190 ;  /* 0x800000bed4c88221 */ /* 0x000fe40000010000 */
[----:B---3--:R-:W-:-:S02]  /*1dc0*/  @P0 FMUL.FTZ R133, R132, R205 ;  /* 0x000000cd84850220 */ /* 0x008fc40000410000 */
[----:B----4-:R-:W-:Y:S01]  /*1dd0*/  @P0 FMUL.FTZ R132, R203, R210 ;  /* 0x000000d2cb840220 */ /* 0x010fe20000410000 */
[----:B------:R-:W2:Y:S01]  /*1de0*/  @P0 MUFU.RCP R211, R183 ;  /* 0x000000b700d30308 */ /* 0x000ea20000001000 */
[----:B------:R-:W-:Y:S01]  /*1df0*/  @!P0 FMUL.FTZ R201, R189, R200 ;  /* 0x000000c8bdc98220 */ /* 0x000fe20000410000 */
[----:B------:R-:W-:Y:S01]  /*1e00*/  MOV R203, R137 ;  /* 0x0000008900cb7202 */ /* 0x000fe20000000f00 */
[----:B------:R-:W-:Y:S01]  /*1e10*/  @!P0 FADD.FTZ R200, R215, -R190 ;  /* 0x800000bed7c88221 */ /* 0x000fe20000010000 */
[----:B------:R-:W-:Y:S01]  /*1e20*/  HADD2.F32 R202, -RZ, R202.H0_H0 ;  /* 0x200000caffca7230 */ /* 0x000fe20000004100 */
[----:B------:R-:W-:Y:S01]  /*1e30*/  SHF.R.U32.HI R137, RZ, 0x10, R137 ;  /* 0x00000010ff897819 */ /* 0x000fe20000011689 */
[----:B------:R-:W-:Y:S02]  /*1e40*/  HADD2.F32 R204, -RZ, R204.H0_H0 ;  /* 0x200000ccffcc7230 */ /* 0x000fe40000004100 */
[----:B------:R-:W3:Y:S01]  /*1e50*/  @P0 MUFU.RCP R208, R144 ;  /* 0x0000009000d00308 */ /* 0x000ee20000001000 */
[----:B------:R-:W-:-:S02]  /*1e60*/  @!P0 FMUL.FTZ R133, R189, R200 ;  /* 0x000000c8bd858220 */ /* 0x000fc40000410000 */
[----:B------:R-:W-:Y:S01]  /*1e70*/  @!P0 FADD.FTZ R136, R217, -R190 ;  /* 0x800000bed9888221 */ /* 0x000fe20000010000 */
[----:B------:R-:W-:Y:S01]  /*1e80*/  HADD2.F32 R217, -RZ, R137.H0_H0 ;  /* 0x20000089ffd97230 */ /* 0x000fe20000004100 */
[----:B------:R-:W-:Y:S02]  /*1e90*/  @P0 FADD.FTZ R205, -R97, R202 ;  /* 0x000000ca61cd0221 */ /* 0x000fe40000010100 */
[----:B------:R-:W-:Y:S02]  /*1ea0*/  @P0 FADD.FTZ R200, -R163, R204 ;  /* 0x000000cca3c80221 */ /* 0x000fe40000010100 */
[----:B------:R-:W-:Y:S01]  /*1eb0*/  @!P0 FADD.FTZ R204, R204, -R190 ;  /* 0x800000becccc8221 */ /* 0x000fe20000010000 */
[----:B------:R-:W4:Y:S01]  /*1ec0*/  @P0 MUFU.RCP R210, R146 ;  /* 0x0000009200d20308 */ /* 0x000f220000001000 */
[----:B------:R-:W-:Y:S01]  /*1ed0*/  @!P0 FMUL.FTZ R132, R189, R136 ;  /* 0x00000088bd848220 */ /* 0x000fe20000410000 */
[----:B------:R-:W-:Y:S01]  /*1ee0*/  HADD2.F32 R215, -RZ, R203.H0_H0 ;  /* 0x200000cbffd77230 */ /* 0x000fe20000004100 */
[----:B0-----:R-:W-:Y:S01]  /*1ef0*/  @P0 FMUL.FTZ R205, R205, R206 ;  /* 0x000000cecdcd0220 */ /* 0x001fe20000410000 */
[----:B------:R-:W-:Y:S01]  /*1f00*/  MOV R206, R125 ;  /* 0x0000007d00ce7202 */ /* 0x000fe20000000f00 */
[----:B-1----:R-:W-:-:S02]  /*1f10*/  @P0 FMUL.FTZ R200, R200, R209 ;  /* 0x000000d1c8c80220 */ /* 0x002fc40000410000 */
[----:B------:R-:W-:Y:S01]  /*1f20*/  @!P0 FADD.FTZ R202, R202, -R190 ;  /* 0x800000becaca8221 */ /* 0x000fe20000010000 */
[----:B------:R-:W0:Y:S01]  /*1f30*/  @P0 MUFU.RCP R207, R145 ;  /* 0x0000009100cf0308 */ /* 0x000e220000001000 */
[----:B------:R-:W-:Y:S01]  /*1f40*/  @P0 FADD.FTZ R136, -R164, R217 ;  /* 0x000000d9a4880221 */ /* 0x000fe20000010100 */
[----:B------:R-:W-:Y:S01]  /*1f50*/  MOV R137, R124 ;  /* 0x0000007c00897202 */ /* 0x000fe20000000f00 */
[----:B------:R-:W-:Y:S02]  /*1f60*/  @!P0 FMUL.FTZ R200, R189, R204 ;  /* 0x000000ccbdc88220 */ /* 0x000fe40000410000 */
[----:B------:R-:W-:Y:S01]  /*1f70*/  @!P0 FADD.FTZ R204, R217, -R190 ;  /* 0x800000bed9cc8221 */ /* 0x000fe20000010000 */
[----:B------:R-:W-:Y:S01]  /*1f80*/  SHF.R.U64 R124, R124, 0x10, R125 ;  /* 0x000000107c7c7819 */ /* 0x000fe2000000127d */
[----:B------:R-:W-:Y:S01]  /*1f90*/  @!P0 FMUL.FTZ R205, R189, R202 ;  /* 0x000000cabdcd8220 */ /* 0x000fe20000410000 */
[----:B------:R-:W1:Y:S01]  /*1fa0*/  @P0 MUFU.RCP R213, R184 ;  /* 0x000000b800d50308 */ /* 0x000e620000001000 */
[----:B------:R-:W-:-:S02]  /*1fb0*/  @P0 FADD.FTZ R203, -R98, R215 ;  /* 0x000000d762cb0221 */ /* 0x000fc40000010100 */
[----:B--2---:R-:W-:Y:S02]  /*1fc0*/  @P0 FMUL.FTZ R136, R136, R211 ;  /* 0x000000d388880220 */ /* 0x004fe40000410000 */
[----:B------:R-:W-:Y:S01]  /*1fd0*/  @!P0 FADD.FTZ R202, R215, -R190 ;  /* 0x800000bed7ca8221 */ /* 0x000fe20000010000 */
[----:B------:R-:W-:Y:S01]  /*1fe0*/  HADD2.F32 R215, -RZ, R206.H0_H0 ;  /* 0x200000ceffd77230 */ /* 0x000fe20000004100 */
[----:B------:R-:W-:Y:S01]  /*1ff0*/  @!P0 FMUL.FTZ R136, R189, R204 ;  /* 0x000000ccbd888220 */ /* 0x000fe20000410000 */
[----:B------:R-:W-:Y:S01]  /*2000*/  HADD2.F32 R204, -RZ, R137.H0_H0 ;  /* 0x20000089ffcc7230 */ /* 0x000fe20000004100 */
[----:B---3--:R-:W-:Y:S01]  /*2010*/  @P0 FMUL.FTZ R203, R203, R208 ;  /* 0x000000d0cbcb0220 */ /* 0x008fe20000410000 */
[----:B------:R-:W-:Y:S01]  /*2020*/  HADD2.F32 R208, -RZ, R124.H0_H0 ;  /* 0x2000007cffd07230 */ /* 0x000fe20000004100 */
[----:B------:R-:W-:Y:S01]  /*2030*/  SHF.R.U32.HI R137, RZ, 0x10, R125 ;  /* 0x00000010ff897819 */ /* 0x000fe2000001167d */
[----:B------:R-:W-:Y:S02]  /*2040*/  @P0 FADD.FTZ R125, -R100, R215 ;  /* 0x000000d7647d0221 */ /* 0x000fe40000010100 */
[----:B------:R-:W-:-:S02]  /*2050*/  @P0 FADD.FTZ R124, -R99, R204 ;  /* 0x000000cc637c0221 */ /* 0x000fc40000010100 */
[----:B------:R-:W-:Y:S02]  /*2060*/  @!P0 FADD.FTZ R204, R204, -R190 ;  /* 0x800000becccc8221 */ /* 0x000fe40000010000 */
[----:B------:R-:W-:Y:S01]  /*2070*/  @!P0 FMUL.FTZ R203, R189, R202 ;  /* 0x000000cabdcb8220 */ /* 0x000fe20000410000 */
[----:B------:R-:W2:Y:S01]  /*2080*/  @P0 MUFU.RCP R209, R185 ;  /* 0x000000b900d10308 */ /* 0x000ea20000001000 */
[----:B------:R-:W-:Y:S02]  /*2090*/  @P0 FADD.FTZ R202, -R165, R208 ;  /* 0x000000d0a5ca0221 */ /* 0x000fe40000010100 */
[----:B----4-:R-:W-:Y:S02]  /*20a0*/  @P0 FMUL.FTZ R125, R125, R210 ;  /* 0x000000d27d7d0220 */ /* 0x010fe40000410000 */
[----:B0-----:R-:W-:Y:S02]  /*20b0*/  @P0 FMUL.FTZ R207, R124, R207 ;  /* 0x000000cf7ccf0220 */ /* 0x001fe40000410000 */
[----:B------:R-:W-:Y:S01]  /*20c0*/  @!P0 FADD.FTZ R206, R208, -R190 ;  /* 0x800000bed0ce8221 */ /* 0x000fe20000010000 */
[----:B------:R-:W0:Y:S01]  /*20d0*/  @P0 MUFU.RCP R210, R148 ;  /* 0x0000009400d20308 */ /* 0x000e220000001000 */
[----:B------:R-:W-:Y:S01]  /*20e0*/  @!P0 FMUL.FTZ R207, R189, R204 ;  /* 0x000000ccbdcf8220 */ /* 0x000fe20000410000 */
[----:B------:R-:W-:Y:S01]  /*20f0*/  MOV R204, R123 ;  /* 0x0000007b00cc7202 */ /* 0x000fe20000000f00 */
[----:B-1----:R-:W-:Y:S01]  /*2100*/  @P0 FMUL.FTZ R202, R202, R213 ;  /* 0x000000d5caca0220 */ /* 0x002fe20000410000 */
[----:B------:R-:W-:Y:S01]  /*2110*/  HADD2.F32 R217, -RZ, R137.H0_H0 ;  /* 0x20000089ffd97230 */ /* 0x000fe20000004100 */
[----:B------:R-:W-:Y:S01]  /*2120*/  @!P0 FMUL.FTZ R202, R189, R206 ;  /* 0x000000cebdca8220 */ /* 0x000fe20000410000 */
[----:B------:R-:W-:Y:S01]  /*2130*/  SHF.R.U64 R206, R122, 0x10, R123 ;  /* 0x000000107ace7819 */ /* 0x000fe2000000127b */
[----:B------:R-:W-:Y:S01]  /*2140*/  @!P0 FADD.FTZ R208, R215, -R190 ;  /* 0x800000bed7d08221 */ /* 0x000fe20000010000 */
[----:B------:R-:W1:Y:S01]  /*2150*/  @P0 MUFU.RCP R212, R147 ;  /* 0x0000009300d40308 */ /* 0x000e620000001000 */
[----:B------:R-:W-:Y:S01]  /*2160*/  SHF.R.U32.HI R123, RZ, 0x10, R123 ;  /* 0x00000010ff7b7819 */ /* 0x000fe2000001167b */
[----:B------:R-:W-:Y:S01]  /*2170*/  HADD2.F32 R215, -RZ, R204.H0_H0 ;  /* 0x200000ccffd77230 */ /* 0x000fe20000004100 */
[----:B------:R-:W-:Y:S01]  /*2180*/  MOV R137, R122 ;  /* 0x0000007a00897202 */ /* 0x000fe20000000f00 */
[----:B------:R-:W-:-:S04]  /*2190*/  @P0 FADD.FTZ R124, -R166, R217 ;  /* 0x000000d9a67c0221 */ /* 0x000fc80000010100 */
[----:B------:R-:W3:Y:S01]  /*21a0*/  @P0 MUFU.RCP R213, R187 ;  /* 0x000000bb00d50308 */ /* 0x000ee20000001000 */
[----:B------:R-:W-:Y:S01]  /*21b0*/  @!P0 FADD.FTZ R122, R217, -R190 ;  /* 0x800000bed97a8221 */ /* 0x000fe20000010000 */
[----:B------:R-:W-:Y:S01]  /*21c0*/  HADD2.F32 R217, -RZ, R123.H0_H0 ;  /* 0x2000007bffd97230 */ /* 0x000fe20000004100 */
[----:B------:R-:W-:Y:S01]  /*21d0*/  @P0 FADD.FTZ R123, -R102, R215 ;  /* 0x000000d7667b0221 */ /* 0x000fe20000010100 */
[----:B------:R-:W-:-:S04]  /*21e0*/  HADD2.F32 R137, -RZ, R137.H0_H0 ;  /* 0x20000089ff897230 */ /* 0x000fc80000004100 */
[----:B------:R-:W4:Y:S01]  /*21f0*/  @P0 MUFU.RCP R211, R186 ;  /* 0x000000ba00d30308 */ /* 0x000f220000001000 */
[----:B------:R-:W-:Y:S01]  /*2200*/  @!P0 FMUL.FTZ R125, R189, R208 ;  /* 0x000000d0bd7d8220 */ /* 0x000fe20000410000 */
[----:B------:R-:W-:Y:S01]  /*2210*/  HADD2.F32 R208, -RZ, R206.H0_H0 ;  /* 0x200000ceffd07230 */ /* 0x000fe20000004100 */
[----:B--2---:R-:W-:Y:S02]  /*2220*/  @P0 FMUL.FTZ R124, R124, R209 ;  /* 0x000000d17c7c0220 */ /* 0x004fe40000410000 */
[----:B0-----:R-:W-:Y:S02]  /*2230*/  @P0 FMUL.FTZ R123, R123, R210 ;  /* 0x000000d27b7b0220 */ /* 0x001fe40000410000 */
[----:B------:R-:W-:Y:S02]  /*2240*/  @P0 FADD.FTZ R209, -R101, R137 ;  /* 0x0000008965d10221 */ /* 0x000fe40000010100 */
[----:B------:R-:W-:Y:S02]  /*2250*/  @!P0 FADD.FTZ R210, R215, -R190 ;  /* 0x800000bed7d28221 */ /* 0x000fe40000010000 */
[----:B------:R-:W-:-:S02]  /*2260*/  @!P0 FMUL.FTZ R124, R189, R122 ;  /* 0x0000007abd7c8220 */ /* 0x000fc40000410000 */
[----:B------:R-:W-:Y:S02]  /*2270*/  @P0 FADD.FTZ R122, -R168, R217 ;  /* 0x000000d9a87a0221 */ /* 0x000fe40000010100 */
[----:B------:R-:W-:Y:S01]  /*2280*/  @P0 FADD.FTZ R204, -R167, R208 ;  /* 0x000000d0a7cc0221 */ /* 0x000fe20000010100 */
[--C-:B------:R-:W-:Y:S01]  /*2290*/  SHF.R.U64 R214, R66, 0x10, R67.reuse ;  /* 0x0000001042d67819 */ /* 0x100fe20000001243 */
[----:B-1----:R-:W-:Y:S01]  /*22a0*/  @P0 FMUL.FTZ R209, R209, R212 ;  /* 0x000000d4d1d10220 */ /* 0x002fe20000410000 */
[----:B------:R-:W-:Y:S01]  /*22b0*/  SHF.R.U32.HI R234, RZ, 0x10, R67 ;  /* 0x00000010ffea7819 */ /* 0x000fe20000011643 */
[----:B------:R-:W-:Y:S02]  /*22c0*/  @!P0 FADD.FTZ R208, R208, -R190 ;  /* 0x800000bed0d08221 */ /* 0x000fe40000010000 */
[----:B------:R-:W-:Y:S01]  /*22d0*/  @!P0 FMUL.FTZ R123, R189, R210 ;  /* 0x000000d2bd7b8220 */ /* 0x000fe20000410000 */
[----:B------:R-:W-:Y:S01]  /*22e0*/  MOV R210, R67 ;  /* 0x0000004300d27202 */ /* 0x000fe20000000f00 */
[----:B------:R-:W-:Y:S01]  /*22f0*/  @!P0 FADD.FTZ R206, R137, -R190 ;  /* 0x800000be89ce8221 */ /* 0x000fe20000010000 */
[----:B------:R-:W-:Y:S01]  /*2300*/  MOV R222, R116 ;  /* 0x0000007400de7202 */ /* 0x000fe20000000f00 */
[----:B------:R-:W-:Y:S01]  /*2310*/  @!P0 FADD.FTZ R212, R217, -R190 ;  /* 0x800000bed9d48221 */ /* 0x000fe20000010000 */
[----:B------:R-:W-:Y:S01]  /*2320*/  SHF.R.U64 R221, R116, 0x10, R117 ;  /* 0x0000001074dd7819 */ /* 0x000fe20000001275 */
[----:B---3--:R-:W-:Y:S01]  /*2330*/  @P0 FMUL.FTZ R122, R122, R213 ;  /* 0x000000d57a7a0220 */ /* 0x008fe20000410000 */
[----:B------:R-:W-:Y:S01]  /*2340*/  SHF.R.U64 R217, R64, 0x10, R65 ;  /* 0x0000001040d97819 */ /* 0x000fe20000001241 */
[----:B----4-:R-:W-:Y:S01]  /*2350*/  @P0 FMUL.FTZ R204, R204, R211 ;  /* 0x000000d3cccc0220 */ /* 0x010fe20000410000 */
[----:B------:R-:W-:-:S02]  /*2360*/  MOV R67, R65 ;  /* 0x0000004100437202 */ /* 0x000fc40000000f00 */
[----:B------:R-:W-:Y:S01]  /*2370*/  SHF.R.U32.HI R224, RZ, 0x10, R65 ;  /* 0x00000010ffe07819 */ /* 0x000fe20000011641 */
[C---:B------:R-:W-:Y:S01]  /*2380*/  @!P0 FMUL.FTZ R204, R189.reuse, R208 ;  /* 0x000000d0bdcc8220 */ /* 0x040fe20000410000 */
[----:B------:R-:W-:Y:S02]  /*2390*/  MOV R216, R66 ;  /* 0x0000004200d87202 */ /* 0x000fe40000000f00 */
[--C-:B------:R-:W-:Y:S02]  /*23a0*/  SHF.R.U64 R213, R62, 0x10, R63.reuse ;  /* 0x000000103ed57819 */ /* 0x100fe4000000123f */
[----:B------:R-:W-:Y:S02]  /*23b0*/  MOV R65, R63 ;  /* 0x0000003f00417202 */ /* 0x000fe40000000f00 */
[----:B------:R-:W-:Y:S01]  /*23c0*/  SHF.R.U32.HI R116, RZ, 0x10, R63 ;  /* 0x00000010ff747819 */ /* 0x000fe2000001163f */
[C---:B------:R-:W-:Y:S01]  /*23d0*/  @!P0 FMUL.FTZ R209, R189.reuse, R206 ;  /* 0x000000cebdd18220 */ /* 0x040fe20000410000 */
[----:B------:R-:W-:Y:S01]  /*23e0*/  MOV R233, R64 ;  /* 0x0000004000e97202 */ /* 0x000fe20000000f00 */
[----:B------:R-:W-:Y:S01]  /*23f0*/  @!P0 FMUL.FTZ R122, R189, R212 ;  /* 0x000000d4bd7a8220 */ /* 0x000fe20000410000 */
[----:B------:R-:W-:-:S02]  /*2400*/  MOV R219, R60 ;  /* 0x0000003c00db7202 */ /* 0x000fc40000000f00 */
[--C-:B------:R-:W-:Y:S02]  /*2410*/  SHF.R.U64 R66, R60, 0x10, R61.reuse ;  /* 0x000000103c427819 */ /* 0x100fe4000000123d */
[----:B------:R-:W-:Y:S02]  /*2420*/  MOV R63, R61 ;  /* 0x0000003d003f7202 */ /* 0x000fe40000000f00 */
[----:B------:R-:W-:Y:S02]  /*2430*/  SHF.R.U32.HI R215, RZ, 0x10, R61 ;  /* 0x00000010ffd77819 */ /* 0x000fe4000001163d */
[--C-:B------:R-:W-:Y:S02]  /*2440*/  SHF.R.U64 R231, R138, 0x10, R139.reuse ;  /* 0x000000108ae77819 */ /* 0x100fe4000000128b */
[----:B------:R-:W-:Y:S02]  /*2450*/  MOV R223, R139 ;  /* 0x0000008b00df7202 */ /* 0x000fe40000000f00 */
[----:B------:R-:W-:-:S02]  /*2460*/  SHF.R.U32.HI R220, RZ, 0x10, R139 ;  /* 0x00000010ffdc7819 */ /* 0x000fc4000001168b */
[--C-:B------:R-:W-:Y:S01]  /*2470*/  SHF.R.U64 R64, R120, 0x10, R121.reuse ;  /* 0x0000001078407819 */ /* 0x100fe20000001279 */
[----:B------:R-:W0:Y:S01]  /*2480*/  @P0 MUFU.RCP R139, R171 ;  /* 0x000000ab008b0308 */ /* 0x000e220000001000 */
[----:B------:R-:W-:Y:S02]  /*2490*/  MOV R61, R121 ;  /* 0x00000079003d7202 */ /* 0x000fe40000000f00 */
[----:B------:R-:W-:Y:S02]  /*24a0*/  SHF.R.U32.HI R208, RZ, 0x10, R121 ;  /* 0x00000010ffd07819 */ /* 0x000fe40000011679 */
[----:B------:R-:W-:Y:S02]  /*24b0*/  MOV R60, R142 ;  /* 0x0000008e003c7202 */ /* 0x000fe40000000f00 */
[----:B------:R-:W-:Y:S02]  /*24c0*/  MOV R206, R62 ;  /* 0x0000003e00ce7202 */ /* 0x000fe40000000f00 */
[----:B------:R-:W-:-:S02]  /*24d0*/  MOV R212, R120 ;  /* 0x0000007800d47202 */ /* 0x000fc40000000f00 */
[--C-:B------:R-:W-:Y:S02]  /*24e0*/  SHF.R.U64 R121, R142, 0x10, R143.reuse ;  /* 0x000000108e797819 */ /* 0x100fe4000000128f */
[----:B------:R-:W-:Y:S02]  /*24f0*/  MOV R62, R143 ;  /* 0x0000008f003e7202 */ /* 0x000fe40000000f00 */
[----:B------:R-:W-:Y:S01]  /*2500*/  SHF.R.U32.HI R120, RZ, 0x10, R143 ;  /* 0x00000010ff787819 */ /* 0x000fe2000001168f */
[----:B------:R-:W1:Y:S01]  /*2510*/  @P0 MUFU.RCP R226, R149 ;  /* 0x0000009500e20308 */ /* 0x000e620000001000 */
[----:B------:R-:W-:Y:S01]  /*2520*/  MOV R227, R118 ;  /* 0x0000007600e37202 */ /* 0x000fe20000000f00 */
[----:B------:R-:W-:Y:S01]  /*2530*/  HADD2.F32 R137, -RZ, R60.H0_H0 ;  /* 0x2000003cff897230 */ /* 0x000fe20000004100 */
[----:B------:R-:W-:Y:S02]  /*2540*/  SHF.R.U64 R225, R118, 0x10, R119 ;  /* 0x0000001076e17819 */ /* 0x000fe40000001277 */
[----:B------:R-:W-:-:S02]  /*2550*/  MOV R218, R117 ;  /* 0x0000007500da7202 */ /* 0x000fc40000000f00 */
[----:B------:R-:W-:Y:S02]  /*2560*/  SHF.R.U32.HI R235, RZ, 0x10, R117 ;  /* 0x00000010ffeb7819 */ /* 0x000fe40000011675 */
[----:B------:R-:W-:Y:S01]  /*2570*/  MOV R232, R138 ;  /* 0x0000008a00e87202 */ /* 0x000fe20000000f00 */
[----:B------:R-:W-:Y:S01]  /*2580*/  HADD2.F32 R138, -RZ, R121.H0_H0 ;  /* 0x20000079ff8a7230 */ /* 0x000fe20000004100 */
[--C-:B------:R-:W-:Y:S01]  /*2590*/  SHF.R.U64 R118, R140, 0x10, R141.reuse ;  /* 0x000000108c767819 */ /* 0x100fe2000000128d */
[----:B------:R-:W-:Y:S01]  /*25a0*/  HADD2.F32 R143, -RZ, R120.H0_H0 ;  /* 0x20000078ff8f7230 */ /* 0x000fe20000004100 */
[----:B------:R-:W-:Y:S02]  /*25b0*/  MOV R117, R141 ;  /* 0x0000008d00757202 */ /* 0x000fe40000000f00 */
[----:B------:R-:W-:Y:S01]  /*25c0*/  SHF.R.U32.HI R60, RZ, 0x10, R141 ;  /* 0x00000010ff3c7819 */ /* 0x000fe2000001168d */
[----:B------:R-:W-:Y:S01]  /*25d0*/  HADD2.F32 R141, -RZ, R62.H0_H0 ;  /* 0x2000003eff8d7230 */ /* 0x000fe20000004100 */
[----:B------:R-:W2:Y:S01]  /*25e0*/  @P0 MUFU.RCP R228, R151 ;  /* 0x0000009700e40308 */ /* 0x000ea20000001000 */
[----:B------:R-:W-:-:S02]  /*25f0*/  @P0 FADD.FTZ R121, -R103, R137 ;  /* 0x0000008967790221 */ /* 0x000fc40000010100 */
[----:B------:R-:W-:Y:S02]  /*2600*/  @!P0 FADD.FTZ R62, R137, -R190 ;  /* 0x800000be893e8221 */ /* 0x000fe40000010000 */
[----:B------:R-:W-:Y:S02]  /*2610*/  @P0 FADD.FTZ R137, -R169, R138 ;  /* 0x0000008aa9890221 */ /* 0x000fe40000010100 */
[----:B------:R-:W-:Y:S01]  /*2620*/  @!P0 FADD.FTZ R120, R138, -R190 ;  /* 0x800000be8a788221 */ /* 0x000fe20000010000 */
[----:B------:R-:W-:Y:S01]  /*2630*/  SHF.R.U32.HI R236, RZ, 0x10, R119 ;  /* 0x00000010ffec7819 */ /* 0x000fe20000011677 */
[----:B------:R-:W-:Y:S02]  /*2640*/  @!P0 FADD.FTZ R138, R141, -R190 ;  /* 0x800000be8d8a8221 */ /* 0x000fe40000010000 */
[----:B------:R-:W-:Y:S01]  /*2650*/  @P0 FADD.FTZ R230, -R170, R143 ;  /* 0x0000008faae60221 */ /* 0x000fe20000010100 */
[----:B------:R-:W-:Y:S01]  /*2660*/  HADD2.F32 R232, -RZ, R232.H0_H0 ;  /* 0x200000e8ffe87230 */ /* 0x000fe20000004100 */
[----:B------:R-:W-:Y:S01]  /*2670*/  @!P0 FADD.FTZ R190, R143, -R190 ;  /* 0x800000be8fbe8221 */ /* 0x000fe20000010000 */
[----:B------:R-:W-:Y:S01]  /*2680*/  MOV R211, R119 ;  /* 0x0000007700d37202 */ /* 0x000fe20000000f00 */
[----:B0-----:R-:W-:Y:S01]  /*2690*/  @P0 FMUL.FTZ R230, R230, R139 ;  /* 0x0000008be6e60220 */ /* 0x001fe20000410000 */
[----:B------:R-:W-:Y:S01]  /*26a0*/  HADD2.F32 R223, -RZ, R223.H0_H0 ;  /* 0x200000dfffdf7230 */ /* 0x000fe20000004100 */
[----:B------:R-:W-:Y:S01]  /*26b0*/  @!P0 FMUL.FTZ R230, R189, R190 ;  /* 0x000000bebde68220 */ /* 0x000fe20000410000 */
[----:B------:R-:W-:Y:S01]  /*26c0*/  HADD2.F32 R231, -RZ, R231.H0_H0 ;  /* 0x200000e7ffe77230 */ /* 0x000fe20000004100 */
[----:B------:R-:W-:Y:S01]  /*26d0*/  @P0 FADD.FTZ R229, -R104, R141 ;  /* 0x0000008d68e50221 */ /* 0x000fe20000010100 */
[----:B------:R-:W-:Y:S01]  /*26e0*/  HADD2.F32 R220, -RZ, R220.H0_H0 ;  /* 0x200000dcffdc7230 */ /* 0x000fe20000004100 */
[C---:B------:R-:W-:Y:S01]  /*26f0*/  FADD.FTZ R72, R232.reuse, R72 ;  /* 0x00000048e8487221 */ /* 0x040fe20000010000 */
[----:B------:R-:W-:Y:S01]  /*2700*/  HADD2.F32 R190, -RZ, R236.H0_H0 ;  /* 0x200000ecffbe7230 */ /* 0x000fe20000004100 */
[----:B------:R-:W-:Y:S01]  /*2710*/  FFMA.FTZ R152, R232, R191, R152 ;  /* 0x000000bfe8987223 */ /* 0x000fe20000010098 */
[----:B------:R-:W-:Y:S01]  /*2720*/  HADD2.F32 R141, -RZ, R218.H0_H0 ;  /* 0x200000daff8d7230 */ /* 0x000fe20000004100 */
[----:B------:R-:W-:Y:S01]  /*2730*/  MOV R119, R140 ;  /* 0x0000008c00777202 */ /* 0x000fe20000000f00 */
[----:B-1----:R-:W-:Y:S01]  /*2740*/  @P0 FMUL.FTZ R226, R121, R226 ;  /* 0x000000e279e20220 */ /* 0x002fe20000410000 */
[----:B------:R-:W-:Y:S01]  /*2750*/  HADD2.F32 R121, -RZ, R210.H0_H0 ;  /* 0x200000d2ff797230 */ /* 0x000fe20000004100 */
[----:B------:R-:W-:Y:S01]  /*2760*/  FMUL.FTZ R232, R105, R232 ;  /* 0x000000e869e87220 */ /* 0x000fe20000410000 */
[----:B------:R-:W-:Y:S01]  /*2770*/  HADD2.F32 R140, -RZ, R234.H0_H0 ;  /* 0x200000eaff8c7230 */ /* 0x000fe20000004100 */
[C---:B------:R-:W-:Y:S01]  /*2780*/  FADD.FTZ R74, R223.reuse, R74 ;  /* 0x0000004adf4a7221 */ /* 0x040fe20000010000 */
[----:B------:R-:W-:Y:S01]  /*2790*/  HADD2.F32 R211, -RZ, R211.H0_H0 ;  /* 0x200000d3ffd37230 */ /* 0x000fe20000004100 */
[----:B------:R-:W-:Y:S01]  /*27a0*/  FFMA.FTZ R84, R223, R129, R84 ;  /* 0x00000081df547223 */ /* 0x000fe20000010054 */
[----:B------:R-:W-:Y:S01]  /*27b0*/  HADD2.F32 R210, -RZ, R233.H0_H0 ;  /* 0x200000e9ffd27230 */ /* 0x000fe20000004100 */
[----:B------:R-:W-:Y:S01]  /*27c0*/  FMUL.FTZ R234, R106, R223 ;  /* 0x000000df6aea7220 */ /* 0x000fe20000410000 */
[----:B------:R-:W0:Y:S01]  /*27d0*/  @P0 MUFU.RCP R238, R150 ;  /* 0x0000009600ee0308 */ /* 0x000e220000001000 */
        /* <DEDUP_REMOVED lines=8> */
[----:B--2---:R-:W-:Y:S02]  /*2860*/  @P0 FMUL.FTZ R228, R137, R228 ;  /* 0x000000e489e40220 */ /* 0x004fe40000410000 */
[----:B------:R-:W-:Y:S02]  /*2870*/  FMUL.FTZ R231, R172, R231 ;  /* 0x000000e7ace77220 */ /* 0x000fe40000410000 */
[C---:B------:R-:W-:Y:S02]  /*2880*/  FADD.FTZ R82, R141.reuse, R82 ;  /* 0x000000528d527221 */ /* 0x040fe40000010000 */
[----:B------:R-:W-:Y:S02]  /*2890*/  FFMA.FTZ R70, R141, R193, R70 ;  /* 0x000000c18d467223 */ /* 0x000fe40000010046 */
[----:B------:R-:W-:-:S02]  /*28a0*/  FMUL.FTZ R220, R110, R141 ;  /* 0x0000008d6edc7220 */ /* 0x000fc40000410000 */
[----:B------:R-:W-:Y:S02]  /*28b0*/  FADD.FTZ R190, RZ, R232 ;  /* 0x000000e8ffbe7221 */ /* 0x000fe40000010000 */
[----:B------:R-:W-:Y:S01]  /*28c0*/  @!P0 FMUL.FTZ R228, R189, R120 ;  /* 0x00000078bde48220 */ /* 0x000fe20000410000 */
[----:B------:R-:W-:Y:S01]  /*28d0*/  HADD2.F32 R120, -RZ, R224.H0_H0 ;  /* 0x200000e0ff787230 */ /* 0x000fe20000004100 */
[----:B------:R-:W-:Y:S02]  /*28e0*/  FFMA.FTZ R141, R232, R191, RZ ;  /* 0x000000bfe88d7223 */ /* 0x000fe400000100ff */
[C---:B------:R-:W-:Y:S02]  /*28f0*/  FADD.FTZ R78, R211.reuse, R78 ;  /* 0x0000004ed34e7221 */ /* 0x040fe40000010000 */
[----:B------:R-:W-:Y:S02]  /*2900*/  FFMA.FTZ R58, R211, R127, R58 ;  /* 0x0000007fd33a7223 */ /* 0x000fe4000001003a */
[----:B------:R-:W-:-:S02]  /*2910*/  FMUL.FTZ R224, R108, R211 ;  /* 0x000000d36ce07220 */ /* 0x000fc40000410000 */
[----:B------:R-:W-:Y:S01]  /*2920*/  FADD.FTZ R211, R190, R231 ;  /* 0x000000e7bed37221 */ /* 0x000fe20000010000 */
[----:B------:R-:W-:Y:S01]  /*2930*/  HADD2.F32 R227, -RZ, R227.H0_H0 ;  /* 0x200000e3ffe37230 */ /* 0x000fe20000004100 */
[----:B------:R-:W-:Y:S02]  /*2940*/  FFMA.FTZ R141, R231, R192, R141 ;  /* 0x000000c0e78d7223 */ /* 0x000fe4000001008d */
[----:B------:R-:W-:Y:S01]  /*2950*/  FADD.FTZ R190, R211, R234 ;  /* 0x000000ead3be7221 */ /* 0x000fe20000010000 */
[----:B------:R-:W-:Y:S01]  /*2960*/  HADD2.F32 R225, -RZ, R225.H0_H0 ;  /* 0x200000e1ffe17230 */ /* 0x000fe20000004100 */
        /* <DEDUP_REMOVED lines=8> */
[----:B0-----:R-:W-:-:S02]  /*29f0*/  @P0 FMUL.FTZ R229, R229, R238 ;  /* 0x000000eee5e50220 */ /* 0x001fc40000410000 */
[----:B------:R-:W-:Y:S02]  /*2a00*/  FMUL.FTZ R225, R174, R225 ;  /* 0x000000e1aee17220 */ /* 0x000fe40000410000 */
[----:B------:R-:W-:Y:S02]  /*2a10*/  FADD.FTZ R190, R190, R227 ;  /* 0x000000e3bebe7221 */ /* 0x000fe40000010000 */
[----:B------:R-:W-:Y:S01]  /*2a20*/  @!P0 FMUL.FTZ R229, R189, R138 ;  /* 0x0000008abde58220 */ /* 0x000fe20000410000 */
[----:B------:R-:W-:Y:S01]  /*2a30*/  HADD2.F32 R138, -RZ, R212.H0_H0 ;  /* 0x200000d4ff8a7230 */ /* 0x000fe20000004100 */
[----:B------:R-:W-:Y:S02]  /*2a40*/  FFMA.FTZ R141, R227, R196, R141 ;  /* 0x000000c4e38d7223 */ /* 0x000fe4000001008d */
[C---:B------:R-:W-:Y:S02]  /*2a50*/  FADD.FTZ R28, R121.reuse, R28 ;  /* 0x0000001c791c7221 */ /* 0x040fe40000010000 */
[----:B------:R-:W-:-:S02]  /*2a60*/  FFMA.FTZ R4, R121, R135, R4 ;  /* 0x0000008779047223 */ /* 0x000fc40000010004 */
[----:B------:R-:W-:Y:S02]  /*2a70*/  FMUL.FTZ R212, R112, R121 ;  /* 0x0000007970d47220 */ /* 0x000fe40000410000 */
[----:B------:R-:W-:Y:S01]  /*2a80*/  FADD.FTZ R121, R190, R225 ;  /* 0x000000e1be797221 */ /* 0x000fe20000010000 */
[----:B------:R-:W-:Y:S01]  /*2a90*/  HADD2.F32 R222, -RZ, R222.H0_H0 ;  /* 0x200000deffde7230 */ /* 0x000fe20000004100 */
[----:B------:R-:W-:Y:S01]  /*2aa0*/  FFMA.FTZ R141, R225, R194, R141 ;  /* 0x000000c2e18d7223 */ /* 0x000fe2000001008d */
[----:B------:R-:W-:Y:S01]  /*2ab0*/  HADD2.F32 R142, -RZ, R219.H0_H0 ;  /* 0x200000dbff8e7230 */ /* 0x000fe20000004100 */
[C---:B------:R-:W-:Y:S02]  /*2ac0*/  FADD.FTZ R27, R140.reuse, R27 ;  /* 0x0000001b8c1b7221 */ /* 0x040fe40000010000 */
[----:B------:R-:W-:Y:S02]  /*2ad0*/  FFMA.FTZ R3, R140, R134, R3 ;  /* 0x000000868c037223 */ /* 0x000fe40000010003 */
[----:B------:R-:W-:-:S02]  /*2ae0*/  FMUL.FTZ R219, R179, R140 ;  /* 0x0000008cb3db7220 */ /* 0x000fc40000410000 */
[----:B------:R-:W-:Y:S01]  /*2af0*/  FADD.FTZ R140, R121, R224 ;  /* 0x000000e0798c7221 */ /* 0x000fe20000010000 */
[----:B------:R-:W-:Y:S01]  /*2b00*/  HADD2.F32 R221, -RZ, R221.H0_H0 ;  /* 0x200000ddffdd7230 */ /* 0x000fe20000004100 */
[----:B------:R-:W-:Y:S02]  /*2b10*/  FFMA.FTZ R141, R224, R127, R141 ;  /* 0x0000007fe08d7223 */ /* 0x000fe4000001008d */
[C---:B------:R-:W-:Y:S02]  /*2b20*/  FADD.FTZ R80, R222.reuse, R80 ;  /* 0x00000050de507221 */ /* 0x040fe40000010000 */
[----:B------:R-:W-:Y:S02]  /*2b30*/  FFMA.FTZ R68, R222, R195, R68 ;  /* 0x000000c3de447223 */ /* 0x000fe40000010044 */
[----:B------:R-:W-:Y:S02]  /*2b40*/  FMUL.FTZ R222, R109, R222 ;  /* 0x000000de6dde7220 */ /* 0x000fe40000410000 */
[----:B------:R-:W-:Y:S01]  /*2b50*/  FADD.FTZ R121, R140, R223 ;  /* 0x000000df8c797221 */ /* 0x000fe20000010000 */
[----:B------:R-:W-:Y:S01]  /*2b60*/  HADD2.F32 R67, -RZ, R67.H0_H0 ;  /* 0x20000043ff437230 */ /* 0x000fe20000004100 */
[----:B------:R-:W-:-:S02]  /*2b70*/  FFMA.FTZ R141, R223, R126, R141 ;  /* 0x0000007edf8d7223 */ /* 0x000fc4000001008d */
[C---:B------:R-:W-:Y:S02]  /*2b80*/  FADD.FTZ R81, R221.reuse, R81 ;  /* 0x00000051dd517221 */ /* 0x040fe40000010000 */
[----:B------:R-:W-:Y:S01]  /*2b90*/  FFMA.FTZ R69, R221, R130, R69 ;  /* 0x00000082dd457223 */ /* 0x000fe20000010045 */
[----:B------:R-:W-:Y:S01]  /*2ba0*/  HADD2.F32 R139, -RZ, R64.H0_H0 ;  /* 0x20000040ff8b7230 */ /* 0x000fe20000004100 */
[----:B------:R-:W-:Y:S02]  /*2bb0*/  FMUL.FTZ R221, R176, R221 ;  /* 0x000000ddb0dd7220 */ /* 0x000fe40000410000 */
[----:B------:R-:W-:Y:S01]  /*2bc0*/  FADD.FTZ R140, R121, R222 ;  /* 0x000000de798c7221 */ /* 0x000fe20000010000 */
[----:B------:R-:W-:Y:S01]  /*2bd0*/  HADD2.F32 R218, -RZ, R235.H0_H0 ;  /* 0x200000ebffda7230 */ /* 0x000fe20000004100 */
[----:B------:R-:W-:Y:S01]  /*2be0*/  FFMA.FTZ R141, R222, R195, R141 ;  /* 0x000000c3de8d7223 */ /* 0x000fe2000001008d */
[----:B------:R-:W-:Y:S01]  /*2bf0*/  HADD2.F32 R64, -RZ, R208.H0_H0 ;  /* 0x200000d0ff407230 */ /* 0x000fe20000004100 */
[----:B------:R-:W-:-:S02]  /*2c00*/  FADD.FTZ R32, R67, R32 ;  /* 0x0000002043207221 */ /* 0x000fc40000010000 */
[----:B------:R-:W-:Y:S02]  /*2c10*/  FFMA.FTZ R8, R67, R133, R8 ;  /* 0x0000008543087223 */ /* 0x000fe40000010008 */
[----:B------:R-:W-:Y:S02]  /*2c20*/  FMUL.FTZ R208, R114, R67 ;  /* 0x0000004372d07220 */ /* 0x000fe40000410000 */
[----:B------:R-:W-:Y:S01]  /*2c30*/  FADD.FTZ R67, R140, R221 ;  /* 0x000000dd8c437221 */ /* 0x000fe20000010000 */
[----:B------:R-:W-:Y:S01]  /*2c40*/  HADD2.F32 R216, -RZ, R216.H0_H0 ;  /* 0x200000d8ffd87230 */ /* 0x000fe20000004100 */
[----:B------:R-:W-:Y:S02]  /*2c50*/  FFMA.FTZ R141, R221, R130, R141 ;  /* 0x00000082dd8d7223 */ /* 0x000fe4000001008d */
[C---:B------:R-:W-:Y:S02]  /*2c60*/  FADD.FTZ R54, R218.reuse, R54 ;  /* 0x00000036da367221 */ /* 0x040fe40000010000 */
[----:B------:R-:W-:-:S02]  /*2c70*/  FFMA.FTZ R56, R218, R131, R56 ;  /* 0x00000083da387223 */ /* 0x000fc40000010038 */
[----:B------:R-:W-:Y:S02]  /*2c80*/  FMUL.FTZ R218, R177, R218 ;  /* 0x000000dab1da7220 */ /* 0x000fe40000410000 */
[----:B------:R-:W-:Y:S01]  /*2c90*/  FADD.FTZ R67, R67, R220 ;  /* 0x000000dc43437221 */ /* 0x000fe20000010000 */
[----:B------:R-:W-:Y:S01]  /*2ca0*/  HADD2.F32 R214, -RZ, R214.H0_H0 ;  /* 0x200000d6ffd67230 */ /* 0x000fe20000004100 */
        /* <DEDUP_REMOVED lines=11> */
[----:B------:R-:W-:Y:S01]  /*2d60*/  HADD2.F32 R143, -RZ, R66.H0_H0 ;  /* 0x20000042ff8f7230 */ /* 0x000fe20000004100 */
        /* <DEDUP_REMOVED lines=12> */
[C---:B------:R-:W-:Y:S02]  /*2e30*/  FADD.FTZ R36, R65.reuse, R36 ;  /* 0x0000002441247221 */ /* 0x040fe40000010000 */
[----:B------:R-:W-:-:S02]  /*2e40*/  FFMA.FTZ R12, R65, R203, R12 ;  /* 0x000000cb410c7223 */ /* 0x000fc4000001000c */
[----:B------:R-:W-:Y:S02]  /*2e50*/  FMUL.FTZ R190, R144, R65 ;  /* 0x0000004190be7220 */ /* 0x000fe40000410000 */
[----:B------:R-:W-:Y:S02]  /*2e60*/  FMUL.FTZ R210, R113, R210 ;  /* 0x000000d271d27220 */ /* 0x000fe40000410000 */
[----:B------:R-:W-:Y:S02]  /*2e70*/  FADD.FTZ R65, R120, R219 ;  /* 0x000000db78417221 */ /* 0x000fe40000010000 */
[----:B------:R-:W-:Y:S02]  /*2e80*/  FFMA.FTZ R141, R219, R134, R141 ;  /* 0x00000086db8d7223 */ /* 0x000fe4000001008d */
[C---:B------:R-:W-:Y:S02]  /*2e90*/  FADD.FTZ R29, R217.reuse, R29 ;  /* 0x0000001dd91d7221 */ /* 0x040fe40000010000 */
[----:B------:R-:W-:-:S02]  /*2ea0*/  FFMA.FTZ R5, R217, R198, R5 ;  /* 0x000000c6d9057223 */ /* 0x000fc40000010005 */
[----:B------:R-:W-:Y:S02]  /*2eb0*/  FMUL.FTZ R217, R180, R217 ;  /* 0x000000d9b4d97220 */ /* 0x000fe40000410000 */
[----:B------:R-:W-:Y:S01]  /*2ec0*/  FADD.FTZ R120, R65, R210 ;  /* 0x000000d241787221 */ /* 0x000fe20000010000 */
[----:B------:R-:W-:Y:S01]  /*2ed0*/  HADD2.F32 R116, -RZ, R116.H0_H0 ;  /* 0x20000074ff747230 */ /* 0x000fe20000004100 */
[----:B------:R-:W-:Y:S02]  /*2ee0*/  FFMA.FTZ R141, R210, R201, R141 ;  /* 0x000000c9d28d7223 */ /* 0x000fe4000001008d */
[----:B------:R-:W-:Y:S01]  /*2ef0*/  FADD.FTZ R65, R120, R217 ;  /* 0x000000d978417221 */ /* 0x000fe20000010000 */
[----:B------:R-:W-:Y:S01]  /*2f00*/  HADD2.F32 R206, -RZ, R206.H0_H0 ;  /* 0x200000ceffce7230 */ /* 0x000fe20000004100 */
[----:B------:R-:W-:Y:S02]  /*2f10*/  FFMA.FTZ R141, R217, R198, R141 ;  /* 0x000000c6d98d7223 */ /* 0x000fe4000001008d */
        /* <DEDUP_REMOVED lines=37> */
[----:B------:R-:W-:Y:S02]  /*3170*/  FADD.FTZ R65, R66, R143 ;  /* 0x0000008f42417221 */ /* 0x000fe40000010000 */
[----:B------:R-:W-:Y:S01]  /*3180*/  FFMA.FTZ R63, R143, R202, R63 ;  /* 0x000000ca8f3f7223 */ /* 0x000fe2000001003f */
[----:B------:R-:W-:Y:S01]  /*3190*/  HADD2.F32 R61, -RZ, R61.H0_H0 ;  /* 0x2000003dff3d7230 */ /* 0x000fe20000004100 */
[----:B------:R-:W-:-:S02]  /*31a0*/  FADD.FTZ R66, R65, R140 ;  /* 0x0000008c41427221 */ /* 0x000fc40000010000 */
[----:B------:R-:W-:Y:S02]  /*31b0*/  FFMA.FTZ R63, R140, R125, R63 ;  /* 0x0000007d8c3f7223 */ /* 0x000fe4000001003f */
        /* <DEDUP_REMOVED lines=29> */
[----:B------:R-:W-:Y:S01]  /*3390*/  LOP3.LUT P1, RZ, R86, 0xff, RZ, 0xc0, !PT ;  /* 0x000000ff56ff7812 */ /* 0x000fe2000782c0ff */
[C---:B------:R-:W-:Y:S02]  /*33a0*/  FADD.FTZ R45, R118.reuse, R45 ;  /* 0x0000002d762d7221 */ /* 0x040fe40000010000 */
[----:B------:R-:W-:Y:S02]  /*33b0*/  FFMA.FTZ R21, R118, R228, R21 ;  /* 0x000000e476157223 */ /* 0x000fe40000010015 */
[----:B------:R-:W-:-:S02]  /*33c0*/  FMUL.FTZ R118, R151, R118 ;  /* 0x0000007697767220 */ /* 0x000fc40000410000 */
[----:B------:R-:W-:Y:S02]  /*33d0*/  FADD.FTZ R61, R64, R119 ;  /* 0x00000077403d7221 */ /* 0x000fe40000010000 */
[----:B------:R-:W-:Y:S01]  /*33e0*/  FFMA.FTZ R63, R119, R226, R63 ;  /* 0x000000e2773f7223 */ /* 0x000fe2000001003f */
[----:B------:R-:W-:Y:S01]  /*33f0*/  HADD2.F32 R60, -RZ, R60.H0_H0 ;  /* 0x2000003cff3c7230 */ /* 0x000fe20000004100 */
[C---:B------:R-:W-:Y:S01]  /*3400*/  FADD.FTZ R48, R117.reuse, R48 ;  /* 0x0000003075307221 */ /* 0x040fe20000010000 */
[----:B------:R-:W-:Y:S01]  /*3410*/  SHF.R.U32.HI R62, RZ, 0x5, R55 ;  /* 0x00000005ff3e7819 */ /* 0x000fe20000011637 */
[----:B------:R-:W-:Y:S02]  /*3420*/  FFMA.FTZ R24, R117, R229, R24 ;  /* 0x000000e575187223 */ /* 0x000fe40000010018 */
[----:B------:R-:W-:Y:S02]  /*3430*/  FMUL.FTZ R117, R150, R117 ;  /* 0x0000007596757220 */ /* 0x000fe40000410000 */
[----:B------:R-:W-:-:S02]  /*3440*/  FADD.FTZ R64, R61, R118 ;  /* 0x000000763d407221 */ /* 0x000fc40000010000 */
        /* <DEDUP_REMOVED lines=13> */
.L_x_1213:
        /* <DEDUP_REMOVED lines=18> */
.L_x_1214:
        /* <DEDUP_REMOVED lines=22> */
.L_x_1208:
[----:B------:R-:W-:Y:S05]  /*37a0*/  BSYNC B0 ;  /* 0x0000000000007941 */ /* 0x000fea0003800000 */
.L_x_1207:
        /* <DEDUP_REMOVED lines=29> */
.L_x_1210:
[----:B------:R-:W2:Y:S01]  /*3980*/  LDG.E.STRONG.GPU R62, [R60.64] ;  /* 0x000000083c3e7981 */ /* 0x000ea2000c1ef900 */
[----:B------:R-:W-:Y:S01]  /*3990*/  YIELD ;  /* 0x0000000000007946 */ /* 0x000fe20003800000 */
[----:B--2---:R-:W-:Y:S01]  /*39a0*/  ISETP.NE.AND P0, PT, R62, R65, PT ;  /* 0x000000413e00720c */ /* 0x004fe20003f05270 */
[----:B------:R-:W-:-:S12]  /*39b0*/  CCTL.IVALL ;  /* 0x00000000ff00798f */ /* 0x000fd80002000000 */
[----:B------:R-:W-:Y:S05]  /*39c0*/  @P0 BRA `(.L_x_1210) ;  /* 0xffffffb000000947 */ /* 0x000fea000383ffff */
.L_x_1209:
        /* <DEDUP_REMOVED lines=55> */
[----:B------:R-:W-:Y:S01]  /*3d40*/  F2FP.PACK_AB R232, R65, R232 ;  /* 0x000000e841e8723e */ /* 0x000fe200000000ff */
        /* <DEDUP_REMOVED lines=31> */
[----:B------:R-:W-:Y:S01]  /*3f40*/  F2FP.PACK_AB R66, R131, R196 ;  /* 0x000000c48342723e */ /* 0x000fe200000000ff */
        /* <DEDUP_REMOVED lines=31> */
[C---:B------:R-:W-:Y:S01]  /*4140*/  FMUL.FTZ R234, R189.reuse, R234 ;  /* 0x000000eabdea7220 */ /* 0x040fe20000410000 */
[----:B------:R-:W-:Y:S01]  /*4150*/  F2FP.PACK_AB R121, RZ, R121 ;  /* 0x00000079ff79723e */ /* 0x000fe200000000ff */
[C---:B------:R-:W-:Y:S01]  /*4160*/  FMUL.FTZ R61, R189.reuse, R128 ;  /* 0x00000080bd3d7220 */ /* 0x040fe20000410000 */
[----:B------:R-:W-:Y:S01]  /*4170*/  LOP3.LUT R191, R62, 0xffff, RZ, 0xc0, !PT ;  /* 0x0000ffff3ebf7812 */ /* 0x000fe200078ec0ff */
[C---:B------:R-:W-:Y:S02]  /*4180*/  FMUL.FTZ R63, R189.reuse, R126 ;  /* 0x0000007ebd3f7220 */ /* 0x040fe40000410000 */
[C---:B------:R-:W-:Y:S02]  /*4190*/  FMUL.FTZ R224, R189.reuse, R224 ;  /* 0x000000e0bde07220 */ /* 0x040fe40000410000 */
[C---:B------:R-:W-:Y:S01]  /*41a0*/  FMUL.FTZ R220, R189.reuse, R220 ;  /* 0x000000dcbddc7220 */ /* 0x040fe20000410000 */
[----:B------:R-:W-:Y:S01]  /*41b0*/  F2FP.PACK_AB R63, RZ, R63 ;  /* 0x0000003fff3f723e */ /* 0x000fe200000000ff */
[----:B------:R-:W-:-:S02]  /*41c0*/  FMUL.FTZ R65, R189, R218 ;  /* 0x000000dabd417220 */ /* 0x000fc40000410000 */
[C---:B------:R-:W-:Y:S01]  /*41d0*/  FMUL.FTZ R216, R189.reuse, R216 ;  /* 0x000000d8bdd87220 */ /* 0x040fe20000410000 */
[----:B------:R-:W-:Y:S01]  /*41e0*/  F2FP.PACK_AB R133, RZ, R220 ;  /* 0x000000dcff85723e */ /* 0x000fe200000000ff */
[C---:B------:R-:W-:Y:S01]  /*41f0*/  FMUL.FTZ R135, R189.reuse, R214 ;  /* 0x000000d6bd877220 */ /* 0x040fe20000410000 */
[----:B------:R-:W-:Y:S01]  /*4200*/  F2FP.PACK_AB R65, RZ, R65 ;  /* 0x00000041ff41723e */ /* 0x000fe200000000ff */
[C---:B------:R-:W-:Y:S02]  /*4210*/  FMUL.FTZ R212, R189.reuse, R212 ;  /* 0x000000d4bdd47220 */ /* 0x040fe40000410000 */
[C---:B------:R-:W-:Y:S02]  /*4220*/  FMUL.FTZ R67, R189.reuse, R134 ;  /* 0x00000086bd437220 */ /* 0x040fe40000410000 */
[C---:B------:R-:W-:Y:S02]  /*4230*/  FMUL.FTZ R210, R189.reuse, R210 ;  /* 0x000000d2bdd27220 */ /* 0x040fe40000410000 */
[----:B------:R-:W-:-:S02]  /*4240*/  FMUL.FTZ R139, R189, R198 ;  /* 0x000000c6bd8b7220 */ /* 0x000fc40000410000 */
[C---:B------:R-:W-:Y:S02]  /*4250*/  FMUL.FTZ R208, R189.reuse, R208 ;  /* 0x000000d0bdd07220 */ /* 0x040fe40000410000 */
[----:B------:R-:W-:Y:S01]  /*4260*/  FMUL.FTZ R117, R189, R132 ;  /* 0x00000084bd757220 */ /* 0x000fe20000410000 */
[----:B------:R-:W-:Y:S01]  /*4270*/  PRMT R132, R131, 0x7632, R132 ;  /* 0x0000763283847816 */ /* 0x000fe20000000084 */
[C---:B------:R-:W-:Y:S02]  /*4280*/  FMUL.FTZ R206, R189.reuse, R206 ;  /* 0x000000cebdce7220 */ /* 0x040fe40000410000 */
[C---:B------:R-:W-:Y:S02]  /*4290*/  FMUL.FTZ R141, R189.reuse, R200 ;  /* 0x000000c8bd8d7220 */ /* 0x040fe40000410000 */
[C---:B------:R-:W-:Y:S02]  /*42a0*/  FMUL.FTZ R190, R189.reuse, R190 ;  /* 0x000000bebdbe7220 */ /* 0x040fe40000410000 */
[C---:B------:R-:W-:Y:S01]  /*42b0*/  FMUL.FTZ R119, R189.reuse, R136 ;  /* 0x00000088bd777220 */ /* 0x040fe20000410000 */
[----:B------:R-:W-:Y:S01]  /*42c0*/  F2FP.PACK_AB R136, RZ, R208 ;  /* 0x000000d0ff88723e */ /* 0x000fe200000000ff */
[----:B------:R-:W-:-:S02]  /*42d0*/  FMUL.FTZ R120, R189, R142 ;  /* 0x0000008ebd787220 */ /* 0x000fc40000410000 */
[C---:B------:R-:W-:Y:S02]  /*42e0*/  FMUL.FTZ R127, R189.reuse, R202 ;  /* 0x000000cabd7f7220 */ /* 0x040fe40000410000 */
[C---:B------:R-:W-:Y:S01]  /*42f0*/  FMUL.FTZ R122, R189.reuse, R140 ;  /* 0x0000008cbd7a7220 */ /* 0x040fe20000410000 */
[----:B------:R-:W-:Y:S01]  /*4300*/  F2FP.PACK_AB R140, RZ, R190 ;  /* 0x000000beff8c723e */ /* 0x000fe200000000ff */
[----:B------:R-:W-:Y:S01]  /*4310*/  FMUL.FTZ R129, R189, R138 ;  /* 0x0000008abd817220 */ /* 0x000fe20000410000 */
[----:B------:R-:W-:Y:S01]  /*4320*/  F2FP.PACK_AB R138, R141, R206 ;  /* 0x000000ce8d8a723e */ /* 0x000fe200000000ff */
[C---:B------:R-:W-:Y:S01]  /*4330*/  FMUL.FTZ R130, R189.reuse, R204 ;  /* 0x000000ccbd827220 */ /* 0x040fe20000410000 */
[----:B------:R-:W-:Y:S01]  /*4340*/  LOP3.LUT R141, R136, 0xffff, RZ, 0xc0, !PT ;  /* 0x0000ffff888d7812 */ /* 0x000fe200078ec0ff */
[C---:B------:R-:W-:Y:S01]  /*4350*/  FMUL.FTZ R128, R189.reuse, R60 ;  /* 0x0000003cbd807220 */ /* 0x040fe20000410000 */
[----:B------:R-:W-:Y:S01]  /*4360*/  PRMT R60, R232, 0x7610, R60 ;  /* 0x00007610e83c7816 */ /* 0x000fe2000000003c */
[C---:B------:R-:W-:Y:S01]  /*4370*/  FMUL.FTZ R123, R189.reuse, R64 ;  /* 0x00000040bd7b7220 */ /* 0x040fe20000410000 */
[----:B------:R-:W-:Y:S01]  /*4380*/  F2FP.PACK_AB R64, RZ, R234 ;  /* 0x000000eaff40723e */ /* 0x000fe200000000ff */
        /* <DEDUP_REMOVED lines=12> */
[----:B------:R-:W-:Y:S02]  /*4450*/  F2FP.PACK_AB R134, R139, R210 ;  /* 0x000000d28b86723e */ /* 0x000fe400000000ff */
[----:B------:R-:W-:Y:S02]  /*4460*/  F2FP.PACK_AB R66, R135, R216 ;  /* 0x000000d88742723e */ /* 0x000fe400000000ff */
        /* <DEDUP_REMOVED lines=10> */
[----:B------:R-:W-:Y:S02]  /*4510*/  LOP3.LUT R136, R140, 0xffff, RZ, 0xc0, !PT ;  /* 0x0000ffff8c887812 */ /* 0x000fe400078ec0ff */
[----:B------:R-:W-:Y:S02]  /*4520*/  PRMT R116, R134, 0x5410, R135 ;  /* 0x0000541086747816 */ /* 0x000fe40000000087 */
[----:B------:R-:W-:Y:S02]  /*4530*/  SHF.L.U64.HI R140, R135, 0x10, RZ ;  /* 0x00000010878c7819 */ /* 0x000fe400000102ff */
[----:B------:R-:W-:Y:S02]  /*4540*/  F2FP.PACK_AB R118, RZ, R224 ;  /* 0x000000e0ff76723e */ /* 0x000fe400000000ff */
[----:B------:R-:W-:Y:S02]  /*4550*/  SHF.L.U64.HI R135, R139, 0x10, RZ ;  /* 0x000000108b877819 */ /* 0x000fe400000102ff */
[----:B------:R-:W-:-:S02]  /*4560*/  F2FP.PACK_AB R120, R127, R120 ;  /* 0x000000787f78723e */ /* 0x000fc400000000ff */
[----:B------:R-:W-:Y:S02]  /*4570*/  LOP3.LUT R118, R118, 0xffff, RZ, 0xc0, !PT ;  /* 0x0000ffff76767812 */ /* 0x000fe400078ec0ff */
[----:B------:R-:W-:Y:S02]  /*4580*/  LOP3.LUT R136, R136, 0xffff0000, R135, 0xf8, !PT ;  /* 0xffff000088887812 */ /* 0x000fe400078ef887 */
[----:B------:R-:W-:Y:S01]  /*4590*/  F2FP.PACK_AB R127, RZ, R122 ;  /* 0x0000007aff7f723e */ /* 0x000fe200000000ff */
[----:B------:R-:W0:Y:S01]  /*45a0*/  S2R R135, SR_CTAID.X ;  /* 0x0000000000877919 */ /* 0x000e220000002500 */
[----:B------:R-:W-:Y:S02]  /*45b0*/  PRMT R122, R120, 0x7632, R122 ;  /* 0x00007632787a7816 */ /* 0x000fe4000000007a */
[----:B------:R-:W-:Y:S02]  /*45c0*/  F2FP.PACK_AB R130, R130, R129 ;  /* 0x000000818282723e */ /* 0x000fe400000000ff */
[----:B------:R-:W-:-:S02]  /*45d0*/  LOP3.LUT R133, R118, 0xffff0000, R133, 0xf8, !PT ;  /* 0xffff000076857812 */ /* 0x000fc400078ef885 */
[----:B------:R-:W-:Y:S02]  /*45e0*/  F2FP.PACK_AB R118, RZ, R212 ;  /* 0x000000d4ff76723e */ /* 0x000fe400000000ff */
[----:B------:R-:W-:Y:S02]  /*45f0*/  F2FP.PACK_AB R126, R126, R125 ;  /* 0x0000007d7e7e723e */ /* 0x000fe400000000ff */
[----:B------:R-:W-:Y:S02]  /*4600*/  LOP3.LUT R125, R122, 0xffff, RZ, 0xc0, !PT ;  /* 0x0000ffff7a7d7812 */ /* 0x000fe400078ec0ff */
[----:B------:R-:W-:Y:S02]  /*4610*/  PRMT R129, R130, 0x7632, R129 ;  /* 0x0000763282817816 */ /* 0x000fe40000000081 */
[----:B------:R-:W-:Y:S02]  /*4620*/  F2FP.PACK_AB R134, RZ, R128 ;  /* 0x00000080ff86723e */ /* 0x000fe400000000ff */
[----:B------:R-:W-:-:S02]  /*4630*/  LOP3.LUT R142, R118, 0xffff, RZ, 0xc0, !PT ;  /* 0x0000ffff768e7812 */ /* 0x000fc400078ec0ff */
[----:B------:R-:W-:Y:S02]  /*4640*/  PRMT R118, R138, 0x5410, R139 ;  /* 0x000054108a767816 */ /* 0x000fe4000000008b */
[----:B------:R-:W-:Y:S02]  /*4650*/  PRMT R120, R120, 0x5410, R125 ;  /* 0x0000541078787816 */ /* 0x000fe4000000007d */
[----:B------:R-:W-:Y:S02]  /*4660*/  PRMT R128, R130, 0x7610, R128 ;  /* 0x0000761082807816 */ /* 0x000fe40000000080 */
[----:B------:R-:W-:Y:S02]  /*4670*/  LOP3.LUT R138, R127, 0xffff, RZ, 0xc0, !PT ;  /* 0x0000ffff7f8a7812 */ /* 0x000fe400078ec0ff */
[----:B------:R-:W-:Y:S02]  /*4680*/  LOP3.LUT R129, R129, 0xffff, RZ, 0xc0, !PT ;  /* 0x0000ffff81817812 */ /* 0x000fe400078ec0ff */
[----:B------:R-:W-:-:S02]  /*4690*/  SHF.L.U64.HI R125, R125, 0x10, RZ ;  /* 0x000000107d7d7819 */ /* 0x000fc400000102ff */
[----:B------:R-:W-:Y:S02]  /*46a0*/  PRMT R130, R134, 0x7610, R130 ;  /* 0x0000761086827816 */ /* 0x000fe40000000082 */
[----:B------:R-:W-:Y:S02]  /*46b0*/  PRMT R122, R128, 0x5410, R129 ;  /* 0x00005410807a7816 */ /* 0x000fe40000000081 */
[----:B------:R-:W-:Y:S02]  /*46c0*/  LOP3.LUT R138, R138, 0xffff0000, R125, 0xf8, !PT ;  /* 0xffff00008a8a7812 */ /* 0x000fe400078ef87d */
[----:B------:R-:W-:Y:S02]  /*46d0*/  LOP3.LUT R130, R130, 0xffff, RZ, 0xc0, !PT ;  /* 0x0000ffff82827812 */ /* 0x000fe400078ec0ff */
[----:B------:R-:W-:Y:S02]  /*46e0*/  SHF.L.U64.HI R127, R129, 0x10, RZ ;  /* 0x00000010817f7819 */ /* 0x000fe400000102ff */
[----:B------:R-:W-:-:S02]  /*46f0*/  F2FP.PACK_AB R128, RZ, R124 ;  /* 0x0000007cff80723e */ /* 0x000fc400000000ff */
[C---:B------:R-:W-:Y:S02]  /*4700*/  PRMT R125, R126.reuse, 0x7632, R125 ;  /* 0x000076327e7d7816 */ /* 0x040fe4000000007d */
[----:B------:R-:W-:Y:S02]  /*4710*/  PRMT R124, R126, 0x7610, R124 ;  /* 0x000076107e7c7816 */ /* 0x000fe4000000007c */
[----:B------:R-:W-:Y:S02]  /*4720*/  LOP3.LUT R134, R130, 0xffff0000, R127, 0xf8, !PT ;  /* 0xffff000082867812 */ /* 0x000fe400078ef87f */
[----:B------:R-:W-:Y:S02]  /*4730*/  PRMT R126, R128, 0x7610, R126 ;  /* 0x00007610807e7816 */ /* 0x000fe4000000007e */
[----:B------:R-:W-:Y:S02]  /*4740*/  LOP3.LUT R125, R125, 0xffff, RZ, 0xc0, !PT ;  /* 0x0000ffff7d7d7812 */ /* 0x000fe400078ec0ff */
[----:B------:R-:W-:-:S02]  /*4750*/  F2FP.PACK_AB R127, RZ, R61 ;  /* 0x0000003dff7f723e */ /* 0x000fc400000000ff */
[----:B------:R-:W-:Y:S02]  /*4760*/  LOP3.LUT R130, R126, 0xffff, RZ, 0xc0, !PT ;  /* 0x0000ffff7e827812 */ /* 0x000fe400078ec0ff */
[----:B------:R-:W-:Y:S02]  /*4770*/  PRMT R124, R124, 0x5410, R125 ;  /* 0x000054107c7c7816 */ /* 0x000fe4000000007d */
[----:B------:R-:W-:Y:S02]  /*4780*/  SHF.L.U64.HI R61, R125, 0x10, RZ ;  /* 0x000000107d3d7819 */ /* 0x000fe400000102ff */
[----:B------:R-:W-:Y:S02]  /*4790*/  PRMT R126, R127, 0x7610, R126 ;  /* 0x000076107f7e7816 */ /* 0x000fe4000000007e */
[----:B------:R-:W-:Y:S02]  /*47a0*/  F2FP.PACK_AB R125, RZ, R67 ;  /* 0x00000043ff7d723e */ /* 0x000fe400000000ff */
[----:B0-----:R-:W-:-:S02]  /*47b0*/  SHF.L.U32 R67, R135, 0x7, RZ ;  /* 0x0000000787437819 */ /* 0x001fc400000006ff */
[----:B------:R-:W-:Y:S02]  /*47c0*/  LOP3.LUT R130, R130, 0xffff0000, R61, 0xf8, !PT ;  /* 0xffff000082827812 */ /* 0x000fe400078ef83d */
[----:B------:R-:W-:Y:S02]  /*47d0*/  PRMT R61, R131, 0x5410, R126 ;  /* 0x00005410833d7816 */ /* 0x000fe4000000007e */
[----:B------:R-:W-:Y:S02]  /*47e0*/  LOP3.LUT R126, R67, 0x180, RZ, 0xc0, !PT ;  /* 0x00000180437e7812 */ /* 0x000fe400078ec0ff */
[----:B------:R-:W-:Y:S02]  /*47f0*/  PRMT R66, R66, 0x5410, R143 ;  /* 0x0000541042427816 */ /* 0x000fe4000000008f */
[----:B------:R-:W-:Y:S02]  /*4800*/  SHF.L.U64.HI R143, R143, 0x10, RZ ;  /* 0x000000108f8f7819 */ /* 0x000fe400000102ff */
[----:B------:R-:W-:-:S02]  /*4810*/  F2FP.PACK_AB R127, RZ, R117 ;  /* 0x00000075ff7f723e */ /* 0x000fc400000000ff */
[----:B------:R-:W-:Y:S02]  /*4820*/  LOP3.LUT R126, R126, 0x1f, R55, 0xf8, !PT ;  /* 0x0000001f7e7e7812 */ /* 0x000fe400078ef837 */
[----:B------:R-:W-:Y:S02]  /*4830*/  PRMT R117, R125, 0x7610, R117 ;  /* 0x000076107d757816 */ /* 0x000fe40000000075 */
[----:B------:R-:W-:Y:S02]  /*4840*/  LOP3.LUT R142, R142, 0xffff0000, R143, 0xf8, !PT ;  /* 0xffff00008e8e7812 */ /* 0x000fe400078ef88f */
[----:B------:R-:W-:Y:S02]  /*4850*/  F2FP.PACK_AB R125, RZ, R119 ;  /* 0x00000077ff7d723e */ /* 0x000fe400000000ff */
[----:B------:R-:W-:Y:S02]  /*4860*/  LOP3.LUT R140, R141, 0xffff0000, R140, 0xf8, !PT ;  /* 0xffff00008d8c7812 */ /* 0x000fe400078ef88c */
[----:B------:R-:W-:-:S02]  /*4870*/  PRMT R119, R127, 0x7610, R119 ;  /* 0x000076107f777816 */ /* 0x000fc40000000077 */
[----:B------:R-:W-:Y:S02]  /*4880*/  LOP3.LUT R126, R126, 0x60, R55, 0xf8, !PT ;  /* 0x000000607e7e7812 */ /* 0x000fe400078ef837 */
[----:B------:R-:W-:Y:S02]  /*4890*/  PRMT R67, R142, 0x5410, R117 ;  /* 0x000054108e437816 */ /* 0x000fe40000000075 */
[----:B------:R-:W-:Y:S02]  /*48a0*/  PRMT R117, R140, 0x5410, R119 ;  /* 0x000054108c757816 */ /* 0x000fe40000000077 */
[----:B------:R-:W-:Y:S01]  /*48b0*/  PRMT R119, R136, 0x5410, R125 ;  /* 0x0000541088777816 */ /* 0x000fe2000000007d */
[----:B------:R-:W-:Y:S01]  /*48c0*/  IMAD R136, R49, 0x1200, R126 ;  /* 0x0000120031887824 */ /* 0x000fe200078e027e */
[----:B------:R-:W-:Y:S02]  /*48d0*/  PRMT R128, R63, 0x7610, R128 ;  /* 0x000076103f807816 */ /* 0x000fe40000000080 */
[----:B------:R-:W-:-:S02]  /*48e0*/  MOV R141, 0x8 ;  /* 0x00000008008d7802 */ /* 0x000fc40000000f00 */
[----:B------:R-:W-:Y:S02]  /*48f0*/  PRMT R63, R133, 0x5410, R128 ;  /* 0x00005410853f7816 */ /* 0x000fe40000000080 */
[----:B------:R-:W-:Y:S01]  /*4900*/  F2FP.PACK_AB R125, RZ, R189 ;  /* 0x000000bdff7d723e */ /* 0x000fe200000000ff */
[C---:B------:R-:W-:Y:S01]  /*4910*/  IMAD.WIDE.U32 R126, R136.reuse, R141, c[0x0][0x1d0] ;  /* 0x00007400887e7625 */ /* 0x040fe200078e008d */
[----:B------:R-:W-:Y:S02]  /*4920*/  IADD3 R128, R136, 0x200, RZ ;  /* 0x0000020088807810 */ /* 0x000fe40007ffe0ff */
[----:B------:R-:W-:Y:S02]  /*4930*/  F2FP.PACK_AB R123, RZ, R123 ;  /* 0x0000007bff7b723e */ /* 0x000fe400000000ff */
[----:B------:R-:W-:Y:S01]  /*4940*/  PRMT R121, R138, 0x5410, R121 ;  /* 0x000054108a797816 */ /* 0x000fe20000000079 */
[----:B------:R-:W-:Y:S01]  /*4950*/  IMAD.WIDE.U32 R128, R128, R141, c[0x0][0x1d0] ;  /* 0x0000740080807625 */ /* 0x000fe200078e008d */
[----:B------:R-:W-:Y:S01]  /*4960*/  PRMT R125, R130, 0x5410, R125 ;  /* 0x00005410827d7816 */ /* 0x000fe2000000007d */
[----:B------:R0:W-:Y:S01]  /*4970*/  STG.E.64 [R126.64], R60 ;  /* 0x0000003c7e007986 */ /* 0x0001e2000c101b08 */
[----:B------:R-:W-:-:S02]  /*4980*/  IADD3 R130, R136, 0x400, RZ ;  /* 0x0000040088827810 */ /* 0x000fc40007ffe0ff */
[----:B------:R-:W-:Y:S01]  /*4990*/  IADD3 R138, R136, 0xa00, RZ ;  /* 0x00000a00888a7810 */ /* 0x000fe20007ffe0ff */
[----:B------:R1:W-:Y:S01]  /*49a0*/  STG.E.64 [R128.64], R62 ;  /* 0x0000003e80007986 */ /* 0x0003e2000c101b08 */
[----:B------:R-:W-:Y:S01]  /*49b0*/  PRMT R65, R132, 0x5410, R65 ;  /* 0x0000541084417816 */ /* 0x000fe20000000041 */
[-C--:B------:R-:W-:Y:S01]  /*49c0*/  IMAD.WIDE.U32 R130, R130, R141.reuse, c[0x0][0x1d0] ;  /* 0x0000740082827625 */ /* 0x080fe200078e008d */
[----:B------:R-:W-:Y:S02]  /*49d0*/  PRMT R123, R134, 0x5410, R123 ;  /* 0x00005410867b7816 */ /* 0x000fe4000000007b */
[C---:B------:R-:W-:Y:S02]  /*49e0*/  IADD3 R132, R136.reuse, 0x600, RZ ;  /* 0x0000060088847810 */ /* 0x040fe40007ffe0ff */
[C---:B------:R-:W-:Y:S01]  /*49f0*/  IADD3 R134, R136.reuse, 0x800, RZ ;  /* 0x0000080088867810 */ /* 0x040fe20007ffe0ff */
[----:B------:R2:W-:Y:S01]  /*4a00*/  STG.E.64 [R130.64], R64 ;  /* 0x0000004082007986 */ /* 0x0005e2000c101b08 */
[----:B------:R-:W-:Y:S01]  /*4a10*/  IADD3 R139, R136, 0xc00, RZ ;  /* 0x00000c00888b7810 */ /* 0x000fe20007ffe0ff */
[----:B0-----:R-:W-:Y:S01]  /*4a20*/  IMAD.WIDE.U32 R126, R138, R141, c[0x0][0x1d0] ;  /* 0x000074008a7e7625 */ /* 0x001fe200078e008d */
[----:B------:R-:W-:-:S02]  /*4a30*/  IADD3 R138, R136, 0xe00, RZ ;  /* 0x00000e00888a7810 */ /* 0x000fc40007ffe0ff */
[----:B------:R-:W-:Y:S01]  /*4a40*/  IADD3 R49, R49, c[0x0][0x160], RZ ;  /* 0x0000580031317a10 */ /* 0x000fe20007ffe0ff */
[-C--:B------:R-:W-:Y:S01]  /*4a50*/  IMAD.WIDE.U32 R132, R132, R141.reuse, c[0x0][0x1d0] ;  /* 0x0000740084847625 */ /* 0x080fe200078e008d */
[----:B-1----:R-:W-:Y:S02]  /*4a60*/  IADD3 R62, R136, 0x1000, RZ ;  /* 0x00001000883e7810 */ /* 0x002fe40007ffe0ff */
[----:B------:R-:W-:Y:S01]  /*4a70*/  ISETP.GE.AND P0, PT, R49, c[0x0][0x164], PT ;  /* 0x0000590031007a0c */ /* 0x000fe20003f06270 */
[-C--:B------:R-:W-:Y:S01]  /*4a80*/  IMAD.WIDE.U32 R134, R134, R141.reuse, c[0x0][0x1d0] ;  /* 0x0000740086867625 */ /* 0x080fe200078e008d */
[----:B------:R0:W-:Y:S03]  /*4a90*/  STG.E.64 [R132.64], R66 ;  /* 0x0000004284007986 */ /* 0x0001e6000c101b08 */
[-C--:B------:R-:W-:Y:S01]  /*4aa0*/  IMAD.WIDE.U32 R60, R139, R141.reuse, c[0x0][0x1d0] ;  /* 0x000074008b3c7625 */ /* 0x080fe200078e008d */
[----:B------:R0:W-:Y:S03]  /*4ab0*/  STG.E.64 [R134.64], R116 ;  /* 0x0000007486007986 */ /* 0x0001e6000c101b08 */
[-C--:B--2---:R-:W-:Y:S01]  /*4ac0*/  IMAD.WIDE.U32 R64, R138, R141.reuse, c[0x0][0x1d0] ;  /* 0x000074008a407625 */ /* 0x084fe200078e008d */
[----:B------:R0:W-:Y:S03]  /*4ad0*/  STG.E.64 [R126.64], R118 ;  /* 0x000000767e007986 */ /* 0x0001e6000c101b08 */
[----:B------:R-:W-:Y:S01]  /*4ae0*/  IMAD.WIDE.U32 R62, R62, R141, c[0x0][0x1d0] ;  /* 0x000074003e3e7625 */ /* 0x000fe200078e008d */
[----:B------:R0:W-:Y:S04]  /*4af0*/  STG.E.64 [R60.64], R120 ;  /* 0x000000783c007986 */ /* 0x0001e8000c101b08 */
[----:B------:R0:W-:Y:S04]  /*4b00*/  STG.E.64 [R64.64], R122 ;  /* 0x0000007a40007986 */ /* 0x0001e8000c101b08 */
[----:B------:R0:W-:Y:S02]  /*4b10*/  STG.E.64 [R62.64], R124 ;  /* 0x0000007c3e007986 */ /* 0x0001e4000c101b08 */
[----:B0-----:R-:W-:Y:S01]  /*4b20*/  @P0 CALL.REL.NOINC `(.L_x_1211) ;  /* 0x0000001000000944 */ /* 0x001fe20003c00000 */
[----:B------:R-:W-:Y:S05]  /*4b30*/  BRA `(.L_x_1212) ;  /* 0xffffc3a000007947 */ /* 0x000fea000383ffff */
.L_x_1211:
        /* <DEDUP_REMOVED lines=38> */
.L_x_1204:
        /* <DEDUP_REMOVED lines=47> */
.L_x_1205:
[----:B------:R-:W-:Y:S02]  /*5090*/  MOV R64, R66 ;  /* 0x0000004200407202 */ /* 0x000fe40000000f00 */
[----:B------:R-:W-:-:S02]  /*50a0*/  MOV R235, 0x10 ;  /* 0x0000001000eb7802 */ /* 0x000fc40000000f00 */
[----:B------:R-:W-:Y:S02]  /*50b0*/  MOV R238, 0x1f ;  /* 0x0000001f00ee7802 */ /* 0x000fe40000000f00 */
[----:B------:R-:W-:Y:S02]  /*50c0*/  MOV R237, 0xffffffff ;  /* 0xffffffff00ed7802 */ /* 0x000fe40000000f00 */
[----:B------:R-:W-:Y:S02]  /*50d0*/  MOV R60, 0x50f0 ;  /* 0x000050f0003c7802 */ /* 0x000fe40000000f00 */
[----:B------:R-:W-:Y:S05]  /*50e0*/  CALL.REL.NOINC `($__internal_87_$__cuda_sm70_shflsync_down_p) ;  /* 0x0000045000007944 */ /* 0x000fea0003c00000 */
[----:B-1----:R-:W-:Y:S01]  /*50f0*/  MOV R63, R238 ;  /* 0x000000ee003f7202 */ /* 0x002fe20000000f00 */
[----:B0-----:R-:W-:Y:S05]  /*5100*/  BRA `(.L_x_1213) ;  /* 0xffffe41000007947 */ /* 0x001fea000383ffff */
.L_x_1206:
[----:B------:R-:W-:Y:S01]  /*5110*/  HFMA2.MMA R235, -RZ, RZ, 0, 9.5367431640625e-07 ;  /* 0x00000010ffeb7435 */ /* 0x000fe200000001ff */
[----:B------:R-:W-:Y:S02]  /*5120*/  MOV R64, R65 ;  /* 0x0000004100407202 */ /* 0x000fe40000000f00 */
[----:B------:R-:W-:Y:S02]  /*5130*/  MOV R238, 0x1f ;  /* 0x0000001f00ee7802 */ /* 0x000fe40000000f00 */
[----:B------:R-:W-:-:S02]  /*5140*/  MOV R237, 0xffffffff ;  /* 0xffffffff00ed7802 */ /* 0x000fc40000000f00 */
[----:B------:R-:W-:Y:S02]  /*5150*/  MOV R60, 0x5170 ;  /* 0x00005170003c7802 */ /* 0x000fe40000000f00 */
[----:B01----:R-:W-:Y:S05]  /*5160*/  CALL.REL.NOINC `($__internal_87_$__cuda_sm70_shflsync_down_p) ;  /* 0x000003d000007944 */ /* 0x003fea0003c00000 */
[----:B------:R-:W-:Y:S01]  /*5170*/  FADD.FTZ R66, R66, R63 ;  /* 0x0000003f42427221 */ /* 0x000fe20000010000 */
[----:B0-----:R-:W-:Y:S01]  /*5180*/  HFMA2.MMA R235, -RZ, RZ, 0, 4.76837158203125e-07 ;  /* 0x00000008ffeb7435 */ /* 0x001fe200000001ff */
[----:B-1----:R-:W-:Y:S01]  /*5190*/  FADD.FTZ R65, R65, R238 ;  /* 0x000000ee41417221 */ /* 0x002fe20000010000 */
[----:B------:R-:W-:Y:S02]  /*51a0*/  MOV R238, 0x1f ;  /* 0x0000001f00ee7802 */ /* 0x000fe40000000f00 */
[----:B------:R-:W-:Y:S02]  /*51b0*/  MOV R237, 0xffffffff ;  /* 0xffffffff00ed7802 */ /* 0x000fe40000000f00 */
[----:B------:R-:W-:Y:S02]  /*51c0*/  MOV R64, R66 ;  /* 0x0000004200407202 */ /* 0x000fe40000000f00 */
[----:B------:R-:W-:Y:S02]  /*51d0*/  MOV R60, 0x51f0 ;  /* 0x000051f0003c7802 */ /* 0x000fe40000000f00 */
[----:B------:R-:W-:Y:S05]  /*51e0*/  CALL.REL.NOINC `($__internal_87_$__cuda_sm70_shflsync_down_p) ;  /* 0x0000035000007944 */ /* 0x000fea0003c00000 */
[----:B0-----:R-:W-:Y:S01]  /*51f0*/  HFMA2.MMA R235, -RZ, RZ, 0, 4.76837158203125e-07 ;  /* 0x00000008ffeb7435 */ /* 0x001fe200000001ff */
[----:B-1----:R-:W-:-:S02]  /*5200*/  MOV R63, R238 ;  /* 0x000000ee003f7202 */ /* 0x002fc40000000f00 */
[----:B------:R-:W-:Y:S02]  /*5210*/  MOV R64, R65 ;  /* 0x0000004100407202 */ /* 0x000fe40000000f00 */
[----:B------:R-:W-:Y:S02]  /*5220*/  MOV R238, 0x1f ;  /* 0x0000001f00ee7802 */ /* 0x000fe40000000f00 */
[----:B------:R-:W-:Y:S02]  /*5230*/  MOV R237, 0xffffffff ;  /* 0xffffffff00ed7802 */ /* 0x000fe40000000f00 */
[----:B------:R-:W-:Y:S02]  /*5240*/  MOV R60, 0x5260 ;  /* 0x00005260003c7802 */ /* 0x000fe40000000f00 */
[----:B------:R-:W-:Y:S05]  /*5250*/  CALL.REL.NOINC `($__internal_87_$__cuda_sm70_shflsync_down_p) ;  /* 0x000002e000007944 */ /* 0x000fea0003c00000 */
[----:B------:R-:W-:Y:S01]  /*5260*/  FADD.FTZ R66, R63, R66 ;  /* 0x000000423f427221 */ /* 0x000fe20000010000 */
[----:B0-----:R-:W-:Y:S01]  /*5270*/  HFMA2.MMA R235, -RZ, RZ, 0, 2.384185791015625e-07 ;  /* 0x00000004ffeb7435 */ /* 0x001fe200000001ff */
[----:B-1----:R-:W-:Y:S01]  /*5280*/  FADD.FTZ R65, R65, R238 ;  /* 0x000000ee41417221 */ /* 0x002fe20000010000 */
[----:B------:R-:W-:Y:S02]  /*5290*/  MOV R238, 0x1f ;  /* 0x0000001f00ee7802 */ /* 0x000fe40000000f00 */
[----:B------:R-:W-:-:S02]  /*52a0*/  MOV R237, 0xffffffff ;  /* 0xffffffff00ed7802 */ /* 0x000fc40000000f00 */
[----:B------:R-:W-:Y:S02]  /*52b0*/  MOV R64, R66 ;  /* 0x0000004200407202 */ /* 0x000fe40000000f00 */
[----:B------:R-:W-:Y:S02]  /*52c0*/  MOV R60, 0x52e0 ;  /* 0x000052e0003c7802 */ /* 0x000fe40000000f00 */
[----:B------:R-:W-:Y:S05]  /*52d0*/  CALL.REL.NOINC `($__internal_87_$__cuda_sm70_shflsync_down_p) ;  /* 0x0000026000007944 */ /* 0x000fea0003c00000 */
[----:B0-----:R-:W-:Y:S01]  /*52e0*/  HFMA2.MMA R235, -RZ, RZ, 0, 2.384185791015625e-07 ;  /* 0x00000004ffeb7435 */ /* 0x001fe200000001ff */
[----:B-1----:R-:W-:Y:S02]  /*52f0*/  MOV R63, R238 ;  /* 0x000000ee003f7202 */ /* 0x002fe40000000f00 */
[----:B------:R-:W-:Y:S02]  /*5300*/  MOV R64, R65 ;  /* 0x0000004100407202 */ /* 0x000fe40000000f00 */
[----:B------:R-:W-:Y:S02]  /*5310*/  MOV R238, 0x1f ;  /* 0x0000001f00ee7802 */ /* 0x000fe40000000f00 */
[----:B------:R-:W-:Y:S02]  /*5320*/  MOV R237, 0xffffffff ;  /* 0xffffffff00ed7802 */ /* 0x000fe40000000f00 */
[----:B------:R-:W-:-:S02]  /*5330*/  MOV R60, 0x5350 ;  /* 0x00005350003c7802 */ /* 0x000fc40000000f00 */
[----:B------:R-:W-:Y:S05]  /*5340*/  CALL.REL.NOINC `($__internal_87_$__cuda_sm70_shflsync_down_p) ;  /* 0x000001f000007944 */ /* 0x000fea0003c00000 */
[----:B------:R-:W-:Y:S01]  /*5350*/  FADD.FTZ R66, R63, R66 ;  /* 0x000000423f427221 */ /* 0x000fe20000010000 */
[----:B0-----:R-:W-:Y:S01]  /*5360*/  HFMA2.MMA R235, -RZ, RZ, 0, 1.1920928955078125e-07 ;  /* 0x00000002ffeb7435 */ /* 0x001fe200000001ff */
[----:B-1----:R-:W-:Y:S01]  /*5370*/  FADD.FTZ R67, R65, R238 ;  /* 0x000000ee41437221 */ /* 0x002fe20000010000 */
[----:B------:R-:W-:-:S02]  /*5380*/  MOV R238, 0x1f ;  /* 0x0000001f00ee7802 */ /* 0x000fc40000000f00 */
[----:B------:R-:W-:Y:S02]  /*5390*/  MOV R237, 0xffffffff ;  /* 0xffffffff00ed7802 */ /* 0x000fe40000000f00 */
[----:B------:R-:W-:Y:S02]  /*53a0*/  MOV R64, R66 ;  /* 0x0000004200407202 */ /* 0x000fe40000000f00 */
[----:B------:R-:W-:Y:S02]  /*53b0*/  MOV R60, 0x53d0 ;  /* 0x000053d0003c7802 */ /* 0x000fe40000000f00 */
[----:B------:R-:W-:Y:S05]  /*53c0*/  CALL.REL.NOINC `($__internal_87_$__cuda_sm70_shflsync_down_p) ;  /* 0x0000017000007944 */ /* 0x000fea0003c00000 */
[----:B0-----:R-:W-:Y:S01]  /*53d0*/  HFMA2.MMA R235, -RZ, RZ, 0, 1.1920928955078125e-07 ;  /* 0x00000002ffeb7435 */ /* 0x001fe200000001ff */
[----:B-1----:R-:W-:Y:S02]  /*53e0*/  MOV R63, R238 ;  /* 0x000000ee003f7202 */ /* 0x002fe40000000f00 */
[----:B------:R-:W-:Y:S02]  /*53f0*/  MOV R64, R67 ;  /* 0x0000004300407202 */ /* 0x000fe40000000f00 */
[----:B------:R-:W-:Y:S02]  /*5400*/  MOV R238, 0x1f ;  /* 0x0000001f00ee7802 */ /* 0x000fe40000000f00 */
[----:B------:R-:W-:-:S02]  /*5410*/  MOV R237, 0xffffffff ;  /* 0xffffffff00ed7802 */ /* 0x000fc40000000f00 */
[----:B------:R-:W-:Y:S02]  /*5420*/  MOV R60, 0x5440 ;  /* 0x00005440003c7802 */ /* 0x000fe40000000f00 */
[----:B------:R-:W-:Y:S05]  /*5430*/  CALL.REL.NOINC `($__internal_87_$__cuda_sm70_shflsync_down_p) ;  /* 0x0000010000007944 */ /* 0x000fea0003c00000 */
[----:B------:R-:W-:Y:S01]  /*5440*/  FADD.FTZ R65, R63, R66 ;  /* 0x000000423f417221 */ /* 0x000fe20000010000 */
[----:B0-----:R-:W-:Y:S01]  /*5450*/  HFMA2.MMA R235, -RZ, RZ, 0, 5.9604644775390625e-08 ;  /* 0x00000001ffeb7435 */ /* 0x001fe200000001ff */
[----:B-1----:R-:W-:Y:S01]  /*5460*/  FADD.FTZ R67, R67, R238 ;  /* 0x000000ee43437221 */ /* 0x002fe20000010000 */
[----:B------:R-:W-:Y:S02]  /*5470*/  MOV R238, 0x1f ;  /* 0x0000001f00ee7802 */ /* 0x000fe40000000f00 */
[----:B------:R-:W-:Y:S02]  /*5480*/  MOV R237, 0xffffffff ;  /* 0xffffffff00ed7802 */ /* 0x000fe40000000f00 */
[----:B------:R-:W-:Y:S02]  /*5490*/  MOV R64, R65 ;  /* 0x0000004100407202 */ /* 0x000fe40000000f00 */
[----:B------:R-:W-:Y:S02]  /*54a0*/  MOV R60, 0x54c0 ;  /* 0x000054c0003c7802 */ /* 0x000fe40000000f00 */
[----:B------:R-:W-:Y:S05]  /*54b0*/  CALL.REL.NOINC `($__internal_87_$__cuda_sm70_shflsync_down_p) ;  /* 0x0000008000007944 */ /* 0x000fea0003c00000 */
[----:B0-----:R-:W-:Y:S01]  /*54c0*/  HFMA2.MMA R235, -RZ, RZ, 0, 5.9604644775390625e-08 ;  /* 0x00000001ffeb7435 */ /* 0x001fe200000001ff */
[----:B-1----:R-:W-:-:S02]  /*54d0*/  MOV R236, R238 ;  /* 0x000000ee00ec7202 */ /* 0x002fc40000000f00 */
[----:B------:R-:W-:Y:S02]  /*54e0*/  MOV R64, R67 ;  /* 0x0000004300407202 */ /* 0x000fe40000000f00 */
[----:B------:R-:W-:Y:S02]  /*54f0*/  MOV R238, 0x1f ;  /* 0x0000001f00ee7802 */ /* 0x000fe40000000f00 */
[----:B------:R-:W-:Y:S02]  /*5500*/  MOV R237, 0xffffffff ;  /* 0xffffffff00ed7802 */ /* 0x000fe40000000f00 */
[----:B------:R-:W-:Y:S02]  /*5510*/  MOV R60, 0x5530 ;  /* 0x00005530003c7802 */ /* 0x000fe40000000f00 */
[----:B------:R-:W-:Y:S05]  /*5520*/  CALL.REL.NOINC `($__internal_87_$__cuda_sm70_shflsync_down_p) ;  /* 0x0000001000007944 */ /* 0x000fea0003c00000 */
[----:B01----:R-:W-:Y:S05]  /*5530*/  BRA `(.L_x_1214) ;  /* 0xffffe10000007947 */ /* 0x003fea000383ffff */
        .weak           $__internal_87_$__cuda_sm70_shflsync_down_p
        .type           $__internal_87_$__cuda_sm70_shflsync_down_p,@function
        .size           $__internal_87_$__cuda_sm70_shflsync_down_p,(.L_x_3494 - $__internal_87_$__cuda_sm70_shflsync_down_p)
$__internal_87_$__cuda_sm70_shflsync_down_p:
[----:B------:R-:W-:Y:S01]  /*5540*/  HFMA2.MMA R61, -RZ, RZ, 0, 0 ;  /* 0x00000000ff3d7435 */ /* 0x000fe200000001ff */
[----:B------:R-:W-:Y:S04]  /*5550*/  WARPSYNC R237 ;  /* 0x000000ed00007348 */ /* 0x000fe80003800000 */
[----:B------:R0:W1:Y:S01]  /*5560*/  SHFL.DOWN PT, R238, R64, R235, R238 ;  /* 0x080000eb40ee7389 */ /* 0x00006200000e00ee */
[----:B------:R-:W-:Y:S05]  /*5570*/  RET.REL.NODEC R60 `(_ZN10layer_norm13ln_bwd_kernelINS_13Kernel_traitsI6__halfS2_S2_fjLj18432ELj4ELj1ELj4ELj8ENS_18Kernel_traits_baseILj18432ES2_S2_S2_fjLj128EEEEEEEvNS_9BwdParamsE) ;  /* 0xffffaa803c007950 */ /* 0x000fea0003c3ffff */
.L_x_1215:
        /* <DEDUP_REMOVED lines=16> */
.L_x_3494:


//--------------------- .text._ZN10layer_norm22ln_bwd_finalize_kernelINS_22Kernel_traits_finalizeILj18432EffffjLj1024ELj4ENS_18Kernel_traits_baseILj18432EffffjLj1024EEEEEEEvNS_9BwdParamsE --------------------------
	.section	.text._ZN10layer_norm22ln_bwd_finalize_kernelINS_22Kernel_traits_finalizeILj18432EffffjLj1024ELj4ENS_18Kernel_traits_baseILj18432EffffjLj1024EEEEEEEvNS_9BwdParamsE,"ax",@progbits
	.sectioninfo	@"SHI_REGISTERS=32"
	.align	128
        .global         _ZN10layer_norm22ln_bwd_finalize_kernelINS_22Kernel_traits_finalizeILj18432EffffjLj1024ELj4ENS_18Kernel_traits_baseILj18432EffffjLj1024EEEEEEEvNS_9BwdParamsE
        .type           _ZN10layer_norm22ln_bwd_finalize_kernelINS_22Kernel_traits_finalizeILj18432EffffjLj1024ELj4ENS_18Kernel_traits_baseILj18432EffffjLj1024EEEEEEEvNS_9BwdParamsE,@function
        .size           _ZN10layer_norm22ln_bwd_finalize_kernelINS_22Kernel_traits_finalizeILj18432EffffjLj1024ELj4ENS_18Kernel_traits_baseILj18432EffffjLj1024EEEEEEEvNS_9BwdParamsE,(.L_x_3495 - _ZN10layer_norm22ln_bwd_finalize_kernelINS_22Kernel_traits_finalizeILj18432EffffjLj1024ELj4ENS_18Kernel_traits_baseILj18432EffffjLj1024EEEEEEEvNS_9BwdParamsE)
        .other          _ZN10layer_norm22ln_bwd_finalize_kernelINS_22Kernel_traits_finalizeILj18432EffffjLj1024ELj4ENS_18Kernel_traits_baseILj18432EffffjLj1024EEEEEEEvNS_9BwdParamsE,@"STO_CUDA_ENTRY STV_DEFAULT"
_ZN10layer_norm22ln_bwd_finalize_kernelINS_22Kernel_traits_finalizeILj18432EffffjLj1024ELj4ENS_18Kernel_traits_baseILj18432EffffjLj1024EEEEEEEvNS_9BwdParamsE:
.text._ZN10layer_norm22ln_bwd_finalize_kernelINS_22Kernel_traits_finalizeILj18432EffffjLj1024ELj4ENS_18Kernel_traits_baseILj18432EffffjLj1024EEEEEEEvNS_9BwdParamsE:
        /* <DEDUP_REMOVED lines=19> */
.L_x_1226:
        /* <DEDUP_REMOVED lines=27> */
.L_x_1220:
        /* <DEDUP_REMOVED lines=32> */
.L_x_1219:
[----:B------:R-:W-:Y:S05]  /*04e0*/  BSYNC B1 ;  /* 0x0000000000017941 */ /* 0x000fea0003800000 */
.L_x_1218:
        /* <DEDUP_REMOVED lines=22> */
.L_x_1222:
[----:B------:R-:W-:Y:S05]  /*0650*/  BSYNC B1 ;  /* 0x0000000000017941 */ /* 0x000fea0003800000 */
.L_x_1221:
        /* <DEDUP_REMOVED lines=10> */
.L_x_1217:
[----:B------:R-:W-:Y:S05]  /*0700*/  BSYNC B0 ;  /* 0x0000000000007941 */ /* 0x000fea0003800000 */
.L_x_1216:
        /* <DEDUP_REMOVED lines=11> */
.L_x_1227:
        /* <DEDUP_REMOVED lines=18> */
.L_x_1228:
[----:B------:R-:W-:Y:S01]  /*08e0*/  @!P1 SHF.R.U32.HI R2, RZ, 0x3, R0 ;  /* 0x00000003ff029819 */ /* 0x000fe20000011600 */
[----:B---3--:R-:W-:Y:S02]  /*08f0*/  FADD.FTZ R5, R5, R10 ;  /* 0x0000000a05057221 */ /* 0x008fe40000010000 */
[----:B--2---:R-:W-:Y:S01]  /*0900*/  FADD.FTZ R7, R7, R4 ;  /* 0x0000000407077221 */ /* 0x004fe20000010000 */
[----:B------:R-:W-:-:S05]  /*0910*/  @!P1 LOP3.LUT R2, R2, 0x1ffffffc, RZ, 0xc0, !PT ;  /* 0x1ffffffc02029812 */ /* 0x000fca00078ec0ff */
[----:B------:R2:W-:Y:S04]  /*0920*/  @!P1 STS [R2+0x2000], R5 ;  /* 0x0020000502009388 */ /* 0x0005e80000000800 */
[----:B------:R2:W-:Y:S02]  /*0930*/  @!P1 STS [R2+0x2080], R7 ;  /* 0x0020800702009388 */ /* 0x0005e40000000800 */
.L_x_1223:
        /* <DEDUP_REMOVED lines=14> */
.L_x_1224:
[----:B------:R-:W-:Y:S01]  /*0a20*/  HFMA2.MMA R9, -RZ, RZ, 0, 5.9604644775390625e-08 ;  /* 0x00000001ff097435 */ /* 0x000fe200000001ff */
[----:B--2---:R-:W-:Y:S01]  /*0a30*/  IMAD.MOV.U32 R10, RZ, RZ, R4 ;  /* 0x000000ffff0a7224 */ /* 0x004fe200078e0004 */
[----:B------:R-:W-:Y:S01]  /*0a40*/  MOV R11, 0xffffffff ;  /* 0xffffffff000b7802 */ /* 0x000fe20000000f00 */
[----:B------:R-:W-:Y:S01]  /*0a50*/  IMAD.MOV.U32 R6, RZ, RZ, 0x1f ;  /* 0x0000001fff067424 */ /* 0x000fe200078e00ff */
[----:B------:R-:W-:-:S02]  /*0a60*/  MOV R2, 0xa80 ;  /* 0x00000a8000027802 */ /* 0x000fc40000000f00 */
[----:B01----:R-:W-:Y:S05]  /*0a70*/  CALL.REL.NOINC `($__internal_88_$__cuda_sm70_shflsync_bfly_p) ;  /* 0x000003c000007944 */ /* 0x003fea0003c00000 */
[----:B-1----:R-:W-:Y:S01]  /*0a80*/  IMAD.MOV.U32 R3, RZ, RZ, R6 ;  /* 0x000000ffff037224 */ /* 0x002fe200078e0006 */
[----:B0-----:R-:W-:Y:S05]  /*0a90*/  BRA `(.L_x_1227) ;  /* 0xfffffd2000007947 */ /* 0x001fea000383ffff */
.L_x_1225:
[----:B------:R-:W-:Y:S01]  /*0aa0*/  HFMA2.MMA R6, -RZ, RZ, 0, 1.847743988037109375e-06 ;  /* 0x0000001fff067435 */ /* 0x000fe200000001ff */
[----:B------:R-:W-:Y:S01]  /*0ab0*/  MOV R10, R13 ;  /* 0x0000000d000a7202 */ /* 0x000fe20000000f00 */
[----:B------:R-:W-:Y:S01]  /*0ac0*/  IMAD.MOV.U32 R9, RZ, RZ, 0x2 ;  /* 0x00000002ff097424 */ /* 0x000fe200078e00ff */
[----:B------:R-:W-:Y:S01]  /*0ad0*/  MOV R2, 0xb00 ;  /* 0x00000b0000027802 */ /* 0x000fe20000000f00 */
[----:B------:R-:W-:-:S02]  /*0ae0*/  IMAD.MOV.U32 R11, RZ, RZ, -0x1 ;  /* 0xffffffffff0b7424 */ /* 0x000fc400078e00ff */
[----:B012---:R-:W-:Y:S05]  /*0af0*/  CALL.REL.NOINC `($__internal_88_$__cuda_sm70_shflsync_bfly_p) ;  /* 0x0000034000007944 */ /* 0x007fea0003c00000 */
[----:B01----:R-:W-:Y:S01]  /*0b00*/  FADD.FTZ R10, R13, R6 ;  /* 0x000000060d0a7221 */ /* 0x003fe20000010000 */
[----:B------:R-:W-:Y:S01]  /*0b10*/  MOV R9, 0x4 ;  /* 0x0000000400097802 */ /* 0x000fe20000000f00 */
[----:B------:R-:W-:Y:S01]  /*0b20*/  IMAD.MOV.U32 R6, RZ, RZ, 0x1f ;  /* 0x0000001fff067424 */ /* 0x000fe200078e00ff */
[----:B------:R-:W-:-:S02]  /*0b30*/  MOV R11, 0xffffffff ;  /* 0xffffffff000b7802 */ /* 0x000fc40000000f00 */
[----:B------:R-:W-:Y:S02]  /*0b40*/  MOV R2, 0xb60 ;  /* 0x00000b6000027802 */ /* 0x000fe40000000f00 */
[----:B------:R-:W-:Y:S05]  /*0b50*/  CALL.REL.NOINC `($__internal_88_$__cuda_sm70_shflsync_bfly_p) ;  /* 0x000002e000007944 */ /* 0x000fea0003c00000 */
[----:B01----:R-:W-:Y:S01]  /*0b60*/  FADD.FTZ R10, R10, R6 ;  /* 0x000000060a0a7221 */ /* 0x003fe20000010000 */
[----:B------:R-:W-:Y:S01]  /*0b70*/  HFMA2.MMA R6, -RZ, RZ, 0, 1.847743988037109375e-06 ;  /* 0x0000001fff067435 */ /* 0x000fe200000001ff */
[----:B------:R-:W-:Y:S01]  /*0b80*/  IMAD.MOV.U32 R9, RZ, RZ, 0x8 ;  /* 0x00000008ff097424 */ /* 0x000fe200078e00ff */
[----:B------:R-:W-:Y:S01]  /*0b90*/  MOV R2, 0xbc0 ;  /* 0x00000bc000027802 */ /* 0x000fe20000000f00 */
[----:B------:R-:W-:-:S03]  /*0ba0*/  IMAD.MOV.U32 R11, RZ, RZ, -0x1 ;  /* 0xffffffffff0b7424 */ /* 0x000fc600078e00ff */
[----:B------:R-:W-:Y:S05]  /*0bb0*/  CALL.REL.NOINC `($__internal_88_$__cuda_sm70_shflsync_bfly_p) ;  /* 0x0000028000007944 */ /* 0x000fea0003c00000 */
[----:B-1----:R-:W-:Y:S01]  /*0bc0*/  FADD.FTZ R4, R10, R6 ;  /* 0x000000060a047221 */ /* 0x002fe20000010000 */
[----:B------:R-:W-:Y:S01]  /*0bd0*/  HFMA2.MMA R6, -RZ, RZ, 0, 1.847743988037109375e-06 ;  /* 0x0000001fff067435 */ /* 0x000fe200000001ff */
[----:B0-----:R-:W-:Y:S01]  /*0be0*/  MOV R9, 0x10 ;  /* 0x0000001000097802 */ /* 0x001fe20000000f00 */
[----:B------:R-:W-:Y:S01]  /*0bf0*/  IMAD.MOV.U32 R11, RZ, RZ, -0x1 ;  /* 0xffffffffff0b7424 */ /* 0x000fe200078e00ff */
[----:B------:R-:W-:Y:S02]  /*0c00*/  MOV R2, 0xc30 ;  /* 0x00000c3000027802 */ /* 0x000fe40000000f00 */
[----:B------:R-:W-:-:S02]  /*0c10*/  MOV R10, R4 ;  /* 0x00000004000a7202 */ /* 0x000fc40000000f00 */
[----:B------:R-:W-:Y:S05]  /*0c20*/  CALL.REL.NOINC `($__internal_88_$__cuda_sm70_shflsync_bfly_p) ;  /* 0x0000021000007944 */ /* 0x000fea0003c00000 */
[----:B0-----:R-:W-:Y:S01]  /*0c30*/  HFMA2.MMA R9, -RZ, RZ, 0, 5.9604644775390625e-08 ;  /* 0x00000001ff097435 */ /* 0x001fe200000001ff */
[----:B-1----:R-:W-:Y:S01]  /*0c40*/  MOV R7, R6 ;  /* 0x0000000600077202 */ /* 0x002fe20000000f00 */
[----:B------:R-:W-:Y:S01]  /*0c50*/  IMAD.MOV.U32 R10, RZ, RZ, R5 ;  /* 0x000000ffff0a7224 */ /* 0x000fe200078e0005 */
[----:B------:R-:W-:Y:S01]  /*0c60*/  MOV R6, 0x1f ;  /* 0x0000001f00067802 */ /* 0x000fe20000000f00 */
[----:B------:R-:W-:Y:S01]  /*0c70*/  IMAD.MOV.U32 R11, RZ, RZ, -0x1 ;  /* 0xffffffffff0b7424 */ /* 0x000fe200078e00ff */
[----:B------:R-:W-:-:S02]  /*0c80*/  MOV R2, 0xca0 ;  /* 0x00000ca000027802 */ /* 0x000fc40000000f00 */
[----:B------:R-:W-:Y:S05]  /*0c90*/  CALL.REL.NOINC `($__internal_88_$__cuda_sm70_shflsync_bfly_p) ;  /* 0x000001a000007944 */ /* 0x000fea0003c00000 */
[----:B0-----:R-:W-:Y:S01]  /*0ca0*/  HFMA2.MMA R9, -RZ, RZ, 0, 1.1920928955078125e-07 ;  /* 0x00000002ff097435 */ /* 0x001fe200000001ff */
[----:B-1----:R-:W-:Y:S01]  /*0cb0*/  FADD.FTZ R10, R5, R6 ;  /* 0x00000006050a7221 */ /* 0x002fe20000010000 */
[----:B------:R-:W-:Y:S01]  /*0cc0*/  MOV R6, 0x1f ;  /* 0x0000001f00067802 */ /* 0x000fe20000000f00 */
[----:B------:R-:W-:Y:S01]  /*0cd0*/  IMAD.MOV.U32 R11, RZ, RZ, -0x1 ;  /* 0xffffffffff0b7424 */ /* 0x000fe200078e00ff */
[----:B------:R-:W-:-:S02]  /*0ce0*/  MOV R2, 0xd00 ;  /* 0x00000d0000027802 */ /* 0x000fc40000000f00 */
[----:B------:R-:W-:Y:S05]  /*0cf0*/  CALL.REL.NOINC `($__internal_88_$__cuda_sm70_shflsync_bfly_p) ;  /* 0x0000014000007944 */ /* 0x000fea0003c00000 */
[----:B0-----:R-:W-:Y:S01]  /*0d00*/  HFMA2.MMA R9, -RZ, RZ, 0, 2.384185791015625e-07 ;  /* 0x00000004ff097435 */ /* 0x001fe200000001ff */
[----:B-1----:R-:W-:Y:S01]  /*0d10*/  FADD.FTZ R10, R10, R6 ;  /* 0x000000060a0a7221 */ /* 0x002fe20000010000 */
[----:B------:R-:W-:Y:S01]  /*0d20*/  MOV R6, 0x1f ;  /* 0x0000001f00067802 */ /* 0x000fe20000000f00 */
[----:B------:R-:W-:Y:S01]  /*0d30*/  IMAD.MOV.U32 R11, RZ, RZ, -0x1 ;  /* 0xffffffffff0b7424 */ /* 0x000fe200078e00ff */
[----:B------:R-:W-:-:S02]  /*0d40*/  MOV R2, 0xd60 ;  /* 0x00000d6000027802 */ /* 0x000fc40000000f00 */
[----:B------:R-:W-:Y:S05]  /*0d50*/  CALL.REL.NOINC `($__internal_88_$__cuda_sm70_shflsync_bfly_p) ;  /* 0x000000e000007944 */ /* 0x000fea0003c00000 */
[----:B0-----:R-:W-:Y:S01]  /*0d60*/  HFMA2.MMA R9, -RZ, RZ, 0, 4.76837158203125e-07 ;  /* 0x00000008ff097435 */ /* 0x001fe200000001ff */
[----:B-1----:R-:W-:Y:S01]  /*0d70*/  FADD.FTZ R10, R10, R6 ;  /* 0x000000060a0a7221 */ /* 0x002fe20000010000 */
[----:B------:R-:W-:Y:S01]  /*0d80*/  MOV R6, 0x1f ;  /* 0x0000001f00067802 */ /* 0x000fe20000000f00 */
[----:B------:R-:W-:Y:S01]  /*0d90*/  IMAD.MOV.U32 R11, RZ, RZ, -0x1 ;  /* 0xffffffffff0b7424 */ /* 0x000fe200078e00ff */
[----:B------:R-:W-:-:S02]  /*0da0*/  MOV R2, 0xdc0 ;  /* 0x00000dc000027802 */ /* 0x000fc40000000f00 */
[----:B------:R-:W-:Y:S05]  /*0db0*/  CALL.REL.NOINC `($__internal_88_$__cuda_sm70_shflsync_bfly_p) ;  /* 0x0000008000007944 */ /* 0x000fea0003c00000 */
[----:B0-----:R-:W-:Y:S01]  /*0dc0*/  HFMA2.MMA R9, -RZ, RZ, 0, 9.5367431640625e-07 ;  /* 0x00000010ff097435 */ /* 0x001fe200000001ff */
[----:B-1----:R-:W-:Y:S01]  /*0dd0*/  FADD.FTZ R10, R10, R6 ;  /* 0x000000060a0a7221 */ /* 0x002fe20000010000 */
[----:B------:R-:W-:Y:S01]  /*0de0*/  MOV R6, 0x1f ;  /* 0x0000001f00067802 */ /* 0x000fe20000000f00 */
[----:B------:R-:W-:Y:S01]  /*0df0*/  IMAD.MOV.U32 R11, RZ, RZ, -0x1 ;  /* 0xffffffffff0b7424 */ /* 0x000fe200078e00ff */
[----:B------:R-:W-:-:S02]  /*0e00*/  MOV R2, 0xe20 ;  /* 0x00000e2000027802 */ /* 0x000fc40000000f00 */
[----:B------:R-:W-:Y:S05]  /*0e10*/  CALL.REL.NOINC `($__internal_88_$__cuda_sm70_shflsync_bfly_p) ;  /* 0x0000002000007944 */ /* 0x000fea0003c00000 */
[----:B-1----:R-:W-:Y:S01]  /*0e20*/  MOV R5, R6 ;  /* 0x0000000600057202 */ /* 0x002fe20000000f00 */
[----:B0-----:R-:W-:Y:S05]  /*0e30*/  BRA `(.L_x_1228) ;  /* 0xfffffaa000007947 */ /* 0x001fea000383ffff */
        .weak           $__internal_88_$__cuda_sm70_shflsync_bfly_p
        .type           $__internal_88_$__cuda_sm70_shflsync_bfly_p,@function
        .size           $__internal_88_$__cuda_sm70_shflsync_bfly_p,(.L_x_3495 - $__internal_88_$__cuda_sm70_shflsync_bfly_p)
$__internal_88_$__cuda_sm70_shflsync_bfly_p:
[----:B------:R-:W-:Y:S01]  /*0e40*/  HFMA2.MMA R3, -RZ, RZ, 0, 0 ;  /* 0x00000000ff037435 */ /* 0x000fe200000001ff */
[----:B------:R-:W-:Y:S04]  /*0e50*/  WARPSYNC R11 ;  /* 0x0000000b00007348 */ /* 0x000fe80003800000 */
[----:B------:R0:W1:Y:S01]  /*0e60*/  SHFL.BFLY PT, R6, R10, R9, R6 ;  /* 0x0c0000090a067389 */ /* 0x00006200000e0006 */
[----:B------:R-:W-:Y:S05]  /*0e70*/  RET.REL.NODEC R2 `(_ZN10layer_norm22ln_bwd_finalize_kernelINS_22Kernel_traits_finalizeILj18432EffffjLj1024ELj4ENS_18Kernel_traits_baseILj18432EffffjLj1024EEEEEEEvNS_9BwdParamsE) ;  /* 0xfffff18002007950 */ /* 0x000fea0003c3ffff */
.L_x_1229:
        /* <DEDUP_REMOVED lines=16> */
.L_x_3495:


//--------------------- .text._ZN10layer_norm13ln_bwd_kernelINS_13Kernel_traitsIffffjLj18432ELj4ELj1ELj4ELj16ENS_18Kernel_traits_baseILj18432EffffjLj128EEEEEEEvNS_9BwdParamsE --------------------------
	.section	.text._ZN10layer_norm13ln_bwd_kernelINS_13Kernel_traitsIffffjLj18432ELj4ELj1ELj4ELj16ENS_18Kernel_traits_baseILj18432EffffjLj128EEEEEEEvNS_9BwdParamsE,"ax",@progbits
	.sectioninfo	@"SHI_REGISTERS=254"
	.align	128
        .global         _ZN10layer_norm13ln_bwd_kernelINS_13Kernel_traitsIffffjLj18432ELj4ELj1ELj4ELj16ENS_18Kernel_traits_baseILj18432EffffjLj128EEEEEEEvNS_9BwdParamsE
        .type           _ZN10layer_norm13ln_bwd_kernelINS_13Kernel_traitsIffffjLj18432ELj4ELj1ELj4ELj16ENS_18Kernel_traits_baseILj18432EffffjLj128EEEEEEEvNS_9BwdParamsE,@function
        .size           _ZN10layer_norm13ln_bwd_kernelINS_13Kernel_traitsIffffjLj18432ELj4ELj1ELj4ELj16ENS_18Kernel_traits_baseILj18432EffffjLj128EEEEEEEvNS_9BwdParamsE,(.L_x_3496 - _ZN10layer_norm13ln_bwd_kernelINS_13Kernel_traitsIffffjLj18432ELj4ELj1ELj4ELj16ENS_18Kernel_traits_baseILj18432EffffjLj128EEEEEEEvNS_9BwdParamsE)
        .other          _ZN10layer_norm13ln_bwd_kernelINS_13Kernel_traitsIffffjLj18432ELj4ELj1ELj4ELj16ENS_18Kernel_traits_baseILj18432EffffjLj128EEEEEEEvNS_9BwdParamsE,@"STO_CUDA_ENTRY STV_DEFAULT"
_ZN10layer_norm13ln_bwd_kernelINS_13Kernel_traitsIffffjLj18432ELj4ELj1ELj4ELj16ENS_18Kernel_traits_baseILj18432EffffjLj128EEEEEEEvNS_9BwdParamsE:
.text._ZN10layer_norm13ln_bwd_kernelINS_13Kernel_traitsIffffjLj18432ELj4ELj1ELj4ELj16ENS_18Kernel_traits_baseILj18432EffffjLj128EEEEEEEvNS_9BwdParamsE:
        /* <DEDUP_REMOVED lines=19> */
[----:B------:R0:W5:Y:S01]  /*0130*/  @P0 LDG.E.128 R32, [R6.64] ;  /* 0x0000000606200981 */ /* 0x000162000c1e1d00 */
[----:B------:R-:W-:-:S02]  /*0140*/  @P0 IADD3 R13, R0, 0x800, RZ ;  /* 0x00000800000d0810 */ /* 0x000fc40007ffe0ff */
[C---:B------:R-:W-:Y:S01]  /*0150*/  @P0 IADD3 R15, R0.reuse, 0xa00, RZ ;  /* 0x00000a00000f0810 */ /* 0x040fe20007ffe0ff */
[----:B------:R1:W5:Y:S01]  /*0160*/  @P0 LDG.E.128 R36, [R8.64] ;  /* 0x0000000608240981 */ /* 0x000362000c1e1d00 */
[C---:B------:R-:W-:Y:S01]  /*0170*/  @P0 IADD3 R17, R0.reuse, 0xc00, RZ ;  /* 0x00000c0000110810 */ /* 0x040fe20007ffe0ff */
[----:B------:R-:W-:Y:S01]  /*0180*/  @P0 IMAD.WIDE.U32 R10, R11, R128, c[0x0][0x198] ;  /* 0x000066000b0a0625 */ /* 0x000fe200078e0080 */
[----:B------:R-:W-:-:S03]  /*0190*/  @P0 LEA R18, P1, R0, c[0x0][0x198], 0x4 ;  /* 0x0000660000120a11 */ /* 0x000fc600078220ff */
[-C--:B0-----:R-:W-:Y:S01]  /*01a0*/  @P0 IMAD.WIDE.U32 R6, R5, R128.reuse, c[0x0][0x198] ;  /* 0x0000660005060625 */ /* 0x081fe200078e0080 */
[----:B------:R-:W-:Y:S01]  /*01b0*/  SHF.R.U32.HI R5, RZ, 0x2, R24 ;  /* 0x00000002ff057819 */ /* 0x000fe20000011618 */
[----:B------:R0:W5:Y:S02]  /*01c0*/  @P0 LDG.E.128 R40, [R10.64] ;  /* 0x000000060a280981 */ /* 0x000164000c1e1d00 */
[-C--:B-1----:R-:W-:Y:S01]  /*01d0*/  @P0 IMAD.WIDE.U32 R8, R19, R128.reuse, c[0x0][0x198] ;  /* 0x0000660013080625 */ /* 0x082fe200078e0080 */
[----:B------:R-:W-:Y:S01]  /*01e0*/  LEA.HI R129, R4, R5, RZ, 0x19 ;  /* 0x0000000504817211 */ /* 0x000fe200078fc8ff */
[----:B------:R1:W5:Y:S01]  /*01f0*/  @P0 LDG.E.128 R56, [R6.64] ;  /* 0x0000000606380981 */ /* 0x000362000c1e1d00 */
[----:B------:R-:W-:Y:S01]  /*0200*/  @P0 LEA.HI.X R19, R0, c[0x0][0x19c], RZ, 0x4, P1 ;  /* 0x0000670000130a11 */ /* 0x000fe200008f24ff */
[-C--:B------:R-:W-:Y:S02]  /*0210*/  @P0 IMAD.WIDE.U32 R12, R13, R128.reuse, c[0x0][0x198] ;  /* 0x000066000d0c0625 */ /* 0x080fe400078e0080 */
[----:B------:R0:W5:Y:S02]  /*0220*/  @P0 LDG.E.128 R60, [R8.64] ;  /* 0x00000006083c0981 */ /* 0x000164000c1e1d00 */
[----:B------:R-:W-:-:S02]  /*0230*/  @P0 IMAD.WIDE.U32 R14, R15, R128, c[0x0][0x198] ;  /* 0x000066000f0e0625 */ /* 0x000fc400078e0080 */
[----:B------:R2:W5:Y:S02]  /*0240*/  @P0 LDG.E.128 R44, [R12.64] ;  /* 0x000000060c2c0981 */ /* 0x000564000c1e1d00 */
[----:B------:R-:W-:Y:S01]  /*0250*/  @P0 IMAD.WIDE.U32 R16, R17, R128, c[0x0][0x198] ;  /* 0x0000660011100625 */ /* 0x000fe200078e0080 */
[----:B-1----:R-:W-:Y:S01]  /*0260*/  MOV R7, R129 ;  /* 0x0000008100077202 */ /* 0x002fe20000000f00 */
        /* <DEDUP_REMOVED lines=23> */
[----:B--2---:R-:W-:Y:S01]  /*03e0*/  CS2R R12, SRZ ;  /* 0x00000000000c7805 */ /* 0x004fe2000001ff00 */
        /* <DEDUP_REMOVED lines=17> */
[----:B0-----:R-:W-:-:S05]  /*0500*/  IMAD.WIDE.U32 R128, R0, R128, c[0x0][0x190] ;  /* 0x0000640000807625 */ /* 0x001fca00078e0080 */
        /* <DEDUP_REMOVED lines=48> */
[----:B0-----:R-:W-:Y:S02]  /*0810*/  MOV R206, RZ ;  /* 0x000000ff00ce7202 */ /* 0x001fe40000000f00 */
.L_x_1238:
[----:B------:R-:W-:Y:S01]  /*0820*/  ISETP.NE.U32.AND P0, PT, RZ, c[0x0][0x178], PT ;  /* 0x00005e00ff007a0c */ /* 0x000fe20003f05070 */
[----:B------:R-:W-:Y:S01]  /*0830*/  IMAD R218, R7, 0x1200, R0 ;  /* 0x0000120007da7824 */ /* 0x000fe200078e0200 */
[----:B------:R-:W-:Y:S02]  /*0840*/  HFMA2.MMA R238, -RZ, RZ, 0, 9.5367431640625e-07 ;  /* 0x00000010ffee7435 */ /* 0x000fe400000001ff */
[----:B------:R-:W-:Y:S02]  /*0850*/  ISETP.NE.AND.EX P0, PT, RZ, c[0x0][0x17c], PT, P0 ;  /* 0x00005f00ff007a0c */ /* 0x000fe40003f05300 */
[C---:B------:R-:W-:Y:S02]  /*0860*/  IADD3 R217, R218.reuse, 0x200, RZ ;  /* 0x00000200dad97810 */ /* 0x040fe40007ffe0ff */
[C---:B------:R-:W-:Y:S02]  /*0870*/  IADD3 R216, R218.reuse, 0x400, RZ ;  /* 0x00000400dad87810 */ /* 0x040fe40007ffe0ff */
[----:B------:R-:W-:-:S07]  /*0880*/  IADD3 R215, R218, 0x600, RZ ;  /* 0x00000600dad77810 */ /* 0x000fce0007ffe0ff */
[----:B------:R-:W-:-:S04]  /*0890*/  @P0 IMAD.WIDE.U32 R156, R217, R238, c[0x0][0x178] ;  /* 0x00005e00d99c0625 */ /* 0x000fc800078e00ee */
[-C--:B------:R-:W-:Y:S02]  /*08a0*/  @P0 IMAD.WIDE.U32 R104, R216, R238.reuse, c[0x0][0x178] ;  /* 0x00005e00d8680625 */ /* 0x080fe400078e00ee */
[----:B------:R-:W2:Y:S02]  /*08b0*/  @P0 LDG.E.128 R156, [R156.64] ;  /* 0x000000069c9c0981 */ /* 0x000ea4000c1e1d00 */
[----:B------:R-:W-:Y:S02]  /*08c0*/  @P0 IMAD.WIDE.U32 R108, R215, R238, c[0x0][0x178] ;  /* 0x00005e00d76c0625 */ /* 0x000fe400078e00ee */
[----:B------:R-:W3:Y:S04]  /*08d0*/  @P0 LDG.E.128 R104, [R104.64] ;  /* 0x0000000668680981 */ /* 0x000ee8000c1e1d00 */
[----:B------:R-:W4:Y:S01]  /*08e0*/  @P0 LDG.E.128 R108, [R108.64] ;  /* 0x000000066c6c0981 */ /* 0x000f22000c1e1d00 */
[----:B------:R-:W-:-:S05]  /*08f0*/  IADD3 R210, R218, 0x800, RZ ;  /* 0x00000800dad27810 */ /* 0x000fca0007ffe0ff */
[----:B------:R-:W-:Y:S01]  /*0900*/  @P0 IMAD.WIDE.U32 R112, R210, R238, c[0x0][0x178] ;  /* 0x00005e00d2700625 */ /* 0x000fe200078e00ee */
[----:B------:R-:W-:-:S05]  /*0910*/  IADD3 R209, R218, 0xa00, RZ ;  /* 0x00000a00dad17810 */ /* 0x000fca0007ffe0ff */
[----:B------:R-:W2:Y:S01]  /*0920*/  @P0 LDG.E.128 R112, [R112.64] ;  /* 0x0000000670700981 */ /* 0x000ea2000c1e1d00 */
[----:B------:R-:W-:-:S06]  /*0930*/  @P0 IMAD.WIDE.U32 R116, R209, R238, c[0x0][0x178] ;  /* 0x00005e00d1740625 */ /* 0x000fcc00078e00ee */
[----:B------:R-:W2:Y:S01]  /*0940*/  @P0 LDG.E.128 R116, [R116.64] ;  /* 0x0000000674740981 */ /* 0x000ea2000c1e1d00 */
[----:B------:R-:W-:-:S05]  /*0950*/  IADD3 R208, R218, 0xc00, RZ ;  /* 0x00000c00dad07810 */ /* 0x000fca0007ffe0ff */
        /* <DEDUP_REMOVED lines=11> */
[----:B------:R-:W-:-:S04]  /*0a10*/  @!P0 IMAD.WIDE.U32 R140, R217, R238, c[0x0][0x170] ;  /* 0x00005c00d98c8625 */ /* 0x000fc800078e00ee */
[----:B------:R-:W-:-:S04]  /*0a20*/  @!P0 IMAD.WIDE.U32 R138, R216, R238, c[0x0][0x170] ;  /* 0x00005c00d88a8625 */ /* 0x000fc800078e00ee */
[----:B------:R-:W-:Y:S01]  /*0a30*/  @!P0 IMAD.WIDE.U32 R136, R215, R238, c[0x0][0x170] ;  /* 0x00005c00d7888625 */ /* 0x000fe200078e00ee */
[----:B------:R-:W-:Y:S02]  /*0a40*/  MOV R148, 0x4 ;  /* 0x0000000400947802 */ /* 0x000fe40000000f00 */
[----:B------:R-:W-:-:S03]  /*0a50*/  @P0 MOV R236, RZ ;  /* 0x000000ff00ec0202 */ /* 0x000fc60000000f00 */
[----:B------:R-:W-:-:S04]  /*0a60*/  @!P0 IMAD.WIDE R142, R7, R148, c[0x0][0x180] ;  /* 0x00006000078e8625 */ /* 0x000fc800078e0294 */
[----:B------:R-:W-:Y:S01]  /*0a70*/  IMAD.WIDE R148, R7, R148, c[0x0][0x188] ;  /* 0x0000620007947625 */ /* 0x000fe200078e0294 */
[----:B------:R0:W2:Y:S04]  /*0a80*/  @!P0 LDG.E R236, [R142.64] ;  /* 0x000000068eec8981 */ /* 0x0000a8000c1e1900 */
[----:B------:R1:W2:Y:S01]  /*0a90*/  LDG.E R214, [R148.64] ;  /* 0x0000000694d67981 */ /* 0x0002a2000c1e1900 */
[----:B------:R-:W-:-:S04]  /*0aa0*/  @!P0 IMAD.WIDE.U32 R146, R210, R238, c[0x0][0x170] ;  /* 0x00005c00d2928625 */ /* 0x000fc800078e00ee */
[-C--:B------:R-:W-:Y:S01]  /*0ab0*/  @!P0 IMAD.WIDE.U32 R144, R209, R238.reuse, c[0x0][0x170] ;  /* 0x00005c00d1908625 */ /* 0x080fe200078e00ee */
[----:B------:R0:W2:Y:S04]  /*0ac0*/  @!P0 LDG.E.128 R156, [R140.64] ;  /* 0x000000068c9c8981 */ /* 0x0000a8000c1e1d00 */
[----:B------:R0:W3:Y:S04]  /*0ad0*/  @!P0 LDG.E.128 R104, [R138.64] ;  /* 0x000000068a688981 */ /* 0x0000e8000c1e1d00 */
[----:B------:R0:W4:Y:S04]  /*0ae0*/  @!P0 LDG.E.128 R108, [R136.64] ;  /* 0x00000006886c8981 */ /* 0x000128000c1e1d00 */
[----:B------:R1:W4:Y:S04]  /*0af0*/  @!P0 LDG.E.128 R112, [R146.64] ;  /* 0x0000000692708981 */ /* 0x000328000c1e1d00 */
[----:B------:R1:W4:Y:S01]  /*0b00*/  @!P0 LDG.E.128 R116, [R144.64] ;  /* 0x0000000690748981 */ /* 0x000322000c1e1d00 */
[----:B0-----:R-:W-:-:S05]  /*0b10*/  @!P0 IMAD.WIDE.U32 R140, R208, R238, c[0x0][0x170] ;  /* 0x00005c00d08c8625 */ /* 0x001fca00078e00ee */
[----:B------:R0:W4:Y:S01]  /*0b20*/  @!P0 LDG.E.128 R120, [R140.64] ;  /* 0x000000068c788981 */ /* 0x000122000c1e1d00 */
[----:B------:R-:W-:-:S05]  /*0b30*/  @!P0 IMAD.WIDE.U32 R138, R207, R238, c[0x0][0x170] ;  /* 0x00005c00cf8a8625 */ /* 0x000fca00078e00ee */
[----:B------:R0:W4:Y:S01]  /*0b40*/  @!P0 LDG.E.128 R124, [R138.64] ;  /* 0x000000068a7c8981 */ /* 0x000122000c1e1d00 */
[----:B------:R-:W-:-:S05]  /*0b50*/  @!P0 IMAD.WIDE.U32 R136, R205, R238, c[0x0][0x170] ;  /* 0x00005c00cd888625 */ /* 0x000fca00078e00ee */
[----:B------:R1:W4:Y:S01]  /*0b60*/  @!P0 LDG.E.128 R128, [R136.64] ;  /* 0x0000000688808981 */ /* 0x000322000c1e1d00 */
[----:B------:R-:W-:-:S04]  /*0b70*/  @!P0 LEA R142, P1, R218, c[0x0][0x170], 0x4 ;  /* 0x00005c00da8e8a11 */ /* 0x000fc800078220ff */
[----:B------:R-:W-:Y:S01]  /*0b80*/  @!P0 LEA.HI.X R143, R218, c[0x0][0x174], RZ, 0x4, P1 ;  /* 0x00005d00da8f8a11 */ /* 0x000fe200008f24ff */
[----:B0-----:R-:W-:-:S04]  /*0b90*/  IMAD.WIDE.U32 R138, R218, R238, c[0x0][0x1b8] ;  /* 0x00006e00da8a7625 */ /* 0x001fc800078e00ee */
[----:B------:R0:W4:Y:S01]  /*0ba0*/  @!P0 LDG.E.128 R132, [R142.64] ;  /* 0x000000068e848981 */ /* 0x000122000c1e1d00 */
[----:B------:R-:W-:-:S03]  /*0bb0*/  IMAD.WIDE.U32 R140, R217, R238, c[0x0][0x1b8] ;  /* 0x00006e00d98c7625 */ /* 0x000fc600078e00ee */
[----:B-1----:R-:W4:Y:S01]  /*0bc0*/  LDG.E.128 R136, [R138.64] ;  /* 0x000000068a887981 */ /* 0x002f22000c1e1d00 */
[----:B------:R-:W-:-:S03]  /*0bd0*/  IMAD.WIDE.U32 R144, R216, R238, c[0x0][0x1b8] ;  /* 0x00006e00d8907625 */ /* 0x000fc600078e00ee */
[----:B0-----:R-:W4:Y:S04]  /*0be0*/  LDG.E.128 R140, [R140.64] ;  /* 0x000000068c8c7981 */ /* 0x001f28000c1e1d00 */
[----:B------:R-:W4:Y:S01]  /*0bf0*/  LDG.E.128 R144, [R144.64] ;  /* 0x0000000690907981 */ /* 0x000f22000c1e1d00 */
[----:B-----5:R-:W0:Y:S08]  /*0c00*/  @P0 MUFU.RCP R153, R74 ;  /* 0x0000004a00990308 */ /* 0x020e300000001000 */
[----:B------:R-:W1:Y:S08]  /*0c10*/  @P0 MUFU.RCP R152, R75 ;  /* 0x0000004b00980308 */ /* 0x000e700000001000 */
[----:B------:R-:W0:Y:S08]  /*0c20*/  @P0 MUFU.RCP R154, R77 ;  /* 0x0000004d009a0308 */ /* 0x000e300000001000 */
[----:B------:R-:W-:Y:S08]  /*0c30*/  @P0 MUFU.RCP R155, R76 ;  /* 0x0000004c009b0308 */ /* 0x000ff00000001000 */
[----:B------:R-:W0:Y:S08]  /*0c40*/  @P0 MUFU.RCP R219, R80 ;  /* 0x0000005000db0308 */ /* 0x000e300000001000 */
[----:B------:R-:W0:Y:S08]  /*0c50*/  @P0 MUFU.RCP R221, R78 ;  /* 0x0000004e00dd0308 */ /* 0x000e300000001000 */
[----:B------:R-:W0:Y:S08]  /*0c60*/  @P0 MUFU.RCP R222, R79 ;  /* 0x0000004f00de0308 */ /* 0x000e300000001000 */
[----:B------:R-:W0:Y:S08]  /*0c70*/  @P0 MUFU.RCP R151, R72 ;  /* 0x0000004800970308 */ /* 0x000e300000001000 */
[----:B------:R-:W0:Y:S08]  /*0c80*/  @P0 MUFU.RCP R150, R73 ;  /* 0x0000004900960308 */ /* 0x000e300000001000 */
[----:B------:R-:W0:Y:S08]  /*0c90*/  @P0 MUFU.RCP R220, R81 ;  /* 0x0000005100dc0308 */ /* 0x000e300000001000 */
[----:B------:R-:W0:Y:S01]  /*0ca0*/  @P0 MUFU.RCP R231, R82 ;  /* 0x0000005200e70308 */ /* 0x000e220000001000 */
[----:B------:R-:W-:-:S07]  /*0cb0*/  IMAD.WIDE.U32 R148, R215, R238, c[0x0][0x1b8] ;  /* 0x00006e00d7947625 */ /* 0x000fce00078e00ee */
[----:B------:R-:W0:Y:S08]  /*0cc0*/  @P0 MUFU.RCP R233, R83 ;  /* 0x0000005300e90308 */ /* 0x000e300000001000 */
[----:B------:R-:W0:Y:S08]  /*0cd0*/  @P0 MUFU.RCP R232, R84 ;  /* 0x0000005400e80308 */ /* 0x000e300000001000 */
[----:B------:R-:W0:Y:S08]  /*0ce0*/  @P0 MUFU.RCP R235, R85 ;  /* 0x0000005500eb0308 */ /* 0x000e300000001000 */
[----:B------:R-:W0:Y:S08]  /*0cf0*/  @P0 MUFU.RCP R237, R86 ;  /* 0x0000005600ed0308 */ /* 0x000e300000001000 */
[----:B------:R-:W-:Y:S01]  /*0d00*/  @P0 MUFU.RCP R240, R87 ;  /* 0x0000005700f00308 */ /* 0x000fe20000001000 */
[----:B--2---:R-:W-:-:S02]  /*0d10*/  @P0 FADD.FTZ R228, -R34, R158 ;  /* 0x0000009e22e40221 */ /* 0x004fc40000010100 */
[----:B------:R-:W-:Y:S02]  /*0d20*/  @P0 FADD.FTZ R227, -R35, R159 ;  /* 0x0000009f23e30221 */ /* 0x000fe40000010100 */
[----:B---3--:R-:W-:Y:S02]  /*0d30*/  @P0 FADD.FTZ R225, -R37, R105 ;  /* 0x0000006925e10221 */ /* 0x008fe40000010100 */
[----:B0-----:R-:W-:Y:S02]  /*0d40*/  @P0 FMUL.FTZ R228, R228, R153 ;  /* 0x00000099e4e40220 */ /* 0x001fe40000410000 */
[----:B-1----:R-:W-:Y:S02]  /*0d50*/  @P0 FMUL.FTZ R227, R227, R152 ;  /* 0x00000098e3e30220 */ /* 0x002fe40000410000 */
[----:B------:R-:W-:Y:S02]  /*0d60*/  @P0 FMUL.FTZ R225, R225, R154 ;  /* 0x0000009ae1e10220 */ /* 0x000fe40000410000 */
[----:B------:R-:W-:-:S04]  /*0d70*/  IMAD.WIDE.U32 R152, R210, R238, c[0x0][0x1b8] ;  /* 0x00006e00d2987625 */ /* 0x000fc800078e00ee */
[----:B----4-:R-:W-:Y:S02]  /*0d80*/  @P0 FADD.FTZ R154, -R40, R108 ;  /* 0x0000006c289a0221 */ /* 0x010fe40000010100 */
[----:B------:R-:W-:Y:S02]  /*0d90*/  @P0 FADD.FTZ R226, -R36, R104 ;  /* 0x0000006824e20221 */ /* 0x000fe40000010100 */
[----:B------:R-:W-:Y:S02]  /*0da0*/  @P0 FMUL.FTZ R219, R154, R219 ;  /* 0x000000db9adb0220 */ /* 0x000fe40000410000 */
[----:B------:R-:W-:Y:S02]  /*0db0*/  @P0 FMUL.FTZ R226, R226, R155 ;  /* 0x0000009be2e20220 */ /* 0x000fe40000410000 */
[----:B------:R-:W2:Y:S01]  /*0dc0*/  LDG.E.128 R152, [R152.64] ;  /* 0x0000000698987981 */ /* 0x000ea2000c1e1d00 */
[----:B------:R-:W-:Y:S02]  /*0dd0*/  @P0 FADD.FTZ R224, -R38, R106 ;  /* 0x0000006a26e00221 */ /* 0x000fe40000010100 */
[----:B------:R-:W-:-:S02]  /*0de0*/  @P0 FADD.FTZ R223, -R39, R107 ;  /* 0x0000006b27df0221 */ /* 0x000fc40000010100 */
[----:B------:R-:W-:Y:S02]  /*0df0*/  @P0 FMUL.FTZ R224, R224, R221 ;  /* 0x000000dde0e00220 */ /* 0x000fe40000410000 */
[----:B------:R-:W-:Y:S02]  /*0e00*/  @P0 FADD.FTZ R230, -R32, R156 ;  /* 0x0000009c20e60221 */ /* 0x000fe40000010100 */
[----:B------:R-:W-:Y:S02]  /*0e10*/  @P0 FADD.FTZ R229, -R33, R157 ;  /* 0x0000009d21e50221 */ /* 0x000fe40000010100 */
[----:B------:R-:W-:Y:S02]  /*0e20*/  @P0 FMUL.FTZ R223, R223, R222 ;  /* 0x000000dedfdf0220 */ /* 0x000fe40000410000 */
[----:B------:R-:W-:Y:S02]  /*0e30*/  @P0 FADD.FTZ R221, -R41, R109 ;  /* 0x0000006d29dd0221 */ /* 0x000fe40000010100 */
[----:B------:R-:W-:-:S02]  /*0e40*/  @P0 FADD.FTZ R222, -R42, R110 ;  /* 0x0000006e2ade0221 */ /* 0x000fc40000010100 */
[----:B------:R-:W-:Y:S02]  /*0e50*/  @!P0 FADD.FTZ R157, R157, -R236 ;  /* 0x800000ec9d9d8221 */ /* 0x000fe40000010000 */
[----:B------:R-:W-:Y:S02]  /*0e60*/  @P0 FMUL.FTZ R230, R230, R151 ;  /* 0x00000097e6e60220 */ /* 0x000fe40000410000 */
[----:B------:R-:W-:Y:S02]  /*0e70*/  @P0 FMUL.FTZ R229, R229, R150 ;  /* 0x00000096e5e50220 */ /* 0x000fe40000410000 */
[----:B------:R-:W-:Y:S01]  /*0e80*/  @P0 FMUL.FTZ R220, R221, R220 ;  /* 0x000000dcdddc0220 */ /* 0x000fe20000410000 */
[----:B------:R-:W3:Y:S01]  /*0e90*/  LDG.E.128 R148, [R148.64] ;  /* 0x0000000694947981 */ /* 0x000ee2000c1e1d00 */
[----:B------:R-:W-:Y:S02]  /*0ea0*/  @!P0 FADD.FTZ R105, R105, -R236 ;  /* 0x800000ec69698221 */ /* 0x000fe40000010000 */
[----:B------:R-:W-:-:S02]  /*0eb0*/  @P0 FMUL.FTZ R221, R222, R231 ;  /* 0x000000e7dedd0220 */ /* 0x000fc40000410000 */
[----:B------:R-:W-:Y:S02]  /*0ec0*/  @!P0 FADD.FTZ R231, R156, -R236 ;  /* 0x800000ec9ce78221 */ /* 0x000fe40000010000 */
[----:B------:R-:W-:Y:S02]  /*0ed0*/  @!P0 FMUL.FTZ R229, R214, R157 ;  /* 0x0000009dd6e58220 */ /* 0x000fe40000410000 */
[----:B------:R-:W-:Y:S02]  /*0ee0*/  @P0 FADD.FTZ R222, -R43, R111 ;  /* 0x0000006f2bde0221 */ /* 0x000fe40000010100 */
[----:B------:R-:W-:Y:S02]  /*0ef0*/  @!P0 FADD.FTZ R159, R159, -R236 ;  /* 0x800000ec9f9f8221 */ /* 0x000fe40000010000 */
[----:B------:R-:W-:-:S04]  /*0f00*/  IMAD.WIDE.U32 R156, R209, R238, c[0x0][0x1b8] ;  /* 0x00006e00d19c7625 */ /* 0x000fc800078e00ee */
[----:B------:R-:W-:Y:S02]  /*0f10*/  @!P0 FMUL.FTZ R225, R214, R105 ;  /* 0x00000069d6e18220 */ /* 0x000fe40000410000 */
[----:B------:R-:W-:Y:S02]  /*0f20*/  @!P0 FADD.FTZ R105, R106, -R236 ;  /* 0x800000ec6a698221 */ /* 0x000fe40000010000 */
[----:B------:R-:W-:Y:S02]  /*0f30*/  @P0 FMUL.FTZ R222, R222, R233 ;  /* 0x000000e9dede0220 */ /* 0x000fe40000410000 */
[----:B------:R-:W-:Y:S02]  /*0f40*/  @!P0 FADD.FTZ R233, R158, -R236 ;  /* 0x800000ec9ee98221 */ /* 0x000fe40000010000 */
[----:B------:R-:W-:Y:S02]  /*0f50*/  @!P0 FMUL.FTZ R227, R214, R159 ;  /* 0x0000009fd6e38220 */ /* 0x000fe40000410000 */
[----:B------:R-:W4:Y:S01]  /*0f60*/  LDG.E.128 R156, [R156.64] ;  /* 0x000000069c9c7981 */ /* 0x000f22000c1e1d00 */
[----:B------:R-:W-:-:S02]  /*0f70*/  @!P0 FMUL.FTZ R224, R214, R105 ;  /* 0x00000069d6e08220 */ /* 0x000fc40000410000 */
[----:B------:R-:W-:Y:S02]  /*0f80*/  @!P0 FADD.FTZ R105, R108, -R236 ;  /* 0x800000ec6c698221 */ /* 0x000fe40000010000 */
[----:B------:R-:W-:Y:S02]  /*0f90*/  @!P0 FMUL.FTZ R228, R214, R233 ;  /* 0x000000e9d6e48220 */ /* 0x000fe40000410000 */
[----:B------:R-:W-:Y:S02]  /*0fa0*/  @!P0 FADD.FTZ R233, R104, -R236 ;  /* 0x800000ec68e98221 */ /* 0x000fe40000010000 */
[----:B------:R-:W-:Y:S02]  /*0fb0*/  @!P0 FMUL.FTZ R219, R214, R105 ;  /* 0x00000069d6db8220 */ /* 0x000fe40000410000 */
[----:B------:R-:W-:Y:S02]  /*0fc0*/  @!P0 FADD.FTZ R107, R107, -R236 ;  /* 0x800000ec6b6b8221 */ /* 0x000fe40000010000 */
[----:B------:R-:W-:-:S04]  /*0fd0*/  IMAD.WIDE.U32 R104, R208, R238, c[0x0][0x1b8] ;  /* 0x00006e00d0687625 */ /* 0x000fc800078e00ee */
[----:B------:R-:W-:Y:S02]  /*0fe0*/  @!P0 FMUL.FTZ R223, R214, R107 ;  /* 0x0000006bd6df8220 */ /* 0x000fe40000410000 */
[----:B------:R-:W2:Y:S01]  /*0ff0*/  LDG.E.128 R104, [R104.64] ;  /* 0x0000000668687981 */ /* 0x000ea2000c1e1d00 */
[----:B------:R-:W-:Y:S02]  /*1000*/  @!P0 FMUL.FTZ R230, R214, R231 ;  /* 0x000000e7d6e68220 */ /* 0x000fe40000410000 */
[----:B------:R-:W-:Y:S01]  /*1010*/  @P0 FADD.FTZ R231, -R44, R112 ;  /* 0x000000702ce70221 */ /* 0x000fe20000010100 */
[----:B------:R-:W0:Y:S01]  /*1020*/  @P0 MUFU.RCP R108, R88 ;  /* 0x00000058006c0308 */ /* 0x000e220000001000 */
[----:B------:R-:W-:Y:S02]  /*1030*/  @!P0 FADD.FTZ R109, R109, -R236 ;  /* 0x800000ec6d6d8221 */ /* 0x000fe40000010000 */
[----:B------:R-:W-:Y:S02]  /*1040*/  @P0 FMUL.FTZ R231, R231, R232 ;  /* 0x000000e8e7e70220 */ /* 0x000fe40000410000 */
[----:B------:R-:W-:-:S02]  /*1050*/  @P0 FADD.FTZ R232, -R45, R113 ;  /* 0x000000712de80221 */ /* 0x000fc40000010100 */
[----:B------:R-:W-:Y:S02]  /*1060*/  @!P0 FMUL.FTZ R226, R214, R233 ;  /* 0x000000e9d6e28220 */ /* 0x000fe40000410000 */
[----:B------:R-:W-:Y:S02]  /*1070*/  @!P0 FADD.FTZ R113, R113, -R236 ;  /* 0x800000ec71718221 */ /* 0x000fe40000010000 */
[----:B------:R-:W-:Y:S02]  /*1080*/  @!P0 FADD.FTZ R233, R110, -R236 ;  /* 0x800000ec6ee98221 */ /* 0x000fe40000010000 */
[----:B------:R-:W-:Y:S01]  /*1090*/  @!P0 FMUL.FTZ R220, R214, R109 ;  /* 0x0000006dd6dc8220 */ /* 0x000fe20000410000 */
[----:B------:R-:W1:Y:S01]  /*10a0*/  @P0 MUFU.RCP R110, R89 ;  /* 0x00000059006e0308 */ /* 0x000e620000001000 */
[----:B------:R-:W-:Y:S02]  /*10b0*/  @!P0 FADD.FTZ R109, R112, -R236 ;  /* 0x800000ec706d8221 */ /* 0x000fe40000010000 */
[----:B------:R-:W-:-:S02]  /*10c0*/  @P0 FMUL.FTZ R232, R232, R235 ;  /* 0x000000ebe8e80220 */ /* 0x000fc40000410000 */
[----:B------:R-:W-:Y:S02]  /*10d0*/  @!P0 FMUL.FTZ R232, R214, R113 ;  /* 0x00000071d6e88220 */ /* 0x000fe40000410000 */
[----:B------:R-:W-:Y:S01]  /*10e0*/  @P0 FADD.FTZ R234, -R46, R114 ;  /* 0x000000722eea0221 */ /* 0x000fe20000010100 */
[----:B------:R-:W0:Y:S01]  /*10f0*/  @P0 MUFU.RCP R113, R90 ;  /* 0x0000005a00710308 */ /* 0x000e220000001000 */
[----:B------:R-:W-:Y:S02]  /*1100*/  @!P0 FMUL.FTZ R231, R214, R109 ;  /* 0x0000006dd6e78220 */ /* 0x000fe40000410000 */
[----:B------:R-:W-:Y:S02]  /*1110*/  @!P0 FADD.FTZ R111, R111, -R236 ;  /* 0x800000ec6f6f8221 */ /* 0x000fe40000010000 */
[----:B------:R-:W-:Y:S02]  /*1120*/  @P0 FADD.FTZ R235, -R48, R116 ;  /* 0x0000007430eb0221 */ /* 0x000fe40000010100 */
[----:B------:R-:W-:-:S02]  /*1130*/  @!P0 FADD.FTZ R109, R114, -R236 ;  /* 0x800000ec726d8221 */ /* 0x000fc40000010000 */
[----:B------:R-:W-:Y:S02]  /*1140*/  @!P0 FMUL.FTZ R221, R214, R233 ;  /* 0x000000e9d6dd8220 */ /* 0x000fe40000410000 */
[----:B------:R-:W-:Y:S02]  /*1150*/  @P0 FADD.FTZ R233, -R47, R115 ;  /* 0x000000732fe90221 */ /* 0x000fe40000010100 */
[----:B------:R-:W-:Y:S02]  /*1160*/  @P0 FMUL.FTZ R234, R234, R237 ;  /* 0x000000edeaea0220 */ /* 0x000fe40000410000 */
[----:B------:R-:W-:Y:S02]  /*1170*/  @!P0 FADD.FTZ R115, R115, -R236 ;  /* 0x800000ec73738221 */ /* 0x000fe40000010000 */
[----:B------:R-:W-:Y:S02]  /*1180*/  @!P0 FMUL.FTZ R222, R214, R111 ;  /* 0x0000006fd6de8220 */ /* 0x000fe40000410000 */
[----:B0-----:R-:W-:-:S02]  /*1190*/  @P0 FMUL.FTZ R235, R235, R108 ;  /* 0x0000006cebeb0220 */ /* 0x001fc40000410000 */
[----:B------:R-:W-:Y:S02]  /*11a0*/  @!P0 FMUL.FTZ R234, R214, R109 ;  /* 0x0000006dd6ea8220 */ /* 0x000fe40000410000 */
[----:B------:R-:W-:Y:S02]  /*11b0*/  @!P0 FADD.FTZ R111, R116, -R236 ;  /* 0x800000ec746f8221 */ /* 0x000fe40000010000 */
[----:B------:R-:W-:-:S04]  /*11c0*/  IMAD.WIDE.U32 R108, R207, R238, c[0x0][0x1b8] ;  /* 0x00006e00cf6c7625 */ /* 0x000fc800078e00ee */
[----:B------:R-:W-:Y:S02]  /*11d0*/  @P0 FADD.FTZ R237, -R49, R117 ;  /* 0x0000007531ed0221 */ /* 0x000fe40000010100 */
[----:B------:R-:W-:Y:S02]  /*11e0*/  @P0 FMUL.FTZ R233, R233, R240 ;  /* 0x000000f0e9e90220 */ /* 0x000fe40000410000 */
[----:B------:R-:W-:Y:S02]  /*11f0*/  @!P0 FMUL.FTZ R233, R214, R115 ;  /* 0x00000073d6e98220 */ /* 0x000fe40000410000 */
[----:B------:R-:W0:Y:S01]  /*1200*/  @P0 MUFU.RCP R115, R91 ;  /* 0x0000005b00730308 */ /* 0x000e220000001000 */
[----:B-1----:R-:W-:Y:S02]  /*1210*/  @P0 FMUL.FTZ R237, R237, R110 ;  /* 0x0000006eeded0220 */ /* 0x002fe40000410000 */
[----:B------:R-:W-:Y:S02]  /*1220*/  @!P0 FMUL.FTZ R235, R214, R111 ;  /* 0x0000006fd6eb8220 */ /* 0x000fe40000410000 */
[----:B------:R-:W-:Y:S01]  /*1230*/  @P0 FADD.FTZ R116, -R50, R118 ;  /* 0x0000007632740221 */ /* 0x000fe20000010100 */
[----:B------:R-:W3:Y:S03]  /*1240*/  LDG.E.128 R108, [R108.64] ;  /* 0x000000066c6c7981 */ /* 0x000ee6000c1e1d00 */
[----:B------:R-:W-:-:S02]  /*1250*/  @P0 FMUL.FTZ R116, R116, R113 ;  /* 0x0000007174740220 */ /* 0x000fc40000410000 */
[----:B------:R-:W-:Y:S02]  /*1260*/  @!P0 FADD.FTZ R113, R118, -R236 ;  /* 0x800000ec76718221 */ /* 0x000fe40000010000 */
[----:B------:R-:W-:Y:S02]  /*1270*/  @P0 FADD.FTZ R118, -R51, R119 ;  /* 0x0000007733760221 */ /* 0x000fe40000010100 */
[----:B------:R-:W-:Y:S02]  /*1280*/  @!P0 FMUL.FTZ R116, R214, R113 ;  /* 0x00000071d6748220 */ /* 0x000fe40000410000 */
[----:B------:R-:W-:-:S04]  /*1290*/  IMAD.WIDE.U32 R112, R205, R238, c[0x0][0x1b8] ;  /* 0x00006e00cd707625 */ /* 0x000fc800078e00ee */
[----:B0-----:R-:W-:Y:S02]  /*12a0*/  @P0 FMUL.FTZ R118, R118, R115 ;  /* 0x0000007376760220 */ /* 0x001fe40000410000 */
[----:B------:R-:W3:Y:S01]  /*12b0*/  LDG.E.128 R112, [R112.64] ;  /* 0x0000000670707981 */ /* 0x000ee2000c1e1d00 */
[----:B------:R-:W0:Y:S01]  /*12c0*/  @P0 MUFU.RCP R240, R92 ;  /* 0x0000005c00f00308 */ /* 0x000e220000001000 */
[----:B------:R-:W-:Y:S02]  /*12d0*/  @!P0 FADD.FTZ R117, R117, -R236 ;  /* 0x800000ec75758221 */ /* 0x000fe40000010000 */
[----:B------:R-:W-:-:S05]  /*12e0*/  @!P0 FADD.FTZ R239, R120, -R236 ;  /* 0x800000ec78ef8221 */ /* 0x000fca0000010000 */
[----:B------:R-:W1:Y:S01]  /*12f0*/  @P0 MUFU.RCP R238, R93 ;  /* 0x0000005d00ee0308 */ /* 0x000e620000001000 */
[----:B------:R-:W-:Y:S02]  /*1300*/  @!P0 FMUL.FTZ R237, R214, R117 ;  /* 0x00000075d6ed8220 */ /* 0x000fe40000410000 */
[----:B------:R-:W-:Y:S02]  /*1310*/  @P0 FADD.FTZ R117, -R52, R120 ;  /* 0x0000007834750221 */ /* 0x000fe40000010100 */
[----:B------:R-:W-:-:S03]  /*1320*/  @!P0 FADD.FTZ R119, R119, -R236 ;  /* 0x800000ec77778221 */ /* 0x000fc60000010000 */
[----:B------:R-:W1:Y:S01]  /*1330*/  @P0 MUFU.RCP R120, R94 ;  /* 0x0000005e00780308 */ /* 0x000e620000001000 */
[----:B0-----:R-:W-:Y:S02]  /*1340*/  @P0 FMUL.FTZ R117, R117, R240 ;  /* 0x000000f075750220 */ /* 0x001fe40000410000 */
[C---:B------:R-:W-:Y:S02]  /*1350*/  @!P0 FMUL.FTZ R117, R214.reuse, R239 ;  /* 0x000000efd6758220 */ /* 0x040fe40000410000 */
[----:B------:R-:W-:Y:S02]  /*1360*/  @!P0 FMUL.FTZ R118, R214, R119 ;  /* 0x00000077d6768220 */ /* 0x000fe40000410000 */
[----:B------:R-:W-:Y:S01]  /*1370*/  @P0 FADD.FTZ R119, -R53, R121 ;  /* 0x0000007935770221 */ /* 0x000fe20000010100 */
[----:B------:R-:W0:Y:S01]  /*1380*/  @P0 MUFU.RCP R239, R95 ;  /* 0x0000005f00ef0308 */ /* 0x000e220000001000 */
[----:B------:R-:W-:Y:S02]  /*1390*/  @!P0 FADD.FTZ R121, R121, -R236 ;  /* 0x800000ec79798221 */ /* 0x000fe40000010000 */
[----:B-1----:R-:W-:-:S02]  /*13a0*/  @P0 FMUL.FTZ R119, R119, R238 ;  /* 0x000000ee77770220 */ /* 0x002fc40000410000 */
[----:B------:R-:W-:Y:S02]  /*13b0*/  @!P0 FMUL.FTZ R119, R214, R121 ;  /* 0x00000079d6778220 */ /* 0x000fe40000410000 */
[----:B------:R-:W-:-:S04]  /*13c0*/  @P0 FADD.FTZ R121, -R54, R122 ;  /* 0x0000007a36790221 */ /* 0x000fc80000010100 */
[----:B------:R-:W-:Y:S02]  /*13d0*/  @P0 FMUL.FTZ R121, R121, R120 ;  /* 0x0000007879790220 */ /* 0x000fe40000410000 */
[----:B------:R-:W-:Y:S01]  /*13e0*/  @P0 FADD.FTZ R120, -R55, R123 ;  /* 0x0000007b37780221 */ /* 0x000fe20000010100 */
[----:B------:R-:W1:Y:S01]  /*13f0*/  @P0 MUFU.RCP R238, R96 ;  /* 0x0000006000ee0308 */ /* 0x000e620000001000 */
[----:B------:R-:W-:Y:S02]  /*1400*/  @!P0 FADD.FTZ R123, R123, -R236 ;  /* 0x800000ec7b7b8221 */ /* 0x000fe40000010000 */
[----:B0-----:R-:W-:Y:S02]  /*1410*/  @P0 FMUL.FTZ R120, R120, R239 ;  /* 0x000000ef78780220 */ /* 0x001fe40000410000 */
[----:B------:R-:W-:-:S03]  /*1420*/  @!P0 FADD.FTZ R239, R122, -R236 ;  /* 0x800000ec7aef8221 */ /* 0x000fc60000010000 */
[----:B------:R-:W0:Y:S01]  /*1430*/  @P0 MUFU.RCP R241, R97 ;  /* 0x0000006100f10308 */ /* 0x000e220000001000 */
[----:B------:R-:W-:Y:S02]  /*1440*/  @!P0 FMUL.FTZ R121, R214, R239 ;  /* 0x000000efd6798220 */ /* 0x000fe40000410000 */
[----:B------:R-:W-:Y:S02]  /*1450*/  @!P0 FMUL.FTZ R120, R214, R123 ;  /* 0x0000007bd6788220 */ /* 0x000fe40000410000 */
[----:B------:R-:W-:Y:S02]  /*1460*/  @P0 FADD.FTZ R123, -R56, R124 ;  /* 0x0000007c387b0221 */ /* 0x000fe40000010100 */
[----:B------:R-:W-:Y:S02]  /*1470*/  @!P0 FADD.FTZ R239, R124, -R236 ;  /* 0x800000ec7cef8221 */ /* 0x000fe40000010000 */
[----:B------:R-:W0:Y:S01]  /*1480*/  @P0 MUFU.RCP R124, R98 ;  /* 0x00000062007c0308 */ /* 0x000e220000001000 */
[----:B------:R-:W-:-:S02]  /*1490*/  @P0 FADD.FTZ R122, -R57, R125 ;  /* 0x0000007d397a0221 */ /* 0x000fc40000010100 */
[----:B-1----:R-:W-:Y:S02]  /*14a0*/  @P0 FMUL.FTZ R123, R123, R238 ;  /* 0x000000ee7b7b0220 */ /* 0x002fe40000410000 */
[----:B------:R-:W-:Y:S02]  /*14b0*/  @!P0 FMUL.FTZ R123, R214, R239 ;  /* 0x000000efd67b8220 */ /* 0x000fe40000410000 */
[----:B0-----:R-:W-:Y:S02]  /*14c0*/  @P0 FMUL.FTZ R122, R122, R241 ;  /* 0x000000f17a7a0220 */ /* 0x001fe40000410000 */
[----:B------:R-:W-:Y:S02]  /*14d0*/  @P0 FADD.FTZ R239, -R58, R126 ;  /* 0x0000007e3aef0221 */ /* 0x000fe40000010100 */
[----:B------:R-:W-:Y:S02]  /*14e0*/  @!P0 FADD.FTZ R241, R126, -R236 ;  /* 0x800000ec7ef18221 */ /* 0x000fe40000010000 */
[----:B------:R-:W0:Y:S01]  /*14f0*/  @P0 MUFU.RCP R126, R100 ;  /* 0x00000064007e0308 */ /* 0x000e220000001000 */
[----:B------:R-:W-:-:S02]  /*1500*/  @P0 FMUL.FTZ R239, R239, R124 ;  /* 0x0000007cefef0220 */ /* 0x000fc40000410000 */
[----:B------:R-:W-:-:S05]  /*1510*/  @!P0 FMUL.FTZ R239, R214, R241 ;  /* 0x000000f1d6ef8220 */ /* 0x000fca0000410000 */
[----:B------:R-:W1:Y:S01]  /*1520*/  @P0 MUFU.RCP R243, R99 ;  /* 0x0000006300f30308 */ /* 0x000e620000001000 */
[----:B------:R-:W-:-:S07]  /*1530*/  @!P0 FADD.FTZ R125, R125, -R236 ;  /* 0x800000ec7d7d8221 */ /* 0x000fce0000010000 */
[----:B------:R-:W1:Y:S01]  /*1540*/  @P0 MUFU.RCP R241, R101 ;  /* 0x0000006500f10308 */ /* 0x000e620000001000 */
[----:B------:R-:W-:Y:S02]  /*1550*/  @!P0 FMUL.FTZ R122, R214, R125 ;  /* 0x0000007dd67a8220 */ /* 0x000fe40000410000 */
[----:B------:R-:W-:Y:S02]  /*1560*/  @P0 FADD.FTZ R125, -R60, R128 ;  /* 0x000000803c7d0221 */ /* 0x000fe40000010100 */
[----:B------:R-:W-:Y:S02]  /*1570*/  @P0 FADD.FTZ R124, -R59, R127 ;  /* 0x0000007f3b7c0221 */ /* 0x000fe40000010100 */
[----:B0-----:R-:W-:Y:S01]  /*1580*/  @P0 FMUL.FTZ R125, R125, R126 ;  /* 0x0000007e7d7d0220 */ /* 0x001fe20000410000 */
[----:B------:R-:W0:Y:S01]  /*1590*/  @P0 MUFU.RCP R238, R102 ;  /* 0x0000006600ee0308 */ /* 0x000e220000001000 */
[----:B------:R-:W-:Y:S02]  /*15a0*/  @!P0 FADD.FTZ R127, R127, -R236 ;  /* 0x800000ec7f7f8221 */ /* 0x000fe40000010000 */
[----:B------:R-:W-:-:S02]  /*15b0*/  @P0 FADD.FTZ R126, -R61, R129 ;  /* 0x000000813d7e0221 */ /* 0x000fc40000010100 */
[----:B-1----:R-:W-:Y:S02]  /*15c0*/  @P0 FMUL.FTZ R124, R124, R243 ;  /* 0x000000f37c7c0220 */ /* 0x002fe40000410000 */
[----:B------:R-:W-:Y:S02]  /*15d0*/  @!P0 FMUL.FTZ R124, R214, R127 ;  /* 0x0000007fd67c8220 */ /* 0x000fe40000410000 */
[----:B------:R-:W-:Y:S02]  /*15e0*/  @P0 FMUL.FTZ R126, R126, R241 ;  /* 0x000000f17e7e0220 */ /* 0x000fe40000410000 */
[----:B------:R-:W1:Y:S01]  /*15f0*/  @P0 MUFU.RCP R241, R103 ;  /* 0x0000006700f10308 */ /* 0x000e620000001000 */
[----:B------:R-:W-:Y:S02]  /*1600*/  @!P0 FADD.FTZ R127, R128, -R236 ;  /* 0x800000ec807f8221 */ /* 0x000fe40000010000 */
[----:B------:R-:W-:Y:S02]  /*1610*/  @!P0 FADD.FTZ R129, R129, -R236 ;  /* 0x800000ec81818221 */ /* 0x000fe40000010000 */
[----:B------:R-:W-:-:S02]  /*1620*/  @!P0 FMUL.FTZ R125, R214, R127 ;  /* 0x0000007fd67d8220 */ /* 0x000fc40000410000 */
[----:B------:R-:W-:Y:S01]  /*1630*/  @P0 FADD.FTZ R127, -R62, R130 ;  /* 0x000000823e7f0221 */ /* 0x000fe20000010100 */
[----:B------:R-:W1:Y:S01]  /*1640*/  @P0 MUFU.RCP R243, R68 ;  /* 0x0000004400f30308 */ /* 0x000e620000001000 */
[----:B------:R-:W-:Y:S02]  /*1650*/  @!P0 FMUL.FTZ R126, R214, R129 ;  /* 0x00000081d67e8220 */ /* 0x000fe40000410000 */
[----:B0-----:R-:W-:Y:S02]  /*1660*/  @P0 FMUL.FTZ R127, R127, R238 ;  /* 0x000000ee7f7f0220 */ /* 0x001fe40000410000 */
[----:B------:R-:W-:-:S03]  /*1670*/  @P0 FADD.FTZ R128, -R63, R131 ;  /* 0x000000833f800221 */ /* 0x000fc60000010100 */
[----:B------:R-:W0:Y:S01]  /*1680*/  @P0 MUFU.RCP R238, R69 ;  /* 0x0000004500ee0308 */ /* 0x000e220000001000 */
[----:B-1----:R-:W-:-:S07]  /*1690*/  @P0 FMUL.FTZ R128, R128, R241 ;  /* 0x000000f180800220 */ /* 0x002fce0000410000 */
[----:B------:R-:W1:Y:S01]  /*16a0*/  @P0 MUFU.RCP R129, R70 ;  /* 0x0000004600810308 */ /* 0x000e620000001000 */
[----:B------:R-:W-:Y:S02]  /*16b0*/  @!P0 FADD.FTZ R241, R130, -R236 ;  /* 0x800000ec82f18221 */ /* 0x000fe40000010000 */
[----:B------:R-:W-:-:S05]  /*16c0*/  @!P0 FADD.FTZ R131, R131, -R236 ;  /* 0x800000ec83838221 */ /* 0x000fca0000010000 */
[----:B------:R-:W0:Y:S01]  /*16d0*/  @P0 MUFU.RCP R240, R71 ;  /* 0x0000004700f00308 */ /* 0x000e220000001000 */
[----:B------:R-:W-:Y:S02]  /*16e0*/  @P0 FADD.FTZ R130, -R64, R132 ;  /* 0x0000008440820221 */ /* 0x000fe40000010100 */
[----:B------:R-:W-:Y:S02]  /*16f0*/  @!P0 FMUL.FTZ R127, R214, R241 ;  /* 0x000000f1d67f8220 */ /* 0x000fe40000410000 */
[----:B------:R-:W-:Y:S02]  /*1700*/  @!P0 FMUL.FTZ R128, R214, R131 ;  /* 0x00000083d6808220 */ /* 0x000fe40000410000 */
[----:B------:R-:W-:Y:S02]  /*1710*/  @P0 FMUL.FTZ R130, R130, R243 ;  /* 0x000000f382820220 */ /* 0x000fe40000410000 */
[----:B------:R-:W-:Y:S02]  /*1720*/  @!P0 FADD.FTZ R241, R132, -R236 ;  /* 0x800000ec84f18221 */ /* 0x000fe40000010000 */
[----:B------:R-:W-:-:S02]  /*1730*/  @P0 FADD.FTZ R131, -R65, R133 ;  /* 0x0000008541830221 */ /* 0x000fc40000010100 */
[----:B------:R-:W-:Y:S02]  /*1740*/  @!P0 FADD.FTZ R243, R133, -R236 ;  /* 0x800000ec85f38221 */ /* 0x000fe40000010000 */
[----:B------:R-:W-:Y:S02]  /*1750*/  @P0 FADD.FTZ R132, -R66, R134 ;  /* 0x0000008642840221 */ /* 0x000fe40000010100 */
[----:B------:R-:W-:Y:S02]  /*1760*/  @!P0 FADD.FTZ R247, R135, -R236 ;  /* 0x800000ec87f78221 */ /* 0x000fe40000010000 */
[----:B------:R-:W-:Y:S02]  /*1770*/  @!P0 FADD.FTZ R245, R134, -R236 ;  /* 0x800000ec86f58221 */ /* 0x000fe40000010000 */
[----:B------:R-:W-:Y:S02]  /*1780*/  @P0 FADD.FTZ R135, -R67, R135 ;  /* 0x0000008743870221 */ /* 0x000fe40000010100 */
[----:B0-----:R-:W-:-:S02]  /*1790*/  @P0 FMUL.FTZ R133, R131, R238 ;  /* 0x000000ee83850220 */ /* 0x001fc40000410000 */
[----:B-1----:R-:W-:Y:S02]  /*17a0*/  @P0 FMUL.FTZ R132, R132, R129 ;  /* 0x0000008184840220 */ /* 0x002fe40000410000 */
[----:B------:R-:W-:Y:S02]  /*17b0*/  @!P0 FMUL.FTZ R133, R214, R243 ;  /* 0x000000f3d6858220 */ /* 0x000fe40000410000 */
[----:B------:R-:W-:Y:S02]  /*17c0*/  @P0 FMUL.FTZ R131, R135, R240 ;  /* 0x000000f087830220 */ /* 0x000fe40000410000 */
[----:B------:R-:W-:Y:S02]  /*17d0*/  @!P0 FMUL.FTZ R132, R214, R245 ;  /* 0x000000f5d6848220 */ /* 0x000fe40000410000 */
[----:B------:R-:W-:Y:S02]  /*17e0*/  FMUL.FTZ R135, R68, R136 ;  /* 0x0000008844877220 */ /* 0x000fe40000410000 */
[----:B------:R-:W-:-:S02]  /*17f0*/  FADD.FTZ R204, R137, R204 ;  /* 0x000000cc89cc7221 */ /* 0x000fc40000010000 */
[----:B------:R-:W-:Y:S02]  /*1800*/  FFMA.FTZ R206, R137, R133, R206 ;  /* 0x0000008589ce7223 */ /* 0x000fe400000100ce */
[----:B------:R-:W-:Y:S02]  /*1810*/  FMUL.FTZ R134, R69, R137 ;  /* 0x0000008945867220 */ /* 0x000fe40000410000 */
[C---:B------:R-:W-:Y:S02]  /*1820*/  FADD.FTZ R199, R138.reuse, R199 ;  /* 0x000000c78ac77221 */ /* 0x040fe40000010000 */
[----:B------:R-:W-:Y:S02]  /*1830*/  FFMA.FTZ R201, R138, R132, R201 ;  /* 0x000000848ac97223 */ /* 0x000fe400000100c9 */
[----:B------:R-:W-:Y:S02]  /*1840*/  FMUL.FTZ R137, R70, R138 ;  /* 0x0000008a46897220 */ /* 0x000fe40000410000 */
[----:B------:R-:W-:-:S02]  /*1850*/  FADD.FTZ R196, R141, R196 ;  /* 0x000000c48dc47221 */ /* 0x000fc40000010000 */
[----:B------:R-:W-:Y:S02]  /*1860*/  FFMA.FTZ R198, R141, R229, R198 ;  /* 0x000000e58dc67223 */ /* 0x000fe400000100c6 */
[----:B------:R-:W-:Y:S02]  /*1870*/  FMUL.FTZ R138, R73, R141 ;  /* 0x0000008d498a7220 */ /* 0x000fe40000410000 */
[----:B------:R-:W-:Y:S02]  /*1880*/  FADD.FTZ R129, RZ, R135 ;  /* 0x00000087ff817221 */ /* 0x000fe40000010000 */
[----:B------:R-:W-:Y:S02]  /*1890*/  @!P0 FMUL.FTZ R130, R214, R241 ;  /* 0x000000f1d6828220 */ /* 0x000fe40000410000 */
[C---:B------:R-:W-:Y:S02]  /*18a0*/  FADD.FTZ R191, R142.reuse, R191 ;  /* 0x000000bf8ebf7221 */ /* 0x040fe40000010000 */
[----:B------:R-:W-:-:S02]  /*18b0*/  FFMA.FTZ R193, R142, R228, R193 ;  /* 0x000000e48ec17223 */ /* 0x000fc400000100c1 */
[----:B------:R-:W-:Y:S02]  /*18c0*/  FMUL.FTZ R141, R74, R142 ;  /* 0x0000008e4a8d7220 */ /* 0x000fe40000410000 */
[C---:B------:R-:W-:Y:S02]  /*18d0*/  FADD.FTZ R188, R145.reuse, R188 ;  /* 0x000000bc91bc7221 */ /* 0x040fe40000010000 */
[----:B------:R-:W-:Y:S02]  /*18e0*/  FFMA.FTZ R190, R145, R225, R190 ;  /* 0x000000e191be7223 */ /* 0x000fe400000100be */
[----:B------:R-:W-:Y:S02]  /*18f0*/  FMUL.FTZ R142, R77, R145 ;  /* 0x000000914d8e7220 */ /* 0x000fe40000410000 */
[----:B------:R-:W-:Y:S02]  /*1900*/  @!P0 FMUL.FTZ R131, R214, R247 ;  /* 0x000000f7d6838220 */ /* 0x000fe40000410000 */
[----:B------:R-:W-:-:S02]  /*1910*/  FADD.FTZ R183, R146, R183 ;  /* 0x000000b792b77221 */ /* 0x000fc40000010000 */
[----:B------:R-:W-:Y:S02]  /*1920*/  FFMA.FTZ R185, R146, R224, R185 ;  /* 0x000000e092b97223 */ /* 0x000fe400000100b9 */
[----:B------:R-:W-:Y:S02]  /*1930*/  FMUL.FTZ R145, R78, R146 ;  /* 0x000000924e917220 */ /* 0x000fe40000410000 */
[----:B------:R-:W-:Y:S02]  /*1940*/  FADD.FTZ R146, R129, R134 ;  /* 0x0000008681927221 */ /* 0x000fe40000010000 */
[-C--:B------:R-:W-:Y:S02]  /*1950*/  FFMA.FTZ R129, R135, R130.reuse, RZ ;  /* 0x0000008287817223 */ /* 0x080fe400000100ff */
[C---:B------:R-:W-:Y:S02]  /*1960*/  FADD.FTZ R203, R136.reuse, R203 ;  /* 0x000000cb88cb7221 */ /* 0x040fe40000010000 */
[----:B------:R-:W-:-:S02]  /*1970*/  FFMA.FTZ R211, R136, R130, R211 ;  /* 0x0000008288d37223 */ /* 0x000fc400000100d3 */
[C---:B------:R-:W-:Y:S02]  /*1980*/  FADD.FTZ R200, R139.reuse, R200 ;  /* 0x000000c88bc87221 */ /* 0x040fe40000010000 */
[----:B------:R-:W-:Y:S02]  /*1990*/  FFMA.FTZ R202, R139, R131, R202 ;  /* 0x000000838bca7223 */ /* 0x000fe400000100ca */
[----:B------:R-:W-:Y:S02]  /*19a0*/  FMUL.FTZ R136, R71, R139 ;  /* 0x0000008b47887220 */ /* 0x000fe40000410000 */
[C---:B------:R-:W-:Y:S02]  /*19b0*/  FADD.FTZ R195, R140.reuse, R195 ;  /* 0x000000c38cc37221 */ /* 0x040fe40000010000 */
[----:B------:R-:W-:Y:S02]  /*19c0*/  FFMA.FTZ R197, R140, R230, R197 ;  /* 0x000000e68cc57223 */ /* 0x000fe400000100c5 */
[----:B------:R-:W-:-:S02]  /*19d0*/  FMUL.FTZ R139, R72, R140 ;  /* 0x0000008c488b7220 */ /* 0x000fc40000410000 */
[C---:B------:R-:W-:Y:S02]  /*19e0*/  FADD.FTZ R192, R143.reuse, R192 ;  /* 0x000000c08fc07221 */ /* 0x040fe40000010000 */
[----:B------:R-:W-:Y:S02]  /*19f0*/  FFMA.FTZ R194, R143, R227, R194 ;  /* 0x000000e38fc27223 */ /* 0x000fe400000100c2 */
[----:B------:R-:W-:Y:S02]  /*1a00*/  FMUL.FTZ R140, R75, R143 ;  /* 0x0000008f4b8c7220 */ /* 0x000fe40000410000 */
[----:B------:R-:W-:Y:S02]  /*1a10*/  FFMA.FTZ R129, R134, R133, R129 ;  /* 0x0000008586817223 */ /* 0x000fe40000010081 */
[C---:B------:R-:W-:Y:S02]  /*1a20*/  FADD.FTZ R187, R144.reuse, R187 ;  /* 0x000000bb90bb7221 */ /* 0x040fe40000010000 */
[----:B------:R-:W-:-:S02]  /*1a30*/  FFMA.FTZ R189, R144, R226, R189 ;  /* 0x000000e290bd7223 */ /* 0x000fc400000100bd */
[----:B------:R-:W-:Y:S02]  /*1a40*/  FMUL.FTZ R143, R76, R144 ;  /* 0x000000904c8f7220 */ /* 0x000fe40000410000 */
[C---:B------:R-:W-:Y:S02]  /*1a50*/  FADD.FTZ R184, R147.reuse, R184 ;  /* 0x000000b893b87221 */ /* 0x040fe40000010000 */
[----:B------:R-:W-:Y:S02]  /*1a60*/  FFMA.FTZ R186, R147, R223, R186 ;  /* 0x000000df93ba7223 */ /* 0x000fe400000100ba */
[----:B------:R-:W-:Y:S02]  /*1a70*/  FMUL.FTZ R144, R79, R147 ;  /* 0x000000934f907220 */ /* 0x000fe40000410000 */
        /* <DEDUP_REMOVED lines=10> */
[C---:B--2---:R-:W-:Y:S02]  /*1b20*/  FADD.FTZ R167, R154.reuse, R167 ;  /* 0x000000a79aa77221 */ /* 0x044fe40000010000 */
        /* <DEDUP_REMOVED lines=13> */
[C---:B---3--:R-:W-:Y:S02]  /*1c00*/  FADD.FTZ R179, R148.reuse, R179 ;  /* 0x000000b394b37221 */ /* 0x048fe40000010000 */
        /* <DEDUP_REMOVED lines=11> */
[C---:B----4-:R-:W-:Y:S02]  /*1cc0*/  FADD.FTZ R22, R157.reuse, R22 ;  /* 0x000000169d167221 */ /* 0x050fe40000010000 */
[----:B------:R-:W-:-:S02]  /*1cd0*/  FFMA.FTZ R168, R157, R237, R168 ;  /* 0x000000ed9da87223 */ /* 0x000fc400000100a8 */
[----:B------:R-:W-:Y:S02]  /*1ce0*/  FMUL.FTZ R154, R89, R157 ;  /* 0x0000009d599a7220 */ /* 0x000fe40000410000 */
[----:B------:R-:W-:Y:S02]  /*1cf0*/  FMUL.FTZ R150, R82, R150 ;  /* 0x0000009652967220 */ /* 0x000fe40000410000 */
[----:B------:R-:W-:Y:S02]  /*1d00*/  FADD.FTZ R157, R236, R149 ;  /* 0x00000095ec9d7221 */ /* 0x000fe40000010000 */
        /* <DEDUP_REMOVED lines=16> */
[C---:B------:R-:W-:Y:S02]  /*1e10*/  FADD.FTZ R17, R104.reuse, R17 ;  /* 0x0000001168117221 */ /* 0x040fe40000010000 */
[----:B------:R-:W-:Y:S02]  /*1e20*/  FFMA.FTZ R161, R104, R117, R161 ;  /* 0x0000007568a17223 */ /* 0x000fe400000100a1 */
[----:B------:R-:W-:Y:S02]  /*1e30*/  FMUL.FTZ R158, R92, R104 ;  /* 0x000000685c9e7220 */ /* 0x000fe40000410000 */
        /* <DEDUP_REMOVED lines=21> */
[----:B------:R-:W-:Y:S02]  /*1f90*/  FMUL.FTZ R159, R91, R159 ;  /* 0x0000009f5b9f7220 */ /* 0x000fe40000410000 */
[----:B------:R-:W-:Y:S02]  /*1fa0*/  FADD.FTZ R104, R104, R155 ;  /* 0x0000009b68687221 */ /* 0x000fe40000010000 */
[----:B------:R-:W-:Y:S02]  /*1fb0*/  FFMA.FTZ R129, R155, R116, R129 ;  /* 0x000000749b817223 */ /* 0x000fe40000010081 */
[----:B------:R-:W-:Y:S02]  /*1fc0*/  FADD.FTZ R105, R104, R159 ;  /* 0x0000009f68697221 */ /* 0x000fe40000010000 */
[----:B------:R-:W-:-:S02]  /*1fd0*/  FFMA.FTZ R129, R159, R118, R129 ;  /* 0x000000769f817223 */ /* 0x000fc40000010081 */
[----:B------:R-:W-:Y:S02]  /*1fe0*/  FADD.FTZ R105, R105, R158 ;  /* 0x0000009e69697221 */ /* 0x000fe40000010000 */
[----:B------:R-:W-:Y:S02]  /*1ff0*/  FFMA.FTZ R129, R158, R117, R129 ;  /* 0x000000759e817223 */ /* 0x000fe40000010081 */
[----:B------:R-:W-:Y:S02]  /*2000*/  FMUL.FTZ R238, R94, R106 ;  /* 0x0000006a5eee7220 */ /* 0x000fe40000410000 */
[----:B------:R-:W-:Y:S02]  /*2010*/  FADD.FTZ R105, R105, R236 ;  /* 0x000000ec69697221 */ /* 0x000fe40000010000 */
[----:B------:R-:W-:Y:S02]  /*2020*/  FFMA.FTZ R129, R236, R119, R129 ;  /* 0x00000077ec817223 */ /* 0x000fe40000010081 */
[----:B------:R-:W-:-:S02]  /*2030*/  FMUL.FTZ R157, R95, R107 ;  /* 0x0000006b5f9d7220 */ /* 0x000fc40000410000 */
        /* <DEDUP_REMOVED lines=19> */
[----:B------:R-:W-:Y:S01]  /*2170*/  LOP3.LUT P1, RZ, R213, 0xff, RZ, 0xc0, !PT ;  /* 0x000000ffd5ff7812 */ /* 0x000fe2000782c0ff */
[C---:B------:R-:W-:Y:S02]  /*2180*/  FADD.FTZ R10, R113.reuse, R10 ;  /* 0x0000000a710a7221 */ /* 0x040fe40000010000 */
[----:B------:R-:W-:Y:S02]  /*2190*/  FFMA.FTZ R27, R113, R126, R27 ;  /* 0x0000007e711b7223 */ /* 0x000fe4000001001b */
[----:B------:R-:W-:Y:S02]  /*21a0*/  FMUL.FTZ R113, R101, R113 ;  /* 0x0000007165717220 */ /* 0x000fe40000410000 */
[----:B------:R-:W-:Y:S02]  /*21b0*/  FADD.FTZ R104, R105, R112 ;  /* 0x0000007069687221 */ /* 0x000fe40000010000 */
[----:B------:R-:W-:-:S02]  /*21c0*/  FFMA.FTZ R129, R112, R125, R129 ;  /* 0x0000007d70817223 */ /* 0x000fc40000010081 */
[C---:B------:R-:W-:Y:S02]  /*21d0*/  FADD.FTZ R15, R106.reuse, R15 ;  /* 0x0000000f6a0f7221 */ /* 0x040fe40000010000 */
[----:B------:R-:W-:Y:S01]  /*21e0*/  FFMA.FTZ R31, R106, R121, R31 ;  /* 0x000000796a1f7223 */ /* 0x000fe2000001001f */
[----:B------:R-:W-:Y:S01]  /*21f0*/  SHF.R.U32.HI R106, RZ, 0x5, R4 ;  /* 0x00000005ff6a7819 */ /* 0x000fe20000011604 */
[C---:B------:R-:W-:Y:S02]  /*2200*/  FADD.FTZ R6, R114.reuse, R6 ;  /* 0x0000000672067221 */ /* 0x040fe40000010000 */
[----:B------:R-:W-:Y:S02]  /*2210*/  FFMA.FTZ R24, R114, R127, R24 ;  /* 0x0000007f72187223 */ /* 0x000fe40000010018 */
[----:B------:R-:W-:Y:S02]  /*2220*/  FADD.FTZ R105, R104, R113 ;  /* 0x0000007168697221 */ /* 0x000fe40000010000 */
[----:B------:R-:W-:-:S02]  /*2230*/  FMUL.FTZ R114, R102, R114 ;  /* 0x0000007266727220 */ /* 0x000fc40000410000 */
[----:B------:R-:W-:Y:S01]  /*2240*/  FFMA.FTZ R104, R113, R126, R129 ;  /* 0x0000007e71687223 */ /* 0x000fe20000010081 */
[----:B------:R-:W-:Y:S01]  /*2250*/  LOP3.LUT R129, R106, 0x7fffffc, RZ, 0xc0, !PT ;  /* 0x07fffffc6a817812 */ /* 0x000fe200078ec0ff */
[C---:B------:R-:W-:Y:S02]  /*2260*/  FADD.FTZ R13, R108.reuse, R13 ;  /* 0x0000000d6c0d7221 */ /* 0x040fe40000010000 */
[----:B------:R-:W-:Y:S02]  /*2270*/  FFMA.FTZ R30, R108, R123, R30 ;  /* 0x0000007b6c1e7223 */ /* 0x000fe4000001001e */
        /* <DEDUP_REMOVED lines=15> */
[----:B------:R-:W-:Y:S02]  /*2370*/  FADD.FTZ R244, R108, R115 ;  /* 0x000000736cf47221 */ /* 0x000fe40000010000 */
[----:B------:R-:W-:Y:S01]  /*2380*/  FFMA.FTZ R245, R115, R128, R104 ;  /* 0x0000008073f57223 */ /* 0x000fe20000010068 */
[----:B------:R-:W-:Y:S05]  /*2390*/  BRA.DIV ~URZ, `(.L_x_1231) ;  /* 0x000016827f007947 */ /* 0x000fea000b800000 */
[----:B------:R0:W1:Y:S02]  /*23a0*/  SHFL.DOWN PT, R111, R244, 0x10, 0x1f ;  /* 0x0a001f00f46f7f89 */ /* 0x00006400000e0000 */
.L_x_1239:
        /* <DEDUP_REMOVED lines=18> */
.L_x_1240:
        /* <DEDUP_REMOVED lines=21> */
.L_x_1234:
[----:B------:R-:W-:Y:S05]  /*2620*/  BSYNC B0 ;  /* 0x0000000000007941 */ /* 0x000fea0003800000 */
.L_x_1233:
[----:B0-----:R-:W-:Y:S01]  /*2630*/  LOP3.LUT R104, R212, 0x1, RZ, 0xc0, !PT ;  /* 0x00000001d4687812 */ /* 0x001fe200078ec0ff */
[----:B------:R-:W-:Y:S01]  /*2640*/  ULDC UR4, c[0x0][0x160] ;  /* 0x0000580000047ab9 */ /* 0x000fe20000000800 */
[----:B------:R-:W-:Y:S01]  /*2650*/  LEA.HI R129, R4, R5, RZ, 0x19 ;  /* 0x0000000504817211 */ /* 0x000fe200078fc8ff */
[----:B------:R-:W-:Y:S01]  /*2660*/  USHF.L.U32 UR4, UR4, 0x2, URZ ;  /* 0x0000000204047899 */ /* 0x000fe2000800063f */
[----:B------:R-:W-:Y:S02]  /*2670*/  IADD3 R109, -R104, RZ, RZ ;  /* 0x000000ff686d7210 */ /* 0x000fe40007ffe1ff */
        /* <DEDUP_REMOVED lines=24> */
.L_x_1236:
[----:B------:R-:W2:Y:S01]  /*2800*/  LDG.E.STRONG.GPU R108, [R104.64] ;  /* 0x00000006686c7981 */ /* 0x000ea2000c1ef900 */
[----:B------:R-:W-:Y:S01]  /*2810*/  YIELD ;  /* 0x0000000000007946 */ /* 0x000fe20003800000 */
[----:B--2---:R-:W-:Y:S01]  /*2820*/  ISETP.NE.AND P0, PT, R108, R109, PT ;  /* 0x0000006d6c00720c */ /* 0x004fe20003f05270 */
[----:B------:R-:W-:-:S12]  /*2830*/  CCTL.IVALL ;  /* 0x00000000ff00798f */ /* 0x000fd80002000000 */
[----:B------:R-:W-:Y:S05]  /*2840*/  @P0 BRA `(.L_x_1236) ;  /* 0xffffffb000000947 */ /* 0x000fea000383ffff */
.L_x_1235:
[----:B------:R-:W-:Y:S01]  /*2850*/  WARPSYNC 0xffffffff ;  /* 0xffffffff00007948 */ /* 0x000fe20003800000 */
[----:B------:R-:W-:-:S12]  /*2860*/  ISETP.GT.U32.AND P0, PT, R2, 0x3, PT ;  /* 0x000000030200780c */ /* 0x000fd80003f04070 */
[----:B------:R-:W-:Y:S01]  /*2870*/  BAR.SYNC.DEFER_BLOCKING 0x0 ;  /* 0x0000000000007b1d */ /* 0x000fe20000010000 */
[----:B------:R-:W-:-:S04]  /*2880*/  @!P0 IADD3 R107, P1, R2, R107, RZ ;  /* 0x0000006b026b8210 */ /* 0x000fc80007f3e0ff */
[----:B0-----:R-:W-:Y:S02]  /*2890*/  @!P0 IADD3.X R104, RZ, R106, RZ, P1, !PT ;  /* 0x0000006aff688210 */ /* 0x001fe40000ffe4ff */
        /* <DEDUP_REMOVED lines=71> */
[----:B------:R-:W-:Y:S02]  /*2d10*/  FADD.FTZ R137, R137, -R132 ;  /* 0x8000008489897221 */ /* 0x000fe40000010000 */
[----:B------:R-:W-:Y:S01]  /*2d20*/  FADD.FTZ R109, R136, -R131 ;  /* 0x80000083886d7221 */ /* 0x000fe20000010000 */
[----:B------:R-:W-:Y:S01]  /*2d30*/  LEA.HI.X R131, R218, c[0x0][0x1d4], RZ, 0x4, P0 ;  /* 0x00007500da837a11 */ /* 0x000fe200000f24ff */
[----:B------:R-:W-:Y:S01]  /*2d40*/  FADD.FTZ R139, R139, -R230 ;  /* 0x800000e68b8b7221 */ /* 0x000fe20000010000 */
[----:B------:R-:W-:Y:S01]  /*2d50*/  ISETP.GE.AND P0, PT, R7, c[0x0][0x164], PT ;  /* 0x0000590007007a0c */ /* 0x000fe20003f06270 */
        /* <DEDUP_REMOVED lines=24> */
[----:B------:R-:W-:Y:S02]  /*2ee0*/  FADD.FTZ R247, R238, -R121 ;  /* 0x80000079eef77221 */ /* 0x000fe40000010000 */
[----:B------:R-:W-:Y:S01]  /*2ef0*/  FADD.FTZ R157, R240, -R123 ;  /* 0x8000007bf09d7221 */ /* 0x000fe20000010000 */
[----:B------:R-:W-:Y:S01]  /*2f00*/  STG.E.128 [R130.64], R112 ;  /* 0x0000007082007986 */ /* 0x000fe2000c101d06 */
[----:B------:R-:W-:-:S02]  /*2f10*/  FADD.FTZ R241, R241, -R122 ;  /* 0x8000007af1f17221 */ /* 0x000fc40000010000 */
[----:B------:R-:W-:-:S04]  /*2f20*/  IMAD.WIDE.U32 R132, R217, R128, c[0x0][0x1d0] ;  /* 0x00007400d9847625 */ /* 0x000fc800078e0080 */
[C---:B------:R-:W-:Y:S02]  /*2f30*/  FMUL.FTZ R119, R214.reuse, R227 ;  /* 0x000000e3d6777220 */ /* 0x040fe40000410000 */
[C---:B------:R-:W-:Y:S02]  /*2f40*/  FMUL.FTZ R118, R214.reuse, R141 ;  /* 0x0000008dd6767220 */ /* 0x040fe40000410000 */
[C---:B------:R-:W-:Y:S02]  /*2f50*/  FMUL.FTZ R117, R214.reuse, R229 ;  /* 0x000000e5d6757220 */ /* 0x040fe40000410000 */
[----:B------:R-:W-:Y:S02]  /*2f60*/  FMUL.FTZ R116, R214, R139 ;  /* 0x0000008bd6747220 */ /* 0x000fe40000410000 */
[----:B------:R-:W-:Y:S02]  /*2f70*/  FADD.FTZ R243, R243, -R124 ;  /* 0x8000007cf3f37221 */ /* 0x000fe40000010000 */
[----:B------:R-:W-:Y:S01]  /*2f80*/  IMAD.WIDE.U32 R216, R216, R128, c[0x0][0x1d0] ;  /* 0x00007400d8d87625 */ /* 0x000fe200078e0080 */
[----:B------:R-:W-:Y:S03]  /*2f90*/  STG.E.128 [R132.64], R116 ;  /* 0x0000007484007986 */ /* 0x000fe6000c101d06 */
[----:B------:R-:W-:-:S02]  /*2fa0*/  FMUL.FTZ R123, R214, R223 ;  /* 0x000000dfd67b7220 */ /* 0x000fc40000410000 */
[C---:B------:R-:W-:Y:S02]  /*2fb0*/  FMUL.FTZ R122, R214.reuse, R145 ;  /* 0x00000091d67a7220 */ /* 0x040fe40000410000 */
[C---:B------:R-:W-:Y:S02]  /*2fc0*/  FMUL.FTZ R121, R214.reuse, R225 ;  /* 0x000000e1d6797220 */ /* 0x040fe40000410000 */
[----:B------:R-:W-:Y:S02]  /*2fd0*/  FMUL.FTZ R120, R214, R143 ;  /* 0x0000008fd6787220 */ /* 0x000fe40000410000 */
[----:B------:R-:W-:-:S03]  /*2fe0*/  IMAD.WIDE.U32 R134, R215, R128, c[0x0][0x1d0] ;  /* 0x00007400d7867625 */ /* 0x000fc600078e0080 */
[----:B------:R-:W-:Y:S01]  /*2ff0*/  STG.E.128 [R216.64], R120 ;  /* 0x00000078d8007986 */ /* 0x000fe2000c101d06 */
        /* <DEDUP_REMOVED lines=44> */
.L_x_1237:
        /* <DEDUP_REMOVED lines=72> */
.L_x_1230:
[----:B0-----:R-:W-:-:S04]  /*3740*/  IMAD R129, R129, 0x1200, R0 ;  /* 0x0000120081817824 */ /* 0x001fc800078e0200 */
[CC--:B------:R-:W-:Y:S01]  /*3750*/  IMAD.WIDE.U32 R2, R129.reuse, R128.reuse, c[0x0][0x1c0] ;  /* 0x0000700081027625 */ /* 0x0c0fe200078e0080 */
[C---:B------:R-:W-:Y:S02]  /*3760*/  IADD3 R9, R129.reuse, 0x200, RZ ;  /* 0x0000020081097810 */ /* 0x040fe40007ffe0ff */
[C---:B------:R-:W-:Y:S01]  /*3770*/  IADD3 R25, R129.reuse, 0x400, RZ ;  /* 0x0000040081197810 */ /* 0x040fe20007ffe0ff */
[CC--:B------:R-:W-:Y:S01]  /*3780*/  IMAD.WIDE.U32 R4, R129.reuse, R128.reuse, c[0x0][0x1c8] ;  /* 0x0000720081047625 */ /* 0x0c0fe200078e0080 */
[C---:B-----5:R-:W-:Y:S01]  /*3790*/  IADD3 R33, R129.reuse, 0x600, RZ ;  /* 0x0000060081217810 */ /* 0x060fe20007ffe0ff */
[----:B------:R0:W-:Y:S01]  /*37a0*/  STG.E.128 [R2.64], R88 ;  /* 0x0000005802007986 */ /* 0x0001e2000c101d06 */
[----:B------:R-:W-:Y:S01]  /*37b0*/  IADD3 R35, R129, 0x800, RZ ;  /* 0x0000080081237810 */ /* 0x000fe20007ffe0ff */
[CC--:B------:R-:W-:Y:S02]  /*37c0*/  IMAD.WIDE.U32 R6, R9.reuse, R128.reuse, c[0x0][0x1c0] ;  /* 0x0000700009067625 */ /* 0x0c0fe400078e0080 */
[----:B------:R1:W-:Y:S02]  /*37d0*/  STG.E.128 [R4.64], R68 ;  /* 0x0000004404007986 */ /* 0x0003e4000c101d06 */
[----:B------:R-:W-:-:S02]  /*37e0*/  IMAD.WIDE.U32 R8, R9, R128, c[0x0][0x1c8] ;  /* 0x0000720009087625 */ /* 0x000fc400078e0080 */
[----:B------:R2:W-:Y:S02]  /*37f0*/  STG.E.128 [R6.64], R92 ;  /* 0x0000005c06007986 */ /* 0x0005e4000c101d06 */
[-C--:B------:R-:W-:Y:S02]  /*3800*/  IMAD.WIDE.U32 R10, R25, R128.reuse, c[0x0][0x1c0] ;  /* 0x00007000190a7625 */ /* 0x080fe400078e0080 */
[----:B------:R3:W-:Y:S02]  /*3810*/  STG.E.128 [R8.64], R72 ;  /* 0x0000004808007986 */ /* 0x0007e4000c101d06 */
[CC--:B------:R-:W-:Y:S02]  /*3820*/  IMAD.WIDE.U32 R26, R33.reuse, R128.reuse, c[0x0][0x1c0] ;  /* 0x00007000211a7625 */ /* 0x0c0fe400078e0080 */
[----:B------:R4:W-:Y:S02]  /*3830*/  STG.E.128 [R10.64], R96 ;  /* 0x000000600a007986 */ /* 0x0009e4000c101d06 */
        /* <DEDUP_REMOVED lines=14> */
[----:B------:R-:W-:Y:S01]  /*3920*/  STG.E.128 [R6.64], R84 ;  /* 0x0000005406007986 */ /* 0x000fe2000c101d06 */
        /* <DEDUP_REMOVED lines=15> */
.L_x_1231:
[----:B------:R-:W-:Y:S02]  /*3a20*/  MOV R110, R244 ;  /* 0x000000f4006e7202 */ /* 0x000fe40000000f00 */
[----:B------:R-:W-:-:S02]  /*3a30*/  MOV R109, 0x10 ;  /* 0x00000010006d7802 */ /* 0x000fc40000000f00 */
[----:B------:R-:W-:Y:S02]  /*3a40*/  MOV R108, 0x1f ;  /* 0x0000001f006c7802 */ /* 0x000fe40000000f00 */
[----:B------:R-:W-:Y:S02]  /*3a50*/  MOV R107, 0xffffffff ;  /* 0xffffffff006b7802 */ /* 0x000fe40000000f00 */
[----:B------:R-:W-:Y:S02]  /*3a60*/  MOV R104, 0x3a80 ;  /* 0x00003a8000687802 */ /* 0x000fe40000000f00 */
[----:B------:R-:W-:Y:S05]  /*3a70*/  CALL.REL.NOINC `($__internal_89_$__cuda_sm70_shflsync_down_p) ;  /* 0x0000045000007944 */ /* 0x000fea0003c00000 */
[----:B-1----:R-:W-:Y:S01]  /*3a80*/  MOV R111, R107 ;  /* 0x0000006b006f7202 */ /* 0x002fe20000000f00 */
[----:B0-----:R-:W-:Y:S05]  /*3a90*/  BRA `(.L_x_1239) ;  /* 0xffffe91000007947 */ /* 0x001fea000383ffff */
.L_x_1232:
[----:B------:R-:W-:Y:S01]  /*3aa0*/  HFMA2.MMA R109, -RZ, RZ, 0, 9.5367431640625e-07 ;  /* 0x00000010ff6d7435 */ /* 0x000fe200000001ff */
[----:B------:R-:W-:Y:S02]  /*3ab0*/  MOV R110, R245 ;  /* 0x000000f5006e7202 */ /* 0x000fe40000000f00 */
[----:B------:R-:W-:Y:S02]  /*3ac0*/  MOV R108, 0x1f ;  /* 0x0000001f006c7802 */ /* 0x000fe40000000f00 */
[----:B------:R-:W-:-:S02]  /*3ad0*/  MOV R107, 0xffffffff ;  /* 0xffffffff006b7802 */ /* 0x000fc40000000f00 */
[----:B------:R-:W-:Y:S02]  /*3ae0*/  MOV R104, 0x3b00 ;  /* 0x00003b0000687802 */ /* 0x000fe40000000f00 */
[----:B01----:R-:W-:Y:S05]  /*3af0*/  CALL.REL.NOINC `($__internal_89_$__cuda_sm70_shflsync_down_p) ;  /* 0x000003d000007944 */ /* 0x003fea0003c00000 */
[----:B------:R-:W-:Y:S01]  /*3b00*/  FADD.FTZ R244, R244, R111 ;  /* 0x0000006ff4f47221 */ /* 0x000fe20000010000 */
[----:B0-----:R-:W-:Y:S01]  /*3b10*/  HFMA2.MMA R109, -RZ, RZ, 0, 4.76837158203125e-07 ;  /* 0x00000008ff6d7435 */ /* 0x001fe200000001ff */
[----:B-1----:R-:W-:Y:S01]  /*3b20*/  FADD.FTZ R246, R245, R107 ;  /* 0x0000006bf5f67221 */ /* 0x002fe20000010000 */
[----:B------:R-:W-:Y:S02]  /*3b30*/  MOV R108, 0x1f ;  /* 0x0000001f006c7802 */ /* 0x000fe40000000f00 */
[----:B------:R-:W-:Y:S02]  /*3b40*/  MOV R107, 0xffffffff ;  /* 0xffffffff006b7802 */ /* 0x000fe40000000f00 */
[----:B------:R-:W-:Y:S02]  /*3b50*/  MOV R110, R244 ;  /* 0x000000f4006e7202 */ /* 0x000fe40000000f00 */
[----:B------:R-:W-:Y:S02]  /*3b60*/  MOV R104, 0x3b80 ;  /* 0x00003b8000687802 */ /* 0x000fe40000000f00 */
[----:B------:R-:W-:Y:S05]  /*3b70*/  CALL.REL.NOINC `($__internal_89_$__cuda_sm70_shflsync_down_p) ;  /* 0x0000035000007944 */ /* 0x000fea0003c00000 */
[----:B0-----:R-:W-:Y:S01]  /*3b80*/  HFMA2.MMA R109, -RZ, RZ, 0, 4.76837158203125e-07 ;  /* 0x00000008ff6d7435 */ /* 0x001fe200000001ff */
[----:B-1----:R-:W-:-:S02]  /*3b90*/  MOV R111, R107 ;  /* 0x0000006b006f7202 */ /* 0x002fc40000000f00 */
[----:B------:R-:W-:Y:S02]  /*3ba0*/  MOV R110, R246 ;  /* 0x000000f6006e7202 */ /* 0x000fe40000000f00 */
[----:B------:R-:W-:Y:S02]  /*3bb0*/  MOV R108, 0x1f ;  /* 0x0000001f006c7802 */ /* 0x000fe40000000f00 */
[----:B------:R-:W-:Y:S02]  /*3bc0*/  MOV R107, 0xffffffff ;  /* 0xffffffff006b7802 */ /* 0x000fe40000000f00 */
[----:B------:R-:W-:Y:S02]  /*3bd0*/  MOV R104, 0x3bf0 ;  /* 0x00003bf000687802 */ /* 0x000fe40000000f00 */
[----:B------:R-:W-:Y:S05]  /*3be0*/  CALL.REL.NOINC `($__internal_89_$__cuda_sm70_shflsync_down_p) ;  /* 0x000002e000007944 */ /* 0x000fea0003c00000 */
[----:B------:R-:W-:Y:S01]  /*3bf0*/  FADD.FTZ R244, R111, R244 ;  /* 0x000000f46ff47221 */ /* 0x000fe20000010000 */
[----:B0-----:R-:W-:Y:S01]  /*3c00*/  HFMA2.MMA R109, -RZ, RZ, 0, 2.384185791015625e-07 ;  /* 0x00000004ff6d7435 */ /* 0x001fe200000001ff */
[----:B-1----:R-:W-:Y:S01]  /*3c10*/  FADD.FTZ R246, R246, R107 ;  /* 0x0000006bf6f67221 */ /* 0x002fe20000010000 */
[----:B------:R-:W-:Y:S02]  /*3c20*/  MOV R108, 0x1f ;  /* 0x0000001f006c7802 */ /* 0x000fe40000000f00 */
[----:B------:R-:W-:-:S02]  /*3c30*/  MOV R107, 0xffffffff ;  /* 0xffffffff006b7802 */ /* 0x000fc40000000f00 */
[----:B------:R-:W-:Y:S02]  /*3c40*/  MOV R110, R244 ;  /* 0x000000f4006e7202 */ /* 0x000fe40000000f00 */
[----:B------:R-:W-:Y:S02]  /*3c50*/  MOV R104, 0x3c70 ;  /* 0x00003c7000687802 */ /* 0x000fe40000000f00 */
[----:B------:R-:W-:Y:S05]  /*3c60*/  CALL.REL.NOINC `($__internal_89_$__cuda_sm70_shflsync_down_p) ;  /* 0x0000026000007944 */ /* 0x000fea0003c00000 */
[----:B0-----:R-:W-:Y:S01]  /*3c70*/  HFMA2.MMA R109, -RZ, RZ, 0, 2.384185791015625e-07 ;  /* 0x00000004ff6d7435 */ /* 0x001fe200000001ff */
[----:B-1----:R-:W-:Y:S02]  /*3c80*/  MOV R111, R107 ;  /* 0x0000006b006f7202 */ /* 0x002fe40000000f00 */
[----:B------:R-:W-:Y:S02]  /*3c90*/  MOV R110, R246 ;  /* 0x000000f6006e7202 */ /* 0x000fe40000000f00 */
[----:B------:R-:W-:Y:S02]  /*3ca0*/  MOV R108, 0x1f ;  /* 0x0000001f006c7802 */ /* 0x000fe40000000f00 */
[----:B------:R-:W-:Y:S02]  /*3cb0*/  MOV R107, 0xffffffff ;  /* 0xffffffff006b7802 */ /* 0x000fe40000000f00 */
[----:B------:R-:W-:-:S02]  /*3cc0*/  MOV R104, 0x3ce0 ;  /* 0x00003ce000687802 */ /* 0x000fc40000000f00 */
[----:B------:R-:W-:Y:S05]  /*3cd0*/  CALL.REL.NOINC `($__internal_89_$__cuda_sm70_shflsync_down_p) ;  /* 0x000001f000007944 */ /* 0x000fea0003c00000 */
[----:B------:R-:W-:Y:S01]  /*3ce0*/  FADD.FTZ R244, R111, R244 ;  /* 0x000000f46ff47221 */ /* 0x000fe20000010000 */
[----:B0-----:R-:W-:Y:S01]  /*3cf0*/  HFMA2.MMA R109, -RZ, RZ, 0, 1.1920928955078125e-07 ;  /* 0x00000002ff6d7435 */ /* 0x001fe200000001ff */
[----:B-1----:R-:W-:Y:S01]  /*3d00*/  FADD.FTZ R246, R246, R107 ;  /* 0x0000006bf6f67221 */ /* 0x002fe20000010000 */
[----:B------:R-:W-:-:S02]  /*3d10*/  MOV R108, 0x1f ;  /* 0x0000001f006c7802 */ /* 0x000fc40000000f00 */
[----:B------:R-:W-:Y:S02]  /*3d20*/  MOV R107, 0xffffffff ;  /* 0xffffffff006b7802 */ /* 0x000fe40000000f00 */
[----:B------:R-:W-:Y:S02]  /*3d30*/  MOV R110, R244 ;  /* 0x000000f4006e7202 */ /* 0x000fe40000000f00 */
[----:B------:R-:W-:Y:S02]  /*3d40*/  MOV R104, 0x3d60 ;  /* 0x00003d6000687802 */ /* 0x000fe40000000f00 */
[----:B------:R-:W-:Y:S05]  /*3d50*/  CALL.REL.NOINC `($__internal_89_$__cuda_sm70_shflsync_down_p) ;  /* 0x0000017000007944 */ /* 0x000fea0003c00000 */
[----:B0-----:R-:W-:Y:S01]  /*3d60*/  HFMA2.MMA R109, -RZ, RZ, 0, 1.1920928955078125e-07 ;  /* 0x00000002ff6d7435 */ /* 0x001fe200000001ff */
[----:B-1----:R-:W-:Y:S02]  /*3d70*/  MOV R111, R107 ;  /* 0x0000006b006f7202 */ /* 0x002fe40000000f00 */
[----:B------:R-:W-:Y:S02]  /*3d80*/  MOV R110, R246 ;  /* 0x000000f6006e7202 */ /* 0x000fe40000000f00 */
[----:B------:R-:W-:Y:S02]  /*3d90*/  MOV R108, 0x1f ;  /* 0x0000001f006c7802 */ /* 0x000fe40000000f00 */
[----:B------:R-:W-:-:S02]  /*3da0*/  MOV R107, 0xffffffff ;  /* 0xffffffff006b7802 */ /* 0x000fc40000000f00 */
[----:B------:R-:W-:Y:S02]  /*3db0*/  MOV R104, 0x3dd0 ;  /* 0x00003dd000687802 */ /* 0x000fe40000000f00 */
[----:B------:R-:W-:Y:S05]  /*3dc0*/  CALL.REL.NOINC `($__internal_89_$__cuda_sm70_shflsync_down_p) ;  /* 0x0000010000007944 */ /* 0x000fea0003c00000 */
[----:B------:R-:W-:Y:S01]  /*3dd0*/  FADD.FTZ R111, R111, R244 ;  /* 0x000000f46f6f7221 */ /* 0x000fe20000010000 */
[----:B0-----:R-:W-:Y:S01]  /*3de0*/  HFMA2.MMA R109, -RZ, RZ, 0, 5.9604644775390625e-08 ;  /* 0x00000001ff6d7435 */ /* 0x001fe200000001ff */
[----:B-1----:R-:W-:Y:S01]  /*3df0*/  FADD.FTZ R244, R246, R107 ;  /* 0x0000006bf6f47221 */ /* 0x002fe20000010000 */
[----:B------:R-:W-:Y:S02]  /*3e00*/  MOV R108, 0x1f ;  /* 0x0000001f006c7802 */ /* 0x000fe40000000f00 */
[----:B------:R-:W-:Y:S02]  /*3e10*/  MOV R107, 0xffffffff ;  /* 0xffffffff006b7802 */ /* 0x000fe40000000f00 */
[----:B------:R-:W-:Y:S02]  /*3e20*/  MOV R110, R111 ;  /* 0x0000006f006e7202 */ /* 0x000fe40000000f00 */
[----:B------:R-:W-:Y:S02]  /*3e30*/  MOV R104, 0x3e50 ;  /* 0x00003e5000687802 */ /* 0x000fe40000000f00 */
[----:B------:R-:W-:Y:S05]  /*3e40*/  CALL.REL.NOINC `($__internal_89_$__cuda_sm70_shflsync_down_p) ;  /* 0x0000008000007944 */ /* 0x000fea0003c00000 */
[----:B0-----:R-:W-:Y:S01]  /*3e50*/  HFMA2.MMA R109, -RZ, RZ, 0, 5.9604644775390625e-08 ;  /* 0x00000001ff6d7435 */ /* 0x001fe200000001ff */
[----:B-1----:R-:W-:-:S02]  /*3e60*/  MOV R246, R107 ;  /* 0x0000006b00f67202 */ /* 0x002fc40000000f00 */
[----:B------:R-:W-:Y:S02]  /*3e70*/  MOV R110, R244 ;  /* 0x000000f4006e7202 */ /* 0x000fe40000000f00 */
[----:B------:R-:W-:Y:S02]  /*3e80*/  MOV R108, 0x1f ;  /* 0x0000001f006c7802 */ /* 0x000fe40000000f00 */
[----:B------:R-:W-:Y:S02]  /*3e90*/  MOV R107, 0xffffffff ;  /* 0xffffffff006b7802 */ /* 0x000fe40000000f00 */
[----:B------:R-:W-:Y:S02]  /*3ea0*/  MOV R104, 0x3ec0 ;  /* 0x00003ec000687802 */ /* 0x000fe40000000f00 */
[----:B------:R-:W-:Y:S05]  /*3eb0*/  CALL.REL.NOINC `($__internal_89_$__cuda_sm70_shflsync_down_p) ;  /* 0x0000001000007944 */ /* 0x000fea0003c00000 */
[----:B01----:R-:W-:Y:S05]  /*3ec0*/  BRA `(.L_x_1240) ;  /* 0xffffe60000007947 */ /* 0x003fea000383ffff */
        .weak           $__internal_89_$__cuda_sm70_shflsync_down_p
        .type           $__internal_89_$__cuda_sm70_shflsync_down_p,@function
        .size           $__internal_89_$__cuda_sm70_shflsync_down_p,(.L_x_3496 - $__internal_89_$__cuda_sm70_shflsync_down_p)
$__internal_89_$__cuda_sm70_shflsync_down_p:
[----:B------:R-:W-:Y:S01]  /*3ed0*/  HFMA2.MMA R105, -RZ, RZ, 0, 0 ;  /* 0x00000000ff697435 */ /* 0x000fe200000001ff */
[----:B------:R-:W-:Y:S04]  /*3ee0*/  WARPSYNC R107 ;  /* 0x0000006b00007348 */ /* 0x000fe80003800000 */
[----:B------:R0:W1:Y:S01]  /*3ef0*/  SHFL.DOWN PT, R107, R110, R109, R108 ;  /* 0x0800006d6e6b7389 */ /* 0x00006200000e006c */
[----:B------:R-:W-:Y:S05]  /*3f00*/  RET.REL.NODEC R104 `(_ZN10layer_norm13ln_bwd_kernelINS_13Kernel_traitsIffffjLj18432ELj4ELj1ELj4ELj16ENS_18Kernel_traits_baseILj18432EffffjLj128EEEEEEEvNS_9BwdParamsE) ;  /* 0xffffc0f068007950 */ /* 0x000fea0003c3ffff */
.L_x_1241:
        /* <DEDUP_REMOVED lines=15> */
.L_x_3496:


//--------------------- .text._ZN10layer_norm22ln_bwd_finalize_kernelINS_22Kernel_traits_finalizeILj16384E13__nv_bfloat16fS2_fjLj1024ELj4ENS_18Kernel_traits_baseILj16384ES2_fS2_fjLj1024EEEEEEEvNS_9BwdParamsE --------------------------
	.section	.text._ZN10layer_norm22ln_bwd_finalize_kernelINS_22Kernel_traits_finalizeILj16384E13__nv_bfloat16fS2_fjLj1024ELj4ENS_18Kernel_traits_baseILj16384ES2_fS2_fjLj1024EEEEEEEvNS_9BwdParamsE,"ax",@progbits
	.sectioninfo	@"SHI_REGISTERS=32"
	.align	128
        .global         _ZN10layer_norm22ln_bwd_finalize_kernelINS_22Kernel_traits_finalizeILj16384E13__nv_bfloat16fS2_fjLj1024ELj4ENS_18Kernel_traits_baseILj16384ES2_fS2_fjLj1024EEEEEEEvNS_9BwdParamsE
        .type           _ZN10layer_norm22ln_bwd_finalize_kernelINS_22Kernel_traits_finalizeILj16384E13__nv_bfloat16fS2_fjLj1024ELj4ENS_18Kernel_traits_baseILj16384ES2_fS2_fjLj1024EEEEEEEvNS_9BwdParamsE,@function
        .size           _ZN10layer_norm22ln_bwd_finalize_kernelINS_22Kernel_traits_finalizeILj16384E13__nv_bfloat16fS2_fjLj1024ELj4ENS_18Kernel_traits_baseILj16384ES2_fS2_fjLj1024EEEEEEEvNS_9BwdParamsE,(.L_x_3497 - _ZN10layer_norm22ln_bwd_finalize_kernelINS_22Kernel_traits_finalizeILj16384E13__nv_bfloat16fS2_fjLj1024ELj4ENS_18Kernel_traits_baseILj16384ES2_fS2_fjLj1024EEEEEEEvNS_9BwdParamsE)
        .other          _ZN10layer_norm22ln_bwd_finalize_kernelINS_22Kernel_traits_finalizeILj16384E13__nv_bfloat16fS2_fjLj1024ELj4ENS_18Kernel_traits_baseILj16384ES2_fS2_fjLj1024EEEEEEEvNS_9BwdParamsE,@"STO_CUDA_ENTRY STV_DEFAULT"
_ZN10layer_norm22ln_bwd_finalize_kernelINS_22Kernel_traits_finalizeILj16384E13__nv_bfloat16fS2_fjLj1024ELj4ENS_18Kernel_traits_baseILj16384ES2_fS2_fjLj1024EEEEEEEvNS_9BwdParamsE:
.text._ZN10layer_norm22ln_bwd_finalize_kernelINS_22Kernel_traits_finalizeILj16384E13__nv_bfloat16fS2_fjLj1024ELj4ENS_18Kernel_traits_baseILj16384ES2_fS2_fjLj1024EEEEEEEvNS_9BwdParamsE:
        /* <DEDUP_REMOVED lines=19> */
.L_x_1254:
        /* <DEDUP_REMOVED lines=27> */
.L_x_1246:
        /* <DEDUP_REMOVED lines=32> */
.L_x_1245:
[----:B------:R-:W-:Y:S05]  /*04e0*/  BSYNC B1 ;  /* 0x0000000000017941 */ /* 0x000fea0003800000 */
.L_x_1244:
        /* <DEDUP_REMOVED lines=22> */
.L_x_1248:
[----:B------:R-:W-:Y:S05]  /*0650*/  BSYNC B1 ;  /* 0x0000000000017941 */ /* 0x000fea0003800000 */
.L_x_1247:
        /* <DEDUP_REMOVED lines=10> */
.L_x_1243:
[----:B------:R-:W-:Y:S05]  /*0700*/  BSYNC B0 ;  /* 0x0000000000007941 */ /* 0x000fea0003800000 */
.L_x_1242:
        /* <DEDUP_REMOVED lines=11> */
.L_x_1255:
        /* <DEDUP_REMOVED lines=18> */
.L_x_1256:
[----:B------:R-:W-:Y:S01]  /*08e0*/  @!P1 SHF.R.U32.HI R2, RZ, 0x3, R0 ;  /* 0x00000003ff029819 */ /* 0x000fe20000011600 */
[----:B---3--:R-:W-:Y:S02]  /*08f0*/  FADD.FTZ R5, R5, R10 ;  /* 0x0000000a05057221 */ /* 0x008fe40000010000 */
[----:B--2---:R-:W-:Y:S01]  /*0900*/  FADD.FTZ R7, R7, R4 ;  /* 0x0000000407077221 */ /* 0x004fe20000010000 */
[----:B------:R-:W-:-:S05]  /*0910*/  @!P1 LOP3.LUT R2, R2, 0x1ffffffc, RZ, 0xc0, !PT ;  /* 0x1ffffffc02029812 */ /* 0x000fca00078ec0ff */
[----:B------:R2:W-:Y:S04]  /*0920*/  @!P1 STS [R2+0x2000], R5 ;  /* 0x0020000502009388 */ /* 0x0005e80000000800 */
[----:B------:R2:W-:Y:S02]  /*0930*/  @!P1 STS [R2+0x2080], R7 ;  /* 0x0020800702009388 */ /* 0x0005e40000000800 */
.L_x_1249:
        /* <DEDUP_REMOVED lines=13> */
.L_x_1253:
[----:B------:R-:W-:Y:S05]  /*0a10*/  BSYNC B0 ;  /* 0x0000000000007941 */ /* 0x000fea0003800000 */
.L_x_1252:
[C---:B------:R-:W-:Y:S02]  /*0a20*/  ISETP.GT.U32.AND P1, PT, R18.reuse, -0x4001, PT ;  /* 0xffffbfff1200780c */ /* 0x040fe40003f24070 */
[----:B------:R-:W-:Y:S02]  /*0a30*/  IADD3 R18, R18, 0x4000, RZ ;  /* 0x0000400012127810 */ /* 0x000fe40007ffe0ff */
[----:B------:R-:W-:-:S09]  /*0a40*/  IADD3 R19, R19, 0x2000, RZ ;  /* 0x0000200013137810 */ /* 0x000fd20007ffe0ff */
[----:B012---:R-:W-:Y:S05]  /*0a50*/  @P1 BRA `(.L_x_1254) ;  /* 0xfffff6d000001947 */ /* 0x007fea000383ffff */
[----:B------:R-:W-:Y:S05]  /*0a60*/  EXIT ;  /* 0x000000000000794d */ /* 0x000fea0003800000 */
.L_x_1250:
[----:B--2---:R-:W-:Y:S01]  /*0a70*/  IMAD.MOV.U32 R10, RZ, RZ, R4 ;  /* 0x000000ffff0a7224 */ /* 0x004fe200078e0004 */
[----:B------:R-:W-:Y:S01]  /*0a80*/  MOV R9, 0x1 ;  /* 0x0000000100097802 */ /* 0x000fe20000000f00 */
[----:B------:R-:W-:Y:S01]  /*0a90*/  IMAD.MOV.U32 R6, RZ, RZ, 0x1f ;  /* 0x0000001fff067424 */ /* 0x000fe200078e00ff */
[----:B------:R-:W-:Y:S02]  /*0aa0*/  MOV R11, 0xffffffff ;  /* 0xffffffff000b7802 */ /* 0x000fe40000000f00 */
[----:B------:R-:W-:Y:S02]  /*0ab0*/  MOV R2, 0xad0 ;  /* 0x00000ad000027802 */ /* 0x000fe40000000f00 */
[----:B01----:R-:W-:Y:S05]  /*0ac0*/  CALL.REL.NOINC `($__internal_90_$__cuda_sm70_shflsync_bfly_p) ;  /* 0x000003c000007944 */ /* 0x003fea0003c00000 */
[----:B-1----:R-:W-:Y:S01]  /*0ad0*/  IMAD.MOV.U32 R3, RZ, RZ, R6 ;  /* 0x000000ffff037224 */ /* 0x002fe200078e0006 */
[----:B0-----:R-:W-:Y:S05]  /*0ae0*/  BRA `(.L_x_1255) ;  /* 0xfffffcd000007947 */ /* 0x001fea000383ffff */
.L_x_1251:
[----:B------:R-:W-:Y:S01]  /*0af0*/  HFMA2.MMA R6, -RZ, RZ, 0, 1.847743988037109375e-06 ;  /* 0x0000001fff067435 */ /* 0x000fe200000001ff */
[----:B------:R-:W-:Y:S01]  /*0b00*/  MOV R10, R13 ;  /* 0x0000000d000a7202 */ /* 0x000fe20000000f00 */
[----:B------:R-:W-:Y:S01]  /*0b10*/  IMAD.MOV.U32 R9, RZ, RZ, 0x2 ;  /* 0x00000002ff097424 */ /* 0x000fe200078e00ff */
[----:B------:R-:W-:Y:S01]  /*0b20*/  MOV R2, 0xb50 ;  /* 0x00000b5000027802 */ /* 0x000fe20000000f00 */
[----:B------:R-:W-:-:S02]  /*0b30*/  IMAD.MOV.U32 R11, RZ, RZ, -0x1 ;  /* 0xffffffffff0b7424 */ /* 0x000fc400078e00ff */
[----:B012---:R-:W-:Y:S05]  /*0b40*/  CALL.REL.NOINC `($__internal_90_$__cuda_sm70_shflsync_bfly_p) ;  /* 0x0000034000007944 */ /* 0x007fea0003c00000 */
[----:B01----:R-:W-:Y:S01]  /*0b50*/  FADD.FTZ R10, R13, R6 ;  /* 0x000000060d0a7221 */ /* 0x003fe20000010000 */
[----:B------:R-:W-:Y:S01]  /*0b60*/  MOV R9, 0x4 ;  /* 0x0000000400097802 */ /* 0x000fe20000000f00 */
[----:B------:R-:W-:Y:S01]  /*0b70*/  IMAD.MOV.U32 R6, RZ, RZ, 0x1f ;  /* 0x0000001fff067424 */ /* 0x000fe200078e00ff */
[----:B------:R-:W-:-:S02]  /*0b80*/  MOV R11, 0xffffffff ;  /* 0xffffffff000b7802 */ /* 0x000fc40000000f00 */
[----:B------:R-:W-:Y:S02]  /*0b90*/  MOV R2, 0xbb0 ;  /* 0x00000bb000027802 */ /* 0x000fe40000000f00 */
[----:B------:R-:W-:Y:S05]  /*0ba0*/  CALL.REL.NOINC `($__internal_90_$__cuda_sm70_shflsync_bfly_p) ;  /* 0x000002e000007944 */ /* 0x000fea0003c00000 */
[----:B01----:R-:W-:Y:S01]  /*0bb0*/  FADD.FTZ R10, R10, R6 ;  /* 0x000000060a0a7221 */ /* 0x003fe20000010000 */
[----:B------:R-:W-:Y:S01]  /*0bc0*/  HFMA2.MMA R6, -RZ, RZ, 0, 1.847743988037109375e-06 ;  /* 0x0000001fff067435 */ /* 0x000fe200000001ff */
[----:B------:R-:W-:Y:S01]  /*0bd0*/  IMAD.MOV.U32 R9, RZ, RZ, 0x8 ;  /* 0x00000008ff097424 */ /* 0x000fe200078e00ff */
[----:B------:R-:W-:Y:S01]  /*0be0*/  MOV R2, 0xc10 ;  /* 0x00000c1000027802 */ /* 0x000fe20000000f00 */
[----:B------:R-:W-:-:S03]  /*0bf0*/  IMAD.MOV.U32 R11, RZ, RZ, -0x1 ;  /* 0xffffffffff0b7424 */ /* 0x000fc600078e00ff */
[----:B------:R-:W-:Y:S05]  /*0c00*/  CALL.REL.NOINC `($__internal_90_$__cuda_sm70_shflsync_bfly_p) ;  /* 0x0000028000007944 */ /* 0x000fea0003c00000 */
[----:B-1----:R-:W-:Y:S01]  /*0c10*/  FADD.FTZ R4, R10, R6 ;  /* 0x000000060a047221 */ /* 0x002fe20000010000 */
[----:B0-----:R-:W-:Y:S01]  /*0c20*/  MOV R9, 0x10 ;  /* 0x0000001000097802 */ /* 0x001fe20000000f00 */
[----:B------:R-:W-:Y:S01]  /*0c30*/  IMAD.MOV.U32 R6, RZ, RZ, 0x1f ;  /* 0x0000001fff067424 */ /* 0x000fe200078e00ff */
[----:B------:R-:W-:Y:S01]  /*0c40*/  MOV R11, 0xffffffff ;  /* 0xffffffff000b7802 */ /* 0x000fe20000000f00 */
[----:B------:R-:W-:Y:S01]  /*0c50*/  IMAD.MOV.U32 R10, RZ, RZ, R4 ;  /* 0x000000ffff0a7224 */ /* 0x000fe200078e0004 */
[----:B------:R-:W-:Y:S02]  /*0c60*/  MOV R2, 0xc80 ;  /* 0x00000c8000027802 */ /* 0x000fe40000000f00 */
[----:B------:R-:W-:Y:S05]  /*0c70*/  CALL.REL.NOINC `($__internal_90_$__cuda_sm70_shflsync_bfly_p) ;  /* 0x0000021000007944 */ /* 0x000fea0003c00000 */
[----:B0-----:R-:W-:Y:S01]  /*0c80*/  HFMA2.MMA R9, -RZ, RZ, 0, 5.9604644775390625e-08 ;  /* 0x00000001ff097435 */ /* 0x001fe200000001ff */
[----:B-1----:R-:W-:Y:S01]  /*0c90*/  MOV R7, R6 ;  /* 0x0000000600077202 */ /* 0x002fe20000000f00 */
[----:B------:R-:W-:Y:S01]  /*0ca0*/  IMAD.MOV.U32 R10, RZ, RZ, R5 ;  /* 0x000000ffff0a7224 */ /* 0x000fe200078e0005 */
[----:B------:R-:W-:Y:S01]  /*0cb0*/  MOV R11, 0xffffffff ;  /* 0xffffffff000b7802 */ /* 0x000fe20000000f00 */
[----:B------:R-:W-:Y:S01]  /*0cc0*/  IMAD.MOV.U32 R6, RZ, RZ, 0x1f ;  /* 0x0000001fff067424 */ /* 0x000fe200078e00ff */
[----:B------:R-:W-:-:S02]  /*0cd0*/  MOV R2, 0xcf0 ;  /* 0x00000cf000027802 */ /* 0x000fc40000000f00 */
[----:B------:R-:W-:Y:S05]  /*0ce0*/  CALL.REL.NOINC `($__internal_90_$__cuda_sm70_shflsync_bfly_p) ;  /* 0x000001a000007944 */ /* 0x000fea0003c00000 */
[----:B01----:R-:W-:Y:S01]  /*0cf0*/  FADD.FTZ R10, R5, R6 ;  /* 0x00000006050a7221 */ /* 0x003fe20000010000 */
[----:B------:R-:W-:Y:S01]  /*0d00*/  HFMA2.MMA R6, -RZ, RZ, 0, 1.847743988037109375e-06 ;  /* 0x0000001fff067435 */ /* 0x000fe200000001ff */
[----:B------:R-:W-:Y:S01]  /*0d10*/  IMAD.MOV.U32 R9, RZ, RZ, 0x2 ;  /* 0x00000002ff097424 */ /* 0x000fe200078e00ff */
[----:B------:R-:W-:Y:S01]  /*0d20*/  MOV R2, 0xd50 ;  /* 0x00000d5000027802 */ /* 0x000fe20000000f00 */
[----:B------:R-:W-:-:S03]  /*0d30*/  IMAD.MOV.U32 R11, RZ, RZ, -0x1 ;  /* 0xffffffffff0b7424 */ /* 0x000fc600078e00ff */
[----:B------:R-:W-:Y:S05]  /*0d40*/  CALL.REL.NOINC `($__internal_90_$__cuda_sm70_shflsync_bfly_p) ;  /* 0x0000014000007944 */ /* 0x000fea0003c00000 */
        /* <DEDUP_REMOVED lines=13> */
[----:B------:R-:W-:Y:S01]  /*0e20*/  HFMA2.MMA R6, -RZ, RZ, 0, 1.847743988037109375e-06 ;  /* 0x0000001fff067435 */ /* 0x000fe200000001ff */
[----:B------:R-:W-:Y:S01]  /*0e30*/  MOV R9, 0x10 ;  /* 0x0000001000097802 */ /* 0x000fe20000000f00 */
[----:B------:R-:W-:Y:S01]  /*0e40*/  IMAD.MOV.U32 R11, RZ, RZ, -0x1 ;  /* 0xffffffffff0b7424 */ /* 0x000fe200078e00ff */
[----:B------:R-:W-:-:S03]  /*0e50*/  MOV R2, 0xe70 ;  /* 0x00000e7000027802 */ /* 0x000fc60000000f00 */
[----:B------:R-:W-:Y:S05]  /*0e60*/  CALL.REL.NOINC `($__internal_90_$__cuda_sm70_shflsync_bfly_p) ;  /* 0x0000002000007944 */ /* 0x000fea0003c00000 */
[----:B-1----:R-:W-:Y:S01]  /*0e70*/  MOV R5, R6 ;  /* 0x0000000600057202 */ /* 0x002fe20000000f00 */
[----:B0-----:R-:W-:Y:S05]  /*0e80*/  BRA `(.L_x_1256) ;  /* 0xfffffa5000007947 */ /* 0x001fea000383ffff */
        .weak           $__internal_90_$__cuda_sm70_shflsync_bfly_p
        .type           $__internal_90_$__cuda_sm70_shflsync_bfly_p,@function
        .size           $__internal_90_$__cuda_sm70_shflsync_bfly_p,(.L_x_3497 - $__internal_90_$__cuda_sm70_shflsync_bfly_p)
$__internal_90_$__cuda_sm70_shflsync_bfly_p:
[----:B------:R-:W-:Y:S01]  /*0e90*/  HFMA2.MMA R3, -RZ, RZ, 0, 0 ;  /* 0x00000000ff037435 */ /* 0x000fe200000001ff */
[----:B------:R-:W-:Y:S04]  /*0ea0*/  WARPSYNC R11 ;  /* 0x0000000b00007348 */ /* 0x000fe80003800000 */
[----:B------:R0:W1:Y:S01]  /*0eb0*/  SHFL.BFLY PT, R6, R10, R9, R6 ;  /* 0x0c0000090a067389 */ /* 0x00006200000e0006 */
[----:B------:R-:W-:Y:S05]  /*0ec0*/  RET.REL.NODEC R2 `(_ZN10layer_norm22ln_bwd_finalize_kernelINS_22Kernel_traits_finalizeILj16384E13__nv_bfloat16fS2_fjLj1024ELj4ENS_18Kernel_traits_baseILj16384ES2_fS2_fjLj1024EEEEEEEvNS_9BwdParamsE) ;  /* 0xfffff13002007950 */ /* 0x000fea0003c3ffff */
.L_x_1257:
        /* <DEDUP_REMOVED lines=11> */
.L_x_3497:


//--------------------- .text._ZN10layer_norm13ln_bwd_kernelINS_13Kernel_traitsI13__nv_bfloat16fS2_fjLj16384ELj4ELj1ELj4ELj16ENS_18Kernel_traits_baseILj16384ES2_fS2_fjLj128EEEEEEEvNS_9BwdParamsE --------------------------
	.section	.text._ZN10layer_norm13ln_bwd_kernelINS_13Kernel_traitsI13__nv_bfloat16fS2_fjLj16384ELj4ELj1ELj4ELj16ENS_18Kernel_traits_baseILj16384ES2_fS2_fjLj128EEEEEEEvNS_9BwdParamsE,"ax",@progbits
	.sectioninfo	@"SHI_REGISTERS=254"
	.align	128
        .global         _ZN10layer_norm13ln_bwd_kernelINS_13Kernel_traitsI13__nv_bfloat16fS2_fjLj16384ELj4ELj1ELj4ELj16ENS_18Kernel_traits_baseILj16384ES2_fS2_fjLj128EEEEEEEvNS_9BwdParamsE
        .type           _ZN10layer_norm13ln_bwd_kernelINS_13Kernel_traitsI13__nv_bfloat16fS2_fjLj16384ELj4ELj1ELj4ELj16ENS_18Kernel_traits_baseILj16384ES2_fS2_fjLj128EEEEEEEvNS_9BwdParamsE,@function
        .size           _ZN10layer_norm13ln_bwd_kernelINS_13Kernel_traitsI13__nv_bfloat16fS2_fjLj16384ELj4ELj1ELj4ELj16ENS_18Kernel_traits_baseILj16384ES2_fS2_fjLj128EEEEEEEvNS_9BwdParamsE,(.L_x_3498 - _ZN10layer_norm13ln_bwd_kernelINS_13Kernel_traitsI13__nv_bfloat16fS2_fjLj16384ELj4ELj1ELj4ELj16ENS_18Kernel_traits_baseILj16384ES2_fS2_fjLj128EEEEEEEvNS_9BwdParamsE)
        .other          _ZN10layer_norm13ln_bwd_kernelINS_13Kernel_traitsI13__nv_bfloat16fS2_fjLj16384ELj4ELj1ELj4ELj16ENS_18Kernel_traits_baseILj16384ES2_fS2_fjLj128EEEEEEEvNS_9BwdParamsE,@"STO_CUDA_ENTRY STV_DEFAULT"
_ZN10layer_norm13ln_bwd_kernelINS_13Kernel_traitsI13__nv_bfloat16fS2_fjLj16384ELj4ELj1ELj4ELj16ENS_18Kernel_traits_baseILj16384ES2_fS2_fjLj128EEEEEEEvNS_9BwdParamsE:
.text._ZN10layer_norm13ln_bwd_kernelINS_13Kernel_traitsI13__nv_bfloat16fS2_fjLj16384ELj4ELj1ELj4ELj16ENS_18Kernel_traits_baseILj16384ES2_fS2_fjLj128EEEEEEEvNS_9BwdParamsE:
        /* <DEDUP_REMOVED lines=213> */
.L_x_1266:
[----:B------:R-:W-:Y:S02]  /*0d50*/  ISETP.NE.U32.AND P0, PT, RZ, c[0x0][0x178], PT ;  /* 0x00005e00ff007a0c */ /* 0x000fe40003f05070 */
[----:B------:R-:W-:Y:S02]  /*0d60*/  SHF.L.U32 R192, R49, 0xc, RZ ;  /* 0x0000000c31c07819 */ /* 0x000fe400000006ff */
[----:B------:R-:W-:-:S02]  /*0d70*/  ISETP.NE.AND.EX P0, PT, RZ, c[0x0][0x17c], PT, P0 ;  /* 0x00005f00ff007a0c */ /* 0x000fc40003f05300 */
[----:B------:R-:W-:-:S04]  /*0d80*/  LOP3.LUT R192, R192, R51, RZ, 0xfc, !PT ;  /* 0x00000033c0c07212 */ /* 0x000fc800078efcff */
[----:B------:R-:W-:-:S07]  /*0d90*/  IADD3 R193, R192, 0x200, RZ ;  /* 0x00000200c0c17810 */ /* 0x000fce0007ffe0ff */
[----:B------:R-:W-:Y:S02]  /*0da0*/  @P0 MOV R190, 0x10 ;  /* 0x0000001000be0802 */ /* 0x000fe40000000f00 */
[C---:B------:R-:W-:Y:S02]  /*0db0*/  IADD3 R191, R192.reuse, 0x400, RZ ;  /* 0x00000400c0bf7810 */ /* 0x040fe40007ffe0ff */
[C---:B------:R-:W-:Y:S01]  /*0dc0*/  @P0 LEA R56, P1, R192.reuse, c[0x0][0x178], 0x4 ;  /* 0x00005e00c0380a11 */ /* 0x040fe200078220ff */
[----:B------:R-:W-:Y:S01]  /*0dd0*/  @P0 IMAD.WIDE.U32 R60, R193, R190, c[0x0][0x178] ;  /* 0x00005e00c13c0625 */ /* 0x000fe200078e00be */
[----:B------:R-:W-:Y:S02]  /*0de0*/  @!P0 MOV R190, 0x10 ;  /* 0x0000001000be8802 */ /* 0x000fe40000000f00 */
[C---:B------:R-:W-:Y:S02]  /*0df0*/  IADD3 R186, R192.reuse, 0x800, RZ ;  /* 0x00000800c0ba7810 */ /* 0x040fe40007ffe0ff */
[----:B------:R-:W-:Y:S01]  /*0e00*/  IADD3 R185, R192, 0x600, RZ ;  /* 0x00000600c0b97810 */ /* 0x000fe20007ffe0ff */
[----:B------:R-:W-:Y:S01]  /*0e10*/  @P0 IMAD.WIDE.U32 R64, R191, R190, c[0x0][0x178] ;  /* 0x00005e00bf400625 */ /* 0x000fe200078e00be */
[C---:B------:R-:W-:Y:S01]  /*0e20*/  @P0 LEA.HI.X R57, R192.reuse, c[0x0][0x17c], RZ, 0x4, P1 ;  /* 0x00005f00c0390a11 */ /* 0x040fe200008f24ff */
[----:B------:R-:W2:Y:S01]  /*0e30*/  @P0 LDG.E.128 R60, [R60.64] ;  /* 0x000000063c3c0981 */ /* 0x000ea2000c1e1d00 */
[----:B------:R-:W-:Y:S01]  /*0e40*/  IADD3 R187, R192, 0xa00, RZ ;  /* 0x00000a00c0bb7810 */ /* 0x000fe20007ffe0ff */
[----:B------:R-:W-:-:S02]  /*0e50*/  @P0 IMAD.WIDE.U32 R72, R186, R190, c[0x0][0x178] ;  /* 0x00005e00ba480625 */ /* 0x000fc400078e00be */
[----:B------:R-:W3:Y:S02]  /*0e60*/  @P0 LDG.E.128 R64, [R64.64] ;  /* 0x0000000640400981 */ /* 0x000ee4000c1e1d00 */
[----:B------:R-:W-:Y:S02]  /*0e70*/  @P0 IMAD.WIDE.U32 R68, R185, R190, c[0x0][0x178] ;  /* 0x00005e00b9440625 */ /* 0x000fe400078e00be */
[----:B------:R-:W4:Y:S02]  /*0e80*/  @P0 LDG.E.128 R56, [R56.64] ;  /* 0x0000000638380981 */ /* 0x000f24000c1e1d00 */
[----:B------:R-:W-:Y:S01]  /*0e90*/  @P0 IMAD.WIDE.U32 R76, R187, R190, c[0x0][0x178] ;  /* 0x00005e00bb4c0625 */ /* 0x000fe200078e00be */
[C---:B------:R-:W-:Y:S01]  /*0ea0*/  IADD3 R188, R192.reuse, 0xc00, RZ ;  /* 0x00000c00c0bc7810 */ /* 0x040fe20007ffe0ff */
[----:B------:R-:W5:Y:S01]  /*0eb0*/  @P0 LDG.E.128 R72, [R72.64] ;  /* 0x0000000648480981 */ /* 0x000f62000c1e1d00 */
[----:B------:R-:W-:-:S03]  /*0ec0*/  IADD3 R189, R192, 0xe00, RZ ;  /* 0x00000e00c0bd7810 */ /* 0x000fc60007ffe0ff */
[----:B------:R-:W2:Y:S01]  /*0ed0*/  @P0 LDG.E.128 R68, [R68.64] ;  /* 0x0000000644440981 */ /* 0x000ea2000c1e1d00 */
[----:B------:R-:W-:-:S03]  /*0ee0*/  @P0 IMAD.WIDE.U32 R80, R188, R190, c[0x0][0x178] ;  /* 0x00005e00bc500625 */ /* 0x000fc600078e00be */
[----:B------:R-:W2:Y:S01]  /*0ef0*/  @P0 LDG.E.128 R76, [R76.64] ;  /* 0x000000064c4c0981 */ /* 0x000ea2000c1e1d00 */
[----:B------:R-:W-:-:S03]  /*0f00*/  @P0 IMAD.WIDE.U32 R84, R189, R190, c[0x0][0x178] ;  /* 0x00005e00bd540625 */ /* 0x000fc600078e00be */
[----:B------:R-:W2:Y:S04]  /*0f10*/  @P0 LDG.E.128 R80, [R80.64] ;  /* 0x0000000650500981 */ /* 0x000ea8000c1e1d00 */
[----:B------:R-:W2:Y:S01]  /*0f20*/  @P0 LDG.E.128 R84, [R84.64] ;  /* 0x0000000654540981 */ /* 0x000ea2000c1e1d00 */
[----:B------:R-:W-:Y:S01]  /*0f30*/  HFMA2.MMA R148, -RZ, RZ, 0, 2.384185791015625e-07 ;  /* 0x00000004ff947435 */ /* 0x000fe200000001ff */
[----:B------:R-:W-:Y:S01]  /*0f40*/  @!P0 LEA R134, P1, R192, c[0x0][0x170], 0x4 ;  /* 0x00005c00c0868a11 */ /* 0x000fe200078220ff */
[----:B------:R-:W-:Y:S01]  /*0f50*/  @!P0 IMAD.WIDE.U32 R146, R193, R190, c[0x0][0x170] ;  /* 0x00005c00c1928625 */ /* 0x000fe200078e00be */
[----:B------:R-:W-:Y:S02]  /*0f60*/  @P0 MOV R194, RZ ;  /* 0x000000ff00c20202 */ /* 0x000fe40000000f00 */
[----:B------:R-:W-:Y:S01]  /*0f70*/  @!P0 LEA.HI.X R135, R192, c[0x0][0x174], RZ, 0x4, P1 ;  /* 0x00005d00c0878a11 */ /* 0x000fe200008f24ff */
[----:B------:R-:W-:-:S04]  /*0f80*/  @!P0 IMAD.WIDE.U32 R144, R191, R190, c[0x0][0x170] ;  /* 0x00005c00bf908625 */ /* 0x000fc800078e00be */
[----:B------:R-:W-:-:S04]  /*0f90*/  @!P0 IMAD.WIDE R136, R49, R148, c[0x0][0x180] ;  /* 0x0000600031888625 */ /* 0x000fc800078e0294 */
[----:B------:R-:W-:Y:S01]  /*0fa0*/  @!P0 IMAD.WIDE.U32 R140, R186, R190, c[0x0][0x170] ;  /* 0x00005c00ba8c8625 */ /* 0x000fe200078e00be */
[----:B------:R0:W2:Y:S03]  /*0fb0*/  @!P0 LDG.E R194, [R136.64] ;  /* 0x0000000688c28981 */ /* 0x0000a6000c1e1900 */
[----:B------:R-:W-:-:S04]  /*0fc0*/  @!P0 IMAD.WIDE.U32 R142, R185, R190, c[0x0][0x170] ;  /* 0x00005c00b98e8625 */ /* 0x000fc800078e00be */
[----:B------:R-:W-:-:S04]  /*0fd0*/  @!P0 IMAD.WIDE.U32 R138, R187, R190, c[0x0][0x170] ;  /* 0x00005c00bb8a8625 */ /* 0x000fc800078e00be */
[----:B0-----:R-:W-:Y:S01]  /*0fe0*/  @!P0 IMAD.WIDE.U32 R136, R188, R190, c[0x0][0x170] ;  /* 0x00005c00bc888625 */ /* 0x001fe200078e00be */
[----:B------:R0:W2:Y:S04]  /*0ff0*/  @!P0 LDG.E.128 R60, [R146.64] ;  /* 0x00000006923c8981 */ /* 0x0000a8000c1e1d00 */
[----:B------:R1:W3:Y:S04]  /*1000*/  @!P0 LDG.E.128 R64, [R144.64] ;  /* 0x0000000690408981 */ /* 0x0002e8000c1e1d00 */
[----:B------:R1:W4:Y:S04]  /*1010*/  @!P0 LDG.E.128 R56, [R134.64] ;  /* 0x0000000686388981 */ /* 0x000328000c1e1d00 */
[----:B------:R5:W4:Y:S04]  /*1020*/  @!P0 LDG.E.128 R72, [R140.64] ;  /* 0x000000068c488981 */ /* 0x000b28000c1e1d00 */
[----:B------:R5:W4:Y:S01]  /*1030*/  @!P0 LDG.E.128 R68, [R142.64] ;  /* 0x000000068e448981 */ /* 0x000b22000c1e1d00 */
[----:B0-----:R-:W-:-:S03]  /*1040*/  HFMA2.MMA R146, -RZ, RZ, 0, 4.76837158203125e-07 ;  /* 0x00000008ff927435 */ /* 0x001fc600000001ff */
[----:B------:R0:W4:Y:S01]  /*1050*/  @!P0 LDG.E.128 R76, [R138.64] ;  /* 0x000000068a4c8981 */ /* 0x000122000c1e1d00 */
[----:B-1----:R-:W-:-:S03]  /*1060*/  @!P0 IMAD.WIDE.U32 R134, R189, R190, c[0x0][0x170] ;  /* 0x00005c00bd868625 */ /* 0x002fc600078e00be */
[----:B------:R1:W4:Y:S01]  /*1070*/  @!P0 LDG.E.128 R80, [R136.64] ;  /* 0x0000000688508981 */ /* 0x000322000c1e1d00 */
[----:B------:R-:W-:-:S03]  /*1080*/  IMAD.WIDE R144, R49, R148, c[0x0][0x188] ;  /* 0x0000620031907625 */ /* 0x000fc600078e0294 */
[----:B------:R1:W4:Y:S01]  /*1090*/  @!P0 LDG.E.128 R84, [R134.64] ;  /* 0x0000000686548981 */ /* 0x000322000c1e1d00 */
[----:B-----5:R-:W-:-:S03]  /*10a0*/  IMAD.WIDE.U32 R142, R192, R146, c[0x0][0x1b8] ;  /* 0x00006e00c08e7625 */ /* 0x020fc600078e0092 */
[----:B------:R5:W4:Y:S01]  /*10b0*/  LDG.E R190, [R144.64] ;  /* 0x0000000690be7981 */ /* 0x000b22000c1e1900 */
        /* <DEDUP_REMOVED lines=8> */
[----:B-----5:R-:W-:-:S03]  /*1140*/  IMAD.WIDE.U32 R144, R187, R146, c[0x0][0x1b8] ;  /* 0x00006e00bb907625 */ /* 0x020fc600078e0092 */
[----:B------:R-:W5:Y:S01]  /*1150*/  LDG.E.64 R136, [R136.64] ;  /* 0x0000000688887981 */ /* 0x000f62000c1e1b00 */
[----:B------:R-:W-:-:S03]  /*1160*/  IMAD.WIDE.U32 R148, R188, R146, c[0x0][0x1b8] ;  /* 0x00006e00bc947625 */ /* 0x000fc600078e0092 */
[----:B------:R-:W5:Y:S01]  /*1170*/  LDG.E.64 R144, [R144.64] ;  /* 0x0000000690907981 */ /* 0x000f62000c1e1b00 */
[----:B------:R-:W-:-:S03]  /*1180*/  IMAD.WIDE.U32 R146, R189, R146, c[0x0][0x1b8] ;  /* 0x00006e00bd927625 */ /* 0x000fc600078e0092 */
        /* <DEDUP_REMOVED lines=30> */
[----:B------:R-:W-:Y:S02]  /*1370*/  @P0 FADD.FTZ R229, -R162, R67 ;  /* 0x00000043a2e50221 */ /* 0x000fe40000010100 */
[----:B----4-:R-:W-:Y:S02]  /*1380*/  @P0 FADD.FTZ R196, -R103, R56 ;  /* 0x0000003867c40221 */ /* 0x010fe40000010100 */
[----:B------:R-:W-:Y:S02]  /*1390*/  @!P0 FADD.FTZ R211, R56, -R194 ;  /* 0x800000c238d38221 */ /* 0x000fe40000010000 */
[----:B------:R-:W-:Y:S01]  /*13a0*/  @P0 FADD.FTZ R203, -R109, R62 ;  /* 0x0000003e6dcb0221 */ /* 0x000fe20000010100 */
[----:B------:R-:W2:Y:S01]  /*13b0*/  @P0 MUFU.RCP R56, R179 ;  /* 0x000000b300380308 */ /* 0x000ea20000001000 */
[----:B------:R-:W-:-:S02]  /*13c0*/  @!P0 FADD.FTZ R217, R62, -R194 ;  /* 0x800000c23ed98221 */ /* 0x000fc40000010000 */
[----:B------:R-:W-:Y:S02]  /*13d0*/  @P0 FADD.FTZ R197, -R105, R58 ;  /* 0x0000003a69c50221 */ /* 0x000fe40000010100 */
[----:B------:R-:W-:Y:S02]  /*13e0*/  @!P0 FADD.FTZ R213, R58, -R194 ;  /* 0x800000c23ad58221 */ /* 0x000fe40000010000 */
[----:B------:R-:W-:Y:S01]  /*13f0*/  @P0 FADD.FTZ R62, -R160, R65 ;  /* 0x00000041a03e0221 */ /* 0x000fe20000010100 */
[----:B------:R-:W3:Y:S01]  /*1400*/  @P0 MUFU.RCP R58, R128 ;  /* 0x00000080003a0308 */ /* 0x000ee20000001000 */
[----:B------:R-:W-:Y:S02]  /*1410*/  @P0 FADD.FTZ R243, -R119, R72 ;  /* 0x0000004877f30221 */ /* 0x000fe40000010100 */
[----:B------:R-:W-:Y:S02]  /*1420*/  @!P0 FADD.FTZ R219, R64, -R194 ;  /* 0x800000c240db8221 */ /* 0x000fe40000010000 */
[----:B------:R-:W-:-:S02]  /*1430*/  @P0 FADD.FTZ R247, -R170, R75 ;  /* 0x0000004baaf70221 */ /* 0x000fc40000010100 */
[----:B0-----:R-:W-:Y:S02]  /*1440*/  @P0 FMUL.FTZ R64, R229, R224 ;  /* 0x000000e0e5400220 */ /* 0x001fe40000410000 */
[----:B-1----:R-:W-:Y:S02]  /*1450*/  @P0 FMUL.FTZ R209, R60, R209 ;  /* 0x000000d13cd10220 */ /* 0x002fe40000410000 */
[----:B------:R-:W-:Y:S01]  /*1460*/  @P0 FADD.FTZ R235, -R115, R68 ;  /* 0x0000004473eb0221 */ /* 0x000fe20000010100 */
[----:B------:R-:W0:Y:S01]  /*1470*/  @P0 MUFU.RCP R60, R181 ;  /* 0x000000b5003c0308 */ /* 0x000e220000001000 */
[----:B------:R-:W-:Y:S02]  /*1480*/  @P0 FADD.FTZ R237, -R164, R69 ;  /* 0x00000045a4ed0221 */ /* 0x000fe40000010100 */
[----:B------:R-:W-:Y:S02]  /*1490*/  @!P0 FADD.FTZ R229, R69, -R194 ;  /* 0x800000c245e58221 */ /* 0x000fe40000010000 */
[----:B------:R-:W-:-:S02]  /*14a0*/  @!P0 FADD.FTZ R241, R75, -R194 ;  /* 0x800000c24bf18221 */ /* 0x000fc40000010000 */
[----:B------:R-:W-:Y:S02]  /*14b0*/  @!P0 FADD.FTZ R225, R67, -R194 ;  /* 0x800000c243e18221 */ /* 0x000fe40000010000 */
[----:B------:R-:W-:Y:S02]  /*14c0*/  @P0 FADD.FTZ R69, -R117, R70 ;  /* 0x0000004675450221 */ /* 0x000fe40000010100 */
[----:B------:R-:W-:Y:S02]  /*14d0*/  @!P0 FADD.FTZ R231, R70, -R194 ;  /* 0x800000c246e78221 */ /* 0x000fe40000010000 */
[----:B------:R-:W-:Y:S02]  /*14e0*/  @P0 FADD.FTZ R239, -R166, R71 ;  /* 0x00000047a6ef0221 */ /* 0x000fe40000010100 */
[----:B------:R-:W-:Y:S02]  /*14f0*/  @P0 FMUL.FTZ R75, R243, R214 ;  /* 0x000000d6f34b0220 */ /* 0x000fe40000410000 */
[----:B------:R-:W-:-:S02]  /*1500*/  @P0 FMUL.FTZ R67, R62, R227 ;  /* 0x000000e33e430220 */ /* 0x000fc40000410000 */
[----:B------:R-:W-:Y:S01]  /*1510*/  @P0 FADD.FTZ R245, -R168, R73 ;  /* 0x00000049a8f50221 */ /* 0x000fe20000010100 */
[----:B------:R-:W1:Y:S01]  /*1520*/  @P0 MUFU.RCP R62, R130 ;  /* 0x00000082003e0308 */ /* 0x000e620000001000 */
[----:B------:R-:W-:Y:S02]  /*1530*/  @P0 FMUL.FTZ R70, R247, R208 ;  /* 0x000000d0f7460220 */ /* 0x000fe40000410000 */
[----:B------:R-:W-:Y:S02]  /*1540*/  @P0 FADD.FTZ R251, -R123, R76 ;  /* 0x0000004c7bfb0221 */ /* 0x000fe40000010100 */
[----:B------:R-:W-:Y:S02]  /*1550*/  @!P0 FADD.FTZ R243, R76, -R194 ;  /* 0x800000c24cf38221 */ /* 0x000fe40000010000 */
[----:B------:R-:W-:Y:S02]  /*1560*/  @!P0 FADD.FTZ R221, R65, -R194 ;  /* 0x800000c241dd8221 */ /* 0x000fe40000010000 */
[----:B------:R-:W-:-:S02]  /*1570*/  @!P0 FADD.FTZ R227, R68, -R194 ;  /* 0x800000c244e38221 */ /* 0x000fc40000010000 */
[----:B------:R-:W-:Y:S02]  /*1580*/  @!P0 FADD.FTZ R233, R71, -R194 ;  /* 0x800000c247e98221 */ /* 0x000fe40000010000 */
[----:B------:R-:W-:Y:S02]  /*1590*/  @P0 FADD.FTZ R76, -R125, R78 ;  /* 0x0000004e7d4c0221 */ /* 0x000fe40000010100 */
[----:B------:R-:W-:Y:S02]  /*15a0*/  @!P0 FADD.FTZ R247, R78, -R194 ;  /* 0x800000c24ef78221 */ /* 0x000fe40000010000 */
[----:B------:R-:W-:Y:S02]  /*15b0*/  @P0 FADD.FTZ R65, -R113, R66 ;  /* 0x0000004271410221 */ /* 0x000fe40000010100 */
[----:B------:R-:W-:Y:S02]  /*15c0*/  @!P0 FADD.FTZ R223, R66, -R194 ;  /* 0x800000c242df8221 */ /* 0x000fe40000010000 */
[----:B------:R-:W-:-:S02]  /*15d0*/  @P0 FMUL.FTZ R71, R235, R222 ;  /* 0x000000deeb470220 */ /* 0x000fc40000410000 */
[----:B------:R-:W-:Y:S02]  /*15e0*/  @P0 FMUL.FTZ R68, R237, R220 ;  /* 0x000000dced440220 */ /* 0x000fe40000410000 */
[----:B------:R-:W-:Y:S02]  /*15f0*/  @P0 FADD.FTZ R78, -R174, R79 ;  /* 0x0000004fae4e0221 */ /* 0x000fe40000010100 */
[----:B------:R-:W-:Y:S02]  /*1600*/  @P0 FMUL.FTZ R66, R239, R216 ;  /* 0x000000d8ef420220 */ /* 0x000fe40000410000 */
[----:B------:R-:W-:Y:S02]  /*1610*/  @!P0 FADD.FTZ R235, R72, -R194 ;  /* 0x800000c248eb8221 */ /* 0x000fe40000010000 */
[----:B------:R-:W-:Y:S02]  /*1620*/  @!P0 FADD.FTZ R237, R73, -R194 ;  /* 0x800000c249ed8221 */ /* 0x000fe40000010000 */
[----:B------:R-:W-:-:S02]  /*1630*/  @P0 FADD.FTZ R73, -R121, R74 ;  /* 0x0000004a79490221 */ /* 0x000fc40000010100 */
[----:B------:R-:W-:Y:S02]  /*1640*/  @!P0 FADD.FTZ R239, R74, -R194 ;  /* 0x800000c24aef8221 */ /* 0x000fe40000010000 */
[----:B------:R-:W-:Y:S02]  /*1650*/  @P0 FMUL.FTZ R72, R245, R212 ;  /* 0x000000d4f5480220 */ /* 0x000fe40000410000 */
[----:B------:R-:W-:Y:S02]  /*1660*/  @!P0 FADD.FTZ R249, R79, -R194 ;  /* 0x800000c24ff98221 */ /* 0x000fe40000010000 */
[----:B------:R-:W-:Y:S02]  /*1670*/  @P0 FADD.FTZ R74, -R172, R77 ;  /* 0x0000004dac4a0221 */ /* 0x000fe40000010100 */
[----:B------:R-:W-:Y:S02]  /*1680*/  @!P0 FADD.FTZ R245, R77, -R194 ;  /* 0x800000c24df58221 */ /* 0x000fe40000010000 */
[----:B------:R-:W-:-:S02]  /*1690*/  @P0 FMUL.FTZ R79, R76, R202 ;  /* 0x000000ca4c4f0220 */ /* 0x000fc40000410000 */
[----:B------:R-:W-:Y:S02]  /*16a0*/  @P0 FMUL.FTZ R77, R251, R206 ;  /* 0x000000cefb4d0220 */ /* 0x000fe40000410000 */
[----:B------:R-:W-:Y:S02]  /*16b0*/  @P0 FMUL.FTZ R76, R78, R200 ;  /* 0x000000c84e4c0220 */ /* 0x000fe40000410000 */
[----:B------:R-:W-:Y:S02]  /*16c0*/  @P0 FADD.FTZ R251, -R127, R80 ;  /* 0x000000507ffb0221 */ /* 0x000fe40000010100 */
[----:B------:R-:W-:Y:S02]  /*16d0*/  @!P0 FADD.FTZ R200, R80, -R194 ;  /* 0x800000c250c88221 */ /* 0x000fe40000010000 */
[----:B------:R-:W-:Y:S02]  /*16e0*/  @P0 FADD.FTZ R78, -R176, R81 ;  /* 0x00000051b04e0221 */ /* 0x000fe40000010100 */
[----:B------:R-:W-:-:S02]  /*16f0*/  @P0 FADD.FTZ R80, -R129, R82 ;  /* 0x0000005281500221 */ /* 0x000fc40000010100 */
[----:B------:R-:W-:Y:S02]  /*1700*/  @P0 FMUL.FTZ R74, R74, R204 ;  /* 0x000000cc4a4a0220 */ /* 0x000fe40000410000 */
[----:B------:R-:W-:Y:S02]  /*1710*/  @!P0 FADD.FTZ R202, R81, -R194 ;  /* 0x800000c251ca8221 */ /* 0x000fe40000010000 */
[----:B------:R-:W-:Y:S02]  /*1720*/  @!P0 FADD.FTZ R204, R82, -R194 ;  /* 0x800000c252cc8221 */ /* 0x000fe40000010000 */
[----:B------:R-:W-:Y:S02]  /*1730*/  @P0 FADD.FTZ R82, -R178, R83 ;  /* 0x00000053b2520221 */ /* 0x000fe40000010100 */
[----:B------:R-:W-:Y:S02]  /*1740*/  @!P0 FADD.FTZ R206, R83, -R194 ;  /* 0x800000c253ce8221 */ /* 0x000fe40000010000 */
[----:B------:R-:W-:-:S02]  /*1750*/  @P0 FMUL.FTZ R81, R251, R198 ;  /* 0x000000c6fb510220 */ /* 0x000fc40000410000 */
[----:B--2---:R-:W-:Y:S02]  /*1760*/  @P0 FMUL.FTZ R78, R78, R56 ;  /* 0x000000384e4e0220 */ /* 0x004fe40000410000 */
[----:B---3--:R-:W-:Y:S02]  /*1770*/  @P0 FMUL.FTZ R83, R80, R58 ;  /* 0x0000003a50530220 */ /* 0x008fe40000410000 */
[----:B------:R-:W-:Y:S02]  /*1780*/  @P0 FADD.FTZ R251, -R131, R84 ;  /* 0x0000005483fb0221 */ /* 0x000fe40000010100 */
[----:B------:R-:W-:Y:S02]  /*1790*/  @!P0 FADD.FTZ R56, R84, -R194 ;  /* 0x800000c254388221 */ /* 0x000fe40000010000 */
[----:B------:R-:W-:Y:S02]  /*17a0*/  @P0 FMUL.FTZ R196, R196, R201 ;  /* 0x000000c9c4c40220 */ /* 0x000fe40000410000 */
[----:B------:R-:W-:-:S02]  /*17b0*/  @P0 FADD.FTZ R84, -R180, R85 ;  /* 0x00000055b4540221 */ /* 0x000fc40000010100 */
[----:B------:R-:W-:Y:S01]  /*17c0*/  @!P0 FADD.FTZ R58, R85, -R194 ;  /* 0x800000c2553a8221 */ /* 0x000fe20000010000 */
[----:B------:R-:W-:Y:S01]  /*17d0*/  @P0 MUFU.RCP R212, R184 ;  /* 0x000000b800d40308 */ /* 0x000fe20000001000 */
[----:B------:R-:W-:Y:S02]  /*17e0*/  @P0 FADD.FTZ R199, -R152, R57 ;  /* 0x0000003998c70221 */ /* 0x000fe40000010100 */
[----:B------:R-:W-:Y:S02]  /*17f0*/  @P0 FADD.FTZ R195, -R154, R59 ;  /* 0x0000003b9ac30221 */ /* 0x000fe40000010100 */
[----:B------:R-:W-:Y:S02]  /*1800*/  @P0 FADD.FTZ R205, -R156, R61 ;  /* 0x0000003d9ccd0221 */ /* 0x000fe40000010100 */
[----:B------:R-:W-:Y:S02]  /*1810*/  @P0 FADD.FTZ R201, -R158, R63 ;  /* 0x0000003f9ec90221 */ /* 0x000fe40000010100 */
[----:B------:R-:W-:-:S02]  /*1820*/  @P0 FMUL.FTZ R73, R73, R210 ;  /* 0x000000d249490220 */ /* 0x000fc40000410000 */
[----:B------:R-:W-:Y:S01]  /*1830*/  @P0 FADD.FTZ R85, -R133, R86 ;  /* 0x0000005685550221 */ /* 0x000fe20000010100 */
[----:B------:R-:W2:Y:S01]  /*1840*/  @P0 MUFU.RCP R210, R132 ;  /* 0x0000008400d20308 */ /* 0x000ea20000001000 */
[----:B------:R-:W-:Y:S02]  /*1850*/  @!P0 FADD.FTZ R57, R57, -R194 ;  /* 0x800000c239398221 */ /* 0x000fe40000010000 */
[----:B------:R-:W-:Y:S02]  /*1860*/  @!P0 FADD.FTZ R59, R59, -R194 ;  /* 0x800000c23b3b8221 */ /* 0x000fe40000010000 */
[----:B------:R-:W-:Y:S02]  /*1870*/  @!P0 FADD.FTZ R61, R61, -R194 ;  /* 0x800000c23d3d8221 */ /* 0x000fe40000010000 */
[----:B------:R-:W-:Y:S02]  /*1880*/  @!P0 FADD.FTZ R63, R63, -R194 ;  /* 0x800000c23f3f8221 */ /* 0x000fe40000010000 */
[----:B0-----:R-:W-:-:S02]  /*1890*/  @P0 FMUL.FTZ R80, R82, R60 ;  /* 0x0000003c52500220 */ /* 0x001fc40000410000 */
[----:B------:R-:W-:Y:S02]  /*18a0*/  @!P0 FADD.FTZ R86, R86, -R194 ;  /* 0x800000c256568221 */ /* 0x000fe40000010000 */
[----:B------:R-:W-:Y:S02]  /*18b0*/  @!P0 FADD.FTZ R194, R87, -R194 ;  /* 0x800000c257c28221 */ /* 0x000fe40000010000 */
[----:B------:R-:W-:Y:S02]  /*18c0*/  @P0 FADD.FTZ R82, -R182, R87 ;  /* 0x00000057b6520221 */ /* 0x000fe40000010100 */
[----:B-1----:R-:W-:Y:S02]  /*18d0*/  @P0 FMUL.FTZ R87, R251, R62 ;  /* 0x0000003efb570220 */ /* 0x002fe40000410000 */
[----:B------:R-:W-:Y:S01]  /*18e0*/  @!P0 FMUL.FTZ R87, R190, R56 ;  /* 0x00000038be578220 */ /* 0x000fe20000410000 */
[----:B------:R-:W-:Y:S02]  /*18f0*/  MOV R56, R142 ;  /* 0x0000008e00387202 */ /* 0x000fe40000000f00 */
[----:B------:R-:W-:Y:S01]  /*1900*/  SHF.R.U64 R198, R142, 0x10, R143 ;  /* 0x000000108ec67819 */ /* 0x000fe2000000128f */
[----:B------:R-:W-:Y:S01]  /*1910*/  @P0 FMUL.FTZ R197, R197, R230 ;  /* 0x000000e6c5c50220 */ /* 0x000fe20000410000 */
[----:B------:R-:W-:Y:S01]  /*1920*/  PRMT R56, RZ, 0x5410, R56 ;  /* 0x00005410ff387816 */ /* 0x000fe20000000038 */
[----:B------:R-:W-:Y:S01]  /*1930*/  @P0 FMUL.FTZ R205, R205, R236 ;  /* 0x000000eccdcd0220 */ /* 0x000fe20000410000 */
[----:B------:R-:W0:Y:S01]  /*1940*/  @P0 MUFU.RCP R208, R183 ;  /* 0x000000b700d00308 */ /* 0x000e220000001000 */
[----:B------:R-:W-:Y:S01]  /*1950*/  @P0 FMUL.FTZ R65, R65, R226 ;  /* 0x000000e241410220 */ /* 0x000fe20000410000 */
[----:B------:R-:W-:Y:S01]  /*1960*/  MOV R60, R141 ;  /* 0x0000008d003c7202 */ /* 0x000fe20000000f00 */
[----:B------:R-:W-:Y:S01]  /*1970*/  @P0 FMUL.FTZ R199, R199, R228 ;  /* 0x000000e4c7c70220 */ /* 0x000fe20000410000 */
[----:B------:R-:W-:Y:S01]  /*1980*/  PRMT R198, RZ, 0x5410, R198 ;  /* 0x00005410ffc67816 */ /* 0x000fe200000000c6 */
[----:B------:R-:W-:-:S02]  /*1990*/  @P0 FMUL.FTZ R195, R195, R232 ;  /* 0x000000e8c3c30220 */ /* 0x000fc40000410000 */
[C---:B------:R-:W-:Y:S01]  /*19a0*/  @!P0 FMUL.FTZ R197, R190.reuse, R213 ;  /* 0x000000d5bec58220 */ /* 0x040fe20000410000 */
[----:B------:R-:W-:Y:S01]  /*19b0*/  SHF.R.U32.HI R213, RZ, 0x10, R141 ;  /* 0x00000010ffd57819 */ /* 0x000fe2000001168d */
[----:B------:R-:W-:Y:S01]  /*19c0*/  @!P0 FMUL.FTZ R205, R190, R61 ;  /* 0x0000003dbecd8220 */ /* 0x000fe20000410000 */
[----:B------:R-:W-:Y:S01]  /*19d0*/  MOV R61, R138 ;  /* 0x0000008a003d7202 */ /* 0x000fe20000000f00 */
[----:B------:R-:W-:Y:S01]  /*19e0*/  @!P0 FMUL.FTZ R65, R190, R223 ;  /* 0x000000dfbe418220 */ /* 0x000fe20000410000 */
[----:B------:R-:W-:Y:S01]  /*19f0*/  SHF.R.U64 R223, R140, 0x10, R141 ;  /* 0x000000108cdf7819 */ /* 0x000fe2000000128d */
[----:B------:R-:W-:Y:S01]  /*1a00*/  @P0 FMUL.FTZ R201, R201, R240 ;  /* 0x000000f0c9c90220 */ /* 0x000fe20000410000 */
[----:B------:R-:W-:Y:S01]  /*1a10*/  MOV R141, R135 ;  /* 0x00000087008d7202 */ /* 0x000fe20000000f00 */
[----:B------:R-:W-:Y:S01]  /*1a20*/  @!P0 FMUL.FTZ R199, R190, R57 ;  /* 0x00000039bec78220 */ /* 0x000fe20000410000 */
[----:B------:R-:W-:Y:S01]  /*1a30*/  MOV R57, R143 ;  /* 0x0000008f00397202 */ /* 0x000fe20000000f00 */
[----:B------:R-:W-:Y:S01]  /*1a40*/  @!P0 FMUL.FTZ R195, R190, R59 ;  /* 0x0000003bbec38220 */ /* 0x000fe20000410000 */
[----:B------:R-:W-:Y:S01]  /*1a50*/  MOV R59, R140 ;  /* 0x0000008c003b7202 */ /* 0x000fe20000000f00 */
[----:B------:R-:W-:Y:S01]  /*1a60*/  @!P0 FMUL.FTZ R78, R190, R202 ;  /* 0x000000cabe4e8220 */ /* 0x000fe20000410000 */
[----:B------:R-:W-:Y:S01]  /*1a70*/  SHF.R.U32.HI R202, RZ, 0x10, R143 ;  /* 0x00000010ffca7819 */ /* 0x000fe2000001168f */
[----:B------:R-:W-:Y:S01]  /*1a80*/  @!P0 FMUL.FTZ R196, R190, R211 ;  /* 0x000000d3bec48220 */ /* 0x000fe20000410000 */
[----:B------:R-:W-:Y:S01]  /*1a90*/  SHF.R.U64 R140, R138, 0x10, R139 ;  /* 0x000000108a8c7819 */ /* 0x000fe2000000128b */
[----:B------:R-:W-:Y:S01]  /*1aa0*/  @!P0 FMUL.FTZ R201, R190, R63 ;  /* 0x0000003fbec98220 */ /* 0x000fe20000410000 */
[----:B------:R-:W-:Y:S01]  /*1ab0*/  SHF.R.U32.HI R211, RZ, 0x10, R139 ;  /* 0x00000010ffd37819 */ /* 0x000fe2000001168b */
[C---:B------:R-:W-:Y:S01]  /*1ac0*/  @!P0 FMUL.FTZ R67, R190.reuse, R221 ;  /* 0x000000ddbe438220 */ /* 0x040fe20000410000 */
[----:B-----5:R-:W-:Y:S01]  /*1ad0*/  MOV R63, R136 ;  /* 0x00000088003f7202 */ /* 0x020fe20000000f00 */
[----:B------:R-:W-:Y:S01]  /*1ae0*/  @!P0 FMUL.FTZ R83, R190, R204 ;  /* 0x000000ccbe538220 */ /* 0x000fe20000410000 */
[----:B------:R-:W-:Y:S01]  /*1af0*/  SHF.R.U64 R204, R136, 0x10, R137 ;  /* 0x0000001088cc7819 */ /* 0x000fe20000001289 */
[----:B------:R-:W-:Y:S01]  /*1b00*/  @!P0 FMUL.FTZ R80, R190, R206 ;  /* 0x000000cebe508220 */ /* 0x000fe20000410000 */
[--C-:B------:R-:W-:Y:S01]  /*1b10*/  SHF.R.U64 R222, R134, 0x10, R135.reuse ;  /* 0x0000001086de7819 */ /* 0x100fe20000001287 */
[----:B------:R-:W-:Y:S01]  /*1b20*/  FMUL.FTZ R143, R102, R56 ;  /* 0x00000038668f7220 */ /* 0x000fe20000410000 */
[----:B------:R-:W-:Y:S01]  /*1b30*/  SHF.R.U32.HI R221, RZ, 0x10, R135 ;  /* 0x00000010ffdd7819 */ /* 0x000fe20000011687 */
[----:B------:R-:W-:Y:S01]  /*1b40*/  @P0 FMUL.FTZ R69, R69, R218 ;  /* 0x000000da45450220 */ /* 0x000fe20000410000 */
[----:B------:R-:W-:Y:S01]  /*1b50*/  MOV R138, R137 ;  /* 0x00000089008a7202 */ /* 0x000fe20000000f00 */
[----:B------:R-:W-:Y:S01]  /*1b60*/  @!P0 FMUL.FTZ R209, R190, R219 ;  /* 0x000000dbbed18220 */ /* 0x000fe20000410000 */
[----:B------:R-:W-:Y:S01]  /*1b70*/  SHF.R.U32.HI R206, RZ, 0x10, R137 ;  /* 0x00000010ffce7819 */ /* 0x000fe20000011689 */
[----:B------:R-:W-:Y:S01]  /*1b80*/  @P0 FMUL.FTZ R207, R207, R234 ;  /* 0x000000eacfcf0220 */ /* 0x000fe20000410000 */
[----:B------:R-:W-:-:S02]  /*1b90*/  MOV R136, R134 ;  /* 0x0000008600887202 */ /* 0x000fc40000000f00 */
[----:B------:R-:W-:Y:S01]  /*1ba0*/  MOV R135, R144 ;  /* 0x0000009000877202 */ /* 0x000fe20000000f00 */
[----:B--2---:R-:W-:Y:S01]  /*1bb0*/  @P0 FMUL.FTZ R85, R85, R210 ;  /* 0x000000d255550220 */ /* 0x004fe20000410000 */
[----:B------:R-:W-:Y:S01]  /*1bc0*/  MOV R142, R145 ;  /* 0x00000091008e7202 */ /* 0x000fe20000000f00 */
[----:B------:R-:W-:Y:S01]  /*1bd0*/  @P0 FMUL.FTZ R82, R82, R212 ;  /* 0x000000d452520220 */ /* 0x000fe20000410000 */
[----:B------:R-:W-:Y:S01]  /*1be0*/  SHF.R.U64 R218, R146, 0x10, R147 ;  /* 0x0000001092da7819 */ /* 0x000fe20000001293 */
[----:B------:R-:W-:Y:S01]  /*1bf0*/  @!P0 FMUL.FTZ R207, R190, R215 ;  /* 0x000000d7becf8220 */ /* 0x000fe20000410000 */
[----:B------:R-:W-:Y:S01]  /*1c00*/  MOV R219, R147 ;  /* 0x0000009300db7202 */ /* 0x000fe20000000f00 */
[C---:B------:R-:W-:Y:S01]  /*1c10*/  FADD.FTZ R99, R198.reuse, R99 ;  /* 0x00000063c6637221 */ /* 0x040fe20000010000 */
[----:B------:R-:W-:Y:S01]  /*1c20*/  SHF.R.U32.HI R220, RZ, 0x10, R147 ;  /* 0x00000010ffdc7819 */ /* 0x000fe20000011693 */
[----:B------:R-:W-:Y:S01]  /*1c30*/  FFMA.FTZ R100, R198, R199, R100 ;  /* 0x000000c7c6647223 */ /* 0x000fe20000010064 */
[----:B------:R-:W-:Y:S01]  /*1c40*/  PRMT R137, RZ, 0x5410, R61 ;  /* 0x00005410ff897816 */ /* 0x000fe2000000003d */
[----:B------:R-:W-:Y:S01]  /*1c50*/  FMUL.FTZ R198, R155, R198 ;  /* 0x000000c69bc67220 */ /* 0x000fe20000410000 */
[----:B------:R-:W-:Y:S01]  /*1c60*/  PRMT R147, RZ, 0x5410, R141 ;  /* 0x00005410ff937816 */ /* 0x000fe2000000008d */
[----:B------:R-:W-:Y:S01]  /*1c70*/  FADD.FTZ R141, RZ, R143 ;  /* 0x0000008fff8d7221 */ /* 0x000fe20000010000 */
[--C-:B------:R-:W-:Y:S01]  /*1c80*/  SHF.R.U64 R210, R144, 0x10, R145.reuse ;  /* 0x0000001090d27819 */ /* 0x100fe20000001291 */
[----:B------:R-:W-:Y:S01]  /*1c90*/  @!P0 FMUL.FTZ R64, R190, R225 ;  /* 0x000000e1be408220 */ /* 0x000fe20000410000 */
[----:B------:R-:W-:-:S02]  /*1ca0*/  SHF.R.U32.HI R212, RZ, 0x10, R145 ;  /* 0x00000010ffd47819 */ /* 0x000fc40000011691 */
[--C-:B------:R-:W-:Y:S02]  /*1cb0*/  SHF.R.U64 R214, R148, 0x10, R149.reuse ;  /* 0x0000001094d67819 */ /* 0x100fe40000001295 */
[----:B------:R-:W-:Y:S02]  /*1cc0*/  MOV R215, R149 ;  /* 0x0000009500d77202 */ /* 0x000fe40000000f00 */
[----:B------:R-:W-:Y:S02]  /*1cd0*/  SHF.R.U32.HI R216, RZ, 0x10, R149 ;  /* 0x00000010ffd87819 */ /* 0x000fe40000011695 */
[----:B------:R-:W-:Y:S02]  /*1ce0*/  PRMT R57, RZ, 0x5410, R57 ;  /* 0x00005410ff397816 */ /* 0x000fe40000000039 */
[----:B------:R-:W-:Y:S02]  /*1cf0*/  PRMT R134, RZ, 0x5410, R211 ;  /* 0x00005410ff867816 */ /* 0x000fe400000000d3 */
[----:B------:R-:W-:Y:S01]  /*1d00*/  PRMT R145, RZ, 0x5410, R136 ;  /* 0x00005410ff917816 */ /* 0x000fe20000000088 */
[----:B------:R-:W-:Y:S01]  /*1d10*/  FFMA.FTZ R136, R143, R196, RZ ;  /* 0x000000c48f887223 */ /* 0x000fe200000100ff */
[----:B------:R-:W-:Y:S01]  /*1d20*/  PRMT R149, RZ, 0x5410, R135 ;  /* 0x00005410ff957816 */ /* 0x000fe20000000087 */
[C---:B------:R-:W-:Y:S01]  /*1d30*/  FADD.FTZ R26, R137.reuse, R26 ;  /* 0x0000001a891a7221 */ /* 0x040fe20000010000 */
[----:B------:R-:W-:Y:S01]  /*1d40*/  PRMT R135, RZ, 0x5410, R142 ;  /* 0x00005410ff877816 */ /* 0x000fe2000000008e */
[----:B------:R-:W-:Y:S01]  /*1d50*/  FFMA.FTZ R2, R137, R209, R2 ;  /* 0x000000d189027223 */ /* 0x000fe20000010002 */
[----:B------:R-:W-:Y:S01]  /*1d60*/  PRMT R202, RZ, 0x5410, R202 ;  /* 0x00005410ffca7816 */ /* 0x000fe200000000ca */
[----:B------:R-:W-:-:S02]  /*1d70*/  FMUL.FTZ R142, R110, R137 ;  /* 0x000000896e8e7220 */ /* 0x000fc40000410000 */
[----:B------:R-:W-:Y:S02]  /*1d80*/  @!P0 FMUL.FTZ R81, R190, R200 ;  /* 0x000000c8be518220 */ /* 0x000fe40000410000 */
[----:B------:R-:W-:Y:S02]  /*1d90*/  FADD.FTZ R137, R141, R198 ;  /* 0x000000c68d897221 */ /* 0x000fe40000010000 */
[----:B------:R-:W-:Y:S02]  /*1da0*/  FMUL.FTZ R200, R104, R57 ;  /* 0x0000003968c87220 */ /* 0x000fe40000410000 */
[C---:B------:R-:W-:Y:S02]  /*1db0*/  FADD.FTZ R27, R134.reuse, R27 ;  /* 0x0000001b861b7221 */ /* 0x040fe40000010000 */
[----:B------:R-:W-:Y:S02]  /*1dc0*/  FFMA.FTZ R3, R134, R64, R3 ;  /* 0x0000004086037223 */ /* 0x000fe40000010003 */
[----:B------:R-:W-:Y:S01]  /*1dd0*/  FMUL.FTZ R141, R165, R134 ;  /* 0x00000086a58d7220 */ /* 0x000fe20000410000 */
[----:B------:R-:W-:Y:S01]  /*1de0*/  MOV R62, R139 ;  /* 0x0000008b003e7202 */ /* 0x000fe20000000f00 */
[----:B------:R-:W-:Y:S01]  /*1df0*/  @!P0 FMUL.FTZ R82, R190, R194 ;  /* 0x000000c2be528220 */ /* 0x000fe20000410000 */
[----:B------:R-:W-:Y:S01]  /*1e00*/  PRMT R194, RZ, 0x5410, R59 ;  /* 0x00005410ffc27816 */ /* 0x000fe2000000003b */
[----:B------:R-:W-:-:S02]  /*1e10*/  FFMA.FTZ R134, R198, R199, R136 ;  /* 0x000000c7c6867223 */ /* 0x000fc40000010088 */
[C---:B------:R-:W-:Y:S02]  /*1e20*/  FADD.FTZ R95, R202.reuse, R95 ;  /* 0x0000005fca5f7221 */ /* 0x040fe40000010000 */
[----:B------:R-:W-:Y:S02]  /*1e30*/  FFMA.FTZ R96, R202, R195, R96 ;  /* 0x000000c3ca607223 */ /* 0x000fe40000010060 */
[----:B0-----:R-:W-:Y:S01]  /*1e40*/  @P0 FMUL.FTZ R84, R84, R208 ;  /* 0x000000d054540220 */ /* 0x001fe20000410000 */
[----:B------:R-:W-:Y:S01]  /*1e50*/  MOV R208, R148 ;  /* 0x0000009400d07202 */ /* 0x000fe20000000f00 */
[----:B------:R-:W-:Y:S02]  /*1e60*/  FMUL.FTZ R202, R157, R202 ;  /* 0x000000ca9dca7220 */ /* 0x000fe40000410000 */
[----:B------:R-:W-:Y:S01]  /*1e70*/  FADD.FTZ R137, R137, R200 ;  /* 0x000000c889897221 */ /* 0x000fe20000010000 */
[----:B------:R-:W-:Y:S01]  /*1e80*/  PRMT R148, RZ, 0x5410, R223 ;  /* 0x00005410ff947816 */ /* 0x000fe200000000df */
[----:B------:R-:W-:Y:S01]  /*1e90*/  FFMA.FTZ R134, R200, R197, R134 ;  /* 0x000000c5c8867223 */ /* 0x000fe20000010086 */
[----:B------:R-:W-:Y:S01]  /*1ea0*/  PRMT R139, RZ, 0x5410, R62 ;  /* 0x00005410ff8b7816 */ /* 0x000fe2000000003e */
[----:B------:R-:W-:Y:S01]  /*1eb0*/  @P0 FMUL.FTZ R203, R203, R238 ;  /* 0x000000eecbcb0220 */ /* 0x000fe20000410000 */
[----:B------:R-:W-:Y:S01]  /*1ec0*/  PRMT R204, RZ, 0x5410, R204 ;  /* 0x00005410ffcc7816 */ /* 0x000fe200000000cc */
[----:B------:R-:W-:-:S02]  /*1ed0*/  FADD.FTZ R93, R194, R93 ;  /* 0x0000005dc25d7221 */ /* 0x000fc40000010000 */
[----:B------:R-:W-:Y:S01]  /*1ee0*/  FFMA.FTZ R94, R194, R207, R94 ;  /* 0x000000cfc25e7223 */ /* 0x000fe2000001005e */
[----:B------:R-:W-:Y:S01]  /*1ef0*/  PRMT R144, RZ, 0x5410, R213 ;  /* 0x00005410ff907816 */ /* 0x000fe200000000d5 */
[C---:B------:R-:W-:Y:S01]  /*1f00*/  @!P0 FMUL.FTZ R203, R190.reuse, R217 ;  /* 0x000000d9becb8220 */ /* 0x040fe20000410000 */
[----:B------:R-:W-:Y:S01]  /*1f10*/  MOV R217, R146 ;  /* 0x0000009200d97202 */ /* 0x000fe20000000f00 */
[----:B------:R-:W-:Y:S02]  /*1f20*/  @!P0 FMUL.FTZ R68, R190, R229 ;  /* 0x000000e5be448220 */ /* 0x000fe40000410000 */
[----:B------:R-:W-:Y:S02]  /*1f30*/  FMUL.FTZ R194, R106, R194 ;  /* 0x000000c26ac27220 */ /* 0x000fe40000410000 */
[----:B------:R-:W-:Y:S01]  /*1f40*/  FADD.FTZ R137, R137, R202 ;  /* 0x000000ca89897221 */ /* 0x000fe20000010000 */
[----:B------:R-:W-:Y:S01]  /*1f50*/  PRMT R146, RZ, 0x5410, R60 ;  /* 0x00005410ff927816 */ /* 0x000fe2000000003c */
[----:B------:R-:W-:Y:S01]  /*1f60*/  FFMA.FTZ R134, R202, R195, R134 ;  /* 0x000000c3ca867223 */ /* 0x000fe20000010086 */
[----:B------:R-:W-:Y:S01]  /*1f70*/  PRMT R213, RZ, 0x5410, R138 ;  /* 0x00005410ffd57816 */ /* 0x000fe2000000008a */
        /* <DEDUP_REMOVED lines=8> */
[----:B------:R-:W-:Y:S02]  /*2000*/  FMUL.FTZ R139, R167, R204 ;  /* 0x000000cca78b7220 */ /* 0x000fe40000410000 */
[----:B------:R-:W-:Y:S01]  /*2010*/  FADD.FTZ R137, R137, R194 ;  /* 0x000000c289897221 */ /* 0x000fe20000010000 */
[----:B------:R-:W-:Y:S01]  /*2020*/  PRMT R211, RZ, 0x5410, R63 ;  /* 0x00005410ffd37816 */ /* 0x000fe2000000003f */
[----:B------:R-:W-:Y:S02]  /*2030*/  FFMA.FTZ R204, R194, R207, R134 ;  /* 0x000000cfc2cc7223 */ /* 0x000fe40000010086 */
        /* <DEDUP_REMOVED lines=9> */
[C---:B------:R-:W-:Y:S02]  /*20d0*/  FADD.FTZ R30, R211.reuse, R30 ;  /* 0x0000001ed31e7221 */ /* 0x040fe40000010000 */
[----:B------:R-:W-:Y:S02]  /*20e0*/  FFMA.FTZ R6, R211, R71, R6 ;  /* 0x00000047d3067223 */ /* 0x000fe40000010006 */
[----:B------:R-:W-:Y:S02]  /*20f0*/  FMUL.FTZ R136, R114, R211 ;  /* 0x000000d372887220 */ /* 0x000fe40000410000 */
[----:B------:R-:W-:Y:S02]  /*2100*/  @!P0 FMUL.FTZ R66, R190, R233 ;  /* 0x000000e9be428220 */ /* 0x000fe40000410000 */
[----:B------:R-:W-:Y:S02]  /*2110*/  FMUL.FTZ R144, R161, R144 ;  /* 0x00000090a1907220 */ /* 0x000fe40000410000 */
[----:B------:R-:W-:Y:S01]  /*2120*/  FADD.FTZ R211, R137, R146 ;  /* 0x0000009289d37221 */ /* 0x000fe20000010000 */
[----:B------:R-:W-:Y:S01]  /*2130*/  PRMT R140, RZ, 0x5410, R140 ;  /* 0x00005410ff8c7816 */ /* 0x000fe2000000008c */
        /* <DEDUP_REMOVED lines=9> */
[----:B------:R-:W-:Y:S01]  /*21d0*/  FADD.FTZ R211, R211, R142 ;  /* 0x0000008ed3d37221 */ /* 0x000fe20000010000 */
[----:B------:R-:W-:Y:S01]  /*21e0*/  PRMT R60, RZ, 0x5410, R222 ;  /* 0x00005410ff3c7816 */ /* 0x000fe200000000de */
[----:B------:R-:W-:Y:S02]  /*21f0*/  FFMA.FTZ R206, R142, R209, R206 ;  /* 0x000000d18ece7223 */ /* 0x000fe400000100ce */
[----:B------:R-:W-:Y:S02]  /*2200*/  @!P0 FMUL.FTZ R75, R190, R235 ;  /* 0x000000ebbe4b8220 */ /* 0x000fe40000410000 */
[----:B------:R-:W-:-:S02]  /*2210*/  @!P0 FMUL.FTZ R72, R190, R237 ;  /* 0x000000edbe488220 */ /* 0x000fc40000410000 */
[----:B------:R-:W-:Y:S02]  /*2220*/  FADD.FTZ R211, R211, R140 ;  /* 0x0000008cd3d37221 */ /* 0x000fe40000010000 */
[----:B------:R-:W-:Y:S02]  /*2230*/  FFMA.FTZ R206, R140, R67, R206 ;  /* 0x000000438cce7223 */ /* 0x000fe400000100ce */
[C---:B------:R-:W-:Y:S02]  /*2240*/  FADD.FTZ R34, R145.reuse, R34 ;  /* 0x0000002291227221 */ /* 0x040fe40000010000 */
[----:B------:R-:W-:Y:S02]  /*2250*/  FFMA.FTZ R10, R145, R75, R10 ;  /* 0x0000004b910a7223 */ /* 0x000fe4000001000a */
[----:B------:R-:W-:Y:S01]  /*2260*/  FMUL.FTZ R204, R118, R145 ;  /* 0x0000009176cc7220 */ /* 0x000fe20000410000 */
        /* <DEDUP_REMOVED lines=13> */
[----:B------:R-:W-:Y:S01]  /*2340*/  FFMA.FTZ R208, R136, R71, R208 ;  /* 0x0000004788d07223 */ /* 0x000fe200000100d0 */
[----:B------:R-:W-:Y:S01]  /*2350*/  PRMT R62, RZ, 0x5410, R221 ;  /* 0x00005410ff3e7816 */ /* 0x000fe200000000dd */
[----:B------:R-:W-:-:S02]  /*2360*/  @!P0 FMUL.FTZ R70, R190, R241 ;  /* 0x000000f1be468220 */ /* 0x000fc40000410000 */
[----:B------:R-:W-:Y:S02]  /*2370*/  FADD.FTZ R211, R60, R139 ;  /* 0x0000008b3cd37221 */ /* 0x000fe40000010000 */
[----:B------:R-:W-:Y:S02]  /*2380*/  @!P0 FMUL.FTZ R69, R190, R231 ;  /* 0x000000e7be458220 */ /* 0x000fe40000410000 */
[----:B------:R-:W-:Y:S02]  /*2390*/  FMUL.FTZ R134, R116, R213 ;  /* 0x000000d574867220 */ /* 0x000fe40000410000 */
[----:B------:R-:W-:Y:S02]  /*23a0*/  FFMA.FTZ R60, R139, R68, R208 ;  /* 0x000000448b3c7223 */ /* 0x000fe400000100d0 */
[C---:B------:R-:W-:Y:S02]  /*23b0*/  FADD.FTZ R35, R62.reuse, R35 ;  /* 0x000000233e237221 */ /* 0x040fe40000010000 */
[----:B------:R-:W-:-:S02]  /*23c0*/  FFMA.FTZ R11, R62, R70, R11 ;  /* 0x000000463e0b7223 */ /* 0x000fc4000001000b */
[----:B------:R-:W-:Y:S02]  /*23d0*/  FMUL.FTZ R147, R173, R62 ;  /* 0x0000003ead937220 */ /* 0x000fe40000410000 */
[----:B------:R-:W-:Y:S02]  /*23e0*/  FADD.FTZ R62, R211, R134 ;  /* 0x00000086d33e7221 */ /* 0x000fe40000010000 */
[----:B------:R-:W-:Y:S01]  /*23f0*/  FFMA.FTZ R60, R134, R69, R60 ;  /* 0x00000045863c7223 */ /* 0x000fe2000001003c */
[----:B------:R-:W-:Y:S01]  /*2400*/  PRMT R210, RZ, 0x5410, R210 ;  /* 0x00005410ffd27816 */ /* 0x000fe200000000d2 */
[----:B------:R-:W-:Y:S02]  /*2410*/  FADD.FTZ R211, R62, R137 ;  /* 0x000000893ed37221 */ /* 0x000fe40000010000 */
[----:B------:R-:W-:Y:S02]  /*2420*/  FFMA.FTZ R60, R137, R66, R60 ;  /* 0x00000042893c7223 */ /* 0x000fe4000001003c */
[----:B------:R-:W-:-:S02]  /*2430*/  @!P0 FMUL.FTZ R77, R190, R243 ;  /* 0x000000f3be4d8220 */ /* 0x000fc40000410000 */
[----:B------:R-:W-:Y:S02]  /*2440*/  @!P0 FMUL.FTZ R74, R190, R245 ;  /* 0x000000f5be4a8220 */ /* 0x000fe40000410000 */
[----:B------:R-:W-:Y:S02]  /*2450*/  @!P0 FMUL.FTZ R79, R190, R247 ;  /* 0x000000f7be4f8220 */ /* 0x000fe40000410000 */
[----:B------:R-:W-:Y:S02]  /*2460*/  FADD.FTZ R62, R211, R204 ;  /* 0x000000ccd33e7221 */ /* 0x000fe40000010000 */
[----:B------:R-:W-:Y:S02]  /*2470*/  FFMA.FTZ R60, R204, R75, R60 ;  /* 0x0000004bcc3c7223 */ /* 0x000fe4000001003c */
[C---:B------:R-:W-:Y:S02]  /*2480*/  FADD.FTZ R38, R149.reuse, R38 ;  /* 0x0000002695267221 */ /* 0x040fe40000010000 */
[----:B------:R-:W-:-:S02]  /*2490*/  FFMA.FTZ R14, R149, R77, R14 ;  /* 0x0000004d950e7223 */ /* 0x000fc4000001000e */
[----:B------:R-:W-:Y:S02]  /*24a0*/  FMUL.FTZ R208, R122, R149 ;  /* 0x000000957ad07220 */ /* 0x000fe40000410000 */
[C---:B------:R-:W-:Y:S02]  /*24b0*/  FADD.FTZ R37, R210.reuse, R37 ;  /* 0x00000025d2257221 */ /* 0x040fe40000010000 */
[----:B------:R-:W-:Y:S02]  /*24c0*/  FFMA.FTZ R13, R210, R74, R13 ;  /* 0x0000004ad20d7223 */ /* 0x000fe4000001000d */
[----:B------:R-:W-:Y:S02]  /*24d0*/  FMUL.FTZ R149, R175, R210 ;  /* 0x000000d2af957220 */ /* 0x000fe40000410000 */
[C---:B------:R-:W-:Y:S02]  /*24e0*/  FADD.FTZ R40, R135.reuse, R40 ;  /* 0x0000002887287221 */ /* 0x040fe40000010000 */
[----:B------:R-:W-:-:S02]  /*24f0*/  FFMA.FTZ R16, R135, R79, R16 ;  /* 0x0000004f87107223 */ /* 0x000fc40000010010 */
[----:B------:R-:W-:Y:S02]  /*2500*/  FMUL.FTZ R210, R124, R135 ;  /* 0x000000877cd27220 */ /* 0x000fe40000410000 */
[----:B------:R-:W-:Y:S02]  /*2510*/  FADD.FTZ R135, R62, R145 ;  /* 0x000000913e877221 */ /* 0x000fe40000010000 */
[----:B------:R-:W-:Y:S02]  /*2520*/  FFMA.FTZ R60, R145, R72, R60 ;  /* 0x00000048913c7223 */ /* 0x000fe4000001003c */
[----:B------:R-:W-:Y:S02]  /*2530*/  FADD.FTZ R62, R135, R206 ;  /* 0x000000ce873e7221 */ /* 0x000fe40000010000 */
[----:B------:R-:W-:Y:S01]  /*2540*/  FFMA.FTZ R60, R206, R73, R60 ;  /* 0x00000049ce3c7223 */ /* 0x000fe2000001003c */
[----:B------:R-:W-:Y:S01]  /*2550*/  PRMT R212, RZ, 0x5410, R212 ;  /* 0x00005410ffd47816 */ /* 0x000fe200000000d4 */
[----:B------:R-:W-:-:S02]  /*2560*/  FADD.FTZ R135, R62, R147 ;  /* 0x000000933e877221 */ /* 0x000fc40000010000 */
[----:B------:R-:W-:Y:S02]  /*2570*/  FFMA.FTZ R60, R147, R70, R60 ;  /* 0x00000046933c7223 */ /* 0x000fe4000001003c */
        /* <DEDUP_REMOVED lines=8> */
[----:B------:R-:W-:Y:S01]  /*2600*/  FMUL.FTZ R212, R126, R63 ;  /* 0x0000003f7ed47220 */ /* 0x000fe20000410000 */
[----:B------:R-:W-:Y:S01]  /*2610*/  PRMT R214, RZ, 0x5410, R214 ;  /* 0x00005410ffd67816 */ /* 0x000fe200000000d6 */
[----:B------:R-:W-:Y:S02]  /*2620*/  FADD.FTZ R63, R62, R149 ;  /* 0x000000953e3f7221 */ /* 0x000fe40000010000 */
[----:B------:R-:W-:Y:S01]  /*2630*/  FFMA.FTZ R60, R149, R74, R60 ;  /* 0x0000004a953c7223 */ /* 0x000fe2000001003c */
[----:B------:R-:W-:Y:S01]  /*2640*/  PRMT R61, RZ, 0x5410, R215 ;  /* 0x00005410ff3d7816 */ /* 0x000fe200000000d7 */
[----:B------:R-:W-:-:S02]  /*2650*/  FADD.FTZ R62, R63, R210 ;  /* 0x000000d23f3e7221 */ /* 0x000fc40000010000 */
[----:B------:R-:W-:Y:S02]  /*2660*/  FFMA.FTZ R60, R210, R79, R60 ;  /* 0x0000004fd23c7223 */ /* 0x000fe4000001003c */
[C---:B------:R-:W-:Y:S02]  /*2670*/  FADD.FTZ R32, R213.reuse, R32 ;  /* 0x00000020d5207221 */ /* 0x040fe40000010000 */
[----:B------:R-:W-:Y:S02]  /*2680*/  FFMA.FTZ R8, R213, R69, R8 ;  /* 0x00000045d5087223 */ /* 0x000fe40000010008 */
[C---:B------:R-:W-:Y:S02]  /*2690*/  FADD.FTZ R41, R214.reuse, R41 ;  /* 0x00000029d6297221 */ /* 0x040fe40000010000 */
[----:B------:R-:W-:Y:S02]  /*26a0*/  FFMA.FTZ R17, R214, R78, R17 ;  /* 0x0000004ed6117223 */ /* 0x000fe40000010011 */
[----:B------:R-:W-:-:S02]  /*26b0*/  FMUL.FTZ R213, R179, R214 ;  /* 0x000000d6b3d57220 */ /* 0x000fc40000410000 */
[C---:B------:R-:W-:Y:S02]  /*26c0*/  FADD.FTZ R44, R61.reuse, R44 ;  /* 0x0000002c3d2c7221 */ /* 0x040fe40000010000 */
[----:B------:R-:W-:Y:S02]  /*26d0*/  FFMA.FTZ R20, R61, R83, R20 ;  /* 0x000000533d147223 */ /* 0x000fe40000010014 */
[----:B------:R-:W-:Y:S02]  /*26e0*/  FMUL.FTZ R214, R128, R61 ;  /* 0x0000003d80d67220 */ /* 0x000fe40000410000 */
[----:B------:R-:W-:Y:S02]  /*26f0*/  FADD.FTZ R61, R62, R211 ;  /* 0x000000d33e3d7221 */ /* 0x000fe40000010000 */
[----:B------:R-:W-:Y:S02]  /*2700*/  FFMA.FTZ R60, R211, R76, R60 ;  /* 0x0000004cd33c7223 */ /* 0x000fe4000001003c */
[----:B------:R-:W-:-:S02]  /*2710*/  FADD.FTZ R62, R61, R212 ;  /* 0x000000d43d3e7221 */ /* 0x000fc40000010000 */
[----:B------:R-:W-:Y:S01]  /*2720*/  FFMA.FTZ R60, R212, R81, R60 ;  /* 0x00000051d43c7223 */ /* 0x000fe2000001003c */
[----:B------:R-:W-:Y:S01]  /*2730*/  PRMT R216, RZ, 0x5410, R216 ;  /* 0x00005410ffd87816 */ /* 0x000fe200000000d8 */
        /* <DEDUP_REMOVED lines=8> */
[-C--:B------:R-:W-:Y:S02]  /*27c0*/  FFMA.FTZ R19, R216, R80.reuse, R19 ;  /* 0x00000050d8137223 */ /* 0x080fe40000010013 */
[C---:B------:R-:W-:Y:S02]  /*27d0*/  FADD.FTZ R46, R59.reuse, R46 ;  /* 0x0000002e3b2e7221 */ /* 0x040fe40000010000 */
[----:B------:R-:W-:Y:S02]  /*27e0*/  FFMA.FTZ R22, R59, R87, R22 ;  /* 0x000000573b167223 */ /* 0x000fe40000010016 */
[----:B------:R-:W-:Y:S02]  /*27f0*/  FMUL.FTZ R216, R130, R59 ;  /* 0x0000003b82d87220 */ /* 0x000fe40000410000 */
[----:B------:R-:W-:Y:S02]  /*2800*/  FADD.FTZ R59, R62, R215 ;  /* 0x000000d73e3b7221 */ /* 0x000fe40000010000 */
[----:B------:R-:W-:-:S02]  /*2810*/  FFMA.FTZ R60, R215, R80, R60 ;  /* 0x00000050d73c7223 */ /* 0x000fc4000001003c */
[C---:B------:R-:W-:Y:S02]  /*2820*/  FADD.FTZ R97, R57.reuse, R97 ;  /* 0x0000006139617221 */ /* 0x040fe40000010000 */
[----:B------:R-:W-:Y:S01]  /*2830*/  FFMA.FTZ R98, R57, R197, R98 ;  /* 0x000000c539627223 */ /* 0x000fe20000010062 */
[----:B------:R-:W-:Y:S01]  /*2840*/  PRMT R57, RZ, 0x5410, R219 ;  /* 0x00005410ff397816 */ /* 0x000fe200000000db */
[----:B------:R-:W-:Y:S01]  /*2850*/  @!P0 FMUL.FTZ R84, R190, R58 ;  /* 0x0000003abe548220 */ /* 0x000fe20000410000 */
[----:B------:R-:W-:Y:S01]  /*2860*/  LOP3.LUT P1, RZ, R153, 0xff, RZ, 0xc0, !PT ;  /* 0x000000ff99ff7812 */ /* 0x000fe2000782c0ff */
[----:B------:R-:W-:Y:S02]  /*2870*/  @!P0 FMUL.FTZ R85, R190, R86 ;  /* 0x00000056be558220 */ /* 0x000fe40000410000 */
[----:B------:R-:W-:Y:S02]  /*2880*/  FMUL.FTZ R217, R183, R218 ;  /* 0x000000dab7d97220 */ /* 0x000fe40000410000 */
[----:B------:R-:W-:-:S02]  /*2890*/  FADD.FTZ R62, R59, R216 ;  /* 0x000000d83b3e7221 */ /* 0x000fc40000010000 */
[----:B------:R-:W-:Y:S02]  /*28a0*/  FFMA.FTZ R60, R216, R87, R60 ;  /* 0x00000057d83c7223 */ /* 0x000fe4000001003c */
[C---:B------:R-:W-:Y:S02]  /*28b0*/  FADD.FTZ R101, R56.reuse, R101 ;  /* 0x0000006538657221 */ /* 0x040fe40000010000 */
[----:B------:R-:W-:Y:S01]  /*28c0*/  FFMA.FTZ R151, R56, R196, R151 ;  /* 0x000000c438977223 */ /* 0x000fe20000010097 */
[----:B------:R-:W-:Y:S01]  /*28d0*/  PRMT R56, RZ, 0x5410, R220 ;  /* 0x00005410ff387816 */ /* 0x000fe200000000dc */
        /* <DEDUP_REMOVED lines=15> */
[-C--:B------:R-:W-:Y:S02]  /*29d0*/  FFMA.FTZ R23, R56, R82.reuse, R23 ;  /* 0x0000005238177223 */ /* 0x080fe40000010017 */
[----:B------:R-:W-:Y:S02]  /*29e0*/  FADD.FTZ R62, R62, R135 ;  /* 0x000000873e3e7221 */ /* 0x000fe40000010000 */
[----:B------:R-:W-:Y:S01]  /*29f0*/  FFMA.FTZ R61, R135, R82, R60 ;  /* 0x00000052873d7223 */ /* 0x000fe2000001003c */
[----:B------:R-:W-:Y:S05]  /*2a00*/  BRA.DIV ~URZ, `(.L_x_1259) ;  /* 0x000013c27f007947 */ /* 0x000fea000b800000 */
[----:B------:R0:W1:Y:S02]  /*2a10*/  SHFL.DOWN PT, R59, R62, 0x10, 0x1f ;  /* 0x0a001f003e3b7f89 */ /* 0x00006400000e0000 */
.L_x_1267:
        /* <DEDUP_REMOVED lines=18> */
.L_x_1268:
        /* <DEDUP_REMOVED lines=22> */
.L_x_1262:
[----:B------:R-:W-:Y:S05]  /*2ca0*/  BSYNC B0 ;  /* 0x0000000000007941 */ /* 0x000fea0003800000 */
.L_x_1261:
        /* <DEDUP_REMOVED lines=29> */
.L_x_1264:
[----:B------:R-:W2:Y:S01]  /*2e80*/  LDG.E.STRONG.GPU R58, [R56.64] ;  /* 0x00000006383a7981 */ /* 0x000ea2000c1ef900 */
[----:B------:R-:W-:Y:S01]  /*2e90*/  YIELD ;  /* 0x0000000000007946 */ /* 0x000fe20003800000 */
[----:B--2---:R-:W-:Y:S01]  /*2ea0*/  ISETP.NE.AND P0, PT, R58, R61, PT ;  /* 0x0000003d3a00720c */ /* 0x004fe20003f05270 */
[----:B------:R-:W-:-:S12]  /*2eb0*/  CCTL.IVALL ;  /* 0x00000000ff00798f */ /* 0x000fd80002000000 */
[----:B------:R-:W-:Y:S05]  /*2ec0*/  @P0 BRA `(.L_x_1264) ;  /* 0xffffffb000000947 */ /* 0x000fea000383ffff */
.L_x_1263:
        /* <DEDUP_REMOVED lines=34> */
[----:B------:R-:W-:Y:S02]  /*30f0*/  FMUL.FTZ R60, R59, 6.103515625e-05 ;  /* 0x388000003b3c7820 */ /* 0x000fe40000410000 */
[----:B------:R-:W-:-:S04]  /*3100*/  FMUL.FTZ R59, R58, 6.103515625e-05 ;  /* 0x388000003a3b7820 */ /* 0x000fc80000410000 */
        /* <DEDUP_REMOVED lines=17> */
[----:B------:R-:W-:Y:S01]  /*3220*/  MOV R134, 0x10 ;  /* 0x0000001000867802 */ /* 0x000fe20000000f00 */
[----:B------:R-:W-:Y:S01]  /*3230*/  FADD.FTZ R211, R211, -R76 ;  /* 0x8000004cd3d37221 */ /* 0x000fe20000010000 */
[----:B------:R-:W-:Y:S01]  /*3240*/  LEA R76, P0, R192, c[0x0][0x1d0], 0x4 ;  /* 0x00007400c04c7a11 */ /* 0x000fe200078020ff */
[----:B------:R-:W-:-:S02]  /*3250*/  FFMA.FTZ R63, R59, R71, R60 ;  /* 0x000000473b3f7223 */ /* 0x000fc4000001003c */
[C-C-:B------:R-:W-:Y:S02]  /*3260*/  FFMA.FTZ R68, R59.reuse, R68, R60.reuse ;  /* 0x000000443b447223 */ /* 0x140fe4000001003c */
[C-C-:B------:R-:W-:Y:S02]  /*3270*/  FFMA.FTZ R70, R59.reuse, R70, R60.reuse ;  /* 0x000000463b467223 */ /* 0x140fe4000001003c */
[C-C-:B------:R-:W-:Y:S02]  /*3280*/  FFMA.FTZ R81, R59.reuse, R81, R60.reuse ;  /* 0x000000513b517223 */ /* 0x140fe4000001003c */
        /* <DEDUP_REMOVED lines=10> */
[----:B------:R-:W-:Y:S02]  /*3330*/  FFMA.FTZ R78, R59, R78, R60 ;  /* 0x0000004e3b4e7223 */ /* 0x000fe4000001003c */
[----:B------:R-:W-:Y:S02]  /*3340*/  FADD.FTZ R207, R194, -R207 ;  /* 0x800000cfc2cf7221 */ /* 0x000fe40000010000 */
[----:B------:R-:W-:Y:S02]  /*3350*/  FADD.FTZ R69, R148, -R205 ;  /* 0x800000cd94457221 */ /* 0x000fe40000010000 */
[----:B------:R-:W-:Y:S02]  /*3360*/  FADD.FTZ R203, R146, -R203 ;  /* 0x800000cb92cb7221 */ /* 0x000fe40000010000 */
[----:B------:R-:W-:-:S02]  /*3370*/  FADD.FTZ R71, R144, -R201 ;  /* 0x800000c990477221 */ /* 0x000fc40000010000 */
        /* <DEDUP_REMOVED lines=10> */
[----:B------:R-:W-:Y:S01]  /*3420*/  FADD.FTZ R85, R208, -R77 ;  /* 0x8000004dd0557221 */ /* 0x000fe20000010000 */
[----:B------:R-:W-:Y:S01]  /*3430*/  LEA.HI.X R77, R192, c[0x0][0x1d4], RZ, 0x4, P0 ;  /* 0x00007500c04d7a11 */ /* 0x000fe200000f24ff */
[----:B------:R-:W-:Y:S01]  /*3440*/  FADD.FTZ R139, R139, -R68 ;  /* 0x800000448b8b7221 */ /* 0x000fe20000010000 */
[----:B------:R-:W-:Y:S01]  /*3450*/  ISETP.GE.AND P0, PT, R49, c[0x0][0x164], PT ;  /* 0x0000590031007a0c */ /* 0x000fe20003f06270 */
[----:B------:R-:W-:-:S02]  /*3460*/  FADD.FTZ R147, R147, -R70 ;  /* 0x8000004693937221 */ /* 0x000fc40000010000 */
[----:B------:R-:W-:Y:S02]  /*3470*/  FADD.FTZ R137, R212, -R81 ;  /* 0x80000051d4897221 */ /* 0x000fe40000010000 */
[----:B------:R-:W-:Y:S02]  /*3480*/  FADD.FTZ R215, R215, -R80 ;  /* 0x80000050d7d77221 */ /* 0x000fe40000010000 */
[C---:B------:R-:W-:Y:S02]  /*3490*/  FMUL.FTZ R67, R190.reuse, R67 ;  /* 0x00000043be437220 */ /* 0x040fe40000410000 */
[C---:B------:R-:W-:Y:S02]  /*34a0*/  FMUL.FTZ R66, R190.reuse, R197 ;  /* 0x000000c5be427220 */ /* 0x040fe40000410000 */
[C---:B------:R-:W-:Y:S02]  /*34b0*/  FMUL.FTZ R65, R190.reuse, R65 ;  /* 0x00000041be417220 */ /* 0x040fe40000410000 */
[----:B------:R-:W-:-:S02]  /*34c0*/  FMUL.FTZ R64, R190, R143 ;  /* 0x0000008fbe407220 */ /* 0x000fc40000410000 */
[----:B------:R-:W-:Y:S02]  /*34d0*/  FADD.FTZ R145, R145, -R72 ;  /* 0x8000004891917221 */ /* 0x000fe40000010000 */
[----:B------:R-:W-:Y:S01]  /*34e0*/  FADD.FTZ R83, R206, -R73 ;  /* 0x80000049ce537221 */ /* 0x000fe20000010000 */
[----:B------:R0:W-:Y:S01]  /*34f0*/  STG.E.128 [R76.64], R64 ;  /* 0x000000404c007986 */ /* 0x0001e2000c101d06 */
        /* <DEDUP_REMOVED lines=54> */
.L_x_1265:
        /* <DEDUP_REMOVED lines=44> */
.L_x_1258:
        /* <DEDUP_REMOVED lines=43> */
.L_x_1259:
[----:B------:R-:W-:Y:S02]  /*3dd0*/  MOV R60, R62 ;  /* 0x0000003e003c7202 */ /* 0x000fe40000000f00 */
[----:B------:R-:W-:-:S02]  /*3de0*/  MOV R219, 0x10 ;  /* 0x0000001000db7802 */ /* 0x000fc40000000f00 */
[----:B------:R-:W-:Y:S02]  /*3df0*/  MOV R222, 0x1f ;  /* 0x0000001f00de7802 */ /* 0x000fe40000000f00 */
[----:B------:R-:W-:Y:S02]  /*3e00*/  MOV R221, 0xffffffff ;  /* 0xffffffff00dd7802 */ /* 0x000fe40000000f00 */
[----:B------:R-:W-:Y:S02]  /*3e10*/  MOV R56, 0x3e30 ;  /* 0x00003e3000387802 */ /* 0x000fe40000000f00 */
[----:B------:R-:W-:Y:S05]  /*3e20*/  CALL.REL.NOINC `($__internal_91_$__cuda_sm70_shflsync_down_p) ;  /* 0x0000045000007944 */ /* 0x000fea0003c00000 */
[----:B-1----:R-:W-:Y:S01]  /*3e30*/  MOV R59, R222 ;  /* 0x000000de003b7202 */ /* 0x002fe20000000f00 */
[----:B0-----:R-:W-:Y:S05]  /*3e40*/  BRA `(.L_x_1267) ;  /* 0xffffebd000007947 */ /* 0x001fea000383ffff */
.L_x_1260:
[----:B------:R-:W-:Y:S01]  /*3e50*/  HFMA2.MMA R219, -RZ, RZ, 0, 9.5367431640625e-07 ;  /* 0x00000010ffdb7435 */ /* 0x000fe200000001ff */
[----:B------:R-:W-:Y:S02]  /*3e60*/  MOV R60, R61 ;  /* 0x0000003d003c7202 */ /* 0x000fe40000000f00 */
[----:B------:R-:W-:Y:S02]  /*3e70*/  MOV R222, 0x1f ;  /* 0x0000001f00de7802 */ /* 0x000fe40000000f00 */
[----:B------:R-:W-:-:S02]  /*3e80*/  MOV R221, 0xffffffff ;  /* 0xffffffff00dd7802 */ /* 0x000fc40000000f00 */
[----:B------:R-:W-:Y:S02]  /*3e90*/  MOV R56, 0x3eb0 ;  /* 0x00003eb000387802 */ /* 0x000fe40000000f00 */
[----:B01----:R-:W-:Y:S05]  /*3ea0*/  CALL.REL.NOINC `($__internal_91_$__cuda_sm70_shflsync_down_p) ;  /* 0x000003d000007944 */ /* 0x003fea0003c00000 */
[----:B------:R-:W-:Y:S01]  /*3eb0*/  FADD.FTZ R62, R62, R59 ;  /* 0x0000003b3e3e7221 */ /* 0x000fe20000010000 */
[----:B0-----:R-:W-:Y:S01]  /*3ec0*/  HFMA2.MMA R219, -RZ, RZ, 0, 4.76837158203125e-07 ;  /* 0x00000008ffdb7435 */ /* 0x001fe200000001ff */
[----:B-1----:R-:W-:Y:S01]  /*3ed0*/  FADD.FTZ R61, R61, R222 ;  /* 0x000000de3d3d7221 */ /* 0x002fe20000010000 */
[----:B------:R-:W-:Y:S02]  /*3ee0*/  MOV R222, 0x1f ;  /* 0x0000001f00de7802 */ /* 0x000fe40000000f00 */
[----:B------:R-:W-:Y:S02]  /*3ef0*/  MOV R221, 0xffffffff ;  /* 0xffffffff00dd7802 */ /* 0x000fe40000000f00 */
[----:B------:R-:W-:Y:S02]  /*3f00*/  MOV R60, R62 ;  /* 0x0000003e003c7202 */ /* 0x000fe40000000f00 */
[----:B------:R-:W-:Y:S02]  /*3f10*/  MOV R56, 0x3f30 ;  /* 0x00003f3000387802 */ /* 0x000fe40000000f00 */
[----:B------:R-:W-:Y:S05]  /*3f20*/  CALL.REL.NOINC `($__internal_91_$__cuda_sm70_shflsync_down_p) ;  /* 0x0000035000007944 */ /* 0x000fea0003c00000 */
[----:B0-----:R-:W-:Y:S01]  /*3f30*/  HFMA2.MMA R219, -RZ, RZ, 0, 4.76837158203125e-07 ;  /* 0x00000008ffdb7435 */ /* 0x001fe200000001ff */
[----:B-1----:R-:W-:-:S02]  /*3f40*/  MOV R59, R222 ;  /* 0x000000de003b7202 */ /* 0x002fc40000000f00 */
[----:B------:R-:W-:Y:S02]  /*3f50*/  MOV R60, R61 ;  /* 0x0000003d003c7202 */ /* 0x000fe40000000f00 */
[----:B------:R-:W-:Y:S02]  /*3f60*/  MOV R222, 0x1f ;  /* 0x0000001f00de7802 */ /* 0x000fe40000000f00 */
[----:B------:R-:W-:Y:S02]  /*3f70*/  MOV R221, 0xffffffff ;  /* 0xffffffff00dd7802 */ /* 0x000fe40000000f00 */
[----:B------:R-:W-:Y:S02]  /*3f80*/  MOV R56, 0x3fa0 ;  /* 0x00003fa000387802 */ /* 0x000fe40000000f00 */
[----:B------:R-:W-:Y:S05]  /*3f90*/  CALL.REL.NOINC `($__internal_91_$__cuda_sm70_shflsync_down_p) ;  /* 0x000002e000007944 */ /* 0x000fea0003c00000 */
[----:B------:R-:W-:Y:S01]  /*3fa0*/  FADD.FTZ R62, R59, R62 ;  /* 0x0000003e3b3e7221 */ /* 0x000fe20000010000 */
[----:B0-----:R-:W-:Y:S01]  /*3fb0*/  HFMA2.MMA R219, -RZ, RZ, 0, 2.384185791015625e-07 ;  /* 0x00000004ffdb7435 */ /* 0x001fe200000001ff */
[----:B-1----:R-:W-:Y:S01]  /*3fc0*/  FADD.FTZ R61, R61, R222 ;  /* 0x000000de3d3d7221 */ /* 0x002fe20000010000 */
[----:B------:R-:W-:Y:S02]  /*3fd0*/  MOV R222, 0x1f ;  /* 0x0000001f00de7802 */ /* 0x000fe40000000f00 */
[----:B------:R-:W-:-:S02]  /*3fe0*/  MOV R221, 0xffffffff ;  /* 0xffffffff00dd7802 */ /* 0x000fc40000000f00 */
[----:B------:R-:W-:Y:S02]  /*3ff0*/  MOV R60, R62 ;  /* 0x0000003e003c7202 */ /* 0x000fe40000000f00 */
[----:B------:R-:W-:Y:S02]  /*4000*/  MOV R56, 0x4020 ;  /* 0x0000402000387802 */ /* 0x000fe40000000f00 */
[----:B------:R-:W-:Y:S05]  /*4010*/  CALL.REL.NOINC `($__internal_91_$__cuda_sm70_shflsync_down_p) ;  /* 0x0000026000007944 */ /* 0x000fea0003c00000 */
[----:B0-----:R-:W-:Y:S01]  /*4020*/  HFMA2.MMA R219, -RZ, RZ, 0, 2.384185791015625e-07 ;  /* 0x00000004ffdb7435 */ /* 0x001fe200000001ff */
[----:B-1----:R-:W-:Y:S02]  /*4030*/  MOV R59, R222 ;  /* 0x000000de003b7202 */ /* 0x002fe40000000f00 */
[----:B------:R-:W-:Y:S02]  /*4040*/  MOV R60, R61 ;  /* 0x0000003d003c7202 */ /* 0x000fe40000000f00 */
[----:B------:R-:W-:Y:S02]  /*4050*/  MOV R222, 0x1f ;  /* 0x0000001f00de7802 */ /* 0x000fe40000000f00 */
[----:B------:R-:W-:Y:S02]  /*4060*/  MOV R221, 0xffffffff ;  /* 0xffffffff00dd7802 */ /* 0x000fe40000000f00 */
[----:B------:R-:W-:-:S02]  /*4070*/  MOV R56, 0x4090 ;  /* 0x0000409000387802 */ /* 0x000fc40000000f00 */
[----:B------:R-:W-:Y:S05]  /*4080*/  CALL.REL.NOINC `($__internal_91_$__cuda_sm70_shflsync_down_p) ;  /* 0x000001f000007944 */ /* 0x000fea0003c00000 */
[----:B------:R-:W-:Y:S01]  /*4090*/  FADD.FTZ R62, R59, R62 ;  /* 0x0000003e3b3e7221 */ /* 0x000fe20000010000 */
[----:B0-----:R-:W-:Y:S01]  /*40a0*/  HFMA2.MMA R219, -RZ, RZ, 0, 1.1920928955078125e-07 ;  /* 0x00000002ffdb7435 */ /* 0x001fe200000001ff */
[----:B-1----:R-:W-:Y:S01]  /*40b0*/  FADD.FTZ R63, R61, R222 ;  /* 0x000000de3d3f7221 */ /* 0x002fe20000010000 */
[----:B------:R-:W-:-:S02]  /*40c0*/  MOV R222, 0x1f ;  /* 0x0000001f00de7802 */ /* 0x000fc40000000f00 */
[----:B------:R-:W-:Y:S02]  /*40d0*/  MOV R221, 0xffffffff ;  /* 0xffffffff00dd7802 */ /* 0x000fe40000000f00 */
[----:B------:R-:W-:Y:S02]  /*40e0*/  MOV R60, R62 ;  /* 0x0000003e003c7202 */ /* 0x000fe40000000f00 */
[----:B------:R-:W-:Y:S02]  /*40f0*/  MOV R56, 0x4110 ;  /* 0x0000411000387802 */ /* 0x000fe40000000f00 */
[----:B------:R-:W-:Y:S05]  /*4100*/  CALL.REL.NOINC `($__internal_91_$__cuda_sm70_shflsync_down_p) ;  /* 0x0000017000007944 */ /* 0x000fea0003c00000 */
[----:B0-----:R-:W-:Y:S01]  /*4110*/  HFMA2.MMA R219, -RZ, RZ, 0, 1.1920928955078125e-07 ;  /* 0x00000002ffdb7435 */ /* 0x001fe200000001ff */
[----:B-1----:R-:W-:Y:S02]  /*4120*/  MOV R59, R222 ;  /* 0x000000de003b7202 */ /* 0x002fe40000000f00 */
[----:B------:R-:W-:Y:S02]  /*4130*/  MOV R60, R63 ;  /* 0x0000003f003c7202 */ /* 0x000fe40000000f00 */
[----:B------:R-:W-:Y:S02]  /*4140*/  MOV R222, 0x1f ;  /* 0x0000001f00de7802 */ /* 0x000fe40000000f00 */
[----:B------:R-:W-:-:S02]  /*4150*/  MOV R221, 0xffffffff ;  /* 0xffffffff00dd7802 */ /* 0x000fc40000000f00 */
[----:B------:R-:W-:Y:S02]  /*4160*/  MOV R56, 0x4180 ;  /* 0x0000418000387802 */ /* 0x000fe40000000f00 */
[----:B------:R-:W-:Y:S05]  /*4170*/  CALL.REL.NOINC `($__internal_91_$__cuda_sm70_shflsync_down_p) ;  /* 0x0000010000007944 */ /* 0x000fea0003c00000 */
[----:B------:R-:W-:Y:S01]  /*4180*/  FADD.FTZ R61, R59, R62 ;  /* 0x0000003e3b3d7221 */ /* 0x000fe20000010000 */
[----:B0-----:R-:W-:Y:S01]  /*4190*/  HFMA2.MMA R219, -RZ, RZ, 0, 5.9604644775390625e-08 ;  /* 0x00000001ffdb7435 */ /* 0x001fe200000001ff */
[----:B-1----:R-:W-:Y:S01]  /*41a0*/  FADD.FTZ R63, R63, R222 ;  /* 0x000000de3f3f7221 */ /* 0x002fe20000010000 */
[----:B------:R-:W-:Y:S02]  /*41b0*/  MOV R222, 0x1f ;  /* 0x0000001f00de7802 */ /* 0x000fe40000000f00 */
[----:B------:R-:W-:Y:S02]  /*41c0*/  MOV R221, 0xffffffff ;  /* 0xffffffff00dd7802 */ /* 0x000fe40000000f00 */
[----:B------:R-:W-:Y:S02]  /*41d0*/  MOV R60, R61 ;  /* 0x0000003d003c7202 */ /* 0x000fe40000000f00 */
[----:B------:R-:W-:Y:S02]  /*41e0*/  MOV R56, 0x4200 ;  /* 0x0000420000387802 */ /* 0x000fe40000000f00 */
[----:B------:R-:W-:Y:S05]  /*41f0*/  CALL.REL.NOINC `($__internal_91_$__cuda_sm70_shflsync_down_p) ;  /* 0x0000008000007944 */ /* 0x000fea0003c00000 */
[----:B0-----:R-:W-:Y:S01]  /*4200*/  HFMA2.MMA R219, -RZ, RZ, 0, 5.9604644775390625e-08 ;  /* 0x00000001ffdb7435 */ /* 0x001fe200000001ff */
[----:B-1----:R-:W-:-:S02]  /*4210*/  MOV R220, R222 ;  /* 0x000000de00dc7202 */ /* 0x002fc40000000f00 */
[----:B------:R-:W-:Y:S02]  /*4220*/  MOV R60, R63 ;  /* 0x0000003f003c7202 */ /* 0x000fe40000000f00 */
[----:B------:R-:W-:Y:S02]  /*4230*/  MOV R222, 0x1f ;  /* 0x0000001f00de7802 */ /* 0x000fe40000000f00 */
[----:B------:R-:W-:Y:S02]  /*4240*/  MOV R221, 0xffffffff ;  /* 0xffffffff00dd7802 */ /* 0x000fe40000000f00 */
[----:B------:R-:W-:Y:S02]  /*4250*/  MOV R56, 0x4270 ;  /* 0x0000427000387802 */ /* 0x000fe40000000f00 */
[----:B------:R-:W-:Y:S05]  /*4260*/  CALL.REL.NOINC `($__internal_91_$__cuda_sm70_shflsync_down_p) ;  /* 0x0000001000007944 */ /* 0x000fea0003c00000 */
[----:B01----:R-:W-:Y:S05]  /*4270*/  BRA `(.L_x_1268) ;  /* 0xffffe8c000007947 */ /* 0x003fea000383ffff */
        .weak           $__internal_91_$__cuda_sm70_shflsync_down_p
        .type           $__internal_91_$__cuda_sm70_shflsync_down_p,@function
        .size           $__internal_91_$__cuda_sm70_shflsync_down_p,(.L_x_3498 - $__internal_91_$__cuda_sm70_shflsync_down_p)
$__internal_91_$__cuda_sm70_shflsync_down_p:
[----:B------:R-:W-:Y:S01]  /*4280*/  HFMA2.MMA R57, -RZ, RZ, 0, 0 ;  /* 0x00000000ff397435 */ /* 0x000fe200000001ff */
[----:B------:R-:W-:Y:S04]  /*4290*/  WARPSYNC R221 ;  /* 0x000000dd00007348 */ /* 0x000fe80003800000 */
[----:B------:R0:W1:Y:S01]  /*42a0*/  SHFL.DOWN PT, R222, R60, R219, R222 ;  /* 0x080000db3cde7389 */ /* 0x00006200000e00de */
[----:B------:R-:W-:Y:S05]  /*42b0*/  RET.REL.NODEC R56 `(_ZN10layer_norm13ln_bwd_kernelINS_13Kernel_traitsI13__nv_bfloat16fS2_fjLj16384ELj4ELj1ELj4ELj16ENS_18Kernel_traits_baseILj16384ES2_fS2_fjLj128EEEEEEEvNS_9BwdParamsE) ;  /* 0xffffbd4038007950 */ /* 0x000fea0003c3ffff */
.L_x_1269:
        /* <DEDUP_REMOVED lines=12> */
.L_x_3498:


//--------------------- .text._ZN10layer_norm22ln_bwd_finalize_kernelINS_22Kernel_traits_finalizeILj16384E13__nv_bfloat16S2_S2_fjLj1024ELj4ENS_18Kernel_traits_baseILj16384ES2_S2_S2_fjLj1024EEEEEEEvNS_9BwdParamsE --------------------------
	.section	.text._ZN10layer_norm22ln_bwd_finalize_kernelINS_22Kernel_traits_finalizeILj16384E13__nv_bfloat16S2_S2_fjLj1024ELj4ENS_18Kernel_traits_baseILj16384ES2_S2_S2_fjLj1024EEEEEEEvNS_9BwdParamsE,"ax",@progbits
	.sectioninfo	@"SHI_REGISTERS=32"
	.align	128
        .global         _ZN10layer_norm22ln_bwd_finalize_kernelINS_22Kernel_traits_finalizeILj16384E13__nv_bfloat16S2_S2_fjLj1024ELj4ENS_18Kernel_traits_baseILj16384ES2_S2_S2_fjLj1024EEEEEEEvNS_9BwdParamsE
        .type           _ZN10layer_norm22ln_bwd_finalize_kernelINS_22Kernel_traits_finalizeILj16384E13__nv_bfloat16S2_S2_fjLj1024ELj4ENS_18Kernel_traits_baseILj16384ES2_S2_S2_fjLj1024EEEEEEEvNS_9BwdParamsE,@function
        .size           _ZN10layer_norm22ln_bwd_finalize_kernelINS_22Kernel_traits_finalizeILj16384E13__nv_bfloat16S2_S2_fjLj1024ELj4ENS_18Kernel_traits_baseILj16384ES2_S2_S2_fjLj1024EEEEEEEvNS_9BwdParamsE,(.L_x_3499 - _ZN10layer_norm22ln_bwd_finalize_kernelINS_22Kernel_traits_finalizeILj16384E13__nv_bfloat16S2_S2_fjLj1024ELj4ENS_18Kernel_traits_baseILj16384ES2_S2_S2_fjLj1024EEEEEEEvNS_9BwdParamsE)
        .other          _ZN10layer_norm22ln_bwd_finalize_kernelINS_22Kernel_traits_finalizeILj16384E13__nv_bfloat16S2_S2_fjLj1024ELj4ENS_18Kernel_traits_baseILj16384ES2_S2_S2_fjLj1024EEEEEEEvNS_9BwdParamsE,@"STO_CUDA_ENTRY STV_DEFAULT"
_ZN10layer_norm22ln_bwd_finalize_kernelINS_22Kernel_traits_finalizeILj16384E13__nv_bfloat16S2_S2_fjLj1024ELj4ENS_18Kernel_traits_baseILj16384ES2_S2_S2_fjLj1024EEEEEEEvNS_9BwdParamsE:
.text._ZN10layer_norm22ln_bwd_finalize_kernelINS_22Kernel_traits_finalizeILj16384E13__nv_bfloat16S2_S2_fjLj1024ELj4ENS_18Kernel_traits_baseILj16384ES2_S2_S2_fjLj1024EEEEEEEvNS_9BwdParamsE:
        /* <DEDUP_REMOVED lines=19> */
.L_x_1282:
        /* <DEDUP_REMOVED lines=27> */
.L_x_1274:
        /* <DEDUP_REMOVED lines=32> */
.L_x_1273:
[----:B------:R-:W-:Y:S05]  /*04e0*/  BSYNC B1 ;  /* 0x0000000000017941 */ /* 0x000fea0003800000 */
.L_x_1272:
        /* <DEDUP_REMOVED lines=22> */
.L_x_1276:
[----:B------:R-:W-:Y:S05]  /*0650*/  BSYNC B1 ;  /* 0x0000000000017941 */ /* 0x000fea0003800000 */
.L_x_1275:
        /* <DEDUP_REMOVED lines=10> */
.L_x_1271:
[----:B------:R-:W-:Y:S05]  /*0700*/  BSYNC B0 ;  /* 0x0000000000007941 */ /* 0x000fea0003800000 */
.L_x_1270:
        /* <DEDUP_REMOVED lines=11> */
.L_x_1283:
        /* <DEDUP_REMOVED lines=18> */
.L_x_1284:
[----:B------:R-:W-:Y:S01]  /*08e0*/  @!P1 SHF.R.U32.HI R2, RZ, 0x3, R0 ;  /* 0x00000003ff029819 */ /* 0x000fe20000011600 */
[----:B---3--:R-:W-:Y:S02]  /*08f0*/  FADD.FTZ R5, R5, R10 ;  /* 0x0000000a05057221 */ /* 0x008fe40000010000 */
[----:B--2---:R-:W-:Y:S01]  /*0900*/  FADD.FTZ R7, R7, R4 ;  /* 0x0000000407077221 */ /* 0x004fe20000010000 */
[----:B------:R-:W-:-:S05]  /*0910*/  @!P1 LOP3.LUT R2, R2, 0x1ffffffc, RZ, 0xc0, !PT ;  /* 0x1ffffffc02029812 */ /* 0x000fca00078ec0ff */
[----:B------:R2:W-:Y:S04]  /*0920*/  @!P1 STS [R2+0x2000], R5 ;  /* 0x0020000502009388 */ /* 0x0005e80000000800 */
[----:B------:R2:W-:Y:S02]  /*0930*/  @!P1 STS [R2+0x2080], R7 ;  /* 0x0020800702009388 */ /* 0x0005e40000000800 */
.L_x_1277:
        /* <DEDUP_REMOVED lines=13> */
.L_x_1281:
[----:B------:R-:W-:Y:S05]  /*0a10*/  BSYNC B0 ;  /* 0x0000000000007941 */ /* 0x000fea0003800000 */
.L_x_1280:
[C---:B------:R-:W-:Y:S02]  /*0a20*/  ISETP.GT.U32.AND P1, PT, R18.reuse, -0x4001, PT ;  /* 0xffffbfff1200780c */ /* 0x040fe40003f24070 */
[----:B------:R-:W-:Y:S02]  /*0a30*/  IADD3 R18, R18, 0x4000, RZ ;  /* 0x0000400012127810 */ /* 0x000fe40007ffe0ff */
[----:B------:R-:W-:-:S09]  /*0a40*/  IADD3 R19, R19, 0x2000, RZ ;  /* 0x0000200013137810 */ /* 0x000fd20007ffe0ff */
[----:B012---:R-:W-:Y:S05]  /*0a50*/  @P1 BRA `(.L_x_1282) ;  /* 0xfffff6d000001947 */ /* 0x007fea000383ffff */
[----:B------:R-:W-:Y:S05]  /*0a60*/  EXIT ;  /* 0x000000000000794d */ /* 0x000fea0003800000 */
.L_x_1278:
[----:B--2---:R-:W-:Y:S01]  /*0a70*/  IMAD.MOV.U32 R10, RZ, RZ, R4 ;  /* 0x000000ffff0a7224 */ /* 0x004fe200078e0004 */
[----:B------:R-:W-:Y:S01]  /*0a80*/  MOV R9, 0x1 ;  /* 0x0000000100097802 */ /* 0x000fe20000000f00 */
[----:B------:R-:W-:Y:S01]  /*0a90*/  IMAD.MOV.U32 R6, RZ, RZ, 0x1f ;  /* 0x0000001fff067424 */ /* 0x000fe200078e00ff */
[----:B------:R-:W-:Y:S02]  /*0aa0*/  MOV R11, 0xffffffff ;  /* 0xffffffff000b7802 */ /* 0x000fe40000000f00 */
[----:B------:R-:W-:Y:S02]  /*0ab0*/  MOV R2, 0xad0 ;  /* 0x00000ad000027802 */ /* 0x000fe40000000f00 */
[----:B01----:R-:W-:Y:S05]  /*0ac0*/  CALL.REL.NOINC `($__internal_92_$__cuda_sm70_shflsync_bfly_p) ;  /* 0x000003c000007944 */ /* 0x003fea0003c00000 */
[----:B-1----:R-:W-:Y:S01]  /*0ad0*/  IMAD.MOV.U32 R3, RZ, RZ, R6 ;  /* 0x000000ffff037224 */ /* 0x002fe200078e0006 */
[----:B0-----:R-:W-:Y:S05]  /*0ae0*/  BRA `(.L_x_1283) ;  /* 0xfffffcd000007947 */ /* 0x001fea000383ffff */
.L_x_1279:
[----:B------:R-:W-:Y:S01]  /*0af0*/  HFMA2.MMA R6, -RZ, RZ, 0, 1.847743988037109375e-06 ;  /* 0x0000001fff067435 */ /* 0x000fe200000001ff */
[----:B------:R-:W-:Y:S01]  /*0b00*/  MOV R10, R13 ;  /* 0x0000000d000a7202 */ /* 0x000fe20000000f00 */
[----:B------:R-:W-:Y:S01]  /*0b10*/  IMAD.MOV.U32 R9, RZ, RZ, 0x2 ;  /* 0x00000002ff097424 */ /* 0x000fe200078e00ff */
[----:B------:R-:W-:Y:S01]  /*0b20*/  MOV R2, 0xb50 ;  /* 0x00000b5000027802 */ /* 0x000fe20000000f00 */
[----:B------:R-:W-:-:S02]  /*0b30*/  IMAD.MOV.U32 R11, RZ, RZ, -0x1 ;  /* 0xffffffffff0b7424 */ /* 0x000fc400078e00ff */
[----:B012---:R-:W-:Y:S05]  /*0b40*/  CALL.REL.NOINC `($__internal_92_$__cuda_sm70_shflsync_bfly_p) ;  /* 0x0000034000007944 */ /* 0x007fea0003c00000 */
[----:B01----:R-:W-:Y:S01]  /*0b50*/  FADD.FTZ R10, R13, R6 ;  /* 0x000000060d0a7221 */ /* 0x003fe20000010000 */
[----:B------:R-:W-:Y:S01]  /*0b60*/  MOV R9, 0x4 ;  /* 0x0000000400097802 */ /* 0x000fe20000000f00 */
[----:B------:R-:W-:Y:S01]  /*0b70*/  IMAD.MOV.U32 R6, RZ, RZ, 0x1f ;  /* 0x0000001fff067424 */ /* 0x000fe200078e00ff */
[----:B------:R-:W-:-:S02]  /*0b80*/  MOV R11, 0xffffffff ;  /* 0xffffffff000b7802 */ /* 0x000fc40000000f00 */
[----:B------:R-:W-:Y:S02]  /*0b90*/  MOV R2, 0xbb0 ;  /* 0x00000bb000027802 */ /* 0x000fe40000000f00 */
[----:B------:R-:W-:Y:S05]  /*0ba0*/  CALL.REL.NOINC `($__internal_92_$__cuda_sm70_shflsync_bfly_p) ;  /* 0x000002e000007944 */ /* 0x000fea0003c00000 */
[----:B01----:R-:W-:Y:S01]  /*0bb0*/  FADD.FTZ R10, R10, R6 ;  /* 0x000000060a0a7221 */ /* 0x003fe20000010000 */
[----:B------:R-:W-:Y:S01]  /*0bc0*/  HFMA2.MMA R6, -RZ, RZ, 0, 1.847743988037109375e-06 ;  /* 0x0000001fff067435 */ /* 0x000fe200000001ff */
[----:B------:R-:W-:Y:S01]  /*0bd0*/  IMAD.MOV.U32 R9, RZ, RZ, 0x8 ;  /* 0x00000008ff097424 */ /* 0x000fe200078e00ff */
[----:B------:R-:W-:Y:S01]  /*0be0*/  MOV R2, 0xc10 ;  /* 0x00000c1000027802 */ /* 0x000fe20000000f00 */
[----:B------:R-:W-:-:S03]  /*0bf0*/  IMAD.MOV.U32 R11, RZ, RZ, -0x1 ;  /* 0xffffffffff0b7424 */ /* 0x000fc600078e00ff */
[----:B------:R-:W-:Y:S05]  /*0c00*/  CALL.REL.NOINC `($__internal_92_$__cuda_sm70_shflsync_bfly_p) ;  /* 0x0000028000007944 */ /* 0x000fea0003c00000 */
[----:B-1----:R-:W-:Y:S01]  /*0c10*/  FADD.FTZ R4, R10, R6 ;  /* 0x000000060a047221 */ /* 0x002fe20000010000 */
[----:B0-----:R-:W-:Y:S01]  /*0c20*/  MOV R9, 0x10 ;  /* 0x0000001000097802 */ /* 0x001fe20000000f00 */
[----:B------:R-:W-:Y:S01]  /*0c30*/  IMAD.MOV.U32 R6, RZ, RZ, 0x1f ;  /* 0x0000001fff067424 */ /* 0x000fe200078e00ff */
[----:B------:R-:W-:Y:S01]  /*0c40*/  MOV R11, 0xffffffff ;  /* 0xffffffff000b7802 */ /* 0x000fe20000000f00 */
[----:B------:R-:W-:Y:S01]  /*0c50*/  IMAD.MOV.U32 R10, RZ, RZ, R4 ;  /* 0x000000ffff0a7224 */ /* 0x000fe200078e0004 */
[----:B------:R-:W-:Y:S02]  /*0c60*/  MOV R2, 0xc80 ;  /* 0x00000c8000027802 */ /* 0x000fe40000000f00 */
[----:B------:R-:W-:Y:S05]  /*0c70*/  CALL.REL.NOINC `($__internal_92_$__cuda_sm70_shflsync_bfly_p) ;  /* 0x0000021000007944 */ /* 0x000fea0003c00000 */
[----:B0-----:R-:W-:Y:S01]  /*0c80*/  HFMA2.MMA R9, -RZ, RZ, 0, 5.9604644775390625e-08 ;  /* 0x00000001ff097435 */ /* 0x001fe200000001ff */
[----:B-1----:R-:W-:Y:S01]  /*0c90*/  MOV R7, R6 ;  /* 0x0000000600077202 */ /* 0x002fe20000000f00 */
[----:B------:R-:W-:Y:S01]  /*0ca0*/  IMAD.MOV.U32 R10, RZ, RZ, R5 ;  /* 0x000000ffff0a7224 */ /* 0x000fe200078e0005 */
[----:B------:R-:W-:Y:S01]  /*0cb0*/  MOV R11, 0xffffffff ;  /* 0xffffffff000b7802 */ /* 0x000fe20000000f00 */
[----:B------:R-:W-:Y:S01]  /*0cc0*/  IMAD.MOV.U32 R6, RZ, RZ, 0x1f ;  /* 0x0000001fff067424 */ /* 0x000fe200078e00ff */
[----:B------:R-:W-:-:S02]  /*0cd0*/  MOV R2, 0xcf0 ;  /* 0x00000cf000027802 */ /* 0x000fc40000000f00 */
[----:B------:R-:W-:Y:S05]  /*0ce0*/  CALL.REL.NOINC `($__internal_92_$__cuda_sm70_shflsync_bfly_p) ;  /* 0x000001a000007944 */ /* 0x000fea0003c00000 */
[----:B01----:R-:W-:Y:S01]  /*0cf0*/  FADD.FTZ R10, R5, R6 ;  /* 0x00000006050a7221 */ /* 0x003fe20000010000 */
[----:B------:R-:W-:Y:S01]  /*0d00*/  HFMA2.MMA R6, -RZ, RZ, 0, 1.847743988037109375e-06 ;  /* 0x0000001fff067435 */ /* 0x000fe200000001ff */
[----:B------:R-:W-:Y:S01]  /*0d10*/  IMAD.MOV.U32 R9, RZ, RZ, 0x2 ;  /* 0x00000002ff097424 */ /* 0x000fe200078e00ff */
[----:B------:R-:W-:Y:S01]  /*0d20*/  MOV R2, 0xd50 ;  /* 0x00000d5000027802 */ /* 0x000fe20000000f00 */
[----:B------:R-:W-:-:S03]  /*0d30*/  IMAD.MOV.U32 R11, RZ, RZ, -0x1 ;  /* 0xffffffffff0b7424 */ /* 0x000fc600078e00ff */
[----:B------:R-:W-:Y:S05]  /*0d40*/  CALL.REL.NOINC `($__internal_92_$__cuda_sm70_shflsync_bfly_p) ;  /* 0x0000014000007944 */ /* 0x000fea0003c00000 */
        /* <DEDUP_REMOVED lines=13> */
[----:B------:R-:W-:Y:S01]  /*0e20*/  HFMA2.MMA R6, -RZ, RZ, 0, 1.847743988037109375e-06 ;  /* 0x0000001fff067435 */ /* 0x000fe200000001ff */
[----:B------:R-:W-:Y:S01]  /*0e30*/  MOV R9, 0x10 ;  /* 0x0000001000097802 */ /* 0x000fe20000000f00 */
[----:B------:R-:W-:Y:S01]  /*0e40*/  IMAD.MOV.U32 R11, RZ, RZ, -0x1 ;  /* 0xffffffffff0b7424 */ /* 0x000fe200078e00ff */
[----:B------:R-:W-:-:S03]  /*0e50*/  MOV R2, 0xe70 ;  /* 0x00000e7000027802 */ /* 0x000fc60000000f00 */
[----:B------:R-:W-:Y:S05]  /*0e60*/  CALL.REL.NOINC `($__internal_92_$__cuda_sm70_shflsync_bfly_p) ;  /* 0x0000002000007944 */ /* 0x000fea0003c00000 */
[----:B-1----:R-:W-:Y:S01]  /*0e70*/  MOV R5, R6 ;  /* 0x0000000600057202 */ /* 0x002fe20000000f00 */
[----:B0-----:R-:W-:Y:S05]  /*0e80*/  BRA `(.L_x_1284) ;  /* 0xfffffa5000007947 */ /* 0x001fea000383ffff */
        .weak           $__internal_92_$__cuda_sm70_shflsync_bfly_p
        .type           $__internal_92_$__cuda_sm70_shflsync_bfly_p,@function
        .size           $__internal_92_$__cuda_sm70_shflsync_bfly_p,(.L_x_3499 - $__internal_92_$__cuda_sm70_shflsync_bfly_p)
$__internal_92_$__cuda_sm70_shflsync_bfly_p:
[----:B------:R-:W-:Y:S01]  /*0e90*/  HFMA2.MMA R3, -RZ, RZ, 0, 0 ;  /* 0x00000000ff037435 */ /* 0x000fe200000001ff */
[----:B------:R-:W-:Y:S04]  /*0ea0*/  WARPSYNC R11 ;  /* 0x0000000b00007348 */ /* 0x000fe80003800000 */
[----:B------:R0:W1:Y:S01]  /*0eb0*/  SHFL.BFLY PT, R6, R10, R9, R6 ;  /* 0x0c0000090a067389 */ /* 0x00006200000e0006 */
[----:B------:R-:W-:Y:S05]  /*0ec0*/  RET.REL.NODEC R2 `(_ZN10layer_norm22ln_bwd_finalize_kernelINS_22Kernel_traits_finalizeILj16384E13__nv_bfloat16S2_S2_fjLj1024ELj4ENS_18Kernel_traits_baseILj16384ES2_S2_S2_fjLj1024EEEEEEEvNS_9BwdParamsE) ;  /* 0xfffff13002007950 */ /* 0x000fea0003c3ffff */
.L_x_1285:
        /* <DEDUP_REMOVED lines=11> */
.L_x_3499:


//--------------------- .text._ZN10layer_norm13ln_bwd_kernelINS_13Kernel_traitsI13__nv_bfloat16S2_S2_fjLj16384ELj4ELj1ELj4ELj16ENS_18Kernel_traits_baseILj16384ES2_S2_S2_fjLj128EEEEEEEvNS_9BwdParamsE --------------------------
	.section	.text._ZN10layer_norm13ln_bwd_kernelINS_13Kernel_traitsI13__nv_bfloat16S2_S2_fjLj16384ELj4ELj1ELj4ELj16ENS_18Kernel_traits_baseILj16384ES2_S2_S2_fjLj128EEEEEEEvNS_9BwdParamsE,"ax",@progbits
	.sectioninfo	@"SHI_REGISTERS=211"
	.align	128
        .global         _ZN10layer_norm13ln_bwd_kernelINS_13Kernel_traitsI13__nv_bfloat16S2_S2_fjLj16384ELj4ELj1ELj4ELj16ENS_18Kernel_traits_baseILj16384ES2_S2_S2_fjLj128EEEEEEEvNS_9BwdParamsE
        .type           _ZN10layer_norm13ln_bwd_kernelINS_13Kernel_traitsI13__nv_bfloat16S2_S2_fjLj16384ELj4ELj1ELj4ELj16ENS_18Kernel_traits_baseILj16384ES2_S2_S2_fjLj128EEEEEEEvNS_9BwdParamsE,@function
        .size           _ZN10layer_norm13ln_bwd_kernelINS_13Kernel_traitsI13__nv_bfloat16S2_S2_fjLj16384ELj4ELj1ELj4ELj16ENS_18Kernel_traits_baseILj16384ES2_S2_S2_fjLj128EEEEEEEvNS_9BwdParamsE,(.L_x_3500 - _ZN10layer_norm13ln_bwd_kernelINS_13Kernel_traitsI13__nv_bfloat16S2_S2_fjLj16384ELj4ELj1ELj4ELj16ENS_18Kernel_traits_baseILj16384ES2_S2_S2_fjLj128EEEEEEEvNS_9BwdParamsE)
        .other          _ZN10layer_norm13ln_bwd_kernelINS_13Kernel_traitsI13__nv_bfloat16S2_S2_fjLj16384ELj4ELj1ELj4ELj16ENS_18Kernel_traits_baseILj16384ES2_S2_S2_fjLj128EEEEEEEvNS_9BwdParamsE,@"STO_CUDA_ENTRY STV_DEFAULT"
_ZN10layer_norm13ln_bwd_kernelINS_13Kernel_traitsI13__nv_bfloat16S2_S2_fjLj16384ELj4ELj1ELj4ELj16ENS_18Kernel_traits_baseILj16384ES2_S2_S2_fjLj128EEEEEEEvNS_9BwdParamsE:
.text._ZN10layer_norm13ln_bwd_kernelINS_13Kernel_traitsI13__nv_bfloat16S2_S2_fjLj16384ELj4ELj1ELj4ELj16ENS_18Kernel_traits_baseILj16384ES2_S2_S2_fjLj128EEEEEEEvNS_9BwdParamsE:
        /* <DEDUP_REMOVED lines=128> */
[----:B------:R-:W-:Y:S02]  /*0800*/  PRMT R146, RZ, 0x7610, R16 ;  /* 0x00007610ff927816 */ /* 0x000fe40000000010 */
[--C-:B------:R-:W-:Y:S02]  /*0810*/  PRMT R145, RZ, 0x5410, R17.reuse ;  /* 0x00005410ff917816 */ /* 0x100fe40000000011 */
[----:B------:R-:W-:-:S02]  /*0820*/  PRMT R149, RZ, 0x7610, R17 ;  /* 0x00007610ff957816 */ /* 0x000fc40000000011 */
[--C-:B------:R-:W-:Y:S02]  /*0830*/  PRMT R148, RZ, 0x5410, R18.reuse ;  /* 0x00005410ff947816 */ /* 0x100fe40000000012 */
[----:B------:R-:W-:Y:S02]  /*0840*/  PRMT R151, RZ, 0x7610, R18 ;  /* 0x00007610ff977816 */ /* 0x000fe40000000012 */
[--C-:B------:R-:W-:Y:S02]  /*0850*/  PRMT R150, RZ, 0x5410, R19.reuse ;  /* 0x00005410ff967816 */ /* 0x100fe40000000013 */
[----:B0-----:R-:W-:Y:S02]  /*0860*/  PRMT R152, RZ, 0x7610, R19 ;  /* 0x00007610ff987816 */ /* 0x001fe40000000013 */
.L_x_1294:
        /* <DEDUP_REMOVED lines=22> */
[----:B------:R-:W-:-:S06]  /*09d0*/  IMAD.WIDE.U32 R28, R28, R183, c[0x0][0x1b8] ;  /* 0x00006e001c1c7625 */ /* 0x000fcc00078e00b7 */
[----:B------:R-:W2:Y:S01]  /*09e0*/  LDG.E.128 R28, [R28.64] ;  /* 0x000000061c1c7981 */ /* 0x000ea2000c1e1d00 */
[----:B------:R-:W-:-:S04]  /*09f0*/  @!P0 IMAD.WIDE.U32 R154, R34, R183, c[0x0][0x170] ;  /* 0x00005c00229a8625 */ /* 0x000fc800078e00b7 */
[----:B------:R-:W-:Y:S01]  /*0a00*/  @!P0 IMAD.WIDE.U32 R44, R44, R183, c[0x0][0x170] ;  /* 0x00005c002c2c8625 */ /* 0x000fe200078e00b7 */
[----:B------:R-:W-:-:S04]  /*0a10*/  SHF.L.U32 R43, R51, 0xb, RZ ;  /* 0x0000000b332b7819 */ /* 0x000fc800000006ff */
[----:B------:R-:W-:-:S05]  /*0a20*/  LOP3.LUT R43, R43, R48, RZ, 0xfc, !PT ;  /* 0x000000302b2b7212 */ /* 0x000fca00078efcff */
[----:B0-----:R-:W-:-:S06]  /*0a30*/  IMAD.WIDE.U32 R40, R43, R183, c[0x0][0x1b8] ;  /* 0x00006e002b287625 */ /* 0x001fcc00078e00b7 */
[----:B------:R-:W2:Y:S04]  /*0a40*/  LDG.E.128 R40, [R40.64] ;  /* 0x0000000628287981 */ /* 0x000ea8000c1e1d00 */
[----:B------:R0:W2:Y:S04]  /*0a50*/  @!P0 LDG.E.128 R36, [R32.64] ;  /* 0x0000000620248981 */ /* 0x0000a8000c1e1d00 */
[----:B------:R1:W3:Y:S04]  /*0a60*/  @!P0 LDG.E.128 R20, [R44.64] ;  /* 0x000000062c148981 */ /* 0x0002e8000c1e1d00 */
[----:B------:R2:W4:Y:S01]  /*0a70*/  @!P0 LDG.E.128 R16, [R154.64] ;  /* 0x000000069a108981 */ /* 0x000522000c1e1d00 */
[----:B0-----:R-:W-:-:S06]  /*0a80*/  IMAD.WIDE.U32 R32, R34, R183, c[0x0][0x1b8] ;  /* 0x00006e0022207625 */ /* 0x001fcc00078e00b7 */
[----:B------:R-:W3:Y:S01]  /*0a90*/  LDG.E.128 R32, [R32.64] ;  /* 0x0000000620207981 */ /* 0x000ee2000c1e1d00 */
[----:B-1----:R-:W-:-:S05]  /*0aa0*/  @!P0 IMAD.WIDE.U32 R2, R156, R183, c[0x0][0x170] ;  /* 0x00005c009c028625 */ /* 0x002fca00078e00b7 */
[----:B------:R0:W5:Y:S01]  /*0ab0*/  @!P0 LDG.E.128 R24, [R2.64] ;  /* 0x0000000602188981 */ /* 0x000162000c1e1d00 */
[----:B------:R-:W-:Y:S02]  /*0ac0*/  PRMT R172, RZ, 0x7610, R15 ;  /* 0x00007610ffac7816 */ /* 0x000fe4000000000f */
[----:B0-----:R-:W-:-:S04]  /*0ad0*/  PRMT R2, RZ, 0x5410, R12 ;  /* 0x00005410ff027816 */ /* 0x001fc8000000000c */
[----:B------:R-:W-:Y:S01]  /*0ae0*/  @P0 MUFU.RCP R154, R2 ;  /* 0x00000002009a0308 */ /* 0x000fe20000001000 */
[----:B------:R-:W-:Y:S02]  /*0af0*/  PRMT R44, RZ, 0x7610, R12 ;  /* 0x00007610ff2c7816 */ /* 0x000fe4000000000c */
[--C-:B------:R-:W-:Y:S02]  /*0b00*/  PRMT R158, RZ, 0x5410, R13.reuse ;  /* 0x00005410ff9e7816 */ /* 0x100fe4000000000d */
[----:B------:R-:W-:Y:S02]  /*0b10*/  PRMT R160, RZ, 0x7610, R13 ;  /* 0x00007610ffa07816 */ /* 0x000fe4000000000d */
[----:B------:R-:W-:Y:S01]  /*0b20*/  PRMT R166, RZ, 0x5410, R14 ;  /* 0x00005410ffa67816 */ /* 0x000fe2000000000e */
[----:B------:R-:W-:Y:S01]  /*0b30*/  @P0 MUFU.RCP R162, R44 ;  /* 0x0000002c00a20308 */ /* 0x000fe20000001000 */
[----:B------:R-:W-:Y:S02]  /*0b40*/  PRMT R168, RZ, 0x7610, R14 ;  /* 0x00007610ffa87816 */ /* 0x000fe4000000000e */
[----:B------:R-:W-:-:S05]  /*0b50*/  PRMT R170, RZ, 0x5410, R15 ;  /* 0x00005410ffaa7816 */ /* 0x000fca000000000f */
[----:B------:R-:W-:Y:S08]  /*0b60*/  @P0 MUFU.RCP R174, R158 ;  /* 0x0000009e00ae0308 */ /* 0x000ff00000001000 */
[----:B------:R-:W-:Y:S08]  /*0b70*/  @P0 MUFU.RCP R176, R160 ;  /* 0x000000a000b00308 */ /* 0x000ff00000001000 */
[----:B------:R-:W-:Y:S08]  /*0b80*/  @P0 MUFU.RCP R178, R166 ;  /* 0x000000a600b20308 */ /* 0x000ff00000001000 */
[----:B------:R-:W-:Y:S08]  /*0b90*/  @P0 MUFU.RCP R180, R168 ;  /* 0x000000a800b40308 */ /* 0x000ff00000001000 */
[----:B------:R-:W-:Y:S01]  /*0ba0*/  @P0 MUFU.RCP R182, R170 ;  /* 0x000000aa00b60308 */ /* 0x000fe20000001000 */
[----:B------:R-:W-:-:S02]  /*0bb0*/  PRMT R185, RZ, 0x7610, R11 ;  /* 0x00007610ffb97816 */ /* 0x000fc4000000000b */
[----:B------:R-:W-:Y:S02]  /*0bc0*/  PRMT R190, RZ, 0x7610, R87 ;  /* 0x00007610ffbe7816 */ /* 0x000fe40000000057 */
[--C-:B--2---:R-:W-:Y:S02]  /*0bd0*/  PRMT R3, RZ, 0x5410, R36.reuse ;  /* 0x00005410ff037816 */ /* 0x104fe40000000024 */
[----:B------:R-:W-:Y:S02]  /*0be0*/  PRMT R169, RZ, 0x7610, R36 ;  /* 0x00007610ffa97816 */ /* 0x000fe40000000024 */
[----:B------:R-:W0:Y:S01]  /*0bf0*/  @P0 MUFU.RCP R36, R172 ;  /* 0x000000ac00240308 */ /* 0x000e220000001000 */
[----:B------:R-:W-:-:S05]  /*0c00*/  PRMT R181, RZ, 0x7610, R39 ;  /* 0x00007610ffb57816 */ /* 0x000fca0000000027 */
[----:B------:R-:W-:Y:S01]  /*0c10*/  @P0 FADD.FTZ R167, -R116, R181 ;  /* 0x000000b574a70221 */ /* 0x000fe20000010100 */
[----:B------:R-:W-:Y:S01]  /*0c20*/  PRMT R171, RZ, 0x5410, R37 ;  /* 0x00005410ffab7816 */ /* 0x000fe20000000025 */
[----:B------:R-:W-:Y:S01]  /*0c30*/  @P0 FADD.FTZ R45, -R123, R3 ;  /* 0x000000037b2d0221 */ /* 0x000fe20000010100 */
[----:B------:R-:W-:Y:S02]  /*0c40*/  PRMT R173, RZ, 0x7610, R37 ;  /* 0x00007610ffad7816 */ /* 0x000fe40000000025 */
[--C-:B------:R-:W-:Y:S02]  /*0c50*/  PRMT R175, RZ, 0x5410, R38.reuse ;  /* 0x00005410ffaf7816 */ /* 0x100fe40000000026 */
[----:B------:R-:W-:Y:S01]  /*0c60*/  PRMT R177, RZ, 0x7610, R38 ;  /* 0x00007610ffb17816 */ /* 0x000fe20000000026 */
[----:B------:R-:W-:Y:S02]  /*0c70*/  @!P0 FADD.FTZ R38, R3, -R164 ;  /* 0x800000a403268221 */ /* 0x000fe40000010000 */
[----:B0-----:R-:W-:-:S02]  /*0c80*/  @P0 FMUL.FTZ R167, R167, R36 ;  /* 0x00000024a7a70220 */ /* 0x001fc40000410000 */
[----:B------:R-:W-:Y:S01]  /*0c90*/  IMAD.WIDE.U32 R36, R156, R183, c[0x0][0x1b8] ;  /* 0x00006e009c247625 */ /* 0x000fe200078e00b7 */
[----:B------:R-:W-:-:S03]  /*0ca0*/  PRMT R179, RZ, 0x5410, R39 ;  /* 0x00005410ffb37816 */ /* 0x000fc60000000027 */
[----:B------:R-:W-:Y:S02]  /*0cb0*/  @P0 FMUL.FTZ R45, R45, R154 ;  /* 0x0000009a2d2d0220 */ /* 0x000fe40000410000 */
[----:B------:R-:W-:Y:S02]  /*0cc0*/  @!P0 FMUL.FTZ R45, R153, R38 ;  /* 0x00000026992d8220 */ /* 0x000fe40000410000 */
[----:B------:R-:W2:Y:S01]  /*0cd0*/  LDG.E.128 R36, [R36.64] ;  /* 0x0000000624247981 */ /* 0x000ea2000c1e1d00 */
[----:B------:R-:W-:Y:S02]  /*0ce0*/  @P0 FADD.FTZ R155, -R122, R169 ;  /* 0x000000a97a9b0221 */ /* 0x000fe40000010100 */
[----:B------:R-:W-:Y:S02]  /*0cf0*/  @P0 FADD.FTZ R157, -R121, R171 ;  /* 0x000000ab799d0221 */ /* 0x000fe40000010100 */
[----:B------:R-:W-:Y:S02]  /*0d00*/  @!P0 FADD.FTZ R154, R169, -R164 ;  /* 0x800000a4a99a8221 */ /* 0x000fe40000010000 */
[----:B------:R-:W-:-:S02]  /*0d10*/  @!P0 FADD.FTZ R156, R171, -R164 ;  /* 0x800000a4ab9c8221 */ /* 0x000fc40000010000 */
[----:B------:R-:W-:Y:S02]  /*0d20*/  @P0 FADD.FTZ R159, -R120, R173 ;  /* 0x000000ad789f0221 */ /* 0x000fe40000010100 */
[----:B------:R-:W-:Y:S02]  /*0d30*/  @P0 FMUL.FTZ R155, R155, R162 ;  /* 0x000000a29b9b0220 */ /* 0x000fe40000410000 */
[----:B------:R-:W-:Y:S02]  /*0d40*/  @P0 FMUL.FTZ R157, R157, R174 ;  /* 0x000000ae9d9d0220 */ /* 0x000fe40000410000 */
[----:B------:R-:W-:Y:S02]  /*0d50*/  @P0 FADD.FTZ R161, -R119, R175 ;  /* 0x000000af77a10221 */ /* 0x000fe40000010100 */
[----:B------:R-:W-:Y:S02]  /*0d60*/  @P0 FADD.FTZ R163, -R118, R177 ;  /* 0x000000b176a30221 */ /* 0x000fe40000010100 */
[----:B------:R-:W-:-:S02]  /*0d70*/  @!P0 FADD.FTZ R162, R173, -R164 ;  /* 0x800000a4ada28221 */ /* 0x000fc40000010000 */
[----:B------:R-:W-:Y:S02]  /*0d80*/  @!P0 FMUL.FTZ R155, R153, R154 ;  /* 0x0000009a999b8220 */ /* 0x000fe40000410000 */
[----:B------:R-:W-:Y:S02]  /*0d90*/  @!P0 FMUL.FTZ R157, R153, R156 ;  /* 0x0000009c999d8220 */ /* 0x000fe40000410000 */
[----:B------:R-:W-:Y:S02]  /*0da0*/  @!P0 FADD.FTZ R154, R175, -R164 ;  /* 0x800000a4af9a8221 */ /* 0x000fe40000010000 */
[----:B------:R-:W-:Y:S02]  /*0db0*/  @!P0 FADD.FTZ R156, R177, -R164 ;  /* 0x800000a4b19c8221 */ /* 0x000fe40000010000 */
[----:B------:R-:W-:Y:S02]  /*0dc0*/  @P0 FMUL.FTZ R159, R159, R176 ;  /* 0x000000b09f9f0220 */ /* 0x000fe40000410000 */
[----:B------:R-:W-:-:S02]  /*0dd0*/  @P0 FADD.FTZ R165, -R117, R179 ;  /* 0x000000b375a50221 */ /* 0x000fc40000010100 */
[----:B------:R-:W-:Y:S02]  /*0de0*/  @P0 FMUL.FTZ R161, R161, R178 ;  /* 0x000000b2a1a10220 */ /* 0x000fe40000410000 */
[----:B------:R-:W-:Y:S02]  /*0df0*/  @P0 FMUL.FTZ R163, R163, R180 ;  /* 0x000000b4a3a30220 */ /* 0x000fe40000410000 */
[----:B------:R-:W-:Y:S02]  /*0e00*/  @!P0 FMUL.FTZ R159, R153, R162 ;  /* 0x000000a2999f8220 */ /* 0x000fe40000410000 */
[----:B------:R-:W-:Y:S02]  /*0e10*/  @!P0 FADD.FTZ R162, R179, -R164 ;  /* 0x800000a4b3a28221 */ /* 0x000fe40000010000 */
[----:B------:R-:W-:Y:S01]  /*0e20*/  @!P0 FMUL.FTZ R161, R153, R154 ;  /* 0x0000009a99a18220 */ /* 0x000fe20000410000 */
[----:B------:R-:W-:Y:S01]  /*0e30*/  PRMT R154, RZ, 0x7610, R28 ;  /* 0x00007610ff9a7816 */ /* 0x000fe2000000001c */
[----:B------:R-:W-:Y:S01]  /*0e40*/  @!P0 FMUL.FTZ R163, R153, R156 ;  /* 0x0000009c99a38220 */ /* 0x000fe20000410000 */
[--C-:B------:R-:W-:Y:S01]  /*0e50*/  PRMT R156, RZ, 0x5410, R29.reuse ;  /* 0x00005410ff9c7816 */ /* 0x100fe2000000001d */
[----:B------:R-:W-:Y:S01]  /*0e60*/  @P0 FMUL.FTZ R165, R165, R182 ;  /* 0x000000b6a5a50220 */ /* 0x000fe20000410000 */
[----:B------:R-:W-:Y:S01]  /*0e70*/  PRMT R29, RZ, 0x7610, R29 ;  /* 0x00007610ff1d7816 */ /* 0x000fe2000000001d */
[----:B------:R-:W-:Y:S01]  /*0e80*/  @!P0 FMUL.FTZ R165, R153, R162 ;  /* 0x000000a299a58220 */ /* 0x000fe20000410000 */
[----:B------:R-:W-:Y:S01]  /*0e90*/  PRMT R171, RZ, 0x5410, R31 ;  /* 0x00005410ffab7816 */ /* 0x000fe2000000001f */
[----:B------:R-:W-:Y:S01]  /*0ea0*/  @!P0 FADD.FTZ R174, R181, -R164 ;  /* 0x800000a4b5ae8221 */ /* 0x000fe20000010000 */
[--C-:B------:R-:W-:Y:S01]  /*0eb0*/  PRMT R162, RZ, 0x5410, R30.reuse ;  /* 0x00005410ffa27816 */ /* 0x100fe2000000001e */
[----:B------:R-:W-:Y:S01]  /*0ec0*/  FADD.FTZ R99, R154, R99 ;  /* 0x000000639a637221 */ /* 0x000fe20000010000 */
[----:B------:R-:W-:Y:S01]  /*0ed0*/  PRMT R169, RZ, 0x7610, R30 ;  /* 0x00007610ffa97816 */ /* 0x000fe2000000001e */
[----:B------:R-:W-:Y:S01]  /*0ee0*/  FMUL.FTZ R30, R44, R154 ;  /* 0x0000009a2c1e7220 */ /* 0x000fe20000410000 */
[----:B------:R-:W-:Y:S01]  /*0ef0*/  PRMT R3, RZ, 0x5410, R28 ;  /* 0x00005410ff037816 */ /* 0x000fe2000000001c */
[----:B------:R-:W-:Y:S01]  /*0f00*/  FFMA.FTZ R100, R154, R155, R100 ;  /* 0x0000009b9a647223 */ /* 0x000fe20000010064 */
[----:B------:R-:W-:Y:S01]  /*0f10*/  PRMT R178, RZ, 0x7610, R9 ;  /* 0x00007610ffb27816 */ /* 0x000fe20000000009 */
[----:B------:R-:W-:Y:S01]  /*0f20*/  FMUL.FTZ R154, R160, R29 ;  /* 0x0000001da09a7220 */ /* 0x000fe20000410000 */
[--C-:B----4-:R-:W-:Y:S01]  /*0f30*/  PRMT R189, RZ, 0x7610, R16.reuse ;  /* 0x00007610ffbd7816 */ /* 0x110fe20000000010 */
[----:B------:R-:W-:Y:S01]  /*0f40*/  FMUL.FTZ R160, R170, R171 ;  /* 0x000000abaaa07220 */ /* 0x000fe20000410000 */
[----:B------:R-:W-:Y:S01]  /*0f50*/  PRMT R170, RZ, 0x5410, R16 ;  /* 0x00005410ffaa7816 */ /* 0x000fe20000000010 */
[----:B------:R-:W-:Y:S01]  /*0f60*/  @!P0 FMUL.FTZ R167, R153, R174 ;  /* 0x000000ae99a78220 */ /* 0x000fe20000410000 */
[--C-:B------:R-:W-:Y:S01]  /*0f70*/  PRMT R174, RZ, 0x7610, R8.reuse ;  /* 0x00007610ffae7816 */ /* 0x100fe20000000008 */
[----:B------:R-:W0:Y:S01]  /*0f80*/  @P0 MUFU.RCP R16, R185 ;  /* 0x000000b900100308 */ /* 0x000e220000001000 */
[----:B------:R-:W-:Y:S01]  /*0f90*/  FMUL.FTZ R28, R2, R3 ;  /* 0x00000003021c7220 */ /* 0x000fe20000410000 */
[----:B------:R-:W-:-:S02]  /*0fa0*/  PRMT R176, RZ, 0x5410, R8 ;  /* 0x00005410ffb07816 */ /* 0x000fc40000000008 */
[----:B------:R-:W-:Y:S01]  /*0fb0*/  PRMT R31, RZ, 0x7610, R31 ;  /* 0x00007610ff1f7816 */ /* 0x000fe2000000001f */
[----:B------:R-:W-:-:S03]  /*0fc0*/  FMUL.FTZ R44, R158, R156 ;  /* 0x0000009c9e2c7220 */ /* 0x000fc60000410000 */
[----:B------:R-:W1:Y:S01]  /*0fd0*/  @P0 MUFU.RCP R2, R178 ;  /* 0x000000b200020308 */ /* 0x000e620000001000 */
[----:B------:R-:W-:Y:S01]  /*0fe0*/  PRMT R177, RZ, 0x5410, R9 ;  /* 0x00005410ffb17816 */ /* 0x000fe20000000009 */
[C---:B------:R-:W-:Y:S01]  /*0ff0*/  FADD.FTZ R97, R156.reuse, R97 ;  /* 0x000000619c617221 */ /* 0x040fe20000010000 */
[----:B------:R-:W-:Y:S01]  /*1000*/  PRMT R181, RZ, 0x7610, R10 ;  /* 0x00007610ffb57816 */ /* 0x000fe2000000000a */
[----:B------:R-:W-:Y:S01]  /*1010*/  FFMA.FTZ R98, R156, R157, R98 ;  /* 0x0000009d9c627223 */ /* 0x000fe20000010062 */
[----:B------:R-:W-:Y:S01]  /*1020*/  PRMT R188, RZ, 0x5410, R19 ;  /* 0x00005410ffbc7816 */ /* 0x000fe20000000013 */
[----:B------:R-:W-:Y:S02]  /*1030*/  FMUL.FTZ R156, R166, R162 ;  /* 0x000000a2a69c7220 */ /* 0x000fe40000410000 */
[----:B------:R-:W4:Y:S01]  /*1040*/  @P0 MUFU.RCP R182, R174 ;  /* 0x000000ae00b60308 */ /* 0x000f220000001000 */
[C---:B------:R-:W-:Y:S01]  /*1050*/  FADD.FTZ R93, R162.reuse, R93 ;  /* 0x0000005da25d7221 */ /* 0x040fe20000010000 */
[----:B------:R-:W-:Y:S01]  /*1060*/  PRMT R179, RZ, 0x5410, R10 ;  /* 0x00005410ffb37816 */ /* 0x000fe2000000000a */
[----:B------:R-:W-:Y:S01]  /*1070*/  FFMA.FTZ R94, R162, R161, R94 ;  /* 0x000000a1a25e7223 */ /* 0x000fe2000001005e */
[----:B------:R-:W-:Y:S01]  /*1080*/  PRMT R19, RZ, 0x7610, R19 ;  /* 0x00007610ff137816 */ /* 0x000fe20000000013 */
[----:B------:R-:W-:Y:S01]  /*1090*/  FMUL.FTZ R162, R172, R31 ;  /* 0x0000001faca27220 */ /* 0x000fe20000410000 */
[----:B------:R-:W-:-:S02]  /*10a0*/  PRMT R172, RZ, 0x5410, R17 ;  /* 0x00005410ffac7816 */ /* 0x000fc40000000011 */
[----:B------:R-:W0:Y:S01]  /*10b0*/  @P0 MUFU.RCP R180, R176 ;  /* 0x000000b000b40308 */ /* 0x000e220000001000 */
[----:B------:R-:W-:Y:S01]  /*10c0*/  PRMT R17, RZ, 0x7610, R17 ;  /* 0x00007610ff117816 */ /* 0x000fe20000000011 */
[C---:B------:R-:W-:Y:S01]  /*10d0*/  FADD.FTZ R101, R3.reuse, R101 ;  /* 0x0000006503657221 */ /* 0x040fe20000010000 */
[----:B------:R-:W-:Y:S01]  /*10e0*/  PRMT R183, RZ, 0x5410, R11 ;  /* 0x00005410ffb77816 */ /* 0x000fe2000000000b */
[----:B------:R-:W-:-:S04]  /*10f0*/  FFMA.FTZ R102, R3, R45, R102 ;  /* 0x0000002d03667223 */ /* 0x000fc80000010066 */
[----:B------:R-:W0:Y:S01]  /*1100*/  @P0 MUFU.RCP R184, R177 ;  /* 0x000000b100b80308 */ /* 0x000e220000001000 */
[----:B------:R-:W-:Y:S02]  /*1110*/  @P0 FADD.FTZ R175, -R144, R19 ;  /* 0x0000001390af0221 */ /* 0x000fe40000010100 */
[----:B------:R-:W-:-:S05]  /*1120*/  FADD.FTZ R89, R171, R89 ;  /* 0x00000059ab597221 */ /* 0x000fca0000010000 */
[----:B------:R-:W0:Y:S01]  /*1130*/  @P0 MUFU.RCP R186, R181 ;  /* 0x000000b500ba0308 */ /* 0x000e220000001000 */
[----:B------:R-:W-:Y:S02]  /*1140*/  FFMA.FTZ R90, R171, R165, R90 ;  /* 0x000000a5ab5a7223 */ /* 0x000fe4000001005a */
[----:B------:R-:W-:-:S05]  /*1150*/  @P0 FADD.FTZ R171, -R137, R17 ;  /* 0x0000001189ab0221 */ /* 0x000fca0000010100 */
[----:B------:R-:W1:Y:S01]  /*1160*/  @P0 MUFU.RCP R3, R179 ;  /* 0x000000b300030308 */ /* 0x000e620000001000 */
[C---:B------:R-:W-:Y:S01]  /*1170*/  FADD.FTZ R83, R31.reuse, R83 ;  /* 0x000000531f537221 */ /* 0x040fe20000010000 */
[----:B------:R-:W-:Y:S01]  /*1180*/  PRMT R193, RZ, 0x7610, R18 ;  /* 0x00007610ffc17816 */ /* 0x000fe20000000012 */
[----:B------:R-:W-:Y:S02]  /*1190*/  FFMA.FTZ R88, R31, R167, R88 ;  /* 0x000000a71f587223 */ /* 0x000fe40000010058 */
[----:B------:R-:W-:-:S03]  /*11a0*/  @P0 FADD.FTZ R31, -R134, R189 ;  /* 0x000000bd861f0221 */ /* 0x000fc60000010100 */
[----:B------:R-:W3:Y:S01]  /*11b0*/  @P0 MUFU.RCP R187, R183 ;  /* 0x000000b700bb0308 */ /* 0x000ee20000001000 */
[----:B0-----:R-:W-:Y:S01]  /*11c0*/  @P0 FMUL.FTZ R175, R175, R16 ;  /* 0x00000010afaf0220 */ /* 0x001fe20000410000 */
[----:B------:R-:W-:Y:S01]  /*11d0*/  PRMT R191, RZ, 0x5410, R18 ;  /* 0x00005410ffbf7816 */ /* 0x000fe20000000012 */
[C---:B------:R-:W-:Y:S02]  /*11e0*/  FADD.FTZ R95, R29.reuse, R95 ;  /* 0x0000005f1d5f7221 */ /* 0x040fe40000010000 */
[----:B------:R-:W-:Y:S02]  /*11f0*/  FFMA.FTZ R96, R29, R159, R96 ;  /* 0x0000009f1d607223 */ /* 0x000fe40000010060 */
[----:B------:R-:W-:Y:S02]  /*1200*/  @!P0 FADD.FTZ R16, R189, -R164 ;  /* 0x800000a4bd108221 */ /* 0x000fe40000010000 */
[----:B------:R-:W-:Y:S02]  /*1210*/  @P0 FADD.FTZ R29, -R115, R170 ;  /* 0x000000aa731d0221 */ /* 0x000fe40000010100 */
[----:B-1----:R-:W-:-:S02]  /*1220*/  @P0 FMUL.FTZ R171, R171, R2 ;  /* 0x00000002abab0220 */ /* 0x002fc40000410000 */
[----:B------:R-:W-:Y:S02]  /*1230*/  @!P0 FADD.FTZ R2, R170, -R164 ;  /* 0x800000a4aa028221 */ /* 0x000fe40000010000 */
[----:B------:R-:W-:Y:S02]  /*1240*/  FMUL.FTZ R158, R168, R169 ;  /* 0x000000a9a89e7220 */ /* 0x000fe40000410000 */
[C---:B------:R-:W-:Y:S02]  /*1250*/  FADD.FTZ R91, R169.reuse, R91 ;  /* 0x0000005ba95b7221 */ /* 0x040fe40000010000 */
[----:B------:R-:W-:Y:S02]  /*1260*/  FFMA.FTZ R92, R169, R163, R92 ;  /* 0x000000a3a95c7223 */ /* 0x000fe4000001005c */
[----:B----4-:R-:W-:Y:S02]  /*1270*/  @P0 FMUL.FTZ R31, R31, R182 ;  /* 0x000000b61f1f0220 */ /* 0x010fe40000410000 */
[----:B------:R-:W-:-:S02]  /*1280*/  @P0 FADD.FTZ R169, -R133, R172 ;  /* 0x000000ac85a90221 */ /* 0x000fc40000010100 */
[----:B------:R-:W-:Y:S02]  /*1290*/  @P0 FADD.FTZ R173, -R140, R193 ;  /* 0x000000c18cad0221 */ /* 0x000fe40000010100 */
[----:B------:R-:W-:Y:S02]  /*12a0*/  @!P0 FMUL.FTZ R31, R153, R16 ;  /* 0x00000010991f8220 */ /* 0x000fe40000410000 */
[----:B------:R-:W-:Y:S02]  /*12b0*/  @P0 FMUL.FTZ R29, R29, R180 ;  /* 0x000000b41d1d0220 */ /* 0x000fe40000410000 */
[----:B------:R-:W-:Y:S02]  /*12c0*/  @!P0 FADD.FTZ R18, R172, -R164 ;  /* 0x800000a4ac128221 */ /* 0x000fe40000010000 */
[----:B------:R-:W-:Y:S02]  /*12d0*/  @!P0 FADD.FTZ R16, R193, -R164 ;  /* 0x800000a4c1108221 */ /* 0x000fe40000010000 */
[----:B------:R-:W-:-:S02]  /*12e0*/  @P0 FADD.FTZ R166, -R136, R191 ;  /* 0x000000bf88a60221 */ /* 0x000fc40000010100 */
[----:B------:R-:W-:Y:S02]  /*12f0*/  @!P0 FMUL.FTZ R29, R153, R2 ;  /* 0x00000002991d8220 */ /* 0x000fe40000410000 */
[----:B------:R-:W-:Y:S02]  /*1300*/  @!P0 FADD.FTZ R170, R17, -R164 ;  /* 0x800000a411aa8221 */ /* 0x000fe40000010000 */
[----:B------:R-:W-:Y:S02]  /*1310*/  @!P0 FADD.FTZ R2, R191, -R164 ;  /* 0x800000a4bf028221 */ /* 0x000fe40000010000 */
[----:B------:R-:W-:Y:S02]  /*1320*/  @P0 FMUL.FTZ R169, R169, R184 ;  /* 0x000000b8a9a90220 */ /* 0x000fe40000410000 */
[----:B------:R-:W-:Y:S02]  /*1330*/  @P0 FMUL.FTZ R173, R173, R186 ;  /* 0x000000baadad0220 */ /* 0x000fe40000410000 */
[----:B------:R-:W-:-:S02]  /*1340*/  @P0 FADD.FTZ R168, -R139, R188 ;  /* 0x000000bc8ba80221 */ /* 0x000fc40000010100 */
[----:B------:R-:W-:Y:S02]  /*1350*/  @!P0 FMUL.FTZ R169, R153, R18 ;  /* 0x0000001299a98220 */ /* 0x000fe40000410000 */
[----:B------:R-:W-:Y:S01]  /*1360*/  @!P0 FMUL.FTZ R173, R153, R16 ;  /* 0x0000001099ad8220 */ /* 0x000fe20000410000 */
[----:B---3--:R-:W-:Y:S01]  /*1370*/  PRMT R16, RZ, 0x5410, R33 ;  /* 0x00005410ff107816 */ /* 0x008fe20000000021 */
[----:B------:R-:W-:Y:S02]  /*1380*/  @P0 FMUL.FTZ R166, R166, R3 ;  /* 0x00000003a6a60220 */ /* 0x000fe40000410000 */
[----:B------:R-:W-:Y:S01]  /*1390*/  @!P0 FADD.FTZ R18, R188, -R164 ;  /* 0x800000a4bc128221 */ /* 0x000fe20000010000 */
[----:B------:R-:W-:Y:S01]  /*13a0*/  PRMT R184, RZ, 0x5410, R86 ;  /* 0x00005410ffb87816 */ /* 0x000fe20000000056 */
[C---:B------:R-:W-:Y:S02]  /*13b0*/  @!P0 FMUL.FTZ R171, R153.reuse, R170 ;  /* 0x000000aa99ab8220 */ /* 0x040fe40000410000 */
[----:B------:R-:W-:Y:S01]  /*13c0*/  @!P0 FMUL.FTZ R166, R153, R2 ;  /* 0x0000000299a68220 */ /* 0x000fe20000410000 */
[----:B------:R-:W-:Y:S01]  /*13d0*/  PRMT R2, RZ, 0x5410, R32 ;  /* 0x00005410ff027816 */ /* 0x000fe20000000020 */
[----:B------:R-:W-:Y:S01]  /*13e0*/  @!P0 FADD.FTZ R170, R19, -R164 ;  /* 0x800000a413aa8221 */ /* 0x000fe20000010000 */
[----:B------:R-:W-:Y:S01]  /*13f0*/  PRMT R32, RZ, 0x7610, R32 ;  /* 0x00007610ff207816 */ /* 0x000fe20000000020 */
[----:B------:R-:W-:Y:S01]  /*1400*/  @P0 FMUL.FTZ R168, R168, R187 ;  /* 0x000000bba8a80220 */ /* 0x000fe20000410000 */
[----:B------:R-:W-:Y:S01]  /*1410*/  PRMT R19, RZ, 0x5410, R35 ;  /* 0x00005410ff137816 */ /* 0x000fe20000000023 */
[----:B------:R-:W-:Y:S01]  /*1420*/  @!P0 FMUL.FTZ R168, R153, R18 ;  /* 0x0000001299a88220 */ /* 0x000fe20000410000 */
[----:B------:R-:W-:Y:S01]  /*1430*/  PRMT R17, RZ, 0x7610, R84 ;  /* 0x00007610ff117816 */ /* 0x000fe20000000054 */
[----:B------:R-:W-:-:S02]  /*1440*/  FMUL.FTZ R172, R177, R16 ;  /* 0x00000010b1ac7220 */ /* 0x000fc40000410000 */
[C---:B------:R-:W-:Y:S02]  /*1450*/  FADD.FTZ R77, R16.reuse, R77 ;  /* 0x0000004d104d7221 */ /* 0x040fe40000010000 */
[----:B------:R-:W-:Y:S01]  /*1460*/  FFMA.FTZ R78, R16, R169, R78 ;  /* 0x000000a9104e7223 */ /* 0x000fe2000001004e */
[----:B------:R-:W-:Y:S01]  /*1470*/  PRMT R188, RZ, 0x7610, R35 ;  /* 0x00007610ffbc7816 */ /* 0x000fe20000000023 */
[----:B------:R-:W0:Y:S01]  /*1480*/  @P0 MUFU.RCP R16, R184 ;  /* 0x000000b800100308 */ /* 0x000e220000001000 */
[----:B------:R-:W-:Y:S01]  /*1490*/  @!P0 FMUL.FTZ R175, R153, R170 ;  /* 0x000000aa99af8220 */ /* 0x000fe20000410000 */
[----:B------:R-:W-:Y:S01]  /*14a0*/  PRMT R33, RZ, 0x7610, R33 ;  /* 0x00007610ff217816 */ /* 0x000fe20000000021 */
[----:B------:R-:W-:Y:S01]  /*14b0*/  FMUL.FTZ R170, R174, R32 ;  /* 0x00000020aeaa7220 */ /* 0x000fe20000410000 */
[----:B------:R-:W-:Y:S01]  /*14c0*/  PRMT R191, RZ, 0x7610, R20 ;  /* 0x00007610ffbf7816 */ /* 0x000fe20000000014 */
[C---:B------:R-:W-:Y:S02]  /*14d0*/  FADD.FTZ R79, R32.reuse, R79 ;  /* 0x0000004f204f7221 */ /* 0x040fe40000010000 */
[----:B------:R-:W-:Y:S01]  /*14e0*/  FFMA.FTZ R80, R32, R31, R80 ;  /* 0x0000001f20507223 */ /* 0x000fe20000010050 */
[----:B------:R-:W-:Y:S01]  /*14f0*/  PRMT R32, RZ, 0x7610, R85 ;  /* 0x00007610ff207816 */ /* 0x000fe20000000055 */
[----:B------:R-:W-:-:S02]  /*1500*/  FMUL.FTZ R35, R183, R19 ;  /* 0x00000013b7237220 */ /* 0x000fc40000410000 */
[C---:B------:R-:W-:Y:S02]  /*1510*/  FADD.FTZ R52, R19.reuse, R52 ;  /* 0x0000003413347221 */ /* 0x040fe40000010000 */
[----:B------:R-:W-:Y:S01]  /*1520*/  FFMA.FTZ R59, R19, R168, R59 ;  /* 0x000000a8133b7223 */ /* 0x000fe2000001003b */
[----:B------:R-:W-:Y:S01]  /*1530*/  PRMT R19, RZ, 0x5410, R20 ;  /* 0x00005410ff137816 */ /* 0x000fe20000000014 */
[----:B------:R-:W1:Y:S01]  /*1540*/  @P0 MUFU.RCP R189, R17 ;  /* 0x0000001100bd0308 */ /* 0x000e620000001000 */
[----:B------:R-:W-:Y:S02]  /*1550*/  PRMT R3, RZ, 0x5410, R84 ;  /* 0x00005410ff037816 */ /* 0x000fe40000000054 */
[----:B------:R-:W-:Y:S01]  /*1560*/  PRMT R18, RZ, 0x5410, R85 ;  /* 0x00005410ff127816 */ /* 0x000fe20000000055 */
[C---:B------:R-:W-:Y:S01]  /*1570*/  FADD.FTZ R81, R2.reuse, R81 ;  /* 0x0000005102517221 */ /* 0x040fe20000010000 */
[----:B------:R-:W-:Y:S01]  /*1580*/  PRMT R180, RZ, 0x5410, R34 ;  /* 0x00005410ffb47816 */ /* 0x000fe20000000022 */
[----:B------:R-:W-:Y:S01]  /*1590*/  FFMA.FTZ R82, R2, R29, R82 ;  /* 0x0000001d02527223 */ /* 0x000fe20000010052 */
[----:B------:R-:W-:Y:S01]  /*15a0*/  PRMT R182, RZ, 0x7610, R34 ;  /* 0x00007610ffb67816 */ /* 0x000fe20000000022 */
[----:B------:R-:W3:Y:S01]  /*15b0*/  @P0 MUFU.RCP R20, R190 ;  /* 0x000000be00140308 */ /* 0x000ee20000001000 */
[----:B------:R-:W-:Y:S01]  /*15c0*/  PRMT R186, RZ, 0x7610, R86 ;  /* 0x00007610ffba7816 */ /* 0x000fe20000000056 */
[----:B------:R-:W-:Y:S01]  /*15d0*/  FMUL.FTZ R34, R176, R2 ;  /* 0x00000002b0227220 */ /* 0x000fe20000410000 */
[----:B------:R-:W-:Y:S01]  /*15e0*/  PRMT R195, RZ, 0x5410, R22 ;  /* 0x00005410ffc37816 */ /* 0x000fe20000000016 */
[----:B------:R-:W-:-:S02]  /*15f0*/  FMUL.FTZ R174, R178, R33 ;  /* 0x00000021b2ae7220 */ /* 0x000fc40000410000 */
[----:B------:R-:W-:Y:S02]  /*1600*/  FMUL.FTZ R178, R185, R188 ;  /* 0x000000bcb9b27220 */ /* 0x000fe40000410000 */
[----:B------:R-:W4:Y:S01]  /*1610*/  @P0 MUFU.RCP R2, R32 ;  /* 0x0000002000020308 */ /* 0x000f220000001000 */
[C---:B------:R-:W-:Y:S02]  /*1620*/  FADD.FTZ R75, R188.reuse, R75 ;  /* 0x0000004bbc4b7221 */ /* 0x040fe40000010000 */
[----:B------:R-:W-:Y:S01]  /*1630*/  FFMA.FTZ R60, R188, R175, R60 ;  /* 0x000000afbc3c7223 */ /* 0x000fe2000001003c */
[----:B------:R-:W-:Y:S01]  /*1640*/  PRMT R188, RZ, 0x5410, R87 ;  /* 0x00005410ffbc7816 */ /* 0x000fe20000000057 */
[----:B------:R-:W-:Y:S01]  /*1650*/  FMUL.FTZ R176, R181, R182 ;  /* 0x000000b6b5b07220 */ /* 0x000fe20000410000 */
[----:B------:R-:W-:Y:S02]  /*1660*/  PRMT R198, RZ, 0x5410, R23 ;  /* 0x00005410ffc67816 */ /* 0x000fe40000000017 */
[----:B------:R-:W0:Y:S01]  /*1670*/  @P0 MUFU.RCP R187, R3 ;  /* 0x0000000300bb0308 */ /* 0x000e220000001000 */
[----:B------:R-:W-:Y:S01]  /*1680*/  PRMT R23, RZ, 0x7610, R23 ;  /* 0x00007610ff177816 */ /* 0x000fe20000000017 */
[----:B------:R-:W-:Y:S01]  /*1690*/  @P0 FADD.FTZ R181, -R127, R195 ;  /* 0x000000c37fb50221 */ /* 0x000fe20000010100 */
[----:B------:R-:W-:-:S05]  /*16a0*/  PRMT R193, RZ, 0x5410, R21 ;  /* 0x00005410ffc17816 */ /* 0x000fca0000000015 */
[----:B------:R-:W0:Y:S01]  /*16b0*/  @P0 MUFU.RCP R192, R18 ;  /* 0x0000001200c00308 */ /* 0x000e220000001000 */
[----:B------:R-:W-:Y:S01]  /*16c0*/  PRMT R21, RZ, 0x7610, R21 ;  /* 0x00007610ff157816 */ /* 0x000fe20000000015 */
[----:B------:R-:W-:-:S06]  /*16d0*/  FADD.FTZ R71, R182, R71 ;  /* 0x00000047b6477221 */ /* 0x000fcc0000010000 */
[----:B------:R-:W1:Y:S01]  /*16e0*/  @P0 MUFU.RCP R194, R186 ;  /* 0x000000ba00c20308 */ /* 0x000e620000001000 */
[----:B------:R-:W-:Y:S01]  /*16f0*/  FFMA.FTZ R62, R182, R173, R62 ;  /* 0x000000adb63e7223 */ /* 0x000fe2000001003e */
[----:B------:R-:W-:Y:S01]  /*1700*/  PRMT R197, RZ, 0x7610, R22 ;  /* 0x00007610ffc57816 */ /* 0x000fe20000000016 */
[----:B------:R-:W-:Y:S02]  /*1710*/  @P0 FADD.FTZ R182, -R130, R191 ;  /* 0x000000bf82b60221 */ /* 0x000fe40000010100 */
[----:B------:R-:W-:-:S03]  /*1720*/  @P0 FADD.FTZ R185, -R124, R23 ;  /* 0x000000177cb90221 */ /* 0x000fc60000010100 */
[----:B------:R-:W1:Y:S01]  /*1730*/  @P0 MUFU.RCP R196, R188 ;  /* 0x000000bc00c40308 */ /* 0x000e620000001000 */
[----:B0-----:R-:W-:Y:S02]  /*1740*/  @P0 FMUL.FTZ R181, R181, R16 ;  /* 0x00000010b5b50220 */ /* 0x001fe40000410000 */
[C---:B------:R-:W-:Y:S02]  /*1750*/  FADD.FTZ R68, R33.reuse, R68 ;  /* 0x0000004421447221 */ /* 0x040fe40000010000 */
[----:B------:R-:W-:Y:S02]  /*1760*/  FFMA.FTZ R76, R33, R171, R76 ;  /* 0x000000ab214c7223 */ /* 0x000fe4000001004c */
[----:B------:R-:W-:Y:S02]  /*1770*/  @!P0 FADD.FTZ R16, R191, -R164 ;  /* 0x800000a4bf108221 */ /* 0x000fe40000010000 */
[----:B------:R-:W-:Y:S02]  /*1780*/  FMUL.FTZ R33, R179, R180 ;  /* 0x000000b4b3217220 */ /* 0x000fe40000410000 */
[----:B------:R-:W-:-:S02]  /*1790*/  FADD.FTZ R67, R180, R67 ;  /* 0x00000043b4437221 */ /* 0x000fc40000010000 */
[----:B------:R-:W-:Y:S02]  /*17a0*/  FFMA.FTZ R61, R180, R166, R61 ;  /* 0x000000a6b43d7223 */ /* 0x000fe4000001003d */
[----:B------:R-:W-:Y:S02]  /*17b0*/  @P0 FADD.FTZ R179, -R128, R21 ;  /* 0x0000001580b30221 */ /* 0x000fe40000010100 */
[----:B------:R-:W-:Y:S02]  /*17c0*/  @P0 FADD.FTZ R180, -R131, R19 ;  /* 0x0000001383b40221 */ /* 0x000fe40000010100 */
[----:B------:R-:W-:Y:S02]  /*17d0*/  @P0 FADD.FTZ R177, -R129, R193 ;  /* 0x000000c181b10221 */ /* 0x000fe40000010100 */
[----:B-1----:R-:W-:Y:S02]  /*17e0*/  @P0 FMUL.FTZ R182, R182, R189 ;  /* 0x000000bdb6b60220 */ /* 0x002fe40000410000 */
[----:B---3--:R-:W-:-:S02]  /*17f0*/  @P0 FMUL.FTZ R185, R185, R20 ;  /* 0x00000014b9b90220 */ /* 0x008fc40000410000 */
[----:B------:R-:W-:Y:S02]  /*1800*/  @P0 FADD.FTZ R183, -R126, R197 ;  /* 0x000000c57eb70221 */ /* 0x000fe40000010100 */
[----:B------:R-:W-:Y:S02]  /*1810*/  @!P0 FADD.FTZ R20, R193, -R164 ;  /* 0x800000a4c1148221 */ /* 0x000fe40000010000 */
[----:B------:R-:W-:Y:S02]  /*1820*/  @!P0 FMUL.FTZ R182, R153, R16 ;  /* 0x0000001099b68220 */ /* 0x000fe40000410000 */
[----:B------:R-:W-:Y:S02]  /*1830*/  @!P0 FADD.FTZ R16, R197, -R164 ;  /* 0x800000a4c5108221 */ /* 0x000fe40000010000 */
[----:B----4-:R-:W-:Y:S02]  /*1840*/  @P0 FMUL.FTZ R179, R179, R2 ;  /* 0x00000002b3b30220 */ /* 0x010fe40000410000 */
[----:B------:R-:W-:-:S02]  /*1850*/  @P0 FMUL.FTZ R180, R180, R187 ;  /* 0x000000bbb4b40220 */ /* 0x000fc40000410000 */
[----:B------:R-:W-:Y:S02]  /*1860*/  @P0 FMUL.FTZ R177, R177, R192 ;  /* 0x000000c0b1b10220 */ /* 0x000fe40000410000 */
[----:B------:R-:W-:Y:S02]  /*1870*/  @!P0 FADD.FTZ R2, R19, -R164 ;  /* 0x800000a413028221 */ /* 0x000fe40000010000 */
[----:B------:R-:W-:Y:S02]  /*1880*/  @P0 FADD.FTZ R187, -R125, R198 ;  /* 0x000000c67dbb0221 */ /* 0x000fe40000010100 */
[----:B------:R-:W-:Y:S02]  /*1890*/  @P0 FMUL.FTZ R183, R183, R194 ;  /* 0x000000c2b7b70220 */ /* 0x000fe40000410000 */
[----:B------:R-:W-:Y:S02]  /*18a0*/  @!P0 FMUL.FTZ R177, R153, R20 ;  /* 0x0000001499b18220 */ /* 0x000fe40000410000 */
[----:B------:R-:W-:-:S02]  /*18b0*/  @!P0 FADD.FTZ R20, R198, -R164 ;  /* 0x800000a4c6148221 */ /* 0x000fc40000010000 */
[----:B------:R-:W-:Y:S01]  /*18c0*/  @!P0 FMUL.FTZ R183, R153, R16 ;  /* 0x0000001099b78220 */ /* 0x000fe20000410000 */
[----:B------:R-:W-:Y:S01]  /*18d0*/  PRMT R16, RZ, 0x5410, R40 ;  /* 0x00005410ff107816 */ /* 0x000fe20000000028 */
[----:B------:R-:W-:Y:S01]  /*18e0*/  @!P0 FADD.FTZ R22, R21, -R164 ;  /* 0x800000a415168221 */ /* 0x000fe20000010000 */
[----:B------:R-:W-:Y:S01]  /*18f0*/  PRMT R40, RZ, 0x7610, R40 ;  /* 0x00007610ff287816 */ /* 0x000fe20000000028 */
[----:B------:R-:W-:Y:S01]  /*1900*/  @!P0 FMUL.FTZ R180, R153, R2 ;  /* 0x0000000299b48220 */ /* 0x000fe20000410000 */
[----:B------:R-:W-:Y:S01]  /*1910*/  PRMT R19, RZ, 0x5410, R41 ;  /* 0x00005410ff137816 */ /* 0x000fe20000000029 */
[----:B------:R-:W-:Y:S02]  /*1920*/  @P0 FMUL.FTZ R187, R187, R196 ;  /* 0x000000c4bbbb0220 */ /* 0x000fe40000410000 */
[----:B------:R-:W-:Y:S01]  /*1930*/  @!P0 FMUL.FTZ R187, R153, R20 ;  /* 0x0000001499bb8220 */ /* 0x000fe20000410000 */
[----:B------:R-:W-:Y:S01]  /*1940*/  PRMT R20, RZ, 0x7610, R41 ;  /* 0x00007610ff147816 */ /* 0x000fe20000000029 */
[----:B------:R-:W-:Y:S01]  /*1950*/  @!P0 FMUL.FTZ R179, R153, R22 ;  /* 0x0000001699b38220 */ /* 0x000fe20000410000 */
[----:B------:R-:W-:Y:S01]  /*1960*/  PRMT R191, RZ, 0x5410, R5 ;  /* 0x00005410ffbf7816 */ /* 0x000fe20000000005 */
[----:B------:R-:W-:Y:S01]  /*1970*/  @!P0 FADD.FTZ R22, R23, -R164 ;  /* 0x800000a417168221 */ /* 0x000fe20000010000 */
[--C-:B------:R-:W-:Y:S01]  /*1980*/  PRMT R23, RZ, 0x5410, R43.reuse ;  /* 0x00005410ff177816 */ /* 0x100fe2000000002b */
[----:B------:R-:W-:Y:S01]  /*1990*/  FMUL.FTZ R41, R3, R16 ;  /* 0x0000001003297220 */ /* 0x000fe20000410000 */
[----:B------:R-:W-:Y:S01]  /*19a0*/  PRMT R189, RZ, 0x7610, R43 ;  /* 0x00007610ffbd7816 */ /* 0x000fe2000000002b */
[----:B------:R-:W-:-:S02]  /*19b0*/  FADD.FTZ R138, R16, R138 ;  /* 0x0000008a108a7221 */ /* 0x000fc40000010000 */
[----:B------:R-:W-:Y:S01]  /*19c0*/  FFMA.FTZ R141, R16, R180, R141 ;  /* 0x000000b4108d7223 */ /* 0x000fe2000001008d */
[----:B------:R-:W-:Y:S01]  /*19d0*/  PRMT R16, RZ, 0x7610, R5 ;  /* 0x00007610ff107816 */ /* 0x000fe20000000005 */
[----:B------:R-:W-:Y:S02]  /*19e0*/  FMUL.FTZ R43, R17, R40 ;  /* 0x00000028112b7220 */ /* 0x000fe40000410000 */
[C---:B------:R-:W-:Y:S02]  /*19f0*/  FADD.FTZ R132, R40.reuse, R132 ;  /* 0x0000008428847221 */ /* 0x040fe40000010000 */
[----:B------:R-:W-:Y:S02]  /*1a00*/  FFMA.FTZ R135, R40, R182, R135 ;  /* 0x000000b628877223 */ /* 0x000fe40000010087 */
[----:B------:R-:W-:Y:S02]  /*1a10*/  @!P0 FADD.FTZ R2, R195, -R164 ;  /* 0x800000a4c3028221 */ /* 0x000fe40000010000 */
[----:B------:R-:W-:-:S02]  /*1a20*/  FMUL.FTZ R40, R18, R19 ;  /* 0x0000001312287220 */ /* 0x000fc40000410000 */
[C---:B------:R-:W-:Y:S02]  /*1a30*/  FADD.FTZ R113, R19.reuse, R113 ;  /* 0x0000007113717221 */ /* 0x040fe40000010000 */
[----:B------:R-:W-:Y:S01]  /*1a40*/  FFMA.FTZ R114, R19, R177, R114 ;  /* 0x000000b113727223 */ /* 0x000fe20000010072 */
[----:B------:R-:W-:Y:S01]  /*1a50*/  @P0 MUFU.RCP R18, R16 ;  /* 0x0000001000120308 */ /* 0x000fe20000001000 */
[----:B------:R-:W-:Y:S01]  /*1a60*/  PRMT R21, RZ, 0x5410, R42 ;  /* 0x00005410ff157816 */ /* 0x000fe2000000002a */
[----:B------:R-:W-:Y:S01]  /*1a70*/  @!P0 FMUL.FTZ R181, R153, R2 ;  /* 0x0000000299b58220 */ /* 0x000fe20000410000 */
[----:B------:R-:W-:Y:S01]  /*1a80*/  PRMT R193, RZ, 0x5410, R6 ;  /* 0x00005410ffc17816 */ /* 0x000fe20000000006 */
[----:B------:R-:W-:-:S04]  /*1a90*/  @!P0 FMUL.FTZ R185, R153, R22 ;  /* 0x0000001699b98220 */ /* 0x000fc80000410000 */
[----:B------:R-:W0:Y:S01]  /*1aa0*/  @P0 MUFU.RCP R19, R191 ;  /* 0x000000bf00130308 */ /* 0x000e220000001000 */
[----:B------:R-:W-:Y:S01]  /*1ab0*/  PRMT R22, RZ, 0x7610, R42 ;  /* 0x00007610ff167816 */ /* 0x000fe2000000002a */
[----:B------:R-:W-:Y:S01]  /*1ac0*/  FMUL.FTZ R42, R32, R20 ;  /* 0x00000014202a7220 */ /* 0x000fe20000410000 */
[--C-:B-----5:R-:W-:Y:S01]  /*1ad0*/  PRMT R32, RZ, 0x5410, R25.reuse ;  /* 0x00005410ff207816 */ /* 0x120fe20000000019 */
[----:B------:R-:W-:Y:S01]  /*1ae0*/  FMUL.FTZ R184, R184, R21 ;  /* 0x00000015b8b87220 */ /* 0x000fe20000410000 */
[----:B------:R-:W-:Y:S01]  /*1af0*/  PRMT R198, RZ, 0x7610, R25 ;  /* 0x00007610ffc67816 */ /* 0x000fe20000000019 */
[C---:B------:R-:W-:Y:S02]  /*1b00*/  FADD.FTZ R109, R21.reuse, R109 ;  /* 0x0000006d156d7221 */ /* 0x040fe40000010000 */
[----:B------:R-:W-:Y:S02]  /*1b10*/  FFMA.FTZ R110, R21, R181, R110 ;  /* 0x000000b5156e7223 */ /* 0x000fe4000001006e */
[----:B------:R-:W1:Y:S01]  /*1b20*/  @P0 MUFU.RCP R21, R193 ;  /* 0x000000c100150308 */ /* 0x000e620000001000 */
[----:B------:R-:W-:-:S02]  /*1b30*/  FADD.FTZ R111, R20, R111 ;  /* 0x0000006f146f7221 */ /* 0x000fc40000010000 */
[----:B------:R-:W-:Y:S02]  /*1b40*/  FFMA.FTZ R112, R20, R179, R112 ;  /* 0x000000b314707223 */ /* 0x000fe40000010070 */
[----:B------:R-:W-:Y:S02]  /*1b50*/  @P0 FADD.FTZ R192, -R145, R32 ;  /* 0x0000002091c00221 */ /* 0x000fe40000010100 */
[----:B------:R-:W-:Y:S02]  /*1b60*/  @P0 FADD.FTZ R25, -R149, R198 ;  /* 0x000000c695190221 */ /* 0x000fe40000010100 */
[----:B------:R-:W-:Y:S01]  /*1b70*/  FADD.FTZ R20, RZ, R41 ;  /* 0x00000029ff147221 */ /* 0x000fe20000010000 */
[----:B------:R-:W-:Y:S01]  /*1b80*/  PRMT R199, RZ, 0x5410, R26 ;  /* 0x00005410ffc77816 */ /* 0x000fe2000000001a */
[----:B0-----:R-:W-:Y:S02]  /*1b90*/  @P0 FMUL.FTZ R192, R192, R19 ;  /* 0x00000013c0c00220 */ /* 0x001fe40000410000 */
[----:B------:R-:W-:-:S02]  /*1ba0*/  @P0 FMUL.FTZ R25, R25, R18 ;  /* 0x0000001219190220 */ /* 0x000fc40000410000 */
[----:B------:R-:W-:Y:S02]  /*1bb0*/  FADD.FTZ R19, R20, R43 ;  /* 0x0000002b14137221 */ /* 0x000fe40000010000 */
[----:B------:R-:W-:Y:S02]  /*1bc0*/  FFMA.FTZ R18, R41, R180, RZ ;  /* 0x000000b429127223 */ /* 0x000fe400000100ff */
[----:B------:R-:W-:Y:S02]  /*1bd0*/  @P0 FADD.FTZ R194, -R148, R199 ;  /* 0x000000c794c20221 */ /* 0x000fe40000010100 */
[----:B------:R-:W-:Y:S02]  /*1be0*/  FADD.FTZ R19, R19, R40 ;  /* 0x0000002813137221 */ /* 0x000fe40000010000 */
[----:B------:R-:W-:Y:S02]  /*1bf0*/  FFMA.FTZ R18, R43, R182, R18 ;  /* 0x000000b62b127223 */ /* 0x000fe40000010012 */
[----:B-1----:R-:W-:-:S02]  /*1c00*/  @P0 FMUL.FTZ R194, R194, R21 ;  /* 0x00000015c2c20220 */ /* 0x002fc40000410000 */
[----:B------:R-:W-:Y:S02]  /*1c10*/  FADD.FTZ R21, R19, R42 ;  /* 0x0000002a13157221 */ /* 0x000fe40000010000 */
[----:B------:R-:W-:-:S04]  /*1c20*/  FFMA.FTZ R19, R40, R177, R18 ;  /* 0x000000b128137223 */ /* 0x000fc80000010012 */
        /* <DEDUP_REMOVED lines=16> */
[----:B------:R-:W-:Y:S01]  /*1d30*/  FFMA.FTZ R19, R28, R45, R19 ;  /* 0x0000002d1c137223 */ /* 0x000fe20000010013 */
[----:B------:R-:W-:Y:S01]  /*1d40*/  PRMT R195, RZ, 0x7610, R6 ;  /* 0x00007610ffc37816 */ /* 0x000fe20000000006 */
[----:B------:R-:W-:Y:S02]  /*1d50*/  FADD.FTZ R107, R22, R107 ;  /* 0x0000006b166b7221 */ /* 0x000fe40000010000 */
[----:B------:R-:W1:Y:S01]  /*1d60*/  @P0 MUFU.RCP R17, R3 ;  /* 0x0000000300110308 */ /* 0x000e620000001000 */
[----:B------:R-:W-:Y:S01]  /*1d70*/  FFMA.FTZ R108, R22, R183, R108 ;  /* 0x000000b7166c7223 */ /* 0x000fe2000001006c */
[----:B------:R-:W-:Y:S01]  /*1d80*/  PRMT R22, RZ, 0x5410, R24 ;  /* 0x00005410ff167816 */ /* 0x000fe20000000018 */
[----:B------:R-:W-:Y:S02]  /*1d90*/  FADD.FTZ R21, R21, R30 ;  /* 0x0000001e15157221 */ /* 0x000fe40000010000 */
[----:B------:R-:W-:Y:S02]  /*1da0*/  FFMA.FTZ R19, R30, R155, R19 ;  /* 0x0000009b1e137223 */ /* 0x000fe40000010013 */
[----:B------:R-:W-:-:S02]  /*1db0*/  FADD.FTZ R105, R23, R105 ;  /* 0x0000006917697221 */ /* 0x000fc40000010000 */
[----:B------:R-:W-:Y:S02]  /*1dc0*/  FFMA.FTZ R106, R23, R187, R106 ;  /* 0x000000bb176a7223 */ /* 0x000fe4000001006a */
[----:B------:R-:W3:Y:S01]  /*1dd0*/  @P0 MUFU.RCP R23, R195 ;  /* 0x000000c300170308 */ /* 0x000ee20000001000 */
[C---:B------:R-:W-:Y:S02]  /*1de0*/  FADD.FTZ R103, R189.reuse, R103 ;  /* 0x00000067bd677221 */ /* 0x040fe40000010000 */
[----:B------:R-:W-:Y:S01]  /*1df0*/  FFMA.FTZ R104, R189, R185, R104 ;  /* 0x000000b9bd687223 */ /* 0x000fe20000010068 */
[----:B------:R-:W-:Y:S01]  /*1e00*/  PRMT R189, RZ, 0x7610, R24 ;  /* 0x00007610ffbd7816 */ /* 0x000fe20000000018 */
[----:B------:R-:W-:Y:S02]  /*1e10*/  FADD.FTZ R21, R21, R44 ;  /* 0x0000002c15157221 */ /* 0x000fe40000010000 */
[----:B------:R-:W-:Y:S02]  /*1e20*/  FFMA.FTZ R19, R44, R157, R19 ;  /* 0x0000009d2c137223 */ /* 0x000fe40000010013 */
[----:B------:R-:W-:-:S02]  /*1e30*/  @P0 FADD.FTZ R24, -R143, R22 ;  /* 0x000000168f180221 */ /* 0x000fc40000010100 */
[----:B------:R-:W-:Y:S01]  /*1e40*/  @!P0 FADD.FTZ R20, R22, -R164 ;  /* 0x800000a416148221 */ /* 0x000fe20000010000 */
[----:B------:R-:W-:Y:S01]  /*1e50*/  PRMT R202, RZ, 0x7610, R26 ;  /* 0x00007610ffca7816 */ /* 0x000fe2000000001a */
[----:B------:R-:W-:Y:S02]  /*1e60*/  FADD.FTZ R21, R21, R154 ;  /* 0x0000009a15157221 */ /* 0x000fe40000010000 */
[----:B------:R-:W-:Y:S02]  /*1e70*/  FFMA.FTZ R19, R154, R159, R19 ;  /* 0x0000009f9a137223 */ /* 0x000fe40000010013 */
[----:B------:R-:W-:Y:S02]  /*1e80*/  @P0 FADD.FTZ R26, -R146, R189 ;  /* 0x000000bd921a0221 */ /* 0x000fe40000010100 */
[----:B0-----:R-:W-:Y:S02]  /*1e90*/  @P0 FMUL.FTZ R24, R24, R197 ;  /* 0x000000c518180220 */ /* 0x001fe40000410000 */
[----:B------:R-:W-:-:S02]  /*1ea0*/  @!P0 FADD.FTZ R22, R189, -R164 ;  /* 0x800000a4bd168221 */ /* 0x000fc40000010000 */
[----:B------:R-:W-:Y:S02]  /*1eb0*/  @!P0 FMUL.FTZ R24, R153, R20 ;  /* 0x0000001499188220 */ /* 0x000fe40000410000 */
[----:B------:R-:W-:Y:S02]  /*1ec0*/  FADD.FTZ R21, R21, R156 ;  /* 0x0000009c15157221 */ /* 0x000fe40000010000 */
[----:B------:R-:W-:Y:S02]  /*1ed0*/  FFMA.FTZ R20, R156, R161, R19 ;  /* 0x000000a19c147223 */ /* 0x000fe40000010013 */
[----:B-1----:R-:W-:Y:S02]  /*1ee0*/  @P0 FMUL.FTZ R26, R26, R17 ;  /* 0x000000111a1a0220 */ /* 0x002fe40000410000 */
[----:B------:R-:W-:Y:S02]  /*1ef0*/  @P0 FADD.FTZ R196, -R151, R202 ;  /* 0x000000ca97c40221 */ /* 0x000fe40000010100 */
[----:B------:R-:W-:-:S02]  /*1f00*/  @!P0 FADD.FTZ R32, R32, -R164 ;  /* 0x800000a420208221 */ /* 0x000fc40000010000 */
[----:B------:R-:W-:Y:S02]  /*1f10*/  @!P0 FMUL.FTZ R26, R153, R22 ;  /* 0x00000016991a8220 */ /* 0x000fe40000410000 */
[----:B------:R-:W-:Y:S02]  /*1f20*/  FADD.FTZ R21, R21, R158 ;  /* 0x0000009e15157221 */ /* 0x000fe40000010000 */
[----:B------:R-:W-:Y:S02]  /*1f30*/  FFMA.FTZ R22, R158, R163, R20 ;  /* 0x000000a39e167223 */ /* 0x000fe40000010014 */
[----:B---3--:R-:W-:Y:S02]  /*1f40*/  @P0 FMUL.FTZ R196, R196, R23 ;  /* 0x00000017c4c40220 */ /* 0x008fe40000410000 */
[----:B------:R-:W-:Y:S02]  /*1f50*/  @!P0 FMUL.FTZ R192, R153, R32 ;  /* 0x0000002099c08220 */ /* 0x000fe40000410000 */
[----:B------:R-:W-:-:S02]  /*1f60*/  FADD.FTZ R23, R21, R160 ;  /* 0x000000a015177221 */ /* 0x000fc40000010000 */
[----:B------:R-:W-:Y:S01]  /*1f70*/  FFMA.FTZ R32, R160, R165, R22 ;  /* 0x000000a5a0207223 */ /* 0x000fe20000010016 */
[--C-:B--2---:R-:W-:Y:S02]  /*1f80*/  PRMT R20, RZ, 0x5410, R37.reuse ;  /* 0x00005410ff147816 */ /* 0x104fe40000000025 */
[----:B------:R-:W-:Y:S01]  /*1f90*/  PRMT R21, RZ, 0x7610, R37 ;  /* 0x00007610ff157816 */ /* 0x000fe20000000025 */
[----:B------:R-:W-:Y:S02]  /*1fa0*/  FADD.FTZ R37, R23, R162 ;  /* 0x000000a217257221 */ /* 0x000fe40000010000 */
[----:B------:R-:W-:Y:S02]  /*1fb0*/  FFMA.FTZ R32, R162, R167, R32 ;  /* 0x000000a7a2207223 */ /* 0x000fe40000010020 */
[----:B------:R-:W-:Y:S02]  /*1fc0*/  @!P0 FADD.FTZ R200, R199, -R164 ;  /* 0x800000a4c7c88221 */ /* 0x000fe40000010000 */
[----:B------:R-:W-:-:S02]  /*1fd0*/  FADD.FTZ R199, R37, R34 ;  /* 0x0000002225c77221 */ /* 0x000fc40000010000 */
[----:B------:R-:W-:Y:S02]  /*1fe0*/  FFMA.FTZ R32, R34, R29, R32 ;  /* 0x0000001d22207223 */ /* 0x000fe40000010020 */
[----:B------:R-:W-:Y:S02]  /*1ff0*/  FADD.FTZ R199, R199, R170 ;  /* 0x000000aac7c77221 */ /* 0x000fe40000010000 */
[----:B------:R-:W-:Y:S01]  /*2000*/  FFMA.FTZ R32, R170, R31, R32 ;  /* 0x0000001faa207223 */ /* 0x000fe20000010020 */
[----:B------:R-:W-:Y:S01]  /*2010*/  PRMT R19, RZ, 0x5410, R36 ;  /* 0x00005410ff137816 */ /* 0x000fe20000000024 */
[----:B------:R-:W-:Y:S02]  /*2020*/  FADD.FTZ R199, R199, R172 ;  /* 0x000000acc7c77221 */ /* 0x000fe40000010000 */
[----:B------:R-:W-:Y:S01]  /*2030*/  FFMA.FTZ R32, R172, R169, R32 ;  /* 0x000000a9ac207223 */ /* 0x000fe20000010020 */
[----:B------:R-:W-:Y:S01]  /*2040*/  PRMT R36, RZ, 0x7610, R36 ;  /* 0x00007610ff247816 */ /* 0x000fe20000000024 */
[----:B------:R-:W-:-:S02]  /*2050*/  FMUL.FTZ R37, R2, R19 ;  /* 0x0000001302257220 */ /* 0x000fc40000410000 */
[----:B------:R-:W-:Y:S02]  /*2060*/  FADD.FTZ R2, R199, R174 ;  /* 0x000000aec7027221 */ /* 0x000fe40000010000 */
[----:B------:R-:W-:Y:S01]  /*2070*/  FFMA.FTZ R32, R174, R171, R32 ;  /* 0x000000abae207223 */ /* 0x000fe20000010020 */
[--C-:B------:R-:W-:Y:S02]  /*2080*/  PRMT R23, RZ, 0x5410, R39.reuse ;  /* 0x00005410ff177816 */ /* 0x100fe40000000027 */
[----:B------:R-:W-:Y:S01]  /*2090*/  PRMT R197, RZ, 0x7610, R39 ;  /* 0x00007610ffc57816 */ /* 0x000fe20000000027 */
        /* <DEDUP_REMOVED lines=8> */
[----:B------:R-:W-:Y:S01]  /*2120*/  FFMA.FTZ R32, R178, R175, R32 ;  /* 0x000000afb2207223 */ /* 0x000fe20000010020 */
[----:B------:R-:W-:Y:S01]  /*2130*/  PRMT R17, RZ, 0x5410, R7 ;  /* 0x00005410ff117816 */ /* 0x000fe20000000007 */
[----:B------:R-:W-:-:S02]  /*2140*/  FADD.FTZ R2, R2, R37 ;  /* 0x0000002502027221 */ /* 0x000fc40000010000 */
[----:B------:R-:W-:Y:S01]  /*2150*/  FFMA.FTZ R32, R37, R24, R32 ;  /* 0x0000001825207223 */ /* 0x000fe20000010020 */
[----:B------:R-:W-:Y:S01]  /*2160*/  PRMT R18, RZ, 0x7610, R7 ;  /* 0x00007610ff127816 */ /* 0x000fe20000000007 */
[----:B------:R-:W0:Y:S01]  /*2170*/  @P0 MUFU.RCP R206, R17 ;  /* 0x0000001100ce0308 */ /* 0x000e220000001000 */
[----:B------:R-:W-:Y:S02]  /*2180*/  @!P0 FADD.FTZ R198, R198, -R164 ;  /* 0x800000a4c6c68221 */ /* 0x000fe40000010000 */
[----:B------:R-:W-:Y:S02]  /*2190*/  FMUL.FTZ R191, R191, R20 ;  /* 0x00000014bfbf7220 */ /* 0x000fe40000410000 */
[----:B------:R-:W-:Y:S02]  /*21a0*/  FADD.FTZ R2, R2, R39 ;  /* 0x0000002702027221 */ /* 0x000fe40000010000 */
[----:B------:R-:W-:Y:S01]  /*21b0*/  FFMA.FTZ R32, R39, R26, R32 ;  /* 0x0000001a27207223 */ /* 0x000fe20000010020 */
[----:B------:R-:W1:Y:S01]  /*21c0*/  @P0 MUFU.RCP R208, R18 ;  /* 0x0000001200d00308 */ /* 0x000e620000001000 */
        /* <DEDUP_REMOVED lines=8> */
[----:B------:R-:W-:Y:S01]  /*2250*/  @!P0 FADD.FTZ R202, R202, -R164 ;  /* 0x800000a4caca8221 */ /* 0x000fe20000010000 */
[----:B------:R-:W-:Y:S01]  /*2260*/  PRMT R38, RZ, 0x7610, R38 ;  /* 0x00007610ff267816 */ /* 0x000fe20000000026 */
[----:B------:R-:W-:Y:S01]  /*2270*/  @!P0 FMUL.FTZ R194, R153, R200 ;  /* 0x000000c899c28220 */ /* 0x000fe20000410000 */
[----:B------:R-:W-:Y:S01]  /*2280*/  PRMT R203, RZ, 0x7610, R27 ;  /* 0x00007610ffcb7816 */ /* 0x000fe2000000001b */
[----:B------:R-:W-:-:S02]  /*2290*/  FMUL.FTZ R193, R193, R22 ;  /* 0x00000016c1c17220 */ /* 0x000fc40000410000 */
[----:B------:R-:W-:Y:S02]  /*22a0*/  FADD.FTZ R2, R3, R36 ;  /* 0x0000002403027221 */ /* 0x000fe40000010000 */
[----:B------:R-:W-:Y:S01]  /*22b0*/  FFMA.FTZ R32, R36, R25, R32 ;  /* 0x0000001924207223 */ /* 0x000fe20000010020 */
[----:B------:R-:W-:Y:S01]  /*22c0*/  LOP3.LUT P1, RZ, R147, 0xff, RZ, 0xc0, !PT ;  /* 0x000000ff93ff7812 */ /* 0x000fe2000782c0ff */
[----:B------:R-:W-:Y:S02]  /*22d0*/  @!P0 FMUL.FTZ R196, R153, R202 ;  /* 0x000000ca99c48220 */ /* 0x000fe40000410000 */
[----:B------:R-:W-:Y:S02]  /*22e0*/  @P0 FADD.FTZ R27, -R150, R201 ;  /* 0x000000c9961b0221 */ /* 0x000fe40000010100 */
[----:B------:R-:W-:Y:S02]  /*22f0*/  @!P0 FADD.FTZ R204, R201, -R164 ;  /* 0x800000a4c9cc8221 */ /* 0x000fe40000010000 */
[----:B------:R-:W-:-:S02]  /*2300*/  FMUL.FTZ R195, R195, R38 ;  /* 0x00000026c3c37220 */ /* 0x000fc40000410000 */
[----:B------:R-:W-:Y:S02]  /*2310*/  FADD.FTZ R2, R2, R193 ;  /* 0x000000c102027221 */ /* 0x000fe40000010000 */
[----:B------:R-:W-:Y:S02]  /*2320*/  FFMA.FTZ R3, R193, R194, R32 ;  /* 0x000000c2c1037223 */ /* 0x000fe40000010020 */
[----:B------:R-:W-:Y:S02]  /*2330*/  @P0 FADD.FTZ R189, -R152, R203 ;  /* 0x000000cb98bd0221 */ /* 0x000fe40000010100 */
[C---:B------:R-:W-:Y:S02]  /*2340*/  FADD.FTZ R73, R38.reuse, R73 ;  /* 0x0000004926497221 */ /* 0x040fe40000010000 */
[----:B------:R-:W-:Y:S01]  /*2350*/  FFMA.FTZ R63, R38, R196, R63 ;  /* 0x000000c4263f7223 */ /* 0x000fe2000001003f */
[----:B------:R-:W-:Y:S01]  /*2360*/  SHF.R.U32.HI R16, RZ, 0x5, R0 ;  /* 0x00000005ff107819 */ /* 0x000fe20000011600 */
[----:B------:R-:W-:-:S02]  /*2370*/  @!P0 FADD.FTZ R164, R203, -R164 ;  /* 0x800000a4cba48221 */ /* 0x000fc40000010000 */
[----:B0-----:R-:W-:Y:S02]  /*2380*/  @P0 FMUL.FTZ R27, R27, R206 ;  /* 0x000000ce1b1b0220 */ /* 0x001fe40000410000 */
[----:B------:R-:W-:Y:S02]  /*2390*/  FMUL.FTZ R38, R17, R23 ;  /* 0x0000001711267220 */ /* 0x000fe40000410000 */
[----:B------:R-:W-:Y:S02]  /*23a0*/  @!P0 FMUL.FTZ R27, R153, R204 ;  /* 0x000000cc991b8220 */ /* 0x000fe40000410000 */
[----:B------:R-:W-:Y:S02]  /*23b0*/  FADD.FTZ R17, R2, R195 ;  /* 0x000000c302117221 */ /* 0x000fe40000010000 */
[----:B------:R-:W-:Y:S02]  /*23c0*/  FFMA.FTZ R3, R195, R196, R3 ;  /* 0x000000c4c3037223 */ /* 0x000fe40000010003 */
[----:B-1----:R-:W-:Y:S01]  /*23d0*/  @P0 FMUL.FTZ R189, R189, R208 ;  /* 0x000000d0bdbd0220 */ /* 0x002fe20000410000 */
[----:B------:R-:W-:Y:S01]  /*23e0*/  LOP3.LUT R32, R16, 0x7fffffc, RZ, 0xc0, !PT ;  /* 0x07fffffc10207812 */ /* 0x000fe200078ec0ff */
        /* <DEDUP_REMOVED lines=22> */
.L_x_1295:
        /* <DEDUP_REMOVED lines=18> */
.L_x_1296:
        /* <DEDUP_REMOVED lines=22> */
.L_x_1290:
[----:B------:R-:W-:Y:S05]  /*27d0*/  BSYNC B0 ;  /* 0x0000000000007941 */ /* 0x000fea0003800000 */
.L_x_1289:
        /* <DEDUP_REMOVED lines=29> */
.L_x_1292:
[----:B------:R-:W2:Y:S01]  /*29b0*/  LDG.E.STRONG.GPU R16, [R2.64] ;  /* 0x0000000602107981 */ /* 0x000ea2000c1ef900 */
[----:B------:R-:W-:Y:S01]  /*29c0*/  YIELD ;  /* 0x0000000000007946 */ /* 0x000fe20003800000 */
[----:B--2---:R-:W-:Y:S01]  /*29d0*/  ISETP.NE.AND P0, PT, R16, R19, PT ;  /* 0x000000131000720c */ /* 0x004fe20003f05270 */
[----:B------:R-:W-:-:S12]  /*29e0*/  CCTL.IVALL ;  /* 0x00000000ff00798f */ /* 0x000fd80002000000 */
[----:B------:R-:W-:Y:S05]  /*29f0*/  @P0 BRA `(.L_x_1292) ;  /* 0xffffffb000000947 */ /* 0x000fea000383ffff */
.L_x_1291:
        /* <DEDUP_REMOVED lines=37> */
[----:B------:R-:W-:Y:S02]  /*2c50*/  FADD.FTZ R28, R28, -R45 ;  /* 0x8000002d1c1c7221 */ /* 0x000fe40000010000 */
[----:B------:R-:W0:Y:S01]  /*2c60*/  S2R R45, SR_CTAID.X ;  /* 0x00000000002d7919 */ /* 0x000e220000002500 */
[C-C-:B------:R-:W-:Y:S02]  /*2c70*/  FFMA.FTZ R182, R17.reuse, R182, R18.reuse ;  /* 0x000000b611b67223 */ /* 0x140fe40000010012 */
[C-C-:B------:R-:W-:Y:S02]  /*2c80*/  FFMA.FTZ R24, R17.reuse, R24, R18.reuse ;  /* 0x0000001811187223 */ /* 0x140fe40000010012 */
[----:B------:R-:W-:-:S02]  /*2c90*/  FFMA.FTZ R16, R17, R192, R18 ;  /* 0x000000c011107223 */ /* 0x000fc40000010012 */
[----:B------:R-:W-:Y:S02]  /*2ca0*/  FFMA.FTZ R20, R17, R194, R18 ;  /* 0x000000c211147223 */ /* 0x000fe40000010012 */
[----:B------:R-:W-:Y:S02]  /*2cb0*/  FADD.FTZ R180, R41, -R180 ;  /* 0x800000b429b47221 */ /* 0x000fe40000010000 */
[----:B------:R-:W-:Y:S02]  /*2cc0*/  FADD.FTZ R182, R43, -R182 ;  /* 0x800000b62bb67221 */ /* 0x000fe40000010000 */
[----:B------:R-:W-:Y:S02]  /*2cd0*/  FADD.FTZ R2, R37, -R24 ;  /* 0x8000001825027221 */ /* 0x000fe40000010000 */
[----:B------:R-:W-:Y:S02]  /*2ce0*/  FFMA.FTZ R22, R17, R196, R18 ;  /* 0x000000c411167223 */ /* 0x000fe40000010012 */
[----:B------:R-:W-:-:S02]  /*2cf0*/  FADD.FTZ R194, R191, -R16 ;  /* 0x80000010bfc27221 */ /* 0x000fc40000010000 */
[----:B------:R-:W-:Y:S02]  /*2d00*/  FADD.FTZ R196, R193, -R20 ;  /* 0x80000014c1c47221 */ /* 0x000fe40000010000 */
[C---:B------:R-:W-:Y:S02]  /*2d10*/  FMUL.FTZ R16, R153.reuse, R180 ;  /* 0x000000b499107220 */ /* 0x040fe40000410000 */
[C---:B------:R-:W-:Y:S02]  /*2d20*/  FMUL.FTZ R3, R153.reuse, R182 ;  /* 0x000000b699037220 */ /* 0x040fe40000410000 */
[C---:B------:R-:W-:Y:S02]  /*2d30*/  FMUL.FTZ R20, R153.reuse, R28 ;  /* 0x0000001c99147220 */ /* 0x040fe40000410000 */
[----:B------:R-:W-:Y:S01]  /*2d40*/  FMUL.FTZ R28, R153, R2 ;  /* 0x00000002991c7220 */ /* 0x000fe20000410000 */
[----:B0-----:R-:W-:Y:S01]  /*2d50*/  SHF.L.U32 R2, R45, 0x7, RZ ;  /* 0x000000072d027819 */ /* 0x001fe200000006ff */
[--C-:B------:R-:W-:Y:S01]  /*2d60*/  FFMA.FTZ R155, R17, R155, R18.reuse ;  /* 0x0000009b119b7223 */ /* 0x100fe20000010012 */
[----:B------:R-:W-:Y:S01]  /*2d70*/  F2FP.BF16.PACK_AB R16, R3, R16 ;  /* 0x000000100310723e */ /* 0x000fe200000010ff */
[C-C-:B------:R-:W-:Y:S01]  /*2d80*/  FFMA.FTZ R169, R17.reuse, R169, R18.reuse ;  /* 0x000000a911a97223 */ /* 0x140fe20000010012 */
[----:B------:R-:W-:Y:S01]  /*2d90*/  LOP3.LUT R3, R2, 0x180, RZ, 0xc0, !PT ;  /* 0x0000018002037812 */ /* 0x000fe200078ec0ff */
[----:B------:R-:W-:-:S02]  /*2da0*/  FFMA.FTZ R171, R17, R171, R18 ;  /* 0x000000ab11ab7223 */ /* 0x000fc40000010012 */
[----:B------:R-:W-:Y:S01]  /*2db0*/  FFMA.FTZ R177, R17, R177, R18 ;  /* 0x000000b111b17223 */ /* 0x000fe20000010012 */
[----:B------:R-:W-:Y:S01]  /*2dc0*/  LOP3.LUT R3, R3, 0x1f, R0, 0xf8, !PT ;  /* 0x0000001f03037812 */ /* 0x000fe200078ef800 */
[C-C-:B------:R-:W-:Y:S02]  /*2dd0*/  FFMA.FTZ R179, R17.reuse, R179, R18.reuse ;  /* 0x000000b311b37223 */ /* 0x140fe40000010012 */
[----:B------:R-:W-:Y:S01]  /*2de0*/  FFMA.FTZ R181, R17, R181, R18 ;  /* 0x000000b511b57223 */ /* 0x000fe20000010012 */
[----:B------:R-:W-:Y:S01]  /*2df0*/  LOP3.LUT R2, R3, 0x60, R0, 0xf8, !PT ;  /* 0x0000006003027812 */ /* 0x000fe200078ef800 */
[C-C-:B------:R-:W-:Y:S02]  /*2e00*/  FFMA.FTZ R183, R17.reuse, R183, R18.reuse ;  /* 0x000000b711b77223 */ /* 0x140fe40000010012 */
[--C-:B------:R-:W-:Y:S01]  /*2e10*/  FFMA.FTZ R187, R17, R187, R18.reuse ;  /* 0x000000bb11bb7223 */ /* 0x100fe20000010012 */
[----:B------:R-:W-:Y:S01]  /*2e20*/  LEA R2, R51, R2, 0xb ;  /* 0x0000000233027211 */ /* 0x000fe200078e58ff */
[--C-:B------:R-:W-:Y:S01]  /*2e30*/  FFMA.FTZ R185, R17, R185, R18.reuse ;  /* 0x000000b911b97223 */ /* 0x100fe20000010012 */
[----:B------:R-:W-:Y:S01]  /*2e40*/  IADD3 R51, R51, c[0x0][0x160], RZ ;  /* 0x0000580033337a10 */ /* 0x000fe20007ffe0ff */
[----:B------:R-:W-:-:S02]  /*2e50*/  FFMA.FTZ R157, R17, R157, R18 ;  /* 0x0000009d119d7223 */ /* 0x000fc40000010012 */
[--C-:B------:R-:W-:Y:S01]  /*2e60*/  FFMA.FTZ R159, R17, R159, R18.reuse ;  /* 0x0000009f119f7223 */ /* 0x100fe20000010012 */
[----:B------:R-:W-:Y:S01]  /*2e70*/  ISETP.GE.AND P0, PT, R51, c[0x0][0x164], PT ;  /* 0x0000590033007a0c */ /* 0x000fe20003f06270 */
        /* <DEDUP_REMOVED lines=42> */
[----:B------:R-:W-:Y:S01]  /*3120*/  FMUL.FTZ R33, R153, R174 ;  /* 0x000000ae99217220 */ /* 0x000fe20000410000 */
[----:B------:R-:W-:Y:S01]  /*3130*/  F2FP.BF16.PACK_AB R20, R25, R20 ;  /* 0x000000141914723e */ /* 0x000fe200000010ff */
[C---:B------:R-:W-:Y:S02]  /*3140*/  FMUL.FTZ R17, R153.reuse, R40 ;  /* 0x0000002899117220 */ /* 0x040fe40000410000 */
[----:B------:R-:W-:Y:S01]  /*3150*/  FMUL.FTZ R42, R153, R42 ;  /* 0x0000002a992a7220 */ /* 0x000fe20000410000 */
[----:B------:R-:W-:Y:S01]  /*3160*/  F2FP.BF16.PACK_AB R25, R33, R172 ;  /* 0x000000ac2119723e */ /* 0x000fe200000010ff */
[C---:B------:R-:W-:Y:S01]  /*3170*/  FMUL.FTZ R18, R153.reuse, R184 ;  /* 0x000000b899127220 */ /* 0x040fe20000410000 */
[----:B------:R-:W-:Y:S01]  /*3180*/  MOV R33, 0x10 ;  /* 0x0000001000217802 */ /* 0x000fe20000000f00 */
[C---:B------:R-:W-:Y:S01]  /*3190*/  FMUL.FTZ R21, R153.reuse, R186 ;  /* 0x000000ba99157220 */ /* 0x040fe20000410000 */
        /* <DEDUP_REMOVED lines=14> */
[----:B------:R-:W-:Y:S01]  /*3280*/  IADD3 R34, R2, 0x200, RZ ;  /* 0x0000020002227810 */ /* 0x000fe20007ffe0ff */
        /* <DEDUP_REMOVED lines=12> */
[----:B------:R-:W-:Y:S01]  /*3350*/  IADD3 R36, R2, 0x400, RZ ;  /* 0x0000040002247810 */ /* 0x000fe20007ffe0ff */
[----:B------:R-:W-:Y:S01]  /*3360*/  FMUL.FTZ R30, R153, R196 ;  /* 0x000000c4991e7220 */ /* 0x000fe20000410000 */
[----:B------:R-:W-:Y:S01]  /*3370*/  F2FP.BF16.PACK_AB R28, R39, R28 ;  /* 0x0000001c271c723e */ /* 0x000fe200000010ff */
[----:B------:R-:W-:Y:S01]  /*3380*/  FMUL.FTZ R43, R153, R198 ;  /* 0x000000c6992b7220 */ /* 0x000fe20000410000 */
[----:B------:R-:W-:Y:S01]  /*3390*/  F2FP.BF16.PACK_AB R29, R41, R194 ;  /* 0x000000c2291d723e */ /* 0x000fe200000010ff */
[----:B------:R-:W-:-:S02]  /*33a0*/  FMUL.FTZ R38, R153, R38 ;  /* 0x0000002699267220 */ /* 0x000fc40000410000 */
[----:B------:R-:W-:Y:S01]  /*33b0*/  FMUL.FTZ R153, R153, R164 ;  /* 0x000000a499997220 */ /* 0x000fe20000410000 */
[----:B------:R-:W-:Y:S01]  /*33c0*/  F2FP.BF16.PACK_AB R30, R43, R30 ;  /* 0x0000001e2b1e723e */ /* 0x000fe200000010ff */
[----:B------:R-:W-:-:S03]  /*33d0*/  IMAD.WIDE.U32 R34, R34, R33, c[0x0][0x1d0] ;  /* 0x0000740022227625 */ /* 0x000fc600078e0021 */
[----:B------:R-:W-:Y:S01]  /*33e0*/  F2FP.BF16.PACK_AB R31, R153, R38 ;  /* 0x00000026991f723e */ /* 0x000fe200000010ff */
[----:B------:R-:W-:Y:S01]  /*33f0*/  IMAD.WIDE.U32 R36, R36, R33, c[0x0][0x1d0] ;  /* 0x0000740024247625 */ /* 0x000fe200078e0021 */
[----:B------:R-:W-:-:S03]  /*3400*/  IADD3 R38, R2, 0x600, RZ ;  /* 0x0000060002267810 */ /* 0x000fc60007ffe0ff */
[----:B------:R-:W-:-:S04]  /*3410*/  IMAD.WIDE.U32 R2, R2, R33, c[0x0][0x1d0] ;  /* 0x0000740002027625 */ /* 0x000fc800078e0021 */
[----:B------:R-:W-:Y:S01]  /*3420*/  IMAD.WIDE.U32 R38, R38, R33, c[0x0][0x1d0] ;  /* 0x0000740026267625 */ /* 0x000fe200078e0021 */
[----:B------:R0:W-:Y:S04]  /*3430*/  STG.E.128 [R2.64], R16 ;  /* 0x0000001002007986 */ /* 0x0001e8000c101d06 */
[----:B------:R0:W-:Y:S04]  /*3440*/  STG.E.128 [R34.64], R20 ;  /* 0x0000001422007986 */ /* 0x0001e8000c101d06 */
[----:B------:R0:W-:Y:S04]  /*3450*/  STG.E.128 [R36.64], R24 ;  /* 0x0000001824007986 */ /* 0x0001e8000c101d06 */
[----:B------:R0:W-:Y:S02]  /*3460*/  STG.E.128 [R38.64], R28 ;  /* 0x0000001c26007986 */ /* 0x0001e4000c101d06 */
[----:B0-----:R-:W-:Y:S01]  /*3470*/  @P0 CALL.REL.NOINC `(.L_x_1293) ;  /* 0x0000001000000944 */ /* 0x001fe20003c00000 */
[----:B------:R-:W-:Y:S05]  /*3480*/  BRA `(.L_x_1294) ;  /* 0xffffd3e000007947 */ /* 0x000fea000383ffff */
.L_x_1293:
        /* <DEDUP_REMOVED lines=64> */
.L_x_1286:
[----:B0-----:R-:W-:Y:S02]  /*3890*/  SHF.L.U32 R3, R32, 0xb, RZ ;  /* 0x0000000b20037819 */ /* 0x001fe400000006ff */
[----:B------:R-:W-:Y:S02]  /*38a0*/  MOV R45, 0x20 ;  /* 0x00000020002d7802 */ /* 0x000fe40000000f00 */
[----:B------:R-:W-:-:S04]  /*38b0*/  LOP3.LUT R48, R48, R3, RZ, 0xfc, !PT ;  /* 0x0000000330307212 */ /* 0x000fc800078efcff */
[C---:B------:R-:W-:Y:S01]  /*38c0*/  IADD3 R32, R48.reuse, 0x200, RZ ;  /* 0x0000020030207810 */ /* 0x040fe20007ffe0ff */
[C---:B------:R-:W-:Y:S01]  /*38d0*/  IMAD.WIDE.U32 R2, R48.reuse, R45, c[0x0][0x1c0] ;  /* 0x0000700030027625 */ /* 0x040fe200078e002d */
[----:B------:R-:W-:-:S03]  /*38e0*/  IADD3 R0, R48, 0x400, RZ ;  /* 0x0000040030007810 */ /* 0x000fc60007ffe0ff */
[CC--:B-----5:R-:W-:Y:S01]  /*38f0*/  IMAD.WIDE.U32 R16, R48.reuse, R45.reuse, c[0x0][0x1c8] ;  /* 0x0000720030107625 */ /* 0x0e0fe200078e002d */
        /* <DEDUP_REMOVED lines=24> */
.L_x_1287:
[----:B------:R-:W-:Y:S02]  /*3a80*/  MOV R18, R20 ;  /* 0x0000001400127202 */ /* 0x000fe40000000f00 */
[----:B------:R-:W-:-:S02]  /*3a90*/  MOV R23, 0x10 ;  /* 0x0000001000177802 */ /* 0x000fc40000000f00 */
[----:B------:R-:W-:Y:S02]  /*3aa0*/  MOV R198, 0x1f ;  /* 0x0000001f00c67802 */ /* 0x000fe40000000f00 */
[----:B------:R-:W-:Y:S02]  /*3ab0*/  MOV R197, 0xffffffff ;  /* 0xffffffff00c57802 */ /* 0x000fe40000000f00 */
[----:B------:R-:W-:Y:S02]  /*3ac0*/  MOV R2, 0x3ae0 ;  /* 0x00003ae000027802 */ /* 0x000fe40000000f00 */
[----:B------:R-:W-:Y:S05]  /*3ad0*/  CALL.REL.NOINC `($__internal_93_$__cuda_sm70_shflsync_down_p) ;  /* 0x0000045000007944 */ /* 0x000fea0003c00000 */
[----:B-1----:R-:W-:Y:S01]  /*3ae0*/  MOV R17, R198 ;  /* 0x000000c600117202 */ /* 0x002fe20000000f00 */
[----:B0-----:R-:W-:Y:S05]  /*3af0*/  BRA `(.L_x_1295) ;  /* 0xffffea5000007947 */ /* 0x001fea000383ffff */
.L_x_1288:
[----:B------:R-:W-:Y:S01]  /*3b00*/  HFMA2.MMA R23, -RZ, RZ, 0, 9.5367431640625e-07 ;  /* 0x00000010ff177435 */ /* 0x000fe200000001ff */
[----:B------:R-:W-:Y:S02]  /*3b10*/  MOV R18, R19 ;  /* 0x0000001300127202 */ /* 0x000fe40000000f00 */
[----:B------:R-:W-:Y:S02]  /*3b20*/  MOV R198, 0x1f ;  /* 0x0000001f00c67802 */ /* 0x000fe40000000f00 */
[----:B------:R-:W-:-:S02]  /*3b30*/  MOV R197, 0xffffffff ;  /* 0xffffffff00c57802 */ /* 0x000fc40000000f00 */
[----:B------:R-:W-:Y:S02]  /*3b40*/  MOV R2, 0x3b60 ;  /* 0x00003b6000027802 */ /* 0x000fe40000000f00 */
[----:B01----:R-:W-:Y:S05]  /*3b50*/  CALL.REL.NOINC `($__internal_93_$__cuda_sm70_shflsync_down_p) ;  /* 0x000003d000007944 */ /* 0x003fea0003c00000 */
[----:B------:R-:W-:Y:S01]  /*3b60*/  FADD.FTZ R20, R20, R17 ;  /* 0x0000001114147221 */ /* 0x000fe20000010000 */
[----:B0-----:R-:W-:Y:S01]  /*3b70*/  HFMA2.MMA R23, -RZ, RZ, 0, 4.76837158203125e-07 ;  /* 0x00000008ff177435 */ /* 0x001fe200000001ff */
[----:B-1----:R-:W-:Y:S01]  /*3b80*/  FADD.FTZ R19, R19, R198 ;  /* 0x000000c613137221 */ /* 0x002fe20000010000 */
[----:B------:R-:W-:Y:S02]  /*3b90*/  MOV R198, 0x1f ;  /* 0x0000001f00c67802 */ /* 0x000fe40000000f00 */
[----:B------:R-:W-:Y:S02]  /*3ba0*/  MOV R197, 0xffffffff ;  /* 0xffffffff00c57802 */ /* 0x000fe40000000f00 */
[----:B------:R-:W-:Y:S02]  /*3bb0*/  MOV R18, R20 ;  /* 0x0000001400127202 */ /* 0x000fe40000000f00 */
[----:B------:R-:W-:Y:S02]  /*3bc0*/  MOV R2, 0x3be0 ;  /* 0x00003be000027802 */ /* 0x000fe40000000f00 */
[----:B------:R-:W-:Y:S05]  /*3bd0*/  CALL.REL.NOINC `($__internal_93_$__cuda_sm70_shflsync_down_p) ;  /* 0x0000035000007944 */ /* 0x000fea0003c00000 */
[----:B0-----:R-:W-:Y:S01]  /*3be0*/  HFMA2.MMA R23, -RZ, RZ, 0, 4.76837158203125e-07 ;  /* 0x00000008ff177435 */ /* 0x001fe200000001ff */
[----:B-1----:R-:W-:-:S02]  /*3bf0*/  MOV R17, R198 ;  /* 0x000000c600117202 */ /* 0x002fc40000000f00 */
[----:B------:R-:W-:Y:S02]  /*3c00*/  MOV R18, R19 ;  /* 0x0000001300127202 */ /* 0x000fe40000000f00 */
[----:B------:R-:W-:Y:S02]  /*3c10*/  MOV R198, 0x1f ;  /* 0x0000001f00c67802 */ /* 0x000fe40000000f00 */
[----:B------:R-:W-:Y:S02]  /*3c20*/  MOV R197, 0xffffffff ;  /* 0xffffffff00c57802 */ /* 0x000fe40000000f00 */
[----:B------:R-:W-:Y:S02]  /*3c30*/  MOV R2, 0x3c50 ;  /* 0x00003c5000027802 */ /* 0x000fe40000000f00 */
[----:B------:R-:W-:Y:S05]  /*3c40*/  CALL.REL.NOINC `($__internal_93_$__cuda_sm70_shflsync_down_p) ;  /* 0x000002e000007944 */ /* 0x000fea0003c00000 */
[----:B------:R-:W-:Y:S01]  /*3c50*/  FADD.FTZ R20, R17, R20 ;  /* 0x0000001411147221 */ /* 0x000fe20000010000 */
[----:B0-----:R-:W-:Y:S01]  /*3c60*/  HFMA2.MMA R23, -RZ, RZ, 0, 2.384185791015625e-07 ;  /* 0x00000004ff177435 */ /* 0x001fe200000001ff */
[----:B-1----:R-:W-:Y:S01]  /*3c70*/  FADD.FTZ R19, R19, R198 ;  /* 0x000000c613137221 */ /* 0x002fe20000010000 */
[----:B------:R-:W-:Y:S02]  /*3c80*/  MOV R198, 0x1f ;  /* 0x0000001f00c67802 */ /* 0x000fe40000000f00 */
[----:B------:R-:W-:-:S02]  /*3c90*/  MOV R197, 0xffffffff ;  /* 0xffffffff00c57802 */ /* 0x000fc40000000f00 */
[----:B------:R-:W-:Y:S02]  /*3ca0*/  MOV R18, R20 ;  /* 0x0000001400127202 */ /* 0x000fe40000000f00 */
[----:B------:R-:W-:Y:S02]  /*3cb0*/  MOV R2, 0x3cd0 ;  /* 0x00003cd000027802 */ /* 0x000fe40000000f00 */
[----:B------:R-:W-:Y:S05]  /*3cc0*/  CALL.REL.NOINC `($__internal_93_$__cuda_sm70_shflsync_down_p) ;  /* 0x0000026000007944 */ /* 0x000fea0003c00000 */
[----:B0-----:R-:W-:Y:S01]  /*3cd0*/  HFMA2.MMA R23, -RZ, RZ, 0, 2.384185791015625e-07 ;  /* 0x00000004ff177435 */ /* 0x001fe200000001ff */
[----:B-1----:R-:W-:Y:S02]  /*3ce0*/  MOV R17, R198 ;  /* 0x000000c600117202 */ /* 0x002fe40000000f00 */
[----:B------:R-:W-:Y:S02]  /*3cf0*/  MOV R18, R19 ;  /* 0x0000001300127202 */ /* 0x000fe40000000f00 */
[----:B------:R-:W-:Y:S02]  /*3d00*/  MOV R198, 0x1f ;  /* 0x0000001f00c67802 */ /* 0x000fe40000000f00 */
[----:B------:R-:W-:Y:S02]  /*3d10*/  MOV R197, 0xffffffff ;  /* 0xffffffff00c57802 */ /* 0x000fe40000000f00 */
[----:B------:R-:W-:-:S02]  /*3d20*/  MOV R2, 0x3d40 ;  /* 0x00003d4000027802 */ /* 0x000fc40000000f00 */
[----:B------:R-:W-:Y:S05]  /*3d30*/  CALL.REL.NOINC `($__internal_93_$__cuda_sm70_shflsync_down_p) ;  /* 0x000001f000007944 */ /* 0x000fea0003c00000 */
[----:B------:R-:W-:Y:S01]  /*3d40*/  FADD.FTZ R20, R17, R20 ;  /* 0x0000001411147221 */ /* 0x000fe20000010000 */
[----:B0-----:R-:W-:Y:S01]  /*3d50*/  HFMA2.MMA R23, -RZ, RZ, 0, 1.1920928955078125e-07 ;  /* 0x00000002ff177435 */ /* 0x001fe200000001ff */
[----:B-1----:R-:W-:Y:S01]  /*3d60*/  FADD.FTZ R21, R19, R198 ;  /* 0x000000c613157221 */ /* 0x002fe20000010000 */
[----:B------:R-:W-:-:S02]  /*3d70*/  MOV R198, 0x1f ;  /* 0x0000001f00c67802 */ /* 0x000fc40000000f00 */
[----:B------:R-:W-:Y:S02]  /*3d80*/  MOV R197, 0xffffffff ;  /* 0xffffffff00c57802 */ /* 0x000fe40000000f00 */
[----:B------:R-:W-:Y:S02]  /*3d90*/  MOV R18, R20 ;  /* 0x0000001400127202 */ /* 0x000fe40000000f00 */
[----:B------:R-:W-:Y:S02]  /*3da0*/  MOV R2, 0x3dc0 ;  /* 0x00003dc000027802 */ /* 0x000fe40000000f00 */
[----:B------:R-:W-:Y:S05]  /*3db0*/  CALL.REL.NOINC `($__internal_93_$__cuda_sm70_shflsync_down_p) ;  /* 0x0000017000007944 */ /* 0x000fea0003c00000 */
[----:B0-----:R-:W-:Y:S01]  /*3dc0*/  HFMA2.MMA R23, -RZ, RZ, 0, 1.1920928955078125e-07 ;  /* 0x00000002ff177435 */ /* 0x001fe200000001ff */
[----:B-1----:R-:W-:Y:S02]  /*3dd0*/  MOV R17, R198 ;  /* 0x000000c600117202 */ /* 0x002fe40000000f00 */
[----:B------:R-:W-:Y:S02]  /*3de0*/  MOV R18, R21 ;  /* 0x0000001500127202 */ /* 0x000fe40000000f00 */
[----:B------:R-:W-:Y:S02]  /*3df0*/  MOV R198, 0x1f ;  /* 0x0000001f00c67802 */ /* 0x000fe40000000f00 */
[----:B------:R-:W-:-:S02]  /*3e00*/  MOV R197, 0xffffffff ;  /* 0xffffffff00c57802 */ /* 0x000fc40000000f00 */
[----:B------:R-:W-:Y:S02]  /*3e10*/  MOV R2, 0x3e30 ;  /* 0x00003e3000027802 */ /* 0x000fe40000000f00 */
[----:B------:R-:W-:Y:S05]  /*3e20*/  CALL.REL.NOINC `($__internal_93_$__cuda_sm70_shflsync_down_p) ;  /* 0x0000010000007944 */ /* 0x000fea0003c00000 */
[----:B------:R-:W-:Y:S01]  /*3e30*/  FADD.FTZ R19, R17, R20 ;  /* 0x0000001411137221 */ /* 0x000fe20000010000 */
[----:B0-----:R-:W-:Y:S01]  /*3e40*/  HFMA2.MMA R23, -RZ, RZ, 0, 5.9604644775390625e-08 ;  /* 0x00000001ff177435 */ /* 0x001fe200000001ff */
[----:B-1----:R-:W-:Y:S01]  /*3e50*/  FADD.FTZ R21, R21, R198 ;  /* 0x000000c615157221 */ /* 0x002fe20000010000 */
[----:B------:R-:W-:Y:S02]  /*3e60*/  MOV R198, 0x1f ;  /* 0x0000001f00c67802 */ /* 0x000fe40000000f00 */
[----:B------:R-:W-:Y:S02]  /*3e70*/  MOV R197, 0xffffffff ;  /* 0xffffffff00c57802 */ /* 0x000fe40000000f00 */
[----:B------:R-:W-:Y:S02]  /*3e80*/  MOV R18, R19 ;  /* 0x0000001300127202 */ /* 0x000fe40000000f00 */
[----:B------:R-:W-:Y:S02]  /*3e90*/  MOV R2, 0x3eb0 ;  /* 0x00003eb000027802 */ /* 0x000fe40000000f00 */
[----:B------:R-:W-:Y:S05]  /*3ea0*/  CALL.REL.NOINC `($__internal_93_$__cuda_sm70_shflsync_down_p) ;  /* 0x0000008000007944 */ /* 0x000fea0003c00000 */
[----:B0-----:R-:W-:Y:S01]  /*3eb0*/  HFMA2.MMA R23, -RZ, RZ, 0, 5.9604644775390625e-08 ;  /* 0x00000001ff177435 */ /* 0x001fe200000001ff */
[----:B-1----:R-:W-:-:S02]  /*3ec0*/  MOV R22, R198 ;  /* 0x000000c600167202 */ /* 0x002fc40000000f00 */
[----:B------:R-:W-:Y:S02]  /*3ed0*/  MOV R18, R21 ;  /* 0x0000001500127202 */ /* 0x000fe40000000f00 */
[----:B------:R-:W-:Y:S02]  /*3ee0*/  MOV R198, 0x1f ;  /* 0x0000001f00c67802 */ /* 0x000fe40000000f00 */
[----:B------:R-:W-:Y:S02]  /*3ef0*/  MOV R197, 0xffffffff ;  /* 0xffffffff00c57802 */ /* 0x000fe40000000f00 */
[----:B------:R-:W-:Y:S02]  /*3f00*/  MOV R2, 0x3f20 ;  /* 0x00003f2000027802 */ /* 0x000fe40000000f00 */
[----:B------:R-:W-:Y:S05]  /*3f10*/  CALL.REL.NOINC `($__internal_93_$__cuda_sm70_shflsync_down_p) ;  /* 0x0000001000007944 */ /* 0x000fea0003c00000 */
[----:B01----:R-:W-:Y:S05]  /*3f20*/  BRA `(.L_x_1296) ;  /* 0xffffe74000007947 */ /* 0x003fea000383ffff */
        .weak           $__internal_93_$__cuda_sm70_shflsync_down_p
        .type           $__internal_93_$__cuda_sm70_shflsync_down_p,@function
        .size           $__internal_93_$__cuda_sm70_shflsync_down_p,(.L_x_3500 - $__internal_93_$__cuda_sm70_shflsync_down_p)
$__internal_93_$__cuda_sm70_shflsync_down_p:
[----:B------:R-:W-:Y:S01]  /*3f30*/  HFMA2.MMA R3, -RZ, RZ, 0, 0 ;  /* 0x00000000ff037435 */ /* 0x000fe200000001ff */
[----:B------:R-:W-:Y:S04]  /*3f40*/  WARPSYNC R197 ;  /* 0x000000c500007348 */ /* 0x000fe80003800000 */
[----:B------:R0:W1:Y:S01]  /*3f50*/  SHFL.DOWN PT, R198, R18, R23, R198 ;  /* 0x0800001712c67389 */ /* 0x00006200000e00c6 */
[----:B------:R-:W-:Y:S05]  /*3f60*/  RET.REL.NODEC R2 `(_ZN10layer_norm13ln_bwd_kernelINS_13Kernel_traitsI13__nv_bfloat16S2_S2_fjLj16384ELj4ELj1ELj4ELj16ENS_18Kernel_traits_baseILj16384ES2_S2_S2_fjLj128EEEEEEEvNS_9BwdParamsE) ;  /* 0xffffc09002007950 */ /* 0x000fea0003c3ffff */
.L_x_1297:
        /* <DEDUP_REMOVED lines=9> */
.L_x_3500:


//--------------------- .text._ZN10layer_norm22ln_bwd_finalize_kernelINS_22Kernel_traits_finalizeILj16384E6__halffS2_fjLj1024ELj4ENS_18Kernel_traits_baseILj16384ES2_fS2_fjLj1024EEEEEEEvNS_9BwdParamsE --------------------------
	.section	.text._ZN10layer_norm22ln_bwd_finalize_kernelINS_22Kernel_traits_finalizeILj16384E6__halffS2_fjLj1024ELj4ENS_18Kernel_traits_baseILj16384ES2_fS2_fjLj1024EEEEEEEvNS_9BwdParamsE,"ax",@progbits
	.sectioninfo	@"SHI_REGISTERS=32"
	.align	128
        .global         _ZN10layer_norm22ln_bwd_finalize_kernelINS_22Kernel_traits_finalizeILj16384E6__halffS2_fjLj1024ELj4ENS_18Kernel_traits_baseILj16384ES2_fS2_fjLj1024EEEEEEEvNS_9BwdParamsE
        .type           _ZN10layer_norm22ln_bwd_finalize_kernelINS_22Kernel_traits_finalizeILj16384E6__halffS2_fjLj1024ELj4ENS_18Kernel_traits_baseILj16384ES2_fS2_fjLj1024EEEEEEEvNS_9BwdParamsE,@function
        .size           _ZN10layer_norm22ln_bwd_finalize_kernelINS_22Kernel_traits_finalizeILj16384E6__halffS2_fjLj1024ELj4ENS_18Kernel_traits_baseILj16384ES2_fS2_fjLj1024EEEEEEEvNS_9BwdParamsE,(.L_x_3501 - _ZN10layer_norm22ln_bwd_finalize_kernelINS_22Kernel_traits_finalizeILj16384E6__halffS2_fjLj1024ELj4ENS_18Kernel_traits_baseILj16384ES2_fS2_fjLj1024EEEEEEEvNS_9BwdParamsE)
        .other          _ZN10layer_norm22ln_bwd_finalize_kernelINS_22Kernel_traits_finalizeILj16384E6__halffS2_fjLj1024ELj4ENS_18Kernel_traits_baseILj16384ES2_fS2_fjLj1024EEEEEEEvNS_9BwdParamsE,@"STO_CUDA_ENTRY STV_DEFAULT"
_ZN10layer_norm22ln_bwd_finalize_kernelINS_22Kernel_traits_finalizeILj16384E6__halffS2_fjLj1024ELj4ENS_18Kernel_traits_baseILj16384ES2_fS2_fjLj1024EEEEEEEvNS_9BwdParamsE:
.text._ZN10layer_norm22ln_bwd_finalize_kernelINS_22Kernel_traits_finalizeILj16384E6__halffS2_fjLj1024ELj4ENS_18Kernel_traits_baseILj16384ES2_fS2_fjLj1024EEEEEEEvNS_9BwdParamsE:
        /* <DEDUP_REMOVED lines=19> */
.L_x_1310:
        /* <DEDUP_REMOVED lines=27> */
.L_x_1302:
        /* <DEDUP_REMOVED lines=32> */
.L_x_1301:
[----:B------:R-:W-:Y:S05]  /*04e0*/  BSYNC B1 ;  /* 0x0000000000017941 */ /* 0x000fea0003800000 */
.L_x_1300:
        /* <DEDUP_REMOVED lines=22> */
.L_x_1304:
[----:B------:R-:W-:Y:S05]  /*0650*/  BSYNC B1 ;  /* 0x0000000000017941 */ /* 0x000fea0003800000 */
.L_x_1303:
        /* <DEDUP_REMOVED lines=10> */
.L_x_1299:
[----:B------:R-:W-:Y:S05]  /*0700*/  BSYNC B0 ;  /* 0x0000000000007941 */ /* 0x000fea0003800000 */
.L_x_1298:
        /* <DEDUP_REMOVED lines=11> */
.L_x_1311:
        /* <DEDUP_REMOVED lines=18> */
.L_x_1312:
[----:B------:R-:W-:Y:S01]  /*08e0*/  @!P1 SHF.R.U32.HI R2, RZ, 0x3, R0 ;  /* 0x00000003ff029819 */ /* 0x000fe20000011600 */
[----:B---3--:R-:W-:Y:S02]  /*08f0*/  FADD.FTZ R5, R5, R10 ;  /* 0x0000000a05057221 */ /* 0x008fe40000010000 */
[----:B--2---:R-:W-:Y:S01]  /*0900*/  FADD.FTZ R7, R7, R4 ;  /* 0x0000000407077221 */ /* 0x004fe20000010000 */
[----:B------:R-:W-:-:S05]  /*0910*/  @!P1 LOP3.LUT R2, R2, 0x1ffffffc, RZ, 0xc0, !PT ;  /* 0x1ffffffc02029812 */ /* 0x000fca00078ec0ff */
[----:B------:R2:W-:Y:S04]  /*0920*/  @!P1 STS [R2+0x2000], R5 ;  /* 0x0020000502009388 */ /* 0x0005e80000000800 */
[----:B------:R2:W-:Y:S02]  /*0930*/  @!P1 STS [R2+0x2080], R7 ;  /* 0x0020800702009388 */ /* 0x0005e40000000800 */
.L_x_1305:
        /* <DEDUP_REMOVED lines=13> */
.L_x_1309:
[----:B------:R-:W-:Y:S05]  /*0a10*/  BSYNC B0 ;  /* 0x0000000000007941 */ /* 0x000fea0003800000 */
.L_x_1308:
[C---:B------:R-:W-:Y:S02]  /*0a20*/  ISETP.GT.U32.AND P1, PT, R18.reuse, -0x4001, PT ;  /* 0xffffbfff1200780c */ /* 0x040fe40003f24070 */
[----:B------:R-:W-:Y:S02]  /*0a30*/  IADD3 R18, R18, 0x4000, RZ ;  /* 0x0000400012127810 */ /* 0x000fe40007ffe0ff */
[----:B------:R-:W-:-:S09]  /*0a40*/  IADD3 R19, R19, 0x2000, RZ ;  /* 0x0000200013137810 */ /* 0x000fd20007ffe0ff */
[----:B012---:R-:W-:Y:S05]  /*0a50*/  @P1 BRA `(.L_x_1310) ;  /* 0xfffff6d000001947 */ /* 0x007fea000383ffff */
[----:B------:R-:W-:Y:S05]  /*0a60*/  EXIT ;  /* 0x000000000000794d */ /* 0x000fea0003800000 */
.L_x_1306:
[----:B--2---:R-:W-:Y:S01]  /*0a70*/  IMAD.MOV.U32 R10, RZ, RZ, R4 ;  /* 0x000000ffff0a7224 */ /* 0x004fe200078e0004 */
[----:B------:R-:W-:Y:S01]  /*0a80*/  MOV R9, 0x1 ;  /* 0x0000000100097802 */ /* 0x000fe20000000f00 */
[----:B------:R-:W-:Y:S01]  /*0a90*/  IMAD.MOV.U32 R6, RZ, RZ, 0x1f ;  /* 0x0000001fff067424 */ /* 0x000fe200078e00ff */
[----:B------:R-:W-:Y:S02]  /*0aa0*/  MOV R11, 0xffffffff ;  /* 0xffffffff000b7802 */ /* 0x000fe40000000f00 */
[----:B------:R-:W-:Y:S02]  /*0ab0*/  MOV R2, 0xad0 ;  /* 0x00000ad000027802 */ /* 0x000fe40000000f00 */
[----:B01----:R-:W-:Y:S05]  /*0ac0*/  CALL.REL.NOINC `($__internal_94_$__cuda_sm70_shflsync_bfly_p) ;  /* 0x000003c000007944 */ /* 0x003fea0003c00000 */
[----:B-1----:R-:W-:Y:S01]  /*0ad0*/  IMAD.MOV.U32 R3, RZ, RZ, R6 ;  /* 0x000000ffff037224 */ /* 0x002fe200078e0006 */
[----:B0-----:R-:W-:Y:S05]  /*0ae0*/  BRA `(.L_x_1311) ;  /* 0xfffffcd000007947 */ /* 0x001fea000383ffff */
.L_x_1307:
[----:B------:R-:W-:Y:S01]  /*0af0*/  HFMA2.MMA R6, -RZ, RZ, 0, 1.847743988037109375e-06 ;  /* 0x0000001fff067435 */ /* 0x000fe200000001ff */
[----:B------:R-:W-:Y:S01]  /*0b00*/  MOV R10, R13 ;  /* 0x0000000d000a7202 */ /* 0x000fe20000000f00 */
[----:B------:R-:W-:Y:S01]  /*0b10*/  IMAD.MOV.U32 R9, RZ, RZ, 0x2 ;  /* 0x00000002ff097424 */ /* 0x000fe200078e00ff */
[----:B------:R-:W-:Y:S01]  /*0b20*/  MOV R2, 0xb50 ;  /* 0x00000b5000027802 */ /* 0x000fe20000000f00 */
[----:B------:R-:W-:-:S02]  /*0b30*/  IMAD.MOV.U32 R11, RZ, RZ, -0x1 ;  /* 0xffffffffff0b7424 */ /* 0x000fc400078e00ff */
[----:B012---:R-:W-:Y:S05]  /*0b40*/  CALL.REL.NOINC `($__internal_94_$__cuda_sm70_shflsync_bfly_p) ;  /* 0x0000034000007944 */ /* 0x007fea0003c00000 */
[----:B01----:R-:W-:Y:S01]  /*0b50*/  FADD.FTZ R10, R13, R6 ;  /* 0x000000060d0a7221 */ /* 0x003fe20000010000 */
[----:B------:R-:W-:Y:S01]  /*0b60*/  MOV R9, 0x4 ;  /* 0x0000000400097802 */ /* 0x000fe20000000f00 */
[----:B------:R-:W-:Y:S01]  /*0b70*/  IMAD.MOV.U32 R6, RZ, RZ, 0x1f ;  /* 0x0000001fff067424 */ /* 0x000fe200078e00ff */
[----:B------:R-:W-:-:S02]  /*0b80*/  MOV R11, 0xffffffff ;  /* 0xffffffff000b7802 */ /* 0x000fc40000000f00 */
[----:B------:R-:W-:Y:S02]  /*0b90*/  MOV R2, 0xbb0 ;  /* 0x00000bb000027802 */ /* 0x000fe40000000f00 */
[----:B------:R-:W-:Y:S05]  /*0ba0*/  CALL.REL.NOINC `($__internal_94_$__cuda_sm70_shflsync_bfly_p) ;  /* 0x000002e000007944 */ /* 0x000fea0003c00000 */
[----:B01----:R-:W-:Y:S01]  /*0bb0*/  FADD.FTZ R10, R10, R6 ;  /* 0x000000060a0a7221 */ /* 0x003fe20000010000 */
[----:B------:R-:W-:Y:S01]  /*0bc0*/  HFMA2.MMA R6, -RZ, RZ, 0, 1.847743988037109375e-06 ;  /* 0x0000001fff067435 */ /* 0x000fe200000001ff */
[----:B------:R-:W-:Y:S01]  /*0bd0*/  IMAD.MOV.U32 R9, RZ, RZ, 0x8 ;  /* 0x00000008ff097424 */ /* 0x000fe200078e00ff */
[----:B------:R-:W-:Y:S01]  /*0be0*/  MOV R2, 0xc10 ;  /* 0x00000c1000027802 */ /* 0x000fe20000000f00 */
[----:B------:R-:W-:-:S03]  /*0bf0*/  IMAD.MOV.U32 R11, RZ, RZ, -0x1 ;  /* 0xffffffffff0b7424 */ /* 0x000fc600078e00ff */
[----:B------:R-:W-:Y:S05]  /*0c00*/  CALL.REL.NOINC `($__internal_94_$__cuda_sm70_shflsync_bfly_p) ;  /* 0x0000028000007944 */ /* 0x000fea0003c00000 */
[----:B-1----:R-:W-:Y:S01]  /*0c10*/  FADD.FTZ R4, R10, R6 ;  /* 0x000000060a047221 */ /* 0x002fe20000010000 */
[----:B0-----:R-:W-:Y:S01]  /*0c20*/  MOV R9, 0x10 ;  /* 0x0000001000097802 */ /* 0x001fe20000000f00 */
[----:B------:R-:W-:Y:S01]  /*0c30*/  IMAD.MOV.U32 R6, RZ, RZ, 0x1f ;  /* 0x0000001fff067424 */ /* 0x000fe200078e00ff */
[----:B------:R-:W-:Y:S01]  /*0c40*/  MOV R11, 0xffffffff ;  /* 0xffffffff000b7802 */ /* 0x000fe20000000f00 */
[----:B------:R-:W-:Y:S01]  /*0c50*/  IMAD.MOV.U32 R10, RZ, RZ, R4 ;  /* 0x000000ffff0a7224 */ /* 0x000fe200078e0004 */
[----:B------:R-:W-:Y:S02]  /*0c60*/  MOV R2, 0xc80 ;  /* 0x00000c8000027802 */ /* 0x000fe40000000f00 */
[----:B------:R-:W-:Y:S05]  /*0c70*/  CALL.REL.NOINC `($__internal_94_$__cuda_sm70_shflsync_bfly_p) ;  /* 0x0000021000007944 */ /* 0x000fea0003c00000 */
[----:B0-----:R-:W-:Y:S01]  /*0c80*/  HFMA2.MMA R9, -RZ, RZ, 0, 5.9604644775390625e-08 ;  /* 0x00000001ff097435 */ /* 0x001fe200000001ff */
[----:B-1----:R-:W-:Y:S01]  /*0c90*/  MOV R7, R6 ;  /* 0x0000000600077202 */ /* 0x002fe20000000f00 */
[----:B------:R-:W-:Y:S01]  /*0ca0*/  IMAD.MOV.U32 R10, RZ, RZ, R5 ;  /* 0x000000ffff0a7224 */ /* 0x000fe200078e0005 */
[----:B------:R-:W-:Y:S01]  /*0cb0*/  MOV R11, 0xffffffff ;  /* 0xffffffff000b7802 */ /* 0x000fe20000000f00 */
[----:B------:R-:W-:Y:S01]  /*0cc0*/  IMAD.MOV.U32 R6, RZ, RZ, 0x1f ;  /* 0x0000001fff067424 */ /* 0x000fe200078e00ff */
[----:B------:R-:W-:-:S02]  /*0cd0*/  MOV R2, 0xcf0 ;  /* 0x00000cf000027802 */ /* 0x000fc40000000f00 */
[----:B------:R-:W-:Y:S05]  /*0ce0*/  CALL.REL.NOINC `($__internal_94_$__cuda_sm70_shflsync_bfly_p) ;  /* 0x000001a000007944 */ /* 0x000fea0003c00000 */
[----:B01----:R-:W-:Y:S01]  /*0cf0*/  FADD.FTZ R10, R5, R6 ;  /* 0x00000006050a7221 */ /* 0x003fe20000010000 */
[----:B------:R-:W-:Y:S01]  /*0d00*/  HFMA2.MMA R6, -RZ, RZ, 0, 1.847743988037109375e-06 ;  /* 0x0000001fff067435 */ /* 0x000fe200000001ff */
[----:B------:R-:W-:Y:S01]  /*0d10*/  IMAD.MOV.U32 R9, RZ, RZ, 0x2 ;  /* 0x00000002ff097424 */ /* 0x000fe200078e00ff */
[----:B------:R-:W-:Y:S01]  /*0d20*/  MOV R2, 0xd50 ;  /* 0x00000d5000027802 */ /* 0x000fe20000000f00 */
[----:B------:R-:W-:-:S03]  /*0d30*/  IMAD.MOV.U32 R11, RZ, RZ, -0x1 ;  /* 0xffffffffff0b7424 */ /* 0x000fc600078e00ff */
[----:B------:R-:W-:Y:S05]  /*0d40*/  CALL.REL.NOINC `($__internal_94_$__cuda_sm70_shflsync_bfly_p) ;  /* 0x0000014000007944 */ /* 0x000fea0003c00000 */
        /* <DEDUP_REMOVED lines=13> */
[----:B------:R-:W-:Y:S01]  /*0e20*/  HFMA2.MMA R6, -RZ, RZ, 0, 1.847743988037109375e-06 ;  /* 0x0000001fff067435 */ /* 0x000fe200000001ff */
[----:B------:R-:W-:Y:S01]  /*0e30*/  MOV R9, 0x10 ;  /* 0x0000001000097802 */ /* 0x000fe20000000f00 */
[----:B------:R-:W-:Y:S01]  /*0e40*/  IMAD.MOV.U32 R11, RZ, RZ, -0x1 ;  /* 0xffffffffff0b7424 */ /* 0x000fe200078e00ff */
[----:B------:R-:W-:-:S03]  /*0e50*/  MOV R2, 0xe70 ;  /* 0x00000e7000027802 */ /* 0x000fc60000000f00 */
[----:B------:R-:W-:Y:S05]  /*0e60*/  CALL.REL.NOINC `($__internal_94_$__cuda_sm70_shflsync_bfly_p) ;  /* 0x0000002000007944 */ /* 0x000fea0003c00000 */
[----:B-1----:R-:W-:Y:S01]  /*0e70*/  MOV R5, R6 ;  /* 0x0000000600057202 */ /* 0x002fe20000000f00 */
[----:B0-----:R-:W-:Y:S05]  /*0e80*/  BRA `(.L_x_1312) ;  /* 0xfffffa5000007947 */ /* 0x001fea000383ffff */
        .weak           $__internal_94_$__cuda_sm70_shflsync_bfly_p
        .type           $__internal_94_$__cuda_sm70_shflsync_bfly_p,@function
        .size           $__internal_94_$__cuda_sm70_shflsync_bfly_p,(.L_x_3501 - $__internal_94_$__cuda_sm70_shflsync_bfly_p)
$__internal_94_$__cuda_sm70_shflsync_bfly_p:
[----:B------:R-:W-:Y:S01]  /*0e90*/  HFMA2.MMA R3, -RZ, RZ, 0, 0 ;  /* 0x00000000ff037435 */ /* 0x000fe200000001ff */
[----:B------:R-:W-:Y:S04]  /*0ea0*/  WARPSYNC R11 ;  /* 0x0000000b00007348 */ /* 0x000fe80003800000 */
[----:B------:R0:W1:Y:S01]  /*0eb0*/  SHFL.BFLY PT, R6, R10, R9, R6 ;  /* 0x0c0000090a067389 */ /* 0x00006200000e0006 */
[----:B------:R-:W-:Y:S05]  /*0ec0*/  RET.REL.NODEC R2 `(_ZN10layer_norm22ln_bwd_finalize_kernelINS_22Kernel_traits_finalizeILj16384E6__halffS2_fjLj1024ELj4ENS_18Kernel_traits_baseILj16384ES2_fS2_fjLj1024EEEEEEEvNS_9BwdParamsE) ;  /* 0xfffff13002007950 */ /* 0x000fea0003c3ffff */
.L_x_1313:
        /* <DEDUP_REMOVED lines=11> */
.L_x_3501:


//--------------------- .text._ZN10layer_norm13ln_bwd_kernelINS_13Kernel_traitsI6__halffS2_fjLj16384ELj4ELj1ELj4ELj16ENS_18Kernel_traits_baseILj16384ES2_fS2_fjLj128EEEEEEEvNS_9BwdParamsE --------------------------
	.section	.text._ZN10layer_norm13ln_bwd_kernelINS_13Kernel_traitsI6__halffS2_fjLj16384ELj4ELj1ELj4ELj16ENS_18Kernel_traits_baseILj16384ES2_fS2_fjLj128EEEEEEEvNS_9BwdParamsE,"ax",@progbits
	.sectioninfo	@"SHI_REGISTERS=254"
	.align	128
        .global         _ZN10layer_norm13ln_bwd_kernelINS_13Kernel_traitsI6__halffS2_fjLj16384ELj4ELj1ELj4ELj16ENS_18Kernel_traits_baseILj16384ES2_fS2_fjLj128EEEEEEEvNS_9BwdParamsE
        .type           _ZN10layer_norm13ln_bwd_kernelINS_13Kernel_traitsI6__halffS2_fjLj16384ELj4ELj1ELj4ELj16ENS_18Kernel_traits_baseILj16384ES2_fS2_fjLj128EEEEEEEvNS_9BwdParamsE,@function
        .size           _ZN10layer_norm13ln_bwd_kernelINS_13Kernel_traitsI6__halffS2_fjLj16384ELj4ELj1ELj4ELj16ENS_18Kernel_traits_baseILj16384ES2_fS2_fjLj128EEEEEEEvNS_9BwdParamsE,(.L_x_3502 - _ZN10layer_norm13ln_bwd_kernelINS_13Kernel_traitsI6__halffS2_fjLj16384ELj4ELj1ELj4ELj16ENS_18Kernel_traits_baseILj16384ES2_fS2_fjLj128EEEEEEEvNS_9BwdParamsE)
        .other          _ZN10layer_norm13ln_bwd_kernelINS_13Kernel_traitsI6__halffS2_fjLj16384ELj4ELj1ELj4ELj16ENS_18Kernel_traits_baseILj16384ES2_fS2_fjLj128EEEEEEEvNS_9BwdParamsE,@"STO_CUDA_ENTRY STV_DEFAULT"
_ZN10layer_norm13ln_bwd_kernelINS_13Kernel_traitsI6__halffS2_fjLj16384ELj4ELj1ELj4ELj16ENS_18Kernel_traits_baseILj16384ES2_fS2_fjLj128EEEEEEEvNS_9BwdParamsE:
.text._ZN10layer_norm13ln_bwd_kernelINS_13Kernel_traitsI6__halffS2_fjLj16384ELj4ELj1ELj4ELj16ENS_18Kernel_traits_baseILj16384ES2_fS2_fjLj128EEEEEEEvNS_9BwdParamsE:
        /* <DEDUP_REMOVED lines=213> */
.L_x_1322:
[----:B------:R-:W-:Y:S02]  /*0d50*/  ISETP.NE.U32.AND P0, PT, RZ, c[0x0][0x178], PT ;  /* 0x00005e00ff007a0c */ /* 0x000fe40003f05070 */
[----:B------:R-:W-:Y:S02]  /*0d60*/  SHF.L.U32 R192, R49, 0xc, RZ ;  /* 0x0000000c31c07819 */ /* 0x000fe400000006ff */
[----:B------:R-:W-:Y:S02]  /*0d70*/  ISETP.NE.AND.EX P0, PT, RZ, c[0x0][0x17c], PT, P0 ;  /* 0x00005f00ff007a0c */ /* 0x000fe40003f05300 */
        /* <DEDUP_REMOVED lines=164> */
[----:B------:R-:W-:Y:S02]  /*17c0*/  @!P0 FADD.FTZ R58, R85, -R194 ;  /* 0x800000c2553a8221 */ /* 0x000fe40000010000 */
[----:B------:R-:W-:Y:S02]  /*17d0*/  @P0 FADD.FTZ R199, -R152, R57 ;  /* 0x0000003998c70221 */ /* 0x000fe40000010100 */
[----:B------:R-:W-:Y:S02]  /*17e0*/  @P0 FADD.FTZ R195, -R154, R59 ;  /* 0x0000003b9ac30221 */ /* 0x000fe40000010100 */
[----:B------:R-:W-:Y:S02]  /*17f0*/  @P0 FADD.FTZ R205, -R156, R61 ;  /* 0x0000003d9ccd0221 */ /* 0x000fe40000010100 */
[----:B------:R-:W-:Y:S02]  /*1800*/  @P0 FADD.FTZ R201, -R158, R63 ;  /* 0x0000003f9ec90221 */ /* 0x000fe40000010100 */
[----:B------:R-:W-:Y:S01]  /*1810*/  @P0 FADD.FTZ R85, -R133, R86 ;  /* 0x0000005685550221 */ /* 0x000fe20000010100 */
[----:B------:R-:W-:Y:S01]  /*1820*/  @P0 MUFU.RCP R212, R184 ;  /* 0x000000b800d40308 */ /* 0x000fe20000001000 */
[----:B------:R-:W-:-:S02]  /*1830*/  @!P0 FADD.FTZ R57, R57, -R194 ;  /* 0x800000c239398221 */ /* 0x000fc40000010000 */
[----:B------:R-:W-:Y:S02]  /*1840*/  @!P0 FADD.FTZ R59, R59, -R194 ;  /* 0x800000c23b3b8221 */ /* 0x000fe40000010000 */
[----:B------:R-:W-:Y:S02]  /*1850*/  @!P0 FADD.FTZ R61, R61, -R194 ;  /* 0x800000c23d3d8221 */ /* 0x000fe40000010000 */
[----:B------:R-:W-:Y:S02]  /*1860*/  @!P0 FADD.FTZ R63, R63, -R194 ;  /* 0x800000c23f3f8221 */ /* 0x000fe40000010000 */
[----:B------:R-:W-:Y:S02]  /*1870*/  @P0 FMUL.FTZ R73, R73, R210 ;  /* 0x000000d249490220 */ /* 0x000fe40000410000 */
[----:B0-----:R-:W-:Y:S01]  /*1880*/  @P0 FMUL.FTZ R80, R82, R60 ;  /* 0x0000003c52500220 */ /* 0x001fe20000410000 */
[----:B------:R-:W0:Y:S01]  /*1890*/  @P0 MUFU.RCP R210, R132 ;  /* 0x0000008400d20308 */ /* 0x000e220000001000 */
[----:B------:R-:W-:-:S02]  /*18a0*/  @!P0 FADD.FTZ R86, R86, -R194 ;  /* 0x800000c256568221 */ /* 0x000fc40000010000 */
[----:B------:R-:W-:Y:S02]  /*18b0*/  @!P0 FADD.FTZ R194, R87, -R194 ;  /* 0x800000c257c28221 */ /* 0x000fe40000010000 */
[----:B------:R-:W-:Y:S02]  /*18c0*/  @P0 FADD.FTZ R82, -R182, R87 ;  /* 0x00000057b6520221 */ /* 0x000fe40000010100 */
[----:B-1----:R-:W-:Y:S02]  /*18d0*/  @P0 FMUL.FTZ R87, R251, R62 ;  /* 0x0000003efb570220 */ /* 0x002fe40000410000 */
[----:B------:R-:W-:Y:S01]  /*18e0*/  @!P0 FMUL.FTZ R87, R190, R56 ;  /* 0x00000038be578220 */ /* 0x000fe20000410000 */
[----:B------:R-:W-:Y:S02]  /*18f0*/  MOV R56, R142 ;  /* 0x0000008e00387202 */ /* 0x000fe40000000f00 */
[----:B------:R-:W-:Y:S01]  /*1900*/  SHF.R.U64 R198, R142, 0x10, R143 ;  /* 0x000000108ec67819 */ /* 0x000fe2000000128f */
[----:B------:R-:W-:-:S02]  /*1910*/  @P0 FMUL.FTZ R197, R197, R230 ;  /* 0x000000e6c5c50220 */ /* 0x000fc40000410000 */
[----:B------:R-:W-:Y:S01]  /*1920*/  @P0 FMUL.FTZ R205, R205, R236 ;  /* 0x000000eccdcd0220 */ /* 0x000fe20000410000 */
[----:B------:R-:W-:Y:S01]  /*1930*/  HADD2.F32 R56, -RZ, R56.H0_H0 ;  /* 0x20000038ff387230 */ /* 0x000fe20000004100 */
[----:B------:R-:W-:Y:S01]  /*1940*/  @P0 FMUL.FTZ R65, R65, R226 ;  /* 0x000000e241410220 */ /* 0x000fe20000410000 */
[----:B------:R-:W1:Y:S01]  /*1950*/  @P0 MUFU.RCP R208, R183 ;  /* 0x000000b700d00308 */ /* 0x000e620000001000 */
[C---:B------:R-:W-:Y:S01]  /*1960*/  @!P0 FMUL.FTZ R197, R190.reuse, R213 ;  /* 0x000000d5bec58220 */ /* 0x040fe20000410000 */
[----:B------:R-:W-:Y:S01]  /*1970*/  MOV R60, R141 ;  /* 0x0000008d003c7202 */ /* 0x000fe20000000f00 */
[----:B------:R-:W-:Y:S01]  /*1980*/  @!P0 FMUL.FTZ R205, R190, R61 ;  /* 0x0000003dbecd8220 */ /* 0x000fe20000410000 */
[--C-:B------:R-:W-:Y:S01]  /*1990*/  SHF.R.U32.HI R213, RZ, 0x10, R141.reuse ;  /* 0x00000010ffd57819 */ /* 0x100fe2000001168d */
[----:B------:R-:W-:Y:S01]  /*19a0*/  @!P0 FMUL.FTZ R65, R190, R223 ;  /* 0x000000dfbe418220 */ /* 0x000fe20000410000 */
[----:B------:R-:W-:Y:S01]  /*19b0*/  SHF.R.U64 R223, R140, 0x10, R141 ;  /* 0x000000108cdf7819 */ /* 0x000fe2000000128d */
[----:B------:R-:W-:Y:S01]  /*19c0*/  @P0 FMUL.FTZ R199, R199, R228 ;  /* 0x000000e4c7c70220 */ /* 0x000fe20000410000 */
[----:B------:R-:W-:Y:S01]  /*19d0*/  MOV R61, R138 ;  /* 0x0000008a003d7202 */ /* 0x000fe20000000f00 */
[----:B------:R-:W-:Y:S01]  /*19e0*/  @P0 FMUL.FTZ R195, R195, R232 ;  /* 0x000000e8c3c30220 */ /* 0x000fe20000410000 */
[----:B------:R-:W-:Y:S01]  /*19f0*/  MOV R141, R135 ;  /* 0x00000087008d7202 */ /* 0x000fe20000000f00 */
[----:B------:R-:W-:Y:S01]  /*1a00*/  @P0 FMUL.FTZ R201, R201, R240 ;  /* 0x000000f0c9c90220 */ /* 0x000fe20000410000 */
[----:B------:R-:W-:Y:S01]  /*1a10*/  HADD2.F32 R198, -RZ, R198.H0_H0 ;  /* 0x200000c6ffc67230 */ /* 0x000fe20000004100 */
[C---:B------:R-:W-:Y:S01]  /*1a20*/  @!P0 FMUL.FTZ R196, R190.reuse, R211 ;  /* 0x000000d3bec48220 */ /* 0x040fe20000410000 */
[----:B------:R-:W-:Y:S01]  /*1a30*/  SHF.R.U32.HI R211, RZ, 0x10, R139 ;  /* 0x00000010ffd37819 */ /* 0x000fe2000001168b */
[----:B------:R-:W-:Y:S01]  /*1a40*/  @!P0 FMUL.FTZ R199, R190, R57 ;  /* 0x00000039bec78220 */ /* 0x000fe20000410000 */
[----:B------:R-:W-:Y:S01]  /*1a50*/  MOV R57, R143 ;  /* 0x0000008f00397202 */ /* 0x000fe20000000f00 */
[----:B------:R-:W-:Y:S01]  /*1a60*/  @!P0 FMUL.FTZ R195, R190, R59 ;  /* 0x0000003bbec38220 */ /* 0x000fe20000410000 */
[----:B------:R-:W-:Y:S01]  /*1a70*/  MOV R59, R140 ;  /* 0x0000008c003b7202 */ /* 0x000fe20000000f00 */
[----:B------:R-:W-:Y:S01]  /*1a80*/  @!P0 FMUL.FTZ R201, R190, R63 ;  /* 0x0000003fbec98220 */ /* 0x000fe20000410000 */
[----:B-----5:R-:W-:Y:S01]  /*1a90*/  MOV R63, R136 ;  /* 0x00000088003f7202 */ /* 0x020fe20000000f00 */
[----:B------:R-:W-:Y:S01]  /*1aa0*/  @!P0 FMUL.FTZ R67, R190, R221 ;  /* 0x000000ddbe438220 */ /* 0x000fe20000410000 */
[----:B------:R-:W-:Y:S01]  /*1ab0*/  SHF.R.U64 R222, R134, 0x10, R135 ;  /* 0x0000001086de7819 */ /* 0x000fe20000001287 */
[----:B------:R-:W-:Y:S01]  /*1ac0*/  @!P0 FMUL.FTZ R78, R190, R202 ;  /* 0x000000cabe4e8220 */ /* 0x000fe20000410000 */
[----:B------:R-:W-:Y:S01]  /*1ad0*/  SHF.R.U32.HI R202, RZ, 0x10, R143 ;  /* 0x00000010ffca7819 */ /* 0x000fe2000001168f */
[----:B------:R-:W-:Y:S01]  /*1ae0*/  @!P0 FMUL.FTZ R83, R190, R204 ;  /* 0x000000ccbe538220 */ /* 0x000fe20000410000 */
[----:B------:R-:W-:Y:S01]  /*1af0*/  SHF.R.U64 R204, R136, 0x10, R137 ;  /* 0x0000001088cc7819 */ /* 0x000fe20000001289 */
[----:B------:R-:W-:Y:S01]  /*1b00*/  @!P0 FMUL.FTZ R80, R190, R206 ;  /* 0x000000cebe508220 */ /* 0x000fe20000410000 */
[----:B------:R-:W-:Y:S01]  /*1b10*/  SHF.R.U32.HI R221, RZ, 0x10, R135 ;  /* 0x00000010ffdd7819 */ /* 0x000fe20000011687 */
[----:B------:R-:W-:Y:S01]  /*1b20*/  FMUL.FTZ R143, R102, R56 ;  /* 0x00000038668f7220 */ /* 0x000fe20000410000 */
[----:B------:R-:W-:Y:S01]  /*1b30*/  SHF.R.U64 R140, R138, 0x10, R139 ;  /* 0x000000108a8c7819 */ /* 0x000fe2000000128b */
[----:B------:R-:W-:Y:S01]  /*1b40*/  @P0 FMUL.FTZ R69, R69, R218 ;  /* 0x000000da45450220 */ /* 0x000fe20000410000 */
[----:B------:R-:W-:Y:S01]  /*1b50*/  MOV R136, R134 ;  /* 0x0000008600887202 */ /* 0x000fe20000000f00 */
[----:B------:R-:W-:Y:S01]  /*1b60*/  @!P0 FMUL.FTZ R209, R190, R219 ;  /* 0x000000dbbed18220 */ /* 0x000fe20000410000 */
[----:B------:R-:W-:Y:S01]  /*1b70*/  MOV R135, R144 ;  /* 0x0000009000877202 */ /* 0x000fe20000000f00 */
[----:B------:R-:W-:Y:S01]  /*1b80*/  @P0 FMUL.FTZ R207, R207, R234 ;  /* 0x000000eacfcf0220 */ /* 0x000fe20000410000 */
[----:B------:R-:W-:-:S02]  /*1b90*/  MOV R138, R137 ;  /* 0x00000089008a7202 */ /* 0x000fc40000000f00 */
[----:B------:R-:W-:Y:S01]  /*1ba0*/  SHF.R.U32.HI R206, RZ, 0x10, R137 ;  /* 0x00000010ffce7819 */ /* 0x000fe20000011689 */
[----:B------:R-:W-:Y:S01]  /*1bb0*/  HADD2.F32 R137, -RZ, R61.H0_H0 ;  /* 0x2000003dff897230 */ /* 0x000fe20000004100 */
[----:B------:R-:W-:Y:S01]  /*1bc0*/  MOV R142, R145 ;  /* 0x00000091008e7202 */ /* 0x000fe20000000f00 */
[----:B0-----:R-:W-:Y:S01]  /*1bd0*/  @P0 FMUL.FTZ R85, R85, R210 ;  /* 0x000000d255550220 */ /* 0x001fe20000410000 */
[----:B------:R-:W-:Y:S01]  /*1be0*/  SHF.R.U64 R218, R146, 0x10, R147 ;  /* 0x0000001092da7819 */ /* 0x000fe20000001293 */
[----:B------:R-:W-:Y:S01]  /*1bf0*/  @P0 FMUL.FTZ R82, R82, R212 ;  /* 0x000000d452520220 */ /* 0x000fe20000410000 */
[----:B------:R-:W-:Y:S01]  /*1c00*/  MOV R219, R147 ;  /* 0x0000009300db7202 */ /* 0x000fe20000000f00 */
[----:B------:R-:W-:Y:S01]  /*1c10*/  @!P0 FMUL.FTZ R207, R190, R215 ;  /* 0x000000d7becf8220 */ /* 0x000fe20000410000 */
[----:B------:R-:W-:Y:S01]  /*1c20*/  SHF.R.U32.HI R220, RZ, 0x10, R147 ;  /* 0x00000010ffdc7819 */ /* 0x000fe20000011693 */
[C---:B------:R-:W-:Y:S01]  /*1c30*/  FADD.FTZ R99, R198.reuse, R99 ;  /* 0x00000063c6637221 */ /* 0x040fe20000010000 */
[----:B------:R-:W-:Y:S01]  /*1c40*/  HADD2.F32 R147, -RZ, R141.H0_H0 ;  /* 0x2000008dff937230 */ /* 0x000fe20000004100 */
[----:B------:R-:W-:Y:S01]  /*1c50*/  FFMA.FTZ R100, R198, R199, R100 ;  /* 0x000000c7c6647223 */ /* 0x000fe20000010064 */
[--C-:B------:R-:W-:Y:S01]  /*1c60*/  SHF.R.U64 R210, R144, 0x10, R145.reuse ;  /* 0x0000001090d27819 */ /* 0x100fe20000001291 */
[----:B------:R-:W-:Y:S01]  /*1c70*/  HADD2.F32 R57, -RZ, R57.H0_H0 ;  /* 0x20000039ff397230 */ /* 0x000fe20000004100 */
[----:B------:R-:W-:Y:S01]  /*1c80*/  SHF.R.U32.HI R212, RZ, 0x10, R145 ;  /* 0x00000010ffd47819 */ /* 0x000fe20000011691 */
[----:B------:R-:W-:Y:S01]  /*1c90*/  FMUL.FTZ R198, R155, R198 ;  /* 0x000000c69bc67220 */ /* 0x000fe20000410000 */
[----:B------:R-:W-:Y:S01]  /*1ca0*/  SHF.R.U64 R214, R148, 0x10, R149 ;  /* 0x0000001094d67819 */ /* 0x000fe20000001295 */
[----:B------:R-:W-:Y:S01]  /*1cb0*/  HADD2.F32 R134, -RZ, R211.H0_H0 ;  /* 0x200000d3ff867230 */ /* 0x000fe20000004100 */
[----:B------:R-:W-:Y:S01]  /*1cc0*/  MOV R215, R149 ;  /* 0x0000009500d77202 */ /* 0x000fe20000000f00 */
[----:B------:R-:W-:Y:S01]  /*1cd0*/  FADD.FTZ R141, RZ, R143 ;  /* 0x0000008fff8d7221 */ /* 0x000fe20000010000 */
[----:B------:R-:W-:Y:S01]  /*1ce0*/  SHF.R.U32.HI R216, RZ, 0x10, R149 ;  /* 0x00000010ffd87819 */ /* 0x000fe20000011695 */
[----:B------:R-:W-:Y:S01]  /*1cf0*/  @!P0 FMUL.FTZ R64, R190, R225 ;  /* 0x000000e1be408220 */ /* 0x000fe20000410000 */
[----:B------:R-:W-:Y:S01]  /*1d00*/  HADD2.F32 R145, -RZ, R136.H0_H0 ;  /* 0x20000088ff917230 */ /* 0x000fe20000004100 */
[----:B------:R-:W-:Y:S01]  /*1d10*/  FFMA.FTZ R136, R143, R196, RZ ;  /* 0x000000c48f887223 */ /* 0x000fe200000100ff */
[----:B------:R-:W-:Y:S01]  /*1d20*/  HADD2.F32 R149, -RZ, R135.H0_H0 ;  /* 0x20000087ff957230 */ /* 0x000fe20000004100 */
[C---:B------:R-:W-:Y:S01]  /*1d30*/  FADD.FTZ R26, R137.reuse, R26 ;  /* 0x0000001a891a7221 */ /* 0x040fe20000010000 */
[----:B------:R-:W-:Y:S01]  /*1d40*/  HADD2.F32 R135, -RZ, R142.H0_H0 ;  /* 0x2000008eff877230 */ /* 0x000fe20000004100 */
[----:B------:R-:W-:Y:S01]  /*1d50*/  FFMA.FTZ R2, R137, R209, R2 ;  /* 0x000000d189027223 */ /* 0x000fe20000010002 */
[----:B------:R-:W-:Y:S01]  /*1d60*/  HADD2.F32 R202, -RZ, R202.H0_H0 ;  /* 0x200000caffca7230 */ /* 0x000fe20000004100 */
[----:B------:R-:W-:-:S02]  /*1d70*/  FMUL.FTZ R142, R110, R137 ;  /* 0x000000896e8e7220 */ /* 0x000fc40000410000 */
[----:B------:R-:W-:Y:S02]  /*1d80*/  @!P0 FMUL.FTZ R81, R190, R200 ;  /* 0x000000c8be518220 */ /* 0x000fe40000410000 */
[----:B------:R-:W-:Y:S01]  /*1d90*/  FADD.FTZ R137, R141, R198 ;  /* 0x000000c68d897221 */ /* 0x000fe20000010000 */
[----:B------:R-:W-:Y:S01]  /*1da0*/  MOV R62, R139 ;  /* 0x0000008b003e7202 */ /* 0x000fe20000000f00 */
[----:B------:R-:W-:Y:S02]  /*1db0*/  FMUL.FTZ R200, R104, R57 ;  /* 0x0000003968c87220 */ /* 0x000fe40000410000 */
[C---:B------:R-:W-:Y:S02]  /*1dc0*/  FADD.FTZ R27, R134.reuse, R27 ;  /* 0x0000001b861b7221 */ /* 0x040fe40000010000 */
[----:B------:R-:W-:Y:S02]  /*1dd0*/  FFMA.FTZ R3, R134, R64, R3 ;  /* 0x0000004086037223 */ /* 0x000fe40000010003 */
[----:B------:R-:W-:-:S02]  /*1de0*/  FMUL.FTZ R141, R165, R134 ;  /* 0x00000086a58d7220 */ /* 0x000fc40000410000 */
[----:B------:R-:W-:Y:S01]  /*1df0*/  @!P0 FMUL.FTZ R82, R190, R194 ;  /* 0x000000c2be528220 */ /* 0x000fe20000410000 */
[----:B------:R-:W-:Y:S01]  /*1e00*/  HADD2.F32 R194, -RZ, R59.H0_H0 ;  /* 0x2000003bffc27230 */ /* 0x000fe20000004100 */
[----:B------:R-:W-:Y:S02]  /*1e10*/  FFMA.FTZ R134, R198, R199, R136 ;  /* 0x000000c7c6867223 */ /* 0x000fe40000010088 */
[C---:B------:R-:W-:Y:S02]  /*1e20*/  FADD.FTZ R95, R202.reuse, R95 ;  /* 0x0000005fca5f7221 */ /* 0x040fe40000010000 */
[----:B------:R-:W-:Y:S02]  /*1e30*/  FFMA.FTZ R96, R202, R195, R96 ;  /* 0x000000c3ca607223 */ /* 0x000fe40000010060 */
[----:B-1----:R-:W-:Y:S01]  /*1e40*/  @P0 FMUL.FTZ R84, R84, R208 ;  /* 0x000000d054540220 */ /* 0x002fe20000410000 */
[----:B------:R-:W-:Y:S01]  /*1e50*/  MOV R208, R148 ;  /* 0x0000009400d07202 */ /* 0x000fe20000000f00 */
[----:B------:R-:W-:-:S02]  /*1e60*/  FMUL.FTZ R202, R157, R202 ;  /* 0x000000ca9dca7220 */ /* 0x000fc40000410000 */
[----:B------:R-:W-:Y:S01]  /*1e70*/  FADD.FTZ R137, R137, R200 ;  /* 0x000000c889897221 */ /* 0x000fe20000010000 */
[----:B------:R-:W-:Y:S01]  /*1e80*/  HADD2.F32 R148, -RZ, R223.H0_H0 ;  /* 0x200000dfff947230 */ /* 0x000fe20000004100 */
[----:B------:R-:W-:Y:S01]  /*1e90*/  FFMA.FTZ R134, R200, R197, R134 ;  /* 0x000000c5c8867223 */ /* 0x000fe20000010086 */
[----:B------:R-:W-:Y:S01]  /*1ea0*/  HADD2.F32 R139, -RZ, R62.H0_H0 ;  /* 0x2000003eff8b7230 */ /* 0x000fe20000004100 */
[----:B------:R-:W-:Y:S01]  /*1eb0*/  @P0 FMUL.FTZ R203, R203, R238 ;  /* 0x000000eecbcb0220 */ /* 0x000fe20000410000 */
[----:B------:R-:W-:Y:S01]  /*1ec0*/  HADD2.F32 R204, -RZ, R204.H0_H0 ;  /* 0x200000ccffcc7230 */ /* 0x000fe20000004100 */
[C---:B------:R-:W-:Y:S02]  /*1ed0*/  FADD.FTZ R93, R194.reuse, R93 ;  /* 0x0000005dc25d7221 */ /* 0x040fe40000010000 */
[----:B------:R-:W-:Y:S01]  /*1ee0*/  FFMA.FTZ R94, R194, R207, R94 ;  /* 0x000000cfc25e7223 */ /* 0x000fe2000001005e */
[----:B------:R-:W-:Y:S01]  /*1ef0*/  HADD2.F32 R144, -RZ, R213.H0_H0 ;  /* 0x200000d5ff907230 */ /* 0x000fe20000004100 */
[C---:B------:R-:W-:Y:S01]  /*1f00*/  @!P0 FMUL.FTZ R203, R190.reuse, R217 ;  /* 0x000000d9becb8220 */ /* 0x040fe20000410000 */
[----:B------:R-:W-:Y:S01]  /*1f10*/  MOV R217, R146 ;  /* 0x0000009200d97202 */ /* 0x000fe20000000f00 */
[----:B------:R-:W-:-:S02]  /*1f20*/  @!P0 FMUL.FTZ R68, R190, R229 ;  /* 0x000000e5be448220 */ /* 0x000fc40000410000 */
[----:B------:R-:W-:Y:S02]  /*1f30*/  FMUL.FTZ R194, R106, R194 ;  /* 0x000000c26ac27220 */ /* 0x000fe40000410000 */
[----:B------:R-:W-:Y:S01]  /*1f40*/  FADD.FTZ R137, R137, R202 ;  /* 0x000000ca89897221 */ /* 0x000fe20000010000 */
[----:B------:R-:W-:Y:S01]  /*1f50*/  HADD2.F32 R146, -RZ, R60.H0_H0 ;  /* 0x2000003cff927230 */ /* 0x000fe20000004100 */
[----:B------:R-:W-:Y:S01]  /*1f60*/  FFMA.FTZ R134, R202, R195, R134 ;  /* 0x000000c3ca867223 */ /* 0x000fe20000010086 */
[----:B------:R-:W-:Y:S01]  /*1f70*/  HADD2.F32 R213, -RZ, R138.H0_H0 ;  /* 0x2000008affd57230 */ /* 0x000fe20000004100 */
[C---:B------:R-:W-:Y:S02]  /*1f80*/  FADD.FTZ R91, R148.reuse, R91 ;  /* 0x0000005b945b7221 */ /* 0x040fe40000010000 */
[----:B------:R-:W-:Y:S02]  /*1f90*/  FFMA.FTZ R92, R148, R205, R92 ;  /* 0x000000cd945c7223 */ /* 0x000fe4000001005c */
[----:B------:R-:W-:-:S02]  /*1fa0*/  FADD.FTZ R28, R139, R28 ;  /* 0x0000001c8b1c7221 */ /* 0x000fc40000010000 */
[----:B------:R-:W-:Y:S02]  /*1fb0*/  FFMA.FTZ R4, R139, R65, R4 ;  /* 0x000000418b047223 */ /* 0x000fe40000010004 */
[----:B------:R-:W-:Y:S02]  /*1fc0*/  FMUL.FTZ R138, R112, R139 ;  /* 0x0000008b708a7220 */ /* 0x000fe40000410000 */
[----:B------:R-:W-:Y:S02]  /*1fd0*/  FMUL.FTZ R148, R159, R148 ;  /* 0x000000949f947220 */ /* 0x000fe40000410000 */
[C---:B------:R-:W-:Y:S02]  /*1fe0*/  FADD.FTZ R29, R204.reuse, R29 ;  /* 0x0000001dcc1d7221 */ /* 0x040fe40000010000 */
[----:B------:R-:W-:Y:S02]  /*1ff0*/  FFMA.FTZ R5, R204, R68, R5 ;  /* 0x00000044cc057223 */ /* 0x000fe40000010005 */
[----:B------:R-:W-:-:S02]  /*2000*/  FMUL.FTZ R139, R167, R204 ;  /* 0x000000cca78b7220 */ /* 0x000fc40000410000 */
[----:B------:R-:W-:Y:S01]  /*2010*/  FADD.FTZ R137, R137, R194 ;  /* 0x000000c289897221 */ /* 0x000fe20000010000 */
[----:B------:R-:W-:Y:S01]  /*2020*/  HADD2.F32 R211, -RZ, R63.H0_H0 ;  /* 0x2000003fffd37230 */ /* 0x000fe20000004100 */
[----:B------:R-:W-:Y:S02]  /*2030*/  FFMA.FTZ R204, R194, R207, R134 ;  /* 0x000000cfc2cc7223 */ /* 0x000fe40000010086 */
        /* <DEDUP_REMOVED lines=9> */
[C---:B------:R-:W-:Y:S02]  /*20d0*/  FADD.FTZ R30, R211.reuse, R30 ;  /* 0x0000001ed31e7221 */ /* 0x040fe40000010000 */
[----:B------:R-:W-:-:S02]  /*20e0*/  FFMA.FTZ R6, R211, R71, R6 ;  /* 0x00000047d3067223 */ /* 0x000fc40000010006 */
[----:B------:R-:W-:Y:S02]  /*20f0*/  FMUL.FTZ R136, R114, R211 ;  /* 0x000000d372887220 */ /* 0x000fe40000410000 */
[----:B------:R-:W-:Y:S02]  /*2100*/  @!P0 FMUL.FTZ R66, R190, R233 ;  /* 0x000000e9be428220 */ /* 0x000fe40000410000 */
[----:B------:R-:W-:Y:S02]  /*2110*/  FMUL.FTZ R144, R161, R144 ;  /* 0x00000090a1907220 */ /* 0x000fe40000410000 */
[----:B------:R-:W-:Y:S01]  /*2120*/  FADD.FTZ R211, R137, R146 ;  /* 0x0000009289d37221 */ /* 0x000fe20000010000 */
[----:B------:R-:W-:Y:S01]  /*2130*/  HADD2.F32 R140, -RZ, R140.H0_H0 ;  /* 0x2000008cff8c7230 */ /* 0x000fe20000004100 */
        /* <DEDUP_REMOVED lines=12> */
[----:B------:R-:W-:Y:S02]  /*2200*/  @!P0 FMUL.FTZ R75, R190, R235 ;  /* 0x000000ebbe4b8220 */ /* 0x000fe40000410000 */
[----:B------:R-:W-:Y:S02]  /*2210*/  @!P0 FMUL.FTZ R72, R190, R237 ;  /* 0x000000edbe488220 */ /* 0x000fe40000410000 */
[----:B------:R-:W-:-:S02]  /*2220*/  FADD.FTZ R211, R211, R140 ;  /* 0x0000008cd3d37221 */ /* 0x000fc40000010000 */
[----:B------:R-:W-:Y:S02]  /*2230*/  FFMA.FTZ R206, R140, R67, R206 ;  /* 0x000000438cce7223 */ /* 0x000fe400000100ce */
[C---:B------:R-:W-:Y:S02]  /*2240*/  FADD.FTZ R34, R145.reuse, R34 ;  /* 0x0000002291227221 */ /* 0x040fe40000010000 */
[----:B------:R-:W-:Y:S02]  /*2250*/  FFMA.FTZ R10, R145, R75, R10 ;  /* 0x0000004b910a7223 */ /* 0x000fe4000001000a */
[----:B------:R-:W-:Y:S01]  /*2260*/  FMUL.FTZ R204, R118, R145 ;  /* 0x0000009176cc7220 */ /* 0x000fe20000410000 */
[----:B------:R-:W-:Y:S01]  /*2270*/  HADD2.F32 R63, -RZ, R208.H0_H0 ;  /* 0x200000d0ff3f7230 */ /* 0x000fe20000004100 */
        /* <DEDUP_REMOVED lines=11> */
[----:B------:R-:W-:Y:S02]  /*2330*/  FADD.FTZ R60, R147, R136 ;  /* 0x00000088933c7221 */ /* 0x000fe40000010000 */
[----:B------:R-:W-:Y:S01]  /*2340*/  FFMA.FTZ R208, R136, R71, R208 ;  /* 0x0000004788d07223 */ /* 0x000fe200000100d0 */
[----:B------:R-:W-:Y:S01]  /*2350*/  HADD2.F32 R62, -RZ, R221.H0_H0 ;  /* 0x200000ddff3e7230 */ /* 0x000fe20000004100 */
        /* <DEDUP_REMOVED lines=10> */
[----:B------:R-:W-:Y:S01]  /*2400*/  HADD2.F32 R210, -RZ, R210.H0_H0 ;  /* 0x200000d2ffd27230 */ /* 0x000fe20000004100 */
        /* <DEDUP_REMOVED lines=32> */
[----:B------:R-:W-:Y:S01]  /*2610*/  HADD2.F32 R214, -RZ, R214.H0_H0 ;  /* 0x200000d6ffd67230 */ /* 0x000fe20000004100 */
        /* <DEDUP_REMOVED lines=17> */
[----:B------:R-:W-:Y:S01]  /*2730*/  HADD2.F32 R216, -RZ, R216.H0_H0 ;  /* 0x200000d8ffd87230 */ /* 0x000fe20000004100 */
[----:B------:R-:W-:Y:S02]  /*2740*/  FADD.FTZ R61, R62, R213 ;  /* 0x000000d53e3d7221 */ /* 0x000fe40000010000 */
[----:B------:R-:W-:Y:S01]  /*2750*/  FFMA.FTZ R60, R213, R78, R60 ;  /* 0x0000004ed53c7223 */ /* 0x000fe2000001003c */
[----:B------:R-:W-:Y:S01]  /*2760*/  HADD2.F32 R59, -RZ, R217.H0_H0 ;  /* 0x200000d9ff3b7230 */ /* 0x000fe20000004100 */
[----:B------:R-:W-:Y:S02]  /*2770*/  FMUL.FTZ R215, R181, R216 ;  /* 0x000000d8b5d77220 */ /* 0x000fe40000410000 */
[----:B------:R-:W-:Y:S02]  /*2780*/  FADD.FTZ R62, R61, R214 ;  /* 0x000000d63d3e7221 */ /* 0x000fe40000010000 */
[----:B------:R-:W-:Y:S01]  /*2790*/  FFMA.FTZ R60, R214, R83, R60 ;  /* 0x00000053d63c7223 */ /* 0x000fe2000001003c */
[----:B------:R-:W-:Y:S01]  /*27a0*/  HADD2.F32 R218, -RZ, R218.H0_H0 ;  /* 0x200000daffda7230 */ /* 0x000fe20000004100 */
        /* <DEDUP_REMOVED lines=9> */
[----:B------:R-:W-:Y:S01]  /*2840*/  HADD2.F32 R57, -RZ, R219.H0_H0 ;  /* 0x200000dbff397230 */ /* 0x000fe20000004100 */
        /* <DEDUP_REMOVED lines=8> */
[----:B------:R-:W-:Y:S01]  /*28d0*/  HADD2.F32 R56, -RZ, R220.H0_H0 ;  /* 0x200000dcff387230 */ /* 0x000fe20000004100 */
        /* <DEDUP_REMOVED lines=20> */
.L_x_1323:
        /* <DEDUP_REMOVED lines=18> */
.L_x_1324:
        /* <DEDUP_REMOVED lines=22> */
.L_x_1318:
[----:B------:R-:W-:Y:S05]  /*2ca0*/  BSYNC B0 ;  /* 0x0000000000007941 */ /* 0x000fea0003800000 */
.L_x_1317:
        /* <DEDUP_REMOVED lines=29> */
.L_x_1320:
[----:B------:R-:W2:Y:S01]  /*2e80*/  LDG.E.STRONG.GPU R58, [R56.64] ;  /* 0x00000006383a7981 */ /* 0x000ea2000c1ef900 */
[----:B------:R-:W-:Y:S01]  /*2e90*/  YIELD ;  /* 0x0000000000007946 */ /* 0x000fe20003800000 */
[----:B--2---:R-:W-:Y:S01]  /*2ea0*/  ISETP.NE.AND P0, PT, R58, R61, PT ;  /* 0x0000003d3a00720c */ /* 0x004fe20003f05270 */
[----:B------:R-:W-:-:S12]  /*2eb0*/  CCTL.IVALL ;  /* 0x00000000ff00798f */ /* 0x000fd80002000000 */
[----:B------:R-:W-:Y:S05]  /*2ec0*/  @P0 BRA `(.L_x_1320) ;  /* 0xffffffb000000947 */ /* 0x000fea000383ffff */
.L_x_1319:
        /* <DEDUP_REMOVED lines=153> */
.L_x_1321:
        /* <DEDUP_REMOVED lines=44> */
.L_x_1314:
        /* <DEDUP_REMOVED lines=43> */
.L_x_1315:
[----:B------:R-:W-:Y:S02]  /*3dd0*/  MOV R60, R62 ;  /* 0x0000003e003c7202 */ /* 0x000fe40000000f00 */
[----:B------:R-:W-:-:S02]  /*3de0*/  MOV R219, 0x10 ;  /* 0x0000001000db7802 */ /* 0x000fc40000000f00 */
[----:B------:R-:W-:Y:S02]  /*3df0*/  MOV R222, 0x1f ;  /* 0x0000001f00de7802 */ /* 0x000fe40000000f00 */
[----:B------:R-:W-:Y:S02]  /*3e00*/  MOV R221, 0xffffffff ;  /* 0xffffffff00dd7802 */ /* 0x000fe40000000f00 */
[----:B------:R-:W-:Y:S02]  /*3e10*/  MOV R56, 0x3e30 ;  /* 0x00003e3000387802 */ /* 0x000fe40000000f00 */
[----:B------:R-:W-:Y:S05]  /*3e20*/  CALL.REL.NOINC `($__internal_95_$__cuda_sm70_shflsync_down_p) ;  /* 0x0000045000007944 */ /* 0x000fea0003c00000 */
[----:B-1----:R-:W-:Y:S01]  /*3e30*/  MOV R59, R222 ;  /* 0x000000de003b7202 */ /* 0x002fe20000000f00 */
[----:B0-----:R-:W-:Y:S05]  /*3e40*/  BRA `(.L_x_1323) ;  /* 0xffffebd000007947 */ /* 0x001fea000383ffff */
.L_x_1316:
[----:B------:R-:W-:Y:S01]  /*3e50*/  HFMA2.MMA R219, -RZ, RZ, 0, 9.5367431640625e-07 ;  /* 0x00000010ffdb7435 */ /* 0x000fe200000001ff */
[----:B------:R-:W-:Y:S02]  /*3e60*/  MOV R60, R61 ;  /* 0x0000003d003c7202 */ /* 0x000fe40000000f00 */
[----:B------:R-:W-:Y:S02]  /*3e70*/  MOV R222, 0x1f ;  /* 0x0000001f00de7802 */ /* 0x000fe40000000f00 */
[----:B------:R-:W-:-:S02]  /*3e80*/  MOV R221, 0xffffffff ;  /* 0xffffffff00dd7802 */ /* 0x000fc40000000f00 */
[----:B------:R-:W-:Y:S02]  /*3e90*/  MOV R56, 0x3eb0 ;  /* 0x00003eb000387802 */ /* 0x000fe40000000f00 */
[----:B01----:R-:W-:Y:S05]  /*3ea0*/  CALL.REL.NOINC `($__internal_95_$__cuda_sm70_shflsync_down_p) ;  /* 0x000003d000007944 */ /* 0x003fea0003c00000 */
[----:B------:R-:W-:Y:S01]  /*3eb0*/  FADD.FTZ R62, R62, R59 ;  /* 0x0000003b3e3e7221 */ /* 0x000fe20000010000 */
[----:B0-----:R-:W-:Y:S01]  /*3ec0*/  HFMA2.MMA R219, -RZ, RZ, 0, 4.76837158203125e-07 ;  /* 0x00000008ffdb7435 */ /* 0x001fe200000001ff */
[----:B-1----:R-:W-:Y:S01]  /*3ed0*/  FADD.FTZ R61, R61, R222 ;  /* 0x000000de3d3d7221 */ /* 0x002fe20000010000 */
[----:B------:R-:W-:Y:S02]  /*3ee0*/  MOV R222, 0x1f ;  /* 0x0000001f00de7802 */ /* 0x000fe40000000f00 */
[----:B------:R-:W-:Y:S02]  /*3ef0*/  MOV R221, 0xffffffff ;  /* 0xffffffff00dd7802 */ /* 0x000fe40000000f00 */
[----:B------:R-:W-:Y:S02]  /*3f00*/  MOV R60, R62 ;  /* 0x0000003e003c7202 */ /* 0x000fe40000000f00 */
[----:B------:R-:W-:Y:S02]  /*3f10*/  MOV R56, 0x3f30 ;  /* 0x00003f3000387802 */ /* 0x000fe40000000f00 */
[----:B------:R-:W-:Y:S05]  /*3f20*/  CALL.REL.NOINC `($__internal_95_$__cuda_sm70_shflsync_down_p) ;  /* 0x0000035000007944 */ /* 0x000fea0003c00000 */
[----:B0-----:R-:W-:Y:S01]  /*3f30*/  HFMA2.MMA R219, -RZ, RZ, 0, 4.76837158203125e-07 ;  /* 0x00000008ffdb7435 */ /* 0x001fe200000001ff */
[----:B-1----:R-:W-:-:S02]  /*3f40*/  MOV R59, R222 ;  /* 0x000000de003b7202 */ /* 0x002fc40000000f00 */
[----:B------:R-:W-:Y:S02]  /*3f50*/  MOV R60, R61 ;  /* 0x0000003d003c7202 */ /* 0x000fe40000000f00 */
[----:B------:R-:W-:Y:S02]  /*3f60*/  MOV R222, 0x1f ;  /* 0x0000001f00de7802 */ /* 0x000fe40000000f00 */
[----:B------:R-:W-:Y:S02]  /*3f70*/  MOV R221, 0xffffffff ;  /* 0xffffffff00dd7802 */ /* 0x000fe40000000f00 */
[----:B------:R-:W-:Y:S02]  /*3f80*/  MOV R56, 0x3fa0 ;  /* 0x00003fa000387802 */ /* 0x000fe40000000f00 */
[----:B------:R-:W-:Y:S05]  /*3f90*/  CALL.REL.NOINC `($__internal_95_$__cuda_sm70_shflsync_down_p) ;  /* 0x000002e000007944 */ /* 0x000fea0003c00000 */
[----:B------:R-:W-:Y:S01]  /*3fa0*/  FADD.FTZ R62, R59, R62 ;  /* 0x0000003e3b3e7221 */ /* 0x000fe20000010000 */
[----:B0-----:R-:W-:Y:S01]  /*3fb0*/  HFMA2.MMA R219, -RZ, RZ, 0, 2.384185791015625e-07 ;  /* 0x00000004ffdb7435 */ /* 0x001fe200000001ff */
[----:B-1----:R-:W-:Y:S01]  /*3fc0*/  FADD.FTZ R61, R61, R222 ;  /* 0x000000de3d3d7221 */ /* 0x002fe20000010000 */
[----:B------:R-:W-:Y:S02]  /*3fd0*/  MOV R222, 0x1f ;  /* 0x0000001f00de7802 */ /* 0x000fe40000000f00 */
[----:B------:R-:W-:-:S02]  /*3fe0*/  MOV R221, 0xffffffff ;  /* 0xffffffff00dd7802 */ /* 0x000fc40000000f00 */
[----:B------:R-:W-:Y:S02]  /*3ff0*/  MOV R60, R62 ;  /* 0x0000003e003c7202 */ /* 0x000fe40000000f00 */
[----:B------:R-:W-:Y:S02]  /*4000*/  MOV R56, 0x4020 ;  /* 0x0000402000387802 */ /* 0x000fe40000000f00 */
[----:B------:R-:W-:Y:S05]  /*4010*/  CALL.REL.NOINC `($__internal_95_$__cuda_sm70_shflsync_down_p) ;  /* 0x0000026000007944 */ /* 0x000fea0003c00000 */
[----:B0-----:R-:W-:Y:S01]  /*4020*/  HFMA2.MMA R219, -RZ, RZ, 0, 2.384185791015625e-07 ;  /* 0x00000004ffdb7435 */ /* 0x001fe200000001ff */
[----:B-1----:R-:W-:Y:S02]  /*4030*/  MOV R59, R222 ;  /* 0x000000de003b7202 */ /* 0x002fe40000000f00 */
[----:B------:R-:W-:Y:S02]  /*4040*/  MOV R60, R61 ;  /* 0x0000003d003c7202 */ /* 0x000fe40000000f00 */
[----:B------:R-:W-:Y:S02]  /*4050*/  MOV R222, 0x1f ;  /* 0x0000001f00de7802 */ /* 0x000fe40000000f00 */
[----:B------:R-:W-:Y:S02]  /*4060*/  MOV R221, 0xffffffff ;  /* 0xffffffff00dd7802 */ /* 0x000fe40000000f00 */
[----:B------:R-:W-:-:S02]  /*4070*/  MOV R56, 0x4090 ;  /* 0x0000409000387802 */ /* 0x000fc40000000f00 */
[----:B------:R-:W-:Y:S05]  /*4080*/  CALL.REL.NOINC `($__internal_95_$__cuda_sm70_shflsync_down_p) ;  /* 0x000001f000007944 */ /* 0x000fea0003c00000 */
[----:B------:R-:W-:Y:S01]  /*4090*/  FADD.FTZ R62, R59, R62 ;  /* 0x0000003e3b3e7221 */ /* 0x000fe20000010000 */
[----:B0-----:R-:W-:Y:S01]  /*40a0*/  HFMA2.MMA R219, -RZ, RZ, 0, 1.1920928955078125e-07 ;  /* 0x00000002ffdb7435 */ /* 0x001fe200000001ff */
[----:B-1----:R-:W-:Y:S01]  /*40b0*/  FADD.FTZ R63, R61, R222 ;  /* 0x000000de3d3f7221 */ /* 0x002fe20000010000 */
[----:B------:R-:W-:-:S02]  /*40c0*/  MOV R222, 0x1f ;  /* 0x0000001f00de7802 */ /* 0x000fc40000000f00 */
[----:B------:R-:W-:Y:S02]  /*40d0*/  MOV R221, 0xffffffff ;  /* 0xffffffff00dd7802 */ /* 0x000fe40000000f00 */
[----:B------:R-:W-:Y:S02]  /*40e0*/  MOV R60, R62 ;  /* 0x0000003e003c7202 */ /* 0x000fe40000000f00 */
[----:B------:R-:W-:Y:S02]  /*40f0*/  MOV R56, 0x4110 ;  /* 0x0000411000387802 */ /* 0x000fe40000000f00 */
[----:B------:R-:W-:Y:S05]  /*4100*/  CALL.REL.NOINC `($__internal_95_$__cuda_sm70_shflsync_down_p) ;  /* 0x0000017000007944 */ /* 0x000fea0003c00000 */
[----:B0-----:R-:W-:Y:S01]  /*4110*/  HFMA2.MMA R219, -RZ, RZ, 0, 1.1920928955078125e-07 ;  /* 0x00000002ffdb7435 */ /* 0x001fe200000001ff */
[----:B-1----:R-:W-:Y:S02]  /*4120*/  MOV R59, R222 ;  /* 0x000000de003b7202 */ /* 0x002fe40000000f00 */
[----:B------:R-:W-:Y:S02]  /*4130*/  MOV R60, R63 ;  /* 0x0000003f003c7202 */ /* 0x000fe40000000f00 */
[----:B------:R-:W-:Y:S02]  /*4140*/  MOV R222, 0x1f ;  /* 0x0000001f00de7802 */ /* 0x000fe40000000f00 */
[----:B------:R-:W-:-:S02]  /*4150*/  MOV R221, 0xffffffff ;  /* 0xffffffff00dd7802 */ /* 0x000fc40000000f00 */
[----:B------:R-:W-:Y:S02]  /*4160*/  MOV R56, 0x4180 ;  /* 0x0000418000387802 */ /* 0x000fe40000000f00 */
[----:B------:R-:W-:Y:S05]  /*4170*/  CALL.REL.NOINC `($__internal_95_$__cuda_sm70_shflsync_down_p) ;  /* 0x0000010000007944 */ /* 0x000fea0003c00000 */
[----:B------:R-:W-:Y:S01]  /*4180*/  FADD.FTZ R61, R59, R62 ;  /* 0x0000003e3b3d7221 */ /* 0x000fe20000010000 */
[----:B0-----:R-:W-:Y:S01]  /*4190*/  HFMA2.MMA R219, -RZ, RZ, 0, 5.9604644775390625e-08 ;  /* 0x00000001ffdb7435 */ /* 0x001fe200000001ff */
[----:B-1----:R-:W-:Y:S01]  /*41a0*/  FADD.FTZ R63, R63, R222 ;  /* 0x000000de3f3f7221 */ /* 0x002fe20000010000 */
[----:B------:R-:W-:Y:S02]  /*41b0*/  MOV R222, 0x1f ;  /* 0x0000001f00de7802 */ /* 0x000fe40000000f00 */
[----:B------:R-:W-:Y:S02]  /*41c0*/  MOV R221, 0xffffffff ;  /* 0xffffffff00dd7802 */ /* 0x000fe40000000f00 */
[----:B------:R-:W-:Y:S02]  /*41d0*/  MOV R60, R61 ;  /* 0x0000003d003c7202 */ /* 0x000fe40000000f00 */
[----:B------:R-:W-:Y:S02]  /*41e0*/  MOV R56, 0x4200 ;  /* 0x0000420000387802 */ /* 0x000fe40000000f00 */
[----:B------:R-:W-:Y:S05]  /*41f0*/  CALL.REL.NOINC `($__internal_95_$__cuda_sm70_shflsync_down_p) ;  /* 0x0000008000007944 */ /* 0x000fea0003c00000 */
[----:B0-----:R-:W-:Y:S01]  /*4200*/  HFMA2.MMA R219, -RZ, RZ, 0, 5.9604644775390625e-08 ;  /* 0x00000001ffdb7435 */ /* 0x001fe200000001ff */
[----:B-1----:R-:W-:-:S02]  /*4210*/  MOV R220, R222 ;  /* 0x000000de00dc7202 */ /* 0x002fc40000000f00 */
[----:B------:R-:W-:Y:S02]  /*4220*/  MOV R60, R63 ;  /* 0x0000003f003c7202 */ /* 0x000fe40000000f00 */
[----:B------:R-:W-:Y:S02]  /*4230*/  MOV R222, 0x1f ;  /* 0x0000001f00de7802 */ /* 0x000fe40000000f00 */
[----:B------:R-:W-:Y:S02]  /*4240*/  MOV R221, 0xffffffff ;  /* 0xffffffff00dd7802 */ /* 0x000fe40000000f00 */
[----:B------:R-:W-:Y:S02]  /*4250*/  MOV R56, 0x4270 ;  /* 0x0000427000387802 */ /* 0x000fe40000000f00 */
[----:B------:R-:W-:Y:S05]  /*4260*/  CALL.REL.NOINC `($__internal_95_$__cuda_sm70_shflsync_down_p) ;  /* 0x0000001000007944 */ /* 0x000fea0003c00000 */
[----:B01----:R-:W-:Y:S05]  /*4270*/  BRA `(.L_x_1324) ;  /* 0xffffe8c000007947 */ /* 0x003fea000383ffff */
        .weak           $__internal_95_$__cuda_sm70_shflsync_down_p
        .type           $__internal_95_$__cuda_sm70_shflsync_down_p,@function
        .size           $__internal_95_$__cuda_sm70_shflsync_down_p,(.L_x_3502 - $__internal_95_$__cuda_sm70_shflsync_down_p)
$__internal_95_$__cuda_sm70_shflsync_down_p:
[----:B------:R-:W-:Y:S01]  /*4280*/  HFMA2.MMA R57, -RZ, RZ, 0, 0 ;  /* 0x00000000ff397435 */ /* 0x000fe200000001ff */
[----:B------:R-:W-:Y:S04]  /*4290*/  WARPSYNC R221 ;  /* 0x000000dd00007348 */ /* 0x000fe80003800000 */
[----:B------:R0:W1:Y:S01]  /*42a0*/  SHFL.DOWN PT, R222, R60, R219, R222 ;  /* 0x080000db3cde7389 */ /* 0x00006200000e00de */
[----:B------:R-:W-:Y:S05]  /*42b0*/  RET.REL.NODEC R56 `(_ZN10layer_norm13ln_bwd_kernelINS_13Kernel_traitsI6__halffS2_fjLj16384ELj4ELj1ELj4ELj16ENS_18Kernel_traits_baseILj16384ES2_fS2_fjLj128EEEEEEEvNS_9BwdParamsE) ;  /* 0xffffbd4038007950 */ /* 0x000fea0003c3ffff */
.L_x_1325:
        /* <DEDUP_REMOVED lines=12> */
.L_x_3502:


//--------------------- .text._ZN10layer_norm22ln_bwd_finalize_kernelINS_22Kernel_traits_finalizeILj16384E6__halfS2_S2_fjLj1024ELj4ENS_18Kernel_traits_baseILj16384ES2_S2_S2_fjLj1024EEEEEEEvNS_9BwdParamsE --------------------------
	.section	.text._ZN10layer_norm22ln_bwd_finalize_kernelINS_22Kernel_traits_finalizeILj16384E6__halfS2_S2_fjLj1024ELj4ENS_18Kernel_traits_baseILj16384ES2_S2_S2_fjLj1024EEEEEEEvNS_9BwdParamsE,"ax",@progbits
	.sectioninfo	@"SHI_REGISTERS=32"
	.align	128
        .global         _ZN10layer_norm22ln_bwd_finalize_kernelINS_22Kernel_traits_finalizeILj16384E6__halfS2_S2_fjLj1024ELj4ENS_18Kernel_traits_baseILj16384ES2_S2_S2_fjLj1024EEEEEEEvNS_9BwdParamsE
        .type           _ZN10layer_norm22ln_bwd_finalize_kernelINS_22Kernel_traits_finalizeILj16384E6__halfS2_S2_fjLj1024ELj4ENS_18Kernel_traits_baseILj16384ES2_S2_S2_fjLj1024EEEEEEEvNS_9BwdParamsE,@function
        .size           _ZN10layer_norm22ln_bwd_finalize_kernelINS_22Kernel_traits_finalizeILj16384E6__halfS2_S2_fjLj1024ELj4ENS_18Kernel_traits_baseILj16384ES2_S2_S2_fjLj1024EEEEEEEvNS_9BwdParamsE,(.L_x_3503 - _ZN10layer_norm22ln_bwd_finalize_kernelINS_22Kernel_traits_finalizeILj16384E6__halfS2_S2_fjLj1024ELj4ENS_18Kernel_traits_baseILj16384ES2_S2_S2_fjLj1024EEEEEEEvNS_9BwdParamsE)
        .other          _ZN10layer_norm22ln_bwd_finalize_kernelINS_22Kernel_traits_finalizeILj16384E6__halfS2_S2_fjLj1024ELj4ENS_18Kernel_traits_baseILj16384ES2_S2_S2_fjLj1024EEEEEEEvNS_9BwdParamsE,@"STO_CUDA_ENTRY STV_DEFAULT"
_ZN10layer_norm22ln_bwd_finalize_kernelINS_22Kernel_traits_finalizeILj16384E6__halfS2_S2_fjLj1024ELj4ENS_18Kernel_traits_baseILj16384ES2_S2_S2_fjLj1024EEEEEEEvNS_9BwdParamsE:
.text._ZN10layer_norm22ln_bwd_finalize_kernelINS_22Kernel_traits_finalizeILj16384E6__halfS2_S2_fjLj1024ELj4ENS_18Kernel_traits_baseILj16384ES2_S2_S2_fjLj1024EEEEEEEvNS_9BwdParamsE:
        /* <DEDUP_REMOVED lines=19> */
.L_x_1338:
        /* <DEDUP_REMOVED lines=27> */
.L_x_1330:
        /* <DEDUP_REMOVED lines=32> */
.L_x_1329:
[----:B------:R-:W-:Y:S05]  /*04e0*/  BSYNC B1 ;  /* 0x0000000000017941 */ /* 0x000fea0003800000 */
.L_x_1328:
        /* <DEDUP_REMOVED lines=22> */
.L_x_1332:
[----:B------:R-:W-:Y:S05]  /*0650*/  BSYNC B1 ;  /* 0x0000000000017941 */ /* 0x000fea0003800000 */
.L_x_1331:
        /* <DEDUP_REMOVED lines=10> */
.L_x_1327:
[----:B------:R-:W-:Y:S05]  /*0700*/  BSYNC B0 ;  /* 0x0000000000007941 */ /* 0x000fea0003800000 */
.L_x_1326:
        /* <DEDUP_REMOVED lines=11> */
.L_x_1339:
        /* <DEDUP_REMOVED lines=18> */
.L_x_1340:
[----:B------:R-:W-:Y:S01]  /*08e0*/  @!P1 SHF.R.U32.HI R2, RZ, 0x3, R0 ;  /* 0x00000003ff029819 */ /* 0x000fe20000011600 */
[----:B---3--:R-:W-:Y:S02]  /*08f0*/  FADD.FTZ R5, R5, R10 ;  /* 0x0000000a05057221 */ /* 0x008fe40000010000 */
[----:B--2---:R-:W-:Y:S01]  /*0900*/  FADD.FTZ R7, R7, R4 ;  /* 0x0000000407077221 */ /* 0x004fe20000010000 */
[----:B------:R-:W-:-:S05]  /*0910*/  @!P1 LOP3.LUT R2, R2, 0x1ffffffc, RZ, 0xc0, !PT ;  /* 0x1ffffffc02029812 */ /* 0x000fca00078ec0ff */
[----:B------:R2:W-:Y:S04]  /*0920*/  @!P1 STS [R2+0x2000], R5 ;  /* 0x0020000502009388 */ /* 0x0005e80000000800 */
[----:B------:R2:W-:Y:S02]  /*0930*/  @!P1 STS [R2+0x2080], R7 ;  /* 0x0020800702009388 */ /* 0x0005e40000000800 */
.L_x_1333:
        /* <DEDUP_REMOVED lines=13> */
.L_x_1337:
[----:B------:R-:W-:Y:S05]  /*0a10*/  BSYNC B0 ;  /* 0x0000000000007941 */ /* 0x000fea0003800000 */
.L_x_1336:
[C---:B------:R-:W-:Y:S02]  /*0a20*/  ISETP.GT.U32.AND P1, PT, R18.reuse, -0x4001, PT ;  /* 0xffffbfff1200780c */ /* 0x040fe40003f24070 */
[----:B------:R-:W-:Y:S02]  /*0a30*/  IADD3 R18, R18, 0x4000, RZ ;  /* 0x0000400012127810 */ /* 0x000fe40007ffe0ff */
[----:B------:R-:W-:-:S09]  /*0a40*/  IADD3 R19, R19, 0x2000, RZ ;  /* 0x0000200013137810 */ /* 0x000fd20007ffe0ff */
[----:B012---:R-:W-:Y:S05]  /*0a50*/  @P1 BRA `(.L_x_1338) ;  /* 0xfffff6d000001947 */ /* 0x007fea000383ffff */
[----:B------:R-:W-:Y:S05]  /*0a60*/  EXIT ;  /* 0x000000000000794d */ /* 0x000fea0003800000 */
.L_x_1334:
[----:B--2---:R-:W-:Y:S01]  /*0a70*/  IMAD.MOV.U32 R10, RZ, RZ, R4 ;  /* 0x000000ffff0a7224 */ /* 0x004fe200078e0004 */
[----:B------:R-:W-:Y:S01]  /*0a80*/  MOV R9, 0x1 ;  /* 0x0000000100097802 */ /* 0x000fe20000000f00 */
[----:B------:R-:W-:Y:S01]  /*0a90*/  IMAD.MOV.U32 R6, RZ, RZ, 0x1f ;  /* 0x0000001fff067424 */ /* 0x000fe200078e00ff */
[----:B------:R-:W-:Y:S02]  /*0aa0*/  MOV R11, 0xffffffff ;  /* 0xffffffff000b7802 */ /* 0x000fe40000000f00 */
[----:B------:R-:W-:Y:S02]  /*0ab0*/  MOV R2, 0xad0 ;  /* 0x00000ad000027802 */ /* 0x000fe40000000f00 */
[----:B01----:R-:W-:Y:S05]  /*0ac0*/  CALL.REL.NOINC `($__internal_96_$__cuda_sm70_shflsync_bfly_p) ;  /* 0x000003c000007944 */ /* 0x003fea0003c00000 */
[----:B-1----:R-:W-:Y:S01]  /*0ad0*/  IMAD.MOV.U32 R3, RZ, RZ, R6 ;  /* 0x000000ffff037224 */ /* 0x002fe200078e0006 */
[----:B0-----:R-:W-:Y:S05]  /*0ae0*/  BRA `(.L_x_1339) ;  /* 0xfffffcd000007947 */ /* 0x001fea000383ffff */
.L_x_1335:
[----:B------:R-:W-:Y:S01]  /*0af0*/  HFMA2.MMA R6, -RZ, RZ, 0, 1.847743988037109375e-06 ;  /* 0x0000001fff067435 */ /* 0x000fe200000001ff */
[----:B------:R-:W-:Y:S01]  /*0b00*/  MOV R10, R13 ;  /* 0x0000000d000a7202 */ /* 0x000fe20000000f00 */
[----:B------:R-:W-:Y:S01]  /*0b10*/  IMAD.MOV.U32 R9, RZ, RZ, 0x2 ;  /* 0x00000002ff097424 */ /* 0x000fe200078e00ff */
[----:B------:R-:W-:Y:S01]  /*0b20*/  MOV R2, 0xb50 ;  /* 0x00000b5000027802 */ /* 0x000fe20000000f00 */
[----:B------:R-:W-:-:S02]  /*0b30*/  IMAD.MOV.U32 R11, RZ, RZ, -0x1 ;  /* 0xffffffffff0b7424 */ /* 0x000fc400078e00ff */
[----:B012---:R-:W-:Y:S05]  /*0b40*/  CALL.REL.NOINC `($__internal_96_$__cuda_sm70_shflsync_bfly_p) ;  /* 0x0000034000007944 */ /* 0x007fea0003c00000 */
[----:B01----:R-:W-:Y:S01]  /*0b50*/  FADD.FTZ R10, R13, R6 ;  /* 0x000000060d0a7221 */ /* 0x003fe20000010000 */
[----:B------:R-:W-:Y:S01]  /*0b60*/  MOV R9, 0x4 ;  /* 0x0000000400097802 */ /* 0x000fe20000000f00 */
[----:B------:R-:W-:Y:S01]  /*0b70*/  IMAD.MOV.U32 R6, RZ, RZ, 0x1f ;  /* 0x0000001fff067424 */ /* 0x000fe200078e00ff */
[----:B------:R-:W-:-:S02]  /*0b80*/  MOV R11, 0xffffffff ;  /* 0xffffffff000b7802 */ /* 0x000fc40000000f00 */
[----:B------:R-:W-:Y:S02]  /*0b90*/  MOV R2, 0xbb0 ;  /* 0x00000bb000027802 */ /* 0x000fe40000000f00 */
[----:B------:R-:W-:Y:S05]  /*0ba0*/  CALL.REL.NOINC `($__internal_96_$__cuda_sm70_shflsync_bfly_p) ;  /* 0x000002e000007944 */ /* 0x000fea0003c00000 */
[----:B01----:R-:W-:Y:S01]  /*0bb0*/  FADD.FTZ R10, R10, R6 ;  /* 0x000000060a0a7221 */ /* 0x003fe20000010000 */
[----:B------:R-:W-:Y:S01]  /*0bc0*/  HFMA2.MMA R6, -RZ, RZ, 0, 1.847743988037109375e-06 ;  /* 0x0000001fff067435 */ /* 0x000fe200000001ff */
[----:B------:R-:W-:Y:S01]  /*0bd0*/  IMAD.MOV.U32 R9, RZ, RZ, 0x8 ;  /* 0x00000008ff097424 */ /* 0x000fe200078e00ff */
[----:B------:R-:W-:Y:S01]  /*0be0*/  MOV R2, 0xc10 ;  /* 0x00000c1000027802 */ /* 0x000fe20000000f00 */
[----:B------:R-:W-:-:S03]  /*0bf0*/  IMAD.MOV.U32 R11, RZ, RZ, -0x1 ;  /* 0xffffffffff0b7424 */ /* 0x000fc600078e00ff */
[----:B------:R-:W-:Y:S05]  /*0c00*/  CALL.REL.NOINC `($__internal_96_$__cuda_sm70_shflsync_bfly_p) ;  /* 0x0000028000007944 */ /* 0x000fea0003c00000 */
[----:B-1----:R-:W-:Y:S01]  /*0c10*/  FADD.FTZ R4, R10, R6 ;  /* 0x000000060a047221 */ /* 0x002fe20000010000 */
[----:B0-----:R-:W-:Y:S01]  /*0c20*/  MOV R9, 0x10 ;  /* 0x0000001000097802 */ /* 0x001fe20000000f00 */
[----:B------:R-:W-:Y:S01]  /*0c30*/  IMAD.MOV.U32 R6, RZ, RZ, 0x1f ;  /* 0x0000001fff067424 */ /* 0x000fe200078e00ff */
[----:B------:R-:W-:Y:S01]  /*0c40*/  MOV R11, 0xffffffff ;  /* 0xffffffff000b7802 */ /* 0x000fe20000000f00 */
[----:B------:R-:W-:Y:S01]  /*0c50*/  IMAD.MOV.U32 R10, RZ, RZ, R4 ;  /* 0x000000ffff0a7224 */ /* 0x000fe200078e0004 */
[----:B------:R-:W-:Y:S02]  /*0c60*/  MOV R2, 0xc80 ;  /* 0x00000c8000027802 */ /* 0x000fe40000000f00 */
[----:B------:R-:W-:Y:S05]  /*0c70*/  CALL.REL.NOINC `($__internal_96_$__cuda_sm70_shflsync_bfly_p) ;  /* 0x0000021000007944 */ /* 0x000fea0003c00000 */
[----:B0-----:R-:W-:Y:S01]  /*0c80*/  HFMA2.MMA R9, -RZ, RZ, 0, 5.9604644775390625e-08 ;  /* 0x00000001ff097435 */ /* 0x001fe200000001ff */
[----:B-1----:R-:W-:Y:S01]  /*0c90*/  MOV R7, R6 ;  /* 0x0000000600077202 */ /* 0x002fe20000000f00 */
[----:B------:R-:W-:Y:S01]  /*0ca0*/  IMAD.MOV.U32 R10, RZ, RZ, R5 ;  /* 0x000000ffff0a7224 */ /* 0x000fe200078e0005 */
[----:B------:R-:W-:Y:S01]  /*0cb0*/  MOV R11, 0xffffffff ;  /* 0xffffffff000b7802 */ /* 0x000fe20000000f00 */
[----:B------:R-:W-:Y:S01]  /*0cc0*/  IMAD.MOV.U32 R6, RZ, RZ, 0x1f ;  /* 0x0000001fff067424 */ /* 0x000fe200078e00ff */
[----:B------:R-:W-:-:S02]  /*0cd0*/  MOV R2, 0xcf0 ;  /* 0x00000cf000027802 */ /* 0x000fc40000000f00 */
[----:B------:R-:W-:Y:S05]  /*0ce0*/  CALL.REL.NOINC `($__internal_96_$__cuda_sm70_shflsync_bfly_p) ;  /* 0x000001a000007944 */ /* 0x000fea0003c00000 */
[----:B01----:R-:W-:Y:S01]  /*0cf0*/  FADD.FTZ R10, R5, R6 ;  /* 0x00000006050a7221 */ /* 0x003fe20000010000 */
[----:B------:R-:W-:Y:S01]  /*0d00*/  HFMA2.MMA R6, -RZ, RZ, 0, 1.847743988037109375e-06 ;  /* 0x0000001fff067435 */ /* 0x000fe200000001ff */
[----:B------:R-:W-:Y:S01]  /*0d10*/  IMAD.MOV.U32 R9, RZ, RZ, 0x2 ;  /* 0x00000002ff097424 */ /* 0x000fe200078e00ff */
[----:B------:R-:W-:Y:S01]  /*0d20*/  MOV R2, 0xd50 ;  /* 0x00000d5000027802 */ /* 0x000fe20000000f00 */
[----:B------:R-:W-:-:S03]  /*0d30*/  IMAD.MOV.U32 R11, RZ, RZ, -0x1 ;  /* 0xffffffffff0b7424 */ /* 0x000fc600078e00ff */
[----:B------:R-:W-:Y:S05]  /*0d40*/  CALL.REL.NOINC `($__internal_96_$__cuda_sm70_shflsync_bfly_p) ;  /* 0x0000014000007944 */ /* 0x000fea0003c00000 */
        /* <DEDUP_REMOVED lines=13> */
[----:B------:R-:W-:Y:S01]  /*0e20*/  HFMA2.MMA R6, -RZ, RZ, 0, 1.847743988037109375e-06 ;  /* 0x0000001fff067435 */ /* 0x000fe200000001ff */
[----:B------:R-:W-:Y:S01]  /*0e30*/  MOV R9, 0x10 ;  /* 0x0000001000097802 */ /* 0x000fe20000000f00 */
[----:B------:R-:W-:Y:S01]  /*0e40*/  IMAD.MOV.U32 R11, RZ, RZ, -0x1 ;  /* 0xffffffffff0b7424 */ /* 0x000fe200078e00ff */
[----:B------:R-:W-:-:S03]  /*0e50*/  MOV R2, 0xe70 ;  /* 0x00000e7000027802 */ /* 0x000fc60000000f00 */
[----:B------:R-:W-:Y:S05]  /*0e60*/  CALL.REL.NOINC `($__internal_96_$__cuda_sm70_shflsync_bfly_p) ;  /* 0x0000002000007944 */ /* 0x000fea0003c00000 */
[----:B-1----:R-:W-:Y:S01]  /*0e70*/  MOV R5, R6 ;  /* 0x0000000600057202 */ /* 0x002fe20000000f00 */
[----:B0-----:R-:W-:Y:S05]  /*0e80*/  BRA `(.L_x_1340) ;  /* 0xfffffa5000007947 */ /* 0x001fea000383ffff */
        .weak           $__internal_96_$__cuda_sm70_shflsync_bfly_p
        .type           $__internal_96_$__cuda_sm70_shflsync_bfly_p,@function
        .size           $__internal_96_$__cuda_sm70_shflsync_bfly_p,(.L_x_3503 - $__internal_96_$__cuda_sm70_shflsync_bfly_p)
$__internal_96_$__cuda_sm70_shflsync_bfly_p:
[----:B------:R-:W-:Y:S01]  /*0e90*/  HFMA2.MMA R3, -RZ, RZ, 0, 0 ;  /* 0x00000000ff037435 */ /* 0x000fe200000001ff */
[----:B------:R-:W-:Y:S04]  /*0ea0*/  WARPSYNC R11 ;  /* 0x0000000b00007348 */ /* 0x000fe80003800000 */
[----:B------:R0:W1:Y:S01]  /*0eb0*/  SHFL.BFLY PT, R6, R10, R9, R6 ;  /* 0x0c0000090a067389 */ /* 0x00006200000e0006 */
[----:B------:R-:W-:Y:S05]  /*0ec0*/  RET.REL.NODEC R2 `(_ZN10layer_norm22ln_bwd_finalize_kernelINS_22Kernel_traits_finalizeILj16384E6__halfS2_S2_fjLj1024ELj4ENS_18Kernel_traits_baseILj16384ES2_S2_S2_fjLj1024EEEEEEEvNS_9BwdParamsE) ;  /* 0xfffff13002007950 */ /* 0x000fea0003c3ffff */
.L_x_1341:
        /* <DEDUP_REMOVED lines=11> */
.L_x_3503:


//--------------------- .text._ZN10layer_norm13ln_bwd_kernelINS_13Kernel_traitsI6__halfS2_S2_fjLj16384ELj4ELj1ELj4ELj16ENS_18Kernel_traits_baseILj16384ES2_S2_S2_fjLj128EEEEEEEvNS_9BwdParamsE --------------------------
	.section	.text._ZN10layer_norm13ln_bwd_kernelINS_13Kernel_traitsI6__halfS2_S2_fjLj16384ELj4ELj1ELj4ELj16ENS_18Kernel_traits_baseILj16384ES2_S2_S2_fjLj128EEEEEEEvNS_9BwdParamsE,"ax",@progbits
	.sectioninfo	@"SHI_REGISTERS=209"
	.align	128
        .global         _ZN10layer_norm13ln_bwd_kernelINS_13Kernel_traitsI6__halfS2_S2_fjLj16384ELj4ELj1ELj4ELj16ENS_18Kernel_traits_baseILj16384ES2_S2_S2_fjLj128EEEEEEEvNS_9BwdParamsE
        .type           _ZN10layer_norm13ln_bwd_kernelINS_13Kernel_traitsI6__halfS2_S2_fjLj16384ELj4ELj1ELj4ELj16ENS_18Kernel_traits_baseILj16384ES2_S2_S2_fjLj128EEEEEEEvNS_9BwdParamsE,@function
        .size           _ZN10layer_norm13ln_bwd_kernelINS_13Kernel_traitsI6__halfS2_S2_fjLj16384ELj4ELj1ELj4ELj16ENS_18Kernel_traits_baseILj16384ES2_S2_S2_fjLj128EEEEEEEvNS_9BwdParamsE,(.L_x_3504 - _ZN10layer_norm13ln_bwd_kernelINS_13Kernel_traitsI6__halfS2_S2_fjLj16384ELj4ELj1ELj4ELj16ENS_18Kernel_traits_baseILj16384ES2_S2_S2_fjLj128EEEEEEEvNS_9BwdParamsE)
        .other          _ZN10layer_norm13ln_bwd_kernelINS_13Kernel_traitsI6__halfS2_S2_fjLj16384ELj4ELj1ELj4ELj16ENS_18Kernel_traits_baseILj16384ES2_S2_S2_fjLj128EEEEEEEvNS_9BwdParamsE,@"STO_CUDA_ENTRY STV_DEFAULT"
_ZN10layer_norm13ln_bwd_kernelINS_13Kernel_traitsI6__halfS2_S2_fjLj16384ELj4ELj1ELj4ELj16ENS_18Kernel_traits_baseILj16384ES2_S2_S2_fjLj128EEEEEEEvNS_9BwdParamsE:
.text._ZN10layer_norm13ln_bwd_kernelINS_13Kernel_traitsI6__halfS2_S2_fjLj16384ELj4ELj1ELj4ELj16ENS_18Kernel_traits_baseILj16384ES2_S2_S2_fjLj128EEEEEEEvNS_9BwdParamsE:
        /* <DEDUP_REMOVED lines=131> */
[----:B------:R-:W-:-:S02]  /*0830*/  MOV R50, RZ ;  /* 0x000000ff00327202 */ /* 0x000fc40000000f00 */
[----:B------:R-:W-:Y:S02]  /*0840*/  MOV R110, RZ ;  /* 0x000000ff006e7202 */ /* 0x000fe40000000f00 */
[----:B------:R-:W-:Y:S02]  /*0850*/  MOV R137, RZ ;  /* 0x000000ff00897202 */ /* 0x000fe40000000f00 */
[----:B------:R-:W-:Y:S02]  /*0860*/  MOV R131, RZ ;  /* 0x000000ff00837202 */ /* 0x000fe40000000f00 */
[----:B0-----:R-:W-:Y:S02]  /*0870*/  MOV R143, RZ ;  /* 0x000000ff008f7202 */ /* 0x001fe40000000f00 */
.L_x_1350:
        /* <DEDUP_REMOVED lines=40> */
[----:B-1----:R-:W-:-:S05]  /*0b00*/  HADD2.F32 R154, -RZ, R4.H0_H0 ;  /* 0x20000004ff9a7230 */ /* 0x002fca0000004100 */
[----:B------:R-:W1:Y:S01]  /*0b10*/  @P0 MUFU.RCP R2, R168 ;  /* 0x000000a800020308 */ /* 0x000e620000001000 */
[--C-:B------:R-:W-:Y:S02]  /*0b20*/  HADD2.F32 R44, -RZ, R5.reuse.H0_H0 ;  /* 0x20000005ff2c7230 */ /* 0x100fe40000004100 */
[----:B------:R-:W-:-:S05]  /*0b30*/  HADD2.F32 R160, -RZ, R5.H1_H1 ;  /* 0x30000005ffa07230 */ /* 0x000fca0000004100 */
[----:B------:R-:W0:Y:S01]  /*0b40*/  @P0 MUFU.RCP R166, R154 ;  /* 0x0000009a00a60308 */ /* 0x000e220000001000 */
[----:B------:R-:W-:Y:S02]  /*0b50*/  HADD2.F32 R162, -RZ, R6.H0_H0 ;  /* 0x20000006ffa27230 */ /* 0x000fe40000004100 */
[----:B------:R-:W-:-:S05]  /*0b60*/  HADD2.F32 R170, -RZ, R7.H0_H0 ;  /* 0x20000007ffaa7230 */ /* 0x000fca0000004100 */
[----:B------:R-:W0:Y:S01]  /*0b70*/  @P0 MUFU.RCP R176, R44 ;  /* 0x0000002c00b00308 */ /* 0x000e220000001000 */
[----:B------:R-:W-:-:S07]  /*0b80*/  HADD2.F32 R172, -RZ, R7.H1_H1 ;  /* 0x30000007ffac7230 */ /* 0x000fce0000004100 */
[----:B------:R-:W0:Y:S08]  /*0b90*/  @P0 MUFU.RCP R178, R160 ;  /* 0x000000a000b20308 */ /* 0x000e300000001000 */
[----:B------:R-:W0:Y:S08]  /*0ba0*/  @P0 MUFU.RCP R180, R162 ;  /* 0x000000a200b40308 */ /* 0x000e300000001000 */
[----:B------:R-:W0:Y:S08]  /*0bb0*/  @P0 MUFU.RCP R182, R170 ;  /* 0x000000aa00b60308 */ /* 0x000e300000001000 */
[----:B------:R-:W0:Y:S01]  /*0bc0*/  @P0 MUFU.RCP R184, R172 ;  /* 0x000000ac00b80308 */ /* 0x000e220000001000 */
[----:B------:R-:W-:-:S02]  /*0bd0*/  HADD2.F32 R185, -RZ, R11.H1_H1 ;  /* 0x3000000bffb97230 */ /* 0x000fc40000004100 */
[--C-:B--2---:R-:W-:Y:S02]  /*0be0*/  HADD2.F32 R169, -RZ, R36.reuse.H1_H1 ;  /* 0x30000024ffa97230 */ /* 0x104fe40000004100 */
[----:B0-----:R-:W-:Y:S02]  /*0bf0*/  HADD2.F32 R3, -RZ, R36.H0_H0 ;  /* 0x20000024ff037230 */ /* 0x001fe40000004100 */
[--C-:B------:R-:W-:Y:S01]  /*0c00*/  HADD2.F32 R171, -RZ, R37.reuse.H0_H0 ;  /* 0x20000025ffab7230 */ /* 0x100fe20000004100 */
[----:B------:R-:W-:Y:S01]  /*0c10*/  @P0 FADD.FTZ R155, -R118, R169 ;  /* 0x000000a9769b0221 */ /* 0x000fe20000010100 */
[----:B------:R-:W-:Y:S01]  /*0c20*/  HADD2.F32 R173, -RZ, R37.H1_H1 ;  /* 0x30000025ffad7230 */ /* 0x000fe20000004100 */
[----:B------:R-:W-:Y:S01]  /*0c30*/  IMAD.WIDE.U32 R36, R156, R183, c[0x0][0x1b8] ;  /* 0x00006e009c247625 */ /* 0x000fe200078e00b7 */
[--C-:B------:R-:W-:Y:S02]  /*0c40*/  HADD2.F32 R175, -RZ, R38.reuse.H0_H0 ;  /* 0x20000026ffaf7230 */ /* 0x100fe40000004100 */
[----:B------:R-:W-:Y:S01]  /*0c50*/  HADD2.F32 R177, -RZ, R38.H1_H1 ;  /* 0x30000026ffb17230 */ /* 0x000fe20000004100 */
[----:B------:R-:W-:Y:S01]  /*0c60*/  @!P0 FADD.FTZ R38, R169, -R164 ;  /* 0x800000a4a9268221 */ /* 0x000fe20000010000 */
[----:B------:R-:W-:Y:S01]  /*0c70*/  HADD2.F32 R179, -RZ, R39.H0_H0 ;  /* 0x20000027ffb37230 */ /* 0x000fe20000004100 */
[----:B------:R-:W-:Y:S01]  /*0c80*/  @P0 FMUL.FTZ R155, R155, R174 ;  /* 0x000000ae9b9b0220 */ /* 0x000fe20000410000 */
[----:B------:R-:W-:Y:S01]  /*0c90*/  HADD2.F32 R181, -RZ, R39.H1_H1 ;  /* 0x30000027ffb57230 */ /* 0x000fe20000004100 */
[----:B------:R-:W-:-:S02]  /*0ca0*/  @!P0 FMUL.FTZ R155, R153, R38 ;  /* 0x00000026999b8220 */ /* 0x000fc40000410000 */
[----:B------:R-:W2:Y:S01]  /*0cb0*/  LDG.E.128 R36, [R36.64] ;  /* 0x0000000624247981 */ /* 0x000ea2000c1e1d00 */
[----:B------:R-:W-:Y:S02]  /*0cc0*/  @P0 FADD.FTZ R163, -R114, R177 ;  /* 0x000000b172a30221 */ /* 0x000fe40000010100 */
[----:B------:R-:W-:Y:S02]  /*0cd0*/  @P0 FADD.FTZ R45, -R119, R3 ;  /* 0x00000003772d0221 */ /* 0x000fe40000010100 */
[----:B-1----:R-:W-:Y:S02]  /*0ce0*/  @P0 FMUL.FTZ R163, R163, R2 ;  /* 0x00000002a3a30220 */ /* 0x002fe40000410000 */
[----:B------:R-:W-:Y:S02]  /*0cf0*/  @!P0 FADD.FTZ R2, R3, -R164 ;  /* 0x800000a403028221 */ /* 0x000fe40000010000 */
[----:B------:R-:W-:Y:S02]  /*0d00*/  @P0 FMUL.FTZ R45, R45, R166 ;  /* 0x000000a62d2d0220 */ /* 0x000fe40000410000 */
[----:B------:R-:W-:-:S02]  /*0d10*/  @P0 FADD.FTZ R157, -R117, R171 ;  /* 0x000000ab759d0221 */ /* 0x000fc40000010100 */
[----:B------:R-:W-:Y:S02]  /*0d20*/  @!P0 FMUL.FTZ R45, R153, R2 ;  /* 0x00000002992d8220 */ /* 0x000fe40000410000 */
[----:B------:R-:W-:Y:S02]  /*0d30*/  @!P0 FADD.FTZ R2, R171, -R164 ;  /* 0x800000a4ab028221 */ /* 0x000fe40000010000 */
[----:B------:R-:W-:Y:S02]  /*0d40*/  @P0 FMUL.FTZ R157, R157, R176 ;  /* 0x000000b09d9d0220 */ /* 0x000fe40000410000 */
[----:B------:R-:W-:Y:S02]  /*0d50*/  @P0 FADD.FTZ R159, -R116, R173 ;  /* 0x000000ad749f0221 */ /* 0x000fe40000010100 */
[----:B------:R-:W-:Y:S02]  /*0d60*/  @P0 FADD.FTZ R161, -R115, R175 ;  /* 0x000000af73a10221 */ /* 0x000fe40000010100 */
[----:B------:R-:W-:-:S02]  /*0d70*/  @!P0 FADD.FTZ R156, R173, -R164 ;  /* 0x800000a4ad9c8221 */ /* 0x000fc40000010000 */
[----:B------:R-:W-:Y:S02]  /*0d80*/  @!P0 FMUL.FTZ R157, R153, R2 ;  /* 0x00000002999d8220 */ /* 0x000fe40000410000 */
[----:B------:R-:W-:Y:S02]  /*0d90*/  @!P0 FADD.FTZ R166, R175, -R164 ;  /* 0x800000a4afa68221 */ /* 0x000fe40000010000 */
[----:B------:R-:W-:Y:S02]  /*0da0*/  @!P0 FADD.FTZ R2, R177, -R164 ;  /* 0x800000a4b1028221 */ /* 0x000fe40000010000 */
[----:B------:R-:W-:Y:S02]  /*0db0*/  @P0 FMUL.FTZ R159, R159, R178 ;  /* 0x000000b29f9f0220 */ /* 0x000fe40000410000 */
[----:B------:R-:W-:Y:S02]  /*0dc0*/  @P0 FADD.FTZ R165, -R113, R179 ;  /* 0x000000b371a50221 */ /* 0x000fe40000010100 */
[----:B------:R-:W-:-:S02]  /*0dd0*/  @P0 FMUL.FTZ R161, R161, R180 ;  /* 0x000000b4a1a10220 */ /* 0x000fc40000410000 */
[C---:B------:R-:W-:Y:S02]  /*0de0*/  @!P0 FMUL.FTZ R159, R153.reuse, R156 ;  /* 0x0000009c999f8220 */ /* 0x040fe40000410000 */
[----:B------:R-:W-:Y:S02]  /*0df0*/  @P0 FADD.FTZ R167, -R112, R181 ;  /* 0x000000b570a70221 */ /* 0x000fe40000010100 */
[----:B------:R-:W-:Y:S02]  /*0e00*/  @!P0 FMUL.FTZ R161, R153, R166 ;  /* 0x000000a699a18220 */ /* 0x000fe40000410000 */
[----:B------:R-:W-:Y:S02]  /*0e10*/  @!P0 FADD.FTZ R156, R179, -R164 ;  /* 0x800000a4b39c8221 */ /* 0x000fe40000010000 */
[----:B------:R-:W-:Y:S01]  /*0e20*/  @!P0 FMUL.FTZ R163, R153, R2 ;  /* 0x0000000299a38220 */ /* 0x000fe20000410000 */
[----:B------:R-:W-:Y:S01]  /*0e30*/  HADD2.F32 R2, -RZ, R28.H0_H0 ;  /* 0x2000001cff027230 */ /* 0x000fe20000004100 */
[----:B------:R-:W-:Y:S01]  /*0e40*/  @!P0 FADD.FTZ R166, R181, -R164 ;  /* 0x800000a4b5a68221 */ /* 0x000fe20000010000 */
[----:B------:R-:W-:Y:S01]  /*0e50*/  HADD2.F32 R179, -RZ, R9.H1_H1 ;  /* 0x30000009ffb37230 */ /* 0x000fe20000004100 */
[----:B------:R-:W-:Y:S01]  /*0e60*/  @P0 FMUL.FTZ R165, R165, R182 ;  /* 0x000000b6a5a50220 */ /* 0x000fe20000410000 */
[----:B------:R-:W-:Y:S01]  /*0e70*/  HADD2.F32 R176, -RZ, R8.H1_H1 ;  /* 0x30000008ffb07230 */ /* 0x000fe20000004100 */
[----:B------:R-:W-:Y:S01]  /*0e80*/  @P0 FMUL.FTZ R167, R167, R184 ;  /* 0x000000b8a7a70220 */ /* 0x000fe20000410000 */
[----:B------:R-:W-:Y:S01]  /*0e90*/  HADD2.F32 R3, -RZ, R28.H1_H1 ;  /* 0x3000001cff037230 */ /* 0x000fe20000004100 */
[C---:B------:R-:W-:Y:S01]  /*0ea0*/  @!P0 FMUL.FTZ R165, R153.reuse, R156 ;  /* 0x0000009c99a58220 */ /* 0x040fe20000410000 */
[----:B------:R-:W-:Y:S01]  /*0eb0*/  HADD2.F32 R156, -RZ, R29.H0_H0 ;  /* 0x2000001dff9c7230 */ /* 0x000fe20000004100 */
[----:B------:R-:W-:Y:S01]  /*0ec0*/  @!P0 FMUL.FTZ R167, R153, R166 ;  /* 0x000000a699a78220 */ /* 0x000fe20000410000 */
[----:B------:R-:W-:Y:S01]  /*0ed0*/  HADD2.F32 R166, -RZ, R30.H0_H0 ;  /* 0x2000001effa67230 */ /* 0x000fe20000004100 */
[----:B------:R-:W-:Y:S01]  /*0ee0*/  FMUL.FTZ R28, R154, R2 ;  /* 0x000000029a1c7220 */ /* 0x000fe20000410000 */
[--C-:B------:R-:W-:Y:S01]  /*0ef0*/  HADD2.F32 R171, -RZ, R31.reuse.H0_H0 ;  /* 0x2000001fffab7230 */ /* 0x100fe20000004100 */
[C---:B------:R-:W-:Y:S01]  /*0f00*/  FADD.FTZ R101, R2.reuse, R101 ;  /* 0x0000006502657221 */ /* 0x040fe20000010000 */
[----:B------:R-:W-:Y:S01]  /*0f10*/  HADD2.F32 R174, -RZ, R8.H0_H0 ;  /* 0x20000008ffae7230 */ /* 0x000fe20000004100 */
[----:B------:R-:W-:Y:S01]  /*0f20*/  FFMA.FTZ R102, R2, R45, R102 ;  /* 0x0000002d02667223 */ /* 0x000fe20000010066 */
[----:B------:R-:W-:Y:S01]  /*0f30*/  HADD2.F32 R31, -RZ, R31.H1_H1 ;  /* 0x3000001fff1f7230 */ /* 0x000fe20000004100 */
[----:B------:R-:W0:Y:S01]  /*0f40*/  @P0 MUFU.RCP R2, R179 ;  /* 0x000000b300020308 */ /* 0x000e220000001000 */
[----:B------:R-:W-:Y:S01]  /*0f50*/  FMUL.FTZ R44, R44, R156 ;  /* 0x0000009c2c2c7220 */ /* 0x000fe20000410000 */
[----:B------:R-:W-:Y:S01]  /*0f60*/  HADD2.F32 R29, -RZ, R29.H1_H1 ;  /* 0x3000001dff1d7230 */ /* 0x000fe20000004100 */
[----:B------:R-:W-:-:S02]  /*0f70*/  FADD.FTZ R97, R156, R97 ;  /* 0x000000619c617221 */ /* 0x000fc40000010000 */
[----:B------:R-:W-:-:S03]  /*0f80*/  FFMA.FTZ R98, R156, R157, R98 ;  /* 0x0000009d9c627223 */ /* 0x000fc60000010062 */
[----:B------:R-:W1:Y:S01]  /*0f90*/  @P0 MUFU.RCP R184, R176 ;  /* 0x000000b000b80308 */ /* 0x000e620000001000 */
[----:B------:R-:W-:Y:S01]  /*0fa0*/  FMUL.FTZ R156, R162, R166 ;  /* 0x000000a6a29c7220 */ /* 0x000fe20000410000 */
[----:B------:R-:W-:Y:S01]  /*0fb0*/  HADD2.F32 R178, -RZ, R9.H0_H0 ;  /* 0x20000009ffb27230 */ /* 0x000fe20000004100 */
[----:B------:R-:W-:Y:S01]  /*0fc0*/  FMUL.FTZ R162, R172, R31 ;  /* 0x0000001faca27220 */ /* 0x000fe20000410000 */
[--C-:B------:R-:W-:Y:S02]  /*0fd0*/  HADD2.F32 R180, -RZ, R10.reuse.H0_H0 ;  /* 0x2000000affb47230 */ /* 0x100fe40000004100 */
[----:B------:R-:W-:Y:S02]  /*0fe0*/  HADD2.F32 R181, -RZ, R10.H1_H1 ;  /* 0x3000000affb57230 */ /* 0x000fe40000004100 */
[----:B------:R-:W0:Y:S01]  /*0ff0*/  @P0 MUFU.RCP R182, R174 ;  /* 0x000000ae00b60308 */ /* 0x000e220000001000 */
[----:B------:R-:W-:Y:S02]  /*1000*/  HADD2.F32 R169, -RZ, R30.H1_H1 ;  /* 0x3000001effa97230 */ /* 0x000fe40000004100 */
[--C-:B----4-:R-:W-:Y:S01]  /*1010*/  HADD2.F32 R172, -RZ, R17.reuse.H0_H0 ;  /* 0x20000011ffac7230 */ /* 0x110fe20000004100 */
[C---:B------:R-:W-:Y:S01]  /*1020*/  FADD.FTZ R93, R166.reuse, R93 ;  /* 0x0000005da65d7221 */ /* 0x040fe20000010000 */
[----:B------:R-:W-:Y:S01]  /*1030*/  HADD2.F32 R17, -RZ, R17.H1_H1 ;  /* 0x30000011ff117230 */ /* 0x000fe20000004100 */
[----:B------:R-:W-:Y:S01]  /*1040*/  FFMA.FTZ R94, R166, R161, R94 ;  /* 0x000000a1a65e7223 */ /* 0x000fe2000001005e */
[----:B------:R-:W-:Y:S01]  /*1050*/  HADD2.F32 R183, -RZ, R11.H0_H0 ;  /* 0x2000000bffb77230 */ /* 0x000fe20000004100 */
[----:B------:R-:W4:Y:S01]  /*1060*/  @P0 MUFU.RCP R186, R178 ;  /* 0x000000b200ba0308 */ /* 0x000f220000001000 */
[----:B------:R-:W-:Y:S01]  /*1070*/  FMUL.FTZ R154, R160, R29 ;  /* 0x0000001da09a7220 */ /* 0x000fe20000410000 */
[----:B------:R-:W-:Y:S01]  /*1080*/  HADD2.F32 R187, -RZ, R16.H1_H1 ;  /* 0x30000010ffbb7230 */ /* 0x000fe20000004100 */
[----:B------:R-:W-:-:S02]  /*1090*/  FMUL.FTZ R30, R158, R3 ;  /* 0x000000039e1e7220 */ /* 0x000fc40000410000 */
[----:B------:R-:W-:Y:S01]  /*10a0*/  FMUL.FTZ R160, R170, R171 ;  /* 0x000000abaaa07220 */ /* 0x000fe20000410000 */
[----:B------:R-:W-:Y:S02]  /*10b0*/  HADD2.F32 R170, -RZ, R16.H0_H0 ;  /* 0x20000010ffaa7230 */ /* 0x000fe40000004100 */
[----:B------:R-:W0:Y:S01]  /*10c0*/  @P0 MUFU.RCP R188, R180 ;  /* 0x000000b400bc0308 */ /* 0x000e220000001000 */
[----:B------:R-:W-:Y:S02]  /*10d0*/  FMUL.FTZ R158, R168, R169 ;  /* 0x000000a9a89e7220 */ /* 0x000fe40000410000 */
[C---:B------:R-:W-:Y:S02]  /*10e0*/  FADD.FTZ R89, R171.reuse, R89 ;  /* 0x00000059ab597221 */ /* 0x040fe40000010000 */
[----:B------:R-:W-:-:S03]  /*10f0*/  FFMA.FTZ R90, R171, R165, R90 ;  /* 0x000000a5ab5a7223 */ /* 0x000fc6000001005a */
[----:B------:R-:W0:Y:S01]  /*1100*/  @P0 MUFU.RCP R166, R181 ;  /* 0x000000b500a60308 */ /* 0x000e220000001000 */
[----:B------:R-:W-:Y:S02]  /*1110*/  @P0 FADD.FTZ R171, -R133, R17 ;  /* 0x0000001185ab0221 */ /* 0x000fe40000010100 */
[C---:B------:R-:W-:Y:S02]  /*1120*/  FADD.FTZ R99, R3.reuse, R99 ;  /* 0x0000006303637221 */ /* 0x040fe40000010000 */
[----:B------:R-:W-:Y:S02]  /*1130*/  FFMA.FTZ R100, R3, R155, R100 ;  /* 0x0000009b03647223 */ /* 0x000fe40000010064 */
[C---:B------:R-:W-:Y:S01]  /*1140*/  FADD.FTZ R83, R31.reuse, R83 ;  /* 0x000000531f537221 */ /* 0x040fe20000010000 */
[----:B------:R-:W1:Y:S01]  /*1150*/  @P0 MUFU.RCP R168, R183 ;  /* 0x000000b700a80308 */ /* 0x000e620000001000 */
[----:B------:R-:W-:Y:S02]  /*1160*/  FFMA.FTZ R88, R31, R167, R88 ;  /* 0x000000a71f587223 */ /* 0x000fe40000010058 */
[----:B------:R-:W-:Y:S01]  /*1170*/  @P0 FADD.FTZ R31, -R130, R187 ;  /* 0x000000bb821f0221 */ /* 0x000fe20000010100 */
[--C-:B------:R-:W-:Y:S01]  /*1180*/  HADD2.F32 R189, -RZ, R18.reuse.H0_H0 ;  /* 0x20000012ffbd7230 */ /* 0x100fe20000004100 */
[C---:B------:R-:W-:Y:S01]  /*1190*/  FADD.FTZ R95, R29.reuse, R95 ;  /* 0x0000005f1d5f7221 */ /* 0x040fe20000010000 */
[----:B------:R-:W-:Y:S01]  /*11a0*/  HADD2.F32 R191, -RZ, R18.H1_H1 ;  /* 0x30000012ffbf7230 */ /* 0x000fe20000004100 */
[----:B------:R-:W-:Y:S01]  /*11b0*/  FFMA.FTZ R96, R29, R159, R96 ;  /* 0x0000009f1d607223 */ /* 0x000fe20000010060 */
[----:B------:R-:W3:Y:S01]  /*11c0*/  @P0 MUFU.RCP R3, R185 ;  /* 0x000000b900030308 */ /* 0x000ee20000001000 */
[----:B------:R-:W-:-:S02]  /*11d0*/  @!P0 FADD.FTZ R16, R187, -R164 ;  /* 0x800000a4bb108221 */ /* 0x000fc40000010000 */
[----:B------:R-:W-:Y:S02]  /*11e0*/  @P0 FADD.FTZ R29, -R111, R170 ;  /* 0x000000aa6f1d0221 */ /* 0x000fe40000010100 */
[----:B0-----:R-:W-:Y:S02]  /*11f0*/  @P0 FMUL.FTZ R171, R171, R2 ;  /* 0x00000002abab0220 */ /* 0x001fe40000410000 */
[----:B------:R-:W-:Y:S01]  /*1200*/  @!P0 FADD.FTZ R2, R170, -R164 ;  /* 0x800000a4aa028221 */ /* 0x000fe20000010000 */
[----:B------:R-:W-:Y:S01]  /*1210*/  HADD2.F32 R190, -RZ, R19.H0_H0 ;  /* 0x20000013ffbe7230 */ /* 0x000fe20000004100 */
[----:B-1----:R-:W-:Y:S02]  /*1220*/  @P0 FMUL.FTZ R31, R31, R184 ;  /* 0x000000b81f1f0220 */ /* 0x002fe40000410000 */
[----:B------:R-:W-:Y:S01]  /*1230*/  @!P0 FMUL.FTZ R31, R153, R16 ;  /* 0x00000010991f8220 */ /* 0x000fe20000410000 */
[----:B------:R-:W-:Y:S01]  /*1240*/  HADD2.F32 R19, -RZ, R19.H1_H1 ;  /* 0x30000013ff137230 */ /* 0x000fe20000004100 */
[----:B------:R-:W-:-:S02]  /*1250*/  FADD.FTZ R91, R169, R91 ;  /* 0x0000005ba95b7221 */ /* 0x000fc40000010000 */
[----:B------:R-:W-:Y:S02]  /*1260*/  FFMA.FTZ R92, R169, R163, R92 ;  /* 0x000000a3a95c7223 */ /* 0x000fe4000001005c */
[----:B------:R-:W-:Y:S02]  /*1270*/  @P0 FMUL.FTZ R29, R29, R182 ;  /* 0x000000b61d1d0220 */ /* 0x000fe40000410000 */
[----:B------:R-:W-:Y:S02]  /*1280*/  @!P0 FADD.FTZ R16, R17, -R164 ;  /* 0x800000a411108221 */ /* 0x000fe40000010000 */
[----:B------:R-:W-:Y:S02]  /*1290*/  @P0 FADD.FTZ R169, -R129, R172 ;  /* 0x000000ac81a90221 */ /* 0x000fe40000010100 */
[----:B------:R-:W-:Y:S02]  /*12a0*/  @P0 FADD.FTZ R173, -R132, R189 ;  /* 0x000000bd84ad0221 */ /* 0x000fe40000010100 */
[----:B------:R-:W-:-:S02]  /*12b0*/  @P0 FADD.FTZ R175, -R136, R191 ;  /* 0x000000bf88af0221 */ /* 0x000fc40000010100 */
[----:B------:R-:W-:Y:S02]  /*12c0*/  @!P0 FMUL.FTZ R29, R153, R2 ;  /* 0x00000002991d8220 */ /* 0x000fe40000410000 */
[----:B------:R-:W-:Y:S02]  /*12d0*/  @!P0 FADD.FTZ R2, R172, -R164 ;  /* 0x800000a4ac028221 */ /* 0x000fe40000010000 */
[----:B------:R-:W-:Y:S02]  /*12e0*/  @!P0 FADD.FTZ R18, R189, -R164 ;  /* 0x800000a4bd128221 */ /* 0x000fe40000010000 */
[----:B------:R-:W-:Y:S02]  /*12f0*/  @P0 FADD.FTZ R177, -R135, R190 ;  /* 0x000000be87b10221 */ /* 0x000fe40000010100 */
[----:B------:R-:W-:Y:S02]  /*1300*/  @!P0 FMUL.FTZ R171, R153, R16 ;  /* 0x0000001099ab8220 */ /* 0x000fe40000410000 */
[----:B----4-:R-:W-:-:S02]  /*1310*/  @P0 FMUL.FTZ R169, R169, R186 ;  /* 0x000000baa9a90220 */ /* 0x010fc40000410000 */
[----:B------:R-:W-:Y:S02]  /*1320*/  @P0 FMUL.FTZ R173, R173, R188 ;  /* 0x000000bcadad0220 */ /* 0x000fe40000410000 */
[----:B------:R-:W-:Y:S02]  /*1330*/  @P0 FMUL.FTZ R175, R175, R166 ;  /* 0x000000a6afaf0220 */ /* 0x000fe40000410000 */
[----:B------:R-:W-:Y:S02]  /*1340*/  @!P0 FADD.FTZ R16, R190, -R164 ;  /* 0x800000a4be108221 */ /* 0x000fe40000010000 */
[----:B------:R-:W-:Y:S02]  /*1350*/  @P0 FADD.FTZ R166, -R139, R19 ;  /* 0x000000138ba60221 */ /* 0x000fe40000010100 */
[----:B------:R-:W-:Y:S02]  /*1360*/  @!P0 FMUL.FTZ R169, R153, R2 ;  /* 0x0000000299a98220 */ /* 0x000fe40000410000 */
[----:B------:R-:W-:-:S02]  /*1370*/  @!P0 FMUL.FTZ R173, R153, R18 ;  /* 0x0000001299ad8220 */ /* 0x000fc40000410000 */
[----:B------:R-:W-:Y:S02]  /*1380*/  @!P0 FADD.FTZ R2, R191, -R164 ;  /* 0x800000a4bf028221 */ /* 0x000fe40000010000 */
[----:B------:R-:W-:Y:S02]  /*1390*/  @!P0 FADD.FTZ R18, R19, -R164 ;  /* 0x800000a413128221 */ /* 0x000fe40000010000 */
[----:B------:R-:W-:Y:S02]  /*13a0*/  @P0 FMUL.FTZ R177, R177, R168 ;  /* 0x000000a8b1b10220 */ /* 0x000fe40000410000 */
[----:B------:R-:W-:Y:S01]  /*13b0*/  @!P0 FMUL.FTZ R177, R153, R16 ;  /* 0x0000001099b18220 */ /* 0x000fe20000410000 */
[----:B---3--:R-:W-:Y:S01]  /*13c0*/  HADD2.F32 R16, -RZ, R33.H0_H0 ;  /* 0x20000021ff107230 */ /* 0x008fe20000004100 */
[----:B------:R-:W-:Y:S01]  /*13d0*/  @P0 FMUL.FTZ R166, R166, R3 ;  /* 0x00000003a6a60220 */ /* 0x000fe20000410000 */
[----:B------:R-:W-:Y:S01]  /*13e0*/  HADD2.F32 R186, -RZ, R86.H1_H1 ;  /* 0x30000056ffba7230 */ /* 0x000fe20000004100 */
[----:B------:R-:W-:Y:S01]  /*13f0*/  @!P0 FMUL.FTZ R175, R153, R2 ;  /* 0x0000000299af8220 */ /* 0x000fe20000410000 */
[----:B------:R-:W-:Y:S01]  /*1400*/  HADD2.F32 R2, -RZ, R32.H0_H0 ;  /* 0x20000020ff027230 */ /* 0x000fe20000004100 */
[----:B------:R-:W-:Y:S01]  /*1410*/  @!P0 FMUL.FTZ R166, R153, R18 ;  /* 0x0000001299a68220 */ /* 0x000fe20000410000 */
[----:B------:R-:W-:-:S02]  /*1420*/  HADD2.F32 R18, -RZ, R33.H1_H1 ;  /* 0x30000021ff127230 */ /* 0x000fc40000004100 */
[----:B------:R-:W-:Y:S02]  /*1430*/  HADD2.F32 R32, -RZ, R32.H1_H1 ;  /* 0x30000020ff207230 */ /* 0x000fe40000004100 */
[----:B------:R-:W-:Y:S01]  /*1440*/  HADD2.F32 R33, -RZ, R34.H0_H0 ;  /* 0x20000022ff217230 */ /* 0x000fe20000004100 */
[----:B------:R-:W-:Y:S01]  /*1450*/  FMUL.FTZ R170, R178, R16 ;  /* 0x00000010b2aa7220 */ /* 0x000fe20000410000 */
[----:B------:R-:W-:Y:S01]  /*1460*/  HADD2.F32 R190, -RZ, R35.H1_H1 ;  /* 0x30000023ffbe7230 */ /* 0x000fe20000004100 */
[C---:B------:R-:W-:Y:S01]  /*1470*/  FADD.FTZ R77, R16.reuse, R77 ;  /* 0x0000004d104d7221 */ /* 0x040fe20000010000 */
[----:B------:R-:W-:Y:S01]  /*1480*/  HADD2.F32 R17, -RZ, R84.H1_H1 ;  /* 0x30000054ff117230 */ /* 0x000fe20000004100 */
[----:B------:R-:W-:Y:S01]  /*1490*/  FFMA.FTZ R78, R16, R169, R78 ;  /* 0x000000a9104e7223 */ /* 0x000fe2000001004e */
[----:B------:R-:W-:Y:S01]  /*14a0*/  HADD2.F32 R182, -RZ, R34.H1_H1 ;  /* 0x30000022ffb67230 */ /* 0x000fe20000004100 */
[----:B------:R-:W0:Y:S01]  /*14b0*/  @P0 MUFU.RCP R16, R186 ;  /* 0x000000ba00100308 */ /* 0x000e220000001000 */
[----:B------:R-:W-:Y:S01]  /*14c0*/  HADD2.F32 R188, -RZ, R87.H0_H0 ;  /* 0x20000057ffbc7230 */ /* 0x000fe20000004100 */
[----:B------:R-:W-:-:S02]  /*14d0*/  FMUL.FTZ R34, R174, R2 ;  /* 0x00000002ae227220 */ /* 0x000fc40000410000 */
[----:B------:R-:W-:Y:S02]  /*14e0*/  FMUL.FTZ R168, R176, R32 ;  /* 0x00000020b0a87220 */ /* 0x000fe40000410000 */
[C---:B------:R-:W-:Y:S02]  /*14f0*/  FADD.FTZ R79, R32.reuse, R79 ;  /* 0x0000004f204f7221 */ /* 0x040fe40000010000 */
[----:B------:R-:W-:Y:S01]  /*1500*/  FFMA.FTZ R80, R32, R31, R80 ;  /* 0x0000001f20507223 */ /* 0x000fe20000010050 */
[----:B------:R-:W-:Y:S01]  /*1510*/  HADD2.F32 R32, -RZ, R86.H0_H0 ;  /* 0x20000056ff207230 */ /* 0x000fe20000004100 */
[----:B------:R-:W-:Y:S02]  /*1520*/  FMUL.FTZ R174, R180, R33 ;  /* 0x00000021b4ae7220 */ /* 0x000fe40000410000 */
[C---:B------:R-:W-:Y:S02]  /*1530*/  FADD.FTZ R64, R33.reuse, R64 ;  /* 0x0000004021407221 */ /* 0x040fe40000010000 */
[----:B------:R-:W-:Y:S01]  /*1540*/  FFMA.FTZ R52, R33, R173, R52 ;  /* 0x000000ad21347223 */ /* 0x000fe20000010034 */
[----:B------:R-:W-:Y:S01]  /*1550*/  HADD2.F32 R19, -RZ, R85.H0_H0 ;  /* 0x20000055ff137230 */ /* 0x000fe20000004100 */
[----:B------:R-:W-:Y:S01]  /*1560*/  FMUL.FTZ R172, R179, R18 ;  /* 0x00000012b3ac7220 */ /* 0x000fe20000410000 */
[----:B------:R-:W1:Y:S01]  /*1570*/  @P0 MUFU.RCP R189, R17 ;  /* 0x0000001100bd0308 */ /* 0x000e620000001000 */
[----:B------:R-:W-:-:S02]  /*1580*/  FADD.FTZ R75, R18, R75 ;  /* 0x0000004b124b7221 */ /* 0x000fc40000010000 */
[----:B------:R-:W-:Y:S02]  /*1590*/  FFMA.FTZ R76, R18, R171, R76 ;  /* 0x000000ab124c7223 */ /* 0x000fe4000001004c */
[----:B------:R-:W-:Y:S02]  /*15a0*/  FMUL.FTZ R33, R185, R190 ;  /* 0x000000beb9217220 */ /* 0x000fe40000410000 */
[C---:B------:R-:W-:Y:S01]  /*15b0*/  FADD.FTZ R65, R190.reuse, R65 ;  /* 0x00000041be417221 */ /* 0x040fe20000010000 */
[----:B------:R-:W3:Y:S01]  /*15c0*/  @P0 MUFU.RCP R18, R188 ;  /* 0x000000bc00120308 */ /* 0x000ee20000001000 */
[----:B------:R-:W-:Y:S01]  /*15d0*/  FFMA.FTZ R53, R190, R166, R53 ;  /* 0x000000a6be357223 */ /* 0x000fe20000010035 */
[----:B------:R-:W-:Y:S01]  /*15e0*/  HADD2.F32 R190, -RZ, R87.H1_H1 ;  /* 0x30000057ffbe7230 */ /* 0x000fe20000004100 */
[C---:B------:R-:W-:Y:S01]  /*15f0*/  FADD.FTZ R81, R2.reuse, R81 ;  /* 0x0000005102517221 */ /* 0x040fe20000010000 */
[----:B------:R-:W-:Y:S01]  /*1600*/  HADD2.F32 R3, -RZ, R84.H0_H0 ;  /* 0x20000054ff037230 */ /* 0x000fe20000004100 */
[----:B------:R-:W-:Y:S01]  /*1610*/  FFMA.FTZ R82, R2, R29, R82 ;  /* 0x0000001d02527223 */ /* 0x000fe20000010052 */
[----:B------:R-:W-:-:S02]  /*1620*/  HADD2.F32 R194, -RZ, R20.H0_H0 ;  /* 0x20000014ffc27230 */ /* 0x000fc40000004100 */
[----:B------:R-:W4:Y:S01]  /*1630*/  @P0 MUFU.RCP R2, R32 ;  /* 0x0000002000020308 */ /* 0x000f220000001000 */
[----:B------:R-:W-:Y:S02]  /*1640*/  HADD2.F32 R195, -RZ, R20.H1_H1 ;  /* 0x30000014ffc37230 */ /* 0x000fe40000004100 */
[----:B------:R-:W-:Y:S02]  /*1650*/  HADD2.F32 R199, -RZ, R22.H1_H1 ;  /* 0x30000016ffc77230 */ /* 0x000fe40000004100 */
[----:B------:R-:W-:-:S03]  /*1660*/  HADD2.F32 R187, -RZ, R85.H1_H1 ;  /* 0x30000055ffbb7230 */ /* 0x000fc60000004100 */
[----:B------:R-:W0:Y:S01]  /*1670*/  @P0 MUFU.RCP R191, R19 ;  /* 0x0000001300bf0308 */ /* 0x000e220000001000 */
[----:B------:R-:W-:Y:S01]  /*1680*/  HADD2.F32 R197, -RZ, R22.H0_H0 ;  /* 0x20000016ffc57230 */ /* 0x000fe20000004100 */
[----:B------:R-:W-:Y:S01]  /*1690*/  FMUL.FTZ R176, R181, R182 ;  /* 0x000000b6b5b07220 */ /* 0x000fe20000410000 */
[----:B------:R-:W-:Y:S01]  /*16a0*/  HADD2.F32 R22, -RZ, R23.H0_H0 ;  /* 0x20000017ff167230 */ /* 0x000fe20000004100 */
[----:B------:R-:W-:-:S04]  /*16b0*/  @P0 FADD.FTZ R181, -R122, R199 ;  /* 0x000000c77ab50221 */ /* 0x000fc80000010100 */
[----:B------:R-:W1:Y:S01]  /*16c0*/  @P0 MUFU.RCP R20, R190 ;  /* 0x000000be00140308 */ /* 0x000e620000001000 */
[----:B------:R-:W-:Y:S01]  /*16d0*/  HADD2.F32 R184, -RZ, R35.H0_H0 ;  /* 0x20000023ffb87230 */ /* 0x000fe20000004100 */
[----:B------:R-:W-:Y:S01]  /*16e0*/  @P0 FADD.FTZ R180, -R126, R195 ;  /* 0x000000c37eb40221 */ /* 0x000fe20000010100 */
[----:B------:R-:W-:-:S05]  /*16f0*/  HADD2.F32 R196, -RZ, R21.H0_H0 ;  /* 0x20000015ffc47230 */ /* 0x000fca0000004100 */
[----:B------:R-:W1:Y:S01]  /*1700*/  @P0 MUFU.RCP R192, R3 ;  /* 0x0000000300c00308 */ /* 0x000e620000001000 */
[----:B------:R-:W-:Y:S01]  /*1710*/  HADD2.F32 R23, -RZ, R23.H1_H1 ;  /* 0x30000017ff177230 */ /* 0x000fe20000004100 */
[----:B------:R-:W-:Y:S02]  /*1720*/  @P0 FADD.FTZ R185, -R121, R22 ;  /* 0x0000001679b90221 */ /* 0x000fe40000010100 */
[----:B0-----:R-:W-:-:S04]  /*1730*/  @P0 FMUL.FTZ R181, R181, R16 ;  /* 0x00000010b5b50220 */ /* 0x001fc80000410000 */
[----:B------:R-:W0:Y:S01]  /*1740*/  @P0 MUFU.RCP R193, R187 ;  /* 0x000000bb00c10308 */ /* 0x000e220000001000 */
[----:B------:R-:W-:Y:S01]  /*1750*/  @!P0 FADD.FTZ R16, R195, -R164 ;  /* 0x800000a4c3108221 */ /* 0x000fe20000010000 */
[----:B------:R-:W-:Y:S01]  /*1760*/  HADD2.F32 R21, -RZ, R21.H1_H1 ;  /* 0x30000015ff157230 */ /* 0x000fe20000004100 */
[C---:B------:R-:W-:Y:S02]  /*1770*/  FADD.FTZ R63, R182.reuse, R63 ;  /* 0x0000003fb63f7221 */ /* 0x040fe40000010000 */
[----:B------:R-:W-:Y:S02]  /*1780*/  FFMA.FTZ R50, R182, R175, R50 ;  /* 0x000000afb6327223 */ /* 0x000fe40000010032 */
[----:B------:R-:W-:Y:S02]  /*1790*/  FMUL.FTZ R178, R183, R184 ;  /* 0x000000b8b7b27220 */ /* 0x000fe40000410000 */
[----:B------:R-:W-:Y:S02]  /*17a0*/  @P0 FADD.FTZ R179, -R123, R197 ;  /* 0x000000c57bb30221 */ /* 0x000fe40000010100 */
[----:B------:R-:W-:-:S02]  /*17b0*/  @P0 FADD.FTZ R182, -R125, R196 ;  /* 0x000000c47db60221 */ /* 0x000fc40000010100 */
[----:B-1----:R-:W-:Y:S02]  /*17c0*/  @P0 FMUL.FTZ R180, R180, R189 ;  /* 0x000000bdb4b40220 */ /* 0x002fe40000410000 */
[----:B------:R-:W-:Y:S02]  /*17d0*/  @P0 FADD.FTZ R183, -R120, R23 ;  /* 0x0000001778b70221 */ /* 0x000fe40000010100 */
[----:B---3--:R-:W-:Y:S02]  /*17e0*/  @P0 FMUL.FTZ R185, R185, R18 ;  /* 0x00000012b9b90220 */ /* 0x008fe40000410000 */
[----:B------:R-:W-:Y:S02]  /*17f0*/  @!P0 FADD.FTZ R18, R196, -R164 ;  /* 0x800000a4c4128221 */ /* 0x000fe40000010000 */
[----:B------:R-:W-:Y:S02]  /*1800*/  @!P0 FMUL.FTZ R180, R153, R16 ;  /* 0x0000001099b48220 */ /* 0x000fe40000410000 */
[----:B------:R-:W-:-:S02]  /*1810*/  @!P0 FADD.FTZ R16, R199, -R164 ;  /* 0x800000a4c7108221 */ /* 0x000fc40000010000 */
[C---:B------:R-:W-:Y:S02]  /*1820*/  FADD.FTZ R66, R184.reuse, R66 ;  /* 0x00000042b8427221 */ /* 0x040fe40000010000 */
[----:B------:R-:W-:Y:S02]  /*1830*/  FFMA.FTZ R54, R184, R177, R54 ;  /* 0x000000b1b8367223 */ /* 0x000fe40000010036 */
[----:B------:R-:W-:Y:S02]  /*1840*/  @P0 FADD.FTZ R35, -R127, R194 ;  /* 0x000000c27f230221 */ /* 0x000fe40000010100 */
[----:B----4-:R-:W-:Y:S02]  /*1850*/  @P0 FMUL.FTZ R179, R179, R2 ;  /* 0x00000002b3b30220 */ /* 0x010fe40000410000 */
[----:B------:R-:W-:Y:S02]  /*1860*/  @P0 FADD.FTZ R184, -R124, R21 ;  /* 0x000000157cb80221 */ /* 0x000fe40000010100 */
[----:B------:R-:W-:-:S02]  /*1870*/  @P0 FMUL.FTZ R182, R182, R191 ;  /* 0x000000bfb6b60220 */ /* 0x000fc40000410000 */
[----:B------:R-:W-:Y:S02]  /*1880*/  @P0 FMUL.FTZ R183, R183, R20 ;  /* 0x00000014b7b70220 */ /* 0x000fe40000410000 */
[----:B------:R-:W-:Y:S02]  /*1890*/  @!P0 FADD.FTZ R2, R194, -R164 ;  /* 0x800000a4c2028221 */ /* 0x000fe40000010000 */
[----:B------:R-:W-:Y:S02]  /*18a0*/  @!P0 FADD.FTZ R20, R21, -R164 ;  /* 0x800000a415148221 */ /* 0x000fe40000010000 */
[----:B------:R-:W-:Y:S02]  /*18b0*/  @!P0 FMUL.FTZ R182, R153, R18 ;  /* 0x0000001299b68220 */ /* 0x000fe40000410000 */
[----:B------:R-:W-:Y:S02]  /*18c0*/  @!P0 FADD.FTZ R18, R22, -R164 ;  /* 0x800000a416128221 */ /* 0x000fe40000010000 */
[----:B------:R-:W-:Y:S01]  /*18d0*/  @!P0 FMUL.FTZ R181, R153, R16 ;  /* 0x0000001099b58220 */ /* 0x000fe20000410000 */
[----:B------:R-:W-:Y:S01]  /*18e0*/  HADD2.F32 R16, -RZ, R40.H0_H0 ;  /* 0x20000028ff107230 */ /* 0x000fe20000004100 */
[----:B------:R-:W-:-:S02]  /*18f0*/  @P0 FMUL.FTZ R35, R35, R192 ;  /* 0x000000c023230220 */ /* 0x000fc40000410000 */
[----:B0-----:R-:W-:Y:S02]  /*1900*/  @P0 FMUL.FTZ R184, R184, R193 ;  /* 0x000000c1b8b80220 */ /* 0x001fe40000410000 */
[----:B------:R-:W-:Y:S02]  /*1910*/  @!P0 FMUL.FTZ R35, R153, R2 ;  /* 0x0000000299238220 */ /* 0x000fe40000410000 */
[----:B------:R-:W-:Y:S02]  /*1920*/  @!P0 FMUL.FTZ R184, R153, R20 ;  /* 0x0000001499b88220 */ /* 0x000fe40000410000 */
[----:B------:R-:W-:Y:S02]  /*1930*/  @!P0 FADD.FTZ R20, R23, -R164 ;  /* 0x800000a417148221 */ /* 0x000fe40000010000 */
[----:B------:R-:W-:Y:S01]  /*1940*/  @!P0 FMUL.FTZ R185, R153, R18 ;  /* 0x0000001299b98220 */ /* 0x000fe20000410000 */
[----:B------:R-:W-:Y:S01]  /*1950*/  HADD2.F32 R18, -RZ, R40.H1_H1 ;  /* 0x30000028ff127230 */ /* 0x000fe20000004100 */
[----:B------:R-:W-:-:S02]  /*1960*/  FMUL.FTZ R40, R3, R16 ;  /* 0x0000001003287220 */ /* 0x000fc40000410000 */
[C---:B------:R-:W-:Y:S02]  /*1970*/  FADD.FTZ R146, R16.reuse, R146 ;  /* 0x0000009210927221 */ /* 0x040fe40000010000 */
[----:B------:R-:W-:Y:S01]  /*1980*/  FFMA.FTZ R150, R16, R35, R150 ;  /* 0x0000002310967223 */ /* 0x000fe20000010096 */
[----:B------:R-:W-:Y:S01]  /*1990*/  HADD2.F32 R16, -RZ, R13.H0_H0 ;  /* 0x2000000dff107230 */ /* 0x000fe20000004100 */
[----:B------:R-:W-:Y:S01]  /*19a0*/  @!P0 FMUL.FTZ R183, R153, R20 ;  /* 0x0000001499b78220 */ /* 0x000fe20000410000 */
[--C-:B------:R-:W-:Y:S01]  /*19b0*/  HADD2.F32 R20, -RZ, R41.reuse.H0_H0 ;  /* 0x20000029ff147230 */ /* 0x100fe20000004100 */
[C---:B------:R-:W-:Y:S01]  /*19c0*/  FADD.FTZ R140, R18.reuse, R140 ;  /* 0x0000008c128c7221 */ /* 0x040fe20000010000 */
[----:B------:R-:W-:Y:S01]  /*19d0*/  HADD2.F32 R21, -RZ, R41.H1_H1 ;  /* 0x30000029ff157230 */ /* 0x000fe20000004100 */
[----:B------:R-:W-:Y:S02]  /*19e0*/  FMUL.FTZ R41, R17, R18 ;  /* 0x0000001211297220 */ /* 0x000fe40000410000 */
[----:B------:R-:W-:Y:S01]  /*19f0*/  FFMA.FTZ R143, R18, R180, R143 ;  /* 0x000000b4128f7223 */ /* 0x000fe2000001008f */
[----:B------:R-:W-:Y:S01]  /*1a00*/  HADD2.F32 R22, -RZ, R42.H0_H0 ;  /* 0x2000002aff167230 */ /* 0x000fe20000004100 */
[----:B------:R-:W0:Y:S01]  /*1a10*/  @P0 MUFU.RCP R18, R16 ;  /* 0x0000001000120308 */ /* 0x000e220000001000 */
[----:B------:R-:W-:Y:S01]  /*1a20*/  @!P0 FADD.FTZ R2, R197, -R164 ;  /* 0x800000a4c5028221 */ /* 0x000fe20000010000 */
[----:B------:R-:W-:-:S02]  /*1a30*/  HADD2.F32 R23, -RZ, R42.H1_H1 ;  /* 0x3000002aff177230 */ /* 0x000fc40000004100 */
[----:B------:R-:W-:Y:S01]  /*1a40*/  FMUL.FTZ R42, R32, R22 ;  /* 0x00000016202a7220 */ /* 0x000fe20000410000 */
[----:B-----5:R-:W-:Y:S01]  /*1a50*/  HADD2.F32 R32, -RZ, R25.H0_H0 ;  /* 0x20000019ff207230 */ /* 0x020fe20000004100 */
[----:B------:R-:W-:Y:S01]  /*1a60*/  @!P0 FMUL.FTZ R179, R153, R2 ;  /* 0x0000000299b38220 */ /* 0x000fe20000410000 */
[----:B------:R-:W-:Y:S02]  /*1a70*/  HADD2.F32 R2, -RZ, R12.H0_H0 ;  /* 0x2000000cff027230 */ /* 0x000fe40000004100 */
[--C-:B------:R-:W-:Y:S02]  /*1a80*/  HADD2.F32 R202, -RZ, R27.reuse.H0_H0 ;  /* 0x2000001bffca7230 */ /* 0x100fe40000004100 */
[----:B------:R-:W-:Y:S01]  /*1a90*/  HADD2.F32 R203, -RZ, R27.H1_H1 ;  /* 0x3000001bffcb7230 */ /* 0x000fe20000004100 */
[----:B------:R-:W1:Y:S01]  /*1aa0*/  @P0 MUFU.RCP R192, R2 ;  /* 0x0000000200c00308 */ /* 0x000e620000001000 */
[----:B------:R-:W-:Y:S01]  /*1ab0*/  @P0 FADD.FTZ R27, -R141, R32 ;  /* 0x000000208d1b0221 */ /* 0x000fe20000010100 */
[----:B------:R-:W-:-:S02]  /*1ac0*/  HADD2.F32 R191, -RZ, R43.H1_H1 ;  /* 0x3000002bffbf7230 */ /* 0x000fc40000004100 */
[----:B------:R-:W-:Y:S01]  /*1ad0*/  HADD2.F32 R193, -RZ, R14.H1_H1 ;  /* 0x3000000effc17230 */ /* 0x000fe20000004100 */
[----:B------:R-:W-:Y:S02]  /*1ae0*/  FMUL.FTZ R187, R187, R21 ;  /* 0x00000015bbbb7220 */ /* 0x000fe40000410000 */
[C---:B------:R-:W-:Y:S02]  /*1af0*/  FADD.FTZ R128, R21.reuse, R128 ;  /* 0x0000008015807221 */ /* 0x040fe40000010000 */
[----:B------:R-:W-:Y:S02]  /*1b00*/  FFMA.FTZ R131, R21, R184, R131 ;  /* 0x000000b815837223 */ /* 0x000fe40000010083 */
[----:B0-----:R-:W-:Y:S01]  /*1b10*/  @P0 FMUL.FTZ R27, R27, R18 ;  /* 0x000000121b1b0220 */ /* 0x001fe20000410000 */
[----:B------:R-:W0:Y:S01]  /*1b20*/  @P0 MUFU.RCP R21, R193 ;  /* 0x000000c100150308 */ /* 0x000e220000001000 */
[----:B------:R-:W-:Y:S02]  /*1b30*/  FADD.FTZ R18, RZ, R40 ;  /* 0x00000028ff127221 */ /* 0x000fe40000010000 */
[----:B------:R-:W-:-:S02]  /*1b40*/  FMUL.FTZ R190, R190, R191 ;  /* 0x000000bfbebe7220 */ /* 0x000fc40000410000 */
[C---:B------:R-:W-:Y:S02]  /*1b50*/  FADD.FTZ R103, R191.reuse, R103 ;  /* 0x00000067bf677221 */ /* 0x040fe40000010000 */
[----:B------:R-:W-:Y:S01]  /*1b60*/  FFMA.FTZ R104, R191, R183, R104 ;  /* 0x000000b7bf687223 */ /* 0x000fe20000010068 */
[----:B------:R-:W-:Y:S01]  /*1b70*/  HADD2.F32 R191, -RZ, R24.H0_H0 ;  /* 0x20000018ffbf7230 */ /* 0x000fe20000004100 */
[C---:B------:R-:W-:Y:S02]  /*1b80*/  FADD.FTZ R109, R22.reuse, R109 ;  /* 0x0000006d166d7221 */ /* 0x040fe40000010000 */
[----:B------:R-:W-:Y:S02]  /*1b90*/  FFMA.FTZ R110, R22, R179, R110 ;  /* 0x000000b3166e7223 */ /* 0x000fe4000001006e */
[----:B------:R-:W-:Y:S01]  /*1ba0*/  FADD.FTZ R22, R18, R41 ;  /* 0x0000002912167221 */ /* 0x000fe20000010000 */
[----:B------:R-:W-:Y:S01]  /*1bb0*/  HADD2.F32 R198, -RZ, R25.H1_H1 ;  /* 0x30000019ffc67230 */ /* 0x000fe20000004100 */
[----:B------:R-:W-:Y:S01]  /*1bc0*/  FFMA.FTZ R18, R40, R35, RZ ;  /* 0x0000002328127223 */ /* 0x000fe200000100ff */
[----:B------:R-:W-:Y:S01]  /*1bd0*/  HADD2.F32 R201, -RZ, R26.H1_H1 ;  /* 0x3000001affc97230 */ /* 0x000fe20000004100 */
[----:B------:R-:W-:Y:S01]  /*1be0*/  @P0 FADD.FTZ R25, -R138, R191 ;  /* 0x000000bf8a190221 */ /* 0x000fe20000010100 */
[----:B------:R-:W-:Y:S01]  /*1bf0*/  HADD2.F32 R189, -RZ, R43.H0_H0 ;  /* 0x2000002bffbd7230 */ /* 0x000fe20000004100 */
[----:B------:R-:W-:-:S02]  /*1c00*/  FMUL.FTZ R43, R19, R20 ;  /* 0x00000014132b7220 */ /* 0x000fc40000410000 */
[----:B------:R-:W-:Y:S02]  /*1c10*/  FFMA.FTZ R18, R41, R180, R18 ;  /* 0x000000b429127223 */ /* 0x000fe40000010012 */
[----:B-1----:R-:W-:Y:S02]  /*1c20*/  @P0 FMUL.FTZ R25, R25, R192 ;  /* 0x000000c019190220 */ /* 0x002fe40000410000 */
[----:B------:R-:W-:Y:S02]  /*1c30*/  @P0 FADD.FTZ R192, -R148, R201 ;  /* 0x000000c994c00221 */ /* 0x000fe40000010100 */
[----:B------:R-:W-:Y:S02]  /*1c40*/  FADD.FTZ R22, R22, R43 ;  /* 0x0000002b16167221 */ /* 0x000fe40000010000 */
[----:B------:R-:W-:Y:S02]  /*1c50*/  FFMA.FTZ R18, R43, R182, R18 ;  /* 0x000000b62b127223 */ /* 0x000fe40000010012 */
[----:B------:R-:W-:-:S02]  /*1c60*/  FMUL.FTZ R186, R186, R23 ;  /* 0x00000017baba7220 */ /* 0x000fc40000410000 */
[C---:B------:R-:W-:Y:S02]  /*1c70*/  FADD.FTZ R107, R23.reuse, R107 ;  /* 0x0000006b176b7221 */ /* 0x040fe40000010000 */
[----:B------:R-:W-:Y:S02]  /*1c80*/  FFMA.FTZ R108, R23, R181, R108 ;  /* 0x000000b5176c7223 */ /* 0x000fe4000001006c */
[----:B0-----:R-:W-:Y:S02]  /*1c90*/  @P0 FMUL.FTZ R192, R192, R21 ;  /* 0x00000015c0c00220 */ /* 0x001fe40000410000 */
[----:B------:R-:W-:Y:S02]  /*1ca0*/  FADD.FTZ R23, R22, R187 ;  /* 0x000000bb16177221 */ /* 0x000fe40000010000 */
[----:B------:R-:W-:Y:S02]  /*1cb0*/  FFMA.FTZ R21, R187, R184, R18 ;  /* 0x000000b8bb157223 */ /* 0x000fe40000010012 */
[----:B------:R-:W-:-:S02]  /*1cc0*/  FADD.FTZ R23, R23, R42 ;  /* 0x0000002a17177221 */ /* 0x000fc40000010000 */
[----:B------:R-:W-:Y:S02]  /*1cd0*/  FFMA.FTZ R21, R42, R179, R21 ;  /* 0x000000b32a157223 */ /* 0x000fe40000010015 */
[----:B------:R-:W-:Y:S02]  /*1ce0*/  FMUL.FTZ R188, R188, R189 ;  /* 0x000000bdbcbc7220 */ /* 0x000fe40000410000 */
[----:B------:R-:W-:Y:S02]  /*1cf0*/  FADD.FTZ R23, R23, R186 ;  /* 0x000000ba17177221 */ /* 0x000fe40000010000 */
[----:B------:R-:W-:Y:S01]  /*1d00*/  FFMA.FTZ R21, R186, R181, R21 ;  /* 0x000000b5ba157223 */ /* 0x000fe20000010015 */
[----:B------:R-:W-:Y:S01]  /*1d10*/  HADD2.F32 R3, -RZ, R12.H1_H1 ;  /* 0x3000000cff037230 */ /* 0x000fe20000004100 */
[----:B------:R-:W-:Y:S02]  /*1d20*/  FADD.FTZ R23, R23, R188 ;  /* 0x000000bc17177221 */ /* 0x000fe40000010000 */
[----:B------:R-:W-:Y:S01]  /*1d30*/  FFMA.FTZ R21, R188, R185, R21 ;  /* 0x000000b9bc157223 */ /* 0x000fe20000010015 */
[----:B------:R-:W-:Y:S01]  /*1d40*/  HADD2.F32 R194, -RZ, R14.H0_H0 ;  /* 0x2000000effc27230 */ /* 0x000fe20000004100 */
[----:B------:R-:W0:Y:S01]  /*1d50*/  @P0 MUFU.RCP R195, R3 ;  /* 0x0000000300c30308 */ /* 0x000e220000001000 */
[----:B------:R-:W-:Y:S01]  /*1d60*/  HADD2.F32 R17, -RZ, R13.H1_H1 ;  /* 0x3000000dff117230 */ /* 0x000fe20000004100 */
[----:B------:R-:W-:-:S02]  /*1d70*/  FADD.FTZ R23, R23, R190 ;  /* 0x000000be17177221 */ /* 0x000fc40000010000 */
[----:B------:R-:W-:Y:S02]  /*1d80*/  FFMA.FTZ R21, R190, R183, R21 ;  /* 0x000000b7be157223 */ /* 0x000fe40000010015 */
[C---:B------:R-:W-:Y:S02]  /*1d90*/  FADD.FTZ R134, R20.reuse, R134 ;  /* 0x0000008614867221 */ /* 0x040fe40000010000 */
[----:B------:R-:W-:Y:S02]  /*1da0*/  FFMA.FTZ R137, R20, R182, R137 ;  /* 0x000000b614897223 */ /* 0x000fe40000010089 */
[----:B------:R-:W1:Y:S01]  /*1db0*/  @P0 MUFU.RCP R20, R194 ;  /* 0x000000c200140308 */ /* 0x000e620000001000 */
[----:B------:R-:W-:Y:S02]  /*1dc0*/  FADD.FTZ R23, R23, R28 ;  /* 0x0000001c17177221 */ /* 0x000fe40000010000 */
[----:B------:R-:W-:Y:S01]  /*1dd0*/  FFMA.FTZ R21, R28, R45, R21 ;  /* 0x0000002d1c157223 */ /* 0x000fe20000010015 */
[----:B------:R-:W-:-:S04]  /*1de0*/  HADD2.F32 R197, -RZ, R24.H1_H1 ;  /* 0x30000018ffc57230 */ /* 0x000fc80000004100 */
[----:B------:R-:W3:Y:S01]  /*1df0*/  @P0 MUFU.RCP R19, R17 ;  /* 0x0000001100130308 */ /* 0x000ee20000001000 */
[----:B------:R-:W-:Y:S01]  /*1e00*/  FADD.FTZ R23, R23, R30 ;  /* 0x0000001e17177221 */ /* 0x000fe20000010000 */
[----:B------:R-:W-:Y:S01]  /*1e10*/  HADD2.F32 R199, -RZ, R26.H0_H0 ;  /* 0x2000001affc77230 */ /* 0x000fe20000004100 */
[----:B------:R-:W-:Y:S02]  /*1e20*/  FFMA.FTZ R21, R30, R155, R21 ;  /* 0x0000009b1e157223 */ /* 0x000fe40000010015 */
[----:B------:R-:W-:Y:S02]  /*1e30*/  @P0 FADD.FTZ R24, -R142, R197 ;  /* 0x000000c58e180221 */ /* 0x000fe40000010100 */
[----:B------:R-:W-:Y:S02]  /*1e40*/  FADD.FTZ R23, R23, R44 ;  /* 0x0000002c17177221 */ /* 0x000fe40000010000 */
[----:B------:R-:W-:Y:S02]  /*1e50*/  FFMA.FTZ R21, R44, R157, R21 ;  /* 0x0000009d2c157223 */ /* 0x000fe40000010015 */
[----:B------:R-:W-:-:S02]  /*1e60*/  FADD.FTZ R105, R189, R105 ;  /* 0x00000069bd697221 */ /* 0x000fc40000010000 */
[----:B------:R-:W-:Y:S02]  /*1e70*/  FFMA.FTZ R106, R189, R185, R106 ;  /* 0x000000b9bd6a7223 */ /* 0x000fe4000001006a */
[----:B------:R-:W-:Y:S02]  /*1e80*/  @P0 FADD.FTZ R189, -R144, R199 ;  /* 0x000000c790bd0221 */ /* 0x000fe40000010100 */
[----:B0-----:R-:W-:Y:S01]  /*1e90*/  @P0 FMUL.FTZ R24, R24, R195 ;  /* 0x000000c318180220 */ /* 0x001fe20000410000 */
[----:B------:R-:W-:Y:S01]  /*1ea0*/  HADD2.F32 R195, -RZ, R15.H1_H1 ;  /* 0x3000000fffc37230 */ /* 0x000fe20000004100 */
[----:B------:R-:W-:Y:S02]  /*1eb0*/  @P0 FADD.FTZ R26, -R145, R198 ;  /* 0x000000c6911a0221 */ /* 0x000fe40000010100 */
[----:B------:R-:W-:Y:S02]  /*1ec0*/  FADD.FTZ R23, R23, R154 ;  /* 0x0000009a17177221 */ /* 0x000fe40000010000 */
[----:B------:R-:W-:-:S02]  /*1ed0*/  FFMA.FTZ R21, R154, R159, R21 ;  /* 0x0000009f9a157223 */ /* 0x000fc40000010015 */
[----:B-1----:R-:W-:Y:S02]  /*1ee0*/  @P0 FMUL.FTZ R189, R189, R20 ;  /* 0x00000014bdbd0220 */ /* 0x002fe40000410000 */
[----:B------:R-:W-:Y:S02]  /*1ef0*/  @!P0 FADD.FTZ R20, R197, -R164 ;  /* 0x800000a4c5148221 */ /* 0x000fe40000010000 */
[----:B---3--:R-:W-:Y:S02]  /*1f00*/  @P0 FMUL.FTZ R26, R26, R19 ;  /* 0x000000131a1a0220 */ /* 0x008fe40000410000 */
[----:B------:R-:W-:Y:S01]  /*1f10*/  FADD.FTZ R23, R23, R156 ;  /* 0x0000009c17177221 */ /* 0x000fe20000010000 */
[----:B------:R-:W0:Y:S01]  /*1f20*/  @P0 MUFU.RCP R19, R195 ;  /* 0x000000c300130308 */ /* 0x000e220000001000 */
[----:B------:R-:W-:Y:S02]  /*1f30*/  FFMA.FTZ R21, R156, R161, R21 ;  /* 0x000000a19c157223 */ /* 0x000fe40000010015 */
[----:B------:R-:W-:-:S02]  /*1f40*/  @!P0 FADD.FTZ R22, R32, -R164 ;  /* 0x800000a420168221 */ /* 0x000fc40000010000 */
[----:B------:R-:W-:Y:S02]  /*1f50*/  @!P0 FMUL.FTZ R24, R153, R20 ;  /* 0x0000001499188220 */ /* 0x000fe40000410000 */
[----:B------:R-:W-:Y:S02]  /*1f60*/  FADD.FTZ R23, R23, R158 ;  /* 0x0000009e17177221 */ /* 0x000fe40000010000 */
[----:B------:R-:W-:Y:S02]  /*1f70*/  FFMA.FTZ R20, R158, R163, R21 ;  /* 0x000000a39e147223 */ /* 0x000fe40000010015 */
[----:B------:R-:W-:Y:S02]  /*1f80*/  @!P0 FADD.FTZ R32, R198, -R164 ;  /* 0x800000a4c6208221 */ /* 0x000fe40000010000 */
[----:B------:R-:W-:Y:S02]  /*1f90*/  @!P0 FMUL.FTZ R27, R153, R22 ;  /* 0x00000016991b8220 */ /* 0x000fe40000410000 */
[----:B------:R-:W-:-:S02]  /*1fa0*/  FADD.FTZ R197, R23, R160 ;  /* 0x000000a017c57221 */ /* 0x000fc40000010000 */
[----:B------:R-:W-:Y:S01]  /*1fb0*/  FFMA.FTZ R22, R160, R165, R20 ;  /* 0x000000a5a0167223 */ /* 0x000fe20000010014 */
[----:B--2---:R-:W-:Y:S01]  /*1fc0*/  HADD2.F32 R21, -RZ, R37.H0_H0 ;  /* 0x20000025ff157230 */ /* 0x004fe20000004100 */
[----:B------:R-:W-:Y:S01]  /*1fd0*/  @!P0 FADD.FTZ R18, R191, -R164 ;  /* 0x800000a4bf128221 */ /* 0x000fe20000010000 */
[----:B------:R-:W-:Y:S01]  /*1fe0*/  HADD2.F32 R20, -RZ, R37.H1_H1 ;  /* 0x30000025ff147230 */ /* 0x000fe20000004100 */
[----:B------:R-:W-:Y:S02]  /*1ff0*/  @P0 FADD.FTZ R191, -R147, R202 ;  /* 0x000000ca93bf0221 */ /* 0x000fe40000010100 */
[----:B------:R-:W-:Y:S02]  /*2000*/  @!P0 FMUL.FTZ R26, R153, R32 ;  /* 0x00000020991a8220 */ /* 0x000fe40000410000 */
[----:B------:R-:W-:Y:S02]  /*2010*/  @!P0 FADD.FTZ R198, R199, -R164 ;  /* 0x800000a4c7c68221 */ /* 0x000fe40000010000 */
[----:B------:R-:W-:-:S02]  /*2020*/  @!P0 FADD.FTZ R200, R201, -R164 ;  /* 0x800000a4c9c88221 */ /* 0x000fc40000010000 */
[----:B------:R-:W-:Y:S02]  /*2030*/  @!P0 FADD.FTZ R202, R202, -R164 ;  /* 0x800000a4caca8221 */ /* 0x000fe40000010000 */
[----:B------:R-:W-:Y:S02]  /*2040*/  @!P0 FADD.FTZ R204, R203, -R164 ;  /* 0x800000a4cbcc8221 */ /* 0x000fe40000010000 */
[----:B------:R-:W-:Y:S02]  /*2050*/  FADD.FTZ R37, R197, R162 ;  /* 0x000000a2c5257221 */ /* 0x000fe40000010000 */
[----:B------:R-:W-:Y:S02]  /*2060*/  FFMA.FTZ R32, R162, R167, R22 ;  /* 0x000000a7a2207223 */ /* 0x000fe40000010016 */
[----:B------:R-:W-:Y:S01]  /*2070*/  @P0 FADD.FTZ R164, -R152, R203 ;  /* 0x000000cb98a40221 */ /* 0x000fe20000010100 */
[--C-:B------:R-:W-:Y:S01]  /*2080*/  HADD2.F32 R23, -RZ, R38.reuse.H0_H0 ;  /* 0x20000026ff177230 */ /* 0x100fe20000004100 */
[----:B------:R-:W-:Y:S01]  /*2090*/  FADD.FTZ R37, R37, R34 ;  /* 0x0000002225257221 */ /* 0x000fe20000010000 */
[----:B------:R-:W-:Y:S01]  /*20a0*/  HADD2.F32 R22, -RZ, R38.H1_H1 ;  /* 0x30000026ff167230 */ /* 0x000fe20000004100 */
[----:B------:R-:W-:-:S02]  /*20b0*/  FFMA.FTZ R38, R34, R29, R32 ;  /* 0x0000001d22267223 */ /* 0x000fc40000010020 */
[----:B0-----:R-:W-:Y:S01]  /*20c0*/  @P0 FMUL.FTZ R164, R164, R19 ;  /* 0x00000013a4a40220 */ /* 0x001fe20000410000 */
[--C-:B------:R-:W-:Y:S01]  /*20d0*/  HADD2.F32 R19, -RZ, R36.reuse.H0_H0 ;  /* 0x20000024ff137230 */ /* 0x100fe20000004100 */
[----:B------:R-:W-:Y:S02]  /*20e0*/  @!P0 FMUL.FTZ R25, R153, R18 ;  /* 0x0000001299198220 */ /* 0x000fe40000410000 */
[----:B------:R-:W-:Y:S02]  /*20f0*/  FADD.FTZ R37, R37, R168 ;  /* 0x000000a825257221 */ /* 0x000fe40000010000 */
[----:B------:R-:W-:Y:S01]  /*2100*/  FFMA.FTZ R38, R168, R31, R38 ;  /* 0x0000001fa8267223 */ /* 0x000fe20000010026 */
[----:B------:R-:W-:Y:S01]  /*2110*/  HADD2.F32 R18, -RZ, R36.H1_H1 ;  /* 0x30000024ff127230 */ /* 0x000fe20000004100 */
        /* <DEDUP_REMOVED lines=11> */
[----:B------:R-:W-:Y:S02]  /*21d0*/  FMUL.FTZ R38, R16, R21 ;  /* 0x0000001510267220 */ /* 0x000fe40000410000 */
[----:B------:R-:W-:Y:S02]  /*21e0*/  FADD.FTZ R16, R19, R178 ;  /* 0x000000b213107221 */ /* 0x000fe40000010000 */
[----:B------:R-:W-:-:S02]  /*21f0*/  FFMA.FTZ R2, R178, R177, R2 ;  /* 0x000000b1b2027223 */ /* 0x000fc40000010002 */
[----:B------:R-:W-:Y:S02]  /*2200*/  FMUL.FTZ R37, R3, R18 ;  /* 0x0000001203257220 */ /* 0x000fe40000410000 */
[----:B------:R-:W-:Y:S02]  /*2210*/  FADD.FTZ R3, R16, R33 ;  /* 0x0000002110037221 */ /* 0x000fe40000010000 */
[----:B------:R-:W-:Y:S01]  /*2220*/  FFMA.FTZ R2, R33, R166, R2 ;  /* 0x000000a621027223 */ /* 0x000fe20000010002 */
[----:B------:R-:W-:Y:S01]  /*2230*/  HADD2.F32 R196, -RZ, R15.H0_H0 ;  /* 0x2000000fffc47230 */ /* 0x000fe20000004100 */
[----:B------:R-:W-:Y:S02]  /*2240*/  FADD.FTZ R16, R3, R36 ;  /* 0x0000002403107221 */ /* 0x000fe40000010000 */
[----:B------:R-:W-:Y:S01]  /*2250*/  FFMA.FTZ R2, R36, R25, R2 ;  /* 0x0000001924027223 */ /* 0x000fe20000010002 */
[----:B------:R-:W0:Y:S01]  /*2260*/  @P0 MUFU.RCP R206, R196 ;  /* 0x000000c400ce0308 */ /* 0x000e220000001000 */
[----:B------:R-:W-:-:S02]  /*2270*/  FADD.FTZ R3, R16, R37 ;  /* 0x0000002510037221 */ /* 0x000fc40000010000 */
[----:B------:R-:W-:Y:S01]  /*2280*/  FFMA.FTZ R2, R37, R24, R2 ;  /* 0x0000001825027223 */ /* 0x000fe20000010002 */
[--C-:B------:R-:W-:Y:S01]  /*2290*/  HADD2.F32 R197, -RZ, R39.reuse.H0_H0 ;  /* 0x20000027ffc57230 */ /* 0x100fe20000004100 */
[----:B------:R-:W-:Y:S01]  /*22a0*/  FADD.FTZ R16, R3, R38 ;  /* 0x0000002603107221 */ /* 0x000fe20000010000 */
[----:B------:R-:W-:Y:S01]  /*22b0*/  HADD2.F32 R32, -RZ, R39.H1_H1 ;  /* 0x30000027ff207230 */ /* 0x000fe20000004100 */
[----:B------:R-:W-:Y:S02]  /*22c0*/  FMUL.FTZ R39, R17, R20 ;  /* 0x0000001411277220 */ /* 0x000fe40000410000 */
[----:B------:R-:W-:Y:S02]  /*22d0*/  FFMA.FTZ R2, R38, R27, R2 ;  /* 0x0000001b26027223 */ /* 0x000fe40000010002 */
[----:B------:R-:W-:Y:S02]  /*22e0*/  @!P0 FMUL.FTZ R189, R153, R198 ;  /* 0x000000c699bd8220 */ /* 0x000fe40000410000 */
[----:B------:R-:W-:-:S02]  /*22f0*/  FMUL.FTZ R194, R194, R23 ;  /* 0x00000017c2c27220 */ /* 0x000fc40000410000 */
[----:B------:R-:W-:Y:S02]  /*2300*/  FADD.FTZ R3, R16, R39 ;  /* 0x0000002710037221 */ /* 0x000fe40000010000 */
[----:B------:R-:W-:Y:S01]  /*2310*/  FFMA.FTZ R2, R39, R26, R2 ;  /* 0x0000001a27027223 */ /* 0x000fe20000010002 */
[----:B------:R-:W-:Y:S01]  /*2320*/  LOP3.LUT P1, RZ, R149, 0xff, RZ, 0xc0, !PT ;  /* 0x000000ff95ff7812 */ /* 0x000fe2000782c0ff */
[C---:B------:R-:W-:Y:S02]  /*2330*/  FADD.FTZ R67, R18.reuse, R67 ;  /* 0x0000004312437221 */ /* 0x040fe40000010000 */
[----:B------:R-:W-:Y:S02]  /*2340*/  FFMA.FTZ R55, R18, R24, R55 ;  /* 0x0000001812377223 */ /* 0x000fe40000010037 */
[----:B------:R-:W-:Y:S02]  /*2350*/  @!P0 FMUL.FTZ R192, R153, R200 ;  /* 0x000000c899c08220 */ /* 0x000fe40000410000 */
[----:B------:R-:W-:-:S02]  /*2360*/  FMUL.FTZ R193, R193, R22 ;  /* 0x00000016c1c17220 */ /* 0x000fc40000410000 */
[----:B------:R-:W-:Y:S02]  /*2370*/  FADD.FTZ R18, R3, R194 ;  /* 0x000000c203127221 */ /* 0x000fe40000010000 */
[----:B------:R-:W-:Y:S02]  /*2380*/  FFMA.FTZ R2, R194, R189, R2 ;  /* 0x000000bdc2027223 */ /* 0x000fe40000010002 */
[----:B0-----:R-:W-:Y:S01]  /*2390*/  @P0 FMUL.FTZ R191, R191, R206 ;  /* 0x000000cebfbf0220 */ /* 0x001fe20000410000 */
[----:B------:R-:W-:Y:S01]  /*23a0*/  SHF.R.U32.HI R16, RZ, 0x5, R0 ;  /* 0x00000005ff107819 */ /* 0x000fe20000011600 */
[----:B------:R-:W-:Y:S02]  /*23b0*/  @!P0 FMUL.FTZ R191, R153, R202 ;  /* 0x000000ca99bf8220 */ /* 0x000fe40000410000 */
[----:B------:R-:W-:Y:S02]  /*23c0*/  FMUL.FTZ R196, R196, R197 ;  /* 0x000000c5c4c47220 */ /* 0x000fe40000410000 */
[----:B------:R-:W-:-:S02]  /*23d0*/  FADD.FTZ R3, R18, R193 ;  /* 0x000000c112037221 */ /* 0x000fc40000010000 */
[----:B------:R-:W-:Y:S02]  /*23e0*/  FFMA.FTZ R2, R193, R192, R2 ;  /* 0x000000c0c1027223 */ /* 0x000fe40000010002 */
[C---:B------:R-:W-:Y:S02]  /*23f0*/  FADD.FTZ R74, R197.reuse, R74 ;  /* 0x0000004ac54a7221 */ /* 0x040fe40000010000 */
[----:B------:R-:W-:Y:S01]  /*2400*/  FFMA.FTZ R62, R197, R191, R62 ;  /* 0x000000bfc53e7223 */ /* 0x000fe2000001003e */
[----:B------:R-:W-:Y:S01]  /*2410*/  LOP3.LUT R197, R16, 0x7fffffc, RZ, 0xc0, !PT ;  /* 0x07fffffc10c57812 */ /* 0x000fe200078ec0ff */
[----:B------:R-:W-:Y:S02]  /*2420*/  @!P0 FMUL.FTZ R164, R153, R204 ;  /* 0x000000cc99a48220 */ /* 0x000fe40000410000 */
[----:B------:R-:W-:Y:S02]  /*2430*/  FMUL.FTZ R195, R195, R32 ;  /* 0x00000020c3c37220 */ /* 0x000fe40000410000 */
[----:B------:R-:W-:-:S02]  /*2440*/  FADD.FTZ R18, R3, R196 ;  /* 0x000000c403127221 */ /* 0x000fc40000010000 */
[----:B------:R-:W-:Y:S01]  /*2450*/  FFMA.FTZ R2, R196, R191, R2 ;  /* 0x000000bfc4027223 */ /* 0x000fe20000010002 */
[----:B------:R-:W-:Y:S01]  /*2460*/  ISETP.NE.AND P0, PT, R47, RZ, PT ;  /* 0x000000ff2f00720c */ /* 0x000fe20003f05270 */
[C---:B------:R-:W-:Y:S01]  /*2470*/  FADD.FTZ R69, R20.reuse, R69 ;  /* 0x0000004514457221 */ /* 0x040fe20000010000 */
        /* <DEDUP_REMOVED lines=14> */
.L_x_1351:
        /* <DEDUP_REMOVED lines=18> */
.L_x_1352:
        /* <DEDUP_REMOVED lines=22> */
.L_x_1346:
[----:B------:R-:W-:Y:S05]  /*27e0*/  BSYNC B0 ;  /* 0x0000000000007941 */ /* 0x000fea0003800000 */
.L_x_1345:
        /* <DEDUP_REMOVED lines=29> */
.L_x_1348:
[----:B------:R-:W2:Y:S01]  /*29c0*/  LDG.E.STRONG.GPU R16, [R2.64] ;  /* 0x0000000602107981 */ /* 0x000ea2000c1ef900 */
[----:B------:R-:W-:Y:S01]  /*29d0*/  YIELD ;  /* 0x0000000000007946 */ /* 0x000fe20003800000 */
[----:B--2---:R-:W-:Y:S01]  /*29e0*/  ISETP.NE.AND P0, PT, R16, R19, PT ;  /* 0x000000131000720c */ /* 0x004fe20003f05270 */
[----:B------:R-:W-:-:S12]  /*29f0*/  CCTL.IVALL ;  /* 0x00000000ff00798f */ /* 0x000fd80002000000 */
[----:B------:R-:W-:Y:S05]  /*2a00*/  @P0 BRA `(.L_x_1348) ;  /* 0xffffffb000000947 */ /* 0x000fea000383ffff */
.L_x_1347:
        /* <DEDUP_REMOVED lines=73> */
[C---:B------:R-:W-:Y:S02]  /*2ea0*/  FMUL.FTZ R16, R153.reuse, R40 ;  /* 0x0000002899107220 */ /* 0x040fe40000410000 */
[C---:B------:R-:W-:Y:S02]  /*2eb0*/  FMUL.FTZ R3, R153.reuse, R180 ;  /* 0x000000b499037220 */ /* 0x040fe40000410000 */
[----:B------:R-:W-:Y:S01]  /*2ec0*/  FMUL.FTZ R39, R153, R2 ;  /* 0x0000000299277220 */ /* 0x000fe20000410000 */
[----:B0-----:R-:W-:Y:S01]  /*2ed0*/  SHF.L.U32 R2, R45, 0x7, RZ ;  /* 0x000000072d027819 */ /* 0x001fe200000006ff */
[----:B------:R-:W-:Y:S01]  /*2ee0*/  FADD.FTZ R30, R30, -R155 ;  /* 0x8000009b1e1e7221 */ /* 0x000fe20000010000 */
[----:B------:R-:W-:Y:S01]  /*2ef0*/  F2FP.PACK_AB R16, R3, R16 ;  /* 0x000000100310723e */ /* 0x000fe200000000ff */
[----:B------:R-:W-:Y:S01]  /*2f00*/  FADD.FTZ R170, R170, -R169 ;  /* 0x800000a9aaaa7221 */ /* 0x000fe20000010000 */
[----:B------:R-:W-:Y:S01]  /*2f10*/  LOP3.LUT R3, R2, 0x180, RZ, 0xc0, !PT ;  /* 0x0000018002037812 */ /* 0x000fe200078ec0ff */
[----:B------:R-:W-:-:S02]  /*2f20*/  FADD.FTZ R172, R172, -R171 ;  /* 0x800000abacac7221 */ /* 0x000fc40000010000 */
[----:B------:R-:W-:Y:S01]  /*2f30*/  FADD.FTZ R156, R156, -R161 ;  /* 0x800000a19c9c7221 */ /* 0x000fe20000010000 */
[--C-:B------:R-:W-:Y:S01]  /*2f40*/  LOP3.LUT R3, R3, 0x1f, R0.reuse, 0xf8, !PT ;  /* 0x0000001f03037812 */ /* 0x100fe200078ef800 */
[----:B------:R-:W-:Y:S02]  /*2f50*/  FADD.FTZ R158, R158, -R163 ;  /* 0x800000a39e9e7221 */ /* 0x000fe40000010000 */
[----:B------:R-:W-:Y:S01]  /*2f60*/  FADD.FTZ R36, R36, -R25 ;  /* 0x8000001924247221 */ /* 0x000fe20000010000 */
[----:B------:R-:W-:Y:S01]  /*2f70*/  LOP3.LUT R2, R3, 0x60, R0, 0xf8, !PT ;  /* 0x0000006003027812 */ /* 0x000fe200078ef800 */
[----:B------:R-:W-:Y:S02]  /*2f80*/  FADD.FTZ R166, R33, -R166 ;  /* 0x800000a621a67221 */ /* 0x000fe40000010000 */
[----:B------:R-:W-:Y:S01]  /*2f90*/  FADD.FTZ R38, R38, -R27 ;  /* 0x8000001b26267221 */ /* 0x000fe20000010000 */
[----:B------:R-:W-:Y:S01]  /*2fa0*/  LEA R2, R51, R2, 0xb ;  /* 0x0000000233027211 */ /* 0x000fe200078e58ff */
[----:B------:R-:W-:Y:S01]  /*2fb0*/  FMUL.FTZ R20, R153, R28 ;  /* 0x0000001c99147220 */ /* 0x000fe20000410000 */
[----:B------:R-:W-:Y:S01]  /*2fc0*/  IADD3 R51, R51, c[0x0][0x160], RZ ;  /* 0x0000580033337a10 */ /* 0x000fe20007ffe0ff */
[----:B------:R-:W-:-:S02]  /*2fd0*/  FMUL.FTZ R25, R153, R30 ;  /* 0x0000001e99197220 */ /* 0x000fc40000410000 */
[----:B------:R-:W-:Y:S01]  /*2fe0*/  FMUL.FTZ R170, R153, R170 ;  /* 0x000000aa99aa7220 */ /* 0x000fe20000410000 */
[----:B------:R-:W-:Y:S01]  /*2ff0*/  ISETP.GE.AND P0, PT, R51, c[0x0][0x164], PT ;  /* 0x0000590033007a0c */ /* 0x000fe20003f06270 */
[----:B------:R-:W-:Y:S01]  /*3000*/  FMUL.FTZ R33, R153, R172 ;  /* 0x000000ac99217220 */ /* 0x000fe20000410000 */
[----:B------:R-:W-:Y:S01]  /*3010*/  F2FP.PACK_AB R20, R25, R20 ;  /* 0x000000141914723e */ /* 0x000fe200000000ff */
[----:B------:R-:W-:Y:S02]  /*3020*/  FADD.FTZ R42, R42, -R179 ;  /* 0x800000b32a2a7221 */ /* 0x000fe40000010000 */
        /* <DEDUP_REMOVED lines=13> */
[----:B------:R-:W-:Y:S02]  /*3100*/  FMUL.FTZ R29, R153, R158 ;  /* 0x0000009e991d7220 */ /* 0x000fe40000410000 */
[----:B------:R-:W-:Y:S02]  /*3110*/  FADD.FTZ R160, R160, -R165 ;  /* 0x800000a5a0a07221 */ /* 0x000fe40000010000 */
[----:B------:R-:W-:Y:S01]  /*3120*/  FADD.FTZ R162, R162, -R167 ;  /* 0x800000a7a2a27221 */ /* 0x000fe20000010000 */
[----:B------:R-:W-:Y:S01]  /*3130*/  F2FP.PACK_AB R22, R29, R22 ;  /* 0x000000161d16723e */ /* 0x000fe200000000ff */
        /* <DEDUP_REMOVED lines=10> */
[C---:B------:R-:W-:Y:S02]  /*31e0*/  FMUL.FTZ R18, R153.reuse, R42 ;  /* 0x0000002a99127220 */ /* 0x040fe40000410000 */
[C---:B------:R-:W-:Y:S02]  /*31f0*/  FMUL.FTZ R21, R153.reuse, R186 ;  /* 0x000000ba99157220 */ /* 0x040fe40000410000 */
[C---:B------:R-:W-:Y:S02]  /*3200*/  FMUL.FTZ R17, R153.reuse, R182 ;  /* 0x000000b699117220 */ /* 0x040fe40000410000 */
[----:B------:R-:W-:Y:S01]  /*3210*/  FMUL.FTZ R184, R153, R184 ;  /* 0x000000b899b87220 */ /* 0x000fe20000410000 */
[----:B------:R-:W-:Y:S01]  /*3220*/  F2FP.PACK_AB R18, R21, R18 ;  /* 0x000000121512723e */ /* 0x000fe200000000ff */
[----:B------:R-:W-:-:S02]  /*3230*/  FMUL.FTZ R19, R153, R188 ;  /* 0x000000bc99137220 */ /* 0x000fc40000410000 */
[C---:B------:R-:W-:Y:S01]  /*3240*/  FMUL.FTZ R190, R153.reuse, R190 ;  /* 0x000000be99be7220 */ /* 0x040fe20000410000 */
[----:B------:R-:W-:Y:S01]  /*3250*/  F2FP.PACK_AB R17, R184, R17 ;  /* 0x00000011b811723e */ /* 0x000fe200000000ff */
[C---:B------:R-:W-:Y:S02]  /*3260*/  FMUL.FTZ R44, R153.reuse, R44 ;  /* 0x0000002c992c7220 */ /* 0x040fe40000410000 */
[C---:B------:R-:W-:Y:S01]  /*3270*/  FMUL.FTZ R27, R153.reuse, R154 ;  /* 0x0000009a991b7220 */ /* 0x040fe20000410000 */
[----:B------:R-:W-:Y:S01]  /*3280*/  F2FP.PACK_AB R19, R190, R19 ;  /* 0x00000013be13723e */ /* 0x000fe200000000ff */
[C---:B------:R-:W-:Y:S01]  /*3290*/  FMUL.FTZ R24, R153.reuse, R34 ;  /* 0x0000002299187220 */ /* 0x040fe20000410000 */
[----:B------:R-:W-:Y:S01]  /*32a0*/  IADD3 R34, R2, 0x200, RZ ;  /* 0x0000020002227810 */ /* 0x000fe20007ffe0ff */
[----:B------:R-:W-:Y:S01]  /*32b0*/  FMUL.FTZ R26, R153, R174 ;  /* 0x000000ae991a7220 */ /* 0x000fe20000410000 */
[----:B------:R-:W-:Y:S01]  /*32c0*/  F2FP.PACK_AB R21, R27, R44 ;  /* 0x0000002c1b15723e */ /* 0x000fe200000000ff */
[----:B------:R-:W-:-:S02]  /*32d0*/  FMUL.FTZ R35, R153, R176 ;  /* 0x000000b099237220 */ /* 0x000fc40000410000 */
[C---:B------:R-:W-:Y:S02]  /*32e0*/  FMUL.FTZ R23, R153.reuse, R160 ;  /* 0x000000a099177220 */ /* 0x040fe40000410000 */
[----:B------:R-:W-:Y:S01]  /*32f0*/  FMUL.FTZ R162, R153, R162 ;  /* 0x000000a299a27220 */ /* 0x000fe20000410000 */
        /* <DEDUP_REMOVED lines=8> */
[----:B------:R-:W-:Y:S01]  /*3380*/  FMUL.FTZ R30, R153, R194 ;  /* 0x000000c2991e7220 */ /* 0x000fe20000410000 */
[----:B------:R-:W-:Y:S01]  /*3390*/  F2FP.PACK_AB R28, R39, R28 ;  /* 0x0000001c271c723e */ /* 0x000fe200000000ff */
        /* <DEDUP_REMOVED lines=16> */
.L_x_1349:
        /* <DEDUP_REMOVED lines=64> */
.L_x_1342:
        /* <DEDUP_REMOVED lines=31> */
.L_x_1343:
[----:B------:R-:W-:Y:S02]  /*3a90*/  MOV R18, R20 ;  /* 0x0000001400127202 */ /* 0x000fe40000000f00 */
[----:B------:R-:W-:-:S02]  /*3aa0*/  MOV R23, 0x10 ;  /* 0x0000001000177802 */ /* 0x000fc40000000f00 */
[----:B------:R-:W-:Y:S02]  /*3ab0*/  MOV R32, 0x1f ;  /* 0x0000001f00207802 */ /* 0x000fe40000000f00 */
[----:B------:R-:W-:Y:S02]  /*3ac0*/  MOV R199, 0xffffffff ;  /* 0xffffffff00c77802 */ /* 0x000fe40000000f00 */
[----:B------:R-:W-:Y:S02]  /*3ad0*/  MOV R2, 0x3af0 ;  /* 0x00003af000027802 */ /* 0x000fe40000000f00 */
[----:B------:R-:W-:Y:S05]  /*3ae0*/  CALL.REL.NOINC `($__internal_97_$__cuda_sm70_shflsync_down_p) ;  /* 0x0000045000007944 */ /* 0x000fea0003c00000 */
[----:B-1----:R-:W-:Y:S01]  /*3af0*/  MOV R17, R32 ;  /* 0x0000002000117202 */ /* 0x002fe20000000f00 */
[----:B0-----:R-:W-:Y:S05]  /*3b00*/  BRA `(.L_x_1351) ;  /* 0xffffea5000007947 */ /* 0x001fea000383ffff */
.L_x_1344:
[----:B------:R-:W-:Y:S01]  /*3b10*/  HFMA2.MMA R23, -RZ, RZ, 0, 9.5367431640625e-07 ;  /* 0x00000010ff177435 */ /* 0x000fe200000001ff */
[----:B------:R-:W-:Y:S02]  /*3b20*/  MOV R18, R19 ;  /* 0x0000001300127202 */ /* 0x000fe40000000f00 */
[----:B------:R-:W-:Y:S02]  /*3b30*/  MOV R32, 0x1f ;  /* 0x0000001f00207802 */ /* 0x000fe40000000f00 */
[----:B------:R-:W-:-:S02]  /*3b40*/  MOV R199, 0xffffffff ;  /* 0xffffffff00c77802 */ /* 0x000fc40000000f00 */
[----:B------:R-:W-:Y:S02]  /*3b50*/  MOV R2, 0x3b70 ;  /* 0x00003b7000027802 */ /* 0x000fe40000000f00 */
[----:B01----:R-:W-:Y:S05]  /*3b60*/  CALL.REL.NOINC `($__internal_97_$__cuda_sm70_shflsync_down_p) ;  /* 0x000003d000007944 */ /* 0x003fea0003c00000 */
[----:B------:R-:W-:Y:S01]  /*3b70*/  FADD.FTZ R20, R20, R17 ;  /* 0x0000001114147221 */ /* 0x000fe20000010000 */
[----:B0-----:R-:W-:Y:S01]  /*3b80*/  HFMA2.MMA R23, -RZ, RZ, 0, 4.76837158203125e-07 ;  /* 0x00000008ff177435 */ /* 0x001fe200000001ff */
[----:B-1----:R-:W-:Y:S01]  /*3b90*/  FADD.FTZ R19, R19, R32 ;  /* 0x0000002013137221 */ /* 0x002fe20000010000 */
[----:B------:R-:W-:Y:S02]  /*3ba0*/  MOV R32, 0x1f ;  /* 0x0000001f00207802 */ /* 0x000fe40000000f00 */
[----:B------:R-:W-:Y:S02]  /*3bb0*/  MOV R199, 0xffffffff ;  /* 0xffffffff00c77802 */ /* 0x000fe40000000f00 */
[----:B------:R-:W-:Y:S02]  /*3bc0*/  MOV R18, R20 ;  /* 0x0000001400127202 */ /* 0x000fe40000000f00 */
[----:B------:R-:W-:Y:S02]  /*3bd0*/  MOV R2, 0x3bf0 ;  /* 0x00003bf000027802 */ /* 0x000fe40000000f00 */
[----:B------:R-:W-:Y:S05]  /*3be0*/  CALL.REL.NOINC `($__internal_97_$__cuda_sm70_shflsync_down_p) ;  /* 0x0000035000007944 */ /* 0x000fea0003c00000 */
[----:B0-----:R-:W-:Y:S01]  /*3bf0*/  HFMA2.MMA R23, -RZ, RZ, 0, 4.76837158203125e-07 ;  /* 0x00000008ff177435 */ /* 0x001fe200000001ff */
[----:B-1----:R-:W-:-:S02]  /*3c00*/  MOV R17, R32 ;  /* 0x0000002000117202 */ /* 0x002fc40000000f00 */
[----:B------:R-:W-:Y:S02]  /*3c10*/  MOV R18, R19 ;  /* 0x0000001300127202 */ /* 0x000fe40000000f00 */
[----:B------:R-:W-:Y:S02]  /*3c20*/  MOV R32, 0x1f ;  /* 0x0000001f00207802 */ /* 0x000fe40000000f00 */
[----:B------:R-:W-:Y:S02]  /*3c30*/  MOV R199, 0xffffffff ;  /* 0xffffffff00c77802 */ /* 0x000fe40000000f00 */
[----:B------:R-:W-:Y:S02]  /*3c40*/  MOV R2, 0x3c60 ;  /* 0x00003c6000027802 */ /* 0x000fe40000000f00 */
[----:B------:R-:W-:Y:S05]  /*3c50*/  CALL.REL.NOINC `($__internal_97_$__cuda_sm70_shflsync_down_p) ;  /* 0x000002e000007944 */ /* 0x000fea0003c00000 */
[----:B------:R-:W-:Y:S01]  /*3c60*/  FADD.FTZ R20, R17, R20 ;  /* 0x0000001411147221 */ /* 0x000fe20000010000 */
[----:B0-----:R-:W-:Y:S01]  /*3c70*/  HFMA2.MMA R23, -RZ, RZ, 0, 2.384185791015625e-07 ;  /* 0x00000004ff177435 */ /* 0x001fe200000001ff */
[----:B-1----:R-:W-:Y:S01]  /*3c80*/  FADD.FTZ R19, R19, R32 ;  /* 0x0000002013137221 */ /* 0x002fe20000010000 */
[----:B------:R-:W-:Y:S02]  /*3c90*/  MOV R32, 0x1f ;  /* 0x0000001f00207802 */ /* 0x000fe40000000f00 */
[----:B------:R-:W-:-:S02]  /*3ca0*/  MOV R199, 0xffffffff ;  /* 0xffffffff00c77802 */ /* 0x000fc40000000f00 */
[----:B------:R-:W-:Y:S02]  /*3cb0*/  MOV R18, R20 ;  /* 0x0000001400127202 */ /* 0x000fe40000000f00 */
[----:B------:R-:W-:Y:S02]  /*3cc0*/  MOV R2, 0x3ce0 ;  /* 0x00003ce000027802 */ /* 0x000fe40000000f00 */
[----:B------:R-:W-:Y:S05]  /*3cd0*/  CALL.REL.NOINC `($__internal_97_$__cuda_sm70_shflsync_down_p) ;  /* 0x0000026000007944 */ /* 0x000fea0003c00000 */
[----:B0-----:R-:W-:Y:S01]  /*3ce0*/  HFMA2.MMA R23, -RZ, RZ, 0, 2.384185791015625e-07 ;  /* 0x00000004ff177435 */ /* 0x001fe200000001ff */
[----:B-1----:R-:W-:Y:S02]  /*3cf0*/  MOV R17, R32 ;  /* 0x0000002000117202 */ /* 0x002fe40000000f00 */
[----:B------:R-:W-:Y:S02]  /*3d00*/  MOV R18, R19 ;  /* 0x0000001300127202 */ /* 0x000fe40000000f00 */
[----:B------:R-:W-:Y:S02]  /*3d10*/  MOV R32, 0x1f ;  /* 0x0000001f00207802 */ /* 0x000fe40000000f00 */
[----:B------:R-:W-:Y:S02]  /*3d20*/  MOV R199, 0xffffffff ;  /* 0xffffffff00c77802 */ /* 0x000fe40000000f00 */
[----:B------:R-:W-:-:S02]  /*3d30*/  MOV R2, 0x3d50 ;  /* 0x00003d5000027802 */ /* 0x000fc40000000f00 */
[----:B------:R-:W-:Y:S05]  /*3d40*/  CALL.REL.NOINC `($__internal_97_$__cuda_sm70_shflsync_down_p) ;  /* 0x000001f000007944 */ /* 0x000fea0003c00000 */
[----:B------:R-:W-:Y:S01]  /*3d50*/  FADD.FTZ R20, R17, R20 ;  /* 0x0000001411147221 */ /* 0x000fe20000010000 */
[----:B0-----:R-:W-:Y:S01]  /*3d60*/  HFMA2.MMA R23, -RZ, RZ, 0, 1.1920928955078125e-07 ;  /* 0x00000002ff177435 */ /* 0x001fe200000001ff */
[----:B-1----:R-:W-:Y:S01]  /*3d70*/  FADD.FTZ R21, R19, R32 ;  /* 0x0000002013157221 */ /* 0x002fe20000010000 */
[----:B------:R-:W-:-:S02]  /*3d80*/  MOV R32, 0x1f ;  /* 0x0000001f00207802 */ /* 0x000fc40000000f00 */
[----:B------:R-:W-:Y:S02]  /*3d90*/  MOV R199, 0xffffffff ;  /* 0xffffffff00c77802 */ /* 0x000fe40000000f00 */
[----:B------:R-:W-:Y:S02]  /*3da0*/  MOV R18, R20 ;  /* 0x0000001400127202 */ /* 0x000fe40000000f00 */
[----:B------:R-:W-:Y:S02]  /*3db0*/  MOV R2, 0x3dd0 ;  /* 0x00003dd000027802 */ /* 0x000fe40000000f00 */
[----:B------:R-:W-:Y:S05]  /*3dc0*/  CALL.REL.NOINC `($__internal_97_$__cuda_sm70_shflsync_down_p) ;  /* 0x0000017000007944 */ /* 0x000fea0003c00000 */
[----:B0-----:R-:W-:Y:S01]  /*3dd0*/  HFMA2.MMA R23, -RZ, RZ, 0, 1.1920928955078125e-07 ;  /* 0x00000002ff177435 */ /* 0x001fe200000001ff */
[----:B-1----:R-:W-:Y:S02]  /*3de0*/  MOV R17, R32 ;  /* 0x0000002000117202 */ /* 0x002fe40000000f00 */
[----:B------:R-:W-:Y:S02]  /*3df0*/  MOV R18, R21 ;  /* 0x0000001500127202 */ /* 0x000fe40000000f00 */
[----:B------:R-:W-:Y:S02]  /*3e00*/  MOV R32, 0x1f ;  /* 0x0000001f00207802 */ /* 0x000fe40000000f00 */
[----:B------:R-:W-:-:S02]  /*3e10*/  MOV R199, 0xffffffff ;  /* 0xffffffff00c77802 */ /* 0x000fc40000000f00 */
[----:B------:R-:W-:Y:S02]  /*3e20*/  MOV R2, 0x3e40 ;  /* 0x00003e4000027802 */ /* 0x000fe40000000f00 */
[----:B------:R-:W-:Y:S05]  /*3e30*/  CALL.REL.NOINC `($__internal_97_$__cuda_sm70_shflsync_down_p) ;  /* 0x0000010000007944 */ /* 0x000fea0003c00000 */
[----:B------:R-:W-:Y:S01]  /*3e40*/  FADD.FTZ R19, R17, R20 ;  /* 0x0000001411137221 */ /* 0x000fe20000010000 */
[----:B0-----:R-:W-:Y:S01]  /*3e50*/  HFMA2.MMA R23, -RZ, RZ, 0, 5.9604644775390625e-08 ;  /* 0x00000001ff177435 */ /* 0x001fe200000001ff */
[----:B-1----:R-:W-:Y:S01]  /*3e60*/  FADD.FTZ R21, R21, R32 ;  /* 0x0000002015157221 */ /* 0x002fe20000010000 */
[----:B------:R-:W-:Y:S02]  /*3e70*/  MOV R32, 0x1f ;  /* 0x0000001f00207802 */ /* 0x000fe40000000f00 */
[----:B------:R-:W-:Y:S02]  /*3e80*/  MOV R199, 0xffffffff ;  /* 0xffffffff00c77802 */ /* 0x000fe40000000f00 */
[----:B------:R-:W-:Y:S02]  /*3e90*/  MOV R18, R19 ;  /* 0x0000001300127202 */ /* 0x000fe40000000f00 */
[----:B------:R-:W-:Y:S02]  /*3ea0*/  MOV R2, 0x3ec0 ;  /* 0x00003ec000027802 */ /* 0x000fe40000000f00 */
[----:B------:R-:W-:Y:S05]  /*3eb0*/  CALL.REL.NOINC `($__internal_97_$__cuda_sm70_shflsync_down_p) ;  /* 0x0000008000007944 */ /* 0x000fea0003c00000 */
[----:B0-----:R-:W-:Y:S01]  /*3ec0*/  HFMA2.MMA R23, -RZ, RZ, 0, 5.9604644775390625e-08 ;  /* 0x00000001ff177435 */ /* 0x001fe200000001ff */
[----:B-1----:R-:W-:-:S02]  /*3ed0*/  MOV R22, R32 ;  /* 0x0000002000167202 */ /* 0x002fc40000000f00 */
[----:B------:R-:W-:Y:S02]  /*3ee0*/  MOV R18, R21 ;  /* 0x0000001500127202 */ /* 0x000fe40000000f00 */
[----:B------:R-:W-:Y:S02]  /*3ef0*/  MOV R32, 0x1f ;  /* 0x0000001f00207802 */ /* 0x000fe40000000f00 */
[----:B------:R-:W-:Y:S02]  /*3f00*/  MOV R199, 0xffffffff ;  /* 0xffffffff00c77802 */ /* 0x000fe40000000f00 */
[----:B------:R-:W-:Y:S02]  /*3f10*/  MOV R2, 0x3f30 ;  /* 0x00003f3000027802 */ /* 0x000fe40000000f00 */
[----:B------:R-:W-:Y:S05]  /*3f20*/  CALL.REL.NOINC `($__internal_97_$__cuda_sm70_shflsync_down_p) ;  /* 0x0000001000007944 */ /* 0x000fea0003c00000 */
[----:B01----:R-:W-:Y:S05]  /*3f30*/  BRA `(.L_x_1352) ;  /* 0xffffe74000007947 */ /* 0x003fea000383ffff */
        .weak           $__internal_97_$__cuda_sm70_shflsync_down_p
        .type           $__internal_97_$__cuda_sm70_shflsync_down_p,@function
        .size           $__internal_97_$__cuda_sm70_shflsync_down_p,(.L_x_3504 - $__internal_97_$__cuda_sm70_shflsync_down_p)
$__internal_97_$__cuda_sm70_shflsync_down_p:
[----:B------:R-:W-:Y:S01]  /*3f40*/  HFMA2.MMA R3, -RZ, RZ, 0, 0 ;  /* 0x00000000ff037435 */ /* 0x000fe200000001ff */
[----:B------:R-:W-:Y:S04]  /*3f50*/  WARPSYNC R199 ;  /* 0x000000c700007348 */ /* 0x000fe80003800000 */
[----:B------:R0:W1:Y:S01]  /*3f60*/  SHFL.DOWN PT, R32, R18, R23, R32 ;  /* 0x0800001712207389 */ /* 0x00006200000e0020 */
[----:B------:R-:W-:Y:S05]  /*3f70*/  RET.REL.NODEC R2 `(_ZN10layer_norm13ln_bwd_kernelINS_13Kernel_traitsI6__halfS2_S2_fjLj16384ELj4ELj1ELj4ELj16ENS_18Kernel_traits_baseILj16384ES2_S2_S2_fjLj128EEEEEEEvNS_9BwdParamsE) ;  /* 0xffffc08002007950 */ /* 0x000fea0003c3ffff */
.L_x_1353:
        /* <DEDUP_REMOVED lines=16> */
.L_x_3504:


//--------------------- .text._ZN10layer_norm22ln_bwd_finalize_kernelINS_22Kernel_traits_finalizeILj16384EffffjLj1024ELj4ENS_18Kernel_traits_baseILj16384EffffjLj1024EEEEEEEvNS_9BwdParamsE --------------------------
	.section	.text._ZN10layer_norm22ln_bwd_finalize_kernelINS_22Kernel_traits_finalizeILj16384EffffjLj1024ELj4ENS_18Kernel_traits_baseILj16384EffffjLj1024EEEEEEEvNS_9BwdParamsE,"ax",@progbits
	.sectioninfo	@"SHI_REGISTERS=32"
	.align	128
        .global         _ZN10layer_norm22ln_bwd_finalize_kernelINS_22Kernel_traits_finalizeILj16384EffffjLj1024ELj4ENS_18Kernel_traits_baseILj16384EffffjLj1024EEEEEEEvNS_9BwdParamsE
        .type           _ZN10layer_norm22ln_bwd_finalize_kernelINS_22Kernel_traits_finalizeILj16384EffffjLj1024ELj4ENS_18Kernel_traits_baseILj16384EffffjLj1024EEEEEEEvNS_9BwdParamsE,@function
        .size           _ZN10layer_norm22ln_bwd_finalize_kernelINS_22Kernel_traits_finalizeILj16384EffffjLj1024ELj4ENS_18Kernel_traits_baseILj16384EffffjLj1024EEEEEEEvNS_9BwdParamsE,(.L_x_3505 - _ZN10layer_norm22ln_bwd_finalize_kernelINS_22Kernel_traits_finalizeILj16384EffffjLj1024ELj4ENS_18Kernel_traits_baseILj16384EffffjLj1024EEEEEEEvNS_9BwdParamsE)
        .other          _ZN10layer_norm22ln_bwd_finalize_kernelINS_22Kernel_traits_finalizeILj16384EffffjLj1024ELj4ENS_18Kernel_traits_baseILj16384EffffjLj1024EEEEEEEvNS_9BwdParamsE,@"STO_CUDA_ENTRY STV_DEFAULT"
_ZN10layer_norm22ln_bwd_finalize_kernelINS_22Kernel_traits_finalizeILj16384EffffjLj1024ELj4ENS_18Kernel_traits_baseILj16384EffffjLj1024EEEEEEEvNS_9BwdParamsE:
.text._ZN10layer_norm22ln_bwd_finalize_kernelINS_22Kernel_traits_finalizeILj16384EffffjLj1024ELj4ENS_18Kernel_traits_baseILj16384EffffjLj1024EEEEEEEvNS_9BwdParamsE:
        /* <DEDUP_REMOVED lines=19> */
.L_x_1364:
        /* <DEDUP_REMOVED lines=27> */
.L_x_1358:
        /* <DEDUP_REMOVED lines=32> */
.L_x_1357:
[----:B------:R-:W-:Y:S05]  /*04e0*/  BSYNC B1 ;  /* 0x0000000000017941 */ /* 0x000fea0003800000 */
.L_x_1356:
        /* <DEDUP_REMOVED lines=22> */
.L_x_1360:
[----:B------:R-:W-:Y:S05]  /*0650*/  BSYNC B1 ;  /* 0x0000000000017941 */ /* 0x000fea0003800000 */
.L_x_1359:
        /* <DEDUP_REMOVED lines=10> */
.L_x_1355:
[----:B------:R-:W-:Y:S05]  /*0700*/  BSYNC B0 ;  /* 0x0000000000007941 */ /* 0x000fea0003800000 */
.L_x_1354:
        /* <DEDUP_REMOVED lines=11> */
.L_x_1365:
        /* <DEDUP_REMOVED lines=18> */
.L_x_1366:
[----:B------:R-:W-:Y:S01]  /*08e0*/  @!P1 SHF.R.U32.HI R2, RZ, 0x3, R0 ;  /* 0x00000003ff029819 */ /* 0x000fe20000011600 */
[----:B---3--:R-:W-:Y:S02]  /*08f0*/  FADD.FTZ R5, R5, R10 ;  /* 0x0000000a05057221 */ /* 0x008fe40000010000 */
[----:B--2---:R-:W-:Y:S01]  /*0900*/  FADD.FTZ R7, R7, R4 ;  /* 0x0000000407077221 */ /* 0x004fe20000010000 */
[----:B------:R-:W-:-:S05]  /*0910*/  @!P1 LOP3.LUT R2, R2, 0x1ffffffc, RZ, 0xc0, !PT ;  /* 0x1ffffffc02029812 */ /* 0x000fca00078ec0ff */
[----:B------:R2:W-:Y:S04]  /*0920*/  @!P1 STS [R2+0x2000], R5 ;  /* 0x0020000502009388 */ /* 0x0005e80000000800 */
[----:B------:R2:W-:Y:S02]  /*0930*/  @!P1 STS [R2+0x2080], R7 ;  /* 0x0020800702009388 */ /* 0x0005e40000000800 */
.L_x_1361:
        /* <DEDUP_REMOVED lines=14> */
.L_x_1362:
[----:B------:R-:W-:Y:S01]  /*0a20*/  HFMA2.MMA R9, -RZ, RZ, 0, 5.9604644775390625e-08 ;  /* 0x00000001ff097435 */ /* 0x000fe200000001ff */
[----:B--2---:R-:W-:Y:S01]  /*0a30*/  IMAD.MOV.U32 R10, RZ, RZ, R4 ;  /* 0x000000ffff0a7224 */ /* 0x004fe200078e0004 */
[----:B------:R-:W-:Y:S01]  /*0a40*/  MOV R11, 0xffffffff ;  /* 0xffffffff000b7802 */ /* 0x000fe20000000f00 */
[----:B------:R-:W-:Y:S01]  /*0a50*/  IMAD.MOV.U32 R6, RZ, RZ, 0x1f ;  /* 0x0000001fff067424 */ /* 0x000fe200078e00ff */
[----:B------:R-:W-:-:S02]  /*0a60*/  MOV R2, 0xa80 ;  /* 0x00000a8000027802 */ /* 0x000fc40000000f00 */
[----:B01----:R-:W-:Y:S05]  /*0a70*/  CALL.REL.NOINC `($__internal_98_$__cuda_sm70_shflsync_bfly_p) ;  /* 0x000003c000007944 */ /* 0x003fea0003c00000 */
[----:B-1----:R-:W-:Y:S01]  /*0a80*/  IMAD.MOV.U32 R3, RZ, RZ, R6 ;  /* 0x000000ffff037224 */ /* 0x002fe200078e0006 */
[----:B0-----:R-:W-:Y:S05]  /*0a90*/  BRA `(.L_x_1365) ;  /* 0xfffffd2000007947 */ /* 0x001fea000383ffff */
.L_x_1363:
[----:B------:R-:W-:Y:S01]  /*0aa0*/  HFMA2.MMA R6, -RZ, RZ, 0, 1.847743988037109375e-06 ;  /* 0x0000001fff067435 */ /* 0x000fe200000001ff */
[----:B------:R-:W-:Y:S01]  /*0ab0*/  MOV R10, R13 ;  /* 0x0000000d000a7202 */ /* 0x000fe20000000f00 */
[----:B------:R-:W-:Y:S01]  /*0ac0*/  IMAD.MOV.U32 R9, RZ, RZ, 0x2 ;  /* 0x00000002ff097424 */ /* 0x000fe200078e00ff */
[----:B------:R-:W-:Y:S01]  /*0ad0*/  MOV R2, 0xb00 ;  /* 0x00000b0000027802 */ /* 0x000fe20000000f00 */
[----:B------:R-:W-:-:S02]  /*0ae0*/  IMAD.MOV.U32 R11, RZ, RZ, -0x1 ;  /* 0xffffffffff0b7424 */ /* 0x000fc400078e00ff */
[----:B012---:R-:W-:Y:S05]  /*0af0*/  CALL.REL.NOINC `($__internal_98_$__cuda_sm70_shflsync_bfly_p) ;  /* 0x0000034000007944 */ /* 0x007fea0003c00000 */
[----:B01----:R-:W-:Y:S01]  /*0b00*/  FADD.FTZ R10, R13, R6 ;  /* 0x000000060d0a7221 */ /* 0x003fe20000010000 */
[----:B------:R-:W-:Y:S01]  /*0b10*/  MOV R9, 0x4 ;  /* 0x0000000400097802 */ /* 0x000fe20000000f00 */
[----:B------:R-:W-:Y:S01]  /*0b20*/  IMAD.MOV.U32 R6, RZ, RZ, 0x1f ;  /* 0x0000001fff067424 */ /* 0x000fe200078e00ff */
[----:B------:R-:W-:-:S02]  /*0b30*/  MOV R11, 0xffffffff ;  /* 0xffffffff000b7802 */ /* 0x000fc40000000f00 */
[----:B------:R-:W-:Y:S02]  /*0b40*/  MOV R2, 0xb60 ;  /* 0x00000b6000027802 */ /* 0x000fe40000000f00 */
[----:B------:R-:W-:Y:S05]  /*0b50*/  CALL.REL.NOINC `($__internal_98_$__cuda_sm70_shflsync_bfly_p) ;  /* 0x000002e000007944 */ /* 0x000fea0003c00000 */
[----:B01----:R-:W-:Y:S01]  /*0b60*/  FADD.FTZ R10, R10, R6 ;  /* 0x000000060a0a7221 */ /* 0x003fe20000010000 */
[----:B------:R-:W-:Y:S01]  /*0b70*/  HFMA2.MMA R6, -RZ, RZ, 0, 1.847743988037109375e-06 ;  /* 0x0000001fff067435 */ /* 0x000fe200000001ff */
[----:B------:R-:W-:Y:S01]  /*0b80*/  IMAD.MOV.U32 R9, RZ, RZ, 0x8 ;  /* 0x00000008ff097424 */ /* 0x000fe200078e00ff */
[----:B------:R-:W-:Y:S01]  /*0b90*/  MOV R2, 0xbc0 ;  /* 0x00000bc000027802 */ /* 0x000fe20000000f00 */
[----:B------:R-:W-:-:S03]  /*0ba0*/  IMAD.MOV.U32 R11, RZ, RZ, -0x1 ;  /* 0xffffffffff0b7424 */ /* 0x000fc600078e00ff */
[----:B------:R-:W-:Y:S05]  /*0bb0*/  CALL.REL.NOINC `($__internal_98_$__cuda_sm70_shflsync_bfly_p) ;  /* 0x0000028000007944 */ /* 0x000fea0003c00000 */
[----:B-1----:R-:W-:Y:S01]  /*0bc0*/  FADD.FTZ R4, R10, R6 ;  /* 0x000000060a047221 */ /* 0x002fe20000010000 */
[----:B0-----:R-:W-:Y:S01]  /*0bd0*/  MOV R9, 0x10 ;  /* 0x0000001000097802 */ /* 0x001fe20000000f00 */
[----:B------:R-:W-:Y:S01]  /*0be0*/  IMAD.MOV.U32 R6, RZ, RZ, 0x1f ;  /* 0x0000001fff067424 */ /* 0x000fe200078e00ff */
[----:B------:R-:W-:Y:S01]  /*0bf0*/  MOV R11, 0xffffffff ;  /* 0xffffffff000b7802 */ /* 0x000fe20000000f00 */
[----:B------:R-:W-:Y:S01]  /*0c00*/  IMAD.MOV.U32 R10, RZ, RZ, R4 ;  /* 0x000000ffff0a7224 */ /* 0x000fe200078e0004 */
[----:B------:R-:W-:Y:S02]  /*0c10*/  MOV R2, 0xc30 ;  /* 0x00000c3000027802 */ /* 0x000fe40000000f00 */
[----:B------:R-:W-:Y:S05]  /*0c20*/  CALL.REL.NOINC `($__internal_98_$__cuda_sm70_shflsync_bfly_p) ;  /* 0x0000021000007944 */ /* 0x000fea0003c00000 */
[----:B0-----:R-:W-:Y:S01]  /*0c30*/  HFMA2.MMA R9, -RZ, RZ, 0, 5.9604644775390625e-08 ;  /* 0x00000001ff097435 */ /* 0x001fe200000001ff */
[----:B-1----:R-:W-:Y:S01]  /*0c40*/  MOV R7, R6 ;  /* 0x0000000600077202 */ /* 0x002fe20000000f00 */
[----:B------:R-:W-:Y:S01]  /*0c50*/  IMAD.MOV.U32 R10, RZ, RZ, R5 ;  /* 0x000000ffff0a7224 */ /* 0x000fe200078e0005 */
[----:B------:R-:W-:Y:S01]  /*0c60*/  MOV R11, 0xffffffff ;  /* 0xffffffff000b7802 */ /* 0x000fe20000000f00 */
[----:B------:R-:W-:Y:S01]  /*0c70*/  IMAD.MOV.U32 R6, RZ, RZ, 0x1f ;  /* 0x0000001fff067424 */ /* 0x000fe200078e00ff */
[----:B------:R-:W-:-:S02]  /*0c80*/  MOV R2, 0xca0 ;  /* 0x00000ca000027802 */ /* 0x000fc40000000f00 */
[----:B------:R-:W-:Y:S05]  /*0c90*/  CALL.REL.NOINC `($__internal_98_$__cuda_sm70_shflsync_bfly_p) ;  /* 0x000001a000007944 */ /* 0x000fea0003c00000 */
[----:B01----:R-:W-:Y:S01]  /*0ca0*/  FADD.FTZ R10, R5, R6 ;  /* 0x00000006050a7221 */ /* 0x003fe20000010000 */
[----:B------:R-:W-:Y:S01]  /*0cb0*/  HFMA2.MMA R6, -RZ, RZ, 0, 1.847743988037109375e-06 ;  /* 0x0000001fff067435 */ /* 0x000fe200000001ff */
[----:B------:R-:W-:Y:S01]  /*0cc0*/  IMAD.MOV.U32 R9, RZ, RZ, 0x2 ;  /* 0x00000002ff097424 */ /* 0x000fe200078e00ff */
[----:B------:R-:W-:Y:S01]  /*0cd0*/  MOV R2, 0xd00 ;  /* 0x00000d0000027802 */ /* 0x000fe20000000f00 */
[----:B------:R-:W-:-:S03]  /*0ce0*/  IMAD.MOV.U32 R11, RZ, RZ, -0x1 ;  /* 0xffffffffff0b7424 */ /* 0x000fc600078e00ff */
[----:B------:R-:W-:Y:S05]  /*0cf0*/  CALL.REL.NOINC `($__internal_98_$__cuda_sm70_shflsync_bfly_p) ;  /* 0x0000014000007944 */ /* 0x000fea0003c00000 */
[----:B01----:R-:W-:Y:S01]  /*0d00*/  FADD.FTZ R10, R10, R6 ;  /* 0x000000060a0a7221 */ /* 0x003fe20000010000 */
[----:B------:R-:W-:Y:S01]  /*0d10*/  HFMA2.MMA R6, -RZ, RZ, 0, 1.847743988037109375e-06 ;  /* 0x0000001fff067435 */ /* 0x000fe200000001ff */
[----:B------:R-:W-:Y:S01]  /*0d20*/  MOV R9, 0x4 ;  /* 0x0000000400097802 */ /* 0x000fe20000000f00 */
[----:B------:R-:W-:Y:S01]  /*0d30*/  IMAD.MOV.U32 R11, RZ, RZ, -0x1 ;  /* 0xffffffffff0b7424 */ /* 0x000fe200078e00ff */
[----:B------:R-:W-:-:S03]  /*0d40*/  MOV R2, 0xd60 ;  /* 0x00000d6000027802 */ /* 0x000fc60000000f00 */
        /* <DEDUP_REMOVED lines=13> */
[----:B-1----:R-:W-:Y:S01]  /*0e20*/  MOV R5, R6 ;  /* 0x0000000600057202 */ /* 0x002fe20000000f00 */
[----:B0-----:R-:W-:Y:S05]  /*0e30*/  BRA `(.L_x_1366) ;  /* 0xfffffaa000007947 */ /* 0x001fea000383ffff */
        .weak           $__internal_98_$__cuda_sm70_shflsync_bfly_p
        .type           $__internal_98_$__cuda_sm70_shflsync_bfly_p,@function
        .size           $__internal_98_$__cuda_sm70_shflsync_bfly_p,(.L_x_3505 - $__internal_98_$__cuda_sm70_shflsync_bfly_p)
$__internal_98_$__cuda_sm70_shflsync_bfly_p:
[----:B------:R-:W-:Y:S01]  /*0e40*/  HFMA2.MMA R3, -RZ, RZ, 0, 0 ;  /* 0x00000000ff037435 */ /* 0x000fe200000001ff */
[----:B------:R-:W-:Y:S04]  /*0e50*/  WARPSYNC R11 ;  /* 0x0000000b00007348 */ /* 0x000fe80003800000 */
[----:B------:R0:W1:Y:S01]  /*0e60*/  SHFL.BFLY PT, R6, R10, R9, R6 ;  /* 0x0c0000090a067389 */ /* 0x00006200000e0006 */
[----:B------:R-:W-:Y:S05]  /*0e70*/  RET.REL.NODEC R2 `(_ZN10layer_norm22ln_bwd_finalize_kernelINS_22Kernel_traits_finalizeILj16384EffffjLj1024ELj4ENS_18Kernel_traits_baseILj16384EffffjLj1024EEEEEEEvNS_9BwdParamsE) ;  /* 0xfffff18002007950 */ /* 0x000fea0003c3ffff */
.L_x_1367:
        /* <DEDUP_REMOVED lines=16> */
.L_x_3505:


//--------------------- .text._ZN10layer_norm13ln_bwd_kernelINS_13Kernel_traitsIffffjLj16384ELj4ELj1ELj4ELj16ENS_18Kernel_traits_baseILj16384EffffjLj128EEEEEEEvNS_9BwdParamsE --------------------------
	.section	.text._ZN10layer_norm13ln_bwd_kernelINS_13Kernel_traitsIffffjLj16384ELj4ELj1ELj4ELj16ENS_18Kernel_traits_baseILj16384EffffjLj128EEEEEEEvNS_9BwdParamsE,"ax",@progbits
	.sectioninfo	@"SHI_REGISTERS=254"
	.align	128
        .global         _ZN10layer_norm13ln_bwd_kernelINS_13Kernel_traitsIffffjLj16384ELj4ELj1ELj4ELj16ENS_18Kernel_traits_baseILj16384EffffjLj128EEEEEEEvNS_9BwdParamsE
        .type           _ZN10layer_norm13ln_bwd_kernelINS_13Kernel_traitsIffffjLj16384ELj4ELj1ELj4ELj16ENS_18Kernel_traits_baseILj16384EffffjLj128EEEEEEEvNS_9BwdParamsE,@function
        .size           _ZN10layer_norm13ln_bwd_kernelINS_13Kernel_traitsIffffjLj16384ELj4ELj1ELj4ELj16ENS_18Kernel_traits_baseILj16384EffffjLj128EEEEEEEvNS_9BwdParamsE,(.L_x_3506 - _ZN10layer_norm13ln_bwd_kernelINS_13Kernel_traitsIffffjLj16384ELj4ELj1ELj4ELj16ENS_18Kernel_traits_baseILj16384EffffjLj128EEEEEEEvNS_9BwdParamsE)
        .other          _ZN10layer_norm13ln_bwd_kernelINS_13Kernel_traitsIffffjLj16384ELj4ELj1ELj4ELj16ENS_18Kernel_traits_baseILj16384EffffjLj128EEEEEEEvNS_9BwdParamsE,@"STO_CUDA_ENTRY STV_DEFAULT"
_ZN10layer_norm13ln_bwd_kernelINS_13Kernel_traitsIffffjLj16384ELj4ELj1ELj4ELj16ENS_18Kernel_traits_baseILj16384EffffjLj128EEEEEEEvNS_9BwdParamsE:
.text._ZN10layer_norm13ln_bwd_kernelINS_13Kernel_traitsIffffjLj16384ELj4ELj1ELj4ELj16ENS_18Kernel_traits_baseILj16384EffffjLj128EEEEEEEvNS_9BwdParamsE:
        /* <DEDUP_REMOVED lines=117> */
[----:B0-----:R-:W-:-:S02]  /*0750*/  MOV R198, RZ ;  /* 0x000000ff00c67202 */ /* 0x001fc40000000f00 */
.L_x_1376:
        /* <DEDUP_REMOVED lines=11> */
[-C--:B------:R-:W-:Y:S01]  /*0810*/  @P0 IMAD.WIDE.U32 R104, R207, R156.reuse, c[0x0][0x178] ;  /* 0x00005e00cf680625 */ /* 0x080fe200078e009c */
[C---:B------:R-:W-:Y:S02]  /*0820*/  IADD3 R202, R209.reuse, 0x600, RZ ;  /* 0x00000600d1ca7810 */ /* 0x040fe40007ffe0ff */
[----:B------:R-:W3:Y:S03]  /*0830*/  @P0 LDG.E.128 R100, [R100.64] ;  /* 0x0000000664640981 */ /* 0x000ee6000c1e1d00 */
[----:B------:R-:W-:Y:S01]  /*0840*/  @P0 IMAD.WIDE.U32 R108, R202, R156, c[0x0][0x178] ;  /* 0x00005e00ca6c0625 */ /* 0x000fe200078e009c */
[----:B------:R-:W4:Y:S01]  /*0850*/  @P0 LDG.E.128 R104, [R104.64] ;  /* 0x0000000668680981 */ /* 0x000f22000c1e1d00 */
[----:B------:R-:W-:-:S04]  /*0860*/  IADD3 R201, R209, 0x800, RZ ;  /* 0x00000800d1c97810 */ /* 0x000fc80007ffe0ff */
[----:B------:R-:W2:Y:S01]  /*0870*/  @P0 LDG.E.128 R108, [R108.64] ;  /* 0x000000066c6c0981 */ /* 0x000ea2000c1e1d00 */
[----:B------:R-:W-:Y:S01]  /*0880*/  @P0 IMAD.WIDE.U32 R112, R201, R156, c[0x0][0x178] ;  /* 0x00005e00c9700625 */ /* 0x000fe200078e009c */
[----:B------:R-:W-:-:S05]  /*0890*/  IADD3 R200, R209, 0xa00, RZ ;  /* 0x00000a00d1c87810 */ /* 0x000fca0007ffe0ff */
[----:B------:R-:W-:Y:S01]  /*08a0*/  @P0 IMAD.WIDE.U32 R116, R200, R156, c[0x0][0x178] ;  /* 0x00005e00c8740625 */ /* 0x000fe200078e009c */
[----:B------:R-:W2:Y:S01]  /*08b0*/  @P0 LDG.E.128 R112, [R112.64] ;  /* 0x0000000670700981 */ /* 0x000ea2000c1e1d00 */
[----:B------:R-:W-:-:S04]  /*08c0*/  IADD3 R199, R209, 0xc00, RZ ;  /* 0x00000c00d1c77810 */ /* 0x000fc80007ffe0ff */
[----:B------:R-:W2:Y:S01]  /*08d0*/  @P0 LDG.E.128 R116, [R116.64] ;  /* 0x0000000674740981 */ /* 0x000ea2000c1e1d00 */
[----:B------:R-:W-:Y:S01]  /*08e0*/  @P0 IMAD.WIDE.U32 R120, R199, R156, c[0x0][0x178] ;  /* 0x00005e00c7780625 */ /* 0x000fe200078e009c */
[----:B------:R-:W-:-:S05]  /*08f0*/  IADD3 R197, R209, 0xe00, RZ ;  /* 0x00000e00d1c57810 */ /* 0x000fca0007ffe0ff */
[----:B------:R-:W2:Y:S01]  /*0900*/  @P0 LDG.E.128 R120, [R120.64] ;  /* 0x0000000678780981 */ /* 0x000ea2000c1e1d00 */
[----:B------:R-:W-:-:S06]  /*0910*/  @P0 IMAD.WIDE.U32 R124, R197, R156, c[0x0][0x178] ;  /* 0x00005e00c57c0625 */ /* 0x000fcc00078e009c */
[----:B------:R-:W2:Y:S01]  /*0920*/  @P0 LDG.E.128 R124, [R124.64] ;  /* 0x000000067c7c0981 */ /* 0x000ea2000c1e1d00 */
[----:B------:R-:W-:-:S04]  /*0930*/  @!P0 LEA R130, P1, R209, c[0x0][0x170], 0x4 ;  /* 0x00005c00d1828a11 */ /* 0x000fc800078220ff */
[----:B------:R-:W-:Y:S01]  /*0940*/  @!P0 LEA.HI.X R131, R209, c[0x0][0x174], RZ, 0x4, P1 ;  /* 0x00005d00d1838a11 */ /* 0x000fe200008f24ff */
[----:B------:R-:W-:Y:S01]  /*0950*/  @!P0 IMAD.WIDE.U32 R140, R208, R156, c[0x0][0x170] ;  /* 0x00005c00d08c8625 */ /* 0x000fe200078e009c */
[----:B------:R-:W-:-:S03]  /*0960*/  MOV R134, 0x4 ;  /* 0x0000000400867802 */ /* 0x000fc60000000f00 */
[----:B------:R-:W-:Y:S01]  /*0970*/  @!P0 IMAD.WIDE.U32 R138, R207, R156, c[0x0][0x170] ;  /* 0x00005c00cf8a8625 */ /* 0x000fe200078e009c */
[----:B------:R-:W-:-:S03]  /*0980*/  @P0 MOV R236, RZ ;  /* 0x000000ff00ec0202 */ /* 0x000fc60000000f00 */
[----:B------:R-:W-:-:S04]  /*0990*/  @!P0 IMAD.WIDE.U32 R132, R202, R156, c[0x0][0x170] ;  /* 0x00005c00ca848625 */ /* 0x000fc800078e009c */
[----:B------:R-:W-:-:S04]  /*09a0*/  @!P0 IMAD.WIDE R128, R21, R134, c[0x0][0x180] ;  /* 0x0000600015808625 */ /* 0x000fc800078e0286 */
[----:B------:R-:W-:Y:S01]  /*09b0*/  IMAD.WIDE R134, R21, R134, c[0x0][0x188] ;  /* 0x0000620015867625 */ /* 0x000fe200078e0286 */
[----:B------:R0:W2:Y:S03]  /*09c0*/  @!P0 LDG.E R236, [R128.64] ;  /* 0x0000000680ec8981 */ /* 0x0000a6000c1e1900 */
[-C--:B------:R-:W-:Y:S01]  /*09d0*/  @!P0 IMAD.WIDE.U32 R136, R201, R156.reuse, c[0x0][0x170] ;  /* 0x00005c00c9888625 */ /* 0x080fe200078e009c */
[----:B------:R1:W2:Y:S03]  /*09e0*/  LDG.E R206, [R134.64] ;  /* 0x0000000686ce7981 */ /* 0x0002a6000c1e1900 */
[----:B------:R-:W-:-:S04]  /*09f0*/  @!P0 IMAD.WIDE.U32 R144, R199, R156, c[0x0][0x170] ;  /* 0x00005c00c7908625 */ /* 0x000fc800078e009c */
[----:B------:R-:W-:-:S04]  /*0a00*/  @!P0 IMAD.WIDE.U32 R148, R197, R156, c[0x0][0x170] ;  /* 0x00005c00c5948625 */ /* 0x000fc800078e009c */
[----:B0-----:R-:W-:-:S04]  /*0a10*/  IMAD.WIDE.U32 R128, R209, R156, c[0x0][0x1b8] ;  /* 0x00006e00d1807625 */ /* 0x001fc800078e009c */
[----:B------:R-:W-:-:S06]  /*0a20*/  IMAD.WIDE.U32 R152, R199, R156, c[0x0][0x1b8] ;  /* 0x00006e00c7987625 */ /* 0x000fcc00078e009c */
[----:B------:R-:W2:Y:S04]  /*0a30*/  LDG.E.128 R152, [R152.64] ;  /* 0x0000000698987981 */ /* 0x000ea8000c1e1d00 */
[----:B------:R0:W2:Y:S04]  /*0a40*/  @!P0 LDG.E.128 R96, [R130.64] ;  /* 0x0000000682608981 */ /* 0x0000a8000c1e1d00 */
[----:B------:R1:W3:Y:S04]  /*0a50*/  @!P0 LDG.E.128 R100, [R140.64] ;  /* 0x000000068c648981 */ /* 0x0002e8000c1e1d00 */
[----:B------:R4:W3:Y:S04]  /*0a60*/  @!P0 LDG.E.128 R104, [R138.64] ;  /* 0x000000068a688981 */ /* 0x0008e8000c1e1d00 */
[----:B0-----:R-:W3:Y:S04]  /*0a70*/  LDG.E.128 R128, [R128.64] ;  /* 0x0000000680807981 */ /* 0x001ee8000c1e1d00 */
[----:B------:R0:W3:Y:S01]  /*0a80*/  @!P0 LDG.E.128 R108, [R132.64] ;  /* 0x00000006846c8981 */ /* 0x0000e2000c1e1d00 */
[----:B-1----:R-:W-:-:S03]  /*0a90*/  @!P0 IMAD.WIDE.U32 R140, R200, R156, c[0x0][0x170] ;  /* 0x00005c00c88c8625 */ /* 0x002fc600078e009c */
[----:B------:R1:W3:Y:S04]  /*0aa0*/  @!P0 LDG.E.128 R112, [R136.64] ;  /* 0x0000000688708981 */ /* 0x0002e8000c1e1d00 */
[----:B------:R0:W3:Y:S04]  /*0ab0*/  @!P0 LDG.E.128 R116, [R140.64] ;  /* 0x000000068c748981 */ /* 0x0000e8000c1e1d00 */
[----:B------:R1:W3:Y:S04]  /*0ac0*/  @!P0 LDG.E.128 R120, [R144.64] ;  /* 0x0000000690788981 */ /* 0x0002e8000c1e1d00 */
[----:B------:R4:W3:Y:S01]  /*0ad0*/  @!P0 LDG.E.128 R124, [R148.64] ;  /* 0x00000006947c8981 */ /* 0x0008e2000c1e1d00 */
[----:B0-----:R-:W-:-:S06]  /*0ae0*/  IMAD.WIDE.U32 R132, R208, R156, c[0x0][0x1b8] ;  /* 0x00006e00d0847625 */ /* 0x001fcc00078e009c */
[----:B------:R-:W3:Y:S01]  /*0af0*/  LDG.E.128 R132, [R132.64] ;  /* 0x0000000684847981 */ /* 0x000ee2000c1e1d00 */
[----:B-1----:R-:W-:-:S06]  /*0b00*/  IMAD.WIDE.U32 R136, R207, R156, c[0x0][0x1b8] ;  /* 0x00006e00cf887625 */ /* 0x002fcc00078e009c */
[----:B----4-:R-:W4:Y:S01]  /*0b10*/  LDG.E.128 R136, [R136.64] ;  /* 0x0000000688887981 */ /* 0x010f22000c1e1d00 */
        /* <DEDUP_REMOVED lines=30> */
[----:B---3--:R-:W-:Y:S02]  /*0d00*/  @P0 FADD.FTZ R216, -R94, R102 ;  /* 0x000000665ed80221 */ /* 0x008fe40000010100 */
[----:B------:R-:W-:Y:S02]  /*0d10*/  @P0 FADD.FTZ R220, -R66, R98 ;  /* 0x0000006242dc0221 */ /* 0x000fe40000010100 */
[----:B-1----:R-:W-:Y:S02]  /*0d20*/  @P0 FMUL.FTZ R216, R216, R233 ;  /* 0x000000e9d8d80220 */ /* 0x002fe40000410000 */
[----:B------:R-:W-:Y:S02]  /*0d30*/  @P0 FADD.FTZ R233, -R90, R106 ;  /* 0x0000006a5ae90221 */ /* 0x000fe40000010100 */
[----:B------:R-:W-:-:S02]  /*0d40*/  @P0 FMUL.FTZ R220, R220, R217 ;  /* 0x000000d9dcdc0220 */ /* 0x000fc40000410000 */
[----:B------:R-:W-:Y:S02]  /*0d50*/  @P0 FMUL.FTZ R212, R233, R212 ;  /* 0x000000d4e9d40220 */ /* 0x000fe40000410000 */
[----:B------:R-:W-:Y:S02]  /*0d60*/  @P0 FADD.FTZ R219, -R67, R99 ;  /* 0x0000006343db0221 */ /* 0x000fe40000010100 */
[----:B------:R-:W-:Y:S02]  /*0d70*/  @P0 FADD.FTZ R217, -R93, R101 ;  /* 0x000000655dd90221 */ /* 0x000fe40000010100 */
[----:B------:R-:W-:Y:S02]  /*0d80*/  @P0 FADD.FTZ R233, -R84, R108 ;  /* 0x0000006c54e90221 */ /* 0x000fe40000010100 */
[----:B------:R-:W-:Y:S02]  /*0d90*/  @P0 FADD.FTZ R222, -R64, R96 ;  /* 0x0000006040de0221 */ /* 0x000fe40000010100 */
[----:B------:R-:W-:-:S02]  /*0da0*/  @!P0 FADD.FTZ R101, R101, -R236 ;  /* 0x800000ec65658221 */ /* 0x000fc40000010000 */
[----:B------:R-:W-:Y:S02]  /*0db0*/  @P0 FMUL.FTZ R219, R219, R230 ;  /* 0x000000e6dbdb0220 */ /* 0x000fe40000410000 */
[----:B------:R-:W-:Y:S01]  /*0dc0*/  @P0 FMUL.FTZ R217, R217, R232 ;  /* 0x000000e8d9d90220 */ /* 0x000fe20000410000 */
[----:B------:R-:W0:Y:S01]  /*0dd0*/  @P0 MUFU.RCP R230, R40 ;  /* 0x0000002800e60308 */ /* 0x000e220000001000 */
[----:B------:R-:W-:Y:S02]  /*0de0*/  @P0 FMUL.FTZ R210, R233, R210 ;  /* 0x000000d2e9d20220 */ /* 0x000fe40000410000 */
[----:B------:R-:W-:Y:S02]  /*0df0*/  @P0 FMUL.FTZ R222, R222, R215 ;  /* 0x000000d7dede0220 */ /* 0x000fe40000410000 */
[----:B------:R-:W-:Y:S02]  /*0e00*/  @P0 FADD.FTZ R218, -R92, R100 ;  /* 0x000000645cda0221 */ /* 0x000fe40000010100 */
[----:B------:R-:W-:-:S02]  /*0e10*/  @P0 FADD.FTZ R232, -R89, R105 ;  /* 0x0000006959e80221 */ /* 0x000fc40000010100 */
[----:B------:R-:W-:Y:S02]  /*0e20*/  @!P0 FADD.FTZ R233, R100, -R236 ;  /* 0x800000ec64e98221 */ /* 0x000fe40000010000 */
[----:B------:R-:W-:Y:S02]  /*0e30*/  @P0 FADD.FTZ R215, -R95, R103 ;  /* 0x000000675fd70221 */ /* 0x000fe40000010100 */
[----:B------:R-:W-:Y:S02]  /*0e40*/  @P0 FADD.FTZ R100, -R86, R110 ;  /* 0x0000006e56640221 */ /* 0x000fe40000010100 */
[----:B------:R-:W-:Y:S02]  /*0e50*/  @!P0 FMUL.FTZ R217, R206, R101 ;  /* 0x00000065ced98220 */ /* 0x000fe40000410000 */
[----:B------:R-:W-:Y:S02]  /*0e60*/  @!P0 FADD.FTZ R101, R102, -R236 ;  /* 0x800000ec66658221 */ /* 0x000fe40000010000 */
[----:B------:R-:W-:-:S02]  /*0e70*/  @P0 FMUL.FTZ R213, R232, R213 ;  /* 0x000000d5e8d50220 */ /* 0x000fc40000410000 */
[----:B------:R-:W-:Y:S02]  /*0e80*/  @P0 FMUL.FTZ R218, R218, R231 ;  /* 0x000000e7dada0220 */ /* 0x000fe40000410000 */
[----:B------:R-:W-:Y:S02]  /*0e90*/  @P0 FMUL.FTZ R215, R215, R234 ;  /* 0x000000ead7d70220 */ /* 0x000fe40000410000 */
[----:B------:R-:W-:Y:S01]  /*0ea0*/  @P0 FADD.FTZ R232, -R91, R107 ;  /* 0x0000006b5be80221 */ /* 0x000fe20000010100 */
[----:B------:R-:W1:Y:S01]  /*0eb0*/  @P0 MUFU.RCP R234, R42 ;  /* 0x0000002a00ea0308 */ /* 0x000e620000001000 */
[----:B------:R-:W-:Y:S02]  /*0ec0*/  @P0 FMUL.FTZ R223, R100, R223 ;  /* 0x000000df64df0220 */ /* 0x000fe40000410000 */
[----:B------:R-:W-:Y:S02]  /*0ed0*/  @P0 FADD.FTZ R231, -R88, R104 ;  /* 0x0000006858e70221 */ /* 0x000fe40000010100 */
[----:B------:R-:W-:-:S02]  /*0ee0*/  @P0 FADD.FTZ R100, -R80, R112 ;  /* 0x0000007050640221 */ /* 0x000fc40000010100 */
[----:B------:R-:W-:Y:S02]  /*0ef0*/  @!P0 FADD.FTZ R103, R103, -R236 ;  /* 0x800000ec67678221 */ /* 0x000fe40000010000 */
[----:B------:R-:W-:Y:S02]  /*0f00*/  @!P0 FMUL.FTZ R216, R206, R101 ;  /* 0x00000065ced88220 */ /* 0x000fe40000410000 */
[----:B------:R-:W-:Y:S02]  /*0f10*/  @P0 FADD.FTZ R101, -R83, R115 ;  /* 0x0000007353650221 */ /* 0x000fe40000010100 */
[----:B------:R-:W-:Y:S02]  /*0f20*/  @P0 FMUL.FTZ R211, R232, R211 ;  /* 0x000000d3e8d30220 */ /* 0x000fe40000410000 */
[----:B------:R-:W-:Y:S01]  /*0f30*/  @P0 FMUL.FTZ R225, R100, R225 ;  /* 0x000000e164e10220 */ /* 0x000fe20000410000 */
[----:B------:R-:W2:Y:S01]  /*0f40*/  @P0 MUFU.RCP R232, R36 ;  /* 0x0000002400e80308 */ /* 0x000ea20000001000 */
[----:B------:R-:W-:-:S02]  /*0f50*/  @!P0 FMUL.FTZ R215, R206, R103 ;  /* 0x00000067ced78220 */ /* 0x000fc40000410000 */
[----:B------:R-:W-:Y:S02]  /*0f60*/  @P0 FMUL.FTZ R214, R231, R214 ;  /* 0x000000d6e7d60220 */ /* 0x000fe40000410000 */
[----:B------:R-:W-:Y:S02]  /*0f70*/  @P0 FADD.FTZ R100, -R81, R113 ;  /* 0x0000007151640221 */ /* 0x000fe40000010100 */
[----:B------:R-:W-:Y:S01]  /*0f80*/  @P0 FADD.FTZ R103, -R76, R116 ;  /* 0x000000744c670221 */ /* 0x000fe20000010100 */
[----:B------:R-:W3:Y:S01]  /*0f90*/  @P0 MUFU.RCP R231, R41 ;  /* 0x0000002900e70308 */ /* 0x000ee20000001000 */
[----:B------:R-:W-:Y:S02]  /*0fa0*/  @P0 FMUL.FTZ R228, R101, R228 ;  /* 0x000000e465e40220 */ /* 0x000fe40000410000 */
[----:B------:R-:W-:Y:S02]  /*0fb0*/  @!P0 FADD.FTZ R101, R104, -R236 ;  /* 0x800000ec68658221 */ /* 0x000fe40000010000 */
[----:B------:R-:W-:-:S02]  /*0fc0*/  @P0 FMUL.FTZ R227, R100, R227 ;  /* 0x000000e364e30220 */ /* 0x000fc40000410000 */
[----:B0-----:R-:W-:Y:S01]  /*0fd0*/  @P0 FMUL.FTZ R230, R103, R230 ;  /* 0x000000e667e60220 */ /* 0x001fe20000410000 */
[----:B------:R-:W0:Y:S01]  /*0fe0*/  @P0 MUFU.RCP R100, R37 ;  /* 0x0000002500640308 */ /* 0x000e220000001000 */
[----:B------:R-:W-:Y:S02]  /*0ff0*/  @!P0 FMUL.FTZ R214, R206, R101 ;  /* 0x00000065ced68220 */ /* 0x000fe40000410000 */
[----:B------:R-:W-:-:S05]  /*1000*/  @P0 FADD.FTZ R101, -R78, R118 ;  /* 0x000000764e650221 */ /* 0x000fca0000010100 */
[----:B------:R-:W0:Y:S01]  /*1010*/  @P0 MUFU.RCP R103, R32 ;  /* 0x0000002000670308 */ /* 0x000e220000001000 */
[----:B-1----:R-:W-:Y:S02]  /*1020*/  @P0 FMUL.FTZ R234, R101, R234 ;  /* 0x000000ea65ea0220 */ /* 0x002fe40000410000 */
[----:B------:R-:W-:Y:S02]  /*1030*/  @P0 FADD.FTZ R101, -R72, R120 ;  /* 0x0000007848650221 */ /* 0x000fe40000010100 */
[----:B------:R-:W-:Y:S02]  /*1040*/  @P0 FADD.FTZ R104, -R77, R117 ;  /* 0x000000754d680221 */ /* 0x000fe40000010100 */
[----:B--2---:R-:W-:Y:S02]  /*1050*/  @P0 FMUL.FTZ R232, R101, R232 ;  /* 0x000000e865e80220 */ /* 0x004fe40000410000 */
[----:B---3--:R-:W-:Y:S02]  /*1060*/  @P0 FMUL.FTZ R104, R104, R231 ;  /* 0x000000e768680220 */ /* 0x008fe40000410000 */
[----:B------:R-:W-:-:S02]  /*1070*/  @!P0 FADD.FTZ R101, R106, -R236 ;  /* 0x800000ec6a658221 */ /* 0x000fc40000010000 */
[----:B------:R-:W-:Y:S02]  /*1080*/  @P0 FADD.FTZ R231, -R73, R121 ;  /* 0x0000007949e70221 */ /* 0x000fe40000010100 */
[----:B------:R-:W-:Y:S02]  /*1090*/  @P0 FADD.FTZ R106, -R68, R124 ;  /* 0x0000007c446a0221 */ /* 0x000fe40000010100 */
[----:B------:R-:W-:Y:S02]  /*10a0*/  @P0 FADD.FTZ R235, -R85, R109 ;  /* 0x0000006d55eb0221 */ /* 0x000fe40000010100 */
[----:B------:R-:W-:Y:S02]  /*10b0*/  @!P0 FADD.FTZ R239, R109, -R236 ;  /* 0x800000ec6def8221 */ /* 0x000fe40000010000 */
[----:B------:R-:W1:Y:S01]  /*10c0*/  @P0 MUFU.RCP R109, R34 ;  /* 0x00000022006d0308 */ /* 0x000e620000001000 */
[----:B0-----:R-:W-:Y:S02]  /*10d0*/  @P0 FMUL.FTZ R231, R231, R100 ;  /* 0x00000064e7e70220 */ /* 0x001fe40000410000 */
[----:B------:R-:W-:-:S02]  /*10e0*/  @P0 FMUL.FTZ R106, R106, R103 ;  /* 0x000000676a6a0220 */ /* 0x000fc40000410000 */
[----:B------:R-:W-:-:S03]  /*10f0*/  @!P0 FADD.FTZ R103, R98, -R236 ;  /* 0x800000ec62678221 */ /* 0x000fc60000010000 */
[----:B------:R-:W0:Y:S01]  /*1100*/  @P0 MUFU.RCP R100, R33 ;  /* 0x0000002100640308 */ /* 0x000e220000001000 */
[----:B------:R-:W-:Y:S02]  /*1110*/  @P0 FMUL.FTZ R224, R235, R224 ;  /* 0x000000e0ebe00220 */ /* 0x000fe40000410000 */
[----:B------:R-:W-:-:S05]  /*1120*/  @P0 FADD.FTZ R235, -R87, R111 ;  /* 0x0000006f57eb0221 */ /* 0x000fca0000010100 */
[----:B------:R-:W2:Y:S01]  /*1130*/  @P0 MUFU.RCP R98, R35 ;  /* 0x0000002300620308 */ /* 0x000ea20000001000 */
[----:B------:R-:W-:Y:S02]  /*1140*/  @P0 FADD.FTZ R102, -R82, R114 ;  /* 0x0000007252660221 */ /* 0x000fe40000010100 */
[----:B------:R-:W-:Y:S02]  /*1150*/  @!P0 FADD.FTZ R105, R105, -R236 ;  /* 0x800000ec69698221 */ /* 0x000fe40000010000 */
[----:B------:R-:W-:Y:S02]  /*1160*/  @!P0 FMUL.FTZ R212, R206, R101 ;  /* 0x00000065ced48220 */ /* 0x000fe40000410000 */
[----:B------:R-:W-:Y:S02]  /*1170*/  @!P0 FADD.FTZ R107, R107, -R236 ;  /* 0x800000ec6b6b8221 */ /* 0x000fe40000010000 */
[----:B------:R-:W-:Y:S02]  /*1180*/  @!P0 FADD.FTZ R111, R111, -R236 ;  /* 0x800000ec6f6f8221 */ /* 0x000fe40000010000 */
[----:B------:R-:W-:-:S02]  /*1190*/  @!P0 FADD.FTZ R101, R96, -R236 ;  /* 0x800000ec60658221 */ /* 0x000fc40000010000 */
[----:B------:R-:W-:Y:S02]  /*11a0*/  @P0 FMUL.FTZ R226, R235, R226 ;  /* 0x000000e2ebe20220 */ /* 0x000fe40000410000 */
[----:B------:R-:W-:Y:S02]  /*11b0*/  @P0 FMUL.FTZ R229, R102, R229 ;  /* 0x000000e566e50220 */ /* 0x000fe40000410000 */
[----:B------:R-:W-:Y:S02]  /*11c0*/  @!P0 FMUL.FTZ R213, R206, R105 ;  /* 0x00000069ced58220 */ /* 0x000fe40000410000 */
[----:B------:R-:W-:Y:S02]  /*11d0*/  @!P0 FADD.FTZ R97, R97, -R236 ;  /* 0x800000ec61618221 */ /* 0x000fe40000010000 */
[----:B------:R-:W-:Y:S02]  /*11e0*/  @!P0 FMUL.FTZ R211, R206, R107 ;  /* 0x0000006bced38220 */ /* 0x000fe40000410000 */
[----:B------:R-:W-:-:S02]  /*11f0*/  @P0 FADD.FTZ R96, -R70, R126 ;  /* 0x0000007e46600221 */ /* 0x000fc40000010100 */
[----:B------:R-:W-:Y:S02]  /*1200*/  @!P0 FMUL.FTZ R226, R206, R111 ;  /* 0x0000006fcee28220 */ /* 0x000fe40000410000 */
[----:B------:R-:W-:Y:S02]  /*1210*/  @P0 FADD.FTZ R102, -R79, R119 ;  /* 0x000000774f660221 */ /* 0x000fe40000010100 */
[----:B------:R-:W-:Y:S02]  /*1220*/  @P0 FADD.FTZ R105, -R74, R122 ;  /* 0x0000007a4a690221 */ /* 0x000fe40000010100 */
[----:B------:R-:W-:Y:S02]  /*1230*/  @P0 FADD.FTZ R235, -R75, R123 ;  /* 0x0000007b4beb0221 */ /* 0x000fe40000010100 */
[----:B------:R-:W-:Y:S02]  /*1240*/  @P0 FADD.FTZ R107, -R69, R125 ;  /* 0x0000007d456b0221 */ /* 0x000fe40000010100 */
[----:B------:R-:W-:-:S02]  /*1250*/  @!P0 FMUL.FTZ R222, R206, R101 ;  /* 0x00000065cede8220 */ /* 0x000fc40000410000 */
[----:B------:R-:W-:Y:S02]  /*1260*/  FMUL.FTZ R111, R60, R128 ;  /* 0x000000803c6f7220 */ /* 0x000fe40000410000 */
        /* <DEDUP_REMOVED lines=21> */
[----:B------:R-:W-:Y:S02]  /*13c0*/  @!P0 FMUL.FTZ R221, R206, R97 ;  /* 0x00000061cedd8220 */ /* 0x000fe40000410000 */
[----:B------:R-:W-:-:S02]  /*13d0*/  FMUL.FTZ R110, R61, R129 ;  /* 0x000000813d6e7220 */ /* 0x000fc40000410000 */
[----:B------:R-:W-:Y:S02]  /*13e0*/  FADD.FTZ R97, RZ, R111 ;  /* 0x0000006fff617221 */ /* 0x000fe40000010000 */
[----:B------:R-:W-:Y:S02]  /*13f0*/  FFMA.FTZ R96, R111, R222, RZ ;  /* 0x000000de6f607223 */ /* 0x000fe400000100ff */
[----:B0-----:R-:W-:Y:S02]  /*1400*/  @P0 FMUL.FTZ R108, R107, R100 ;  /* 0x000000646b6c0220 */ /* 0x001fe40000410000 */
[----:B--2---:R-:W-:Y:S02]  /*1410*/  @P0 FMUL.FTZ R107, R127, R98 ;  /* 0x000000627f6b0220 */ /* 0x004fe40000410000 */
[----:B------:R-:W-:Y:S02]  /*1420*/  @!P0 FMUL.FTZ R227, R206, R113 ;  /* 0x00000071cee38220 */ /* 0x000fe40000410000 */
[----:B------:R-:W-:-:S02]  /*1430*/  @!P0 FMUL.FTZ R220, R206, R103 ;  /* 0x00000067cedc8220 */ /* 0x000fc40000410000 */
        /* <DEDUP_REMOVED lines=8> */
[----:B------:R-:W0:Y:S01]  /*14c0*/  @P0 MUFU.RCP R233, R43 ;  /* 0x0000002b00e90308 */ /* 0x000e220000001000 */
        /* <DEDUP_REMOVED lines=10> */
[----:B------:R-:W-:Y:S01]  /*1570*/  FFMA.FTZ R96, R114, R217, R96 ;  /* 0x000000d972607223 */ /* 0x000fe20000010060 */
[----:B------:R-:W1:Y:S01]  /*1580*/  @P0 MUFU.RCP R238, R38 ;  /* 0x0000002600ee0308 */ /* 0x000e620000001000 */
[----:B------:R-:W-:Y:S02]  /*1590*/  FMUL.FTZ R118, R59, R135 ;  /* 0x000000873b767220 */ /* 0x000fe40000410000 */
[----:B------:R-:W-:Y:S02]  /*15a0*/  FADD.FTZ R97, R98, R117 ;  /* 0x0000007562617221 */ /* 0x000fe40000010000 */
[----:B------:R-:W-:Y:S02]  /*15b0*/  FFMA.FTZ R96, R117, R216, R96 ;  /* 0x000000d875607223 */ /* 0x000fe40000010060 */
[----:B0-----:R-:W-:Y:S01]  /*15c0*/  @P0 FMUL.FTZ R233, R102, R233 ;  /* 0x000000e966e90220 */ /* 0x001fe20000410000 */
[----:B------:R-:W0:Y:S01]  /*15d0*/  @P0 MUFU.RCP R240, R39 ;  /* 0x0000002700f00308 */ /* 0x000e220000001000 */
[----:B------:R-:W-:-:S02]  /*15e0*/  @!P0 FMUL.FTZ R233, R206, R119 ;  /* 0x00000077cee98220 */ /* 0x000fc40000410000 */
[----:B----4-:R-:W-:Y:S02]  /*15f0*/  FMUL.FTZ R119, R52, R136 ;  /* 0x0000008834777220 */ /* 0x010fe40000410000 */
[----:B------:R-:W-:Y:S02]  /*1600*/  FADD.FTZ R98, R97, R118 ;  /* 0x0000007661627221 */ /* 0x000fe40000010000 */
        /* <DEDUP_REMOVED lines=8> */
[----:B-1----:R-:W-:Y:S02]  /*1690*/  @P0 FMUL.FTZ R105, R105, R238 ;  /* 0x000000ee69690220 */ /* 0x002fe40000410000 */
[----:B------:R-:W-:-:S02]  /*16a0*/  @!P0 FMUL.FTZ R105, R206, R122 ;  /* 0x0000007ace698220 */ /* 0x000fc40000410000 */
[----:B------:R-:W-:Y:S02]  /*16b0*/  FMUL.FTZ R122, R55, R139 ;  /* 0x0000008b377a7220 */ /* 0x000fe40000410000 */
[----:B------:R-:W-:Y:S02]  /*16c0*/  FADD.FTZ R97, R98, R121 ;  /* 0x0000007962617221 */ /* 0x000fe40000010000 */
[----:B------:R-:W-:Y:S02]  /*16d0*/  FFMA.FTZ R96, R121, R212, R96 ;  /* 0x000000d479607223 */ /* 0x000fe40000010060 */
[----:B0-----:R-:W-:Y:S02]  /*16e0*/  @P0 FMUL.FTZ R235, R235, R240 ;  /* 0x000000f0ebeb0220 */ /* 0x001fe40000410000 */
[C---:B------:R-:W-:Y:S02]  /*16f0*/  @!P0 FMUL.FTZ R224, R206.reuse, R239 ;  /* 0x000000efcee08220 */ /* 0x040fe40000410000 */
[----:B------:R-:W-:-:S02]  /*1700*/  @!P0 FMUL.FTZ R235, R206, R123 ;  /* 0x0000007bceeb8220 */ /* 0x000fc40000410000 */
[----:B------:R-:W-:Y:S02]  /*1710*/  @!P0 FMUL.FTZ R210, R206, R237 ;  /* 0x000000edced28220 */ /* 0x000fe40000410000 */
        /* <DEDUP_REMOVED lines=25> */
[C---:B------:R-:W-:Y:S02]  /*18b0*/  @!P0 FMUL.FTZ R229, R206.reuse, R245 ;  /* 0x000000f5cee58220 */ /* 0x040fe40000410000 */
[----:B------:R-:W-:Y:S02]  /*18c0*/  @!P0 FMUL.FTZ R109, R206, R126 ;  /* 0x0000007ece6d8220 */ /* 0x000fe40000410000 */
        /* <DEDUP_REMOVED lines=13> */
[----:B------:R-:W-:-:S02]  /*19a0*/  @!P0 FMUL.FTZ R108, R206, R125 ;  /* 0x0000007dce6c8220 */ /* 0x000fc40000410000 */
        /* <DEDUP_REMOVED lines=41> */
[----:B------:R-:W-:-:S02]  /*1c40*/  @!P0 FMUL.FTZ R106, R206, R124 ;  /* 0x0000007cce6a8220 */ /* 0x000fc40000410000 */
[----:B------:R-:W-:Y:S02]  /*1c50*/  FMUL.FTZ R131, R32, R156 ;  /* 0x0000009c20837220 */ /* 0x000fe40000410000 */
[----:B------:R-:W-:Y:S02]  /*1c60*/  FADD.FTZ R100, R97, R132 ;  /* 0x0000008461647221 */ /* 0x000fe40000010000 */
[----:B------:R-:W-:Y:S01]  /*1c70*/  FFMA.FTZ R96, R132, R235, R96 ;  /* 0x000000eb84607223 */ /* 0x000fe20000010060 */
[----:B------:R-:W-:Y:S01]  /*1c80*/  LOP3.LUT P1, RZ, R203, 0xff, RZ, 0xc0, !PT ;  /* 0x000000ffcbff7812 */ /* 0x000fe2000782c0ff */
[C---:B------:R-:W-:Y:S02]  /*1c90*/  FADD.FTZ R17, R157.reuse, R17 ;  /* 0x000000119d117221 */ /* 0x040fe40000010000 */
[----:B------:R-:W-:Y:S02]  /*1ca0*/  FFMA.FTZ R30, R157, R108, R30 ;  /* 0x0000006c9d1e7223 */ /* 0x000fe4000001001e */
[----:B------:R-:W-:-:S02]  /*1cb0*/  FMUL.FTZ R157, R33, R157 ;  /* 0x0000009d219d7220 */ /* 0x000fc40000410000 */
[----:B------:R-:W-:Y:S02]  /*1cc0*/  FADD.FTZ R100, R100, R131 ;  /* 0x0000008364647221 */ /* 0x000fe40000010000 */
[----:B------:R-:W-:Y:S01]  /*1cd0*/  FFMA.FTZ R96, R131, R106, R96 ;  /* 0x0000006a83607223 */ /* 0x000fe20000010060 */
[----:B------:R-:W-:Y:S01]  /*1ce0*/  SHF.R.U32.HI R98, RZ, 0x5, R27 ;  /* 0x00000005ff627819 */ /* 0x000fe2000001161b */
[C---:B------:R-:W-:Y:S02]  /*1cf0*/  FADD.FTZ R20, R158.reuse, R20 ;  /* 0x000000149e147221 */ /* 0x040fe40000010000 */
[----:B------:R-:W-:Y:S02]  /*1d00*/  FFMA.FTZ R26, R158, R109, R26 ;  /* 0x0000006d9e1a7223 */ /* 0x000fe4000001001a */
[----:B------:R-:W-:Y:S02]  /*1d10*/  FMUL.FTZ R158, R34, R158 ;  /* 0x0000009e229e7220 */ /* 0x000fe40000410000 */
[----:B------:R-:W-:-:S02]  /*1d20*/  FADD.FTZ R97, R100, R157 ;  /* 0x0000009d64617221 */ /* 0x000fc40000010000 */
[----:B------:R-:W-:Y:S01]  /*1d30*/  FFMA.FTZ R96, R157, R108, R96 ;  /* 0x0000006c9d607223 */ /* 0x000fe20000010060 */
[----:B------:R-:W-:Y:S01]  /*1d40*/  LOP3.LUT R116, R98, 0x7fffffc, RZ, 0xc0, !PT ;  /* 0x07fffffc62747812 */ /* 0x000fe200078ec0ff */
        /* <DEDUP_REMOVED lines=44> */
.L_x_1377:
        /* <DEDUP_REMOVED lines=18> */
.L_x_1378:
        /* <DEDUP_REMOVED lines=22> */
.L_x_1372:
[----:B------:R-:W-:Y:S05]  /*2290*/  BSYNC B0 ;  /* 0x0000000000007941 */ /* 0x000fea0003800000 */
.L_x_1371:
        /* <DEDUP_REMOVED lines=16> */
[----:B------:R-:W-:Y:S01]  /*23a0*/  HFMA2.MMA R103, -RZ, RZ, 0, 5.9604644775390625e-08 ;  /* 0x00000001ff677435 */ /* 0x000fe200000001ff */
        /* <DEDUP_REMOVED lines=11> */
.L_x_1374:
[----:B------:R-:W2:Y:S01]  /*2460*/  LDG.E.STRONG.GPU R98, [R96.64] ;  /* 0x0000000660627981 */ /* 0x000ea2000c1ef900 */
[----:B------:R-:W-:Y:S01]  /*2470*/  YIELD ;  /* 0x0000000000007946 */ /* 0x000fe20003800000 */
[----:B--2---:R-:W-:Y:S01]  /*2480*/  ISETP.NE.AND P0, PT, R98, R101, PT ;  /* 0x000000656200720c */ /* 0x004fe20003f05270 */
[----:B------:R-:W-:-:S12]  /*2490*/  CCTL.IVALL ;  /* 0x00000000ff00798f */ /* 0x000fd80002000000 */
[----:B------:R-:W-:Y:S05]  /*24a0*/  @P0 BRA `(.L_x_1374) ;  /* 0xffffffb000000947 */ /* 0x000fea000383ffff */
.L_x_1373:
[----:B------:R-:W-:Y:S01]  /*24b0*/  WARPSYNC 0xffffffff ;  /* 0xffffffff00007948 */ /* 0x000fe20003800000 */
[----:B------:R-:W-:-:S12]  /*24c0*/  ISETP.GT.U32.AND P0, PT, R24, 0x3, PT ;  /* 0x000000031800780c */ /* 0x000fd80003f04070 */
[----:B------:R-:W-:Y:S01]  /*24d0*/  BAR.SYNC.DEFER_BLOCKING 0x0 ;  /* 0x0000000000007b1d */ /* 0x000fe20000010000 */
[----:B0-----:R-:W-:Y:S02]  /*24e0*/  @!P0 IADD3 R97, P1, R24, R99, RZ ;  /* 0x0000006318618210 */ /* 0x001fe40007f3e0ff */
        /* <DEDUP_REMOVED lines=88> */
[----:B------:R-:W-:Y:S01]  /*2a70*/  IMAD.WIDE.U32 R208, R208, R120, c[0x0][0x1d0] ;  /* 0x00007400d0d07625 */ /* 0x000fe200078e0078 */
[----:B------:R0:W-:Y:S03]  /*2a80*/  STG.E.128 [R118.64], R104 ;  /* 0x0000006876007986 */ /* 0x0001e6000c101d06 */
[C---:B------:R-:W-:Y:S02]  /*2a90*/  FMUL.FTZ R111, R206.reuse, R215 ;  /* 0x000000d7ce6f7220 */ /* 0x040fe40000410000 */
[----:B------:R-:W-:-:S02]  /*2aa0*/  FMUL.FTZ R110, R206, R117 ;  /* 0x00000075ce6e7220 */ /* 0x000fc40000410000 */
        /* <DEDUP_REMOVED lines=57> */
.L_x_1375:
        /* <DEDUP_REMOVED lines=56> */
.L_x_1368:
        /* <DEDUP_REMOVED lines=42> */
.L_x_1369:
[----:B------:R-:W-:Y:S02]  /*3460*/  MOV R100, R102 ;  /* 0x0000006600647202 */ /* 0x000fe40000000f00 */
[----:B------:R-:W-:-:S02]  /*3470*/  MOV R133, 0x10 ;  /* 0x0000001000857802 */ /* 0x000fc40000000f00 */
[----:B------:R-:W-:Y:S02]  /*3480*/  MOV R136, 0x1f ;  /* 0x0000001f00887802 */ /* 0x000fe40000000f00 */
[----:B------:R-:W-:Y:S02]  /*3490*/  MOV R135, 0xffffffff ;  /* 0xffffffff00877802 */ /* 0x000fe40000000f00 */
[----:B------:R-:W-:Y:S02]  /*34a0*/  MOV R96, 0x34c0 ;  /* 0x000034c000607802 */ /* 0x000fe40000000f00 */
[----:B------:R-:W-:Y:S05]  /*34b0*/  CALL.REL.NOINC `($__internal_99_$__cuda_sm70_shflsync_down_p) ;  /* 0x0000045000007944 */ /* 0x000fea0003c00000 */
[----:B-1----:R-:W-:Y:S01]  /*34c0*/  MOV R99, R136 ;  /* 0x0000008800637202 */ /* 0x002fe20000000f00 */
[----:B0-----:R-:W-:Y:S05]  /*34d0*/  BRA `(.L_x_1377) ;  /* 0xffffeb3000007947 */ /* 0x001fea000383ffff */
.L_x_1370:
[----:B------:R-:W-:Y:S01]  /*34e0*/  HFMA2.MMA R133, -RZ, RZ, 0, 9.5367431640625e-07 ;  /* 0x00000010ff857435 */ /* 0x000fe200000001ff */
[----:B------:R-:W-:Y:S02]  /*34f0*/  MOV R100, R101 ;  /* 0x0000006500647202 */ /* 0x000fe40000000f00 */
[----:B------:R-:W-:Y:S02]  /*3500*/  MOV R136, 0x1f ;  /* 0x0000001f00887802 */ /* 0x000fe40000000f00 */
[----:B------:R-:W-:-:S02]  /*3510*/  MOV R135, 0xffffffff ;  /* 0xffffffff00877802 */ /* 0x000fc40000000f00 */
[----:B------:R-:W-:Y:S02]  /*3520*/  MOV R96, 0x3540 ;  /* 0x0000354000607802 */ /* 0x000fe40000000f00 */
[----:B01----:R-:W-:Y:S05]  /*3530*/  CALL.REL.NOINC `($__internal_99_$__cuda_sm70_shflsync_down_p) ;  /* 0x000003d000007944 */ /* 0x003fea0003c00000 */
[----:B------:R-:W-:Y:S01]  /*3540*/  FADD.FTZ R102, R102, R99 ;  /* 0x0000006366667221 */ /* 0x000fe20000010000 */
[----:B0-----:R-:W-:Y:S01]  /*3550*/  HFMA2.MMA R133, -RZ, RZ, 0, 4.76837158203125e-07 ;  /* 0x00000008ff857435 */ /* 0x001fe200000001ff */
[----:B-1----:R-:W-:Y:S01]  /*3560*/  FADD.FTZ R101, R101, R136 ;  /* 0x0000008865657221 */ /* 0x002fe20000010000 */
[----:B------:R-:W-:Y:S02]  /*3570*/  MOV R136, 0x1f ;  /* 0x0000001f00887802 */ /* 0x000fe40000000f00 */
[----:B------:R-:W-:Y:S02]  /*3580*/  MOV R135, 0xffffffff ;  /* 0xffffffff00877802 */ /* 0x000fe40000000f00 */
[----:B------:R-:W-:Y:S02]  /*3590*/  MOV R100, R102 ;  /* 0x0000006600647202 */ /* 0x000fe40000000f00 */
[----:B------:R-:W-:Y:S02]  /*35a0*/  MOV R96, 0x35c0 ;  /* 0x000035c000607802 */ /* 0x000fe40000000f00 */
[----:B------:R-:W-:Y:S05]  /*35b0*/  CALL.REL.NOINC `($__internal_99_$__cuda_sm70_shflsync_down_p) ;  /* 0x0000035000007944 */ /* 0x000fea0003c00000 */
[----:B0-----:R-:W-:Y:S01]  /*35c0*/  HFMA2.MMA R133, -RZ, RZ, 0, 4.76837158203125e-07 ;  /* 0x00000008ff857435 */ /* 0x001fe200000001ff */
[----:B-1----:R-:W-:-:S02]  /*35d0*/  MOV R99, R136 ;  /* 0x0000008800637202 */ /* 0x002fc40000000f00 */
[----:B------:R-:W-:Y:S02]  /*35e0*/  MOV R100, R101 ;  /* 0x0000006500647202 */ /* 0x000fe40000000f00 */
[----:B------:R-:W-:Y:S02]  /*35f0*/  MOV R136, 0x1f ;  /* 0x0000001f00887802 */ /* 0x000fe40000000f00 */
[----:B------:R-:W-:Y:S02]  /*3600*/  MOV R135, 0xffffffff ;  /* 0xffffffff00877802 */ /* 0x000fe40000000f00 */
[----:B------:R-:W-:Y:S02]  /*3610*/  MOV R96, 0x3630 ;  /* 0x0000363000607802 */ /* 0x000fe40000000f00 */
[----:B------:R-:W-:Y:S05]  /*3620*/  CALL.REL.NOINC `($__internal_99_$__cuda_sm70_shflsync_down_p) ;  /* 0x000002e000007944 */ /* 0x000fea0003c00000 */
[----:B------:R-:W-:Y:S01]  /*3630*/  FADD.FTZ R102, R99, R102 ;  /* 0x0000006663667221 */ /* 0x000fe20000010000 */
[----:B0-----:R-:W-:Y:S01]  /*3640*/  HFMA2.MMA R133, -RZ, RZ, 0, 2.384185791015625e-07 ;  /* 0x00000004ff857435 */ /* 0x001fe200000001ff */
[----:B-1----:R-:W-:Y:S01]  /*3650*/  FADD.FTZ R101, R101, R136 ;  /* 0x0000008865657221 */ /* 0x002fe20000010000 */
[----:B------:R-:W-:Y:S02]  /*3660*/  MOV R136, 0x1f ;  /* 0x0000001f00887802 */ /* 0x000fe40000000f00 */
[----:B------:R-:W-:-:S02]  /*3670*/  MOV R135, 0xffffffff ;  /* 0xffffffff00877802 */ /* 0x000fc40000000f00 */
[----:B------:R-:W-:Y:S02]  /*3680*/  MOV R100, R102 ;  /* 0x0000006600647202 */ /* 0x000fe40000000f00 */
[----:B------:R-:W-:Y:S02]  /*3690*/  MOV R96, 0x36b0 ;  /* 0x000036b000607802 */ /* 0x000fe40000000f00 */
[----:B------:R-:W-:Y:S05]  /*36a0*/  CALL.REL.NOINC `($__internal_99_$__cuda_sm70_shflsync_down_p) ;  /* 0x0000026000007944 */ /* 0x000fea0003c00000 */
[----:B0-----:R-:W-:Y:S01]  /*36b0*/  HFMA2.MMA R133, -RZ, RZ, 0, 2.384185791015625e-07 ;  /* 0x00000004ff857435 */ /* 0x001fe200000001ff */
[----:B-1----:R-:W-:Y:S02]  /*36c0*/  MOV R99, R136 ;  /* 0x0000008800637202 */ /* 0x002fe40000000f00 */
[----:B------:R-:W-:Y:S02]  /*36d0*/  MOV R100, R101 ;  /* 0x0000006500647202 */ /* 0x000fe40000000f00 */
[----:B------:R-:W-:Y:S02]  /*36e0*/  MOV R136, 0x1f ;  /* 0x0000001f00887802 */ /* 0x000fe40000000f00 */
[----:B------:R-:W-:Y:S02]  /*36f0*/  MOV R135, 0xffffffff ;  /* 0xffffffff00877802 */ /* 0x000fe40000000f00 */
[----:B------:R-:W-:-:S02]  /*3700*/  MOV R96, 0x3720 ;  /* 0x0000372000607802 */ /* 0x000fc40000000f00 */
[----:B------:R-:W-:Y:S05]  /*3710*/  CALL.REL.NOINC `($__internal_99_$__cuda_sm70_shflsync_down_p) ;  /* 0x000001f000007944 */ /* 0x000fea0003c00000 */
[----:B------:R-:W-:Y:S01]  /*3720*/  FADD.FTZ R102, R99, R102 ;  /* 0x0000006663667221 */ /* 0x000fe20000010000 */
[----:B0-----:R-:W-:Y:S01]  /*3730*/  HFMA2.MMA R133, -RZ, RZ, 0, 1.1920928955078125e-07 ;  /* 0x00000002ff857435 */ /* 0x001fe200000001ff */
[----:B-1----:R-:W-:Y:S01]  /*3740*/  FADD.FTZ R103, R101, R136 ;  /* 0x0000008865677221 */ /* 0x002fe20000010000 */
[----:B------:R-:W-:-:S02]  /*3750*/  MOV R136, 0x1f ;  /* 0x0000001f00887802 */ /* 0x000fc40000000f00 */
[----:B------:R-:W-:Y:S02]  /*3760*/  MOV R135, 0xffffffff ;  /* 0xffffffff00877802 */ /* 0x000fe40000000f00 */
[----:B------:R-:W-:Y:S02]  /*3770*/  MOV R100, R102 ;  /* 0x0000006600647202 */ /* 0x000fe40000000f00 */
[----:B------:R-:W-:Y:S02]  /*3780*/  MOV R96, 0x37a0 ;  /* 0x000037a000607802 */ /* 0x000fe40000000f00 */
[----:B------:R-:W-:Y:S05]  /*3790*/  CALL.REL.NOINC `($__internal_99_$__cuda_sm70_shflsync_down_p) ;  /* 0x0000017000007944 */ /* 0x000fea0003c00000 */
[----:B0-----:R-:W-:Y:S01]  /*37a0*/  HFMA2.MMA R133, -RZ, RZ, 0, 1.1920928955078125e-07 ;  /* 0x00000002ff857435 */ /* 0x001fe200000001ff */
[----:B-1----:R-:W-:Y:S02]  /*37b0*/  MOV R99, R136 ;  /* 0x0000008800637202 */ /* 0x002fe40000000f00 */
[----:B------:R-:W-:Y:S02]  /*37c0*/  MOV R100, R103 ;  /* 0x0000006700647202 */ /* 0x000fe40000000f00 */
[----:B------:R-:W-:Y:S02]  /*37d0*/  MOV R136, 0x1f ;  /* 0x0000001f00887802 */ /* 0x000fe40000000f00 */
[----:B------:R-:W-:-:S02]  /*37e0*/  MOV R135, 0xffffffff ;  /* 0xffffffff00877802 */ /* 0x000fc40000000f00 */
[----:B------:R-:W-:Y:S02]  /*37f0*/  MOV R96, 0x3810 ;  /* 0x0000381000607802 */ /* 0x000fe40000000f00 */
[----:B------:R-:W-:Y:S05]  /*3800*/  CALL.REL.NOINC `($__internal_99_$__cuda_sm70_shflsync_down_p) ;  /* 0x0000010000007944 */ /* 0x000fea0003c00000 */
[----:B------:R-:W-:Y:S01]  /*3810*/  FADD.FTZ R101, R99, R102 ;  /* 0x0000006663657221 */ /* 0x000fe20000010000 */
[----:B0-----:R-:W-:Y:S01]  /*3820*/  HFMA2.MMA R133, -RZ, RZ, 0, 5.9604644775390625e-08 ;  /* 0x00000001ff857435 */ /* 0x001fe200000001ff */
[----:B-1----:R-:W-:Y:S01]  /*3830*/  FADD.FTZ R103, R103, R136 ;  /* 0x0000008867677221 */ /* 0x002fe20000010000 */
[----:B------:R-:W-:Y:S02]  /*3840*/  MOV R136, 0x1f ;  /* 0x0000001f00887802 */ /* 0x000fe40000000f00 */
[----:B------:R-:W-:Y:S02]  /*3850*/  MOV R135, 0xffffffff ;  /* 0xffffffff00877802 */ /* 0x000fe40000000f00 */
[----:B------:R-:W-:Y:S02]  /*3860*/  MOV R100, R101 ;  /* 0x0000006500647202 */ /* 0x000fe40000000f00 */
[----:B------:R-:W-:Y:S02]  /*3870*/  MOV R96, 0x3890 ;  /* 0x0000389000607802 */ /* 0x000fe40000000f00 */
[----:B------:R-:W-:Y:S05]  /*3880*/  CALL.REL.NOINC `($__internal_99_$__cuda_sm70_shflsync_down_p) ;  /* 0x0000008000007944 */ /* 0x000fea0003c00000 */
[----:B0-----:R-:W-:Y:S01]  /*3890*/  HFMA2.MMA R133, -RZ, RZ, 0, 5.9604644775390625e-08 ;  /* 0x00000001ff857435 */ /* 0x001fe200000001ff */
[----:B-1----:R-:W-:-:S02]  /*38a0*/  MOV R134, R136 ;  /* 0x0000008800867202 */ /* 0x002fc40000000f00 */
[----:B------:R-:W-:Y:S02]  /*38b0*/  MOV R100, R103 ;  /* 0x0000006700647202 */ /* 0x000fe40000000f00 */
[----:B------:R-:W-:Y:S02]  /*38c0*/  MOV R136, 0x1f ;  /* 0x0000001f00887802 */ /* 0x000fe40000000f00 */
[----:B------:R-:W-:Y:S02]  /*38d0*/  MOV R135, 0xffffffff ;  /* 0xffffffff00877802 */ /* 0x000fe40000000f00 */
[----:B------:R-:W-:Y:S02]  /*38e0*/  MOV R96, 0x3900 ;  /* 0x0000390000607802 */ /* 0x000fe40000000f00 */
[----:B------:R-:W-:Y:S05]  /*38f0*/  CALL.REL.NOINC `($__internal_99_$__cuda_sm70_shflsync_down_p) ;  /* 0x0000001000007944 */ /* 0x000fea0003c00000 */
[----:B01----:R-:W-:Y:S05]  /*3900*/  BRA `(.L_x_1378) ;  /* 0xffffe82000007947 */ /* 0x003fea000383ffff */
        .weak           $__internal_99_$__cuda_sm70_shflsync_down_p
        .type           $__internal_99_$__cuda_sm70_shflsync_down_p,@function
        .size           $__internal_99_$__cuda_sm70_shflsync_down_p,(.L_x_3506 - $__internal_99_$__cuda_sm70_shflsync_down_p)
$__internal_99_$__cuda_sm70_shflsync_down_p:
[----:B------:R-:W-:Y:S01]  /*3910*/  HFMA2.MMA R97, -RZ, RZ, 0, 0 ;  /* 0x00000000ff617435 */ /* 0x000fe200000001ff */
[----:B------:R-:W-:Y:S04]  /*3920*/  WARPSYNC R135 ;  /* 0x0000008700007348 */ /* 0x000fe80003800000 */
[----:B------:R0:W1:Y:S01]  /*3930*/  SHFL.DOWN PT, R136, R100, R133, R136 ;  /* 0x0800008564887389 */ /* 0x00006200000e0088 */
[----:B------:R-:W-:Y:S05]  /*3940*/  RET.REL.NODEC R96 `(_ZN10layer_norm13ln_bwd_kernelINS_13Kernel_traitsIffffjLj16384ELj4ELj1ELj4ELj16ENS_18Kernel_traits_baseILj16384EffffjLj128EEEEEEEvNS_9BwdParamsE) ;  /* 0xffffc6b060007950 */ /* 0x000fea0003c3ffff */
.L_x_1379:
        /* <DEDUP_REMOVED lines=11> */
.L_x_3506:


//--------------------- .text._ZN10layer_norm22ln_bwd_finalize_kernelINS_22Kernel_traits_finalizeILj15360E13__nv_bfloat16fS2_fjLj1024ELj4ENS_18Kernel_traits_baseILj15360ES2_fS2_fjLj1024EEEEEEEvNS_9BwdParamsE --------------------------
	.section	.text._ZN10layer_norm22ln_bwd_finalize_kernelINS_22Kernel_traits_finalizeILj15360E13__nv_bfloat16fS2_fjLj1024ELj4ENS_18Kernel_traits_baseILj15360ES2_fS2_fjLj1024EEEEEEEvNS_9BwdParamsE,"ax",@progbits
	.sectioninfo	@"SHI_REGISTERS=32"
	.align	128
        .global         _ZN10layer_norm22ln_bwd_finalize_kernelINS_22Kernel_traits_finalizeILj15360E13__nv_bfloat16fS2_fjLj1024ELj4ENS_18Kernel_traits_baseILj15360ES2_fS2_fjLj1024EEEEEEEvNS_9BwdParamsE
        .type           _ZN10layer_norm22ln_bwd_finalize_kernelINS_22Kernel_traits_finalizeILj15360E13__nv_bfloat16fS2_fjLj1024ELj4ENS_18Kernel_traits_baseILj15360ES2_fS2_fjLj1024EEEEEEEvNS_9BwdParamsE,@function
        .size           _ZN10layer_norm22ln_bwd_finalize_kernelINS_22Kernel_traits_finalizeILj15360E13__nv_bfloat16fS2_fjLj1024ELj4ENS_18Kernel_traits_baseILj15360ES2_fS2_fjLj1024EEEEEEEvNS_9BwdParamsE,(.L_x_3507 - _ZN10layer_norm22ln_bwd_finalize_kernelINS_22Kernel_traits_finalizeILj15360E13__nv_bfloat16fS2_fjLj1024ELj4ENS_18Kernel_traits_baseILj15360ES2_fS2_fjLj1024EEEEEEEvNS_9BwdParamsE)
        .other          _ZN10layer_norm22ln_bwd_finalize_kernelINS_22Kernel_traits_finalizeILj15360E13__nv_bfloat16fS2_fjLj1024ELj4ENS_18Kernel_traits_baseILj15360ES2_fS2_fjLj1024EEEEEEEvNS_9BwdParamsE,@"STO_CUDA_ENTRY STV_DEFAULT"
_ZN10layer_norm22ln_bwd_finalize_kernelINS_22Kernel_traits_finalizeILj15360E13__nv_bfloat16fS2_fjLj1024ELj4ENS_18Kernel_traits_baseILj15360ES2_fS2_fjLj1024EEEEEEEvNS_9BwdParamsE:
.text._ZN10layer_norm22ln_bwd_finalize_kernelINS_22Kernel_traits_finalizeILj15360E13__nv_bfloat16fS2_fjLj1024ELj4ENS_18Kernel_traits_baseILj15360ES2_fS2_fjLj1024EEEEEEEvNS_9BwdParamsE:
        /* <DEDUP_REMOVED lines=19> */
.L_x_1392:
        /* <DEDUP_REMOVED lines=27> */
.L_x_1384:
        /* <DEDUP_REMOVED lines=32> */
.L_x_1383:
[----:B------:R-:W-:Y:S05]  /*04e0*/  BSYNC B1 ;  /* 0x0000000000017941 */ /* 0x000fea0003800000 */
.L_x_1382:
        /* <DEDUP_REMOVED lines=22> */
.L_x_1386:
[----:B------:R-:W-:Y:S05]  /*0650*/  BSYNC B1 ;  /* 0x0000000000017941 */ /* 0x000fea0003800000 */
.L_x_1385:
        /* <DEDUP_REMOVED lines=10> */
.L_x_1381:
[----:B------:R-:W-:Y:S05]  /*0700*/  BSYNC B0 ;  /* 0x0000000000007941 */ /* 0x000fea0003800000 */
.L_x_1380:
        /* <DEDUP_REMOVED lines=11> */
.L_x_1393:
        /* <DEDUP_REMOVED lines=18> */
.L_x_1394:
[----:B------:R-:W-:Y:S01]  /*08e0*/  @!P1 SHF.R.U32.HI R2, RZ, 0x3, R0 ;  /* 0x00000003ff029819 */ /* 0x000fe20000011600 */
[----:B---3--:R-:W-:Y:S02]  /*08f0*/  FADD.FTZ R5, R5, R10 ;  /* 0x0000000a05057221 */ /* 0x008fe40000010000 */
[----:B--2---:R-:W-:Y:S01]  /*0900*/  FADD.FTZ R7, R7, R4 ;  /* 0x0000000407077221 */ /* 0x004fe20000010000 */
[----:B------:R-:W-:-:S05]  /*0910*/  @!P1 LOP3.LUT R2, R2, 0x1ffffffc, RZ, 0xc0, !PT ;  /* 0x1ffffffc02029812 */ /* 0x000fca00078ec0ff */
[----:B------:R2:W-:Y:S04]  /*0920*/  @!P1 STS [R2+0x2000], R5 ;  /* 0x0020000502009388 */ /* 0x0005e80000000800 */
[----:B------:R2:W-:Y:S02]  /*0930*/  @!P1 STS [R2+0x2080], R7 ;  /* 0x0020800702009388 */ /* 0x0005e40000000800 */
.L_x_1387:
        /* <DEDUP_REMOVED lines=13> */
.L_x_1391:
[----:B------:R-:W-:Y:S05]  /*0a10*/  BSYNC B0 ;  /* 0x0000000000007941 */ /* 0x000fea0003800000 */
.L_x_1390:
[C---:B------:R-:W-:Y:S02]  /*0a20*/  ISETP.GT.U32.AND P1, PT, R18.reuse, -0x3c01, PT ;  /* 0xffffc3ff1200780c */ /* 0x040fe40003f24070 */
[----:B------:R-:W-:Y:S02]  /*0a30*/  IADD3 R18, R18, 0x3c00, RZ ;  /* 0x00003c0012127810 */ /* 0x000fe40007ffe0ff */
[----:B------:R-:W-:-:S09]  /*0a40*/  IADD3 R19, R19, 0x1e00, RZ ;  /* 0x00001e0013137810 */ /* 0x000fd20007ffe0ff */
[----:B012---:R-:W-:Y:S05]  /*0a50*/  @P1 BRA `(.L_x_1392) ;  /* 0xfffff6d000001947 */ /* 0x007fea000383ffff */
[----:B------:R-:W-:Y:S05]  /*0a60*/  EXIT ;  /* 0x000000000000794d */ /* 0x000fea0003800000 */
.L_x_1388:
[----:B--2---:R-:W-:Y:S01]  /*0a70*/  IMAD.MOV.U32 R10, RZ, RZ, R4 ;  /* 0x000000ffff0a7224 */ /* 0x004fe200078e0004 */
[----:B------:R-:W-:Y:S01]  /*0a80*/  MOV R9, 0x1 ;  /* 0x0000000100097802 */ /* 0x000fe20000000f00 */
[----:B------:R-:W-:Y:S01]  /*0a90*/  IMAD.MOV.U32 R6, RZ, RZ, 0x1f ;  /* 0x0000001fff067424 */ /* 0x000fe200078e00ff */
[----:B------:R-:W-:Y:S02]  /*0aa0*/  MOV R11, 0xffffffff ;  /* 0xffffffff000b7802 */ /* 0x000fe40000000f00 */
[----:B------:R-:W-:Y:S02]  /*0ab0*/  MOV R2, 0xad0 ;  /* 0x00000ad000027802 */ /* 0x000fe40000000f00 */
[----:B01----:R-:W-:Y:S05]  /*0ac0*/  CALL.REL.NOINC `($__internal_100_$__cuda_sm70_shflsync_bfly_p) ;  /* 0x000003c000007944 */ /* 0x003fea0003c00000 */
[----:B-1----:R-:W-:Y:S01]  /*0ad0*/  IMAD.MOV.U32 R3, RZ, RZ, R6 ;  /* 0x000000ffff037224 */ /* 0x002fe200078e0006 */
[----:B0-----:R-:W-:Y:S05]  /*0ae0*/  BRA `(.L_x_1393) ;  /* 0xfffffcd000007947 */ /* 0x001fea000383ffff */
.L_x_1389:
[----:B------:R-:W-:Y:S01]  /*0af0*/  HFMA2.MMA R6, -RZ, RZ, 0, 1.847743988037109375e-06 ;  /* 0x0000001fff067435 */ /* 0x000fe200000001ff */
[----:B------:R-:W-:Y:S01]  /*0b00*/  MOV R10, R13 ;  /* 0x0000000d000a7202 */ /* 0x000fe20000000f00 */
[----:B------:R-:W-:Y:S01]  /*0b10*/  IMAD.MOV.U32 R9, RZ, RZ, 0x2 ;  /* 0x00000002ff097424 */ /* 0x000fe200078e00ff */
[----:B------:R-:W-:Y:S01]  /*0b20*/  MOV R2, 0xb50 ;  /* 0x00000b5000027802 */ /* 0x000fe20000000f00 */
[----:B------:R-:W-:-:S02]  /*0b30*/  IMAD.MOV.U32 R11, RZ, RZ, -0x1 ;  /* 0xffffffffff0b7424 */ /* 0x000fc400078e00ff */
[----:B012---:R-:W-:Y:S05]  /*0b40*/  CALL.REL.NOINC `($__internal_100_$__cuda_sm70_shflsync_bfly_p) ;  /* 0x0000034000007944 */ /* 0x007fea0003c00000 */
[----:B01----:R-:W-:Y:S01]  /*0b50*/  FADD.FTZ R10, R13, R6 ;  /* 0x000000060d0a7221 */ /* 0x003fe20000010000 */
[----:B------:R-:W-:Y:S01]  /*0b60*/  MOV R9, 0x4 ;  /* 0x0000000400097802 */ /* 0x000fe20000000f00 */
[----:B------:R-:W-:Y:S01]  /*0b70*/  IMAD.MOV.U32 R6, RZ, RZ, 0x1f ;  /* 0x0000001fff067424 */ /* 0x000fe200078e00ff */
[----:B------:R-:W-:-:S02]  /*0b80*/  MOV R11, 0xffffffff ;  /* 0xffffffff000b7802 */ /* 0x000fc40000000f00 */
[----:B------:R-:W-:Y:S02]  /*0b90*/  MOV R2, 0xbb0 ;  /* 0x00000bb000027802 */ /* 0x000fe40000000f00 */
[----:B------:R-:W-:Y:S05]  /*0ba0*/  CALL.REL.NOINC `($__internal_100_$__cuda_sm70_shflsync_bfly_p) ;  /* 0x000002e000007944 */ /* 0x000fea0003c00000 */
[----:B01----:R-:W-:Y:S01]  /*0bb0*/  FADD.FTZ R10, R10, R6 ;  /* 0x000000060a0a7221 */ /* 0x003fe20000010000 */
[----:B------:R-:W-:Y:S01]  /*0bc0*/  HFMA2.MMA R6, -RZ, RZ, 0, 1.847743988037109375e-06 ;  /* 0x0000001fff067435 */ /* 0x000fe200000001ff */
[----:B------:R-:W-:Y:S01]  /*0bd0*/  IMAD.MOV.U32 R9, RZ, RZ, 0x8 ;  /* 0x00000008ff097424 */ /* 0x000fe200078e00ff */
[----:B------:R-:W-:Y:S01]  /*0be0*/  MOV R2, 0xc10 ;  /* 0x00000c1000027802 */ /* 0x000fe20000000f00 */
[----:B------:R-:W-:-:S03]  /*0bf0*/  IMAD.MOV.U32 R11, RZ, RZ, -0x1 ;  /* 0xffffffffff0b7424 */ /* 0x000fc600078e00ff */
[----:B------:R-:W-:Y:S05]  /*0c00*/  CALL.REL.NOINC `($__internal_100_$__cuda_sm70_shflsync_bfly_p) ;  /* 0x0000028000007944 */ /* 0x000fea0003c00000 */
[----:B-1----:R-:W-:Y:S01]  /*0c10*/  FADD.FTZ R4, R10, R6 ;  /* 0x000000060a047221 */ /* 0x002fe20000010000 */
[----:B0-----:R-:W-:Y:S01]  /*0c20*/  MOV R9, 0x10 ;  /* 0x0000001000097802 */ /* 0x001fe20000000f00 */
[----:B------:R-:W-:Y:S01]  /*0c30*/  IMAD.MOV.U32 R6, RZ, RZ, 0x1f ;  /* 0x0000001fff067424 */ /* 0x000fe200078e00ff */
[----:B------:R-:W-:Y:S01]  /*0c40*/  MOV R11, 0xffffffff ;  /* 0xffffffff000b7802 */ /* 0x000fe20000000f00 */
[----:B------:R-:W-:Y:S01]  /*0c50*/  IMAD.MOV.U32 R10, RZ, RZ, R4 ;  /* 0x000000ffff0a7224 */ /* 0x000fe200078e0004 */
[----:B------:R-:W-:Y:S02]  /*0c60*/  MOV R2, 0xc80 ;  /* 0x00000c8000027802 */ /* 0x000fe40000000f00 */
[----:B------:R-:W-:Y:S05]  /*0c70*/  CALL.REL.NOINC `($__internal_100_$__cuda_sm70_shflsync_bfly_p) ;  /* 0x0000021000007944 */ /* 0x000fea0003c00000 */
[----:B0-----:R-:W-:Y:S01]  /*0c80*/  HFMA2.MMA R9, -RZ, RZ, 0, 5.9604644775390625e-08 ;  /* 0x00000001ff097435 */ /* 0x001fe200000001ff */
[----:B-1----:R-:W-:Y:S01]  /*0c90*/  MOV R7, R6 ;  /* 0x0000000600077202 */ /* 0x002fe20000000f00 */
[----:B------:R-:W-:Y:S01]  /*0ca0*/  IMAD.MOV.U32 R10, RZ, RZ, R5 ;  /* 0x000000ffff0a7224 */ /* 0x000fe200078e0005 */
[----:B------:R-:W-:Y:S01]  /*0cb0*/  MOV R6, 0x1f ;  /* 0x0000001f00067802 */ /* 0x000fe20000000f00 */
[----:B------:R-:W-:Y:S01]  /*0cc0*/  IMAD.MOV.U32 R11, RZ, RZ, -0x1 ;  /* 0xffffffffff0b7424 */ /* 0x000fe200078e00ff */
[----:B------:R-:W-:-:S02]  /*0cd0*/  MOV R2, 0xcf0 ;  /* 0x00000cf000027802 */ /* 0x000fc40000000f00 */
[----:B------:R-:W-:Y:S05]  /*0ce0*/  CALL.REL.NOINC `($__internal_100_$__cuda_sm70_shflsync_bfly_p) ;  /* 0x000001a000007944 */ /* 0x000fea0003c00000 */
[----:B0-----:R-:W-:Y:S01]  /*0cf0*/  HFMA2.MMA R9, -RZ, RZ, 0, 1.1920928955078125e-07 ;  /* 0x00000002ff097435 */ /* 0x001fe200000001ff */
[----:B-1----:R-:W-:Y:S01]  /*0d00*/  FADD.FTZ R10, R5, R6 ;  /* 0x00000006050a7221 */ /* 0x002fe20000010000 */
[----:B------:R-:W-:Y:S01]  /*0d10*/  MOV R6, 0x1f ;  /* 0x0000001f00067802 */ /* 0x000fe20000000f00 */
[----:B------:R-:W-:Y:S01]  /*0d20*/  IMAD.MOV.U32 R11, RZ, RZ, -0x1 ;  /* 0xffffffffff0b7424 */ /* 0x000fe200078e00ff */
[----:B------:R-:W-:-:S02]  /*0d30*/  MOV R2, 0xd50 ;  /* 0x00000d5000027802 */ /* 0x000fc40000000f00 */
[----:B------:R-:W-:Y:S05]  /*0d40*/  CALL.REL.NOINC `($__internal_100_$__cuda_sm70_shflsync_bfly_p) ;  /* 0x0000014000007944 */ /* 0x000fea0003c00000 */
[----:B0-----:R-:W-:Y:S01]  /*0d50*/  HFMA2.MMA R9, -RZ, RZ, 0, 2.384185791015625e-07 ;  /* 0x00000004ff097435 */ /* 0x001fe200000001ff */
[----:B-1----:R-:W-:Y:S01]  /*0d60*/  FADD.FTZ R10, R10, R6 ;  /* 0x000000060a0a7221 */ /* 0x002fe20000010000 */
[----:B------:R-:W-:Y:S01]  /*0d70*/  MOV R6, 0x1f ;  /* 0x0000001f00067802 */ /* 0x000fe20000000f00 */
[----:B------:R-:W-:Y:S01]  /*0d80*/  IMAD.MOV.U32 R11, RZ, RZ, -0x1 ;  /* 0xffffffffff0b7424 */ /* 0x000fe200078e00ff */
[----:B------:R-:W-:-:S02]  /*0d90*/  MOV R2, 0xdb0 ;  /* 0x00000db000027802 */ /* 0x000fc40000000f00 */
[----:B------:R-:W-:Y:S05]  /*0da0*/  CALL.REL.NOINC `($__internal_100_$__cuda_sm70_shflsync_bfly_p) ;  /* 0x000000e000007944 */ /* 0x000fea0003c00000 */
[----:B0-----:R-:W-:Y:S01]  /*0db0*/  HFMA2.MMA R9, -RZ, RZ, 0, 4.76837158203125e-07 ;  /* 0x00000008ff097435 */ /* 0x001fe200000001ff */
[----:B-1----:R-:W-:Y:S01]  /*0dc0*/  FADD.FTZ R10, R10, R6 ;  /* 0x000000060a0a7221 */ /* 0x002fe20000010000 */
[----:B------:R-:W-:Y:S01]  /*0dd0*/  MOV R6, 0x1f ;  /* 0x0000001f00067802 */ /* 0x000fe20000000f00 */
[----:B------:R-:W-:Y:S01]  /*0de0*/  IMAD.MOV.U32 R11, RZ, RZ, -0x1 ;  /* 0xffffffffff0b7424 */ /* 0x000fe200078e00ff */
[----:B------:R-:W-:-:S02]  /*0df0*/  MOV R2, 0xe10 ;  /* 0x00000e1000027802 */ /* 0x000fc40000000f00 */
[----:B------:R-:W-:Y:S05]  /*0e00*/  CALL.REL.NOINC `($__internal_100_$__cuda_sm70_shflsync_bfly_p) ;  /* 0x0000008000007944 */ /* 0x000fea0003c00000 */
[----:B0-----:R-:W-:Y:S01]  /*0e10*/  HFMA2.MMA R9, -RZ, RZ, 0, 9.5367431640625e-07 ;  /* 0x00000010ff097435 */ /* 0x001fe200000001ff */
[----:B-1----:R-:W-:Y:S01]  /*0e20*/  FADD.FTZ R10, R10, R6 ;  /* 0x000000060a0a7221 */ /* 0x002fe20000010000 */
[----:B------:R-:W-:Y:S01]  /*0e30*/  MOV R6, 0x1f ;  /* 0x0000001f00067802 */ /* 0x000fe20000000f00 */
[----:B------:R-:W-:Y:S01]  /*0e40*/  IMAD.MOV.U32 R11, RZ, RZ, -0x1 ;  /* 0xffffffffff0b7424 */ /* 0x000fe200078e00ff */
[----:B------:R-:W-:-:S02]  /*0e50*/  MOV R2, 0xe70 ;  /* 0x00000e7000027802 */ /* 0x000fc40000000f00 */
[----:B------:R-:W-:Y:S05]  /*0e60*/  CALL.REL.NOINC `($__internal_100_$__cuda_sm70_shflsync_bfly_p) ;  /* 0x0000002000007944 */ /* 0x000fea0003c00000 */
[----:B-1----:R-:W-:Y:S01]  /*0e70*/  MOV R5, R6 ;  /* 0x0000000600057202 */ /* 0x002fe20000000f00 */
[----:B0-----:R-:W-:Y:S05]  /*0e80*/  BRA `(.L_x_1394) ;  /* 0xfffffa5000007947 */ /* 0x001fea000383ffff */
        .weak           $__internal_100_$__cuda_sm70_shflsync_bfly_p
        .type           $__internal_100_$__cuda_sm70_shflsync_bfly_p,@function
        .size           $__internal_100_$__cuda_sm70_shflsync_bfly_p,(.L_x_3507 - $__internal_100_$__cuda_sm70_shflsync_bfly_p)
$__internal_100_$__cuda_sm70_shflsync_bfly_p:
[----:B------:R-:W-:Y:S01]  /*0e90*/  HFMA2.MMA R3, -RZ, RZ, 0, 0 ;  /* 0x00000000ff037435 */ /* 0x000fe200000001ff */
[----:B------:R-:W-:Y:S04]  /*0ea0*/  WARPSYNC R11 ;  /* 0x0000000b00007348 */ /* 0x000fe80003800000 */
[----:B------:R0:W1:Y:S01]  /*0eb0*/  SHFL.BFLY PT, R6, R10, R9, R6 ;  /* 0x0c0000090a067389 */ /* 0x00006200000e0006 */
[----:B------:R-:W-:Y:S05]  /*0ec0*/  RET.REL.NODEC R2 `(_ZN10layer_norm22ln_bwd_finalize_kernelINS_22Kernel_traits_finalizeILj15360E13__nv_bfloat16fS2_fjLj1024ELj4ENS_18Kernel_traits_baseILj15360ES2_fS2_fjLj1024EEEEEEEvNS_9BwdParamsE) ;  /* 0xfffff13002007950 */ /* 0x000fea0003c3ffff */
.L_x_1395:
        /* <DEDUP_REMOVED lines=11> */
.L_x_3507:


//--------------------- .text._ZN10layer_norm13ln_bwd_kernelINS_13Kernel_traitsI13__nv_bfloat16fS2_fjLj15360ELj4ELj1ELj4ELj8ENS_18Kernel_traits_baseILj15360ES2_fS2_fjLj128EEEEEEEvNS_9BwdParamsE --------------------------
	.section	.text._ZN10layer_norm13ln_bwd_kernelINS_13Kernel_traitsI13__nv_bfloat16fS2_fjLj15360ELj4ELj1ELj4ELj8ENS_18Kernel_traits_baseILj15360ES2_fS2_fjLj128EEEEEEEvNS_9BwdParamsE,"ax",@progbits
	.sectioninfo	@"SHI_REGISTERS=229"
	.align	128
        .global         _ZN10layer_norm13ln_bwd_kernelINS_13Kernel_traitsI13__nv_bfloat16fS2_fjLj15360ELj4ELj1ELj4ELj8ENS_18Kernel_traits_baseILj15360ES2_fS2_fjLj128EEEEEEEvNS_9BwdParamsE
        .type           _ZN10layer_norm13ln_bwd_kernelINS_13Kernel_traitsI13__nv_bfloat16fS2_fjLj15360ELj4ELj1ELj4ELj8ENS_18Kernel_traits_baseILj15360ES2_fS2_fjLj128EEEEEEEvNS_9BwdParamsE,@function
        .size           _ZN10layer_norm13ln_bwd_kernelINS_13Kernel_traitsI13__nv_bfloat16fS2_fjLj15360ELj4ELj1ELj4ELj8ENS_18Kernel_traits_baseILj15360ES2_fS2_fjLj128EEEEEEEvNS_9BwdParamsE,(.L_x_3508 - _ZN10layer_norm13ln_bwd_kernelINS_13Kernel_traitsI13__nv_bfloat16fS2_fjLj15360ELj4ELj1ELj4ELj8ENS_18Kernel_traits_baseILj15360ES2_fS2_fjLj128EEEEEEEvNS_9BwdParamsE)
        .other          _ZN10layer_norm13ln_bwd_kernelINS_13Kernel_traitsI13__nv_bfloat16fS2_fjLj15360ELj4ELj1ELj4ELj8ENS_18Kernel_traits_baseILj15360ES2_fS2_fjLj128EEEEEEEvNS_9BwdParamsE,@"STO_CUDA_ENTRY STV_DEFAULT"
_ZN10layer_norm13ln_bwd_kernelINS_13Kernel_traitsI13__nv_bfloat16fS2_fjLj15360ELj4ELj1ELj4ELj8ENS_18Kernel_traits_baseILj15360ES2_fS2_fjLj128EEEEEEEvNS_9BwdParamsE:
.text._ZN10layer_norm13ln_bwd_kernelINS_13Kernel_traitsI13__nv_bfloat16fS2_fjLj15360ELj4ELj1ELj4ELj8ENS_18Kernel_traits_baseILj15360ES2_fS2_fjLj128EEEEEEEvNS_9BwdParamsE:
        /* <DEDUP_REMOVED lines=201> */
.L_x_1404:
[----:B------:R-:W-:Y:S01]  /*0c90*/  ISETP.NE.U32.AND P0, PT, RZ, c[0x0][0x178], PT ;  /* 0x00005e00ff007a0c */ /* 0x000fe20003f05070 */
[----:B------:R-:W-:Y:S01]  /*0ca0*/  IMAD R137, R7, 0x1e00, R4 ;  /* 0x00001e0007897824 */ /* 0x000fe200078e0204 */
[----:B------:R-:W-:Y:S02]  /*0cb0*/  HFMA2.MMA R203, -RZ, RZ, 0, 2.384185791015625e-07 ;  /* 0x00000004ffcb7435 */ /* 0x000fe400000001ff */
[----:B------:R-:W-:-:S02]  /*0cc0*/  ISETP.NE.AND.EX P0, PT, RZ, c[0x0][0x17c], PT, P0 ;  /* 0x00005f00ff007a0c */ /* 0x000fc40003f05300 */
        /* <DEDUP_REMOVED lines=8> */
[C---:B------:R-:W-:Y:S02]  /*0d50*/  IADD3 R141, R137.reuse, 0x600, RZ ;  /* 0x00000600898d7810 */ /* 0x040fe40007ffe0ff */
[----:B------:R-:W-:Y:S01]  /*0d60*/  @P0 LEA.HI.X R65, R137, c[0x0][0x17c], RZ, 0x3, P1 ;  /* 0x00005f0089410a11 */ /* 0x000fe200008f1cff */
[----:B------:R-:W-:Y:S01]  /*0d70*/  @P0 IMAD.WIDE.U32 R70, R134, R129, c[0x0][0x178] ;  /* 0x00005e0086460625 */ /* 0x000fe200078e0081 */
[----:B------:R-:W-:-:S02]  /*0d80*/  @!P0 LEA.HI.X R65, R137, c[0x0][0x174], RZ, 0x3, P2 ;  /* 0x00005d0089418a11 */ /* 0x000fc400010f1cff */
[----:B------:R-:W-:Y:S01]  /*0d90*/  @P0 MOV R143, RZ ;  /* 0x000000ff008f0202 */ /* 0x000fe20000000f00 */
[----:B------:R-:W-:Y:S01]  /*0da0*/  @!P0 IMAD.WIDE.U32 R70, R134, R129, c[0x0][0x170] ;  /* 0x00005c0086468625 */ /* 0x000fe200078e0081 */
[----:B------:R-:W-:Y:S01]  /*0db0*/  IADD3 R139, R137, 0x800, RZ ;  /* 0x00000800898b7810 */ /* 0x000fe20007ffe0ff */
[----:B------:R0:W2:Y:S02]  /*0dc0*/  LDG.E R145, [R64.64] ;  /* 0x0000000640917981 */ /* 0x0000a4000c1e1900 */
[----:B------:R-:W-:Y:S01]  /*0dd0*/  @P0 IMAD.WIDE.U32 R68, R141, R129, c[0x0][0x178] ;  /* 0x00005e008d440625 */ /* 0x000fe200078e0081 */
[----:B------:R-:W-:Y:S01]  /*0de0*/  IADD3 R136, R137, 0xa00, RZ ;  /* 0x00000a0089887810 */ /* 0x000fe20007ffe0ff */
[----:B------:R0:W3:Y:S02]  /*0df0*/  LDG.E R147, [R64.64+0x4] ;  /* 0x0000040640937981 */ /* 0x0000e4000c1e1900 */
[----:B------:R-:W-:Y:S02]  /*0e00*/  @!P0 IMAD.WIDE.U32 R66, R135, R129, c[0x0][0x170] ;  /* 0x00005c0087428625 */ /* 0x000fe400078e0081 */
[----:B------:R1:W4:Y:S02]  /*0e10*/  @!P0 LDG.E R143, [R126.64] ;  /* 0x000000067e8f8981 */ /* 0x000324000c1e1900 */
[----:B------:R-:W-:-:S02]  /*0e20*/  @!P0 IMAD.WIDE.U32 R68, R141, R129, c[0x0][0x170] ;  /* 0x00005c008d448625 */ /* 0x000fc400078e0081 */
[----:B------:R5:W4:Y:S02]  /*0e30*/  LDG.E R177, [R70.64+0x4] ;  /* 0x0000040646b17981 */ /* 0x000b24000c1e1900 */
[----:B------:R-:W-:Y:S01]  /*0e40*/  IMAD.WIDE R124, R7, R203, c[0x0][0x188] ;  /* 0x00006200077c7625 */ /* 0x000fe200078e02cb */
[----:B------:R-:W-:Y:S01]  /*0e50*/  IADD3 R138, R137, 0xc00, RZ ;  /* 0x00000c00898a7810 */ /* 0x000fe20007ffe0ff */
[----:B------:R1:W4:Y:S02]  /*0e60*/  LDG.E R146, [R66.64+0x4] ;  /* 0x0000040642927981 */ /* 0x000324000c1e1900 */
[----:B0-----:R-:W-:Y:S02]  /*0e70*/  @P0 IMAD.WIDE.U32 R64, R139, R129, c[0x0][0x178] ;  /* 0x00005e008b400625 */ /* 0x001fe400078e0081 */
[----:B------:R1:W4:Y:S02]  /*0e80*/  LDG.E R168, [R66.64] ;  /* 0x0000000642a87981 */ /* 0x000324000c1e1900 */
[----:B------:R-:W-:-:S02]  /*0e90*/  @!P0 IMAD.WIDE.U32 R64, R139, R129, c[0x0][0x170] ;  /* 0x00005c008b408625 */ /* 0x000fc400078e0081 */
[----:B------:R0:W4:Y:S04]  /*0ea0*/  LDG.E R173, [R68.64+0x4] ;  /* 0x0000040644ad7981 */ /* 0x000128000c1e1900 */
[----:B------:R0:W4:Y:S01]  /*0eb0*/  LDG.E R161, [R124.64] ;  /* 0x000000067ca17981 */ /* 0x000122000c1e1900 */
[----:B-1----:R-:W-:Y:S01]  /*0ec0*/  @P0 IMAD.WIDE.U32 R66, R136, R129, c[0x0][0x178] ;  /* 0x00005e0088420625 */ /* 0x002fe200078e0081 */
[----:B------:R-:W-:Y:S02]  /*0ed0*/  IADD3 R140, R137, 0xe00, RZ ;  /* 0x00000e00898c7810 */ /* 0x000fe40007ffe0ff */
[----:B------:R5:W4:Y:S01]  /*0ee0*/  LDG.E R170, [R70.64] ;  /* 0x0000000646aa7981 */ /* 0x000b22000c1e1900 */
[----:B------:R-:W-:Y:S01]  /*0ef0*/  @!P0 IMAD.WIDE.U32 R66, R136, R129, c[0x0][0x170] ;  /* 0x00005c0088428625 */ /* 0x000fe200078e0081 */
[----:B------:R-:W-:-:S02]  /*0f00*/  IADD3 R142, R137, 0x1000, RZ ;  /* 0x00001000898e7810 */ /* 0x000fc40007ffe0ff */
[----:B------:R1:W4:Y:S04]  /*0f10*/  LDG.E R187, [R64.64+0x4] ;  /* 0x0000040640bb7981 */ /* 0x000328000c1e1900 */
[----:B------:R0:W4:Y:S01]  /*0f20*/  LDG.E R192, [R66.64] ;  /* 0x0000000642c07981 */ /* 0x000122000c1e1900 */
[----:B-----5:R-:W-:-:S03]  /*0f30*/  @P0 IMAD.WIDE.U32 R70, R138, R129, c[0x0][0x178] ;  /* 0x00005e008a460625 */ /* 0x020fc600078e0081 */
[----:B------:R0:W5:Y:S01]  /*0f40*/  LDG.E R190, [R68.64] ;  /* 0x0000000644be7981 */ /* 0x000162000c1e1900 */
[----:B------:R-:W-:Y:S01]  /*0f50*/  @!P0 IMAD.WIDE.U32 R70, R138, R129, c[0x0][0x170] ;  /* 0x00005c008a468625 */ /* 0x000fe200078e0081 */
[----:B------:R-:W-:Y:S02]  /*0f60*/  IADD3 R144, R137, 0x1200, RZ ;  /* 0x0000120089907810 */ /* 0x000fe40007ffe0ff */
[----:B------:R1:W5:Y:S04]  /*0f70*/  LDG.E R172, [R64.64] ;  /* 0x0000000640ac7981 */ /* 0x000368000c1e1900 */
[----:B------:R1:W5:Y:S01]  /*0f80*/  LDG.E R169, [R66.64+0x4] ;  /* 0x0000040642a97981 */ /* 0x000362000c1e1900 */
[----:B0-----:R-:W-:-:S03]  /*0f90*/  @P0 IMAD.WIDE.U32 R68, R140, R129, c[0x0][0x178] ;  /* 0x00005e008c440625 */ /* 0x001fc600078e0081 */
[----:B------:R0:W5:Y:S01]  /*0fa0*/  LDG.E R178, [R70.64+0x4] ;  /* 0x0000040646b27981 */ /* 0x000162000c1e1900 */
[----:B------:R-:W-:Y:S01]  /*0fb0*/  @!P0 IMAD.WIDE.U32 R68, R140, R129, c[0x0][0x170] ;  /* 0x00005c008c448625 */ /* 0x000fe200078e0081 */
[----:B------:R-:W-:Y:S02]  /*0fc0*/  IADD3 R162, R137, 0x1400, RZ ;  /* 0x0000140089a27810 */ /* 0x000fe40007ffe0ff */
[----:B------:R0:W5:Y:S01]  /*0fd0*/  LDG.E R174, [R70.64] ;  /* 0x0000000646ae7981 */ /* 0x000162000c1e1900 */
[----:B-1----:R-:W-:-:S03]  /*0fe0*/  @P0 IMAD.WIDE.U32 R64, R142, R129, c[0x0][0x178] ;  /* 0x00005e008e400625 */ /* 0x002fc600078e0081 */
[----:B------:R1:W5:Y:S01]  /*0ff0*/  LDG.E R171, [R68.64+0x4] ;  /* 0x0000040644ab7981 */ /* 0x000362000c1e1900 */
[----:B------:R-:W-:-:S03]  /*1000*/  @!P0 IMAD.WIDE.U32 R64, R142, R129, c[0x0][0x170] ;  /* 0x00005c008e408625 */ /* 0x000fc600078e0081 */
[----:B------:R1:W5:Y:S01]  /*1010*/  LDG.E R194, [R68.64] ;  /* 0x0000000644c27981 */ /* 0x000362000c1e1900 */
[----:B------:R-:W-:-:S03]  /*1020*/  @P0 IMAD.WIDE.U32 R66, R144, R129, c[0x0][0x178] ;  /* 0x00005e0090420625 */ /* 0x000fc600078e0081 */
[----:B------:R0:W5:Y:S01]  /*1030*/  LDG.E R186, [R64.64+0x4] ;  /* 0x0000040640ba7981 */ /* 0x000162000c1e1900 */
[----:B------:R-:W-:Y:S01]  /*1040*/  @!P0 IMAD.WIDE.U32 R66, R144, R129, c[0x0][0x170] ;  /* 0x00005c0090428625 */ /* 0x000fe200078e0081 */
[----:B------:R-:W-:Y:S02]  /*1050*/  IADD3 R165, R137, 0x1600, RZ ;  /* 0x0000160089a57810 */ /* 0x000fe40007ffe0ff */
[----:B------:R0:W5:Y:S01]  /*1060*/  LDG.E R176, [R64.64] ;  /* 0x0000000640b07981 */ /* 0x000162000c1e1900 */
[----:B------:R-:W-:-:S03]  /*1070*/  @P0 IMAD.WIDE.U32 R124, R162, R129, c[0x0][0x178] ;  /* 0x00005e00a27c0625 */ /* 0x000fc600078e0081 */
[----:B------:R1:W5:Y:S01]  /*1080*/  LDG.E R196, [R66.64] ;  /* 0x0000000642c47981 */ /* 0x000362000c1e1900 */
[----:B------:R-:W-:Y:S01]  /*1090*/  @!P0 IMAD.WIDE.U32 R124, R162, R129, c[0x0][0x170] ;  /* 0x00005c00a27c8625 */ /* 0x000fe200078e0081 */
[----:B------:R-:W-:Y:S02]  /*10a0*/  IADD3 R163, R137, 0x1800, RZ ;  /* 0x0000180089a37810 */ /* 0x000fe40007ffe0ff */
[----:B------:R1:W5:Y:S01]  /*10b0*/  LDG.E R175, [R66.64+0x4] ;  /* 0x0000040642af7981 */ /* 0x000362000c1e1900 */
[----:B0-----:R-:W-:-:S03]  /*10c0*/  @P0 IMAD.WIDE.U32 R70, R165, R129, c[0x0][0x178] ;  /* 0x00005e00a5460625 */ /* 0x001fc600078e0081 */
[----:B------:R0:W5:Y:S01]  /*10d0*/  LDG.E R181, [R124.64+0x4] ;  /* 0x000004067cb57981 */ /* 0x000162000c1e1900 */
[----:B------:R-:W-:Y:S01]  /*10e0*/  @!P0 IMAD.WIDE.U32 R70, R165, R129, c[0x0][0x170] ;  /* 0x00005c00a5468625 */ /* 0x000fe200078e0081 */
[----:B------:R-:W-:Y:S02]  /*10f0*/  IADD3 R166, R137, 0x1a00, RZ ;  /* 0x00001a0089a67810 */ /* 0x000fe40007ffe0ff */
[----:B------:R0:W5:Y:S01]  /*1100*/  LDG.E R180, [R124.64] ;  /* 0x000000067cb47981 */ /* 0x000162000c1e1900 */
[----:B------:R-:W-:-:S03]  /*1110*/  @P0 IMAD.WIDE.U32 R64, R163, R129, c[0x0][0x178] ;  /* 0x00005e00a3400625 */ /* 0x000fc600078e0081 */
[----:B------:R0:W5:Y:S01]  /*1120*/  LDG.E R167, [R70.64+0x4] ;  /* 0x0000040646a77981 */ /* 0x000162000c1e1900 */
[----:B------:R-:W-:-:S03]  /*1130*/  @!P0 IMAD.WIDE.U32 R64, R163, R129, c[0x0][0x170] ;  /* 0x00005c00a3408625 */ /* 0x000fc600078e0081 */
[----:B------:R0:W5:Y:S01]  /*1140*/  LDG.E R198, [R70.64] ;  /* 0x0000000646c67981 */ /* 0x000162000c1e1900 */
[----:B-1----:R-:W-:-:S03]  /*1150*/  @P0 IMAD.WIDE.U32 R66, R166, R129, c[0x0][0x178] ;  /* 0x00005e00a6420625 */ /* 0x002fc600078e0081 */
[----:B------:R1:W5:Y:S01]  /*1160*/  LDG.E R179, [R64.64+0x4] ;  /* 0x0000040640b37981 */ /* 0x000362000c1e1900 */
[----:B------:R-:W-:Y:S01]  /*1170*/  @!P0 IMAD.WIDE.U32 R66, R166, R129, c[0x0][0x170] ;  /* 0x00005c00a6428625 */ /* 0x000fe200078e0081 */
[----:B------:R-:W-:Y:S02]  /*1180*/  IADD3 R164, R137, 0x1c00, RZ ;  /* 0x00001c0089a47810 */ /* 0x000fe40007ffe0ff */
[----:B------:R1:W5:Y:S04]  /*1190*/  LDG.E R182, [R64.64] ;  /* 0x0000000640b67981 */ /* 0x000368000c1e1900 */
[----:B------:R0:W5:Y:S01]  /*11a0*/  LDG.E R185, [R66.64+0x4] ;  /* 0x0000040642b97981 */ /* 0x000162000c1e1900 */
[----:B------:R-:W-:-:S03]  /*11b0*/  @P0 IMAD.WIDE.U32 R68, R164, R129, c[0x0][0x178] ;  /* 0x00005e00a4440625 */ /* 0x000fc600078e0081 */
[----:B------:R0:W5:Y:S01]  /*11c0*/  LDG.E R184, [R66.64] ;  /* 0x0000000642b87981 */ /* 0x000162000c1e1900 */
[----:B------:R-:W-:-:S04]  /*11d0*/  @!P0 IMAD.WIDE.U32 R68, R164, R129, c[0x0][0x170] ;  /* 0x00005c00a4448625 */ /* 0x000fc800078e0081 */
[-C--:B------:R-:W-:Y:S01]  /*11e0*/  IMAD.WIDE.U32 R132, R137, R203.reuse, c[0x0][0x1b8] ;  /* 0x00006e0089847625 */ /* 0x080fe200078e00cb */
[----:B------:R1:W5:Y:S03]  /*11f0*/  LDG.E R200, [R68.64] ;  /* 0x0000000644c87981 */ /* 0x000366000c1e1900 */
[-C--:B------:R-:W-:Y:S01]  /*1200*/  IMAD.WIDE.U32 R126, R134, R203.reuse, c[0x0][0x1b8] ;  /* 0x00006e00867e7625 */ /* 0x080fe200078e00cb */
[----:B------:R1:W5:Y:S03]  /*1210*/  LDG.E R183, [R68.64+0x4] ;  /* 0x0000040644b77981 */ /* 0x000366000c1e1900 */
[-C--:B0-----:R-:W-:Y:S01]  /*1220*/  IMAD.WIDE.U32 R70, R135, R203.reuse, c[0x0][0x1b8] ;  /* 0x00006e0087467625 */ /* 0x081fe200078e00cb */
[----:B------:R0:W5:Y:S03]  /*1230*/  LDG.E R189, [R132.64] ;  /* 0x0000000684bd7981 */ /* 0x000166000c1e1900 */
[-C--:B------:R-:W-:Y:S01]  /*1240*/  IMAD.WIDE.U32 R124, R136, R203.reuse, c[0x0][0x1b8] ;  /* 0x00006e00887c7625 */ /* 0x080fe200078e00cb */
[----:B------:R0:W5:Y:S03]  /*1250*/  LDG.E R191, [R126.64] ;  /* 0x000000067ebf7981 */ /* 0x000166000c1e1900 */
[-C--:B------:R-:W-:Y:S01]  /*1260*/  IMAD.WIDE.U32 R130, R141, R203.reuse, c[0x0][0x1b8] ;  /* 0x00006e008d827625 */ /* 0x080fe200078e00cb */
[----:B------:R1:W5:Y:S03]  /*1270*/  LDG.E R188, [R70.64] ;  /* 0x0000000646bc7981 */ /* 0x000366000c1e1900 */
[-C--:B------:R-:W-:Y:S01]  /*1280*/  IMAD.WIDE.U32 R128, R139, R203.reuse, c[0x0][0x1b8] ;  /* 0x00006e008b807625 */ /* 0x080fe200078e00cb */
[----:B------:R1:W5:Y:S03]  /*1290*/  LDG.E R197, [R124.64] ;  /* 0x000000067cc57981 */ /* 0x000366000c1e1900 */
[-C--:B0-----:R-:W-:Y:S01]  /*12a0*/  IMAD.WIDE.U32 R126, R162, R203.reuse, c[0x0][0x1b8] ;  /* 0x00006e00a27e7625 */ /* 0x081fe200078e00cb */
[----:B------:R0:W5:Y:S04]  /*12b0*/  LDG.E R193, [R130.64] ;  /* 0x0000000682c17981 */ /* 0x000168000c1e1900 */
[----:B------:R3:W5:Y:S04]  /*12c0*/  LDG.E R202, [R126.64] ;  /* 0x000000067eca7981 */ /* 0x000768000c1e1900 */
[----:B------:R0:W5:Y:S01]  /*12d0*/  LDG.E R195, [R128.64] ;  /* 0x0000000680c37981 */ /* 0x000162000c1e1900 */
[----:B-1----:R-:W-:-:S05]  /*12e0*/  IMAD.WIDE.U32 R68, R138, R203, c[0x0][0x1b8] ;  /* 0x00006e008a447625 */ /* 0x002fca00078e00cb */
[----:B------:R1:W5:Y:S01]  /*12f0*/  LDG.E R199, [R68.64] ;  /* 0x0000000644c77981 */ /* 0x000362000c1e1900 */
[----:B------:R-:W-:-:S06]  /*1300*/  IMAD.WIDE.U32 R66, R140, R203, c[0x0][0x1b8] ;  /* 0x00006e008c427625 */ /* 0x000fcc00078e00cb */
[----:B------:R0:W5:Y:S01]  /*1310*/  LDG.E R66, [R66.64] ;  /* 0x0000000642427981 */ /* 0x000162000c1e1900 */
[----:B------:R-:W-:-:S06]  /*1320*/  IMAD.WIDE.U32 R64, R142, R203, c[0x0][0x1b8] ;  /* 0x00006e008e407625 */ /* 0x000fcc00078e00cb */
[----:B------:R1:W5:Y:S01]  /*1330*/  LDG.E R64, [R64.64] ;  /* 0x0000000640407981 */ /* 0x000362000c1e1900 */
[----:B------:R-:W-:-:S06]  /*1340*/  IMAD.WIDE.U32 R70, R144, R203, c[0x0][0x1b8] ;  /* 0x00006e0090467625 */ /* 0x000fcc00078e00cb */
[----:B------:R1:W5:Y:S01]  /*1350*/  LDG.E R70, [R70.64] ;  /* 0x0000000646467981 */ /* 0x000362000c1e1900 */
[----:B0-----:R-:W-:-:S05]  /*1360*/  IMAD.WIDE.U32 R130, R165, R203, c[0x0][0x1b8] ;  /* 0x00006e00a5827625 */ /* 0x001fca00078e00cb */
[----:B------:R0:W5:Y:S01]  /*1370*/  LDG.E R201, [R130.64] ;  /* 0x0000000682c97981 */ /* 0x000162000c1e1900 */
[----:B------:R-:W-:-:S04]  /*1380*/  IMAD.WIDE.U32 R128, R163, R203, c[0x0][0x1b8] ;  /* 0x00006e00a3807625 */ /* 0x000fc800078e00cb */
[----:B------:R-:W-:-:S04]  /*1390*/  IMAD.WIDE.U32 R124, R166, R203, c[0x0][0x1b8] ;  /* 0x00006e00a67c7625 */ /* 0x000fc800078e00cb */
[----:B-1----:R-:W-:Y:S01]  /*13a0*/  IMAD.WIDE.U32 R68, R164, R203, c[0x0][0x1b8] ;  /* 0x00006e00a4447625 */ /* 0x002fe200078e00cb */
[----:B------:R2:W5:Y:S04]  /*13b0*/  LDG.E R67, [R124.64] ;  /* 0x000000067c437981 */ /* 0x000568000c1e1900 */
        /* <DEDUP_REMOVED lines=14> */
[----:B---3--:R-:W-:Y:S02]  /*14a0*/  @P0 FADD.FTZ R126, -R8, R147 ;  /* 0x00000093087e0221 */ /* 0x008fe40000010100 */
[----:B0-----:R-:W-:Y:S02]  /*14b0*/  @P0 FMUL.FTZ R125, R125, R132 ;  /* 0x000000847d7d0220 */ /* 0x001fe40000410000 */
[----:B----4-:R-:W-:Y:S02]  /*14c0*/  @!P0 FADD.FTZ R128, R147, -R143 ;  /* 0x8000008f93808221 */ /* 0x010fe40000010000 */
[----:B------:R-:W-:Y:S02]  /*14d0*/  @!P0 FADD.FTZ R124, R145, -R143 ;  /* 0x8000008f917c8221 */ /* 0x000fe40000010000 */
[----:B------:R-:W-:Y:S02]  /*14e0*/  @P0 FADD.FTZ R129, -R12, R177 ;  /* 0x000000b10c810221 */ /* 0x000fe40000010100 */
[----:B------:R-:W-:-:S02]  /*14f0*/  @!P0 FADD.FTZ R130, R177, -R143 ;  /* 0x8000008fb1828221 */ /* 0x000fc40000010000 */
[----:B------:R-:W-:Y:S02]  /*1500*/  @P0 FMUL.FTZ R126, R126, R133 ;  /* 0x000000857e7e0220 */ /* 0x000fe40000410000 */
[----:B------:R-:W-:Y:S02]  /*1510*/  @P0 FADD.FTZ R71, -R10, R146 ;  /* 0x000000920a470221 */ /* 0x000fe40000010100 */
[----:B------:R-:W-:Y:S02]  /*1520*/  @!P0 FADD.FTZ R146, R146, -R143 ;  /* 0x8000008f92928221 */ /* 0x000fe40000010000 */
[----:B------:R-:W-:Y:S02]  /*1530*/  @P0 FADD.FTZ R132, -R14, R173 ;  /* 0x000000ad0e840221 */ /* 0x000fe40000010100 */
[----:B------:R-:W-:Y:S02]  /*1540*/  @!P0 FMUL.FTZ R126, R161, R128 ;  /* 0x00000080a17e8220 */ /* 0x000fe40000410000 */
[----:B------:R-:W-:-:S02]  /*1550*/  @P0 FMUL.FTZ R128, R129, R214 ;  /* 0x000000d681800220 */ /* 0x000fc40000410000 */
[C---:B------:R-:W-:Y:S01]  /*1560*/  @!P0 FMUL.FTZ R128, R161.reuse, R130 ;  /* 0x00000082a1808220 */ /* 0x040fe20000410000 */
[----:B------:R-:W0:Y:S01]  /*1570*/  @P0 MUFU.RCP R212, R110 ;  /* 0x0000006e00d40308 */ /* 0x000e220000001000 */
[----:B------:R-:W-:Y:S02]  /*1580*/  @!P0 FMUL.FTZ R125, R161, R124 ;  /* 0x0000007ca17d8220 */ /* 0x000fe40000410000 */
[----:B------:R-:W-:Y:S02]  /*1590*/  @P0 FMUL.FTZ R130, R132, R209 ;  /* 0x000000d184820220 */ /* 0x000fe40000410000 */
[----:B------:R-:W-:Y:S02]  /*15a0*/  @P0 FMUL.FTZ R124, R71, R210 ;  /* 0x000000d2477c0220 */ /* 0x000fe40000410000 */
[----:B------:R-:W-:Y:S01]  /*15b0*/  @!P0 FADD.FTZ R132, R173, -R143 ;  /* 0x8000008fad848221 */ /* 0x000fe20000010000 */
[----:B------:R-:W2:Y:S01]  /*15c0*/  @P0 MUFU.RCP R205, R121 ;  /* 0x0000007900cd0308 */ /* 0x000ea20000001000 */
[----:B------:R-:W-:-:S02]  /*15d0*/  @P0 FADD.FTZ R127, -R9, R168 ;  /* 0x000000a8097f0221 */ /* 0x000fc40000010100 */
[----:B------:R-:W-:Y:S02]  /*15e0*/  @!P0 FMUL.FTZ R124, R161, R146 ;  /* 0x00000092a17c8220 */ /* 0x000fe40000410000 */
[----:B------:R-:W-:Y:S02]  /*15f0*/  @P0 FADD.FTZ R133, -R16, R187 ;  /* 0x000000bb10850221 */ /* 0x000fe40000010100 */
[----:B------:R-:W-:Y:S01]  /*1600*/  @!P0 FADD.FTZ R168, R168, -R143 ;  /* 0x8000008fa8a88221 */ /* 0x000fe20000010000 */
[----:B------:R-:W3:Y:S01]  /*1610*/  @P0 MUFU.RCP R206, R118 ;  /* 0x0000007600ce0308 */ /* 0x000ee20000001000 */
[----:B------:R-:W-:Y:S02]  /*1620*/  @!P0 FADD.FTZ R146, R187, -R143 ;  /* 0x8000008fbb928221 */ /* 0x000fe40000010000 */
[----:B------:R-:W-:Y:S02]  /*1630*/  @P0 FADD.FTZ R147, -R17, R192 ;  /* 0x000000c011930221 */ /* 0x000fe40000010100 */
[----:B------:R-:W-:-:S03]  /*1640*/  @!P0 FMUL.FTZ R130, R161, R132 ;  /* 0x00000084a1828220 */ /* 0x000fc60000410000 */
[----:B-1----:R-:W1:Y:S01]  /*1650*/  @P0 MUFU.RCP R69, R123 ;  /* 0x0000007b00450308 */ /* 0x002e620000001000 */
[----:B------:R-:W-:Y:S02]  /*1660*/  @P0 FMUL.FTZ R127, R127, R208 ;  /* 0x000000d07f7f0220 */ /* 0x000fe40000410000 */
[----:B------:R-:W-:Y:S02]  /*1670*/  @P0 FMUL.FTZ R132, R133, R220 ;  /* 0x000000dc85840220 */ /* 0x000fe40000410000 */
[C---:B------:R-:W-:Y:S02]  /*1680*/  @!P0 FMUL.FTZ R127, R161.reuse, R168 ;  /* 0x000000a8a17f8220 */ /* 0x040fe40000410000 */
[----:B-----5:R-:W-:Y:S01]  /*1690*/  @P0 FADD.FTZ R133, -R18, R169 ;  /* 0x000000a912850221 */ /* 0x020fe20000010100 */
[----:B------:R-:W4:Y:S01]  /*16a0*/  @P0 MUFU.RCP R216, R112 ;  /* 0x0000007000d80308 */ /* 0x000f220000001000 */
[----:B------:R-:W-:Y:S02]  /*16b0*/  @!P0 FMUL.FTZ R132, R161, R146 ;  /* 0x00000092a1848220 */ /* 0x000fe40000410000 */
[----:B------:R-:W-:-:S02]  /*16c0*/  @P0 FADD.FTZ R145, -R15, R172 ;  /* 0x000000ac0f910221 */ /* 0x000fc40000010100 */
[----:B------:R-:W-:-:S03]  /*16d0*/  @P0 FMUL.FTZ R146, R147, R222 ;  /* 0x000000de93920220 */ /* 0x000fc60000410000 */
[----:B------:R-:W5:Y:S01]  /*16e0*/  @P0 MUFU.RCP R204, R120 ;  /* 0x0000007800cc0308 */ /* 0x000f620000001000 */
[----:B------:R-:W-:Y:S02]  /*16f0*/  @!P0 FADD.FTZ R168, R169, -R143 ;  /* 0x8000008fa9a88221 */ /* 0x000fe40000010000 */
[----:B------:R-:W-:Y:S02]  /*1700*/  @!P0 FADD.FTZ R172, R172, -R143 ;  /* 0x8000008facac8221 */ /* 0x000fe40000010000 */
[----:B------:R-:W-:-:S03]  /*1710*/  @P0 FADD.FTZ R147, -R20, R178 ;  /* 0x000000b214930221 */ /* 0x000fc60000010100 */
[----:B------:R-:W0:Y:S01]  /*1720*/  @P0 MUFU.RCP R71, R148 ;  /* 0x0000009400470308 */ /* 0x000e220000001000 */
[----:B------:R-:W-:Y:S02]  /*1730*/  @!P0 FADD.FTZ R178, R178, -R143 ;  /* 0x8000008fb2b28221 */ /* 0x000fe40000010000 */
[----:B------:R-:W-:Y:S02]  /*1740*/  @P0 FMUL.FTZ R133, R133, R224 ;  /* 0x000000e085850220 */ /* 0x000fe40000410000 */
[----:B------:R-:W-:-:S03]  /*1750*/  @P0 FMUL.FTZ R145, R145, R218 ;  /* 0x000000da91910220 */ /* 0x000fc60000410000 */
[----:B------:R-:W0:Y:S01]  /*1760*/  @P0 MUFU.RCP R65, R122 ;  /* 0x0000007a00410308 */ /* 0x000e220000001000 */
[----:B------:R-:W-:Y:S02]  /*1770*/  @!P0 FMUL.FTZ R133, R161, R168 ;  /* 0x000000a8a1858220 */ /* 0x000fe40000410000 */
[----:B------:R-:W-:Y:S02]  /*1780*/  @P0 FADD.FTZ R131, -R11, R170 ;  /* 0x000000aa0b830221 */ /* 0x000fe40000010100 */
[----:B------:R-:W-:Y:S02]  /*1790*/  @!P0 FADD.FTZ R192, R192, -R143 ;  /* 0x8000008fc0c08221 */ /* 0x000fe40000010000 */
[----:B------:R-:W-:Y:S01]  /*17a0*/  @!P0 FMUL.FTZ R145, R161, R172 ;  /* 0x000000aca1918220 */ /* 0x000fe20000410000 */
[----:B------:R-:W0:Y:S01]  /*17b0*/  @P0 MUFU.RCP R207, R149 ;  /* 0x0000009500cf0308 */ /* 0x000e220000001000 */
[----:B------:R-:W-:Y:S02]  /*17c0*/  @P0 FMUL.FTZ R147, R147, R226 ;  /* 0x000000e293930220 */ /* 0x000fe40000410000 */
[----:B------:R-:W-:-:S02]  /*17d0*/  @P0 FADD.FTZ R168, -R22, R171 ;  /* 0x000000ab16a80221 */ /* 0x000fc40000010100 */
[----:B------:R-:W-:Y:S02]  /*17e0*/  @!P0 FADD.FTZ R170, R170, -R143 ;  /* 0x8000008faaaa8221 */ /* 0x000fe40000010000 */
[----:B------:R-:W-:Y:S01]  /*17f0*/  @!P0 FMUL.FTZ R147, R161, R178 ;  /* 0x000000b2a1938220 */ /* 0x000fe20000410000 */
[----:B------:R-:W1:Y:S01]  /*1800*/  @P0 MUFU.RCP R208, R151 ;  /* 0x0000009700d00308 */ /* 0x000e620000001000 */
[----:B------:R-:W-:Y:S02]  /*1810*/  @!P0 FADD.FTZ R172, R171, -R143 ;  /* 0x8000008fabac8221 */ /* 0x000fe40000010000 */
[----:B------:R-:W-:Y:S02]  /*1820*/  @P0 FADD.FTZ R169, -R19, R174 ;  /* 0x000000ae13a90221 */ /* 0x000fe40000010100 */
[----:B------:R-:W-:Y:S02]  /*1830*/  @P0 FADD.FTZ R178, -R24, R186 ;  /* 0x000000ba18b20221 */ /* 0x000fe40000010100 */
[----:B------:R-:W-:Y:S01]  /*1840*/  @!P0 FADD.FTZ R174, R174, -R143 ;  /* 0x8000008faeae8221 */ /* 0x000fe20000010000 */
[----:B------:R-:W1:Y:S01]  /*1850*/  @P0 MUFU.RCP R177, R150 ;  /* 0x0000009600b10308 */ /* 0x000e620000001000 */
[----:B0-----:R-:W-:-:S02]  /*1860*/  @P0 FMUL.FTZ R131, R131, R212 ;  /* 0x000000d483830220 */ /* 0x001fc40000410000 */
[----:B------:R-:W-:Y:S02]  /*1870*/  @P0 FADD.FTZ R173, -R21, R194 ;  /* 0x000000c215ad0221 */ /* 0x000fe40000010100 */
[----:B--2---:R-:W-:Y:S02]  /*1880*/  @P0 FMUL.FTZ R168, R168, R205 ;  /* 0x000000cda8a80220 */ /* 0x004fe40000410000 */
[----:B------:R-:W-:Y:S02]  /*1890*/  @P0 FADD.FTZ R129, -R13, R190 ;  /* 0x000000be0d810221 */ /* 0x000fe40000010100 */
[C---:B------:R-:W-:Y:S02]  /*18a0*/  @!P0 FMUL.FTZ R131, R161.reuse, R170 ;  /* 0x000000aaa1838220 */ /* 0x040fe40000410000 */
[----:B------:R-:W-:Y:S02]  /*18b0*/  @!P0 FMUL.FTZ R146, R161, R192 ;  /* 0x000000c0a1928220 */ /* 0x000fe40000410000 */
[----:B------:R-:W-:Y:S01]  /*18c0*/  @!P0 FADD.FTZ R194, R194, -R143 ;  /* 0x8000008fc2c28221 */ /* 0x000fe20000010000 */
[----:B------:R-:W0:Y:S01]  /*18d0*/  @P0 MUFU.RCP R192, R153 ;  /* 0x0000009900c00308 */ /* 0x000e220000001000 */
[----:B------:R-:W-:-:S02]  /*18e0*/  @!P0 FMUL.FTZ R168, R161, R172 ;  /* 0x000000aca1a88220 */ /* 0x000fc40000410000 */
[----:B------:R-:W-:Y:S02]  /*18f0*/  @!P0 FADD.FTZ R190, R190, -R143 ;  /* 0x8000008fbebe8221 */ /* 0x000fe40000010000 */
[----:B---3--:R-:W-:Y:S02]  /*1900*/  @P0 FMUL.FTZ R170, R169, R206 ;  /* 0x000000cea9aa0220 */ /* 0x008fe40000410000 */
[----:B-1----:R-:W-:Y:S01]  /*1910*/  @P0 FMUL.FTZ R172, R178, R69 ;  /* 0x00000045b2ac0220 */ /* 0x002fe20000410000 */
[----:B------:R-:W1:Y:S01]  /*1920*/  @P0 MUFU.RCP R210, R152 ;  /* 0x0000009800d20308 */ /* 0x000e620000001000 */
[----:B------:R-:W-:Y:S02]  /*1930*/  @!P0 FMUL.FTZ R170, R161, R174 ;  /* 0x000000aea1aa8220 */ /* 0x000fe40000410000 */
[----:B------:R-:W-:Y:S02]  /*1940*/  @P0 FADD.FTZ R178, -R25, R196 ;  /* 0x000000c419b20221 */ /* 0x000fe40000010100 */
[----:B------:R-:W-:-:S02]  /*1950*/  @P0 FADD.FTZ R174, -R23, R176 ;  /* 0x000000b017ae0221 */ /* 0x000fc40000010100 */
[----:B----4-:R-:W-:Y:S02]  /*1960*/  @P0 FMUL.FTZ R129, R129, R216 ;  /* 0x000000d881810220 */ /* 0x010fe40000410000 */
[----:B-----5:R-:W-:Y:S02]  /*1970*/  @P0 FMUL.FTZ R169, R173, R204 ;  /* 0x000000ccada90220 */ /* 0x020fe40000410000 */
[C---:B------:R-:W-:Y:S02]  /*1980*/  @!P0 FMUL.FTZ R129, R161.reuse, R190 ;  /* 0x000000bea1818220 */ /* 0x040fe40000410000 */
[----:B------:R-:W-:Y:S02]  /*1990*/  @!P0 FMUL.FTZ R169, R161, R194 ;  /* 0x000000c2a1a98220 */ /* 0x000fe40000410000 */
[----:B------:R-:W-:Y:S01]  /*19a0*/  @!P0 FADD.FTZ R196, R196, -R143 ;  /* 0x8000008fc4c48221 */ /* 0x000fe20000010000 */
[----:B------:R-:W2:Y:S01]  /*19b0*/  @P0 MUFU.RCP R194, R155 ;  /* 0x0000009b00c20308 */ /* 0x000ea20000001000 */
[----:B------:R-:W-:-:S02]  /*19c0*/  @P0 FADD.FTZ R190, -R26, R175 ;  /* 0x000000af1abe0221 */ /* 0x000fc40000010100 */
[----:B------:R-:W-:Y:S02]  /*19d0*/  @P0 FMUL.FTZ R171, R178, R71 ;  /* 0x00000047b2ab0220 */ /* 0x000fe40000410000 */
[----:B------:R-:W-:Y:S02]  /*19e0*/  @P0 FMUL.FTZ R173, R174, R65 ;  /* 0x00000041aead0220 */ /* 0x000fe40000410000 */
[----:B------:R-:W-:Y:S02]  /*19f0*/  @!P0 FADD.FTZ R176, R176, -R143 ;  /* 0x8000008fb0b08221 */ /* 0x000fe40000010000 */
[----:B------:R-:W-:Y:S02]  /*1a00*/  @!P0 FADD.FTZ R178, R175, -R143 ;  /* 0x8000008fafb28221 */ /* 0x000fe40000010000 */
[----:B------:R-:W-:Y:S02]  /*1a10*/  @P0 FADD.FTZ R65, -R28, R181 ;  /* 0x000000b51c410221 */ /* 0x000fe40000010100 */
[----:B------:R-:W-:-:S02]  /*1a20*/  @P0 FMUL.FTZ R174, R190, R207 ;  /* 0x000000cfbeae0220 */ /* 0x000fc40000410000 */
[----:B------:R-:W-:Y:S02]  /*1a30*/  @!P0 FMUL.FTZ R171, R161, R196 ;  /* 0x000000c4a1ab8220 */ /* 0x000fe40000410000 */
[----:B------:R-:W-:Y:S01]  /*1a40*/  @!P0 FADD.FTZ R186, R186, -R143 ;  /* 0x8000008fbaba8221 */ /* 0x000fe20000010000 */
[----:B------:R-:W3:Y:S01]  /*1a50*/  @P0 MUFU.RCP R196, R157 ;  /* 0x0000009d00c40308 */ /* 0x000ee20000001000 */
[C---:B------:R-:W-:Y:S02]  /*1a60*/  @!P0 FMUL.FTZ R173, R161.reuse, R176 ;  /* 0x000000b0a1ad8220 */ /* 0x040fe40000410000 */
[----:B------:R-:W-:Y:S02]  /*1a70*/  @!P0 FMUL.FTZ R174, R161, R178 ;  /* 0x000000b2a1ae8220 */ /* 0x000fe40000410000 */
[----:B------:R-:W-:Y:S02]  /*1a80*/  @P0 FMUL.FTZ R176, R65, R208 ;  /* 0x000000d041b00220 */ /* 0x000fe40000410000 */
[----:B------:R-:W-:Y:S01]  /*1a90*/  @P0 FADD.FTZ R178, -R27, R180 ;  /* 0x000000b41bb20221 */ /* 0x000fe20000010100 */
[----:B------:R-:W4:Y:S01]  /*1aa0*/  @P0 MUFU.RCP R187, R154 ;  /* 0x0000009a00bb0308 */ /* 0x000f220000001000 */
[----:B------:R-:W-:-:S02]  /*1ab0*/  @P0 FADD.FTZ R65, -R30, R167 ;  /* 0x000000a71e410221 */ /* 0x000fc40000010100 */
[----:B------:R-:W-:Y:S02]  /*1ac0*/  @P0 FADD.FTZ R175, -R29, R198 ;  /* 0x000000c61daf0221 */ /* 0x000fe40000010100 */
[----:B------:R-:W-:Y:S02]  /*1ad0*/  @!P0 FMUL.FTZ R172, R161, R186 ;  /* 0x000000baa1ac8220 */ /* 0x000fe40000410000 */
[----:B------:R-:W-:Y:S01]  /*1ae0*/  @!P0 FADD.FTZ R198, R198, -R143 ;  /* 0x8000008fc6c68221 */ /* 0x000fe20000010000 */
[----:B------:R-:W5:Y:S01]  /*1af0*/  @P0 MUFU.RCP R204, R156 ;  /* 0x0000009c00cc0308 */ /* 0x000f620000001000 */
[----:B------:R-:W-:Y:S02]  /*1b00*/  @!P0 FADD.FTZ R186, R181, -R143 ;  /* 0x8000008fb5ba8221 */ /* 0x000fe40000010000 */
[----:B------:R-:W-:Y:S02]  /*1b10*/  @P0 FMUL.FTZ R177, R178, R177 ;  /* 0x000000b1b2b10220 */ /* 0x000fe40000410000 */
[----:B0-----:R-:W-:-:S02]  /*1b20*/  @P0 FMUL.FTZ R178, R65, R192 ;  /* 0x000000c041b20220 */ /* 0x001fc40000410000 */
[----:B------:R-:W-:Y:S02]  /*1b30*/  @!P0 FADD.FTZ R180, R180, -R143 ;  /* 0x8000008fb4b48221 */ /* 0x000fe40000010000 */
[----:B------:R-:W-:Y:S02]  /*1b40*/  @P0 FADD.FTZ R65, -R32, R179 ;  /* 0x000000b320410221 */ /* 0x000fe40000010100 */
[----:B-1----:R-:W-:Y:S02]  /*1b50*/  @P0 FMUL.FTZ R175, R175, R210 ;  /* 0x000000d2afaf0220 */ /* 0x002fe40000410000 */
[C---:B------:R-:W-:Y:S02]  /*1b60*/  @!P0 FMUL.FTZ R176, R161.reuse, R186 ;  /* 0x000000baa1b08220 */ /* 0x040fe40000410000 */
[----:B------:R-:W-:Y:S02]  /*1b70*/  @!P0 FMUL.FTZ R175, R161, R198 ;  /* 0x000000c6a1af8220 */ /* 0x000fe40000410000 */
[----:B------:R-:W-:Y:S01]  /*1b80*/  @!P0 FADD.FTZ R186, R167, -R143 ;  /* 0x8000008fa7ba8221 */ /* 0x000fe20000010000 */
[----:B------:R-:W0:Y:S01]  /*1b90*/  @P0 MUFU.RCP R198, R158 ;  /* 0x0000009e00c60308 */ /* 0x000e220000001000 */
[----:B------:R-:W-:-:S02]  /*1ba0*/  @!P0 FMUL.FTZ R177, R161, R180 ;  /* 0x000000b4a1b18220 */ /* 0x000fc40000410000 */
[----:B--2---:R-:W-:Y:S02]  /*1bb0*/  @P0 FMUL.FTZ R180, R65, R194 ;  /* 0x000000c241b40220 */ /* 0x004fe40000410000 */
[----:B------:R-:W-:Y:S02]  /*1bc0*/  @!P0 FADD.FTZ R190, R179, -R143 ;  /* 0x8000008fb3be8221 */ /* 0x000fe40000010000 */
[----:B------:R-:W-:Y:S01]  /*1bd0*/  @P0 FADD.FTZ R65, -R34, R185 ;  /* 0x000000b922410221 */ /* 0x000fe20000010100 */
[----:B------:R-:W1:Y:S01]  /*1be0*/  @P0 MUFU.RCP R206, R159 ;  /* 0x0000009f00ce0308 */ /* 0x000e620000001000 */
[----:B------:R-:W-:Y:S02]  /*1bf0*/  @!P0 FMUL.FTZ R178, R161, R186 ;  /* 0x000000baa1b28220 */ /* 0x000fe40000410000 */
[----:B------:R-:W-:Y:S02]  /*1c00*/  @P0 FADD.FTZ R186, -R31, R182 ;  /* 0x000000b61fba0221 */ /* 0x000fe40000010100 */
[----:B------:R-:W-:-:S02]  /*1c10*/  @!P0 FMUL.FTZ R180, R161, R190 ;  /* 0x000000bea1b48220 */ /* 0x000fc40000410000 */
[----:B---3--:R-:W-:Y:S02]  /*1c20*/  @P0 FMUL.FTZ R190, R65, R196 ;  /* 0x000000c441be0220 */ /* 0x008fe40000410000 */
[----:B------:R-:W-:Y:S02]  /*1c30*/  @!P0 FADD.FTZ R182, R182, -R143 ;  /* 0x8000008fb6b68221 */ /* 0x000fe40000010000 */
[----:B------:R-:W-:Y:S02]  /*1c40*/  @P0 FADD.FTZ R65, -R33, R184 ;  /* 0x000000b821410221 */ /* 0x000fe40000010100 */
[----:B----4-:R-:W-:Y:S02]  /*1c50*/  @P0 FMUL.FTZ R186, R186, R187 ;  /* 0x000000bbbaba0220 */ /* 0x010fe40000410000 */
[----:B------:R-:W-:Y:S02]  /*1c60*/  @!P0 FMUL.FTZ R186, R161, R182 ;  /* 0x000000b6a1ba8220 */ /* 0x000fe40000410000 */
[----:B-----5:R-:W-:-:S02]  /*1c70*/  @P0 FMUL.FTZ R182, R65, R204 ;  /* 0x000000cc41b60220 */ /* 0x020fc40000410000 */
[----:B------:R-:W-:Y:S02]  /*1c80*/  @P0 FADD.FTZ R65, -R35, R200 ;  /* 0x000000c823410221 */ /* 0x000fe40000010100 */
[----:B------:R-:W-:Y:S02]  /*1c90*/  @!P0 FADD.FTZ R192, R185, -R143 ;  /* 0x8000008fb9c08221 */ /* 0x000fe40000010000 */
[----:B------:R-:W-:Y:S02]  /*1ca0*/  @P0 FADD.FTZ R69, -R36, R183 ;  /* 0x000000b724450221 */ /* 0x000fe40000010100 */
[----:B------:R-:W-:Y:S02]  /*1cb0*/  @!P0 FADD.FTZ R194, R184, -R143 ;  /* 0x8000008fb8c28221 */ /* 0x000fe40000010000 */
[----:B------:R-:W-:Y:S02]  /*1cc0*/  @!P0 FADD.FTZ R196, R183, -R143 ;  /* 0x8000008fb7c48221 */ /* 0x000fe40000010000 */
[----:B0-----:R-:W-:Y:S01]  /*1cd0*/  @P0 FMUL.FTZ R184, R65, R198 ;  /* 0x000000c641b80220 */ /* 0x001fe20000410000 */
[----:B------:R-:W-:Y:S01]  /*1ce0*/  PRMT R65, RZ, 0x5410, R189 ;  /* 0x00005410ff417816 */ /* 0x000fe200000000bd */
[----:B------:R-:W-:-:S02]  /*1cf0*/  @!P0 FMUL.FTZ R190, R161, R192 ;  /* 0x000000c0a1be8220 */ /* 0x000fc40000410000 */
[----:B-1----:R-:W-:Y:S02]  /*1d00*/  @P0 FMUL.FTZ R192, R69, R206 ;  /* 0x000000ce45c00220 */ /* 0x002fe40000410000 */
[----:B------:R-:W-:Y:S01]  /*1d10*/  @!P0 FMUL.FTZ R192, R161, R196 ;  /* 0x000000c4a1c08220 */ /* 0x000fe20000410000 */
[----:B------:R-:W-:Y:S01]  /*1d20*/  PRMT R196, RZ, 0x7610, R189 ;  /* 0x00007610ffc47816 */ /* 0x000fe200000000bd */
[----:B------:R-:W-:Y:S01]  /*1d30*/  @!P0 FMUL.FTZ R182, R161, R194 ;  /* 0x000000c2a1b68220 */ /* 0x000fe20000410000 */
[----:B------:R-:W-:Y:S01]  /*1d40*/  PRMT R179, RZ, 0x5410, R188 ;  /* 0x00005410ffb37816 */ /* 0x000fe200000000bc */
[----:B------:R-:W-:Y:S02]  /*1d50*/  @!P0 FADD.FTZ R200, R200, -R143 ;  /* 0x8000008fc8c88221 */ /* 0x000fe40000010000 */
[----:B------:R-:W-:Y:S01]  /*1d60*/  FMUL.FTZ R194, R106, R65 ;  /* 0x000000416ac27220 */ /* 0x000fe20000410000 */
[----:B------:R-:W-:Y:S02]  /*1d70*/  PRMT R181, RZ, 0x7610, R188 ;  /* 0x00007610ffb57816 */ /* 0x000fe400000000bc */
[----:B------:R-:W-:-:S02]  /*1d80*/  PRMT R187, RZ, 0x5410, R197 ;  /* 0x00005410ffbb7816 */ /* 0x000fc400000000c5 */
[----:B------:R-:W-:Y:S01]  /*1d90*/  PRMT R206, RZ, 0x7610, R197 ;  /* 0x00007610ffce7816 */ /* 0x000fe200000000c5 */
[----:B------:R-:W-:Y:S01]  /*1da0*/  @!P0 FMUL.FTZ R184, R161, R200 ;  /* 0x000000c8a1b88220 */ /* 0x000fe20000410000 */
[----:B------:R-:W-:Y:S01]  /*1db0*/  PRMT R198, RZ, 0x7610, R191 ;  /* 0x00007610ffc67816 */ /* 0x000fe200000000bf */
[----:B------:R-:W-:Y:S01]  /*1dc0*/  FMUL.FTZ R143, R107, R196 ;  /* 0x000000c46b8f7220 */ /* 0x000fe20000410000 */
[--C-:B------:R-:W-:Y:S02]  /*1dd0*/  PRMT R71, RZ, 0x5410, R202.reuse ;  /* 0x00005410ff477816 */ /* 0x100fe400000000ca */
[----:B------:R-:W-:Y:S01]  /*1de0*/  PRMT R197, RZ, 0x7610, R202 ;  /* 0x00007610ffc57816 */ /* 0x000fe200000000ca */
[----:B------:R-:W-:Y:S01]  /*1df0*/  FADD.FTZ R202, RZ, R194 ;  /* 0x000000c2ffca7221 */ /* 0x000fe20000010000 */
[--C-:B------:R-:W-:Y:S01]  /*1e00*/  PRMT R183, RZ, 0x5410, R193.reuse ;  /* 0x00005410ffb77816 */ /* 0x100fe200000000c1 */
[C---:B------:R-:W-:Y:S01]  /*1e10*/  FADD.FTZ R56, R179.reuse, R56 ;  /* 0x00000038b3387221 */ /* 0x040fe20000010000 */
[----:B------:R-:W-:Y:S01]  /*1e20*/  PRMT R200, RZ, 0x7610, R193 ;  /* 0x00007610ffc87816 */ /* 0x000fe200000000c1 */
[----:B------:R-:W-:Y:S01]  /*1e30*/  FFMA.FTZ R72, R179, R127, R72 ;  /* 0x0000007fb3487223 */ /* 0x000fe20000010048 */
[--C-:B------:R-:W-:Y:S01]  /*1e40*/  PRMT R185, RZ, 0x5410, R195.reuse ;  /* 0x00005410ffb97816 */ /* 0x100fe200000000c3 */
        /* <DEDUP_REMOVED lines=9> */
[C---:B------:R-:W-:Y:S02]  /*1ee0*/  FADD.FTZ R97, R183.reuse, R97 ;  /* 0x00000061b7617221 */ /* 0x040fe40000010000 */
[----:B------:R-:W-:Y:S02]  /*1ef0*/  FFMA.FTZ R60, R183, R129, R60 ;  /* 0x00000081b73c7223 */ /* 0x000fe4000001003c */
[----:B------:R-:W-:Y:S02]  /*1f00*/  FMUL.FTZ R198, R112, R183 ;  /* 0x000000b770c67220 */ /* 0x000fe40000410000 */
[----:B------:R-:W-:Y:S02]  /*1f10*/  FFMA.FTZ R202, R194, R125, RZ ;  /* 0x0000007dc2ca7223 */ /* 0x000fe400000100ff */
        /* <DEDUP_REMOVED lines=9> */
[C---:B------:R-:W-:Y:S02]  /*1fb0*/  FADD.FTZ R103, R196.reuse, R103 ;  /* 0x00000067c4677221 */ /* 0x040fe40000010000 */
[-C--:B------:R-:W-:Y:S01]  /*1fc0*/  FFMA.FTZ R75, R196, R126.reuse, R75 ;  /* 0x0000007ec44b7223 */ /* 0x080fe2000001004b */
[----:B------:R-:W-:Y:S01]  /*1fd0*/  PRMT R196, RZ, 0x5410, R191 ;  /* 0x00005410ffc47816 */ /* 0x000fe200000000bf */
        /* <DEDUP_REMOVED lines=41> */
[----:B------:R-:W-:Y:S01]  /*2270*/  PRMT R64, RZ, 0x7610, R64 ;  /* 0x00007610ff407816 */ /* 0x000fe20000000040 */
[----:B------:R-:W-:Y:S02]  /*2280*/  FFMA.FTZ R88, R195, R173, R88 ;  /* 0x000000adc3587223 */ /* 0x000fe40000010058 */
[----:B------:R-:W-:Y:S02]  /*2290*/  FMUL.FTZ R208, R122, R195 ;  /* 0x000000c37ad07220 */ /* 0x000fe40000410000 */
        /* <DEDUP_REMOVED lines=31> */
[----:B------:R-:W-:Y:S01]  /*2490*/  FFMA.FTZ R74, R65, R125, R74 ;  /* 0x0000007d414a7223 */ /* 0x000fe2000001004a */
        /* <DEDUP_REMOVED lines=38> */
[-C--:B------:R-:W-:Y:S01]  /*2700*/  FFMA.FTZ R207, R205, R180.reuse, R207 ;  /* 0x000000b4cdcf7223 */ /* 0x080fe200000100cf */
        /* <DEDUP_REMOVED lines=30> */
.L_x_1405:
        /* <DEDUP_REMOVED lines=18> */
.L_x_1406:
[----:B------:R-:W-:Y:S01]  /*2a10*/  LOP3.LUT R69, R69, 0x3, RZ, 0xc0, !PT ;  /* 0x0000000345457812 */ /* 0x000fe200078ec0ff */
[----:B--2---:R-:W-:Y:S01]  /*2a20*/  FADD.FTZ R64, R70, R71 ;  /* 0x0000004746407221 */ /* 0x004fe20000010000 */
[----:B------:R-:W-:Y:S01]  /*2a30*/  WARPSYNC 0xffffffff ;  /* 0xffffffff00007948 */ /* 0x000fe20003800000 */
[----:B-1----:R-:W-:Y:S01]  /*2a40*/  FADD.FTZ R65, R216, R213 ;  /* 0x000000d5d8417221 */ /* 0x002fe20000010000 */
[----:B------:R-:W-:Y:S01]  /*2a50*/  LOP3.LUT P0, RZ, R69, 0x1f, R0, 0xf8, !PT ;  /* 0x0000001f45ff7812 */ /* 0x000fe2000780f800 */
[----:B------:R-:W-:Y:S01]  /*2a60*/  BSSY B0, `(.L_x_1399) ;  /* 0x0000011000007945 */ /* 0x000fe20003800000 */
[----:B------:R-:W-:Y:S01]  /*2a70*/  @!P1 IADD3 R66, R167, R69, RZ ;  /* 0x00000045a7429210 */ /* 0x000fe20007ffe0ff */
[----:B0-----:R-:W-:Y:S01]  /*2a80*/  CS2R R70, SRZ ;  /* 0x0000000000467805 */ /* 0x001fe2000001ff00 */
        /* <DEDUP_REMOVED lines=14> */
.L_x_1400:
[----:B------:R-:W-:Y:S05]  /*2b70*/  BSYNC B0 ;  /* 0x0000000000007941 */ /* 0x000fea0003800000 */
.L_x_1399:
        /* <DEDUP_REMOVED lines=16> */
[----:B0-----:R-:W-:Y:S01]  /*2c80*/  SEL R64, RZ, c[0x0][0x160], !P0 ;  /* 0x00005800ff407a07 */ /* 0x001fe20004000000 */
        /* <DEDUP_REMOVED lines=12> */
.L_x_1402:
[----:B------:R-:W2:Y:S01]  /*2d50*/  LDG.E.STRONG.GPU R66, [R64.64] ;  /* 0x0000000640427981 */ /* 0x000ea2000c1ef900 */
[----:B------:R-:W-:Y:S01]  /*2d60*/  YIELD ;  /* 0x0000000000007946 */ /* 0x000fe20003800000 */
[----:B--2---:R-:W-:Y:S01]  /*2d70*/  ISETP.NE.AND P0, PT, R66, R69, PT ;  /* 0x000000454200720c */ /* 0x004fe20003f05270 */
[----:B------:R-:W-:-:S12]  /*2d80*/  CCTL.IVALL ;  /* 0x00000000ff00798f */ /* 0x000fd80002000000 */
[----:B------:R-:W-:Y:S05]  /*2d90*/  @P0 BRA `(.L_x_1402) ;  /* 0xffffffb000000947 */ /* 0x000fea000383ffff */
.L_x_1401:
[C---:B------:R-:W-:Y:S01]  /*2da0*/  ISETP.GT.U32.AND P0, PT, R3.reuse, 0x3, PT ;  /* 0x000000030300780c */ /* 0x040fe20003f04070 */
[----:B------:R-:W-:Y:S01]  /*2db0*/  WARPSYNC 0xffffffff ;  /* 0xffffffff00007948 */ /* 0x000fe20003800000 */
[----:B------:R-:W-:Y:S11]  /*2dc0*/  BAR.SYNC.DEFER_BLOCKING 0x0 ;  /* 0x0000000000007b1d */ /* 0x000ff60000010000 */
        /* <DEDUP_REMOVED lines=31> */
[----:B------:R-:W-:Y:S02]  /*2fc0*/  FMUL.FTZ R67, R67, 6.5104170062113553286e-05 ;  /* 0x3888888943437820 */ /* 0x000fe40000410000 */
[----:B------:R-:W-:-:S04]  /*2fd0*/  FMUL.FTZ R66, R66, 6.5104170062113553286e-05 ;  /* 0x3888888942427820 */ /* 0x000fc80000410000 */
        /* <DEDUP_REMOVED lines=29> */
[----:B------:R-:W-:Y:S01]  /*31b0*/  FADD.FTZ R132, R181, -R64 ;  /* 0x80000040b5847221 */ /* 0x000fe20000010000 */
[C---:B------:R-:W-:Y:S01]  /*31c0*/  LEA R64, P0, R137.reuse, c[0x0][0x1d0], 0x3 ;  /* 0x0000740089407a11 */ /* 0x040fe200078018ff */
[----:B------:R-:W-:Y:S01]  /*31d0*/  FADD.FTZ R206, R206, -R169 ;  /* 0x800000a9cece7221 */ /* 0x000fe20000010000 */
[----:B------:R-:W-:Y:S01]  /*31e0*/  MOV R169, 0x8 ;  /* 0x0000000800a97802 */ /* 0x000fe20000000f00 */
[----:B------:R-:W-:Y:S01]  /*31f0*/  FFMA.FTZ R66, R66, R192, R67 ;  /* 0x000000c042427223 */ /* 0x000fe20000010043 */
        /* <DEDUP_REMOVED lines=91> */
.L_x_1403:
        /* <DEDUP_REMOVED lines=35> */
.L_x_1396:
        /* <DEDUP_REMOVED lines=38> */
[----:B------:R-:W-:Y:S01]  /*3c40*/  IADD3 R0, R167, 0x1200, RZ ;  /* 0x00001200a7007810 */ /* 0x000fe20007ffe0ff */
[----:B------:R3:W-:Y:S02]  /*3c50*/  STG.E.64 [R12.64], R20 ;  /* 0x000000140c007986 */ /* 0x0007e4000c101b06 */
[CC--:B0-----:R-:W-:Y:S02]  /*3c60*/  IMAD.WIDE.U32 R6, R26.reuse, R37.reuse, c[0x0][0x1c0] ;  /* 0x000070001a067625 */ /* 0x0c1fe400078e0025 */
[----:B------:R0:W-:Y:S02]  /*3c70*/  STG.E.64 [R2.64], R32 ;  /* 0x0000002002007986 */ /* 0x0001e4000c101b06 */
[----:B-1----:R-:W-:-:S02]  /*3c80*/  IMAD.WIDE.U32 R8, R26, R37, c[0x0][0x1c8] ;  /* 0x000072001a087625 */ /* 0x002fc400078e0025 */
        /* <DEDUP_REMOVED lines=9> */
[C---:B-1----:R-:W-:Y:S02]  /*3d20*/  IADD3 R18, R167.reuse, 0x1800, RZ ;  /* 0x00001800a7127810 */ /* 0x042fe40007ffe0ff */
        /* <DEDUP_REMOVED lines=24> */
.L_x_1397:
[----:B------:R-:W-:Y:S02]  /*3eb0*/  MOV R67, R71 ;  /* 0x0000004700437202 */ /* 0x000fe40000000f00 */
[----:B------:R-:W-:-:S02]  /*3ec0*/  MOV R216, 0x10 ;  /* 0x0000001000d87802 */ /* 0x000fc40000000f00 */
[----:B------:R-:W-:Y:S02]  /*3ed0*/  MOV R68, 0x1f ;  /* 0x0000001f00447802 */ /* 0x000fe40000000f00 */
[----:B------:R-:W-:Y:S02]  /*3ee0*/  MOV R215, 0xffffffff ;  /* 0xffffffff00d77802 */ /* 0x000fe40000000f00 */
[----:B------:R-:W-:Y:S02]  /*3ef0*/  MOV R64, 0x3f10 ;  /* 0x00003f1000407802 */ /* 0x000fe40000000f00 */
[----:B------:R-:W-:Y:S05]  /*3f00*/  CALL.REL.NOINC `($__internal_101_$__cuda_sm70_shflsync_down_p) ;  /* 0x0000045000007944 */ /* 0x000fea0003c00000 */
[----:B-1----:R-:W-:Y:S01]  /*3f10*/  MOV R66, R216 ;  /* 0x000000d800427202 */ /* 0x002fe20000000f00 */
[----:B0-----:R-:W-:Y:S05]  /*3f20*/  BRA `(.L_x_1405) ;  /* 0xffffe9c000007947 */ /* 0x001fea000383ffff */
.L_x_1398:
[----:B------:R-:W-:Y:S01]  /*3f30*/  HFMA2.MMA R216, -RZ, RZ, 0, 9.5367431640625e-07 ;  /* 0x00000010ffd87435 */ /* 0x000fe200000001ff */
[----:B------:R-:W-:Y:S02]  /*3f40*/  MOV R67, R213 ;  /* 0x000000d500437202 */ /* 0x000fe40000000f00 */
[----:B------:R-:W-:Y:S02]  /*3f50*/  MOV R68, 0x1f ;  /* 0x0000001f00447802 */ /* 0x000fe40000000f00 */
[----:B------:R-:W-:-:S02]  /*3f60*/  MOV R215, 0xffffffff ;  /* 0xffffffff00d77802 */ /* 0x000fc40000000f00 */
[----:B------:R-:W-:Y:S02]  /*3f70*/  MOV R64, 0x3f90 ;  /* 0x00003f9000407802 */ /* 0x000fe40000000f00 */
[----:B01----:R-:W-:Y:S05]  /*3f80*/  CALL.REL.NOINC `($__internal_101_$__cuda_sm70_shflsync_down_p) ;  /* 0x000003d000007944 */ /* 0x003fea0003c00000 */
[----:B------:R-:W-:Y:S01]  /*3f90*/  FADD.FTZ R71, R71, R66 ;  /* 0x0000004247477221 */ /* 0x000fe20000010000 */
[----:B0-----:R-:W-:Y:S01]  /*3fa0*/  MOV R68, 0x1f ;  /* 0x0000001f00447802 */ /* 0x001fe20000000f00 */
[----:B-1----:R-:W-:Y:S01]  /*3fb0*/  FADD.FTZ R213, R213, R216 ;  /* 0x000000d8d5d57221 */ /* 0x002fe20000010000 */
[----:B------:R-:W-:Y:S01]  /*3fc0*/  HFMA2.MMA R216, -RZ, RZ, 0, 4.76837158203125e-07 ;  /* 0x00000008ffd87435 */ /* 0x000fe200000001ff */
[----:B------:R-:W-:Y:S02]  /*3fd0*/  MOV R215, 0xffffffff ;  /* 0xffffffff00d77802 */ /* 0x000fe40000000f00 */
[----:B------:R-:W-:Y:S02]  /*3fe0*/  MOV R67, R71 ;  /* 0x0000004700437202 */ /* 0x000fe40000000f00 */
[----:B------:R-:W-:Y:S02]  /*3ff0*/  MOV R64, 0x4010 ;  /* 0x0000401000407802 */ /* 0x000fe40000000f00 */
[----:B------:R-:W-:Y:S05]  /*4000*/  CALL.REL.NOINC `($__internal_101_$__cuda_sm70_shflsync_down_p) ;  /* 0x0000035000007944 */ /* 0x000fea0003c00000 */
[----:B-1----:R-:W-:Y:S01]  /*4010*/  MOV R66, R216 ;  /* 0x000000d800427202 */ /* 0x002fe20000000f00 */
[----:B------:R-:W-:Y:S01]  /*4020*/  HFMA2.MMA R216, -RZ, RZ, 0, 4.76837158203125e-07 ;  /* 0x00000008ffd87435 */ /* 0x000fe200000001ff */
[----:B0-----:R-:W-:-:S02]  /*4030*/  MOV R67, R213 ;  /* 0x000000d500437202 */ /* 0x001fc40000000f00 */
[----:B------:R-:W-:Y:S02]  /*4040*/  MOV R68, 0x1f ;  /* 0x0000001f00447802 */ /* 0x000fe40000000f00 */
[----:B------:R-:W-:Y:S02]  /*4050*/  MOV R215, 0xffffffff ;  /* 0xffffffff00d77802 */ /* 0x000fe40000000f00 */
[----:B------:R-:W-:Y:S02]  /*4060*/  MOV R64, 0x4080 ;  /* 0x0000408000407802 */ /* 0x000fe40000000f00 */
[----:B------:R-:W-:Y:S05]  /*4070*/  CALL.REL.NOINC `($__internal_101_$__cuda_sm70_shflsync_down_p) ;  /* 0x000002e000007944 */ /* 0x000fea0003c00000 */
[----:B------:R-:W-:Y:S01]  /*4080*/  FADD.FTZ R71, R66, R71 ;  /* 0x0000004742477221 */ /* 0x000fe20000010000 */
[----:B0-----:R-:W-:Y:S01]  /*4090*/  MOV R68, 0x1f ;  /* 0x0000001f00447802 */ /* 0x001fe20000000f00 */
[----:B-1----:R-:W-:Y:S01]  /*40a0*/  FADD.FTZ R213, R213, R216 ;  /* 0x000000d8d5d57221 */ /* 0x002fe20000010000 */
[----:B------:R-:W-:Y:S01]  /*40b0*/  HFMA2.MMA R216, -RZ, RZ, 0, 2.384185791015625e-07 ;  /* 0x00000004ffd87435 */ /* 0x000fe200000001ff */
[----:B------:R-:W-:Y:S02]  /*40c0*/  MOV R215, 0xffffffff ;  /* 0xffffffff00d77802 */ /* 0x000fe40000000f00 */
[----:B------:R-:W-:-:S02]  /*40d0*/  MOV R67, R71 ;  /* 0x0000004700437202 */ /* 0x000fc40000000f00 */
[----:B------:R-:W-:Y:S02]  /*40e0*/  MOV R64, 0x4100 ;  /* 0x0000410000407802 */ /* 0x000fe40000000f00 */
[----:B------:R-:W-:Y:S05]  /*40f0*/  CALL.REL.NOINC `($__internal_101_$__cuda_sm70_shflsync_down_p) ;  /* 0x0000026000007944 */ /* 0x000fea0003c00000 */
[----:B-1----:R-:W-:Y:S01]  /*4100*/  MOV R66, R216 ;  /* 0x000000d800427202 */ /* 0x002fe20000000f00 */
[----:B------:R-:W-:Y:S01]  /*4110*/  HFMA2.MMA R216, -RZ, RZ, 0, 2.384185791015625e-07 ;  /* 0x00000004ffd87435 */ /* 0x000fe200000001ff */
[----:B0-----:R-:W-:Y:S02]  /*4120*/  MOV R67, R213 ;  /* 0x000000d500437202 */ /* 0x001fe40000000f00 */
[----:B------:R-:W-:Y:S02]  /*4130*/  MOV R68, 0x1f ;  /* 0x0000001f00447802 */ /* 0x000fe40000000f00 */
[----:B------:R-:W-:Y:S02]  /*4140*/  MOV R215, 0xffffffff ;  /* 0xffffffff00d77802 */ /* 0x000fe40000000f00 */
[----:B------:R-:W-:Y:S02]  /*4150*/  MOV R64, 0x4170 ;  /* 0x0000417000407802 */ /* 0x000fe40000000f00 */
[----:B------:R-:W-:Y:S05]  /*4160*/  CALL.REL.NOINC `($__internal_101_$__cuda_sm70_shflsync_down_p) ;  /* 0x000001f000007944 */ /* 0x000fea0003c00000 */
[----:B------:R-:W-:Y:S01]  /*4170*/  FADD.FTZ R71, R66, R71 ;  /* 0x0000004742477221 */ /* 0x000fe20000010000 */
[----:B0-----:R-:W-:Y:S01]  /*4180*/  MOV R68, 0x1f ;  /* 0x0000001f00447802 */ /* 0x001fe20000000f00 */
[----:B-1----:R-:W-:Y:S01]  /*4190*/  FADD.FTZ R213, R213, R216 ;  /* 0x000000d8d5d57221 */ /* 0x002fe20000010000 */
[----:B------:R-:W-:Y:S01]  /*41a0*/  HFMA2.MMA R216, -RZ, RZ, 0, 1.1920928955078125e-07 ;  /* 0x00000002ffd87435 */ /* 0x000fe200000001ff */
[----:B------:R-:W-:-:S02]  /*41b0*/  MOV R215, 0xffffffff ;  /* 0xffffffff00d77802 */ /* 0x000fc40000000f00 */
[----:B------:R-:W-:Y:S02]  /*41c0*/  MOV R67, R71 ;  /* 0x0000004700437202 */ /* 0x000fe40000000f00 */
[----:B------:R-:W-:Y:S02]  /*41d0*/  MOV R64, 0x41f0 ;  /* 0x000041f000407802 */ /* 0x000fe40000000f00 */
[----:B------:R-:W-:Y:S05]  /*41e0*/  CALL.REL.NOINC `($__internal_101_$__cuda_sm70_shflsync_down_p) ;  /* 0x0000017000007944 */ /* 0x000fea0003c00000 */
[----:B-1----:R-:W-:Y:S01]  /*41f0*/  MOV R66, R216 ;  /* 0x000000d800427202 */ /* 0x002fe20000000f00 */
[----:B------:R-:W-:Y:S01]  /*4200*/  HFMA2.MMA R216, -RZ, RZ, 0, 1.1920928955078125e-07 ;  /* 0x00000002ffd87435 */ /* 0x000fe200000001ff */
[----:B0-----:R-:W-:Y:S02]  /*4210*/  MOV R67, R213 ;  /* 0x000000d500437202 */ /* 0x001fe40000000f00 */
[----:B------:R-:W-:Y:S02]  /*4220*/  MOV R68, 0x1f ;  /* 0x0000001f00447802 */ /* 0x000fe40000000f00 */
[----:B------:R-:W-:Y:S02]  /*4230*/  MOV R215, 0xffffffff ;  /* 0xffffffff00d77802 */ /* 0x000fe40000000f00 */
[----:B------:R-:W-:-:S02]  /*4240*/  MOV R64, 0x4260 ;  /* 0x0000426000407802 */ /* 0x000fc40000000f00 */
[----:B------:R-:W-:Y:S05]  /*4250*/  CALL.REL.NOINC `($__internal_101_$__cuda_sm70_shflsync_down_p) ;  /* 0x0000010000007944 */ /* 0x000fea0003c00000 */
[----:B------:R-:W-:Y:S01]  /*4260*/  FADD.FTZ R71, R66, R71 ;  /* 0x0000004742477221 */ /* 0x000fe20000010000 */
[----:B0-----:R-:W-:Y:S01]  /*4270*/  MOV R68, 0x1f ;  /* 0x0000001f00447802 */ /* 0x001fe20000000f00 */
[----:B-1----:R-:W-:Y:S01]  /*4280*/  FADD.FTZ R213, R213, R216 ;  /* 0x000000d8d5d57221 */ /* 0x002fe20000010000 */
[----:B------:R-:W-:Y:S01]  /*4290*/  HFMA2.MMA R216, -RZ, RZ, 0, 5.9604644775390625e-08 ;  /* 0x00000001ffd87435 */ /* 0x000fe200000001ff */
[----:B------:R-:W-:-:S02]  /*42a0*/  MOV R215, 0xffffffff ;  /* 0xffffffff00d77802 */ /* 0x000fc40000000f00 */
[----:B------:R-:W-:Y:S02]  /*42b0*/  MOV R67, R71 ;  /* 0x0000004700437202 */ /* 0x000fe40000000f00 */
[----:B------:R-:W-:Y:S02]  /*42c0*/  MOV R64, 0x42e0 ;  /* 0x000042e000407802 */ /* 0x000fe40000000f00 */
[----:B------:R-:W-:Y:S05]  /*42d0*/  CALL.REL.NOINC `($__internal_101_$__cuda_sm70_shflsync_down_p) ;  /* 0x0000008000007944 */ /* 0x000fea0003c00000 */
[----:B-1----:R-:W-:Y:S01]  /*42e0*/  MOV R70, R216 ;  /* 0x000000d800467202 */ /* 0x002fe20000000f00 */
[----:B------:R-:W-:Y:S01]  /*42f0*/  HFMA2.MMA R216, -RZ, RZ, 0, 5.9604644775390625e-08 ;  /* 0x00000001ffd87435 */ /* 0x000fe200000001ff */
[----:B0-----:R-:W-:Y:S02]  /*4300*/  MOV R67, R213 ;  /* 0x000000d500437202 */ /* 0x001fe40000000f00 */
[----:B------:R-:W-:Y:S02]  /*4310*/  MOV R68, 0x1f ;  /* 0x0000001f00447802 */ /* 0x000fe40000000f00 */
[----:B------:R-:W-:Y:S02]  /*4320*/  MOV R215, 0xffffffff ;  /* 0xffffffff00d77802 */ /* 0x000fe40000000f00 */
[----:B------:R-:W-:-:S02]  /*4330*/  MOV R64, 0x4350 ;  /* 0x0000435000407802 */ /* 0x000fc40000000f00 */
[----:B------:R-:W-:Y:S05]  /*4340*/  CALL.REL.NOINC `($__internal_101_$__cuda_sm70_shflsync_down_p) ;  /* 0x0000001000007944 */ /* 0x000fea0003c00000 */
[----:B01----:R-:W-:Y:S05]  /*4350*/  BRA `(.L_x_1406) ;  /* 0xffffe6b000007947 */ /* 0x003fea000383ffff */
        .weak           $__internal_101_$__cuda_sm70_shflsync_down_p
        .type           $__internal_101_$__cuda_sm70_shflsync_down_p,@function
        .size           $__internal_101_$__cuda_sm70_shflsync_down_p,(.L_x_3508 - $__internal_101_$__cuda_sm70_shflsync_down_p)
$__internal_101_$__cuda_sm70_shflsync_down_p:
[----:B------:R-:W-:Y:S01]  /*4360*/  HFMA2.MMA R65, -RZ, RZ, 0, 0 ;  /* 0x00000000ff417435 */ /* 0x000fe200000001ff */
[----:B------:R-:W-:Y:S04]  /*4370*/  WARPSYNC R215 ;  /* 0x000000d700007348 */ /* 0x000fe80003800000 */
[----:B------:R0:W1:Y:S01]  /*4380*/  SHFL.DOWN PT, R216, R67, R216, R68 ;  /* 0x080000d843d87389 */ /* 0x00006200000e0044 */
[----:B------:R-:W-:Y:S05]  /*4390*/  RET.REL.NODEC R64 `(_ZN10layer_norm13ln_bwd_kernelINS_13Kernel_traitsI13__nv_bfloat16fS2_fjLj15360ELj4ELj1ELj4ELj8ENS_18Kernel_traits_baseILj15360ES2_fS2_fjLj128EEEEEEEvNS_9BwdParamsE) ;  /* 0xffffbc6040007950 */ /* 0x000fea0003c3ffff */
.L_x_1407:
        /* <DEDUP_REMOVED lines=14> */
.L_x_3508:


//--------------------- .text._ZN10layer_norm22ln_bwd_finalize_kernelINS_22Kernel_traits_finalizeILj15360E13__nv_bfloat16S2_S2_fjLj1024ELj4ENS_18Kernel_traits_baseILj15360ES2_S2_S2_fjLj1024EEEEEEEvNS_9BwdParamsE --------------------------
	.section	.text._ZN10layer_norm22ln_bwd_finalize_kernelINS_22Kernel_traits_finalizeILj15360E13__nv_bfloat16S2_S2_fjLj1024ELj4ENS_18Kernel_traits_baseILj15360ES2_S2_S2_fjLj1024EEEEEEEvNS_9BwdParamsE,"ax",@progbits
	.sectioninfo	@"SHI_REGISTERS=32"
	.align	128
        .global         _ZN10layer_norm22ln_bwd_finalize_kernelINS_22Kernel_traits_finalizeILj15360E13__nv_bfloat16S2_S2_fjLj1024ELj4ENS_18Kernel_traits_baseILj15360ES2_S2_S2_fjLj1024EEEEEEEvNS_9BwdParamsE
        .type           _ZN10layer_norm22ln_bwd_finalize_kernelINS_22Kernel_traits_finalizeILj15360E13__nv_bfloat16S2_S2_fjLj1024ELj4ENS_18Kernel_traits_baseILj15360ES2_S2_S2_fjLj1024EEEEEEEvNS_9BwdParamsE,@function
        .size           _ZN10layer_norm22ln_bwd_finalize_kernelINS_22Kernel_traits_finalizeILj15360E13__nv_bfloat16S2_S2_fjLj1024ELj4ENS_18Kernel_traits_baseILj15360ES2_S2_S2_fjLj1024EEEEEEEvNS_9BwdParamsE,(.L_x_3509 - _ZN10layer_norm22ln_bwd_finalize_kernelINS_22Kernel_traits_finalizeILj15360E13__nv_bfloat16S2_S2_fjLj1024ELj4ENS_18Kernel_traits_baseILj15360ES2_S2_S2_fjLj1024EEEEEEEvNS_9BwdParamsE)
        .other          _ZN10layer_norm22ln_bwd_finalize_kernelINS_22Kernel_traits_finalizeILj15360E13__nv_bfloat16S2_S2_fjLj1024ELj4ENS_18Kernel_traits_baseILj15360ES2_S2_S2_fjLj1024EEEEEEEvNS_9BwdParamsE,@"STO_CUDA_ENTRY STV_DEFAULT"
_ZN10layer_norm22ln_bwd_finalize_kernelINS_22Kernel_traits_finalizeILj15360E13__nv_bfloat16S2_S2_fjLj1024ELj4ENS_18Kernel_traits_baseILj15360ES2_S2_S2_fjLj1024EEEEEEEvNS_9BwdParamsE:
.text._ZN10layer_norm22ln_bwd_finalize_kernelINS_22Kernel_traits_finalizeILj15360E13__nv_bfloat16S2_S2_fjLj1024ELj4ENS_18Kernel_traits_baseILj15360ES2_S2_S2_fjLj1024EEEEEEEvNS_9BwdParamsE:
        /* <DEDUP_REMOVED lines=19> */
.L_x_1420:
        /* <DEDUP_REMOVED lines=27> */
.L_x_1412:
        /* <DEDUP_REMOVED lines=32> */
.L_x_1411:
[----:B------:R-:W-:Y:S05]  /*04e0*/  BSYNC B1 ;  /* 0x0000000000017941 */ /* 0x000fea0003800000 */
.L_x_1410:
        /* <DEDUP_REMOVED lines=22> */
.L_x_1414:
[----:B------:R-:W-:Y:S05]  /*0650*/  BSYNC B1 ;  /* 0x0000000000017941 */ /* 0x000fea0003800000 */
.L_x_1413:
        /* <DEDUP_REMOVED lines=10> */
.L_x_1409:
[----:B------:R-:W-:Y:S05]  /*0700*/  BSYNC B0 ;  /* 0x0000000000007941 */ /* 0x000fea0003800000 */
.L_x_1408:
        /* <DEDUP_REMOVED lines=11> */
.L_x_1421:
        /* <DEDUP_REMOVED lines=18> */
.L_x_1422:
[----:B------:R-:W-:Y:S01]  /*08e0*/  @!P1 SHF.R.U32.HI R2, RZ, 0x3, R0 ;  /* 0x00000003ff029819 */ /* 0x000fe20000011600 */
[----:B---3--:R-:W-:Y:S02]  /*08f0*/  FADD.FTZ R5, R5, R10 ;  /* 0x0000000a05057221 */ /* 0x008fe40000010000 */
[----:B--2---:R-:W-:Y:S01]  /*0900*/  FADD.FTZ R7, R7, R4 ;  /* 0x0000000407077221 */ /* 0x004fe20000010000 */
[----:B------:R-:W-:-:S05]  /*0910*/  @!P1 LOP3.LUT R2, R2, 0x1ffffffc, RZ, 0xc0, !PT ;  /* 0x1ffffffc02029812 */ /* 0x000fca00078ec0ff */
[----:B------:R2:W-:Y:S04]  /*0920*/  @!P1 STS [R2+0x2000], R5 ;  /* 0x0020000502009388 */ /* 0x0005e80000000800 */
[----:B------:R2:W-:Y:S02]  /*0930*/  @!P1 STS [R2+0x2080], R7 ;  /* 0x0020800702009388 */ /* 0x0005e40000000800 */
.L_x_1415:
        /* <DEDUP_REMOVED lines=13> */
.L_x_1419:
[----:B------:R-:W-:Y:S05]  /*0a10*/  BSYNC B0 ;  /* 0x0000000000007941 */ /* 0x000fea0003800000 */
.L_x_1418:
[C---:B------:R-:W-:Y:S02]  /*0a20*/  ISETP.GT.U32.AND P1, PT, R18.reuse, -0x3c01, PT ;  /* 0xffffc3ff1200780c */ /* 0x040fe40003f24070 */
[----:B------:R-:W-:Y:S02]  /*0a30*/  IADD3 R18, R18, 0x3c00, RZ ;  /* 0x00003c0012127810 */ /* 0x000fe40007ffe0ff */
[----:B------:R-:W-:-:S09]  /*0a40*/  IADD3 R19, R19, 0x1e00, RZ ;  /* 0x00001e0013137810 */ /* 0x000fd20007ffe0ff */
[----:B012---:R-:W-:Y:S05]  /*0a50*/  @P1 BRA `(.L_x_1420) ;  /* 0xfffff6d000001947 */ /* 0x007fea000383ffff */
[----:B------:R-:W-:Y:S05]  /*0a60*/  EXIT ;  /* 0x000000000000794d */ /* 0x000fea0003800000 */
.L_x_1416:
[----:B--2---:R-:W-:Y:S01]  /*0a70*/  IMAD.MOV.U32 R10, RZ, RZ, R4 ;  /* 0x000000ffff0a7224 */ /* 0x004fe200078e0004 */
[----:B------:R-:W-:Y:S01]  /*0a80*/  MOV R9, 0x1 ;  /* 0x0000000100097802 */ /* 0x000fe20000000f00 */
[----:B------:R-:W-:Y:S01]  /*0a90*/  IMAD.MOV.U32 R6, RZ, RZ, 0x1f ;  /* 0x0000001fff067424 */ /* 0x000fe200078e00ff */
[----:B------:R-:W-:Y:S02]  /*0aa0*/  MOV R11, 0xffffffff ;  /* 0xffffffff000b7802 */ /* 0x000fe40000000f00 */
[----:B------:R-:W-:Y:S02]  /*0ab0*/  MOV R2, 0xad0 ;  /* 0x00000ad000027802 */ /* 0x000fe40000000f00 */
[----:B01----:R-:W-:Y:S05]  /*0ac0*/  CALL.REL.NOINC `($__internal_102_$__cuda_sm70_shflsync_bfly_p) ;  /* 0x000003c000007944 */ /* 0x003fea0003c00000 */
[----:B-1----:R-:W-:Y:S01]  /*0ad0*/  IMAD.MOV.U32 R3, RZ, RZ, R6 ;  /* 0x000000ffff037224 */ /* 0x002fe200078e0006 */
[----:B0-----:R-:W-:Y:S05]  /*0ae0*/  BRA `(.L_x_1421) ;  /* 0xfffffcd000007947 */ /* 0x001fea000383ffff */
.L_x_1417:
[----:B------:R-:W-:Y:S01]  /*0af0*/  HFMA2.MMA R6, -RZ, RZ, 0, 1.847743988037109375e-06 ;  /* 0x0000001fff067435 */ /* 0x000fe200000001ff */
[----:B------:R-:W-:Y:S01]  /*0b00*/  MOV R10, R13 ;  /* 0x0000000d000a7202 */ /* 0x000fe20000000f00 */
[----:B------:R-:W-:Y:S01]  /*0b10*/  IMAD.MOV.U32 R9, RZ, RZ, 0x2 ;  /* 0x00000002ff097424 */ /* 0x000fe200078e00ff */
[----:B------:R-:W-:Y:S01]  /*0b20*/  MOV R2, 0xb50 ;  /* 0x00000b5000027802 */ /* 0x000fe20000000f00 */
[----:B------:R-:W-:-:S02]  /*0b30*/  IMAD.MOV.U32 R11, RZ, RZ, -0x1 ;  /* 0xffffffffff0b7424 */ /* 0x000fc400078e00ff */
[----:B012---:R-:W-:Y:S05]  /*0b40*/  CALL.REL.NOINC `($__internal_102_$__cuda_sm70_shflsync_bfly_p) ;  /* 0x0000034000007944 */ /* 0x007fea0003c00000 */
[----:B01----:R-:W-:Y:S01]  /*0b50*/  FADD.FTZ R10, R13, R6 ;  /* 0x000000060d0a7221 */ /* 0x003fe20000010000 */
[----:B------:R-:W-:Y:S01]  /*0b60*/  MOV R9, 0x4 ;  /* 0x0000000400097802 */ /* 0x000fe20000000f00 */
[----:B------:R-:W-:Y:S01]  /*0b70*/  IMAD.MOV.U32 R6, RZ, RZ, 0x1f ;  /* 0x0000001fff067424 */ /* 0x000fe200078e00ff */
[----:B------:R-:W-:-:S02]  /*0b80*/  MOV R11, 0xffffffff ;  /* 0xffffffff000b7802 */ /* 0x000fc40000000f00 */
[----:B------:R-:W-:Y:S02]  /*0b90*/  MOV R2, 0xbb0 ;  /* 0x00000bb000027802 */ /* 0x000fe40000000f00 */
[----:B------:R-:W-:Y:S05]  /*0ba0*/  CALL.REL.NOINC `($__internal_102_$__cuda_sm70_shflsync_bfly_p) ;  /* 0x000002e000007944 */ /* 0x000fea0003c00000 */
[----:B01----:R-:W-:Y:S01]  /*0bb0*/  FADD.FTZ R10, R10, R6 ;  /* 0x000000060a0a7221 */ /* 0x003fe20000010000 */
[----:B------:R-:W-:Y:S01]  /*0bc0*/  HFMA2.MMA R6, -RZ, RZ, 0, 1.847743988037109375e-06 ;  /* 0x0000001fff067435 */ /* 0x000fe200000001ff */
[----:B------:R-:W-:Y:S01]  /*0bd0*/  IMAD.MOV.U32 R9, RZ, RZ, 0x8 ;  /* 0x00000008ff097424 */ /* 0x000fe200078e00ff */
[----:B------:R-:W-:Y:S01]  /*0be0*/  MOV R2, 0xc10 ;  /* 0x00000c1000027802 */ /* 0x000fe20000000f00 */
[----:B------:R-:W-:-:S03]  /*0bf0*/  IMAD.MOV.U32 R11, RZ, RZ, -0x1 ;  /* 0xffffffffff0b7424 */ /* 0x000fc600078e00ff */
[----:B------:R-:W-:Y:S05]  /*0c00*/  CALL.REL.NOINC `($__internal_102_$__cuda_sm70_shflsync_bfly_p) ;  /* 0x0000028000007944 */ /* 0x000fea0003c00000 */
[----:B-1----:R-:W-:Y:S01]  /*0c10*/  FADD.FTZ R4, R10, R6 ;  /* 0x000000060a047221 */ /* 0x002fe20000010000 */
[----:B0-----:R-:W-:Y:S01]  /*0c20*/  MOV R9, 0x10 ;  /* 0x0000001000097802 */ /* 0x001fe20000000f00 */
[----:B------:R-:W-:Y:S01]  /*0c30*/  IMAD.MOV.U32 R6, RZ, RZ, 0x1f ;  /* 0x0000001fff067424 */ /* 0x000fe200078e00ff */
[----:B------:R-:W-:Y:S01]  /*0c40*/  MOV R11, 0xffffffff ;  /* 0xffffffff000b7802 */ /* 0x000fe20000000f00 */
[----:B------:R-:W-:Y:S01]  /*0c50*/  IMAD.MOV.U32 R10, RZ, RZ, R4 ;  /* 0x000000ffff0a7224 */ /* 0x000fe200078e0004 */
[----:B------:R-:W-:Y:S02]  /*0c60*/  MOV R2, 0xc80 ;  /* 0x00000c8000027802 */ /* 0x000fe40000000f00 */
[----:B------:R-:W-:Y:S05]  /*0c70*/  CALL.REL.NOINC `($__internal_102_$__cuda_sm70_shflsync_bfly_p) ;  /* 0x0000021000007944 */ /* 0x000fea0003c00000 */
[----:B0-----:R-:W-:Y:S01]  /*0c80*/  HFMA2.MMA R9, -RZ, RZ, 0, 5.9604644775390625e-08 ;  /* 0x00000001ff097435 */ /* 0x001fe200000001ff */
[----:B-1----:R-:W-:Y:S01]  /*0c90*/  MOV R7, R6 ;  /* 0x0000000600077202 */ /* 0x002fe20000000f00 */
[----:B------:R-:W-:Y:S01]  /*0ca0*/  IMAD.MOV.U32 R10, RZ, RZ, R5 ;  /* 0x000000ffff0a7224 */ /* 0x000fe200078e0005 */
[----:B------:R-:W-:Y:S01]  /*0cb0*/  MOV R6, 0x1f ;  /* 0x0000001f00067802 */ /* 0x000fe20000000f00 */
[----:B------:R-:W-:Y:S01]  /*0cc0*/  IMAD.MOV.U32 R11, RZ, RZ, -0x1 ;  /* 0xffffffffff0b7424 */ /* 0x000fe200078e00ff */
[----:B------:R-:W-:-:S02]  /*0cd0*/  MOV R2, 0xcf0 ;  /* 0x00000cf000027802 */ /* 0x000fc40000000f00 */
[----:B------:R-:W-:Y:S05]  /*0ce0*/  CALL.REL.NOINC `($__internal_102_$__cuda_sm70_shflsync_bfly_p) ;  /* 0x000001a000007944 */ /* 0x000fea0003c00000 */
[----:B0-----:R-:W-:Y:S01]  /*0cf0*/  HFMA2.MMA R9, -RZ, RZ, 0, 1.1920928955078125e-07 ;  /* 0x00000002ff097435 */ /* 0x001fe200000001ff */
[----:B-1----:R-:W-:Y:S01]  /*0d00*/  FADD.FTZ R10, R5, R6 ;  /* 0x00000006050a7221 */ /* 0x002fe20000010000 */
[----:B------:R-:W-:Y:S01]  /*0d10*/  MOV R6, 0x1f ;  /* 0x0000001f00067802 */ /* 0x000fe20000000f00 */
[----:B------:R-:W-:Y:S01]  /*0d20*/  IMAD.MOV.U32 R11, RZ, RZ, -0x1 ;  /* 0xffffffffff0b7424 */ /* 0x000fe200078e00ff */
[----:B------:R-:W-:-:S02]  /*0d30*/  MOV R2, 0xd50 ;  /* 0x00000d5000027802 */ /* 0x000fc40000000f00 */
[----:B------:R-:W-:Y:S05]  /*0d40*/  CALL.REL.NOINC `($__internal_102_$__cuda_sm70_shflsync_bfly_p) ;  /* 0x0000014000007944 */ /* 0x000fea0003c00000 */
[----:B0-----:R-:W-:Y:S01]  /*0d50*/  HFMA2.MMA R9, -RZ, RZ, 0, 2.384185791015625e-07 ;  /* 0x00000004ff097435 */ /* 0x001fe200000001ff */
[----:B-1----:R-:W-:Y:S01]  /*0d60*/  FADD.FTZ R10, R10, R6 ;  /* 0x000000060a0a7221 */ /* 0x002fe20000010000 */
[----:B------:R-:W-:Y:S01]  /*0d70*/  MOV R6, 0x1f ;  /* 0x0000001f00067802 */ /* 0x000fe20000000f00 */
[----:B------:R-:W-:Y:S01]  /*0d80*/  IMAD.MOV.U32 R11, RZ, RZ, -0x1 ;  /* 0xffffffffff0b7424 */ /* 0x000fe200078e00ff */
[----:B------:R-:W-:-:S02]  /*0d90*/  MOV R2, 0xdb0 ;  /* 0x00000db000027802 */ /* 0x000fc40000000f00 */
[----:B------:R-:W-:Y:S05]  /*0da0*/  CALL.REL.NOINC `($__internal_102_$__cuda_sm70_shflsync_bfly_p) ;  /* 0x000000e000007944 */ /* 0x000fea0003c00000 */
[----:B0-----:R-:W-:Y:S01]  /*0db0*/  HFMA2.MMA R9, -RZ, RZ, 0, 4.76837158203125e-07 ;  /* 0x00000008ff097435 */ /* 0x001fe200000001ff */
[----:B-1----:R-:W-:Y:S01]  /*0dc0*/  FADD.FTZ R10, R10, R6 ;  /* 0x000000060a0a7221 */ /* 0x002fe20000010000 */
[----:B------:R-:W-:Y:S01]  /*0dd0*/  MOV R6, 0x1f ;  /* 0x0000001f00067802 */ /* 0x000fe20000000f00 */
[----:B------:R-:W-:Y:S01]  /*0de0*/  IMAD.MOV.U32 R11, RZ, RZ, -0x1 ;  /* 0xffffffffff0b7424 */ /* 0x000fe200078e00ff */
[----:B------:R-:W-:-:S02]  /*0df0*/  MOV R2, 0xe10 ;  /* 0x00000e1000027802 */ /* 0x000fc40000000f00 */
[----:B------:R-:W-:Y:S05]  /*0e00*/  CALL.REL.NOINC `($__internal_102_$__cuda_sm70_shflsync_bfly_p) ;  /* 0x0000008000007944 */ /* 0x000fea0003c00000 */
[----:B0-----:R-:W-:Y:S01]  /*0e10*/  HFMA2.MMA R9, -RZ, RZ, 0, 9.5367431640625e-07 ;  /* 0x00000010ff097435 */ /* 0x001fe200000001ff */
[----:B-1----:R-:W-:Y:S01]  /*0e20*/  FADD.FTZ R10, R10, R6 ;  /* 0x000000060a0a7221 */ /* 0x002fe20000010000 */
[----:B------:R-:W-:Y:S01]  /*0e30*/  MOV R6, 0x1f ;  /* 0x0000001f00067802 */ /* 0x000fe20000000f00 */
[----:B------:R-:W-:Y:S01]  /*0e40*/  IMAD.MOV.U32 R11, RZ, RZ, -0x1 ;  /* 0xffffffffff0b7424 */ /* 0x000fe200078e00ff */
[----:B------:R-:W-:-:S02]  /*0e50*/  MOV R2, 0xe70 ;  /* 0x00000e7000027802 */ /* 0x000fc40000000f00 */
[----:B------:R-:W-:Y:S05]  /*0e60*/  CALL.REL.NOINC `($__internal_102_$__cuda_sm70_shflsync_bfly_p) ;  /* 0x0000002000007944 */ /* 0x000fea0003c00000 */
[----:B-1----:R-:W-:Y:S01]  /*0e70*/  MOV R5, R6 ;  /* 0x0000000600057202 */ /* 0x002fe20000000f00 */
[----:B0-----:R-:W-:Y:S05]  /*0e80*/  BRA `(.L_x_1422) ;  /* 0xfffffa5000007947 */ /* 0x001fea000383ffff */
        .weak           $__internal_102_$__cuda_sm70_shflsync_bfly_p
        .type           $__internal_102_$__cuda_sm70_shflsync_bfly_p,@function
        .size           $__internal_102_$__cuda_sm70_shflsync_bfly_p,(.L_x_3509 - $__internal_102_$__cuda_sm70_shflsync_bfly_p)
$__internal_102_$__cuda_sm70_shflsync_bfly_p:
[----:B------:R-:W-:Y:S01]  /*0e90*/  HFMA2.MMA R3, -RZ, RZ, 0, 0 ;  /* 0x00000000ff037435 */ /* 0x000fe200000001ff */
[----:B------:R-:W-:Y:S04]  /*0ea0*/  WARPSYNC R11 ;  /* 0x0000000b00007348 */ /* 0x000fe80003800000 */
[----:B------:R0:W1:Y:S01]  /*0eb0*/  SHFL.BFLY PT, R6, R10, R9, R6 ;  /* 0x0c0000090a067389 */ /* 0x00006200000e0006 */
[----:B------:R-:W-:Y:S05]  /*0ec0*/  RET.REL.NODEC R2 `(_ZN10layer_norm22ln_bwd_finalize_kernelINS_22Kernel_traits_finalizeILj15360E13__nv_bfloat16S2_S2_fjLj1024ELj4ENS_18Kernel_traits_baseILj15360ES2_S2_S2_fjLj1024EEEEEEEvNS_9BwdParamsE) ;  /* 0xfffff13002007950 */ /* 0x000fea0003c3ffff */
.L_x_1423:
        /* <DEDUP_REMOVED lines=11> */
.L_x_3509:


//--------------------- .text._ZN10layer_norm13ln_bwd_kernelINS_13Kernel_traitsI13__nv_bfloat16S2_S2_fjLj15360ELj4ELj1ELj4ELj4ENS_18Kernel_traits_baseILj15360ES2_S2_S2_fjLj128EEEEEEEvNS_9BwdParamsE --------------------------
	.section	.text._ZN10layer_norm13ln_bwd_kernelINS_13Kernel_traitsI13__nv_bfloat16S2_S2_fjLj15360ELj4ELj1ELj4ELj4ENS_18Kernel_traits_baseILj15360ES2_S2_S2_fjLj128EEEEEEEvNS_9BwdParamsE,"ax",@progbits
	.sectioninfo	@"SHI_REGISTERS=250"
	.align	128
        .global         _ZN10layer_norm13ln_bwd_kernelINS_13Kernel_traitsI13__nv_bfloat16S2_S2_fjLj15360ELj4ELj1ELj4ELj4ENS_18Kernel_traits_baseILj15360ES2_S2_S2_fjLj128EEEEEEEvNS_9BwdParamsE
        .type           _ZN10layer_norm13ln_bwd_kernelINS_13Kernel_traitsI13__nv_bfloat16S2_S2_fjLj15360ELj4ELj1ELj4ELj4ENS_18Kernel_traits_baseILj15360ES2_S2_S2_fjLj128EEEEEEEvNS_9BwdParamsE,@function
        .size           _ZN10layer_norm13ln_bwd_kernelINS_13Kernel_traitsI13__nv_bfloat16S2_S2_fjLj15360ELj4ELj1ELj4ELj4ENS_18Kernel_traits_baseILj15360ES2_S2_S2_fjLj128EEEEEEEvNS_9BwdParamsE,(.L_x_3510 - _ZN10layer_norm13ln_bwd_kernelINS_13Kernel_traitsI13__nv_bfloat16S2_S2_fjLj15360ELj4ELj1ELj4ELj4ENS_18Kernel_traits_baseILj15360ES2_S2_S2_fjLj128EEEEEEEvNS_9BwdParamsE)
        .other          _ZN10layer_norm13ln_bwd_kernelINS_13Kernel_traitsI13__nv_bfloat16S2_S2_fjLj15360ELj4ELj1ELj4ELj4ENS_18Kernel_traits_baseILj15360ES2_S2_S2_fjLj128EEEEEEEvNS_9BwdParamsE,@"STO_CUDA_ENTRY STV_DEFAULT"
_ZN10layer_norm13ln_bwd_kernelINS_13Kernel_traitsI13__nv_bfloat16S2_S2_fjLj15360ELj4ELj1ELj4ELj4ENS_18Kernel_traits_baseILj15360ES2_S2_S2_fjLj128EEEEEEEvNS_9BwdParamsE:
.text._ZN10layer_norm13ln_bwd_kernelINS_13Kernel_traitsI13__nv_bfloat16S2_S2_fjLj15360ELj4ELj1ELj4ELj4ENS_18Kernel_traits_baseILj15360ES2_S2_S2_fjLj128EEEEEEEvNS_9BwdParamsE:
        /* <DEDUP_REMOVED lines=138> */
[----:B0-----:R-:W-:Y:S01]  /*08a0*/  PRMT R8, RZ, 0x7610, R64 ;  /* 0x00007610ff087816 */ /* 0x001fe20000000040 */
        /* <DEDUP_REMOVED lines=62> */
.L_x_1432:
        /* <DEDUP_REMOVED lines=12> */
[----:B------:R-:W-:Y:S01]  /*0d50*/  UMOV UR6, UR4 ;  /* 0x0000000400067c82 */ /* 0x000fe20008000000 */
[C---:B------:R-:W-:Y:S01]  /*0d60*/  IADD3 R139, R134.reuse, 0x600, RZ ;  /* 0x00000600868b7810 */ /* 0x040fe20007ffe0ff */
[----:B------:R-:W-:Y:S01]  /*0d70*/  @!UP0 ULDC.64 UR10, c[0x0][0x170] ;  /* 0x00005c00000a8ab9 */ /* 0x000fe20000000a00 */
[C---:B------:R-:W-:Y:S01]  /*0d80*/  LEA.HI.X R71, R134.reuse, UR7, RZ, 0x2, P0 ;  /* 0x0000000786477c11 */ /* 0x040fe200080f14ff */
[----:B------:R-:W-:Y:S02]  /*0d90*/  UMOV UR7, UR5 ;  /* 0x0000000500077c82 */ /* 0x000fe40008000000 */
[----:B------:R-:W-:Y:S02]  /*0da0*/  @!UP0 ULDC.64 UR6, c[0x0][0x170] ;  /* 0x00005c0000068ab9 */ /* 0x000fe40000000a00 */
[----:B------:R0:W2:Y:S01]  /*0db0*/  LDG.E R138, [R70.64] ;  /* 0x0000000c468a7981 */ /* 0x0000a2000c1e1900 */
[----:B------:R-:W-:Y:S01]  /*0dc0*/  MOV R66, UR6 ;  /* 0x0000000600427c02 */ /* 0x000fe20008000f00 */
[----:B------:R-:W-:Y:S01]  /*0dd0*/  @!UP0 ULDC.64 UR8, c[0x0][0x170] ;  /* 0x00005c0000088ab9 */ /* 0x000fe20000000a00 */
[----:B------:R-:W-:Y:S01]  /*0de0*/  MOV R67, UR7 ;  /* 0x0000000700437c02 */ /* 0x000fe20008000f00 */
[----:B------:R-:W-:Y:S01]  /*0df0*/  UMOV UR6, UR4 ;  /* 0x0000000400067c82 */ /* 0x000fe20008000000 */
[----:B------:R-:W-:Y:S01]  /*0e00*/  MOV R64, UR10 ;  /* 0x0000000a00407c02 */ /* 0x000fe20008000f00 */
[----:B------:R-:W-:Y:S01]  /*0e10*/  UMOV UR10, UR4 ;  /* 0x00000004000a7c82 */ /* 0x000fe20008000000 */
[----:B------:R-:W-:Y:S01]  /*0e20*/  MOV R65, UR11 ;  /* 0x0000000b00417c02 */ /* 0x000fe20008000f00 */
[----:B------:R-:W-:Y:S01]  /*0e30*/  IMAD.WIDE.U32 R130, R139, 0x4, R66 ;  /* 0x000000048b827825 */ /* 0x000fe200078e0042 */
[C---:B------:R-:W-:Y:S01]  /*0e40*/  IADD3 R149, R134.reuse, 0x200, RZ ;  /* 0x0000020086957810 */ /* 0x040fe20007ffe0ff */
[----:B------:R-:W-:Y:S01]  /*0e50*/  UMOV UR11, UR5 ;  /* 0x00000005000b7c82 */ /* 0x000fe20008000000 */
[----:B------:R-:W-:Y:S01]  /*0e60*/  MOV R68, UR8 ;  /* 0x0000000800447c02 */ /* 0x000fe20008000f00 */
[----:B------:R-:W-:Y:S01]  /*0e70*/  @!UP0 ULDC.64 UR10, c[0x0][0x170] ;  /* 0x00005c00000a8ab9 */ /* 0x000fe20000000a00 */
[----:B------:R-:W-:Y:S01]  /*0e80*/  MOV R69, UR9 ;  /* 0x0000000900457c02 */ /* 0x000fe20008000f00 */
[----:B------:R-:W-:Y:S01]  /*0e90*/  IMAD.WIDE.U32 R64, R149, 0x4, R64 ;  /* 0x0000000495407825 */ /* 0x000fe200078e0040 */
[----:B------:R-:W-:Y:S01]  /*0ea0*/  IADD3 R141, R134, 0x400, RZ ;  /* 0x00000400868d7810 */ /* 0x000fe20007ffe0ff */
[----:B------:R1:W3:Y:S01]  /*0eb0*/  LDG.E R154, [R130.64] ;  /* 0x0000000c829a7981 */ /* 0x0002e2000c1e1900 */
[----:B------:R-:W-:-:S02]  /*0ec0*/  MOV R132, UR10 ;  /* 0x0000000a00847c02 */ /* 0x000fc40008000f00 */
[C---:B------:R-:W-:Y:S01]  /*0ed0*/  IADD3 R155, R134.reuse, 0x800, RZ ;  /* 0x00000800869b7810 */ /* 0x040fe20007ffe0ff */
[----:B------:R-:W-:Y:S01]  /*0ee0*/  IMAD.WIDE.U32 R68, R141, 0x4, R68 ;  /* 0x000000048d447825 */ /* 0x000fe200078e0044 */
[----:B------:R-:W-:Y:S01]  /*0ef0*/  MOV R133, UR11 ;  /* 0x0000000b00857c02 */ /* 0x000fe20008000f00 */
[----:B------:R4:W5:Y:S01]  /*0f00*/  LDG.E R152, [R64.64] ;  /* 0x0000000c40987981 */ /* 0x000962000c1e1900 */
[----:B------:R-:W-:Y:S02]  /*0f10*/  UMOV UR7, UR5 ;  /* 0x0000000500077c82 */ /* 0x000fe40008000000 */
[----:B------:R-:W-:Y:S01]  /*0f20*/  @!UP0 ULDC.64 UR6, c[0x0][0x170] ;  /* 0x00005c0000068ab9 */ /* 0x000fe20000000a00 */
[----:B------:R0:W5:Y:S01]  /*0f30*/  LDG.E R140, [R68.64] ;  /* 0x0000000c448c7981 */ /* 0x000162000c1e1900 */
[----:B------:R-:W-:Y:S02]  /*0f40*/  UMOV UR10, UR4 ;  /* 0x00000004000a7c82 */ /* 0x000fe40008000000 */
[----:B------:R-:W-:Y:S01]  /*0f50*/  UMOV UR11, UR5 ;  /* 0x00000005000b7c82 */ /* 0x000fe20008000000 */
[----:B------:R-:W-:Y:S01]  /*0f60*/  IADD3 R151, R134, 0xc00, RZ ;  /* 0x00000c0086977810 */ /* 0x000fe20007ffe0ff */
[----:B------:R-:W-:Y:S01]  /*0f70*/  UMOV UR8, UR4 ;  /* 0x0000000400087c82 */ /* 0x000fe20008000000 */
[----:B----4-:R-:W-:Y:S01]  /*0f80*/  IMAD.WIDE.U32 R64, R155, 0x4, R132 ;  /* 0x000000049b407825 */ /* 0x010fe200078e0084 */
[----:B------:R-:W-:Y:S01]  /*0f90*/  UMOV UR9, UR5 ;  /* 0x0000000500097c82 */ /* 0x000fe20008000000 */
[----:B------:R-:W-:Y:S01]  /*0fa0*/  MOV R66, UR6 ;  /* 0x0000000600427c02 */ /* 0x000fe20008000f00 */
[----:B------:R-:W-:Y:S01]  /*0fb0*/  @!UP0 ULDC.64 UR10, c[0x0][0x170] ;  /* 0x00005c00000a8ab9 */ /* 0x000fe20000000a00 */
[----:B------:R-:W-:Y:S01]  /*0fc0*/  MOV R67, UR7 ;  /* 0x0000000700437c02 */ /* 0x000fe20008000f00 */
[----:B------:R-:W-:Y:S01]  /*0fd0*/  @!UP0 ULDC.64 UR8, c[0x0][0x170] ;  /* 0x00005c0000088ab9 */ /* 0x000fe20000000a00 */
[----:B------:R4:W5:Y:S01]  /*0fe0*/  LDG.E R156, [R64.64] ;  /* 0x0000000c409c7981 */ /* 0x000962000c1e1900 */
[----:B------:R-:W-:-:S02]  /*0ff0*/  MOV R132, UR10 ;  /* 0x0000000a00847c02 */ /* 0x000fc40008000f00 */
[----:B------:R-:W-:Y:S02]  /*1000*/  MOV R133, UR11 ;  /* 0x0000000b00857c02 */ /* 0x000fe40008000f00 */
[C---:B------:R-:W-:Y:S02]  /*1010*/  IADD3 R161, R134.reuse, 0xe00, RZ ;  /* 0x00000e0086a17810 */ /* 0x040fe40007ffe0ff */
[----:B0-----:R-:W-:Y:S02]  /*1020*/  MOV R70, UR8 ;  /* 0x0000000800467c02 */ /* 0x001fe40008000f00 */
[----:B------:R-:W-:Y:S02]  /*1030*/  MOV R71, UR9 ;  /* 0x0000000900477c02 */ /* 0x000fe40008000f00 */
[----:B------:R-:W-:Y:S01]  /*1040*/  IADD3 R153, R134, 0xa00, RZ ;  /* 0x00000a0086997810 */ /* 0x000fe20007ffe0ff */
[----:B-1----:R-:W-:Y:S01]  /*1050*/  IMAD.WIDE.U32 R130, R151, 0x4, R66 ;  /* 0x0000000497827825 */ /* 0x002fe200078e0042 */
[----:B------:R-:W-:-:S02]  /*1060*/  UMOV UR8, UR4 ;  /* 0x0000000400087c82 */ /* 0x000fc40008000000 */
[----:B------:R-:W-:Y:S01]  /*1070*/  UMOV UR9, UR5 ;  /* 0x0000000500097c82 */ /* 0x000fe20008000000 */
[----:B----4-:R-:W-:Y:S01]  /*1080*/  IMAD.WIDE.U32 R64, R161, 0x4, R132 ;  /* 0x00000004a1407825 */ /* 0x010fe200078e0084 */
[----:B------:R-:W-:Y:S01]  /*1090*/  @!UP0 ULDC.64 UR8, c[0x0][0x170] ;  /* 0x00005c0000088ab9 */ /* 0x000fe20000000a00 */
[----:B------:R0:W4:Y:S02]  /*10a0*/  LDG.E R158, [R130.64] ;  /* 0x0000000c829e7981 */ /* 0x000124000c1e1900 */
[----:B------:R-:W-:Y:S01]  /*10b0*/  IMAD.WIDE.U32 R70, R153, 0x4, R70 ;  /* 0x0000000499467825 */ /* 0x000fe200078e0046 */
[----:B------:R-:W-:Y:S01]  /*10c0*/  UMOV UR6, UR4 ;  /* 0x0000000400067c82 */ /* 0x000fe20008000000 */
[----:B------:R-:W-:Y:S01]  /*10d0*/  MOV R68, UR8 ;  /* 0x0000000800447c02 */ /* 0x000fe20008000f00 */
[----:B------:R-:W-:Y:S01]  /*10e0*/  UMOV UR7, UR5 ;  /* 0x0000000500077c82 */ /* 0x000fe20008000000 */
[----:B------:R-:W-:Y:S01]  /*10f0*/  MOV R69, UR9 ;  /* 0x0000000900457c02 */ /* 0x000fe20008000f00 */
[----:B------:R-:W-:Y:S01]  /*1100*/  @!UP0 ULDC.64 UR6, c[0x0][0x170] ;  /* 0x00005c0000068ab9 */ /* 0x000fe20000000a00 */
[----:B------:R-:W-:Y:S01]  /*1110*/  IADD3 R159, R134, 0x1000, RZ ;  /* 0x00001000869f7810 */ /* 0x000fe20007ffe0ff */
[----:B------:R1:W4:Y:S01]  /*1120*/  LDG.E R164, [R64.64] ;  /* 0x0000000c40a47981 */ /* 0x000322000c1e1900 */
[----:B------:R-:W-:-:S02]  /*1130*/  MOV R66, UR6 ;  /* 0x0000000600427c02 */ /* 0x000fc40008000f00 */
[----:B------:R-:W-:Y:S01]  /*1140*/  MOV R67, UR7 ;  /* 0x0000000700437c02 */ /* 0x000fe20008000f00 */
[----:B------:R0:W4:Y:S01]  /*1150*/  LDG.E R160, [R70.64] ;  /* 0x0000000c46a07981 */ /* 0x000122000c1e1900 */
[C---:B------:R-:W-:Y:S01]  /*1160*/  IADD3 R157, R134.reuse, 0x1200, RZ ;  /* 0x00001200869d7810 */ /* 0x040fe20007ffe0ff */
[----:B------:R-:W-:Y:S01]  /*1170*/  UMOV UR8, UR4 ;  /* 0x0000000400087c82 */ /* 0x000fe20008000000 */
[----:B------:R-:W-:Y:S01]  /*1180*/  IMAD.WIDE.U32 R68, R159, 0x4, R68 ;  /* 0x000000049f447825 */ /* 0x000fe200078e0044 */
[----:B------:R-:W-:Y:S02]  /*1190*/  UMOV UR9, UR5 ;  /* 0x0000000500097c82 */ /* 0x000fe40008000000 */
[----:B------:R-:W-:Y:S01]  /*11a0*/  @!UP0 ULDC.64 UR8, c[0x0][0x170] ;  /* 0x00005c0000088ab9 */ /* 0x000fe20000000a00 */
[----:B------:R-:W-:Y:S01]  /*11b0*/  IMAD.WIDE.U32 R66, R157, 0x4, R66 ;  /* 0x000000049d427825 */ /* 0x000fe200078e0042 */
[C---:B------:R-:W-:Y:S01]  /*11c0*/  IADD3 R165, R134.reuse, 0x1400, RZ ;  /* 0x0000140086a57810 */ /* 0x040fe20007ffe0ff */
[----:B------:R-:W-:Y:S01]  /*11d0*/  UMOV UR6, UR4 ;  /* 0x0000000400067c82 */ /* 0x000fe20008000000 */
[----:B0-----:R-:W-:Y:S01]  /*11e0*/  MOV R70, UR8 ;  /* 0x0000000800467c02 */ /* 0x001fe20008000f00 */
[----:B------:R-:W-:Y:S01]  /*11f0*/  UMOV UR7, UR5 ;  /* 0x0000000500077c82 */ /* 0x000fe20008000000 */
[----:B------:R-:W-:Y:S01]  /*1200*/  MOV R71, UR9 ;  /* 0x0000000900477c02 */ /* 0x000fe20008000f00 */
[----:B------:R0:W4:Y:S01]  /*1210*/  LDG.E R162, [R68.64] ;  /* 0x0000000c44a27981 */ /* 0x000122000c1e1900 */
[----:B------:R-:W-:Y:S01]  /*1220*/  @!UP0 ULDC.64 UR6, c[0x0][0x170] ;  /* 0x00005c0000068ab9 */ /* 0x000fe20000000a00 */
[----:B------:R-:W-:-:S02]  /*1230*/  IADD3 R163, R134, 0x1600, RZ ;  /* 0x0000160086a37810 */ /* 0x000fc40007ffe0ff */
[----:B------:R0:W4:Y:S01]  /*1240*/  LDG.E R166, [R66.64] ;  /* 0x0000000c42a67981 */ /* 0x000122000c1e1900 */
[----:B------:R-:W-:Y:S01]  /*1250*/  MOV R130, UR6 ;  /* 0x0000000600827c02 */ /* 0x000fe20008000f00 */
[----:B------:R-:W-:Y:S01]  /*1260*/  IMAD.WIDE.U32 R70, R165, 0x4, R70 ;  /* 0x00000004a5467825 */ /* 0x000fe200078e0046 */
[----:B------:R-:W-:Y:S01]  /*1270*/  MOV R131, UR7 ;  /* 0x0000000700837c02 */ /* 0x000fe20008000f00 */
[----:B------:R-:W-:Y:S02]  /*1280*/  UMOV UR8, UR4 ;  /* 0x0000000400087c82 */ /* 0x000fe40008000000 */
[----:B------:R-:W-:Y:S01]  /*1290*/  UMOV UR9, UR5 ;  /* 0x0000000500097c82 */ /* 0x000fe20008000000 */
[----:B------:R1:W4:Y:S01]  /*12a0*/  LDG.E R168, [R70.64] ;  /* 0x0000000c46a87981 */ /* 0x000322000c1e1900 */
[----:B------:R-:W-:Y:S01]  /*12b0*/  @!UP0 ULDC.64 UR8, c[0x0][0x170] ;  /* 0x00005c0000088ab9 */ /* 0x000fe20000000a00 */
[----:B------:R-:W-:Y:S01]  /*12c0*/  IMAD.WIDE.U32 R130, R163, 0x4, R130 ;  /* 0x00000004a3827825 */ /* 0x000fe200078e0082 */
[----:B0-----:R-:W-:-:S02]  /*12d0*/  MOV R66, UR8 ;  /* 0x0000000800427c02 */ /* 0x001fc40008000f00 */
[----:B------:R-:W-:Y:S02]  /*12e0*/  MOV R67, UR9 ;  /* 0x0000000900437c02 */ /* 0x000fe40008000f00 */
[----:B------:R-:W-:Y:S01]  /*12f0*/  IADD3 R169, R134, 0x1800, RZ ;  /* 0x0000180086a97810 */ /* 0x000fe20007ffe0ff */
[----:B------:R0:W4:Y:S01]  /*1300*/  LDG.E R170, [R130.64] ;  /* 0x0000000c82aa7981 */ /* 0x000122000c1e1900 */
[----:B------:R-:W-:-:S03]  /*1310*/  ISETP.NE.U32.AND P0, PT, RZ, c[0x0][0x178], PT ;  /* 0x00005e00ff007a0c */ /* 0x000fc60003f05070 */
[----:B------:R-:W-:Y:S01]  /*1320*/  IMAD.WIDE.U32 R66, R169, 0x4, R66 ;  /* 0x00000004a9427825 */ /* 0x000fe200078e0042 */
[----:B------:R-:W-:Y:S01]  /*1330*/  ISETP.NE.AND.EX P0, PT, RZ, c[0x0][0x17c], PT, P0 ;  /* 0x00005f00ff007a0c */ /* 0x000fe20003f05300 */
[----:B------:R-:W-:Y:S02]  /*1340*/  UMOV UR6, UR4 ;  /* 0x0000000400067c82 */ /* 0x000fe40008000000 */
[----:B------:R-:W-:Y:S01]  /*1350*/  UMOV UR7, UR5 ;  /* 0x0000000500077c82 */ /* 0x000fe20008000000 */
[----:B------:R0:W4:Y:S01]  /*1360*/  LDG.E R173, [R66.64] ;  /* 0x0000000c42ad7981 */ /* 0x000122000c1e1900 */
[----:B------:R-:W-:Y:S01]  /*1370*/  @!UP0 ULDC.64 UR6, c[0x0][0x170] ;  /* 0x00005c0000068ab9 */ /* 0x000fe20000000a00 */
[----:B------:R-:W-:Y:S01]  /*1380*/  HFMA2.MMA R190, -RZ, RZ, 0, 2.384185791015625e-07 ;  /* 0x00000004ffbe7435 */ /* 0x000fe200000001ff */
[----:B-1----:R-:W-:Y:S01]  /*1390*/  MOV R64, UR6 ;  /* 0x0000000600407c02 */ /* 0x002fe20008000f00 */
[----:B------:R-:W-:Y:S01]  /*13a0*/  @!UP0 ULDC.64 UR4, c[0x0][0x170] ;  /* 0x00005c0000048ab9 */ /* 0x000fe20000000a00 */
[----:B------:R-:W-:-:S02]  /*13b0*/  MOV R65, UR7 ;  /* 0x0000000700417c02 */ /* 0x000fc40008000f00 */
[C---:B------:R-:W-:Y:S02]  /*13c0*/  IADD3 R167, R134.reuse, 0x1a00, RZ ;  /* 0x00001a0086a77810 */ /* 0x040fe40007ffe0ff */
[----:B------:R-:W-:Y:S02]  /*13d0*/  MOV R68, UR4 ;  /* 0x0000000400447c02 */ /* 0x000fe40008000f00 */
[----:B------:R-:W-:Y:S02]  /*13e0*/  MOV R69, UR5 ;  /* 0x0000000500457c02 */ /* 0x000fe40008000f00 */
[----:B------:R-:W-:Y:S01]  /*13f0*/  IADD3 R171, R134, 0x1c00, RZ ;  /* 0x00001c0086ab7810 */ /* 0x000fe20007ffe0ff */
[----:B------:R-:W-:Y:S01]  /*1400*/  IMAD.WIDE.U32 R64, R167, 0x4, R64 ;  /* 0x00000004a7407825 */ /* 0x000fe200078e0040 */
[----:B------:R-:W-:-:S03]  /*1410*/  @P0 MOV R172, RZ ;  /* 0x000000ff00ac0202 */ /* 0x000fc60000000f00 */
[----:B------:R-:W-:Y:S01]  /*1420*/  IMAD.WIDE.U32 R68, R171, 0x4, R68 ;  /* 0x00000004ab447825 */ /* 0x000fe200078e0044 */
[----:B------:R1:W4:Y:S03]  /*1430*/  LDG.E R175, [R64.64] ;  /* 0x0000000c40af7981 */ /* 0x000326000c1e1900 */
[CC--:B0-----:R-:W-:Y:S01]  /*1440*/  @!P0 IMAD.WIDE R130, R7.reuse, R190.reuse, c[0x0][0x180] ;  /* 0x0000600007828625 */ /* 0x0c1fe200078e02be */
[----:B------:R0:W4:Y:S03]  /*1450*/  LDG.E R174, [R68.64] ;  /* 0x0000000c44ae7981 */ /* 0x000126000c1e1900 */
[-C--:B------:R-:W-:Y:S01]  /*1460*/  IMAD.WIDE R66, R7, R190.reuse, c[0x0][0x188] ;  /* 0x0000620007427625 */ /* 0x080fe200078e02be */
[----:B------:R0:W4:Y:S03]  /*1470*/  @!P0 LDG.E R172, [R130.64] ;  /* 0x0000000c82ac8981 */ /* 0x000126000c1e1900 */
[-C--:B-1----:R-:W-:Y:S01]  /*1480*/  IMAD.WIDE.U32 R64, R134, R190.reuse, c[0x0][0x1b8] ;  /* 0x00006e0086407625 */ /* 0x082fe200078e00be */
[----:B------:R1:W4:Y:S04]  /*1490*/  LDG.E R150, [R66.64] ;  /* 0x0000000c42967981 */ /* 0x000328000c1e1900 */
[----:B------:R1:W4:Y:S01]  /*14a0*/  LDG.E R177, [R64.64] ;  /* 0x0000000c40b17981 */ /* 0x000322000c1e1900 */
[----:B------:R-:W-:-:S04]  /*14b0*/  IMAD.WIDE.U32 R70, R149, R190, c[0x0][0x1b8] ;  /* 0x00006e0095467625 */ /* 0x000fc800078e00be */
[-C--:B0-----:R-:W-:Y:S01]  /*14c0*/  IMAD.WIDE.U32 R130, R153, R190.reuse, c[0x0][0x1b8] ;  /* 0x00006e0099827625 */ /* 0x081fe200078e00be */
[----:B------:R0:W4:Y:S04]  /*14d0*/  LDG.E R176, [R70.64] ;  /* 0x0000000c46b07981 */ /* 0x000128000c1e1900 */
[----:B------:R0:W4:Y:S01]  /*14e0*/  LDG.E R184, [R130.64] ;  /* 0x0000000c82b87981 */ /* 0x000122000c1e1900 */
[----:B------:R-:W-:-:S05]  /*14f0*/  IMAD.WIDE.U32 R68, R151, R190, c[0x0][0x1b8] ;  /* 0x00006e0097447625 */ /* 0x000fca00078e00be */
[----:B------:R0:W4:Y:S01]  /*1500*/  LDG.E R186, [R68.64] ;  /* 0x0000000c44ba7981 */ /* 0x000122000c1e1900 */
[----:B------:R-:W-:-:S04]  /*1510*/  IMAD.WIDE.U32 R134, R155, R190, c[0x0][0x1b8] ;  /* 0x00006e009b867625 */ /* 0x000fc800078e00be */
[-C--:B------:R-:W-:Y:S01]  /*1520*/  IMAD.WIDE.U32 R132, R141, R190.reuse, c[0x0][0x1b8] ;  /* 0x00006e008d847625 */ /* 0x080fe200078e00be */
[----:B------:R0:W4:Y:S04]  /*1530*/  LDG.E R182, [R134.64] ;  /* 0x0000000c86b67981 */ /* 0x000128000c1e1900 */
[----:B------:R0:W4:Y:S01]  /*1540*/  LDG.E R178, [R132.64] ;  /* 0x0000000c84b27981 */ /* 0x000122000c1e1900 */
[----:B------:R-:W-:-:S04]  /*1550*/  IMAD.WIDE.U32 R136, R139, R190, c[0x0][0x1b8] ;  /* 0x00006e008b887625 */ /* 0x000fc800078e00be */
[-C--:B-1----:R-:W-:Y:S01]  /*1560*/  IMAD.WIDE.U32 R66, R161, R190.reuse, c[0x0][0x1b8] ;  /* 0x00006e00a1427625 */ /* 0x082fe200078e00be */
[----:B------:R1:W4:Y:S03]  /*1570*/  LDG.E R180, [R136.64] ;  /* 0x0000000c88b47981 */ /* 0x000326000c1e1900 */
[-C--:B0-----:R-:W-:Y:S02]  /*1580*/  IMAD.WIDE.U32 R132, R165, R190.reuse, c[0x0][0x1b8] ;  /* 0x00006e00a5847625 */ /* 0x081fe400078e00be */
[----:B------:R0:W4:Y:S04]  /*1590*/  LDG.E R66, [R66.64] ;  /* 0x0000000c42427981 */ /* 0x000128000c1e1900 */
[----:B------:R0:W4:Y:S01]  /*15a0*/  LDG.E R188, [R132.64] ;  /* 0x0000000c84bc7981 */ /* 0x000122000c1e1900 */
[----:B------:R-:W-:-:S04]  /*15b0*/  IMAD.WIDE.U32 R134, R169, R190, c[0x0][0x1b8] ;  /* 0x00006e00a9867625 */ /* 0x000fc800078e00be */
[----:B------:R-:W-:-:S04]  /*15c0*/  IMAD.WIDE.U32 R64, R159, R190, c[0x0][0x1b8] ;  /* 0x00006e009f407625 */ /* 0x000fc800078e00be */
[-C--:B------:R-:W-:Y:S02]  /*15d0*/  IMAD.WIDE.U32 R70, R157, R190.reuse, c[0x0][0x1b8] ;  /* 0x00006e009d467625 */ /* 0x080fe400078e00be */
[----:B------:R5:W4:Y:S02]  /*15e0*/  LDG.E R64, [R64.64] ;  /* 0x0000000c40407981 */ /* 0x000b24000c1e1900 */
[-C--:B-1----:R-:W-:Y:S02]  /*15f0*/  IMAD.WIDE.U32 R136, R163, R190.reuse, c[0x0][0x1b8] ;  /* 0x00006e00a3887625 */ /* 0x082fe400078e00be */
[----:B------:R1:W4:Y:S02]  /*1600*/  LDG.E R70, [R70.64] ;  /* 0x0000000c46467981 */ /* 0x000324000c1e1900 */
[-C--:B------:R-:W-:Y:S02]  /*1610*/  IMAD.WIDE.U32 R130, R167, R190.reuse, c[0x0][0x1b8] ;  /* 0x00006e00a7827625 */ /* 0x080fe400078e00be */
[----:B------:R1:W4:Y:S02]  /*1620*/  LDG.E R192, [R136.64] ;  /* 0x0000000c88c07981 */ /* 0x000324000c1e1900 */
[----:B------:R-:W-:-:S02]  /*1630*/  IMAD.WIDE.U32 R68, R171, R190, c[0x0][0x1b8] ;  /* 0x00006e00ab447625 */ /* 0x000fc400078e00be */
[----:B------:R1:W4:Y:S04]  /*1640*/  LDG.E R190, [R134.64] ;  /* 0x0000000c86be7981 */ /* 0x000328000c1e1900 */
[----:B0-----:R0:W4:Y:S04]  /*1650*/  LDG.E R67, [R130.64] ;  /* 0x0000000c82437981 */ /* 0x001128000c1e1900 */
        /* <DEDUP_REMOVED lines=10> */
[----:B--2---:R-:W-:-:S05]  /*1700*/  PRMT R193, RZ, 0x5410, R138 ;  /* 0x00005410ffc17816 */ /* 0x004fca000000008a */
[----:B0-----:R-:W-:-:S04]  /*1710*/  @P0 FADD.FTZ R131, -R6, R193 ;  /* 0x000000c106830221 */ /* 0x001fc80000010100 */
[----:B------:R-:W-:Y:S01]  /*1720*/  @P0 FMUL.FTZ R131, R131, R194 ;  /* 0x000000c283830220 */ /* 0x000fe20000410000 */
[----:B---3--:R-:W-:Y:S02]  /*1730*/  PRMT R194, RZ, 0x5410, R154 ;  /* 0x00005410ffc27816 */ /* 0x008fe4000000009a */
[----:B-----5:R-:W-:-:S03]  /*1740*/  PRMT R65, RZ, 0x5410, R152 ;  /* 0x00005410ff417816 */ /* 0x020fc60000000098 */
[----:B-1----:R-:W-:Y:S01]  /*1750*/  @P0 FADD.FTZ R137, -R13, R194 ;  /* 0x000000c20d890221 */ /* 0x002fe20000010100 */
[----:B------:R-:W-:Y:S02]  /*1760*/  PRMT R69, RZ, 0x7610, R152 ;  /* 0x00007610ff457816 */ /* 0x000fe40000000098 */
[--C-:B------:R-:W-:Y:S01]  /*1770*/  PRMT R197, RZ, 0x7610, R140.reuse ;  /* 0x00007610ffc57816 */ /* 0x100fe2000000008c */
[----:B------:R-:W-:Y:S01]  /*1780*/  @P0 FADD.FTZ R133, -R9, R65 ;  /* 0x0000004109850221 */ /* 0x000fe20000010100 */
[----:B------:R-:W0:Y:S01]  /*1790*/  @P0 MUFU.RCP R179, R99 ;  /* 0x0000006300b30308 */ /* 0x000e220000001000 */
[----:B------:R-:W-:Y:S02]  /*17a0*/  @P0 FMUL.FTZ R137, R137, R200 ;  /* 0x000000c889890220 */ /* 0x000fe40000410000 */
[----:B------:R-:W-:Y:S02]  /*17b0*/  @P0 FADD.FTZ R134, -R12, R197 ;  /* 0x000000c50c860221 */ /* 0x000fe40000010100 */
[----:B------:R-:W-:Y:S01]  /*17c0*/  @P0 FMUL.FTZ R133, R133, R196 ;  /* 0x000000c485850220 */ /* 0x000fe20000410000 */
[----:B------:R-:W-:Y:S01]  /*17d0*/  PRMT R196, RZ, 0x5410, R140 ;  /* 0x00005410ffc47816 */ /* 0x000fe2000000008c */
[----:B------:R-:W-:Y:S01]  /*17e0*/  @P0 FADD.FTZ R132, -R10, R69 ;  /* 0x000000450a840221 */ /* 0x000fe20000010100 */
[----:B------:R-:W1:Y:S01]  /*17f0*/  @P0 MUFU.RCP R208, R111 ;  /* 0x0000006f00d00308 */ /* 0x000e620000001000 */
[----:B------:R-:W-:-:S02]  /*1800*/  PRMT R200, RZ, 0x5410, R156 ;  /* 0x00005410ffc87816 */ /* 0x000fc4000000009c */
[----:B------:R-:W-:Y:S01]  /*1810*/  PRMT R201, RZ, 0x7610, R156 ;  /* 0x00007610ffc97816 */ /* 0x000fe2000000009c */
[----:B------:R-:W-:Y:S01]  /*1820*/  @P0 FMUL.FTZ R134, R134, R183 ;  /* 0x000000b786860220 */ /* 0x000fe20000410000 */
[----:B------:R-:W-:-:S03]  /*1830*/  PRMT R195, RZ, 0x7610, R154 ;  /* 0x00007610ffc37816 */ /* 0x000fc6000000009a */
[----:B------:R-:W2:Y:S01]  /*1840*/  @P0 MUFU.RCP R209, R112 ;  /* 0x0000007000d10308 */ /* 0x000ea20000001000 */
[----:B------:R-:W-:Y:S01]  /*1850*/  @P0 FADD.FTZ R183, -R15, R200 ;  /* 0x000000c80fb70221 */ /* 0x000fe20000010100 */
[----:B------:R-:W-:Y:S01]  /*1860*/  PRMT R71, RZ, 0x7610, R138 ;  /* 0x00007610ff477816 */ /* 0x000fe2000000008a */
[----:B------:R-:W-:Y:S02]  /*1870*/  @P0 FMUL.FTZ R132, R132, R181 ;  /* 0x000000b584840220 */ /* 0x000fe40000410000 */
[----:B------:R-:W-:-:S03]  /*1880*/  @P0 FADD.FTZ R135, -R11, R196 ;  /* 0x000000c40b870221 */ /* 0x000fc60000010100 */
[----:B------:R-:W3:Y:S01]  /*1890*/  @P0 MUFU.RCP R206, R109 ;  /* 0x0000006d00ce0308 */ /* 0x000ee20000001000 */
[----:B------:R-:W-:Y:S02]  /*18a0*/  @P0 FADD.FTZ R181, -R16, R201 ;  /* 0x000000c910b50221 */ /* 0x000fe40000010100 */
[----:B------:R-:W-:Y:S01]  /*18b0*/  @P0 FADD.FTZ R136, -R14, R195 ;  /* 0x000000c30e880221 */ /* 0x000fe20000010100 */
[----:B----4-:R-:W-:-:S04]  /*18c0*/  PRMT R205, RZ, 0x7610, R158 ;  /* 0x00007610ffcd7816 */ /* 0x010fc8000000009e */
[----:B------:R-:W4:Y:S01]  /*18d0*/  @P0 MUFU.RCP R187, R108 ;  /* 0x0000006c00bb0308 */ /* 0x000f220000001000 */
[----:B------:R-:W-:-:S07]  /*18e0*/  @P0 FMUL.FTZ R183, R183, R202 ;  /* 0x000000cab7b70220 */ /* 0x000fce0000410000 */
[----:B------:R-:W5:Y:S01]  /*18f0*/  @P0 MUFU.RCP R207, R110 ;  /* 0x0000006e00cf0308 */ /* 0x000f620000001000 */
[----:B------:R-:W-:Y:S01]  /*1900*/  PRMT R202, RZ, 0x5410, R164 ;  /* 0x00005410ffca7816 */ /* 0x000fe200000000a4 */
[----:B------:R-:W-:Y:S01]  /*1910*/  @P0 FADD.FTZ R130, -R8, R71 ;  /* 0x0000004708820221 */ /* 0x000fe20000010100 */
[--C-:B------:R-:W-:Y:S01]  /*1920*/  PRMT R199, RZ, 0x7610, R160.reuse ;  /* 0x00007610ffc77816 */ /* 0x100fe200000000a0 */
[----:B------:R-:W-:Y:S01]  /*1930*/  @P0 FMUL.FTZ R135, R135, R198 ;  /* 0x000000c687870220 */ /* 0x000fe20000410000 */
[----:B------:R-:W-:Y:S01]  /*1940*/  PRMT R198, RZ, 0x5410, R160 ;  /* 0x00005410ffc67816 */ /* 0x000fe200000000a0 */
[----:B------:R-:W-:Y:S02]  /*1950*/  @P0 FMUL.FTZ R181, R181, R204 ;  /* 0x000000ccb5b50220 */ /* 0x000fe40000410000 */
[----:B------:R-:W1:Y:S01]  /*1960*/  @P0 MUFU.RCP R214, R113 ;  /* 0x0000007100d60308 */ /* 0x000e620000001000 */
[----:B------:R-:W-:Y:S01]  /*1970*/  PRMT R204, RZ, 0x5410, R158 ;  /* 0x00005410ffcc7816 */ /* 0x000fe2000000009e */
[----:B------:R-:W-:-:S02]  /*1980*/  @P0 FMUL.FTZ R136, R136, R185 ;  /* 0x000000b988880220 */ /* 0x000fc40000410000 */
[----:B------:R-:W-:-:S04]  /*1990*/  @P0 FADD.FTZ R185, -R20, R205 ;  /* 0x000000cd14b90221 */ /* 0x000fc80000010100 */
[----:B------:R-:W1:Y:S01]  /*19a0*/  @P0 MUFU.RCP R189, R114 ;  /* 0x0000007200bd0308 */ /* 0x000e620000001000 */
[----:B0-----:R-:W-:Y:S02]  /*19b0*/  @P0 FMUL.FTZ R130, R130, R179 ;  /* 0x000000b382820220 */ /* 0x001fe40000410000 */
[----:B------:R-:W-:Y:S01]  /*19c0*/  @P0 FADD.FTZ R152, -R21, R202 ;  /* 0x000000ca15980221 */ /* 0x000fe20000010100 */
[----:B------:R-:W-:Y:S01]  /*19d0*/  PRMT R203, RZ, 0x7610, R164 ;  /* 0x00007610ffcb7816 */ /* 0x000fe200000000a4 */
[----:B------:R-:W-:-:S03]  /*19e0*/  @P0 FADD.FTZ R179, -R18, R199 ;  /* 0x000000c712b30221 */ /* 0x000fc60000010100 */
[----:B------:R-:W0:Y:S01]  /*19f0*/  @P0 MUFU.RCP R213, R115 ;  /* 0x0000007300d50308 */ /* 0x000e220000001000 */
[----:B------:R-:W-:Y:S02]  /*1a00*/  @P0 FADD.FTZ R138, -R17, R198 ;  /* 0x000000c6118a0221 */ /* 0x000fe40000010100 */
[----:B------:R-:W-:-:S05]  /*1a10*/  @P0 FADD.FTZ R140, -R19, R204 ;  /* 0x000000cc138c0221 */ /* 0x000fca0000010100 */
[----:B------:R-:W0:Y:S01]  /*1a20*/  @P0 MUFU.RCP R212, R116 ;  /* 0x0000007400d40308 */ /* 0x000e220000001000 */
[----:B-1----:R-:W-:Y:S01]  /*1a30*/  @P0 FMUL.FTZ R185, R185, R208 ;  /* 0x000000d0b9b90220 */ /* 0x002fe20000410000 */
[----:B------:R-:W-:Y:S01]  /*1a40*/  PRMT R208, RZ, 0x5410, R162 ;  /* 0x00005410ffd07816 */ /* 0x000fe200000000a2 */
[----:B--2---:R-:W-:-:S05]  /*1a50*/  @P0 FMUL.FTZ R152, R152, R209 ;  /* 0x000000d198980220 */ /* 0x004fca0000410000 */
[----:B------:R-:W1:Y:S01]  /*1a60*/  @P0 MUFU.RCP R211, R117 ;  /* 0x0000007500d30308 */ /* 0x000e620000001000 */
[----:B---3--:R-:W-:Y:S01]  /*1a70*/  @P0 FMUL.FTZ R179, R179, R206 ;  /* 0x000000ceb3b30220 */ /* 0x008fe20000410000 */
[----:B------:R-:W-:Y:S01]  /*1a80*/  PRMT R209, RZ, 0x7610, R162 ;  /* 0x00007610ffd17816 */ /* 0x000fe200000000a2 */
[----:B----4-:R-:W-:Y:S01]  /*1a90*/  @P0 FMUL.FTZ R138, R138, R187 ;  /* 0x000000bb8a8a0220 */ /* 0x010fe20000410000 */
[--C-:B------:R-:W-:Y:S01]  /*1aa0*/  PRMT R206, RZ, 0x5410, R166.reuse ;  /* 0x00005410ffce7816 */ /* 0x100fe200000000a6 */
[----:B-----5:R-:W-:Y:S01]  /*1ab0*/  @P0 FMUL.FTZ R140, R140, R207 ;  /* 0x000000cf8c8c0220 */ /* 0x020fe20000410000 */
[----:B------:R-:W-:Y:S02]  /*1ac0*/  PRMT R207, RZ, 0x7610, R166 ;  /* 0x00007610ffcf7816 */ /* 0x000fe400000000a6 */
[----:B------:R-:W2:Y:S01]  /*1ad0*/  @P0 MUFU.RCP R216, R118 ;  /* 0x0000007600d80308 */ /* 0x000ea20000001000 */
[----:B------:R-:W-:Y:S02]  /*1ae0*/  @P0 FADD.FTZ R187, -R22, R203 ;  /* 0x000000cb16bb0221 */ /* 0x000fe40000010100 */
[----:B------:R-:W-:-:S02]  /*1af0*/  @P0 FADD.FTZ R154, -R23, R208 ;  /* 0x000000d0179a0221 */ /* 0x000fc40000010100 */
[----:B------:R-:W-:-:S03]  /*1b00*/  @P0 FADD.FTZ R156, -R24, R209 ;  /* 0x000000d1189c0221 */ /* 0x000fc60000010100 */
[----:B------:R-:W3:Y:S01]  /*1b10*/  @P0 MUFU.RCP R191, R120 ;  /* 0x0000007800bf0308 */ /* 0x000ee20000001000 */
[----:B------:R-:W-:Y:S01]  /*1b20*/  @P0 FMUL.FTZ R187, R187, R214 ;  /* 0x000000d6bbbb0220 */ /* 0x000fe20000410000 */
[----:B------:R-:W-:Y:S01]  /*1b30*/  PRMT R214, RZ, 0x5410, R168 ;  /* 0x00005410ffd67816 */ /* 0x000fe200000000a8 */
[----:B------:R-:W-:Y:S02]  /*1b40*/  @P0 FADD.FTZ R219, -R25, R206 ;  /* 0x000000ce19db0221 */ /* 0x000fe40000010100 */
[----:B------:R-:W-:-:S03]  /*1b50*/  @P0 FADD.FTZ R158, -R26, R207 ;  /* 0x000000cf1a9e0221 */ /* 0x000fc60000010100 */
[----:B------:R-:W4:Y:S01]  /*1b60*/  @P0 MUFU.RCP R217, R121 ;  /* 0x0000007900d90308 */ /* 0x000f220000001000 */
[----:B------:R-:W-:Y:S02]  /*1b70*/  @P0 FMUL.FTZ R189, R154, R189 ;  /* 0x000000bd9abd0220 */ /* 0x000fe40000410000 */
[----:B0-----:R-:W-:Y:S02]  /*1b80*/  @P0 FMUL.FTZ R154, R156, R213 ;  /* 0x000000d59c9a0220 */ /* 0x001fe40000410000 */
[----:B------:R-:W-:Y:S01]  /*1b90*/  @P0 FMUL.FTZ R156, R219, R212 ;  /* 0x000000d4db9c0220 */ /* 0x000fe20000410000 */
[--C-:B------:R-:W-:Y:S02]  /*1ba0*/  PRMT R212, RZ, 0x5410, R170.reuse ;  /* 0x00005410ffd47816 */ /* 0x100fe400000000aa */
[----:B------:R-:W0:Y:S01]  /*1bb0*/  @P0 MUFU.RCP R210, R119 ;  /* 0x0000007700d20308 */ /* 0x000e220000001000 */
[----:B-1----:R-:W-:Y:S01]  /*1bc0*/  @P0 FMUL.FTZ R158, R158, R211 ;  /* 0x000000d39e9e0220 */ /* 0x002fe20000410000 */
[----:B------:R-:W-:Y:S01]  /*1bd0*/  PRMT R211, RZ, 0x7610, R170 ;  /* 0x00007610ffd37816 */ /* 0x000fe200000000aa */
[----:B------:R-:W-:-:S05]  /*1be0*/  @P0 FADD.FTZ R219, -R27, R214 ;  /* 0x000000d61bdb0221 */ /* 0x000fca0000010100 */
[----:B------:R-:W1:Y:S01]  /*1bf0*/  @P0 MUFU.RCP R215, R122 ;  /* 0x0000007a00d70308 */ /* 0x000e620000001000 */
[----:B------:R-:W-:Y:S01]  /*1c00*/  PRMT R213, RZ, 0x7610, R168 ;  /* 0x00007610ffd57816 */ /* 0x000fe200000000a8 */
[----:B------:R-:W-:Y:S02]  /*1c10*/  @P0 FADD.FTZ R164, -R29, R212 ;  /* 0x000000d41da40221 */ /* 0x000fe40000010100 */
[----:B--2---:R-:W-:Y:S01]  /*1c20*/  @P0 FMUL.FTZ R160, R219, R216 ;  /* 0x000000d8dba00220 */ /* 0x004fe20000410000 */
[----:B------:R-:W-:Y:S01]  /*1c30*/  PRMT R219, RZ, 0x5410, R173 ;  /* 0x00005410ffdb7816 */ /* 0x000fe200000000ad */
[----:B------:R-:W-:Y:S02]  /*1c40*/  @P0 FADD.FTZ R166, -R30, R211 ;  /* 0x000000d31ea60221 */ /* 0x000fe40000010100 */
[----:B---3--:R-:W-:Y:S02]  /*1c50*/  @P0 FMUL.FTZ R191, R164, R191 ;  /* 0x000000bfa4bf0220 */ /* 0x008fe40000410000 */
[----:B------:R-:W-:-:S02]  /*1c60*/  @P0 FADD.FTZ R221, -R28, R213 ;  /* 0x000000d51cdd0221 */ /* 0x000fc40000010100 */
[----:B----4-:R-:W-:Y:S02]  /*1c70*/  @P0 FMUL.FTZ R164, R166, R217 ;  /* 0x000000d9a6a40220 */ /* 0x010fe40000410000 */
[----:B------:R-:W-:Y:S01]  /*1c80*/  @P0 FADD.FTZ R166, -R31, R219 ;  /* 0x000000db1fa60221 */ /* 0x000fe20000010100 */
[----:B------:R-:W2:Y:S01]  /*1c90*/  @P0 MUFU.RCP R218, R123 ;  /* 0x0000007b00da0308 */ /* 0x000ea20000001000 */
[----:B0-----:R-:W-:Y:S01]  /*1ca0*/  @P0 FMUL.FTZ R162, R221, R210 ;  /* 0x000000d2dda20220 */ /* 0x001fe20000410000 */
[----:B------:R-:W-:Y:S01]  /*1cb0*/  PRMT R217, RZ, 0x7610, R173 ;  /* 0x00007610ffd97816 */ /* 0x000fe200000000ad */
[----:B-1----:R-:W-:-:S05]  /*1cc0*/  @P0 FMUL.FTZ R173, R166, R215 ;  /* 0x000000d7a6ad0220 */ /* 0x002fca0000410000 */
[----:B------:R-:W0:Y:S01]  /*1cd0*/  @P0 MUFU.RCP R223, R124 ;  /* 0x0000007c00df0308 */ /* 0x000e220000001000 */
[----:B------:R-:W-:-:S07]  /*1ce0*/  PRMT R216, RZ, 0x5410, R175 ;  /* 0x00005410ffd87816 */ /* 0x000fce00000000af */
[----:B------:R-:W1:Y:S01]  /*1cf0*/  @P0 MUFU.RCP R225, R125 ;  /* 0x0000007d00e10308 */ /* 0x000e620000001000 */
[----:B------:R-:W-:-:S07]  /*1d00*/  PRMT R175, RZ, 0x7610, R175 ;  /* 0x00007610ffaf7816 */ /* 0x000fce00000000af */
[----:B------:R-:W3:Y:S01]  /*1d10*/  @P0 MUFU.RCP R210, R126 ;  /* 0x0000007e00d20308 */ /* 0x000ee20000001000 */
[----:B------:R-:W-:-:S07]  /*1d20*/  PRMT R245, RZ, 0x5410, R174 ;  /* 0x00005410fff57816 */ /* 0x000fce00000000ae */
[----:B------:R-:W4:Y:S01]  /*1d30*/  @P0 MUFU.RCP R215, R127 ;  /* 0x0000007f00d70308 */ /* 0x000f220000001000 */
[----:B------:R-:W-:Y:S01]  /*1d40*/  PRMT R247, RZ, 0x7610, R174 ;  /* 0x00007610fff77816 */ /* 0x000fe200000000ae */
[----:B------:R-:W-:Y:S02]  /*1d50*/  @!P0 FADD.FTZ R65, R65, -R172 ;  /* 0x800000ac41418221 */ /* 0x000fe40000010000 */
[----:B------:R-:W-:Y:S02]  /*1d60*/  @P0 FADD.FTZ R221, -R32, R217 ;  /* 0x000000d920dd0221 */ /* 0x000fe40000010100 */
[----:B------:R-:W-:Y:S02]  /*1d70*/  @P0 FADD.FTZ R168, -R33, R216 ;  /* 0x000000d821a80221 */ /* 0x000fe40000010100 */
[----:B------:R-:W-:Y:S02]  /*1d80*/  @P0 FADD.FTZ R220, -R34, R175 ;  /* 0x000000af22dc0221 */ /* 0x000fe40000010100 */
[----:B------:R-:W-:-:S02]  /*1d90*/  @!P0 FADD.FTZ R243, R175, -R172 ;  /* 0x800000acaff38221 */ /* 0x000fc40000010000 */
[----:B------:R-:W-:Y:S02]  /*1da0*/  @P0 FADD.FTZ R175, -R35, R245 ;  /* 0x000000f523af0221 */ /* 0x000fe40000010100 */
[----:B------:R-:W-:Y:S01]  /*1db0*/  @!P0 FMUL.FTZ R133, R150, R65 ;  /* 0x0000004196858220 */ /* 0x000fe20000410000 */
[----:B------:R-:W-:Y:S01]  /*1dc0*/  PRMT R65, RZ, 0x5410, R177 ;  /* 0x00005410ff417816 */ /* 0x000fe200000000b1 */
[----:B------:R-:W-:Y:S02]  /*1dd0*/  @!P0 FADD.FTZ R71, R71, -R172 ;  /* 0x800000ac47478221 */ /* 0x000fe40000010000 */
[----:B------:R-:W-:Y:S02]  /*1de0*/  @P0 FADD.FTZ R174, -R36, R247 ;  /* 0x000000f724ae0221 */ /* 0x000fe40000010100 */
[----:B--2---:R-:W-:Y:S02]  /*1df0*/  @P0 FMUL.FTZ R170, R221, R218 ;  /* 0x000000daddaa0220 */ /* 0x004fe40000410000 */
[----:B0-----:R-:W-:-:S02]  /*1e00*/  @P0 FMUL.FTZ R168, R168, R223 ;  /* 0x000000dfa8a80220 */ /* 0x001fc40000410000 */
[----:B-1----:R-:W-:Y:S01]  /*1e10*/  @P0 FMUL.FTZ R166, R220, R225 ;  /* 0x000000e1dca60220 */ /* 0x002fe20000410000 */
[----:B------:R-:W-:Y:S01]  /*1e20*/  PRMT R177, RZ, 0x7610, R177 ;  /* 0x00007610ffb17816 */ /* 0x000fe200000000b1 */
        /* <DEDUP_REMOVED lines=27> */
[----:B---3--:R-:W-:Y:S02]  /*1fe0*/  @P0 FMUL.FTZ R172, R175, R210 ;  /* 0x000000d2afac0220 */ /* 0x008fe40000410000 */
[----:B----4-:R-:W-:-:S02]  /*1ff0*/  @P0 FMUL.FTZ R175, R174, R215 ;  /* 0x000000d7aeaf0220 */ /* 0x010fc40000410000 */
[----:B------:R-:W-:Y:S02]  /*2000*/  @!P0 FMUL.FTZ R130, R150, R71 ;  /* 0x0000004796828220 */ /* 0x000fe40000410000 */
[----:B------:R-:W-:Y:S01]  /*2010*/  FMUL.FTZ R174, R98, R65 ;  /* 0x0000004162ae7220 */ /* 0x000fe20000410000 */
[----:B------:R-:W-:Y:S01]  /*2020*/  PRMT R71, RZ, 0x5410, R176 ;  /* 0x00005410ff477816 */ /* 0x000fe200000000b0 */
[----:B------:R-:W-:Y:S01]  /*2030*/  @!P0 FMUL.FTZ R187, R150, R203 ;  /* 0x000000cb96bb8220 */ /* 0x000fe20000410000 */
[----:B------:R-:W-:Y:S01]  /*2040*/  PRMT R203, RZ, 0x5410, R184 ;  /* 0x00005410ffcb7816 */ /* 0x000fe200000000b8 */
[C---:B------:R-:W-:Y:S01]  /*2050*/  FADD.FTZ R142, R177.reuse, R142 ;  /* 0x0000008eb18e7221 */ /* 0x040fe20000010000 */
[----:B------:R-:W-:Y:S01]  /*2060*/  PRMT R204, RZ, 0x7610, R184 ;  /* 0x00007610ffcc7816 */ /* 0x000fe200000000b8 */
[----:B------:R-:W-:Y:S02]  /*2070*/  FFMA.FTZ R75, R177, R130, R75 ;  /* 0x00000082b14b7223 */ /* 0x000fe4000001004b */
[----:B------:R-:W-:-:S02]  /*2080*/  FMUL.FTZ R177, R99, R177 ;  /* 0x000000b163b17220 */ /* 0x000fc40000410000 */
[----:B------:R-:W-:Y:S02]  /*2090*/  FADD.FTZ R184, RZ, R174 ;  /* 0x000000aeffb87221 */ /* 0x000fe40000010000 */
[----:B------:R-:W-:Y:S01]  /*20a0*/  @!P0 FMUL.FTZ R136, R150, R195 ;  /* 0x000000c396888220 */ /* 0x000fe20000410000 */
[----:B------:R-:W-:Y:S01]  /*20b0*/  PRMT R195, RZ, 0x7610, R176 ;  /* 0x00007610ffc37816 */ /* 0x000fe200000000b0 */
[C---:B------:R-:W-:Y:S02]  /*20c0*/  FADD.FTZ R59, R71.reuse, R59 ;  /* 0x0000003b473b7221 */ /* 0x040fe40000010000 */
[----:B------:R-:W-:Y:S02]  /*20d0*/  FFMA.FTZ R72, R71, R133, R72 ;  /* 0x0000008547487223 */ /* 0x000fe40000010048 */
[----:B------:R-:W-:Y:S02]  /*20e0*/  FMUL.FTZ R176, R100, R71 ;  /* 0x0000004764b07220 */ /* 0x000fe40000410000 */
[----:B------:R-:W-:-:S02]  /*20f0*/  FADD.FTZ R71, R184, R177 ;  /* 0x000000b1b8477221 */ /* 0x000fc40000010000 */
[C---:B------:R-:W-:Y:S01]  /*2100*/  @!P0 FMUL.FTZ R131, R150.reuse, R193 ;  /* 0x000000c196838220 */ /* 0x040fe20000410000 */
[--C-:B------:R-:W-:Y:S01]  /*2110*/  PRMT R206, RZ, 0x7610, R186.reuse ;  /* 0x00007610ffce7816 */ /* 0x100fe200000000ba */
[----:B------:R-:W-:Y:S01]  /*2120*/  @!P0 FMUL.FTZ R185, R150, R205 ;  /* 0x000000cd96b98220 */ /* 0x000fe20000410000 */
[----:B------:R-:W-:Y:S01]  /*2130*/  PRMT R205, RZ, 0x5410, R186 ;  /* 0x00005410ffcd7816 */ /* 0x000fe200000000ba */
[----:B------:R-:W-:Y:S02]  /*2140*/  FADD.FTZ R186, R71, R176 ;  /* 0x000000b047ba7221 */ /* 0x000fe40000010000 */
[----:B------:R-:W-:Y:S02]  /*2150*/  FFMA.FTZ R71, R174, R131, RZ ;  /* 0x00000083ae477223 */ /* 0x000fe400000100ff */
[C---:B------:R-:W-:Y:S02]  /*2160*/  @!P0 FMUL.FTZ R132, R150.reuse, R69 ;  /* 0x0000004596848220 */ /* 0x040fe40000410000 */
[C---:B------:R-:W-:Y:S01]  /*2170*/  @!P0 FMUL.FTZ R181, R150.reuse, R201 ;  /* 0x000000c996b58220 */ /* 0x040fe20000410000 */
[----:B------:R-:W-:Y:S01]  /*2180*/  PRMT R201, RZ, 0x5410, R182 ;  /* 0x00005410ffc97816 */ /* 0x000fe200000000b6 */
[----:B------:R-:W-:Y:S01]  /*2190*/  FFMA.FTZ R71, R177, R130, R71 ;  /* 0x00000082b1477223 */ /* 0x000fe20000010047 */
[----:B------:R-:W-:Y:S01]  /*21a0*/  PRMT R194, RZ, 0x5410, R178 ;  /* 0x00005410ffc27816 */ /* 0x000fe200000000b2 */
[----:B------:R-:W-:-:S02]  /*21b0*/  @!P0 FMUL.FTZ R183, R150, R225 ;  /* 0x000000e196b78220 */ /* 0x000fc40000410000 */
[----:B------:R-:W-:Y:S02]  /*21c0*/  @!P0 FMUL.FTZ R138, R150, R227 ;  /* 0x000000e3968a8220 */ /* 0x000fe40000410000 */
[C---:B------:R-:W-:Y:S02]  /*21d0*/  FADD.FTZ R144, R195.reuse, R144 ;  /* 0x00000090c3907221 */ /* 0x040fe40000010000 */
[----:B------:R-:W-:Y:S01]  /*21e0*/  FFMA.FTZ R73, R195, R132, R73 ;  /* 0x00000084c3497223 */ /* 0x000fe20000010049 */
[----:B------:R-:W-:Y:S01]  /*21f0*/  PRMT R202, RZ, 0x7610, R182 ;  /* 0x00007610ffca7816 */ /* 0x000fe200000000b6 */
[----:B------:R-:W-:Y:S02]  /*2200*/  FMUL.FTZ R195, R101, R195 ;  /* 0x000000c365c37220 */ /* 0x000fe40000410000 */
[----:B------:R-:W-:Y:S01]  /*2210*/  FFMA.FTZ R71, R176, R133, R71 ;  /* 0x00000085b0477223 */ /* 0x000fe20000010047 */
[----:B------:R-:W-:Y:S01]  /*2220*/  PRMT R198, RZ, 0x7610, R178 ;  /* 0x00007610ffc67816 */ /* 0x000fe200000000b2 */
[----:B------:R-:W-:-:S02]  /*2230*/  FADD.FTZ R82, R201, R82 ;  /* 0x00000052c9527221 */ /* 0x000fc40000010000 */
[----:B------:R-:W-:Y:S02]  /*2240*/  FFMA.FTZ R58, R201, R183, R58 ;  /* 0x000000b7c93a7223 */ /* 0x000fe4000001003a */
[----:B------:R-:W-:Y:S02]  /*2250*/  FMUL.FTZ R182, R106, R201 ;  /* 0x000000c96ab67220 */ /* 0x000fe40000410000 */
[C---:B------:R-:W-:Y:S02]  /*2260*/  FADD.FTZ R129, R203.reuse, R129 ;  /* 0x00000081cb817221 */ /* 0x040fe40000010000 */
[----:B------:R-:W-:Y:S02]  /*2270*/  FFMA.FTZ R57, R203, R138, R57 ;  /* 0x0000008acb397223 */ /* 0x000fe40000010039 */
[----:B------:R-:W-:Y:S02]  /*2280*/  FMUL.FTZ R201, R108, R203 ;  /* 0x000000cb6cc97220 */ /* 0x000fe40000410000 */
[----:B------:R-:W-:-:S02]  /*2290*/  @!P0 FMUL.FTZ R135, R150, R221 ;  /* 0x000000dd96878220 */ /* 0x000fc40000410000 */
[----:B------:R-:W-:Y:S02]  /*22a0*/  FMUL.FTZ R178, R102, R194 ;  /* 0x000000c266b27220 */ /* 0x000fe40000410000 */
[----:B------:R-:W-:Y:S02]  /*22b0*/  FADD.FTZ R203, R186, R195 ;  /* 0x000000c3bacb7221 */ /* 0x000fe40000010000 */
[----:B------:R-:W-:Y:S01]  /*22c0*/  FFMA.FTZ R71, R195, R132, R71 ;  /* 0x00000084c3477223 */ /* 0x000fe20000010047 */
[----:B------:R-:W-:Y:S01]  /*22d0*/  PRMT R215, RZ, 0x7610, R188 ;  /* 0x00007610ffd77816 */ /* 0x000fe200000000bc */
[C---:B------:R-:W-:Y:S01]  /*22e0*/  @!P0 FMUL.FTZ R179, R150.reuse, R199 ;  /* 0x000000c796b38220 */ /* 0x040fe20000410000 */
[----:B------:R-:W-:Y:S01]  /*22f0*/  PRMT R199, RZ, 0x5410, R180 ;  /* 0x00005410ffc77816 */ /* 0x000fe200000000b4 */
[C---:B------:R-:W-:Y:S01]  /*2300*/  @!P0 FMUL.FTZ R162, R150.reuse, R213 ;  /* 0x000000d596a28220 */ /* 0x040fe20000410000 */
[----:B------:R-:W-:Y:S01]  /*2310*/  PRMT R213, RZ, 0x5410, R188 ;  /* 0x00005410ffd57816 */ /* 0x000fe200000000bc */
[----:B------:R-:W-:-:S02]  /*2320*/  @!P0 FMUL.FTZ R134, R150, R197 ;  /* 0x000000c596868220 */ /* 0x000fc40000410000 */
        /* <DEDUP_REMOVED lines=9> */
[----:B------:R-:W-:Y:S02]  /*23c0*/  FMUL.FTZ R180, R104, R199 ;  /* 0x000000c768b47220 */ /* 0x000fe40000410000 */
[----:B------:R-:W-:Y:S02]  /*23d0*/  FADD.FTZ R205, R188, R197 ;  /* 0x000000c5bccd7221 */ /* 0x000fe40000010000 */
[----:B------:R-:W-:Y:S02]  /*23e0*/  FFMA.FTZ R71, R197, R134, R71 ;  /* 0x00000086c5477223 */ /* 0x000fe40000010047 */
[C---:B------:R-:W-:Y:S01]  /*23f0*/  @!P0 FMUL.FTZ R158, R150.reuse, R207 ;  /* 0x000000cf969e8220 */ /* 0x040fe20000410000 */
[----:B------:R-:W-:Y:S01]  /*2400*/  PRMT R207, RZ, 0x5410, R66 ;  /* 0x00005410ffcf7816 */ /* 0x000fe20000000042 */
[C---:B------:R-:W-:Y:S01]  /*2410*/  @!P0 FMUL.FTZ R173, R150.reuse, R219 ;  /* 0x000000db96ad8220 */ /* 0x040fe20000410000 */
[--C-:B------:R-:W-:Y:S01]  /*2420*/  PRMT R196, RZ, 0x5410, R190.reuse ;  /* 0x00005410ffc47816 */ /* 0x100fe200000000be */
[----:B------:R-:W-:Y:S01]  /*2430*/  @!P0 FMUL.FTZ R152, R150, R231 ;  /* 0x000000e796988220 */ /* 0x000fe20000410000 */
[----:B------:R-:W-:Y:S01]  /*2440*/  PRMT R219, RZ, 0x7610, R190 ;  /* 0x00007610ffdb7816 */ /* 0x000fe200000000be */
        /* <DEDUP_REMOVED lines=13> */
[----:B------:R-:W-:-:S02]  /*2520*/  FFMA.FTZ R71, R182, R183, R71 ;  /* 0x000000b7b6477223 */ /* 0x000fc40000010047 */
[C---:B------:R-:W-:Y:S02]  /*2530*/  FADD.FTZ R86, R66.reuse, R86 ;  /* 0x0000005642567221 */ /* 0x040fe40000010000 */
[----:B------:R-:W-:Y:S02]  /*2540*/  FFMA.FTZ R50, R66, R187, R50 ;  /* 0x000000bb42327223 */ /* 0x000fe40000010032 */
[----:B------:R-:W-:Y:S01]  /*2550*/  FMUL.FTZ R190, R113, R66 ;  /* 0x0000004271be7220 */ /* 0x000fe20000410000 */
[----:B------:R-:W-:Y:S01]  /*2560*/  PRMT R208, RZ, 0x5410, R64 ;  /* 0x00005410ffd07816 */ /* 0x000fe20000000040 */
[----:B------:R-:W-:Y:S02]  /*2570*/  FADD.FTZ R66, R207, R184 ;  /* 0x000000b8cf427221 */ /* 0x000fe40000010000 */
[----:B------:R-:W-:Y:S01]  /*2580*/  FFMA.FTZ R71, R184, R181, R71 ;  /* 0x000000b5b8477223 */ /* 0x000fe20000010047 */
[----:B------:R-:W-:Y:S01]  /*2590*/  PRMT R64, RZ, 0x7610, R64 ;  /* 0x00007610ff407816 */ /* 0x000fe20000000040 */
        /* <DEDUP_REMOVED lines=17> */
[----:B------:R-:W-:Y:S01]  /*26b0*/  @!P0 FMUL.FTZ R170, R150, R217 ;  /* 0x000000d996aa8220 */ /* 0x000fe20000410000 */
[----:B------:R-:W-:Y:S01]  /*26c0*/  PRMT R217, RZ, 0x7610, R192 ;  /* 0x00007610ffd97816 */ /* 0x000fe200000000c0 */
[----:B------:R-:W-:-:S02]  /*26d0*/  FADD.FTZ R96, R65, R96 ;  /* 0x0000006041607221 */ /* 0x000fc40000010000 */
[----:B------:R-:W-:Y:S01]  /*26e0*/  FFMA.FTZ R74, R65, R131, R74 ;  /* 0x00000083414a7223 */ /* 0x000fe2000001004a */
[----:B------:R-:W-:Y:S01]  /*26f0*/  PRMT R65, RZ, 0x5410, R192 ;  /* 0x00005410ff417816 */ /* 0x000fe200000000c0 */
[----:B------:R-:W-:Y:S02]  /*2700*/  @!P0 FMUL.FTZ R189, R150, R233 ;  /* 0x000000e996bd8220 */ /* 0x000fe40000410000 */
[----:B------:R-:W-:Y:S02]  /*2710*/  FMUL.FTZ R192, R114, R208 ;  /* 0x000000d072c07220 */ /* 0x000fe40000410000 */
[----:B------:R-:W-:Y:S02]  /*2720*/  FADD.FTZ R223, R223, R190 ;  /* 0x000000bedfdf7221 */ /* 0x000fe40000010000 */
[----:B------:R-:W-:Y:S01]  /*2730*/  FFMA.FTZ R71, R190, R187, R71 ;  /* 0x000000bbbe477223 */ /* 0x000fe20000010047 */
[----:B------:R-:W-:Y:S01]  /*2740*/  PRMT R209, RZ, 0x5410, R70 ;  /* 0x00005410ffd17816 */ /* 0x000fe20000000046 */
[----:B------:R-:W-:-:S02]  /*2750*/  @!P0 FMUL.FTZ R156, R150, R235 ;  /* 0x000000eb969c8220 */ /* 0x000fc40000410000 */
        /* <DEDUP_REMOVED lines=8> */
[----:B------:R-:W-:Y:S02]  /*27e0*/  @!P0 FMUL.FTZ R160, R150, R237 ;  /* 0x000000ed96a08220 */ /* 0x000fe40000410000 */
        /* <DEDUP_REMOVED lines=45> */
[C---:B------:R-:W-:Y:S01]  /*2ac0*/  @!P0 FMUL.FTZ R172, R150.reuse, R245 ;  /* 0x000000f596ac8220 */ /* 0x040fe20000410000 */
[----:B------:R-:W-:Y:S01]  /*2ad0*/  LOP3.LUT P1, RZ, R97, 0xff, RZ, 0xc0, !PT ;  /* 0x000000ff61ff7812 */ /* 0x000fe2000782c0ff */
[----:B------:R-:W-:Y:S02]  /*2ae0*/  @!P0 FMUL.FTZ R166, R150, R243 ;  /* 0x000000f396a68220 */ /* 0x000fe40000410000 */
        /* <DEDUP_REMOVED lines=39> */
.L_x_1433:
        /* <DEDUP_REMOVED lines=15> */
[----:B------:R1:W2:Y:S01]  /*2e50*/  SHFL.DOWN PT, R70, R71, 0x1, 0x1f ;  /* 0x08201f0047467f89 */ /* 0x0002a200000e0000 */
[----:B0-----:R-:W-:-:S05]  /*2e60*/  FADD.FTZ R227, R68, R227 ;  /* 0x000000e344e37221 */ /* 0x001fca0000010000 */
[----:B------:R1:W0:Y:S02]  /*2e70*/  SHFL.DOWN PT, R200, R227, 0x1, 0x1f ;  /* 0x08201f00e3c87f89 */ /* 0x00022400000e0000 */
.L_x_1434:
        /* <DEDUP_REMOVED lines=22> */
.L_x_1428:
[----:B------:R-:W-:Y:S05]  /*2fe0*/  BSYNC B0 ;  /* 0x0000000000007941 */ /* 0x000fea0003800000 */
.L_x_1427:
        /* <DEDUP_REMOVED lines=29> */
.L_x_1430:
[----:B------:R-:W2:Y:S01]  /*31c0*/  LDG.E.STRONG.GPU R66, [R64.64] ;  /* 0x0000000c40427981 */ /* 0x000ea2000c1ef900 */
[----:B------:R-:W-:Y:S01]  /*31d0*/  YIELD ;  /* 0x0000000000007946 */ /* 0x000fe20003800000 */
[----:B--2---:R-:W-:Y:S01]  /*31e0*/  ISETP.NE.AND P0, PT, R66, R69, PT ;  /* 0x000000454200720c */ /* 0x004fe20003f05270 */
[----:B------:R-:W-:-:S12]  /*31f0*/  CCTL.IVALL ;  /* 0x00000000ff00798f */ /* 0x000fd80002000000 */
[----:B------:R-:W-:Y:S05]  /*3200*/  @P0 BRA `(.L_x_1430) ;  /* 0xffffffb000000947 */ /* 0x000fea000383ffff */
.L_x_1429:
        /* <DEDUP_REMOVED lines=34> */
[----:B------:R-:W-:-:S02]  /*3430*/  FMUL.FTZ R66, R66, 6.5104170062113553286e-05 ;  /* 0x3888888942427820 */ /* 0x000fc40000410000 */
        /* <DEDUP_REMOVED lines=17> */
[----:B------:R-:W-:Y:S02]  /*3550*/  FADD.FTZ R205, R205, -R152 ;  /* 0x80000098cdcd7221 */ /* 0x000fe40000010000 */
[----:B------:R-:W-:-:S02]  /*3560*/  FFMA.FTZ R183, R66, R183, R67 ;  /* 0x000000b742b77223 */ /* 0x000fc40000010043 */
[--C-:B------:R-:W-:Y:S02]  /*3570*/  FFMA.FTZ R181, R66, R181, R67.reuse ;  /* 0x000000b542b57223 */ /* 0x100fe40000010043 */
[C---:B------:R-:W-:Y:S02]  /*3580*/  FMUL.FTZ R131, R150.reuse, R131 ;  /* 0x0000008396837220 */ /* 0x040fe40000410000 */
[C---:B------:R-:W-:Y:S02]  /*3590*/  FMUL.FTZ R64, R150.reuse, R177 ;  /* 0x000000b196407220 */ /* 0x040fe40000410000 */
[C---:B------:R-:W-:Y:S02]  /*35a0*/  FMUL.FTZ R213, R150.reuse, R213 ;  /* 0x000000d596d57220 */ /* 0x040fe40000410000 */
[----:B------:R-:W-:Y:S02]  /*35b0*/  FMUL.FTZ R152, R150, R215 ;  /* 0x000000d796987220 */ /* 0x000fe40000410000 */
[----:B------:R-:W-:-:S02]  /*35c0*/  FFMA.FTZ R138, R66, R138, R67 ;  /* 0x0000008a428a7223 */ /* 0x000fc40000010043 */
[--C-:B------:R-:W-:Y:S01]  /*35d0*/  FFMA.FTZ R179, R66, R179, R67.reuse ;  /* 0x000000b342b37223 */ /* 0x100fe20000010043 */
[----:B------:R-:W-:Y:S01]  /*35e0*/  F2FP.BF16.PACK_AB R213, R152, R213 ;  /* 0x000000d598d5723e */ /* 0x000fe200000010ff */
[C-C-:B------:R-:W-:Y:S01]  /*35f0*/  FFMA.FTZ R140, R66.reuse, R140, R67.reuse ;  /* 0x0000008c428c7223 */ /* 0x140fe20000010043 */
[----:B------:R-:W-:Y:S01]  /*3600*/  MOV R152, 0x4 ;  /* 0x0000000400987802 */ /* 0x000fe20000000f00 */
        /* <DEDUP_REMOVED lines=15> */
[----:B------:R-:W-:Y:S01]  /*3700*/  FFMA.FTZ R67, R66, R175, R67 ;  /* 0x000000af42437223 */ /* 0x000fe20000010043 */
[----:B------:R-:W-:Y:S01]  /*3710*/  F2FP.BF16.PACK_AB R175, R64, R131 ;  /* 0x0000008340af723e */ /* 0x000fe200000010ff */
        /* <DEDUP_REMOVED lines=29> */
[----:B------:R-:W-:Y:S01]  /*38f0*/  FMUL.FTZ R135, R150, R135 ;  /* 0x0000008796877220 */ /* 0x000fe20000410000 */
[----:B------:R-:W-:Y:S01]  /*3900*/  F2FP.BF16.PACK_AB R177, R66, R133 ;  /* 0x0000008542b1723e */ /* 0x000fe200000010ff */
[----:B------:R-:W-:-:S02]  /*3910*/  FMUL.FTZ R68, R150, R197 ;  /* 0x000000c596447220 */ /* 0x000fc40000410000 */
[C---:B------:R-:W-:Y:S02]  /*3920*/  FMUL.FTZ R137, R150.reuse, R137 ;  /* 0x0000008996897220 */ /* 0x040fe40000410000 */
[C---:B------:R-:W-:Y:S02]  /*3930*/  FMUL.FTZ R70, R150.reuse, R199 ;  /* 0x000000c796467220 */ /* 0x040fe40000410000 */
[C---:B------:R-:W-:Y:S02]  /*3940*/  FMUL.FTZ R183, R150.reuse, R183 ;  /* 0x000000b796b77220 */ /* 0x040fe40000410000 */
[----:B------:R-:W-:Y:S01]  /*3950*/  FMUL.FTZ R130, R150, R181 ;  /* 0x000000b596827220 */ /* 0x000fe20000410000 */
[----:B------:R-:W-:Y:S01]  /*3960*/  F2FP.BF16.PACK_AB R181, R70, R137 ;  /* 0x0000008946b5723e */ /* 0x000fe200000010ff */
[C---:B------:R-:W-:Y:S02]  /*3970*/  FMUL.FTZ R201, R150.reuse, R201 ;  /* 0x000000c996c97220 */ /* 0x040fe40000410000 */
[----:B------:R-:W-:Y:S01]  /*3980*/  FMUL.FTZ R132, R150, R179 ;  /* 0x000000b396847220 */ /* 0x000fe20000410000 */
[----:B------:R-:W-:Y:S01]  /*3990*/  F2FP.BF16.PACK_AB R179, R68, R135 ;  /* 0x0000008744b3723e */ /* 0x000fe200000010ff */
[----:B------:R-:W-:Y:S01]  /*39a0*/  FMUL.FTZ R203, R150, R203 ;  /* 0x000000cb96cb7220 */ /* 0x000fe20000410000 */
[----:B------:R-:W-:Y:S01]  /*39b0*/  F2FP.BF16.PACK_AB R183, R130, R183 ;  /* 0x000000b782b7723e */ /* 0x000fe200000010ff */
        /* <DEDUP_REMOVED lines=54> */
.L_x_1431:
        /* <DEDUP_REMOVED lines=40> */
.L_x_1424:
        /* <DEDUP_REMOVED lines=31> */
[----:B------:R0:W-:Y:S02]  /*4190*/  STG.E.64 [R6.64], R58 ;  /* 0x0000003a06007986 */ /* 0x0001e4000c101b0c */
[-C--:B-1----:R-:W-:Y:S02]  /*41a0*/  IMAD.WIDE.U32 R14, R0, R65.reuse, c[0x0][0x1c0] ;  /* 0x00007000000e7625 */ /* 0x082fe400078e0041 */
[----:B------:R1:W-:Y:S02]  /*41b0*/  STG.E.64 [R8.64], R32 ;  /* 0x0000002008007986 */ /* 0x0003e4000c101b0c */
[-C--:B--2---:R-:W-:Y:S01]  /*41c0*/  IMAD.WIDE.U32 R2, R36, R65.reuse, c[0x0][0x1c8] ;  /* 0x0000720024027625 */ /* 0x084fe200078e0041 */
[C---:B------:R-:W-:Y:S01]  /*41d0*/  IADD3 R36, R193.reuse, 0x1000, RZ ;  /* 0x00001000c1247810 */ /* 0x040fe20007ffe0ff */
        /* <DEDUP_REMOVED lines=41> */
.L_x_1425:
[----:B------:R-:W-:Y:S02]  /*4470*/  MOV R67, R227 ;  /* 0x000000e300437202 */ /* 0x000fe40000000f00 */
[----:B------:R-:W-:-:S02]  /*4480*/  MOV R200, 0x10 ;  /* 0x0000001000c87802 */ /* 0x000fc40000000f00 */
[----:B------:R-:W-:Y:S02]  /*4490*/  MOV R68, 0x1f ;  /* 0x0000001f00447802 */ /* 0x000fe40000000f00 */
[----:B------:R-:W-:Y:S02]  /*44a0*/  MOV R229, 0xffffffff ;  /* 0xffffffff00e57802 */ /* 0x000fe40000000f00 */
[----:B------:R-:W-:Y:S02]  /*44b0*/  MOV R64, 0x44d0 ;  /* 0x000044d000407802 */ /* 0x000fe40000000f00 */
[----:B------:R-:W-:Y:S05]  /*44c0*/  CALL.REL.NOINC `($__internal_103_$__cuda_sm70_shflsync_down_p) ;  /* 0x0000045000007944 */ /* 0x000fea0003c00000 */
[----:B-1----:R-:W-:Y:S01]  /*44d0*/  MOV R66, R200 ;  /* 0x000000c800427202 */ /* 0x002fe20000000f00 */
[----:B0-----:R-:W-:Y:S05]  /*44e0*/  BRA `(.L_x_1433) ;  /* 0xffffe87000007947 */ /* 0x001fea000383ffff */
.L_x_1426:
[----:B------:R-:W-:Y:S01]  /*44f0*/  HFMA2.MMA R200, -RZ, RZ, 0, 9.5367431640625e-07 ;  /* 0x00000010ffc87435 */ /* 0x000fe200000001ff */
[----:B------:R-:W-:Y:S02]  /*4500*/  MOV R67, R71 ;  /* 0x0000004700437202 */ /* 0x000fe40000000f00 */
[----:B------:R-:W-:Y:S02]  /*4510*/  MOV R68, 0x1f ;  /* 0x0000001f00447802 */ /* 0x000fe40000000f00 */
[----:B------:R-:W-:-:S02]  /*4520*/  MOV R229, 0xffffffff ;  /* 0xffffffff00e57802 */ /* 0x000fc40000000f00 */
[----:B------:R-:W-:Y:S02]  /*4530*/  MOV R64, 0x4550 ;  /* 0x0000455000407802 */ /* 0x000fe40000000f00 */
[----:B01----:R-:W-:Y:S05]  /*4540*/  CALL.REL.NOINC `($__internal_103_$__cuda_sm70_shflsync_down_p) ;  /* 0x000003d000007944 */ /* 0x003fea0003c00000 */
[----:B------:R-:W-:Y:S01]  /*4550*/  FADD.FTZ R227, R227, R66 ;  /* 0x00000042e3e37221 */ /* 0x000fe20000010000 */
[----:B0-----:R-:W-:Y:S01]  /*4560*/  MOV R68, 0x1f ;  /* 0x0000001f00447802 */ /* 0x001fe20000000f00 */
[----:B-1----:R-:W-:Y:S01]  /*4570*/  FADD.FTZ R71, R71, R200 ;  /* 0x000000c847477221 */ /* 0x002fe20000010000 */
[----:B------:R-:W-:Y:S01]  /*4580*/  HFMA2.MMA R200, -RZ, RZ, 0, 4.76837158203125e-07 ;  /* 0x00000008ffc87435 */ /* 0x000fe200000001ff */
[----:B------:R-:W-:Y:S02]  /*4590*/  MOV R229, 0xffffffff ;  /* 0xffffffff00e57802 */ /* 0x000fe40000000f00 */
[----:B------:R-:W-:Y:S02]  /*45a0*/  MOV R67, R227 ;  /* 0x000000e300437202 */ /* 0x000fe40000000f00 */
[----:B------:R-:W-:Y:S02]  /*45b0*/  MOV R64, 0x45d0 ;  /* 0x000045d000407802 */ /* 0x000fe40000000f00 */
[----:B------:R-:W-:Y:S05]  /*45c0*/  CALL.REL.NOINC `($__internal_103_$__cuda_sm70_shflsync_down_p) ;  /* 0x0000035000007944 */ /* 0x000fea0003c00000 */
[----:B-1----:R-:W-:Y:S01]  /*45d0*/  MOV R66, R200 ;  /* 0x000000c800427202 */ /* 0x002fe20000000f00 */
[----:B------:R-:W-:Y:S01]  /*45e0*/  HFMA2.MMA R200, -RZ, RZ, 0, 4.76837158203125e-07 ;  /* 0x00000008ffc87435 */ /* 0x000fe200000001ff */
[----:B0-----:R-:W-:-:S02]  /*45f0*/  MOV R67, R71 ;  /* 0x0000004700437202 */ /* 0x001fc40000000f00 */
[----:B------:R-:W-:Y:S02]  /*4600*/  MOV R68, 0x1f ;  /* 0x0000001f00447802 */ /* 0x000fe40000000f00 */
[----:B------:R-:W-:Y:S02]  /*4610*/  MOV R229, 0xffffffff ;  /* 0xffffffff00e57802 */ /* 0x000fe40000000f00 */
[----:B------:R-:W-:Y:S02]  /*4620*/  MOV R64, 0x4640 ;  /* 0x0000464000407802 */ /* 0x000fe40000000f00 */
[----:B------:R-:W-:Y:S05]  /*4630*/  CALL.REL.NOINC `($__internal_103_$__cuda_sm70_shflsync_down_p) ;  /* 0x000002e000007944 */ /* 0x000fea0003c00000 */
[----:B------:R-:W-:Y:S01]  /*4640*/  FADD.FTZ R227, R66, R227 ;  /* 0x000000e342e37221 */ /* 0x000fe20000010000 */
[----:B0-----:R-:W-:Y:S01]  /*4650*/  MOV R68, 0x1f ;  /* 0x0000001f00447802 */ /* 0x001fe20000000f00 */
[----:B-1----:R-:W-:Y:S01]  /*4660*/  FADD.FTZ R71, R71, R200 ;  /* 0x000000c847477221 */ /* 0x002fe20000010000 */
[----:B------:R-:W-:Y:S01]  /*4670*/  HFMA2.MMA R200, -RZ, RZ, 0, 2.384185791015625e-07 ;  /* 0x00000004ffc87435 */ /* 0x000fe200000001ff */
[----:B------:R-:W-:Y:S02]  /*4680*/  MOV R229, 0xffffffff ;  /* 0xffffffff00e57802 */ /* 0x000fe40000000f00 */
[----:B------:R-:W-:-:S02]  /*4690*/  MOV R67, R227 ;  /* 0x000000e300437202 */ /* 0x000fc40000000f00 */
[----:B------:R-:W-:Y:S02]  /*46a0*/  MOV R64, 0x46c0 ;  /* 0x000046c000407802 */ /* 0x000fe40000000f00 */
[----:B------:R-:W-:Y:S05]  /*46b0*/  CALL.REL.NOINC `($__internal_103_$__cuda_sm70_shflsync_down_p) ;  /* 0x0000026000007944 */ /* 0x000fea0003c00000 */
[----:B-1----:R-:W-:Y:S01]  /*46c0*/  MOV R66, R200 ;  /* 0x000000c800427202 */ /* 0x002fe20000000f00 */
[----:B------:R-:W-:Y:S01]  /*46d0*/  HFMA2.MMA R200, -RZ, RZ, 0, 2.384185791015625e-07 ;  /* 0x00000004ffc87435 */ /* 0x000fe200000001ff */
[----:B0-----:R-:W-:Y:S02]  /*46e0*/  MOV R67, R71 ;  /* 0x0000004700437202 */ /* 0x001fe40000000f00 */
[----:B------:R-:W-:Y:S02]  /*46f0*/  MOV R68, 0x1f ;  /* 0x0000001f00447802 */ /* 0x000fe40000000f00 */
[----:B------:R-:W-:Y:S02]  /*4700*/  MOV R229, 0xffffffff ;  /* 0xffffffff00e57802 */ /* 0x000fe40000000f00 */
[----:B------:R-:W-:Y:S02]  /*4710*/  MOV R64, 0x4730 ;  /* 0x0000473000407802 */ /* 0x000fe40000000f00 */
[----:B------:R-:W-:Y:S05]  /*4720*/  CALL.REL.NOINC `($__internal_103_$__cuda_sm70_shflsync_down_p) ;  /* 0x000001f000007944 */ /* 0x000fea0003c00000 */
[----:B------:R-:W-:Y:S01]  /*4730*/  FADD.FTZ R227, R66, R227 ;  /* 0x000000e342e37221 */ /* 0x000fe20000010000 */
[----:B0-----:R-:W-:Y:S01]  /*4740*/  MOV R68, 0x1f ;  /* 0x0000001f00447802 */ /* 0x001fe20000000f00 */
[----:B-1----:R-:W-:Y:S01]  /*4750*/  FADD.FTZ R231, R71, R200 ;  /* 0x000000c847e77221 */ /* 0x002fe20000010000 */
[----:B------:R-:W-:Y:S01]  /*4760*/  HFMA2.MMA R200, -RZ, RZ, 0, 1.1920928955078125e-07 ;  /* 0x00000002ffc87435 */ /* 0x000fe200000001ff */
[----:B------:R-:W-:-:S02]  /*4770*/  MOV R229, 0xffffffff ;  /* 0xffffffff00e57802 */ /* 0x000fc40000000f00 */
[----:B------:R-:W-:Y:S02]  /*4780*/  MOV R67, R227 ;  /* 0x000000e300437202 */ /* 0x000fe40000000f00 */
[----:B------:R-:W-:Y:S02]  /*4790*/  MOV R64, 0x47b0 ;  /* 0x000047b000407802 */ /* 0x000fe40000000f00 */
[----:B------:R-:W-:Y:S05]  /*47a0*/  CALL.REL.NOINC `($__internal_103_$__cuda_sm70_shflsync_down_p) ;  /* 0x0000017000007944 */ /* 0x000fea0003c00000 */
[----:B-1----:R-:W-:Y:S01]  /*47b0*/  MOV R66, R200 ;  /* 0x000000c800427202 */ /* 0x002fe20000000f00 */
[----:B------:R-:W-:Y:S01]  /*47c0*/  HFMA2.MMA R200, -RZ, RZ, 0, 1.1920928955078125e-07 ;  /* 0x00000002ffc87435 */ /* 0x000fe200000001ff */
[----:B0-----:R-:W-:Y:S02]  /*47d0*/  MOV R67, R231 ;  /* 0x000000e700437202 */ /* 0x001fe40000000f00 */
[----:B------:R-:W-:Y:S02]  /*47e0*/  MOV R68, 0x1f ;  /* 0x0000001f00447802 */ /* 0x000fe40000000f00 */
[----:B------:R-:W-:Y:S02]  /*47f0*/  MOV R229, 0xffffffff ;  /* 0xffffffff00e57802 */ /* 0x000fe40000000f00 */
[----:B------:R-:W-:-:S02]  /*4800*/  MOV R64, 0x4820 ;  /* 0x0000482000407802 */ /* 0x000fc40000000f00 */
[----:B------:R-:W-:Y:S05]  /*4810*/  CALL.REL.NOINC `($__internal_103_$__cuda_sm70_shflsync_down_p) ;  /* 0x0000010000007944 */ /* 0x000fea0003c00000 */
[----:B------:R-:W-:Y:S01]  /*4820*/  FADD.FTZ R71, R66, R227 ;  /* 0x000000e342477221 */ /* 0x000fe20000010000 */
[----:B0-----:R-:W-:Y:S01]  /*4830*/  MOV R68, 0x1f ;  /* 0x0000001f00447802 */ /* 0x001fe20000000f00 */
[----:B-1----:R-:W-:Y:S01]  /*4840*/  FADD.FTZ R227, R231, R200 ;  /* 0x000000c8e7e37221 */ /* 0x002fe20000010000 */
[----:B------:R-:W-:Y:S01]  /*4850*/  HFMA2.MMA R200, -RZ, RZ, 0, 5.9604644775390625e-08 ;  /* 0x00000001ffc87435 */ /* 0x000fe200000001ff */
[----:B------:R-:W-:-:S02]  /*4860*/  MOV R229, 0xffffffff ;  /* 0xffffffff00e57802 */ /* 0x000fc40000000f00 */
[----:B------:R-:W-:Y:S02]  /*4870*/  MOV R67, R71 ;  /* 0x0000004700437202 */ /* 0x000fe40000000f00 */
[----:B------:R-:W-:Y:S02]  /*4880*/  MOV R64, 0x48a0 ;  /* 0x000048a000407802 */ /* 0x000fe40000000f00 */
[----:B------:R-:W-:Y:S05]  /*4890*/  CALL.REL.NOINC `($__internal_103_$__cuda_sm70_shflsync_down_p) ;  /* 0x0000008000007944 */ /* 0x000fea0003c00000 */
[----:B-1----:R-:W-:Y:S01]  /*48a0*/  MOV R70, R200 ;  /* 0x000000c800467202 */ /* 0x002fe20000000f00 */
[----:B------:R-:W-:Y:S01]  /*48b0*/  HFMA2.MMA R200, -RZ, RZ, 0, 5.9604644775390625e-08 ;  /* 0x00000001ffc87435 */ /* 0x000fe200000001ff */
[----:B0-----:R-:W-:Y:S02]  /*48c0*/  MOV R67, R227 ;  /* 0x000000e300437202 */ /* 0x001fe40000000f00 */
[----:B------:R-:W-:Y:S02]  /*48d0*/  MOV R68, 0x1f ;  /* 0x0000001f00447802 */ /* 0x000fe40000000f00 */
[----:B------:R-:W-:Y:S02]  /*48e0*/  MOV R229, 0xffffffff ;  /* 0xffffffff00e57802 */ /* 0x000fe40000000f00 */
[----:B------:R-:W-:-:S02]  /*48f0*/  MOV R64, 0x4910 ;  /* 0x0000491000407802 */ /* 0x000fc40000000f00 */
[----:B------:R-:W-:Y:S05]  /*4900*/  CALL.REL.NOINC `($__internal_103_$__cuda_sm70_shflsync_down_p) ;  /* 0x0000001000007944 */ /* 0x000fea0003c00000 */
[----:B01----:R-:W-:Y:S05]  /*4910*/  BRA `(.L_x_1434) ;  /* 0xffffe56000007947 */ /* 0x003fea000383ffff */
        .weak           $__internal_103_$__cuda_sm70_shflsync_down_p
        .type           $__internal_103_$__cuda_sm70_shflsync_down_p,@function
        .size           $__internal_103_$__cuda_sm70_shflsync_down_p,(.L_x_3510 - $__internal_103_$__cuda_sm70_shflsync_down_p)
$__internal_103_$__cuda_sm70_shflsync_down_p:
[----:B------:R-:W-:Y:S01]  /*4920*/  HFMA2.MMA R65, -RZ, RZ, 0, 0 ;  /* 0x00000000ff417435 */ /* 0x000fe200000001ff */
[----:B------:R-:W-:Y:S04]  /*4930*/  WARPSYNC R229 ;  /* 0x000000e500007348 */ /* 0x000fe80003800000 */
[----:B------:R0:W1:Y:S01]  /*4940*/  SHFL.DOWN PT, R200, R67, R200, R68 ;  /* 0x080000c843c87389 */ /* 0x00006200000e0044 */
[----:B------:R-:W-:Y:S05]  /*4950*/  RET.REL.NODEC R64 `(_ZN10layer_norm13ln_bwd_kernelINS_13Kernel_traitsI13__nv_bfloat16S2_S2_fjLj15360ELj4ELj1ELj4ELj4ENS_18Kernel_traits_baseILj15360ES2_S2_S2_fjLj128EEEEEEEvNS_9BwdParamsE) ;  /* 0xffffb6a040007950 */ /* 0x000fea0003c3ffff */
.L_x_1435:
        /* <DEDUP_REMOVED lines=10> */
.L_x_3510:


//--------------------- .text._ZN10layer_norm22ln_bwd_finalize_kernelINS_22Kernel_traits_finalizeILj15360E6__halffS2_fjLj1024ELj4ENS_18Kernel_traits_baseILj15360ES2_fS2_fjLj1024EEEEEEEvNS_9BwdParamsE --------------------------
	.section	.text._ZN10layer_norm22ln_bwd_finalize_kernelINS_22Kernel_traits_finalizeILj15360E6__halffS2_fjLj1024ELj4ENS_18Kernel_traits_baseILj15360ES2_fS2_fjLj1024EEEEEEEvNS_9BwdParamsE,"ax",@progbits
	.sectioninfo	@"SHI_REGISTERS=32"
	.align	128
        .global         _ZN10layer_norm22ln_bwd_finalize_kernelINS_22Kernel_traits_finalizeILj15360E6__halffS2_fjLj1024ELj4ENS_18Kernel_traits_baseILj15360ES2_fS2_fjLj1024EEEEEEEvNS_9BwdParamsE
        .type           _ZN10layer_norm22ln_bwd_finalize_kernelINS_22Kernel_traits_finalizeILj15360E6__halffS2_fjLj1024ELj4ENS_18Kernel_traits_baseILj15360ES2_fS2_fjLj1024EEEEEEEvNS_9BwdParamsE,@function
        .size           _ZN10layer_norm22ln_bwd_finalize_kernelINS_22Kernel_traits_finalizeILj15360E6__halffS2_fjLj1024ELj4ENS_18Kernel_traits_baseILj15360ES2_fS2_fjLj1024EEEEEEEvNS_9BwdParamsE,(.L_x_3511 - _ZN10layer_norm22ln_bwd_finalize_kernelINS_22Kernel_traits_finalizeILj15360E6__halffS2_fjLj1024ELj4ENS_18Kernel_traits_baseILj15360ES2_fS2_fjLj1024EEEEEEEvNS_9BwdParamsE)
        .other          _ZN10layer_norm22ln_bwd_finalize_kernelINS_22Kernel_traits_finalizeILj15360E6__halffS2_fjLj1024ELj4ENS_18Kernel_traits_baseILj15360ES2_fS2_fjLj1024EEEEEEEvNS_9BwdParamsE,@"STO_CUDA_ENTRY STV_DEFAULT"
_ZN10layer_norm22ln_bwd_finalize_kernelINS_22Kernel_traits_finalizeILj15360E6__halffS2_fjLj1024ELj4ENS_18Kernel_traits_baseILj15360ES2_fS2_fjLj1024EEEEEEEvNS_9BwdParamsE:
.text._ZN10layer_norm22ln_bwd_finalize_kernelINS_22Kernel_traits_finalizeILj15360E6__halffS2_fjLj1024ELj4ENS_18Kernel_traits_baseILj15360ES2_fS2_fjLj1024EEEEEEEvNS_9BwdParamsE:
        /* <DEDUP_REMOVED lines=19> */
.L_x_1448:
        /* <DEDUP_REMOVED lines=27> */
.L_x_1440:
        /* <DEDUP_REMOVED lines=32> */
.L_x_1439:
[----:B------:R-:W-:Y:S05]  /*04e0*/  BSYNC B1 ;  /* 0x0000000000017941 */ /* 0x000fea0003800000 */
.L_x_1438:
        /* <DEDUP_REMOVED lines=22> */
.L_x_1442:
[----:B------:R-:W-:Y:S05]  /*0650*/  BSYNC B1 ;  /* 0x0000000000017941 */ /* 0x000fea0003800000 */
.L_x_1441:
        /* <DEDUP_REMOVED lines=10> */
.L_x_1437:
[----:B------:R-:W-:Y:S05]  /*0700*/  BSYNC B0 ;  /* 0x0000000000007941 */ /* 0x000fea0003800000 */
.L_x_1436:
        /* <DEDUP_REMOVED lines=11> */
.L_x_1449:
        /* <DEDUP_REMOVED lines=18> */
.L_x_1450:
[----:B------:R-:W-:Y:S01]  /*08e0*/  @!P1 SHF.R.U32.HI R2, RZ, 0x3, R0 ;  /* 0x00000003ff029819 */ /* 0x000fe20000011600 */
[----:B---3--:R-:W-:Y:S02]  /*08f0*/  FADD.FTZ R5, R5, R10 ;  /* 0x0000000a05057221 */ /* 0x008fe40000010000 */
[----:B--2---:R-:W-:Y:S01]  /*0900*/  FADD.FTZ R7, R7, R4 ;  /* 0x0000000407077221 */ /* 0x004fe20000010000 */
[----:B------:R-:W-:-:S05]  /*0910*/  @!P1 LOP3.LUT R2, R2, 0x1ffffffc, RZ, 0xc0, !PT ;  /* 0x1ffffffc02029812 */ /* 0x000fca00078ec0ff */
[----:B------:R2:W-:Y:S04]  /*0920*/  @!P1 STS [R2+0x2000], R5 ;  /* 0x0020000502009388 */ /* 0x0005e80000000800 */
[----:B------:R2:W-:Y:S02]  /*0930*/  @!P1 STS [R2+0x2080], R7 ;  /* 0x0020800702009388 */ /* 0x0005e40000000800 */
.L_x_1443:
        /* <DEDUP_REMOVED lines=13> */
.L_x_1447:
[----:B------:R-:W-:Y:S05]  /*0a10*/  BSYNC B0 ;  /* 0x0000000000007941 */ /* 0x000fea0003800000 */
.L_x_1446:
[C---:B------:R-:W-:Y:S02]  /*0a20*/  ISETP.GT.U32.AND P1, PT, R18.reuse, -0x3c01, PT ;  /* 0xffffc3ff1200780c */ /* 0x040fe40003f24070 */
[----:B------:R-:W-:Y:S02]  /*0a30*/  IADD3 R18, R18, 0x3c00, RZ ;  /* 0x00003c0012127810 */ /* 0x000fe40007ffe0ff */
[----:B------:R-:W-:-:S09]  /*0a40*/  IADD3 R19, R19, 0x1e00, RZ ;  /* 0x00001e0013137810 */ /* 0x000fd20007ffe0ff */
[----:B012---:R-:W-:Y:S05]  /*0a50*/  @P1 BRA `(.L_x_1448) ;  /* 0xfffff6d000001947 */ /* 0x007fea000383ffff */
[----:B------:R-:W-:Y:S05]  /*0a60*/  EXIT ;  /* 0x000000000000794d */ /* 0x000fea0003800000 */
.L_x_1444:
[----:B--2---:R-:W-:Y:S01]  /*0a70*/  IMAD.MOV.U32 R10, RZ, RZ, R4 ;  /* 0x000000ffff0a7224 */ /* 0x004fe200078e0004 */
[----:B------:R-:W-:Y:S01]  /*0a80*/  MOV R9, 0x1 ;  /* 0x0000000100097802 */ /* 0x000fe20000000f00 */
[----:B------:R-:W-:Y:S01]  /*0a90*/  IMAD.MOV.U32 R6, RZ, RZ, 0x1f ;  /* 0x0000001fff067424 */ /* 0x000fe200078e00ff */
[----:B------:R-:W-:Y:S02]  /*0aa0*/  MOV R11, 0xffffffff ;  /* 0xffffffff000b7802 */ /* 0x000fe40000000f00 */
[----:B------:R-:W-:Y:S02]  /*0ab0*/  MOV R2, 0xad0 ;  /* 0x00000ad000027802 */ /* 0x000fe40000000f00 */
[----:B01----:R-:W-:Y:S05]  /*0ac0*/  CALL.REL.NOINC `($__internal_104_$__cuda_sm70_shflsync_bfly_p) ;  /* 0x000003c000007944 */ /* 0x003fea0003c00000 */
[----:B-1----:R-:W-:Y:S01]  /*0ad0*/  IMAD.MOV.U32 R3, RZ, RZ, R6 ;  /* 0x000000ffff037224 */ /* 0x002fe200078e0006 */
[----:B0-----:R-:W-:Y:S05]  /*0ae0*/  BRA `(.L_x_1449) ;  /* 0xfffffcd000007947 */ /* 0x001fea000383ffff */
.L_x_1445:
[----:B------:R-:W-:Y:S01]  /*0af0*/  HFMA2.MMA R6, -RZ, RZ, 0, 1.847743988037109375e-06 ;  /* 0x0000001fff067435 */ /* 0x000fe200000001ff */
[----:B------:R-:W-:Y:S01]  /*0b00*/  MOV R10, R13 ;  /* 0x0000000d000a7202 */ /* 0x000fe20000000f00 */
[----:B------:R-:W-:Y:S01]  /*0b10*/  IMAD.MOV.U32 R9, RZ, RZ, 0x2 ;  /* 0x00000002ff097424 */ /* 0x000fe200078e00ff */
[----:B------:R-:W-:Y:S01]  /*0b20*/  MOV R2, 0xb50 ;  /* 0x00000b5000027802 */ /* 0x000fe20000000f00 */
[----:B------:R-:W-:-:S02]  /*0b30*/  IMAD.MOV.U32 R11, RZ, RZ, -0x1 ;  /* 0xffffffffff0b7424 */ /* 0x000fc400078e00ff */
[----:B012---:R-:W-:Y:S05]  /*0b40*/  CALL.REL.NOINC `($__internal_104_$__cuda_sm70_shflsync_bfly_p) ;  /* 0x0000034000007944 */ /* 0x007fea0003c00000 */
[----:B01----:R-:W-:Y:S01]  /*0b50*/  FADD.FTZ R10, R13, R6 ;  /* 0x000000060d0a7221 */ /* 0x003fe20000010000 */
[----:B------:R-:W-:Y:S01]  /*0b60*/  MOV R9, 0x4 ;  /* 0x0000000400097802 */ /* 0x000fe20000000f00 */
[----:B------:R-:W-:Y:S01]  /*0b70*/  IMAD.MOV.U32 R6, RZ, RZ, 0x1f ;  /* 0x0000001fff067424 */ /* 0x000fe200078e00ff */
[----:B------:R-:W-:-:S02]  /*0b80*/  MOV R11, 0xffffffff ;  /* 0xffffffff000b7802 */ /* 0x000fc40000000f00 */
[----:B------:R-:W-:Y:S02]  /*0b90*/  MOV R2, 0xbb0 ;  /* 0x00000bb000027802 */ /* 0x000fe40000000f00 */
[----:B------:R-:W-:Y:S05]  /*0ba0*/  CALL.REL.NOINC `($__internal_104_$__cuda_sm70_shflsync_bfly_p) ;  /* 0x000002e000007944 */ /* 0x000fea0003c00000 */
[----:B01----:R-:W-:Y:S01]  /*0bb0*/  FADD.FTZ R10, R10, R6 ;  /* 0x000000060a0a7221 */ /* 0x003fe20000010000 */
[----:B------:R-:W-:Y:S01]  /*0bc0*/  HFMA2.MMA R6, -RZ, RZ, 0, 1.847743988037109375e-06 ;  /* 0x0000001fff067435 */ /* 0x000fe200000001ff */
[----:B------:R-:W-:Y:S01]  /*0bd0*/  IMAD.MOV.U32 R9, RZ, RZ, 0x8 ;  /* 0x00000008ff097424 */ /* 0x000fe200078e00ff */
[----:B------:R-:W-:Y:S01]  /*0be0*/  MOV R2, 0xc10 ;  /* 0x00000c1000027802 */ /* 0x000fe20000000f00 */
[----:B------:R-:W-:-:S03]  /*0bf0*/  IMAD.MOV.U32 R11, RZ, RZ, -0x1 ;  /* 0xffffffffff0b7424 */ /* 0x000fc600078e00ff */
[----:B------:R-:W-:Y:S05]  /*0c00*/  CALL.REL.NOINC `($__internal_104_$__cuda_sm70_shflsync_bfly_p) ;  /* 0x0000028000007944 */ /* 0x000fea0003c00000 */
[----:B-1----:R-:W-:Y:S01]  /*0c10*/  FADD.FTZ R4, R10, R6 ;  /* 0x000000060a047221 */ /* 0x002fe20000010000 */
[----:B0-----:R-:W-:Y:S01]  /*0c20*/  MOV R9, 0x10 ;  /* 0x0000001000097802 */ /* 0x001fe20000000f00 */
[----:B------:R-:W-:Y:S01]  /*0c30*/  IMAD.MOV.U32 R6, RZ, RZ, 0x1f ;  /* 0x0000001fff067424 */ /* 0x000fe200078e00ff */
[----:B------:R-:W-:Y:S01]  /*0c40*/  MOV R11, 0xffffffff ;  /* 0xffffffff000b7802 */ /* 0x000fe20000000f00 */
[----:B------:R-:W-:Y:S01]  /*0c50*/  IMAD.MOV.U32 R10, RZ, RZ, R4 ;  /* 0x000000ffff0a7224 */ /* 0x000fe200078e0004 */
[----:B------:R-:W-:Y:S02]  /*0c60*/  MOV R2, 0xc80 ;  /* 0x00000c8000027802 */ /* 0x000fe40000000f00 */
[----:B------:R-:W-:Y:S05]  /*0c70*/  CALL.REL.NOINC `($__internal_104_$__cuda_sm70_shflsync_bfly_p) ;  /* 0x0000021000007944 */ /* 0x000fea0003c00000 */
[----:B0-----:R-:W-:Y:S01]  /*0c80*/  HFMA2.MMA R9, -RZ, RZ, 0, 5.9604644775390625e-08 ;  /* 0x00000001ff097435 */ /* 0x001fe200000001ff */
[----:B-1----:R-:W-:Y:S01]  /*0c90*/  MOV R7, R6 ;  /* 0x0000000600077202 */ /* 0x002fe20000000f00 */
[----:B------:R-:W-:Y:S01]  /*0ca0*/  IMAD.MOV.U32 R10, RZ, RZ, R5 ;  /* 0x000000ffff0a7224 */ /* 0x000fe200078e0005 */
[----:B------:R-:W-:Y:S01]  /*0cb0*/  MOV R6, 0x1f ;  /* 0x0000001f00067802 */ /* 0x000fe20000000f00 */
[----:B------:R-:W-:Y:S01]  /*0cc0*/  IMAD.MOV.U32 R11, RZ, RZ, -0x1 ;  /* 0xffffffffff0b7424 */ /* 0x000fe200078e00ff */
[----:B------:R-:W-:-:S02]  /*0cd0*/  MOV R2, 0xcf0 ;  /* 0x00000cf000027802 */ /* 0x000fc40000000f00 */
[----:B------:R-:W-:Y:S05]  /*0ce0*/  CALL.REL.NOINC `($__internal_104_$__cuda_sm70_shflsync_bfly_p) ;  /* 0x000001a000007944 */ /* 0x000fea0003c00000 */
[----:B0-----:R-:W-:Y:S01]  /*0cf0*/  HFMA2.MMA R9, -RZ, RZ, 0, 1.1920928955078125e-07 ;  /* 0x00000002ff097435 */ /* 0x001fe200000001ff */
[----:B-1----:R-:W-:Y:S01]  /*0d00*/  FADD.FTZ R10, R5, R6 ;  /* 0x00000006050a7221 */ /* 0x002fe20000010000 */
[----:B------:R-:W-:Y:S01]  /*0d10*/  MOV R6, 0x1f ;  /* 0x0000001f00067802 */ /* 0x000fe20000000f00 */
[----:B------:R-:W-:Y:S01]  /*0d20*/  IMAD.MOV.U32 R11, RZ, RZ, -0x1 ;  /* 0xffffffffff0b7424 */ /* 0x000fe200078e00ff */
[----:B------:R-:W-:-:S02]  /*0d30*/  MOV R2, 0xd50 ;  /* 0x00000d5000027802 */ /* 0x000fc40000000f00 */
[----:B------:R-:W-:Y:S05]  /*0d40*/  CALL.REL.NOINC `($__internal_104_$__cuda_sm70_shflsync_bfly_p) ;  /* 0x0000014000007944 */ /* 0x000fea0003c00000 */
[----:B0-----:R-:W-:Y:S01]  /*0d50*/  HFMA2.MMA R9, -RZ, RZ, 0, 2.384185791015625e-07 ;  /* 0x00000004ff097435 */ /* 0x001fe200000001ff */
[----:B-1----:R-:W-:Y:S01]  /*0d60*/  FADD.FTZ R10, R10, R6 ;  /* 0x000000060a0a7221 */ /* 0x002fe20000010000 */
[----:B------:R-:W-:Y:S01]  /*0d70*/  MOV R6, 0x1f ;  /* 0x0000001f00067802 */ /* 0x000fe20000000f00 */
[----:B------:R-:W-:Y:S01]  /*0d80*/  IMAD.MOV.U32 R11, RZ, RZ, -0x1 ;  /* 0xffffffffff0b7424 */ /* 0x000fe200078e00ff */
[----:B------:R-:W-:-:S02]  /*0d90*/  MOV R2, 0xdb0 ;  /* 0x00000db000027802 */ /* 0x000fc40000000f00 */
[----:B------:R-:W-:Y:S05]  /*0da0*/  CALL.REL.NOINC `($__internal_104_$__cuda_sm70_shflsync_bfly_p) ;  /* 0x000000e000007944 */ /* 0x000fea0003c00000 */
[----:B0-----:R-:W-:Y:S01]  /*0db0*/  HFMA2.MMA R9, -RZ, RZ, 0, 4.76837158203125e-07 ;  /* 0x00000008ff097435 */ /* 0x001fe200000001ff */
[----:B-1----:R-:W-:Y:S01]  /*0dc0*/  FADD.FTZ R10, R10, R6 ;  /* 0x000000060a0a7221 */ /* 0x002fe20000010000 */
[----:B------:R-:W-:Y:S01]  /*0dd0*/  MOV R6, 0x1f ;  /* 0x0000001f00067802 */ /* 0x000fe20000000f00 */
[----:B------:R-:W-:Y:S01]  /*0de0*/  IMAD.MOV.U32 R11, RZ, RZ, -0x1 ;  /* 0xffffffffff0b7424 */ /* 0x000fe200078e00ff */
[----:B------:R-:W-:-:S02]  /*0df0*/  MOV R2, 0xe10 ;  /* 0x00000e1000027802 */ /* 0x000fc40000000f00 */
[----:B------:R-:W-:Y:S05]  /*0e00*/  CALL.REL.NOINC `($__internal_104_$__cuda_sm70_shflsync_bfly_p) ;  /* 0x0000008000007944 */ /* 0x000fea0003c00000 */
[----:B0-----:R-:W-:Y:S01]  /*0e10*/  HFMA2.MMA R9, -RZ, RZ, 0, 9.5367431640625e-07 ;  /* 0x00000010ff097435 */ /* 0x001fe200000001ff */
[----:B-1----:R-:W-:Y:S01]  /*0e20*/  FADD.FTZ R10, R10, R6 ;  /* 0x000000060a0a7221 */ /* 0x002fe20000010000 */
[----:B------:R-:W-:Y:S01]  /*0e30*/  MOV R6, 0x1f ;  /* 0x0000001f00067802 */ /* 0x000fe20000000f00 */
[----:B------:R-:W-:Y:S01]  /*0e40*/  IMAD.MOV.U32 R11, RZ, RZ, -0x1 ;  /* 0xffffffffff0b7424 */ /* 0x000fe200078e00ff */
[----:B------:R-:W-:-:S02]  /*0e50*/  MOV R2, 0xe70 ;  /* 0x00000e7000027802 */ /* 0x000fc40000000f00 */
[----:B------:R-:W-:Y:S05]  /*0e60*/  CALL.REL.NOINC `($__internal_104_$__cuda_sm70_shflsync_bfly_p) ;  /* 0x0000002000007944 */ /* 0x000fea0003c00000 */
[----:B-1----:R-:W-:Y:S01]  /*0e70*/  MOV R5, R6 ;  /* 0x0000000600057202 */ /* 0x002fe20000000f00 */
[----:B0-----:R-:W-:Y:S05]  /*0e80*/  BRA `(.L_x_1450) ;  /* 0xfffffa5000007947 */ /* 0x001fea000383ffff */
        .weak           $__internal_104_$__cuda_sm70_shflsync_bfly_p
        .type           $__internal_104_$__cuda_sm70_shflsync_bfly_p,@function
        .size           $__internal_104_$__cuda_sm70_shflsync_bfly_p,(.L_x_3511 - $__internal_104_$__cuda_sm70_shflsync_bfly_p)
$__internal_104_$__cuda_sm70_shflsync_bfly_p:
[----:B------:R-:W-:Y:S01]  /*0e90*/  HFMA2.MMA R3, -RZ, RZ, 0, 0 ;  /* 0x00000000ff037435 */ /* 0x000fe200000001ff */
[----:B------:R-:W-:Y:S04]  /*0ea0*/  WARPSYNC R11 ;  /* 0x0000000b00007348 */ /* 0x000fe80003800000 */
[----:B------:R0:W1:Y:S01]  /*0eb0*/  SHFL.BFLY PT, R6, R10, R9, R6 ;  /* 0x0c0000090a067389 */ /* 0x00006200000e0006 */
[----:B------:R-:W-:Y:S05]  /*0ec0*/  RET.REL.NODEC R2 `(_ZN10layer_norm22ln_bwd_finalize_kernelINS_22Kernel_traits_finalizeILj15360E6__halffS2_fjLj1024ELj4ENS_18Kernel_traits_baseILj15360ES2_fS2_fjLj1024EEEEEEEvNS_9BwdParamsE) ;  /* 0xfffff13002007950 */ /* 0x000fea0003c3ffff */
.L_x_1451:
        /* <DEDUP_REMOVED lines=11> */
.L_x_3511:


//--------------------- .text._ZN10layer_norm13ln_bwd_kernelINS_13Kernel_traitsI6__halffS2_fjLj15360ELj4ELj1ELj4ELj8ENS_18Kernel_traits_baseILj15360ES2_fS2_fjLj128EEEEEEEvNS_9BwdParamsE --------------------------
	.section	.text._ZN10layer_norm13ln_bwd_kernelINS_13Kernel_traitsI6__halffS2_fjLj15360ELj4ELj1ELj4ELj8ENS_18Kernel_traits_baseILj15360ES2_fS2_fjLj128EEEEEEEvNS_9BwdParamsE,"ax",@progbits
	.sectioninfo	@"SHI_REGISTERS=223"
	.align	128
        .global         _ZN10layer_norm13ln_bwd_kernelINS_13Kernel_traitsI6__halffS2_fjLj15360ELj4ELj1ELj4ELj8ENS_18Kernel_traits_baseILj15360ES2_fS2_fjLj128EEEEEEEvNS_9BwdParamsE
        .type           _ZN10layer_norm13ln_bwd_kernelINS_13Kernel_traitsI6__halffS2_fjLj15360ELj4ELj1ELj4ELj8ENS_18Kernel_traits_baseILj15360ES2_fS2_fjLj128EEEEEEEvNS_9BwdParamsE,@function
        .size           _ZN10layer_norm13ln_bwd_kernelINS_13Kernel_traitsI6__halffS2_fjLj15360ELj4ELj1ELj4ELj8ENS_18Kernel_traits_baseILj15360ES2_fS2_fjLj128EEEEEEEvNS_9BwdParamsE,(.L_x_3512 - _ZN10layer_norm13ln_bwd_kernelINS_13Kernel_traitsI6__halffS2_fjLj15360ELj4ELj1ELj4ELj8ENS_18Kernel_traits_baseILj15360ES2_fS2_fjLj128EEEEEEEvNS_9BwdParamsE)
        .other          _ZN10layer_norm13ln_bwd_kernelINS_13Kernel_traitsI6__halffS2_fjLj15360ELj4ELj1ELj4ELj8ENS_18Kernel_traits_baseILj15360ES2_fS2_fjLj128EEEEEEEvNS_9BwdParamsE,@"STO_CUDA_ENTRY STV_DEFAULT"
_ZN10layer_norm13ln_bwd_kernelINS_13Kernel_traitsI6__halffS2_fjLj15360ELj4ELj1ELj4ELj8ENS_18Kernel_traits_baseILj15360ES2_fS2_fjLj128EEEEEEEvNS_9BwdParamsE:
.text._ZN10layer_norm13ln_bwd_kernelINS_13Kernel_traitsI6__halffS2_fjLj15360ELj4ELj1ELj4ELj8ENS_18Kernel_traits_baseILj15360ES2_fS2_fjLj128EEEEEEEvNS_9BwdParamsE:
        /* <DEDUP_REMOVED lines=201> */
.L_x_1460:
[----:B------:R-:W-:Y:S01]  /*0c90*/  ISETP.NE.U32.AND P0, PT, RZ, c[0x0][0x178], PT ;  /* 0x00005e00ff007a0c */ /* 0x000fe20003f05070 */
[----:B------:R-:W-:-:S03]  /*0ca0*/  IMAD R141, R7, 0x1e00, R4 ;  /* 0x00001e00078d7824 */ /* 0x000fc600078e0204 */
[----:B------:R-:W-:Y:S01]  /*0cb0*/  ISETP.NE.AND.EX P0, PT, RZ, c[0x0][0x17c], PT, P0 ;  /* 0x00005f00ff007a0c */ /* 0x000fe20003f05300 */
[----:B------:R-:W-:Y:S01]  /*0cc0*/  HFMA2.MMA R182, -RZ, RZ, 0, 2.384185791015625e-07 ;  /* 0x00000004ffb67435 */ /* 0x000fe200000001ff */
[C---:B------:R-:W-:Y:S02]  /*0cd0*/  IADD3 R139, R141.reuse, 0x200, RZ ;  /* 0x000002008d8b7810 */ /* 0x040fe40007ffe0ff */
[----:B------:R-:W-:-:S09]  /*0ce0*/  IADD3 R137, R141, 0x400, RZ ;  /* 0x000004008d897810 */ /* 0x000fd20007ffe0ff */
[----:B------:R-:W-:Y:S02]  /*0cf0*/  @P0 MOV R129, 0x8 ;  /* 0x0000000800810802 */ /* 0x000fe40000000f00 */
[C---:B------:R-:W-:Y:S02]  /*0d00*/  @P0 LEA R124, P1, R141.reuse, c[0x0][0x178], 0x3 ;  /* 0x00005e008d7c0a11 */ /* 0x040fe400078218ff */
[----:B------:R-:W-:Y:S01]  /*0d10*/  @!P0 LEA R124, P2, R141, c[0x0][0x170], 0x3 ;  /* 0x00005c008d7c8a11 */ /* 0x000fe200078418ff */
[----:B------:R-:W-:Y:S01]  /*0d20*/  @P0 IMAD.WIDE.U32 R64, R139, R129, c[0x0][0x178] ;  /* 0x00005e008b400625 */ /* 0x000fe200078e0081 */
[C---:B------:R-:W-:Y:S02]  /*0d30*/  @P0 LEA.HI.X R125, R141.reuse, c[0x0][0x17c], RZ, 0x3, P1 ;  /* 0x00005f008d7d0a11 */ /* 0x040fe400008f1cff */
[----:B------:R-:W-:Y:S01]  /*0d40*/  @!P0 LEA.HI.X R125, R141, c[0x0][0x174], RZ, 0x3, P2 ;  /* 0x00005d008d7d8a11 */ /* 0x000fe200010f1cff */
[----:B------:R-:W-:Y:S01]  /*0d50*/  @!P0 IMAD.WIDE R66, R7, R182, c[0x0][0x180] ;  /* 0x0000600007428625 */ /* 0x000fe200078e02b6 */
[----:B------:R-:W-:-:S02]  /*0d60*/  @!P0 MOV R129, 0x8 ;  /* 0x0000000800818802 */ /* 0x000fc40000000f00 */
[----:B------:R-:W-:Y:S01]  /*0d70*/  @P0 MOV R146, RZ ;  /* 0x000000ff00920202 */ /* 0x000fe20000000f00 */
[----:B------:R0:W2:Y:S01]  /*0d80*/  LDG.E R147, [R124.64+0x4] ;  /* 0x000004067c937981 */ /* 0x0000a2000c1e1900 */
[----:B------:R-:W-:Y:S01]  /*0d90*/  IMAD.WIDE R68, R7, R182, c[0x0][0x188] ;  /* 0x0000620007447625 */ /* 0x000fe200078e02b6 */
[----:B------:R-:W-:Y:S02]  /*0da0*/  IADD3 R143, R141, 0x600, RZ ;  /* 0x000006008d8f7810 */ /* 0x000fe40007ffe0ff */
[----:B------:R0:W3:Y:S01]  /*0db0*/  LDG.E R167, [R124.64] ;  /* 0x000000067ca77981 */ /* 0x0000e2000c1e1900 */
[----:B------:R-:W-:Y:S01]  /*0dc0*/  @!P0 IMAD.WIDE.U32 R64, R139, R129, c[0x0][0x170] ;  /* 0x00005c008b408625 */ /* 0x000fe200078e0081 */
[----:B------:R-:W-:Y:S02]  /*0dd0*/  IADD3 R145, R141, 0x800, RZ ;  /* 0x000008008d917810 */ /* 0x000fe40007ffe0ff */
[----:B------:R1:W4:Y:S01]  /*0de0*/  @!P0 LDG.E R146, [R66.64] ;  /* 0x0000000642928981 */ /* 0x000322000c1e1900 */
[----:B------:R-:W-:-:S03]  /*0df0*/  @P0 IMAD.WIDE.U32 R70, R137, R129, c[0x0][0x178] ;  /* 0x00005e0089460625 */ /* 0x000fc600078e0081 */
[----:B------:R5:W4:Y:S01]  /*0e00*/  LDG.E R169, [R64.64+0x4] ;  /* 0x0000040640a97981 */ /* 0x000b22000c1e1900 */
[----:B------:R-:W-:-:S03]  /*0e10*/  @!P0 IMAD.WIDE.U32 R70, R137, R129, c[0x0][0x170] ;  /* 0x00005c0089468625 */ /* 0x000fc600078e0081 */
[----:B------:R1:W4:Y:S01]  /*0e20*/  LDG.E R161, [R68.64] ;  /* 0x0000000644a17981 */ /* 0x000322000c1e1900 */
[----:B------:R-:W-:-:S03]  /*0e30*/  @P0 IMAD.WIDE.U32 R126, R143, R129, c[0x0][0x178] ;  /* 0x00005e008f7e0625 */ /* 0x000fc600078e0081 */
[----:B------:R1:W4:Y:S01]  /*0e40*/  LDG.E R185, [R70.64+0x4] ;  /* 0x0000040646b97981 */ /* 0x000322000c1e1900 */
[----:B------:R-:W-:Y:S01]  /*0e50*/  @!P0 IMAD.WIDE.U32 R126, R143, R129, c[0x0][0x170] ;  /* 0x00005c008f7e8625 */ /* 0x000fe200078e0081 */
[----:B------:R-:W-:Y:S02]  /*0e60*/  IADD3 R136, R141, 0xa00, RZ ;  /* 0x00000a008d887810 */ /* 0x000fe40007ffe0ff */
[----:B------:R5:W4:Y:S01]  /*0e70*/  LDG.E R172, [R64.64] ;  /* 0x0000000640ac7981 */ /* 0x000b22000c1e1900 */
[----:B0-----:R-:W-:Y:S01]  /*0e80*/  @P0 IMAD.WIDE.U32 R124, R145, R129, c[0x0][0x178] ;  /* 0x00005e00917c0625 */ /* 0x001fe200078e0081 */
[----:B------:R-:W-:Y:S02]  /*0e90*/  IADD3 R138, R141, 0xc00, RZ ;  /* 0x00000c008d8a7810 */ /* 0x000fe40007ffe0ff */
[----:B------:R0:W4:Y:S01]  /*0ea0*/  LDG.E R187, [R126.64+0x4] ;  /* 0x000004067ebb7981 */ /* 0x000122000c1e1900 */
[----:B------:R-:W-:Y:S01]  /*0eb0*/  @!P0 IMAD.WIDE.U32 R124, R145, R129, c[0x0][0x170] ;  /* 0x00005c00917c8625 */ /* 0x000fe200078e0081 */
[----:B------:R-:W-:-:S02]  /*0ec0*/  IADD3 R140, R141, 0xe00, RZ ;  /* 0x00000e008d8c7810 */ /* 0x000fc40007ffe0ff */
[----:B------:R0:W4:Y:S01]  /*0ed0*/  LDG.E R168, [R126.64] ;  /* 0x000000067ea87981 */ /* 0x000122000c1e1900 */
[----:B------:R-:W-:-:S03]  /*0ee0*/  @P0 IMAD.WIDE.U32 R66, R136, R129, c[0x0][0x178] ;  /* 0x00005e0088420625 */ /* 0x000fc600078e0081 */
[----:B------:R0:W4:Y:S01]  /*0ef0*/  LDG.E R183, [R124.64+0x4] ;  /* 0x000004067cb77981 */ /* 0x000122000c1e1900 */
[----:B-1----:R-:W-:Y:S01]  /*0f00*/  @!P0 IMAD.WIDE.U32 R66, R136, R129, c[0x0][0x170] ;  /* 0x00005c0088428625 */ /* 0x002fe200078e0081 */
[----:B------:R-:W-:Y:S02]  /*0f10*/  IADD3 R142, R141, 0x1000, RZ ;  /* 0x000010008d8e7810 */ /* 0x000fe40007ffe0ff */
[----:B------:R1:W4:Y:S01]  /*0f20*/  LDG.E R174, [R70.64] ;  /* 0x0000000646ae7981 */ /* 0x000322000c1e1900 */
[----:B------:R-:W-:-:S03]  /*0f30*/  @P0 IMAD.WIDE.U32 R68, R138, R129, c[0x0][0x178] ;  /* 0x00005e008a440625 */ /* 0x000fc600078e0081 */
[----:B------:R0:W4:Y:S01]  /*0f40*/  LDG.E R195, [R66.64+0x4] ;  /* 0x0000040642c37981 */ /* 0x000122000c1e1900 */
[----:B------:R-:W-:Y:S01]  /*0f50*/  @!P0 IMAD.WIDE.U32 R68, R138, R129, c[0x0][0x170] ;  /* 0x00005c008a448625 */ /* 0x000fe200078e0081 */
[----:B------:R-:W-:Y:S02]  /*0f60*/  IADD3 R144, R141, 0x1200, RZ ;  /* 0x000012008d907810 */ /* 0x000fe40007ffe0ff */
[----:B------:R0:W4:Y:S01]  /*0f70*/  LDG.E R170, [R66.64] ;  /* 0x0000000642aa7981 */ /* 0x000122000c1e1900 */
[----:B-1----:R-:W-:-:S03]  /*0f80*/  @P0 IMAD.WIDE.U32 R70, R140, R129, c[0x0][0x178] ;  /* 0x00005e008c460625 */ /* 0x002fc600078e0081 */
[----:B------:R1:W4:Y:S01]  /*0f90*/  LDG.E R178, [R68.64] ;  /* 0x0000000644b27981 */ /* 0x000322000c1e1900 */
[----:B------:R-:W-:-:S03]  /*0fa0*/  @!P0 IMAD.WIDE.U32 R70, R140, R129, c[0x0][0x170] ;  /* 0x00005c008c468625 */ /* 0x000fc600078e0081 */
[----:B------:R0:W4:Y:S01]  /*0fb0*/  LDG.E R176, [R124.64] ;  /* 0x000000067cb07981 */ /* 0x000122000c1e1900 */
[----:B-----5:R-:W-:-:S03]  /*0fc0*/  @P0 IMAD.WIDE.U32 R64, R142, R129, c[0x0][0x178] ;  /* 0x00005e008e400625 */ /* 0x020fc600078e0081 */
[----:B------:R1:W5:Y:S01]  /*0fd0*/  LDG.E R181, [R68.64+0x4] ;  /* 0x0000040644b57981 */ /* 0x000362000c1e1900 */
[----:B------:R-:W-:Y:S01]  /*0fe0*/  @!P0 IMAD.WIDE.U32 R64, R142, R129, c[0x0][0x170] ;  /* 0x00005c008e408625 */ /* 0x000fe200078e0081 */
[----:B------:R-:W-:Y:S02]  /*0ff0*/  IADD3 R165, R141, 0x1400, RZ ;  /* 0x000014008da57810 */ /* 0x000fe40007ffe0ff */
[----:B------:R1:W5:Y:S01]  /*1000*/  LDG.E R197, [R70.64+0x4] ;  /* 0x0000040646c57981 */ /* 0x000362000c1e1900 */
[----:B0-----:R-:W-:Y:S01]  /*1010*/  @P0 IMAD.WIDE.U32 R66, R144, R129, c[0x0][0x178] ;  /* 0x00005e0090420625 */ /* 0x001fe200078e0081 */
[----:B------:R-:W-:Y:S02]  /*1020*/  IADD3 R162, R141, 0x1600, RZ ;  /* 0x000016008da27810 */ /* 0x000fe40007ffe0ff */
[----:B------:R0:W5:Y:S01]  /*1030*/  LDG.E R180, [R64.64] ;  /* 0x0000000640b47981 */ /* 0x000162000c1e1900 */
[----:B------:R-:W-:-:S03]  /*1040*/  @!P0 IMAD.WIDE.U32 R66, R144, R129, c[0x0][0x170] ;  /* 0x00005c0090428625 */ /* 0x000fc600078e0081 */
[----:B------:R0:W5:Y:S01]  /*1050*/  LDG.E R175, [R70.64] ;  /* 0x0000000646af7981 */ /* 0x000162000c1e1900 */
[----:B-1----:R-:W-:-:S03]  /*1060*/  @P0 IMAD.WIDE.U32 R68, R165, R129, c[0x0][0x178] ;  /* 0x00005e00a5440625 */ /* 0x002fc600078e0081 */
[----:B------:R1:W5:Y:S01]  /*1070*/  LDG.E R179, [R64.64+0x4] ;  /* 0x0000040640b37981 */ /* 0x000362000c1e1900 */
[----:B------:R-:W-:Y:S01]  /*1080*/  IADD3 R166, R141, 0x1800, RZ ;  /* 0x000018008da67810 */ /* 0x000fe20007ffe0ff */
[----:B------:R-:W-:Y:S02]  /*1090*/  @!P0 IMAD.WIDE.U32 R68, R165, R129, c[0x0][0x170] ;  /* 0x00005c00a5448625 */ /* 0x000fe400078e0081 */
[----:B------:R1:W5:Y:S02]  /*10a0*/  LDG.E R193, [R66.64+0x4] ;  /* 0x0000040642c17981 */ /* 0x000364000c1e1900 */
[----:B0-----:R-:W-:Y:S02]  /*10b0*/  @P0 IMAD.WIDE.U32 R70, R162, R129, c[0x0][0x178] ;  /* 0x00005e00a2460625 */ /* 0x001fe400078e0081 */
[----:B------:R0:W5:Y:S02]  /*10c0*/  LDG.E R173, [R66.64] ;  /* 0x0000000642ad7981 */ /* 0x000164000c1e1900 */
[----:B------:R-:W-:-:S02]  /*10d0*/  @!P0 IMAD.WIDE.U32 R70, R162, R129, c[0x0][0x170] ;  /* 0x00005c00a2468625 */ /* 0x000fc400078e0081 */
[----:B------:R0:W5:Y:S02]  /*10e0*/  LDG.E R177, [R68.64+0x4] ;  /* 0x0000040644b17981 */ /* 0x000164000c1e1900 */
[----:B-1----:R-:W-:Y:S02]  /*10f0*/  @P0 IMAD.WIDE.U32 R64, R166, R129, c[0x0][0x178] ;  /* 0x00005e00a6400625 */ /* 0x002fe400078e0081 */
[----:B------:R1:W5:Y:S02]  /*1100*/  LDG.E R184, [R68.64] ;  /* 0x0000000644b87981 */ /* 0x000364000c1e1900 */
[----:B------:R-:W-:Y:S02]  /*1110*/  @!P0 IMAD.WIDE.U32 R64, R166, R129, c[0x0][0x170] ;  /* 0x00005c00a6408625 */ /* 0x000fe400078e0081 */
[----:B------:R1:W5:Y:S01]  /*1120*/  LDG.E R189, [R70.64+0x4] ;  /* 0x0000040646bd7981 */ /* 0x000362000c1e1900 */
[----:B------:R-:W-:-:S03]  /*1130*/  IADD3 R163, R141, 0x1a00, RZ ;  /* 0x00001a008da37810 */ /* 0x000fc60007ffe0ff */
[----:B------:R1:W5:Y:S01]  /*1140*/  LDG.E R191, [R64.64+0x4] ;  /* 0x0000040640bf7981 */ /* 0x000362000c1e1900 */
[----:B------:R-:W-:Y:S01]  /*1150*/  IADD3 R164, R141, 0x1c00, RZ ;  /* 0x00001c008da47810 */ /* 0x000fe20007ffe0ff */
[----:B0-----:R-:W-:Y:S02]  /*1160*/  @P0 IMAD.WIDE.U32 R66, R163, R129, c[0x0][0x178] ;  /* 0x00005e00a3420625 */ /* 0x001fe400078e0081 */
[----:B------:R0:W5:Y:S02]  /*1170*/  LDG.E R188, [R70.64] ;  /* 0x0000000646bc7981 */ /* 0x000164000c1e1900 */
[----:B------:R-:W-:Y:S02]  /*1180*/  @!P0 IMAD.WIDE.U32 R66, R163, R129, c[0x0][0x170] ;  /* 0x00005c00a3428625 */ /* 0x000fe400078e0081 */
[----:B------:R0:W5:Y:S02]  /*1190*/  LDG.E R194, [R64.64] ;  /* 0x0000000640c27981 */ /* 0x000164000c1e1900 */
[----:B-1----:R-:W-:-:S02]  /*11a0*/  @P0 IMAD.WIDE.U32 R68, R164, R129, c[0x0][0x178] ;  /* 0x00005e00a4440625 */ /* 0x002fc400078e0081 */
[----:B------:R1:W5:Y:S02]  /*11b0*/  LDG.E R171, [R66.64+0x4] ;  /* 0x0000040642ab7981 */ /* 0x000364000c1e1900 */
[----:B------:R-:W-:Y:S02]  /*11c0*/  @!P0 IMAD.WIDE.U32 R68, R164, R129, c[0x0][0x170] ;  /* 0x00005c00a4448625 */ /* 0x000fe400078e0081 */
[----:B------:R1:W5:Y:S02]  /*11d0*/  LDG.E R190, [R66.64] ;  /* 0x0000000642be7981 */ /* 0x000364000c1e1900 */
[-C--:B0-----:R-:W-:Y:S02]  /*11e0*/  IMAD.WIDE.U32 R70, R141, R182.reuse, c[0x0][0x1b8] ;  /* 0x00006e008d467625 */ /* 0x081fe400078e00b6 */
[----:B------:R0:W5:Y:S02]  /*11f0*/  LDG.E R198, [R68.64] ;  /* 0x0000000644c67981 */ /* 0x000164000c1e1900 */
[----:B------:R-:W-:-:S02]  /*1200*/  IMAD.WIDE.U32 R134, R139, R182, c[0x0][0x1b8] ;  /* 0x00006e008b867625 */ /* 0x000fc400078e00b6 */
[----:B------:R0:W5:Y:S02]  /*1210*/  LDG.E R196, [R70.64] ;  /* 0x0000000646c47981 */ /* 0x000164000c1e1900 */
[-C--:B------:R-:W-:Y:S02]  /*1220*/  IMAD.WIDE.U32 R124, R143, R182.reuse, c[0x0][0x1b8] ;  /* 0x00006e008f7c7625 */ /* 0x080fe400078e00b6 */
[----:B------:R1:W5:Y:S04]  /*1230*/  LDG.E R199, [R68.64+0x4] ;  /* 0x0000040644c77981 */ /* 0x000368000c1e1900 */
[----:B------:R1:W5:Y:S01]  /*1240*/  LDG.E R192, [R134.64] ;  /* 0x0000000686c07981 */ /* 0x000362000c1e1900 */
[----:B0-----:R-:W-:-:S03]  /*1250*/  IMAD.WIDE.U32 R70, R140, R182, c[0x0][0x1b8] ;  /* 0x00006e008c467625 */ /* 0x001fc600078e00b6 */
[----:B------:R0:W5:Y:S01]  /*1260*/  LDG.E R201, [R124.64] ;  /* 0x000000067cc97981 */ /* 0x000162000c1e1900 */
[----:B-1----:R-:W-:-:S03]  /*1270*/  IMAD.WIDE.U32 R68, R165, R182, c[0x0][0x1b8] ;  /* 0x00006e00a5447625 */ /* 0x002fc600078e00b6 */
[----:B------:R1:W5:Y:S01]  /*1280*/  LDG.E R70, [R70.64] ;  /* 0x0000000646467981 */ /* 0x000362000c1e1900 */
[----:B------:R-:W-:-:S03]  /*1290*/  IMAD.WIDE.U32 R132, R137, R182, c[0x0][0x1b8] ;  /* 0x00006e0089847625 */ /* 0x000fc600078e00b6 */
[----:B------:R0:W5:Y:S01]  /*12a0*/  LDG.E R68, [R68.64] ;  /* 0x0000000644447981 */ /* 0x000162000c1e1900 */
[----:B------:R-:W-:-:S03]  /*12b0*/  IMAD.WIDE.U32 R130, R136, R182, c[0x0][0x1b8] ;  /* 0x00006e0088827625 */ /* 0x000fc600078e00b6 */
[----:B------:R0:W5:Y:S04]  /*12c0*/  LDG.E R200, [R132.64] ;  /* 0x0000000684c87981 */ /* 0x000168000c1e1900 */
[----:B------:R0:W5:Y:S01]  /*12d0*/  LDG.E R204, [R130.64] ;  /* 0x0000000682cc7981 */ /* 0x000162000c1e1900 */
[----:B------:R-:W-:-:S05]  /*12e0*/  IMAD.WIDE.U32 R128, R145, R182, c[0x0][0x1b8] ;  /* 0x00006e0091807625 */ /* 0x000fca00078e00b6 */
[----:B------:R1:W5:Y:S01]  /*12f0*/  LDG.E R203, [R128.64] ;  /* 0x0000000680cb7981 */ /* 0x000362000c1e1900 */
[----:B------:R-:W-:-:S04]  /*1300*/  IMAD.WIDE.U32 R126, R138, R182, c[0x0][0x1b8] ;  /* 0x00006e008a7e7625 */ /* 0x000fc800078e00b6 */
[-C--:B0-----:R-:W-:Y:S01]  /*1310*/  IMAD.WIDE.U32 R130, R163, R182.reuse, c[0x0][0x1b8] ;  /* 0x00006e00a3827625 */ /* 0x081fe200078e00b6 */
[----:B------:R0:W5:Y:S03]  /*1320*/  LDG.E R205, [R126.64] ;  /* 0x000000067ecd7981 */ /* 0x000166000c1e1900 */
[-C--:B-1----:R-:W-:Y:S01]  /*1330*/  IMAD.WIDE.U32 R128, R166, R182.reuse, c[0x0][0x1b8] ;  /* 0x00006e00a6807625 */ /* 0x082fe200078e00b6 */
[----:B------:R1:W5:Y:S04]  /*1340*/  LDG.E R206, [R130.64] ;  /* 0x0000000682ce7981 */ /* 0x000368000c1e1900 */
[----:B------:R4:W5:Y:S01]  /*1350*/  LDG.E R207, [R128.64] ;  /* 0x0000000680cf7981 */ /* 0x000962000c1e1900 */
[----:B------:R-:W-:-:S04]  /*1360*/  IMAD.WIDE.U32 R66, R144, R182, c[0x0][0x1b8] ;  /* 0x00006e0090427625 */ /* 0x000fc800078e00b6 */
[-C--:B------:R-:W-:Y:S02]  /*1370*/  IMAD.WIDE.U32 R124, R162, R182.reuse, c[0x0][0x1b8] ;  /* 0x00006e00a27c7625 */ /* 0x080fe400078e00b6 */
[----:B------:R1:W5:Y:S02]  /*1380*/  LDG.E R66, [R66.64] ;  /* 0x0000000642427981 */ /* 0x000364000c1e1900 */
[-C--:B------:R-:W-:Y:S02]  /*1390*/  IMAD.WIDE.U32 R64, R142, R182.reuse, c[0x0][0x1b8] ;  /* 0x00006e008e407625 */ /* 0x080fe400078e00b6 */
[----:B------:R2:W5:Y:S04]  /*13a0*/  LDG.E R208, [R124.64] ;  /* 0x000000067cd07981 */ /* 0x000568000c1e1900 */
[----:B------:R1:W5:Y:S01]  /*13b0*/  LDG.E R64, [R64.64] ;  /* 0x0000000640407981 */ /* 0x000362000c1e1900 */
[----:B0-----:R-:W-:-:S05]  /*13c0*/  IMAD.WIDE.U32 R126, R164, R182, c[0x0][0x1b8] ;  /* 0x00006e00a47e7625 */ /* 0x001fca00078e00b6 */
        /* <DEDUP_REMOVED lines=15> */
[----:B----4-:R-:W-:Y:S02]  /*14c0*/  @!P0 FADD.FTZ R128, R147, -R146 ;  /* 0x8000009293808221 */ /* 0x010fe40000010000 */
[----:B0-----:R-:W-:Y:S02]  /*14d0*/  @P0 FMUL.FTZ R124, R124, R133 ;  /* 0x000000857c7c0220 */ /* 0x001fe40000410000 */
[----:B------:R-:W-:Y:S02]  /*14e0*/  @!P0 FADD.FTZ R126, R167, -R146 ;  /* 0x80000092a77e8221 */ /* 0x000fe40000010000 */
[----:B------:R-:W-:Y:S02]  /*14f0*/  @P0 FADD.FTZ R127, -R10, R169 ;  /* 0x000000a90a7f0221 */ /* 0x000fe40000010100 */
[----:B------:R-:W-:-:S02]  /*1500*/  @!P0 FMUL.FTZ R124, R161, R128 ;  /* 0x00000080a17c8220 */ /* 0x000fc40000410000 */
[----:B------:R-:W-:Y:S02]  /*1510*/  @!P0 FADD.FTZ R128, R169, -R146 ;  /* 0x80000092a9808221 */ /* 0x000fe40000010000 */
[----:B------:R-:W-:Y:S02]  /*1520*/  @P0 FMUL.FTZ R125, R125, R132 ;  /* 0x000000847d7d0220 */ /* 0x000fe40000410000 */
[----:B-1----:R-:W-:Y:S02]  /*1530*/  @P0 FADD.FTZ R130, -R12, R185 ;  /* 0x000000b90c820221 */ /* 0x002fe40000010100 */
[----:B------:R-:W-:Y:S02]  /*1540*/  @!P0 FMUL.FTZ R125, R161, R126 ;  /* 0x0000007ea17d8220 */ /* 0x000fe40000410000 */
[----:B------:R-:W-:Y:S02]  /*1550*/  @P0 FMUL.FTZ R126, R127, R182 ;  /* 0x000000b67f7e0220 */ /* 0x000fe40000410000 */
[----:B------:R-:W-:-:S02]  /*1560*/  @P0 FADD.FTZ R129, -R9, R172 ;  /* 0x000000ac09810221 */ /* 0x000fc40000010100 */
[----:B------:R-:W-:Y:S02]  /*1570*/  @!P0 FMUL.FTZ R126, R161, R128 ;  /* 0x00000080a17e8220 */ /* 0x000fe40000410000 */
[----:B------:R-:W-:Y:S02]  /*1580*/  @P0 FMUL.FTZ R128, R130, R135 ;  /* 0x0000008782800220 */ /* 0x000fe40000410000 */
[----:B------:R-:W-:Y:S02]  /*1590*/  @!P0 FADD.FTZ R130, R185, -R146 ;  /* 0x80000092b9828221 */ /* 0x000fe40000010000 */
[----:B------:R-:W-:Y:S02]  /*15a0*/  @P0 FADD.FTZ R131, -R14, R187 ;  /* 0x000000bb0e830221 */ /* 0x000fe40000010100 */
[----:B------:R-:W-:Y:S02]  /*15b0*/  @P0 FMUL.FTZ R129, R129, R134 ;  /* 0x0000008681810220 */ /* 0x000fe40000410000 */
[----:B------:R-:W-:-:S02]  /*15c0*/  @!P0 FADD.FTZ R132, R187, -R146 ;  /* 0x80000092bb848221 */ /* 0x000fc40000010000 */
[----:B------:R-:W-:Y:S02]  /*15d0*/  @P0 FADD.FTZ R134, -R16, R183 ;  /* 0x000000b710860221 */ /* 0x000fe40000010100 */
[----:B------:R-:W-:Y:S01]  /*15e0*/  @!P0 FMUL.FTZ R128, R161, R130 ;  /* 0x00000082a1808220 */ /* 0x000fe20000410000 */
[----:B------:R-:W0:Y:S01]  /*15f0*/  @P0 MUFU.RCP R220, R118 ;  /* 0x0000007600dc0308 */ /* 0x000e220000001000 */
[----:B------:R-:W-:Y:S02]  /*1600*/  @P0 FMUL.FTZ R130, R131, R212 ;  /* 0x000000d483820220 */ /* 0x000fe40000410000 */
[----:B------:R-:W-:Y:S02]  /*1610*/  @!P0 FMUL.FTZ R130, R161, R132 ;  /* 0x00000084a1828220 */ /* 0x000fe40000410000 */
[----:B------:R-:W-:Y:S02]  /*1620*/  @P0 FMUL.FTZ R132, R134, R209 ;  /* 0x000000d186840220 */ /* 0x000fe40000410000 */
[----:B------:R-:W-:Y:S01]  /*1630*/  @P0 FADD.FTZ R133, -R13, R168 ;  /* 0x000000a80d850221 */ /* 0x000fe20000010100 */
[----:B------:R-:W1:Y:S01]  /*1640*/  @P0 MUFU.RCP R202, R109 ;  /* 0x0000006d00ca0308 */ /* 0x000e620000001000 */
[----:B------:R-:W-:-:S02]  /*1650*/  @!P0 FADD.FTZ R134, R183, -R146 ;  /* 0x80000092b7868221 */ /* 0x000fc40000010000 */
[----:B------:R-:W-:-:S05]  /*1660*/  @!P0 FADD.FTZ R168, R168, -R146 ;  /* 0x80000092a8a88221 */ /* 0x000fca0000010000 */
[----:B------:R-:W2:Y:S01]  /*1670*/  @P0 MUFU.RCP R186, R120 ;  /* 0x0000007800ba0308 */ /* 0x000ea20000001000 */
[----:B------:R-:W-:Y:S02]  /*1680*/  @P0 FMUL.FTZ R133, R133, R210 ;  /* 0x000000d285850220 */ /* 0x000fe40000410000 */
[----:B------:R-:W-:Y:S02]  /*1690*/  @P0 FADD.FTZ R135, -R18, R195 ;  /* 0x000000c312870221 */ /* 0x000fe40000010100 */
[----:B------:R-:W-:-:S03]  /*16a0*/  @!P0 FMUL.FTZ R132, R161, R134 ;  /* 0x00000086a1848220 */ /* 0x000fc60000410000 */
[----:B------:R-:W3:Y:S01]  /*16b0*/  @P0 MUFU.RCP R65, R121 ;  /* 0x0000007900410308 */ /* 0x000ee20000001000 */
[----:B------:R-:W-:Y:S02]  /*16c0*/  @!P0 FMUL.FTZ R133, R161, R168 ;  /* 0x000000a8a1858220 */ /* 0x000fe40000410000 */
[----:B------:R-:W-:Y:S02]  /*16d0*/  @!P0 FADD.FTZ R134, R195, -R146 ;  /* 0x80000092c3868221 */ /* 0x000fe40000010000 */
[----:B------:R-:W-:Y:S02]  /*16e0*/  @P0 FADD.FTZ R168, -R19, R178 ;  /* 0x000000b213a80221 */ /* 0x000fe40000010100 */
[----:B------:R-:W-:Y:S01]  /*16f0*/  @P0 FADD.FTZ R169, -R17, R170 ;  /* 0x000000aa11a90221 */ /* 0x000fe20000010100 */
[----:B------:R-:W4:Y:S01]  /*1700*/  @P0 MUFU.RCP R67, R119 ;  /* 0x0000007700430308 */ /* 0x000f220000001000 */
[----:B------:R-:W-:Y:S02]  /*1710*/  @P0 FADD.FTZ R131, -R15, R176 ;  /* 0x000000b00f830221 */ /* 0x000fe40000010100 */
[----:B------:R-:W-:-:S02]  /*1720*/  @P0 FMUL.FTZ R135, R135, R218 ;  /* 0x000000da87870220 */ /* 0x000fc40000410000 */
[----:B------:R-:W-:-:S03]  /*1730*/  @!P0 FADD.FTZ R170, R170, -R146 ;  /* 0x80000092aaaa8221 */ /* 0x000fc60000010000 */
[----:B------:R-:W0:Y:S01]  /*1740*/  @P0 MUFU.RCP R69, R122 ;  /* 0x0000007a00450308 */ /* 0x000e220000001000 */
[----:B------:R-:W-:Y:S02]  /*1750*/  @!P0 FADD.FTZ R176, R176, -R146 ;  /* 0x80000092b0b08221 */ /* 0x000fe40000010000 */
[----:B------:R-:W-:Y:S02]  /*1760*/  @!P0 FMUL.FTZ R135, R161, R134 ;  /* 0x00000086a1878220 */ /* 0x000fe40000410000 */
[----:B-----5:R-:W-:-:S03]  /*1770*/  @P0 FADD.FTZ R147, -R20, R181 ;  /* 0x000000b514930221 */ /* 0x020fc60000010100 */
[----:B------:R-:W5:Y:S01]  /*1780*/  @P0 MUFU.RCP R167, R148 ;  /* 0x0000009400a70308 */ /* 0x000f620000001000 */
[----:B------:R-:W-:Y:S02]  /*1790*/  @P0 FMUL.FTZ R134, R168, R211 ;  /* 0x000000d3a8860220 */ /* 0x000fe40000410000 */
[----:B------:R-:W-:Y:S02]  /*17a0*/  @P0 FMUL.FTZ R169, R169, R216 ;  /* 0x000000d8a9a90220 */ /* 0x000fe40000410000 */
[----:B------:R-:W-:-:S03]  /*17b0*/  @!P0 FADD.FTZ R168, R181, -R146 ;  /* 0x80000092b5a88221 */ /* 0x000fc60000010000 */
[----:B------:R-:W0:Y:S01]  /*17c0*/  @P0 MUFU.RCP R182, R123 ;  /* 0x0000007b00b60308 */ /* 0x000e220000001000 */
[----:B------:R-:W-:Y:S02]  /*17d0*/  @P0 FADD.FTZ R127, -R11, R174 ;  /* 0x000000ae0b7f0221 */ /* 0x000fe40000010100 */
[----:B------:R-:W-:Y:S02]  /*17e0*/  @P0 FMUL.FTZ R131, R131, R214 ;  /* 0x000000d683830220 */ /* 0x000fe40000410000 */
[----:B------:R-:W-:Y:S02]  /*17f0*/  @P0 FADD.FTZ R181, -R22, R197 ;  /* 0x000000c516b50221 */ /* 0x000fe40000010100 */
[----:B------:R-:W-:Y:S01]  /*1800*/  @!P0 FMUL.FTZ R169, R161, R170 ;  /* 0x000000aaa1a98220 */ /* 0x000fe20000410000 */
[----:B------:R-:W1:Y:S01]  /*1810*/  @P0 MUFU.RCP R187, R150 ;  /* 0x0000009600bb0308 */ /* 0x000e620000001000 */
[----:B------:R-:W-:Y:S02]  /*1820*/  @!P0 FADD.FTZ R172, R172, -R146 ;  /* 0x80000092acac8221 */ /* 0x000fe40000010000 */
[----:B------:R-:W-:-:S02]  /*1830*/  @!P0 FADD.FTZ R174, R174, -R146 ;  /* 0x80000092aeae8221 */ /* 0x000fc40000010000 */
[----:B------:R-:W-:Y:S02]  /*1840*/  @!P0 FMUL.FTZ R131, R161, R176 ;  /* 0x000000b0a1838220 */ /* 0x000fe40000410000 */
[----:B------:R-:W-:Y:S01]  /*1850*/  @!P0 FADD.FTZ R170, R197, -R146 ;  /* 0x80000092c5aa8221 */ /* 0x000fe20000010000 */
[----:B------:R-:W3:Y:S01]  /*1860*/  @P0 MUFU.RCP R185, R149 ;  /* 0x0000009500b90308 */ /* 0x000ee20000001000 */
[----:B0-----:R-:W-:Y:S02]  /*1870*/  @P0 FMUL.FTZ R147, R147, R220 ;  /* 0x000000dc93930220 */ /* 0x001fe40000410000 */
[----:B------:R-:W-:Y:S02]  /*1880*/  @!P0 FADD.FTZ R178, R178, -R146 ;  /* 0x80000092b2b28221 */ /* 0x000fe40000010000 */
[----:B------:R-:W-:Y:S02]  /*1890*/  @P0 FADD.FTZ R176, -R23, R180 ;  /* 0x000000b417b00221 */ /* 0x000fe40000010100 */
[----:B------:R-:W-:Y:S01]  /*18a0*/  @!P0 FMUL.FTZ R147, R161, R168 ;  /* 0x000000a8a1938220 */ /* 0x000fe20000410000 */
[----:B------:R-:W0:Y:S01]  /*18b0*/  @P0 MUFU.RCP R210, R152 ;  /* 0x0000009800d20308 */ /* 0x000e220000001000 */
[----:B-1----:R-:W-:-:S02]  /*18c0*/  @P0 FMUL.FTZ R127, R127, R202 ;  /* 0x000000ca7f7f0220 */ /* 0x002fc40000410000 */
[----:B--2---:R-:W-:Y:S02]  /*18d0*/  @P0 FMUL.FTZ R168, R181, R186 ;  /* 0x000000bab5a80220 */ /* 0x004fe40000410000 */
[C---:B------:R-:W-:Y:S02]  /*18e0*/  @!P0 FMUL.FTZ R129, R161.reuse, R172 ;  /* 0x000000aca1818220 */ /* 0x040fe40000410000 */
[C---:B------:R-:W-:Y:S02]  /*18f0*/  @!P0 FMUL.FTZ R127, R161.reuse, R174 ;  /* 0x000000aea17f8220 */ /* 0x040fe40000410000 */
[C---:B------:R-:W-:Y:S02]  /*1900*/  @!P0 FMUL.FTZ R168, R161.reuse, R170 ;  /* 0x000000aaa1a88220 */ /* 0x040fe40000410000 */
[----:B------:R-:W-:Y:S02]  /*1910*/  @!P0 FMUL.FTZ R134, R161, R178 ;  /* 0x000000b2a1868220 */ /* 0x000fe40000410000 */
[----:B------:R-:W-:-:S02]  /*1920*/  @P0 FADD.FTZ R174, -R21, R175 ;  /* 0x000000af15ae0221 */ /* 0x000fc40000010100 */
[----:B------:R-:W-:Y:S02]  /*1930*/  @P0 FADD.FTZ R172, -R24, R179 ;  /* 0x000000b318ac0221 */ /* 0x000fe40000010100 */
[----:B---3--:R-:W-:Y:S01]  /*1940*/  @P0 FMUL.FTZ R170, R176, R65 ;  /* 0x00000041b0aa0220 */ /* 0x008fe20000410000 */
[----:B------:R-:W1:Y:S01]  /*1950*/  @P0 MUFU.RCP R214, R154 ;  /* 0x0000009a00d60308 */ /* 0x000e620000001000 */
[----:B------:R-:W-:Y:S02]  /*1960*/  @!P0 FADD.FTZ R176, R175, -R146 ;  /* 0x80000092afb08221 */ /* 0x000fe40000010000 */
[----:B------:R-:W-:Y:S02]  /*1970*/  @!P0 FADD.FTZ R178, R179, -R146 ;  /* 0x80000092b3b28221 */ /* 0x000fe40000010000 */
[----:B------:R-:W-:Y:S02]  /*1980*/  @!P0 FADD.FTZ R180, R180, -R146 ;  /* 0x80000092b4b48221 */ /* 0x000fe40000010000 */
[----:B------:R-:W-:-:S02]  /*1990*/  @P0 FADD.FTZ R186, -R26, R193 ;  /* 0x000000c11aba0221 */ /* 0x000fc40000010100 */
[----:B----4-:R-:W-:Y:S02]  /*19a0*/  @P0 FMUL.FTZ R174, R174, R67 ;  /* 0x00000043aeae0220 */ /* 0x010fe40000410000 */
[----:B------:R-:W-:Y:S02]  /*19b0*/  @P0 FMUL.FTZ R172, R172, R69 ;  /* 0x00000045acac0220 */ /* 0x000fe40000410000 */
[----:B------:R-:W-:Y:S02]  /*19c0*/  @P0 FADD.FTZ R65, -R25, R173 ;  /* 0x000000ad19410221 */ /* 0x000fe40000010100 */
[----:B------:R-:W-:Y:S02]  /*19d0*/  @!P0 FMUL.FTZ R174, R161, R176 ;  /* 0x000000b0a1ae8220 */ /* 0x000fe40000410000 */
[C---:B------:R-:W-:Y:S02]  /*19e0*/  @!P0 FMUL.FTZ R172, R161.reuse, R178 ;  /* 0x000000b2a1ac8220 */ /* 0x040fe40000410000 */
[----:B------:R-:W-:-:S02]  /*19f0*/  @!P0 FMUL.FTZ R170, R161, R180 ;  /* 0x000000b4a1aa8220 */ /* 0x000fc40000410000 */
[----:B-----5:R-:W-:Y:S02]  /*1a00*/  @P0 FMUL.FTZ R176, R186, R167 ;  /* 0x000000a7bab00220 */ /* 0x020fe40000410000 */
[----:B------:R-:W-:Y:S02]  /*1a10*/  @!P0 FADD.FTZ R178, R193, -R146 ;  /* 0x80000092c1b28221 */ /* 0x000fe40000010000 */
[----:B------:R-:W-:Y:S02]  /*1a20*/  @P0 FADD.FTZ R180, -R28, R177 ;  /* 0x000000b11cb40221 */ /* 0x000fe40000010100 */
[----:B------:R-:W-:Y:S02]  /*1a30*/  @P0 FADD.FTZ R186, -R27, R184 ;  /* 0x000000b81bba0221 */ /* 0x000fe40000010100 */
[----:B------:R-:W-:Y:S02]  /*1a40*/  @!P0 FADD.FTZ R202, R177, -R146 ;  /* 0x80000092b1ca8221 */ /* 0x000fe40000010000 */
[----:B------:R-:W-:-:S02]  /*1a50*/  @P0 FMUL.FTZ R182, R65, R182 ;  /* 0x000000b641b60220 */ /* 0x000fc40000410000 */
[----:B------:R-:W-:Y:S02]  /*1a60*/  @!P0 FADD.FTZ R184, R184, -R146 ;  /* 0x80000092b8b88221 */ /* 0x000fe40000010000 */
[----:B------:R-:W-:Y:S02]  /*1a70*/  @P0 FADD.FTZ R65, -R30, R189 ;  /* 0x000000bd1e410221 */ /* 0x000fe40000010100 */
[----:B------:R-:W-:Y:S02]  /*1a80*/  @!P0 FMUL.FTZ R176, R161, R178 ;  /* 0x000000b2a1b08220 */ /* 0x000fe40000410000 */
[----:B------:R-:W-:Y:S01]  /*1a90*/  @P0 FMUL.FTZ R180, R180, R187 ;  /* 0x000000bbb4b40220 */ /* 0x000fe20000410000 */
[----:B------:R-:W2:Y:S01]  /*1aa0*/  @P0 MUFU.RCP R212, R153 ;  /* 0x0000009900d40308 */ /* 0x000ea20000001000 */
[----:B------:R-:W-:Y:S02]  /*1ab0*/  @P0 FMUL.FTZ R178, R186, R185 ;  /* 0x000000b9bab20220 */ /* 0x000fe40000410000 */
[----:B------:R-:W-:-:S02]  /*1ac0*/  @!P0 FMUL.FTZ R180, R161, R202 ;  /* 0x000000caa1b48220 */ /* 0x000fc40000410000 */
[----:B------:R-:W-:Y:S02]  /*1ad0*/  @!P0 FADD.FTZ R186, R173, -R146 ;  /* 0x80000092adba8221 */ /* 0x000fe40000010000 */
[----:B------:R-:W-:Y:S02]  /*1ae0*/  @!P0 FMUL.FTZ R178, R161, R184 ;  /* 0x000000b8a1b28220 */ /* 0x000fe40000410000 */
[----:B------:R-:W-:Y:S01]  /*1af0*/  @!P0 FADD.FTZ R202, R189, -R146 ;  /* 0x80000092bdca8221 */ /* 0x000fe20000010000 */
[----:B------:R-:W-:Y:S01]  /*1b00*/  @P0 MUFU.RCP R216, R155 ;  /* 0x0000009b00d80308 */ /* 0x000fe20000001000 */
[----:B0-----:R-:W-:Y:S02]  /*1b10*/  @P0 FMUL.FTZ R184, R65, R210 ;  /* 0x000000d241b80220 */ /* 0x001fe40000410000 */
[----:B------:R-:W-:Y:S02]  /*1b20*/  @P0 FADD.FTZ R65, -R32, R191 ;  /* 0x000000bf20410221 */ /* 0x000fe40000010100 */
[----:B------:R-:W-:-:S03]  /*1b30*/  @!P0 FMUL.FTZ R182, R161, R186 ;  /* 0x000000baa1b68220 */ /* 0x000fc60000410000 */
[----:B------:R-:W0:Y:S01]  /*1b40*/  @P0 MUFU.RCP R218, R156 ;  /* 0x0000009c00da0308 */ /* 0x000e220000001000 */
[----:B------:R-:W-:Y:S02]  /*1b50*/  @!P0 FMUL.FTZ R184, R161, R202 ;  /* 0x000000caa1b88220 */ /* 0x000fe40000410000 */
[----:B------:R-:W-:Y:S02]  /*1b60*/  @P0 FADD.FTZ R186, -R29, R188 ;  /* 0x000000bc1dba0221 */ /* 0x000fe40000010100 */
[----:B------:R-:W-:Y:S02]  /*1b70*/  @!P0 FADD.FTZ R202, R188, -R146 ;  /* 0x80000092bcca8221 */ /* 0x000fe40000010000 */
[----:B-1----:R-:W-:Y:S02]  /*1b80*/  @P0 FMUL.FTZ R188, R65, R214 ;  /* 0x000000d641bc0220 */ /* 0x002fe40000410000 */
[----:B------:R-:W1:Y:S01]  /*1b90*/  @P0 MUFU.RCP R214, R157 ;  /* 0x0000009d00d60308 */ /* 0x000e620000001000 */
[----:B------:R-:W-:-:S02]  /*1ba0*/  @P0 FADD.FTZ R173, -R31, R194 ;  /* 0x000000c21fad0221 */ /* 0x000fc40000010100 */
[----:B------:R-:W-:Y:S02]  /*1bb0*/  @!P0 FADD.FTZ R194, R194, -R146 ;  /* 0x80000092c2c28221 */ /* 0x000fe40000010000 */
[----:B------:R-:W-:Y:S02]  /*1bc0*/  @P0 FADD.FTZ R65, -R34, R171 ;  /* 0x000000ab22410221 */ /* 0x000fe40000010100 */
[----:B------:R-:W-:Y:S01]  /*1bd0*/  @P0 FADD.FTZ R175, -R33, R190 ;  /* 0x000000be21af0221 */ /* 0x000fe20000010100 */
[----:B------:R-:W3:Y:S01]  /*1be0*/  @P0 MUFU.RCP R183, R151 ;  /* 0x0000009700b70308 */ /* 0x000ee20000001000 */
[----:B------:R-:W-:Y:S02]  /*1bf0*/  @!P0 FADD.FTZ R190, R190, -R146 ;  /* 0x80000092bebe8221 */ /* 0x000fe40000010000 */
[----:B--2---:R-:W-:Y:S02]  /*1c00*/  @P0 FMUL.FTZ R173, R173, R212 ;  /* 0x000000d4adad0220 */ /* 0x004fe40000410000 */
[----:B------:R-:W-:-:S02]  /*1c10*/  @!P0 FADD.FTZ R210, R191, -R146 ;  /* 0x80000092bfd28221 */ /* 0x000fc40000010000 */
[----:B------:R-:W-:Y:S02]  /*1c20*/  @!P0 FMUL.FTZ R173, R161, R194 ;  /* 0x000000c2a1ad8220 */ /* 0x000fe40000410000 */
[----:B0-----:R-:W-:Y:S02]  /*1c30*/  @P0 FMUL.FTZ R194, R65, R218 ;  /* 0x000000da41c20220 */ /* 0x001fe40000410000 */
[----:B------:R-:W-:Y:S02]  /*1c40*/  @P0 FMUL.FTZ R175, R175, R216 ;  /* 0x000000d8afaf0220 */ /* 0x000fe40000410000 */
[----:B------:R-:W-:Y:S02]  /*1c50*/  @P0 FADD.FTZ R65, -R35, R198 ;  /* 0x000000c623410221 */ /* 0x000fe40000010100 */
[C---:B------:R-:W-:Y:S01]  /*1c60*/  @!P0 FMUL.FTZ R175, R161.reuse, R190 ;  /* 0x000000bea1af8220 */ /* 0x040fe20000410000 */
[----:B------:R-:W-:Y:S01]  /*1c70*/  HADD2.F32 R190, -RZ, R196.H0_H0 ;  /* 0x200000c4ffbe7230 */ /* 0x000fe20000004100 */
[----:B------:R-:W-:-:S02]  /*1c80*/  @!P0 FMUL.FTZ R188, R161, R210 ;  /* 0x000000d2a1bc8220 */ /* 0x000fc40000410000 */
[----:B------:R-:W-:Y:S02]  /*1c90*/  @!P0 FADD.FTZ R210, R171, -R146 ;  /* 0x80000092abd28221 */ /* 0x000fe40000010000 */
[----:B------:R-:W-:Y:S02]  /*1ca0*/  @!P0 FADD.FTZ R212, R199, -R146 ;  /* 0x80000092c7d48221 */ /* 0x000fe40000010000 */
[----:B------:R-:W-:Y:S01]  /*1cb0*/  @!P0 FADD.FTZ R198, R198, -R146 ;  /* 0x80000092c6c68221 */ /* 0x000fe20000010000 */
[----:B------:R-:W-:Y:S01]  /*1cc0*/  HADD2.F32 R171, -RZ, R196.H1_H1 ;  /* 0x300000c4ffab7230 */ /* 0x000fe20000004100 */
[----:B-1----:R-:W-:Y:S01]  /*1cd0*/  @P0 FMUL.FTZ R146, R65, R214 ;  /* 0x000000d641920220 */ /* 0x002fe20000410000 */
[----:B------:R-:W-:Y:S01]  /*1ce0*/  HADD2.F32 R65, -RZ, R192.H0_H0 ;  /* 0x200000c0ff417230 */ /* 0x000fe20000004100 */
[C---:B------:R-:W-:Y:S02]  /*1cf0*/  FADD.FTZ R159, R190.reuse, R159 ;  /* 0x0000009fbe9f7221 */ /* 0x040fe40000010000 */
[----:B------:R-:W-:-:S02]  /*1d00*/  FFMA.FTZ R74, R190, R125, R74 ;  /* 0x0000007dbe4a7223 */ /* 0x000fc4000001004a */
[----:B------:R-:W-:Y:S01]  /*1d10*/  FMUL.FTZ R190, R105, R190 ;  /* 0x000000be69be7220 */ /* 0x000fe20000410000 */
[----:B------:R-:W-:Y:S01]  /*1d20*/  HADD2.F32 R177, -RZ, R192.H1_H1 ;  /* 0x300000c0ffb17230 */ /* 0x000fe20000004100 */
[----:B------:R-:W-:Y:S01]  /*1d30*/  @!P0 FMUL.FTZ R146, R161, R198 ;  /* 0x000000c6a1928220 */ /* 0x000fe20000410000 */
[--C-:B------:R-:W-:Y:S01]  /*1d40*/  HADD2.F32 R198, -RZ, R201.reuse.H0_H0 ;  /* 0x200000c9ffc67230 */ /* 0x100fe20000004100 */
[C---:B------:R-:W-:Y:S01]  /*1d50*/  FADD.FTZ R102, R171.reuse, R102 ;  /* 0x00000066ab667221 */ /* 0x040fe20000010000 */
[----:B------:R-:W-:Y:S01]  /*1d60*/  HADD2.F32 R181, -RZ, R201.H1_H1 ;  /* 0x300000c9ffb57230 */ /* 0x000fe20000004100 */
[----:B------:R-:W-:Y:S01]  /*1d70*/  FFMA.FTZ R75, R171, R124, R75 ;  /* 0x0000007cab4b7223 */ /* 0x000fe2000001004b */
[--C-:B------:R-:W-:Y:S01]  /*1d80*/  HADD2.F32 R191, -RZ, R70.reuse.H0_H0 ;  /* 0x20000046ffbf7230 */ /* 0x100fe20000004100 */
[C---:B------:R-:W-:Y:S01]  /*1d90*/  FADD.FTZ R56, R65.reuse, R56 ;  /* 0x0000003841387221 */ /* 0x040fe20000010000 */
[----:B------:R-:W-:Y:S01]  /*1da0*/  HADD2.F32 R193, -RZ, R70.H1_H1 ;  /* 0x30000046ffc17230 */ /* 0x000fe20000004100 */
[----:B------:R-:W-:Y:S01]  /*1db0*/  FFMA.FTZ R72, R65, R129, R72 ;  /* 0x0000008141487223 */ /* 0x000fe20000010048 */
[--C-:B------:R-:W-:Y:S01]  /*1dc0*/  HADD2.F32 R70, -RZ, R68.reuse.H0_H0 ;  /* 0x20000044ff467230 */ /* 0x100fe20000004100 */
[----:B------:R-:W-:Y:S01]  /*1dd0*/  FMUL.FTZ R192, R107, R65 ;  /* 0x000000416bc07220 */ /* 0x000fe20000410000 */
[----:B------:R-:W-:Y:S01]  /*1de0*/  HADD2.F32 R201, -RZ, R68.H1_H1 ;  /* 0x30000044ffc97230 */ /* 0x000fe20000004100 */
[----:B------:R-:W-:-:S02]  /*1df0*/  FMUL.FTZ R171, R106, R171 ;  /* 0x000000ab6aab7220 */ /* 0x000fc40000410000 */
[----:B------:R-:W-:Y:S02]  /*1e00*/  FADD.FTZ R68, RZ, R190 ;  /* 0x000000beff447221 */ /* 0x000fe40000010000 */
[----:B------:R-:W-:Y:S02]  /*1e10*/  FFMA.FTZ R65, R190, R125, RZ ;  /* 0x0000007dbe417223 */ /* 0x000fe400000100ff */
[----:B---3--:R-:W-:Y:S02]  /*1e20*/  @P0 FMUL.FTZ R186, R186, R183 ;  /* 0x000000b7baba0220 */ /* 0x008fe40000410000 */
[----:B------:R-:W-:Y:S02]  /*1e30*/  @!P0 FMUL.FTZ R186, R161, R202 ;  /* 0x000000caa1ba8220 */ /* 0x000fe40000410000 */
[----:B------:R-:W-:Y:S02]  /*1e40*/  @P0 FADD.FTZ R202, -R36, R199 ;  /* 0x000000c724ca0221 */ /* 0x000fe40000010100 */
[----:B------:R-:W-:-:S02]  /*1e50*/  FADD.FTZ R199, R68, R171 ;  /* 0x000000ab44c77221 */ /* 0x000fc40000010000 */
[----:B------:R-:W-:Y:S01]  /*1e60*/  FFMA.FTZ R65, R171, R124, R65 ;  /* 0x0000007cab417223 */ /* 0x000fe20000010041 */
[----:B------:R-:W-:Y:S01]  /*1e70*/  HADD2.F32 R196, -RZ, R200.H0_H0 ;  /* 0x200000c8ffc47230 */ /* 0x000fe20000004100 */
[C---:B------:R-:W-:Y:S01]  /*1e80*/  FADD.FTZ R77, R177.reuse, R77 ;  /* 0x0000004db14d7221 */ /* 0x040fe20000010000 */
[----:B------:R-:W-:Y:S01]  /*1e90*/  HADD2.F32 R69, -RZ, R204.H0_H0 ;  /* 0x200000ccff457230 */ /* 0x000fe20000004100 */
[----:B------:R-:W-:Y:S02]  /*1ea0*/  FFMA.FTZ R73, R177, R126, R73 ;  /* 0x0000007eb1497223 */ /* 0x000fe40000010049 */
[----:B------:R-:W-:Y:S02]  /*1eb0*/  FMUL.FTZ R177, R108, R177 ;  /* 0x000000b16cb17220 */ /* 0x000fe40000410000 */
[----:B------:R-:W-:Y:S02]  /*1ec0*/  FADD.FTZ R68, R199, R192 ;  /* 0x000000c0c7447221 */ /* 0x000fe40000010000 */
[----:B------:R-:W-:Y:S01]  /*1ed0*/  FFMA.FTZ R65, R192, R129, R65 ;  /* 0x00000081c0417223 */ /* 0x000fe20000010041 */
[----:B------:R-:W-:Y:S01]  /*1ee0*/  HADD2.F32 R179, -RZ, R200.H1_H1 ;  /* 0x300000c8ffb37230 */ /* 0x000fe20000004100 */
[C---:B------:R-:W-:Y:S01]  /*1ef0*/  FADD.FTZ R100, R196.reuse, R100 ;  /* 0x00000064c4647221 */ /* 0x040fe20000010000 */
[----:B------:R-:W-:Y:S01]  /*1f00*/  HADD2.F32 R185, -RZ, R204.H1_H1 ;  /* 0x300000ccffb97230 */ /* 0x000fe20000004100 */
        /* <DEDUP_REMOVED lines=14> */
[----:B------:R-:W0:Y:S01]  /*1ff0*/  @P0 MUFU.RCP R67, R158 ;  /* 0x0000009e00430308 */ /* 0x000e220000001000 */
        /* <DEDUP_REMOVED lines=9> */
[----:B------:R-:W-:Y:S01]  /*2090*/  HADD2.F32 R183, -RZ, R203.H1_H1 ;  /* 0x300000cbffb77230 */ /* 0x000fe20000004100 */
        /* <DEDUP_REMOVED lines=11> */
[----:B------:R-:W-:Y:S01]  /*2150*/  FFMA.FTZ R65, R183, R132, R65 ;  /* 0x00000084b7417223 */ /* 0x000fe20000010041 */
[----:B------:R-:W-:Y:S01]  /*2160*/  HADD2.F32 R209, -RZ, R207.H1_H1 ;  /* 0x300000cfffd17230 */ /* 0x000fe20000004100 */
[----:B0-----:R-:W-:Y:S02]  /*2170*/  @P0 FMUL.FTZ R202, R202, R67 ;  /* 0x00000043caca0220 */ /* 0x001fe40000410000 */
[----:B------:R-:W-:Y:S01]  /*2180*/  @!P0 FMUL.FTZ R194, R161, R210 ;  /* 0x000000d2a1c28220 */ /* 0x000fe20000410000 */
[----:B------:R-:W-:Y:S01]  /*2190*/  HADD2.F32 R210, -RZ, R207.H0_H0 ;  /* 0x200000cfffd27230 */ /* 0x000fe20000004100 */
[----:B------:R-:W-:Y:S01]  /*21a0*/  @!P0 FMUL.FTZ R202, R161, R212 ;  /* 0x000000d4a1ca8220 */ /* 0x000fe20000410000 */
[--C-:B------:R-:W-:Y:S01]  /*21b0*/  HADD2.F32 R187, -RZ, R205.reuse.H0_H0 ;  /* 0x200000cdffbb7230 */ /* 0x100fe20000004100 */
[----:B------:R-:W-:Y:S01]  /*21c0*/  FADD.FTZ R69, R69, R204 ;  /* 0x000000cc45457221 */ /* 0x000fe20000010000 */
[--C-:B------:R-:W-:Y:S01]  /*21d0*/  HADD2.F32 R212, -RZ, R206.reuse.H0_H0 ;  /* 0x200000ceffd47230 */ /* 0x100fe20000004100 */
[----:B------:R-:W-:Y:S01]  /*21e0*/  FFMA.FTZ R65, R204, R169, R65 ;  /* 0x000000a9cc417223 */ /* 0x000fe20000010041 */
[----:B------:R-:W-:Y:S01]  /*21f0*/  HADD2.F32 R207, -RZ, R206.H1_H1 ;  /* 0x300000ceffcf7230 */ /* 0x000fe20000004100 */
[----:B------:R-:W-:Y:S01]  /*2200*/  FMUL.FTZ R206, R116, R185 ;  /* 0x000000b974ce7220 */ /* 0x000fe20000410000 */
[----:B------:R-:W-:Y:S01]  /*2210*/  HADD2.F32 R189, -RZ, R205.H1_H1 ;  /* 0x300000cdffbd7230 */ /* 0x000fe20000004100 */
[----:B------:R-:W-:-:S02]  /*2220*/  FADD.FTZ R86, R185, R86 ;  /* 0x00000056b9567221 */ /* 0x000fc40000010000 */
[----:B------:R-:W-:Y:S02]  /*2230*/  FFMA.FTZ R54, R185, R135, R54 ;  /* 0x00000087b9367223 */ /* 0x000fe40000010036 */
[----:B------:R-:W-:Y:S02]  /*2240*/  FMUL.FTZ R185, R117, R187 ;  /* 0x000000bb75b97220 */ /* 0x000fe40000410000 */
[----:B------:R-:W-:Y:S02]  /*2250*/  FADD.FTZ R68, R69, R206 ;  /* 0x000000ce45447221 */ /* 0x000fe40000010000 */
[----:B------:R-:W-:Y:S01]  /*2260*/  FFMA.FTZ R65, R206, R135, R65 ;  /* 0x00000087ce417223 */ /* 0x000fe20000010041 */
[--C-:B------:R-:W-:Y:S02]  /*2270*/  HADD2.F32 R216, -RZ, R66.reuse.H0_H0 ;  /* 0x20000042ffd87230 */ /* 0x100fe40000004100 */
[----:B------:R-:W-:Y:S01]  /*2280*/  HADD2.F32 R197, -RZ, R66.H1_H1 ;  /* 0x30000042ffc57230 */ /* 0x000fe20000004100 */
[----:B------:R-:W-:Y:S01]  /*2290*/  FADD.FTZ R69, R68, R185 ;  /* 0x000000b944457221 */ /* 0x000fe20000010000 */
[--C-:B------:R-:W-:Y:S01]  /*22a0*/  HADD2.F32 R66, -RZ, R208.reuse.H0_H0 ;  /* 0x200000d0ff427230 */ /* 0x100fe20000004100 */
[----:B------:R-:W-:Y:S01]  /*22b0*/  FFMA.FTZ R65, R185, R134, R65 ;  /* 0x00000086b9417223 */ /* 0x000fe20000010041 */
[----:B------:R-:W-:Y:S01]  /*22c0*/  HADD2.F32 R205, -RZ, R208.H1_H1 ;  /* 0x300000d0ffcd7230 */ /* 0x000fe20000004100 */
[----:B------:R-:W-:-:S02]  /*22d0*/  FMUL.FTZ R208, R118, R189 ;  /* 0x000000bd76d07220 */ /* 0x000fc40000410000 */
        /* <DEDUP_REMOVED lines=10> */
[-C--:B------:R-:W-:Y:S01]  /*2380*/  FFMA.FTZ R65, R187, R174.reuse, R65 ;  /* 0x000000aebb417223 */ /* 0x080fe20000010041 */
[----:B------:R-:W-:Y:S01]  /*2390*/  HADD2.F32 R195, -RZ, R64.H1_H1 ;  /* 0x30000040ffc37230 */ /* 0x000fe20000004100 */
[C---:B------:R-:W-:Y:S02]  /*23a0*/  FADD.FTZ R160, R191.reuse, R160 ;  /* 0x000000a0bfa07221 */ /* 0x040fe40000010000 */
[----:B------:R-:W-:-:S02]  /*23b0*/  FFMA.FTZ R89, R191, R174, R89 ;  /* 0x000000aebf597223 */ /* 0x000fc40000010059 */
[----:B------:R-:W-:Y:S02]  /*23c0*/  FMUL.FTZ R191, R121, R214 ;  /* 0x000000d679bf7220 */ /* 0x000fe40000410000 */
[----:B------:R-:W-:Y:S02]  /*23d0*/  FADD.FTZ R68, R68, R189 ;  /* 0x000000bd44447221 */ /* 0x000fe40000010000 */
[-C--:B------:R-:W-:Y:S02]  /*23e0*/  FFMA.FTZ R65, R189, R168.reuse, R65 ;  /* 0x000000a8bd417223 */ /* 0x080fe40000010041 */
        /* <DEDUP_REMOVED lines=48> */
[----:B------:R-:W-:Y:S01]  /*26f0*/  LOP3.LUT P0, RZ, R104, 0xff, RZ, 0xc0, !PT ;  /* 0x000000ff68ff7812 */ /* 0x000fe2000780c0ff */
[----:B------:R-:W-:Y:S01]  /*2700*/  HADD2.F32 R64, -RZ, R71.H0_H0 ;  /* 0x20000047ff407230 */ /* 0x000fe20000004100 */
[C---:B------:R-:W-:Y:S02]  /*2710*/  FADD.FTZ R38, R207.reuse, R38 ;  /* 0x00000026cf267221 */ /* 0x040fe40000010000 */
[----:B------:R-:W-:Y:S02]  /*2720*/  FFMA.FTZ R41, R207, R194, R41 ;  /* 0x000000c2cf297223 */ /* 0x000fe40000010029 */
[----:B------:R-:W-:-:S02]  /*2730*/  FMUL.FTZ R207, R156, R207 ;  /* 0x000000cf9ccf7220 */ /* 0x000fc40000410000 */
[----:B------:R-:W-:Y:S02]  /*2740*/  FADD.FTZ R66, R69, R212 ;  /* 0x000000d445427221 */ /* 0x000fe40000010000 */
[----:B------:R-:W-:Y:S01]  /*2750*/  FFMA.FTZ R65, R212, R175, R65 ;  /* 0x000000afd4417223 */ /* 0x000fe20000010041 */
[----:B------:R-:W-:Y:S01]  /*2760*/  HADD2.F32 R71, -RZ, R71.H1_H1 ;  /* 0x30000047ff477230 */ /* 0x000fe20000004100 */
[----:B------:R-:W-:Y:S01]  /*2770*/  SHF.R.U32.HI R67, RZ, 0x5, R0 ;  /* 0x00000005ff437819 */ /* 0x000fe20000011600 */
        /* <DEDUP_REMOVED lines=23> */
.L_x_1461:
        /* <DEDUP_REMOVED lines=18> */
.L_x_1462:
        /* <DEDUP_REMOVED lines=22> */
.L_x_1456:
[----:B------:R-:W-:Y:S05]  /*2b70*/  BSYNC B0 ;  /* 0x0000000000007941 */ /* 0x000fea0003800000 */
.L_x_1455:
        /* <DEDUP_REMOVED lines=29> */
.L_x_1458:
[----:B------:R-:W2:Y:S01]  /*2d50*/  LDG.E.STRONG.GPU R66, [R64.64] ;  /* 0x0000000640427981 */ /* 0x000ea2000c1ef900 */
[----:B------:R-:W-:Y:S01]  /*2d60*/  YIELD ;  /* 0x0000000000007946 */ /* 0x000fe20003800000 */
[----:B--2---:R-:W-:Y:S01]  /*2d70*/  ISETP.NE.AND P0, PT, R66, R69, PT ;  /* 0x000000454200720c */ /* 0x004fe20003f05270 */
[----:B------:R-:W-:-:S12]  /*2d80*/  CCTL.IVALL ;  /* 0x00000000ff00798f */ /* 0x000fd80002000000 */
[----:B------:R-:W-:Y:S05]  /*2d90*/  @P0 BRA `(.L_x_1458) ;  /* 0xffffffb000000947 */ /* 0x000fea000383ffff */
.L_x_1457:
        /* <DEDUP_REMOVED lines=161> */
.L_x_1459:
        /* <DEDUP_REMOVED lines=46> */
.L_x_1452:
        /* <DEDUP_REMOVED lines=23> */
[C---:B------:R-:W-:Y:S01]  /*3c00*/  IADD3 R38, R167.reuse, 0xc00, RZ ;  /* 0x00000c00a7267810 */ /* 0x040fe20007ffe0ff */
        /* <DEDUP_REMOVED lines=8> */
[-C--:B-1----:R-:W-:Y:S01]  /*3c90*/  IMAD.WIDE.U32 R14, R0, R39.reuse, c[0x0][0x1c0] ;  /* 0x00007000000e7625 */ /* 0x082fe200078e0027 */
[C---:B------:R-:W-:Y:S01]  /*3ca0*/  IADD3 R34, R167.reuse, 0x1000, RZ ;  /* 0x00001000a7227810 */ /* 0x040fe20007ffe0ff */
[----:B------:R1:W-:Y:S02]  /*3cb0*/  STG.E.64 [R8.64], R30 ;  /* 0x0000001e08007986 */ /* 0x0003e4000c101b06 */
[-C--:B--2---:R-:W-:Y:S02]  /*3cc0*/  IMAD.WIDE.U32 R2, R38, R39.reuse, c[0x0][0x1c8] ;  /* 0x0000720026027625 */ /* 0x084fe400078e0027 */
[----:B------:R2:W-:Y:S02]  /*3cd0*/  STG.E.64 [R10.64], R58 ;  /* 0x0000003a0a007986 */ /* 0x0005e4000c101b06 */
[-C--:B---3--:R-:W-:Y:S01]  /*3ce0*/  IMAD.WIDE.U32 R4, R0, R39.reuse, c[0x0][0x1c8] ;  /* 0x0000720000047625 */ /* 0x088fe200078e0027 */
[----:B------:R-:W-:Y:S01]  /*3cf0*/  IADD3 R0, R167, 0x1200, RZ ;  /* 0x00001200a7007810 */ /* 0x000fe20007ffe0ff */
[----:B------:R3:W-:Y:S02]  /*3d00*/  STG.E.64 [R12.64], R90 ;  /* 0x0000005a0c007986 */ /* 0x0007e4000c101b06 */
[----:B0-----:R-:W-:-:S02]  /*3d10*/  IMAD.WIDE.U32 R6, R34, R39, c[0x0][0x1c0] ;  /* 0x0000700022067625 */ /* 0x001fc400078e0027 */
[----:B------:R0:W-:Y:S01]  /*3d20*/  STG.E.64 [R2.64], R54 ;  /* 0x0000003602007986 */ /* 0x0001e2000c101b06 */
[C---:B-1----:R-:W-:Y:S01]  /*3d30*/  IADD3 R30, R167.reuse, 0x1400, RZ ;  /* 0x00001400a71e7810 */ /* 0x042fe20007ffe0ff */
[-C--:B------:R-:W-:Y:S02]  /*3d40*/  IMAD.WIDE.U32 R8, R34, R39.reuse, c[0x0][0x1c8] ;  /* 0x0000720022087625 */ /* 0x080fe400078e0027 */
        /* <DEDUP_REMOVED lines=33> */
.L_x_1453:
[----:B------:R-:W-:Y:S02]  /*3f60*/  MOV R68, R71 ;  /* 0x0000004700447202 */ /* 0x000fe40000000f00 */
[----:B------:R-:W-:-:S02]  /*3f70*/  MOV R69, 0x10 ;  /* 0x0000001000457802 */ /* 0x000fc40000000f00 */
[----:B------:R-:W-:Y:S02]  /*3f80*/  MOV R214, 0x1f ;  /* 0x0000001f00d67802 */ /* 0x000fe40000000f00 */
[----:B------:R-:W-:Y:S02]  /*3f90*/  MOV R217, 0xffffffff ;  /* 0xffffffff00d97802 */ /* 0x000fe40000000f00 */
[----:B------:R-:W-:Y:S02]  /*3fa0*/  MOV R64, 0x3fc0 ;  /* 0x00003fc000407802 */ /* 0x000fe40000000f00 */
[----:B------:R-:W-:Y:S05]  /*3fb0*/  CALL.REL.NOINC `($__internal_105_$__cuda_sm70_shflsync_down_p) ;  /* 0x0000045000007944 */ /* 0x000fea0003c00000 */
[----:B-1----:R-:W-:Y:S01]  /*3fc0*/  MOV R66, R214 ;  /* 0x000000d600427202 */ /* 0x002fe20000000f00 */
[----:B0-----:R-:W-:Y:S05]  /*3fd0*/  BRA `(.L_x_1461) ;  /* 0xffffe91000007947 */ /* 0x001fea000383ffff */
.L_x_1454:
[----:B------:R-:W-:Y:S01]  /*3fe0*/  HFMA2.MMA R69, -RZ, RZ, 0, 9.5367431640625e-07 ;  /* 0x00000010ff457435 */ /* 0x000fe200000001ff */
[----:B------:R-:W-:Y:S02]  /*3ff0*/  MOV R68, R215 ;  /* 0x000000d700447202 */ /* 0x000fe40000000f00 */
[----:B------:R-:W-:Y:S02]  /*4000*/  MOV R214, 0x1f ;  /* 0x0000001f00d67802 */ /* 0x000fe40000000f00 */
[----:B------:R-:W-:-:S02]  /*4010*/  MOV R217, 0xffffffff ;  /* 0xffffffff00d97802 */ /* 0x000fc40000000f00 */
[----:B------:R-:W-:Y:S02]  /*4020*/  MOV R64, 0x4040 ;  /* 0x0000404000407802 */ /* 0x000fe40000000f00 */
[----:B01----:R-:W-:Y:S05]  /*4030*/  CALL.REL.NOINC `($__internal_105_$__cuda_sm70_shflsync_down_p) ;  /* 0x000003d000007944 */ /* 0x003fea0003c00000 */
[----:B------:R-:W-:Y:S01]  /*4040*/  FADD.FTZ R71, R71, R66 ;  /* 0x0000004247477221 */ /* 0x000fe20000010000 */
[----:B0-----:R-:W-:Y:S01]  /*4050*/  HFMA2.MMA R69, -RZ, RZ, 0, 4.76837158203125e-07 ;  /* 0x00000008ff457435 */ /* 0x001fe200000001ff */
[----:B-1----:R-:W-:Y:S01]  /*4060*/  FADD.FTZ R215, R215, R214 ;  /* 0x000000d6d7d77221 */ /* 0x002fe20000010000 */
[----:B------:R-:W-:Y:S02]  /*4070*/  MOV R214, 0x1f ;  /* 0x0000001f00d67802 */ /* 0x000fe40000000f00 */
[----:B------:R-:W-:Y:S02]  /*4080*/  MOV R217, 0xffffffff ;  /* 0xffffffff00d97802 */ /* 0x000fe40000000f00 */
[----:B------:R-:W-:Y:S02]  /*4090*/  MOV R68, R71 ;  /* 0x0000004700447202 */ /* 0x000fe40000000f00 */
[----:B------:R-:W-:Y:S02]  /*40a0*/  MOV R64, 0x40c0 ;  /* 0x000040c000407802 */ /* 0x000fe40000000f00 */
[----:B------:R-:W-:Y:S05]  /*40b0*/  CALL.REL.NOINC `($__internal_105_$__cuda_sm70_shflsync_down_p) ;  /* 0x0000035000007944 */ /* 0x000fea0003c00000 */
[----:B0-----:R-:W-:Y:S01]  /*40c0*/  HFMA2.MMA R69, -RZ, RZ, 0, 4.76837158203125e-07 ;  /* 0x00000008ff457435 */ /* 0x001fe200000001ff */
[----:B-1----:R-:W-:-:S02]  /*40d0*/  MOV R66, R214 ;  /* 0x000000d600427202 */ /* 0x002fc40000000f00 */
[----:B------:R-:W-:Y:S02]  /*40e0*/  MOV R68, R215 ;  /* 0x000000d700447202 */ /* 0x000fe40000000f00 */
[----:B------:R-:W-:Y:S02]  /*40f0*/  MOV R214, 0x1f ;  /* 0x0000001f00d67802 */ /* 0x000fe40000000f00 */
[----:B------:R-:W-:Y:S02]  /*4100*/  MOV R217, 0xffffffff ;  /* 0xffffffff00d97802 */ /* 0x000fe40000000f00 */
[----:B------:R-:W-:Y:S02]  /*4110*/  MOV R64, 0x4130 ;  /* 0x0000413000407802 */ /* 0x000fe40000000f00 */
[----:B------:R-:W-:Y:S05]  /*4120*/  CALL.REL.NOINC `($__internal_105_$__cuda_sm70_shflsync_down_p) ;  /* 0x000002e000007944 */ /* 0x000fea0003c00000 */
[----:B------:R-:W-:Y:S01]  /*4130*/  FADD.FTZ R71, R66, R71 ;  /* 0x0000004742477221 */ /* 0x000fe20000010000 */
[----:B0-----:R-:W-:Y:S01]  /*4140*/  HFMA2.MMA R69, -RZ, RZ, 0, 2.384185791015625e-07 ;  /* 0x00000004ff457435 */ /* 0x001fe200000001ff */
[----:B-1----:R-:W-:Y:S01]  /*4150*/  FADD.FTZ R215, R215, R214 ;  /* 0x000000d6d7d77221 */ /* 0x002fe20000010000 */
[----:B------:R-:W-:Y:S02]  /*4160*/  MOV R214, 0x1f ;  /* 0x0000001f00d67802 */ /* 0x000fe40000000f00 */
[----:B------:R-:W-:-:S02]  /*4170*/  MOV R217, 0xffffffff ;  /* 0xffffffff00d97802 */ /* 0x000fc40000000f00 */
[----:B------:R-:W-:Y:S02]  /*4180*/  MOV R68, R71 ;  /* 0x0000004700447202 */ /* 0x000fe40000000f00 */
[----:B------:R-:W-:Y:S02]  /*4190*/  MOV R64, 0x41b0 ;  /* 0x000041b000407802 */ /* 0x000fe40000000f00 */
[----:B------:R-:W-:Y:S05]  /*41a0*/  CALL.REL.NOINC `($__internal_105_$__cuda_sm70_shflsync_down_p) ;  /* 0x0000026000007944 */ /* 0x000fea0003c00000 */
[----:B0-----:R-:W-:Y:S01]  /*41b0*/  HFMA2.MMA R69, -RZ, RZ, 0, 2.384185791015625e-07 ;  /* 0x00000004ff457435 */ /* 0x001fe200000001ff */
[----:B-1----:R-:W-:Y:S02]  /*41c0*/  MOV R66, R214 ;  /* 0x000000d600427202 */ /* 0x002fe40000000f00 */
[----:B------:R-:W-:Y:S02]  /*41d0*/  MOV R68, R215 ;  /* 0x000000d700447202 */ /* 0x000fe40000000f00 */
[----:B------:R-:W-:Y:S02]  /*41e0*/  MOV R214, 0x1f ;  /* 0x0000001f00d67802 */ /* 0x000fe40000000f00 */
[----:B------:R-:W-:Y:S02]  /*41f0*/  MOV R217, 0xffffffff ;  /* 0xffffffff00d97802 */ /* 0x000fe40000000f00 */
[----:B------:R-:W-:-:S02]  /*4200*/  MOV R64, 0x4220 ;  /* 0x0000422000407802 */ /* 0x000fc40000000f00 */
[----:B------:R-:W-:Y:S05]  /*4210*/  CALL.REL.NOINC `($__internal_105_$__cuda_sm70_shflsync_down_p) ;  /* 0x000001f000007944 */ /* 0x000fea0003c00000 */
[----:B------:R-:W-:Y:S01]  /*4220*/  FADD.FTZ R71, R66, R71 ;  /* 0x0000004742477221 */ /* 0x000fe20000010000 */
[----:B0-----:R-:W-:Y:S01]  /*4230*/  HFMA2.MMA R69, -RZ, RZ, 0, 1.1920928955078125e-07 ;  /* 0x00000002ff457435 */ /* 0x001fe200000001ff */
[----:B-1----:R-:W-:Y:S01]  /*4240*/  FADD.FTZ R215, R215, R214 ;  /* 0x000000d6d7d77221 */ /* 0x002fe20000010000 */
[----:B------:R-:W-:-:S02]  /*4250*/  MOV R214, 0x1f ;  /* 0x0000001f00d67802 */ /* 0x000fc40000000f00 */
[----:B------:R-:W-:Y:S02]  /*4260*/  MOV R217, 0xffffffff ;  /* 0xffffffff00d97802 */ /* 0x000fe40000000f00 */
[----:B------:R-:W-:Y:S02]  /*4270*/  MOV R68, R71 ;  /* 0x0000004700447202 */ /* 0x000fe40000000f00 */
[----:B------:R-:W-:Y:S02]  /*4280*/  MOV R64, 0x42a0 ;  /* 0x000042a000407802 */ /* 0x000fe40000000f00 */
[----:B------:R-:W-:Y:S05]  /*4290*/  CALL.REL.NOINC `($__internal_105_$__cuda_sm70_shflsync_down_p) ;  /* 0x0000017000007944 */ /* 0x000fea0003c00000 */
[----:B0-----:R-:W-:Y:S01]  /*42a0*/  HFMA2.MMA R69, -RZ, RZ, 0, 1.1920928955078125e-07 ;  /* 0x00000002ff457435 */ /* 0x001fe200000001ff */
[----:B-1----:R-:W-:Y:S02]  /*42b0*/  MOV R66, R214 ;  /* 0x000000d600427202 */ /* 0x002fe40000000f00 */
[----:B------:R-:W-:Y:S02]  /*42c0*/  MOV R68, R215 ;  /* 0x000000d700447202 */ /* 0x000fe40000000f00 */
[----:B------:R-:W-:Y:S02]  /*42d0*/  MOV R214, 0x1f ;  /* 0x0000001f00d67802 */ /* 0x000fe40000000f00 */
[----:B------:R-:W-:-:S02]  /*42e0*/  MOV R217, 0xffffffff ;  /* 0xffffffff00d97802 */ /* 0x000fc40000000f00 */
[----:B------:R-:W-:Y:S02]  /*42f0*/  MOV R64, 0x4310 ;  /* 0x0000431000407802 */ /* 0x000fe40000000f00 */
[----:B------:R-:W-:Y:S05]  /*4300*/  CALL.REL.NOINC `($__internal_105_$__cuda_sm70_shflsync_down_p) ;  /* 0x0000010000007944 */ /* 0x000fea0003c00000 */
[----:B------:R-:W-:Y:S01]  /*4310*/  FADD.FTZ R71, R66, R71 ;  /* 0x0000004742477221 */ /* 0x000fe20000010000 */
[----:B0-----:R-:W-:Y:S01]  /*4320*/  HFMA2.MMA R69, -RZ, RZ, 0, 5.9604644775390625e-08 ;  /* 0x00000001ff457435 */ /* 0x001fe200000001ff */
[----:B-1----:R-:W-:Y:S01]  /*4330*/  FADD.FTZ R215, R215, R214 ;  /* 0x000000d6d7d77221 */ /* 0x002fe20000010000 */
[----:B------:R-:W-:Y:S02]  /*4340*/  MOV R214, 0x1f ;  /* 0x0000001f00d67802 */ /* 0x000fe40000000f00 */
[----:B------:R-:W-:Y:S02]  /*4350*/  MOV R217, 0xffffffff ;  /* 0xffffffff00d97802 */ /* 0x000fe40000000f00 */
[----:B------:R-:W-:Y:S02]  /*4360*/  MOV R68, R71 ;  /* 0x0000004700447202 */ /* 0x000fe40000000f00 */
[----:B------:R-:W-:Y:S02]  /*4370*/  MOV R64, 0x4390 ;  /* 0x0000439000407802 */ /* 0x000fe40000000f00 */
[----:B------:R-:W-:Y:S05]  /*4380*/  CALL.REL.NOINC `($__internal_105_$__cuda_sm70_shflsync_down_p) ;  /* 0x0000008000007944 */ /* 0x000fea0003c00000 */
[----:B0-----:R-:W-:Y:S01]  /*4390*/  HFMA2.MMA R69, -RZ, RZ, 0, 5.9604644775390625e-08 ;  /* 0x00000001ff457435 */ /* 0x001fe200000001ff */
[----:B-1----:R-:W-:-:S02]  /*43a0*/  MOV R70, R214 ;  /* 0x000000d600467202 */ /* 0x002fc40000000f00 */
[----:B------:R-:W-:Y:S02]  /*43b0*/  MOV R68, R215 ;  /* 0x000000d700447202 */ /* 0x000fe40000000f00 */
[----:B------:R-:W-:Y:S02]  /*43c0*/  MOV R214, 0x1f ;  /* 0x0000001f00d67802 */ /* 0x000fe40000000f00 */
[----:B------:R-:W-:Y:S02]  /*43d0*/  MOV R217, 0xffffffff ;  /* 0xffffffff00d97802 */ /* 0x000fe40000000f00 */
[----:B------:R-:W-:Y:S02]  /*43e0*/  MOV R64, 0x4400 ;  /* 0x0000440000407802 */ /* 0x000fe40000000f00 */
[----:B------:R-:W-:Y:S05]  /*43f0*/  CALL.REL.NOINC `($__internal_105_$__cuda_sm70_shflsync_down_p) ;  /* 0x0000001000007944 */ /* 0x000fea0003c00000 */
[----:B01----:R-:W-:Y:S05]  /*4400*/  BRA `(.L_x_1462) ;  /* 0xffffe60000007947 */ /* 0x003fea000383ffff */
        .weak           $__internal_105_$__cuda_sm70_shflsync_down_p
        .type           $__internal_105_$__cuda_sm70_shflsync_down_p,@function
        .size           $__internal_105_$__cuda_sm70_shflsync_down_p,(.L_x_3512 - $__internal_105_$__cuda_sm70_shflsync_down_p)
$__internal_105_$__cuda_sm70_shflsync_down_p:
[----:B------:R-:W-:Y:S01]  /*4410*/  HFMA2.MMA R65, -RZ, RZ, 0, 0 ;  /* 0x00000000ff417435 */ /* 0x000fe200000001ff */
[----:B------:R-:W-:Y:S04]  /*4420*/  WARPSYNC R217 ;  /* 0x000000d900007348 */ /* 0x000fe80003800000 */
[----:B------:R0:W1:Y:S01]  /*4430*/  SHFL.DOWN PT, R214, R68, R69, R214 ;  /* 0x0800004544d67389 */ /* 0x00006200000e00d6 */
[----:B------:R-:W-:Y:S05]  /*4440*/  RET.REL.NODEC R64 `(_ZN10layer_norm13ln_bwd_kernelINS_13Kernel_traitsI6__halffS2_fjLj15360ELj4ELj1ELj4ELj8ENS_18Kernel_traits_baseILj15360ES2_fS2_fjLj128EEEEEEEvNS_9BwdParamsE) ;  /* 0xffffbbb040007950 */ /* 0x000fea0003c3ffff */
.L_x_1463:
        /* <DEDUP_REMOVED lines=11> */
.L_x_3512:


//--------------------- .text._ZN10layer_norm22ln_bwd_finalize_kernelINS_22Kernel_traits_finalizeILj15360E6__halfS2_S2_fjLj1024ELj4ENS_18Kernel_traits_baseILj15360ES2_S2_S2_fjLj1024EEEEEEEvNS_9BwdParamsE --------------------------
	.section	.text._ZN10layer_norm22ln_bwd_finalize_kernelINS_22Kernel_traits_finalizeILj15360E6__halfS2_S2_fjLj1024ELj4ENS_18Kernel_traits_baseILj15360ES2_S2_S2_fjLj1024EEEEEEEvNS_9BwdParamsE,"ax",@progbits
	.sectioninfo	@"SHI_REGISTERS=32"
	.align	128
        .global         _ZN10layer_norm22ln_bwd_finalize_kernelINS_22Kernel_traits_finalizeILj15360E6__halfS2_S2_fjLj1024ELj4ENS_18Kernel_traits_baseILj15360ES2_S2_S2_fjLj1024EEEEEEEvNS_9BwdParamsE
        .type           _ZN10layer_norm22ln_bwd_finalize_kernelINS_22Kernel_traits_finalizeILj15360E6__halfS2_S2_fjLj1024ELj4ENS_18Kernel_traits_baseILj15360ES2_S2_S2_fjLj1024EEEEEEEvNS_9BwdParamsE,@function
        .size           _ZN10layer_norm22ln_bwd_finalize_kernelINS_22Kernel_traits_finalizeILj15360E6__halfS2_S2_fjLj1024ELj4ENS_18Kernel_traits_baseILj15360ES2_S2_S2_fjLj1024EEEEEEEvNS_9BwdParamsE,(.L_x_3513 - _ZN10layer_norm22ln_bwd_finalize_kernelINS_22Kernel_traits_finalizeILj15360E6__halfS2_S2_fjLj1024ELj4ENS_18Kernel_traits_baseILj15360ES2_S2_S2_fjLj1024EEEEEEEvNS_9BwdParamsE)
        .other          _ZN10layer_norm22ln_bwd_finalize_kernelINS_22Kernel_traits_finalizeILj15360E6__halfS2_S2_fjLj1024ELj4ENS_18Kernel_traits_baseILj15360ES2_S2_S2_fjLj1024EEEEEEEvNS_9BwdParamsE,@"STO_CUDA_ENTRY STV_DEFAULT"
_ZN10layer_norm22ln_bwd_finalize_kernelINS_22Kernel_traits_finalizeILj15360E6__halfS2_S2_fjLj1024ELj4ENS_18Kernel_traits_baseILj15360ES2_S2_S2_fjLj1024EEEEEEEvNS_9BwdParamsE:
.text._ZN10layer_norm22ln_bwd_finalize_kernelINS_22Kernel_traits_finalizeILj15360E6__halfS2_S2_fjLj1024ELj4ENS_18Kernel_traits_baseILj15360ES2_S2_S2_fjLj1024EEEEEEEvNS_9BwdParamsE:
        /* <DEDUP_REMOVED lines=19> */
.L_x_1476:
        /* <DEDUP_REMOVED lines=27> */
.L_x_1468:
        /* <DEDUP_REMOVED lines=32> */
.L_x_1467:
[----:B------:R-:W-:Y:S05]  /*04e0*/  BSYNC B1 ;  /* 0x0000000000017941 */ /* 0x000fea0003800000 */
.L_x_1466:
        /* <DEDUP_REMOVED lines=22> */
.L_x_1470:
[----:B------:R-:W-:Y:S05]  /*0650*/  BSYNC B1 ;  /* 0x0000000000017941 */ /* 0x000fea0003800000 */
.L_x_1469:
        /* <DEDUP_REMOVED lines=10> */
.L_x_1465:
[----:B------:R-:W-:Y:S05]  /*0700*/  BSYNC B0 ;  /* 0x0000000000007941 */ /* 0x000fea0003800000 */
.L_x_1464:
        /* <DEDUP_REMOVED lines=11> */
.L_x_1477:
        /* <DEDUP_REMOVED lines=18> */
.L_x_1478:
[----:B------:R-:W-:Y:S01]  /*08e0*/  @!P1 SHF.R.U32.HI R2, RZ, 0x3, R0 ;  /* 0x00000003ff029819 */ /* 0x000fe20000011600 */
[----:B---3--:R-:W-:Y:S02]  /*08f0*/  FADD.FTZ R5, R5, R10 ;  /* 0x0000000a05057221 */ /* 0x008fe40000010000 */
[----:B--2---:R-:W-:Y:S01]  /*0900*/  FADD.FTZ R7, R7, R4 ;  /* 0x0000000407077221 */ /* 0x004fe20000010000 */
[----:B------:R-:W-:-:S05]  /*0910*/  @!P1 LOP3.LUT R2, R2, 0x1ffffffc, RZ, 0xc0, !PT ;  /* 0x1ffffffc02029812 */ /* 0x000fca00078ec0ff */
[----:B------:R2:W-:Y:S04]  /*0920*/  @!P1 STS [R2+0x2000], R5 ;  /* 0x0020000502009388 */ /* 0x0005e80000000800 */
[----:B------:R2:W-:Y:S02]  /*0930*/  @!P1 STS [R2+0x2080], R7 ;  /* 0x0020800702009388 */ /* 0x0005e40000000800 */
.L_x_1471:
        /* <DEDUP_REMOVED lines=13> */
.L_x_1475:
[----:B------:R-:W-:Y:S05]  /*0a10*/  BSYNC B0 ;  /* 0x0000000000007941 */ /* 0x000fea0003800000 */
.L_x_1474:
[C---:B------:R-:W-:Y:S02]  /*0a20*/  ISETP.GT.U32.AND P1, PT, R18.reuse, -0x3c01, PT ;  /* 0xffffc3ff1200780c */ /* 0x040fe40003f24070 */
[----:B------:R-:W-:Y:S02]  /*0a30*/  IADD3 R18, R18, 0x3c00, RZ ;  /* 0x00003c0012127810 */ /* 0x000fe40007ffe0ff */
[----:B------:R-:W-:-:S09]  /*0a40*/  IADD3 R19, R19, 0x1e00, RZ ;  /* 0x00001e0013137810 */ /* 0x000fd20007ffe0ff */
[----:B012---:R-:W-:Y:S05]  /*0a50*/  @P1 BRA `(.L_x_1476) ;  /* 0xfffff6d000001947 */ /* 0x007fea000383ffff */
[----:B------:R-:W-:Y:S05]  /*0a60*/  EXIT ;  /* 0x000000000000794d */ /* 0x000fea0003800000 */
.L_x_1472:
[----:B--2---:R-:W-:Y:S01]  /*0a70*/  IMAD.MOV.U32 R10, RZ, RZ, R4 ;  /* 0x000000ffff0a7224 */ /* 0x004fe200078e0004 */
[----:B------:R-:W-:Y:S01]  /*0a80*/  MOV R9, 0x1 ;  /* 0x0000000100097802 */ /* 0x000fe20000000f00 */
[----:B------:R-:W-:Y:S01]  /*0a90*/  IMAD.MOV.U32 R6, RZ, RZ, 0x1f ;  /* 0x0000001fff067424 */ /* 0x000fe200078e00ff */
[----:B------:R-:W-:Y:S02]  /*0aa0*/  MOV R11, 0xffffffff ;  /* 0xffffffff000b7802 */ /* 0x000fe40000000f00 */
[----:B------:R-:W-:Y:S02]  /*0ab0*/  MOV R2, 0xad0 ;  /* 0x00000ad000027802 */ /* 0x000fe40000000f00 */
[----:B01----:R-:W-:Y:S05]  /*0ac0*/  CALL.REL.NOINC `($__internal_106_$__cuda_sm70_shflsync_bfly_p) ;  /* 0x000003c000007944 */ /* 0x003fea0003c00000 */
[----:B-1----:R-:W-:Y:S01]  /*0ad0*/  IMAD.MOV.U32 R3, RZ, RZ, R6 ;  /* 0x000000ffff037224 */ /* 0x002fe200078e0006 */
[----:B0-----:R-:W-:Y:S05]  /*0ae0*/  BRA `(.L_x_1477) ;  /* 0xfffffcd000007947 */ /* 0x001fea000383ffff */
.L_x_1473:
[----:B------:R-:W-:Y:S01]  /*0af0*/  HFMA2.MMA R6, -RZ, RZ, 0, 1.847743988037109375e-06 ;  /* 0x0000001fff067435 */ /* 0x000fe200000001ff */
[----:B------:R-:W-:Y:S01]  /*0b00*/  MOV R10, R13 ;  /* 0x0000000d000a7202 */ /* 0x000fe20000000f00 */
[----:B------:R-:W-:Y:S01]  /*0b10*/  IMAD.MOV.U32 R9, RZ, RZ, 0x2 ;  /* 0x00000002ff097424 */ /* 0x000fe200078e00ff */
[----:B------:R-:W-:Y:S01]  /*0b20*/  MOV R2, 0xb50 ;  /* 0x00000b5000027802 */ /* 0x000fe20000000f00 */
[----:B------:R-:W-:-:S02]  /*0b30*/  IMAD.MOV.U32 R11, RZ, RZ, -0x1 ;  /* 0xffffffffff0b7424 */ /* 0x000fc400078e00ff */
[----:B012---:R-:W-:Y:S05]  /*0b40*/  CALL.REL.NOINC `($__internal_106_$__cuda_sm70_shflsync_bfly_p) ;  /* 0x0000034000007944 */ /* 0x007fea0003c00000 */
[----:B01----:R-:W-:Y:S01]  /*0b50*/  FADD.FTZ R10, R13, R6 ;  /* 0x000000060d0a7221 */ /* 0x003fe20000010000 */
[----:B------:R-:W-:Y:S01]  /*0b60*/  MOV R9, 0x4 ;  /* 0x0000000400097802 */ /* 0x000fe20000000f00 */
[----:B------:R-:W-:Y:S01]  /*0b70*/  IMAD.MOV.U32 R6, RZ, RZ, 0x1f ;  /* 0x0000001fff067424 */ /* 0x000fe200078e00ff */
[----:B------:R-:W-:-:S02]  /*0b80*/  MOV R11, 0xffffffff ;  /* 0xffffffff000b7802 */ /* 0x000fc40000000f00 */
[----:B------:R-:W-:Y:S02]  /*0b90*/  MOV R2, 0xbb0 ;  /* 0x00000bb000027802 */ /* 0x000fe40000000f00 */
[----:B------:R-:W-:Y:S05]  /*0ba0*/  CALL.REL.NOINC `($__internal_106_$__cuda_sm70_shflsync_bfly_p) ;  /* 0x000002e000007944 */ /* 0x000fea0003c00000 */
[----:B01----:R-:W-:Y:S01]  /*0bb0*/  FADD.FTZ R10, R10, R6 ;  /* 0x000000060a0a7221 */ /* 0x003fe20000010000 */
[----:B------:R-:W-:Y:S01]  /*0bc0*/  HFMA2.MMA R6, -RZ, RZ, 0, 1.847743988037109375e-06 ;  /* 0x0000001fff067435 */ /* 0x000fe200000001ff */
[----:B------:R-:W-:Y:S01]  /*0bd0*/  IMAD.MOV.U32 R9, RZ, RZ, 0x8 ;  /* 0x00000008ff097424 */ /* 0x000fe200078e00ff */
[----:B------:R-:W-:Y:S01]  /*0be0*/  MOV R2, 0xc10 ;  /* 0x00000c1000027802 */ /* 0x000fe20000000f00 */
[----:B------:R-:W-:-:S03]  /*0bf0*/  IMAD.MOV.U32 R11, RZ, RZ, -0x1 ;  /* 0xffffffffff0b7424 */ /* 0x000fc600078e00ff */
[----:B------:R-:W-:Y:S05]  /*0c00*/  CALL.REL.NOINC `($__internal_106_$__cuda_sm70_shflsync_bfly_p) ;  /* 0x0000028000007944 */ /* 0x000fea0003c00000 */
[----:B-1----:R-:W-:Y:S01]  /*0c10*/  FADD.FTZ R4, R10, R6 ;  /* 0x000000060a047221 */ /* 0x002fe20000010000 */
[----:B0-----:R-:W-:Y:S01]  /*0c20*/  MOV R9, 0x10 ;  /* 0x0000001000097802 */ /* 0x001fe20000000f00 */
[----:B------:R-:W-:Y:S01]  /*0c30*/  IMAD.MOV.U32 R6, RZ, RZ, 0x1f ;  /* 0x0000001fff067424 */ /* 0x000fe200078e00ff */
[----:B------:R-:W-:Y:S01]  /*0c40*/  MOV R11, 0xffffffff ;  /* 0xffffffff000b7802 */ /* 0x000fe20000000f00 */
[----:B------:R-:W-:Y:S01]  /*0c50*/  IMAD.MOV.U32 R10, RZ, RZ, R4 ;  /* 0x000000ffff0a7224 */ /* 0x000fe200078e0004 */
[----:B------:R-:W-:Y:S02]  /*0c60*/  MOV R2, 0xc80 ;  /* 0x00000c8000027802 */ /* 0x000fe40000000f00 */
[----:B------:R-:W-:Y:S05]  /*0c70*/  CALL.REL.NOINC `($__internal_106_$__cuda_sm70_shflsync_bfly_p) ;  /* 0x0000021000007944 */ /* 0x000fea0003c00000 */
[----:B0-----:R-:W-:Y:S01]  /*0c80*/  HFMA2.MMA R9, -RZ, RZ, 0, 5.9604644775390625e-08 ;  /* 0x00000001ff097435 */ /* 0x001fe200000001ff */
[----:B-1----:R-:W-:Y:S01]  /*0c90*/  MOV R7, R6 ;  /* 0x0000000600077202 */ /* 0x002fe20000000f00 */
[----:B------:R-:W-:Y:S01]  /*0ca0*/  IMAD.MOV.U32 R10, RZ, RZ, R5 ;  /* 0x000000ffff0a7224 */ /* 0x000fe200078e0005 */
[----:B------:R-:W-:Y:S01]  /*0cb0*/  MOV R6, 0x1f ;  /* 0x0000001f00067802 */ /* 0x000fe20000000f00 */
[----:B------:R-:W-:Y:S01]  /*0cc0*/  IMAD.MOV.U32 R11, RZ, RZ, -0x1 ;  /* 0xffffffffff0b7424 */ /* 0x000fe200078e00ff */
[----:B------:R-:W-:-:S02]  /*0cd0*/  MOV R2, 0xcf0 ;  /* 0x00000cf000027802 */ /* 0x000fc40000000f00 */
[----:B------:R-:W-:Y:S05]  /*0ce0*/  CALL.REL.NOINC `($__internal_106_$__cuda_sm70_shflsync_bfly_p) ;  /* 0x000001a000007944 */ /* 0x000fea0003c00000 */
[----:B0-----:R-:W-:Y:S01]  /*0cf0*/  HFMA2.MMA R9, -RZ, RZ, 0, 1.1920928955078125e-07 ;  /* 0x00000002ff097435 */ /* 0x001fe200000001ff */
[----:B-1----:R-:W-:Y:S01]  /*0d00*/  FADD.FTZ R10, R5, R6 ;  /* 0x00000006050a7221 */ /* 0x002fe20000010000 */
[----:B------:R-:W-:Y:S01]  /*0d10*/  MOV R6, 0x1f ;  /* 0x0000001f00067802 */ /* 0x000fe20000000f00 */
[----:B------:R-:W-:Y:S01]  /*0d20*/  IMAD.MOV.U32 R11, RZ, RZ, -0x1 ;  /* 0xffffffffff0b7424 */ /* 0x000fe200078e00ff */
[----:B------:R-:W-:-:S02]  /*0d30*/  MOV R2, 0xd50 ;  /* 0x00000d5000027802 */ /* 0x000fc40000000f00 */
[----:B------:R-:W-:Y:S05]  /*0d40*/  CALL.REL.NOINC `($__internal_106_$__cuda_sm70_shflsync_bfly_p) ;  /* 0x0000014000007944 */ /* 0x000fea0003c00000 */
[----:B0-----:R-:W-:Y:S01]  /*0d50*/  HFMA2.MMA R9, -RZ, RZ, 0, 2.384185791015625e-07 ;  /* 0x00000004ff097435 */ /* 0x001fe200000001ff */
[----:B-1----:R-:W-:Y:S01]  /*0d60*/  FADD.FTZ R10, R10, R6 ;  /* 0x000000060a0a7221 */ /* 0x002fe20000010000 */
[----:B------:R-:W-:Y:S01]  /*0d70*/  MOV R6, 0x1f ;  /* 0x0000001f00067802 */ /* 0x000fe20000000f00 */
[----:B------:R-:W-:Y:S01]  /*0d80*/  IMAD.MOV.U32 R11, RZ, RZ, -0x1 ;  /* 0xffffffffff0b7424 */ /* 0x000fe200078e00ff */
[----:B------:R-:W-:-:S02]  /*0d90*/  MOV R2, 0xdb0 ;  /* 0x00000db000027802 */ /* 0x000fc40000000f00 */
[----:B------:R-:W-:Y:S05]  /*0da0*/  CALL.REL.NOINC `($__internal_106_$__cuda_sm70_shflsync_bfly_p) ;  /* 0x000000e000007944 */ /* 0x000fea0003c00000 */
[----:B0-----:R-:W-:Y:S01]  /*0db0*/  HFMA2.MMA R9, -RZ, RZ, 0, 4.76837158203125e-07 ;  /* 0x00000008ff097435 */ /* 0x001fe200000001ff */
[----:B-1----:R-:W-:Y:S01]  /*0dc0*/  FADD.FTZ R10, R10, R6 ;  /* 0x000000060a0a7221 */ /* 0x002fe20000010000 */
[----:B------:R-:W-:Y:S01]  /*0dd0*/  MOV R6, 0x1f ;  /* 0x0000001f00067802 */ /* 0x000fe20000000f00 */
[----:B------:R-:W-:Y:S01]  /*0de0*/  IMAD.MOV.U32 R11, RZ, RZ, -0x1 ;  /* 0xffffffffff0b7424 */ /* 0x000fe200078e00ff */
[----:B------:R-:W-:-:S02]  /*0df0*/  MOV R2, 0xe10 ;  /* 0x00000e1000027802 */ /* 0x000fc40000000f00 */
[----:B------:R-:W-:Y:S05]  /*0e00*/  CALL.REL.NOINC `($__internal_106_$__cuda_sm70_shflsync_bfly_p) ;  /* 0x0000008000007944 */ /* 0x000fea0003c00000 */
[----:B0-----:R-:W-:Y:S01]  /*0e10*/  HFMA2.MMA R9, -RZ, RZ, 0, 9.5367431640625e-07 ;  /* 0x00000010ff097435 */ /* 0x001fe200000001ff */
[----:B-1----:R-:W-:Y:S01]  /*0e20*/  FADD.FTZ R10, R10, R6 ;  /* 0x000000060a0a7221 */ /* 0x002fe20000010000 */
[----:B------:R-:W-:Y:S01]  /*0e30*/  MOV R6, 0x1f ;  /* 0x0000001f00067802 */ /* 0x000fe20000000f00 */
[----:B------:R-:W-:Y:S01]  /*0e40*/  IMAD.MOV.U32 R11, RZ, RZ, -0x1 ;  /* 0xffffffffff0b7424 */ /* 0x000fe200078e00ff */
[----:B------:R-:W-:-:S02]  /*0e50*/  MOV R2, 0xe70 ;  /* 0x00000e7000027802 */ /* 0x000fc40000000f00 */
[----:B------:R-:W-:Y:S05]  /*0e60*/  CALL.REL.NOINC `($__internal_106_$__cuda_sm70_shflsync_bfly_p) ;  /* 0x0000002000007944 */ /* 0x000fea0003c00000 */
[----:B-1----:R-:W-:Y:S01]  /*0e70*/  MOV R5, R6 ;  /* 0x0000000600057202 */ /* 0x002fe20000000f00 */
[----:B0-----:R-:W-:Y:S05]  /*0e80*/  BRA `(.L_x_1478) ;  /* 0xfffffa5000007947 */ /* 0x001fea000383ffff */
        .weak           $__internal_106_$__cuda_sm70_shflsync_bfly_p
        .type           $__internal_106_$__cuda_sm70_shflsync_bfly_p,@function
        .size           $__internal_106_$__cuda_sm70_shflsync_bfly_p,(.L_x_3513 - $__internal_106_$__cuda_sm70_shflsync_bfly_p)
$__internal_106_$__cuda_sm70_shflsync_bfly_p:
[----:B------:R-:W-:Y:S01]  /*0e90*/  HFMA2.MMA R3, -RZ, RZ, 0, 0 ;  /* 0x00000000ff037435 */ /* 0x000fe200000001ff */
[----:B------:R-:W-:Y:S04]  /*0ea0*/  WARPSYNC R11 ;  /* 0x0000000b00007348 */ /* 0x000fe80003800000 */
[----:B------:R0:W1:Y:S01]  /*0eb0*/  SHFL.BFLY PT, R6, R10, R9, R6 ;  /* 0x0c0000090a067389 */ /* 0x00006200000e0006 */
[----:B------:R-:W-:Y:S05]  /*0ec0*/  RET.REL.NODEC R2 `(_ZN10layer_norm22ln_bwd_finalize_kernelINS_22Kernel_traits_finalizeILj15360E6__halfS2_S2_fjLj1024ELj4ENS_18Kernel_traits_baseILj15360ES2_S2_S2_fjLj1024EEEEEEEvNS_9BwdParamsE) ;  /* 0xfffff13002007950 */ /* 0x000fea0003c3ffff */
.L_x_1479:
        /* <DEDUP_REMOVED lines=11> */
.L_x_3513:


//--------------------- .text._ZN10layer_norm13ln_bwd_kernelINS_13Kernel_traitsI6__halfS2_S2_fjLj15360ELj4ELj1ELj4ELj4ENS_18Kernel_traits_baseILj15360ES2_S2_S2_fjLj128EEEEEEEvNS_9BwdParamsE --------------------------
	.section	.text._ZN10layer_norm13ln_bwd_kernelINS_13Kernel_traitsI6__halfS2_S2_fjLj15360ELj4ELj1ELj4ELj4ENS_18Kernel_traits_baseILj15360ES2_S2_S2_fjLj128EEEEEEEvNS_9BwdParamsE,"ax",@progbits
	.sectioninfo	@"SHI_REGISTERS=252"
	.align	128
        .global         _ZN10layer_norm13ln_bwd_kernelINS_13Kernel_traitsI6__halfS2_S2_fjLj15360ELj4ELj1ELj4ELj4ENS_18Kernel_traits_baseILj15360ES2_S2_S2_fjLj128EEEEEEEvNS_9BwdParamsE
        .type           _ZN10layer_norm13ln_bwd_kernelINS_13Kernel_traitsI6__halfS2_S2_fjLj15360ELj4ELj1ELj4ELj4ENS_18Kernel_traits_baseILj15360ES2_S2_S2_fjLj128EEEEEEEvNS_9BwdParamsE,@function
        .size           _ZN10layer_norm13ln_bwd_kernelINS_13Kernel_traitsI6__halfS2_S2_fjLj15360ELj4ELj1ELj4ELj4ENS_18Kernel_traits_baseILj15360ES2_S2_S2_fjLj128EEEEEEEvNS_9BwdParamsE,(.L_x_3514 - _ZN10layer_norm13ln_bwd_kernelINS_13Kernel_traitsI6__halfS2_S2_fjLj15360ELj4ELj1ELj4ELj4ENS_18Kernel_traits_baseILj15360ES2_S2_S2_fjLj128EEEEEEEvNS_9BwdParamsE)
        .other          _ZN10layer_norm13ln_bwd_kernelINS_13Kernel_traitsI6__halfS2_S2_fjLj15360ELj4ELj1ELj4ELj4ENS_18Kernel_traits_baseILj15360ES2_S2_S2_fjLj128EEEEEEEvNS_9BwdParamsE,@"STO_CUDA_ENTRY STV_DEFAULT"
_ZN10layer_norm13ln_bwd_kernelINS_13Kernel_traitsI6__halfS2_S2_fjLj15360ELj4ELj1ELj4ELj4ENS_18Kernel_traits_baseILj15360ES2_S2_S2_fjLj128EEEEEEEvNS_9BwdParamsE:
.text._ZN10layer_norm13ln_bwd_kernelINS_13Kernel_traitsI6__halfS2_S2_fjLj15360ELj4ELj1ELj4ELj4ENS_18Kernel_traits_baseILj15360ES2_S2_S2_fjLj128EEEEEEEvNS_9BwdParamsE:
        /* <DEDUP_REMOVED lines=201> */
.L_x_1488:
        /* <DEDUP_REMOVED lines=12> */
[----:B------:R-:W-:Y:S01]  /*0d50*/  MOV R64, UR6 ;  /* 0x0000000600407c02 */ /* 0x000fe20008000f00 */
[----:B------:R-:W-:Y:S01]  /*0d60*/  @!UP0 ULDC.64 UR12, c[0x0][0x170] ;  /* 0x00005c00000c8ab9 */ /* 0x000fe20000000a00 */
[----:B------:R-:W-:Y:S01]  /*0d70*/  MOV R65, UR7 ;  /* 0x0000000700417c02 */ /* 0x000fe20008000f00 */
[----:B------:R-:W-:Y:S01]  /*0d80*/  @!UP0 ULDC.64 UR8, c[0x0][0x170] ;  /* 0x00005c0000088ab9 */ /* 0x000fe20000000a00 */
[C---:B------:R-:W-:Y:S01]  /*0d90*/  LEA R70, P0, R134.reuse, UR12, 0x2 ;  /* 0x0000000c86467c11 */ /* 0x040fe2000f8010ff */
[----:B------:R-:W-:Y:S02]  /*0da0*/  UMOV UR10, UR4 ;  /* 0x00000004000a7c82 */ /* 0x000fe40008000000 */
[----:B------:R-:W-:Y:S01]  /*0db0*/  IMAD.WIDE.U32 R130, R141, 0x4, R64 ;  /* 0x000000048d827825 */ /* 0x000fe200078e0040 */
[----:B------:R-:W-:Y:S01]  /*0dc0*/  MOV R68, UR8 ;  /* 0x0000000800447c02 */ /* 0x000fe20008000f00 */
[----:B------:R-:W-:Y:S01]  /*0dd0*/  UMOV UR11, UR5 ;  /* 0x00000005000b7c82 */ /* 0x000fe20008000000 */
[----:B------:R-:W-:Y:S01]  /*0de0*/  MOV R69, UR9 ;  /* 0x0000000900457c02 */ /* 0x000fe20008000f00 */
[----:B------:R-:W-:Y:S01]  /*0df0*/  UMOV UR6, UR4 ;  /* 0x0000000400067c82 */ /* 0x000fe20008000000 */
[----:B------:R0:W2:Y:S01]  /*0e00*/  LDG.E R140, [R130.64] ;  /* 0x0000000e828c7981 */ /* 0x0000a2000c1e1900 */
[C---:B------:R-:W-:Y:S01]  /*0e10*/  IADD3 R149, R134.reuse, 0x600, RZ ;  /* 0x0000060086957810 */ /* 0x040fe20007ffe0ff */
[----:B------:R-:W-:Y:S01]  /*0e20*/  UMOV UR7, UR5 ;  /* 0x0000000500077c82 */ /* 0x000fe20008000000 */
[----:B------:R-:W-:Y:S01]  /*0e30*/  LEA.HI.X R71, R134, UR13, RZ, 0x2, P0 ;  /* 0x0000000d86477c11 */ /* 0x000fe200080f14ff */
[----:B------:R-:W-:-:S02]  /*0e40*/  UMOV UR8, UR4 ;  /* 0x0000000400087c82 */ /* 0x000fc40008000000 */
[----:B------:R-:W-:Y:S01]  /*0e50*/  IMAD.WIDE.U32 R68, R149, 0x4, R68 ;  /* 0x0000000495447825 */ /* 0x000fe200078e0044 */
[----:B------:R-:W-:Y:S01]  /*0e60*/  UMOV UR9, UR5 ;  /* 0x0000000500097c82 */ /* 0x000fe20008000000 */
[----:B------:R1:W3:Y:S01]  /*0e70*/  LDG.E R138, [R70.64] ;  /* 0x0000000e468a7981 */ /* 0x0002e2000c1e1900 */
[----:B------:R-:W-:Y:S02]  /*0e80*/  @!UP0 ULDC.64 UR10, c[0x0][0x170] ;  /* 0x00005c00000a8ab9 */ /* 0x000fe40000000a00 */
[----:B------:R-:W-:Y:S01]  /*0e90*/  @!UP0 ULDC.64 UR8, c[0x0][0x170] ;  /* 0x00005c0000088ab9 */ /* 0x000fe20000000a00 */
[----:B------:R-:W-:Y:S01]  /*0ea0*/  MOV R64, UR10 ;  /* 0x0000000a00407c02 */ /* 0x000fe20008000f00 */
[----:B------:R4:W5:Y:S01]  /*0eb0*/  LDG.E R152, [R68.64] ;  /* 0x0000000e44987981 */ /* 0x000962000c1e1900 */
[----:B------:R-:W-:Y:S01]  /*0ec0*/  MOV R65, UR11 ;  /* 0x0000000b00417c02 */ /* 0x000fe20008000f00 */
[----:B------:R-:W-:Y:S01]  /*0ed0*/  @!UP0 ULDC.64 UR6, c[0x0][0x170] ;  /* 0x00005c0000068ab9 */ /* 0x000fe20000000a00 */
[----:B------:R-:W-:-:S02]  /*0ee0*/  IADD3 R151, R134, 0x400, RZ ;  /* 0x0000040086977810 */ /* 0x000fc40007ffe0ff */
[----:B-1----:R-:W-:Y:S02]  /*0ef0*/  MOV R70, UR8 ;  /* 0x0000000800467c02 */ /* 0x002fe40008000f00 */
[----:B------:R-:W-:Y:S02]  /*0f00*/  MOV R71, UR9 ;  /* 0x0000000900477c02 */ /* 0x000fe40008000f00 */
[C---:B------:R-:W-:Y:S01]  /*0f10*/  IADD3 R155, R134.reuse, 0xc00, RZ ;  /* 0x00000c00869b7810 */ /* 0x040fe20007ffe0ff */
[----:B------:R-:W-:Y:S02]  /*0f20*/  UMOV UR10, UR4 ;  /* 0x00000004000a7c82 */ /* 0x000fe40008000000 */
[----:B------:R-:W-:Y:S01]  /*0f30*/  UMOV UR11, UR5 ;  /* 0x00000005000b7c82 */ /* 0x000fe20008000000 */
[----:B------:R-:W-:Y:S01]  /*0f40*/  MOV R66, UR6 ;  /* 0x0000000600427c02 */ /* 0x000fe20008000f00 */
[----:B------:R-:W-:Y:S01]  /*0f50*/  @!UP0 ULDC.64 UR10, c[0x0][0x170] ;  /* 0x00005c00000a8ab9 */ /* 0x000fe20000000a00 */
[----:B------:R-:W-:Y:S01]  /*0f60*/  MOV R67, UR7 ;  /* 0x0000000700437c02 */ /* 0x000fe20008000f00 */
[----:B------:R-:W-:Y:S01]  /*0f70*/  IMAD.WIDE.U32 R64, R151, 0x4, R64 ;  /* 0x0000000497407825 */ /* 0x000fe200078e0040 */
[C---:B------:R-:W-:Y:S01]  /*0f80*/  IADD3 R139, R134.reuse, 0x800, RZ ;  /* 0x00000800868b7810 */ /* 0x040fe20007ffe0ff */
[----:B------:R-:W-:Y:S01]  /*0f90*/  UMOV UR8, UR4 ;  /* 0x0000000400087c82 */ /* 0x000fe20008000000 */
[----:B------:R-:W-:Y:S01]  /*0fa0*/  MOV R132, UR10 ;  /* 0x0000000a00847c02 */ /* 0x000fe20008000f00 */
[----:B------:R-:W-:Y:S01]  /*0fb0*/  IMAD.WIDE.U32 R70, R155, 0x4, R70 ;  /* 0x000000049b467825 */ /* 0x000fe200078e0046 */
[----:B------:R-:W-:Y:S01]  /*0fc0*/  MOV R133, UR11 ;  /* 0x0000000b00857c02 */ /* 0x000fe20008000f00 */
[----:B------:R-:W-:Y:S01]  /*0fd0*/  UMOV UR9, UR5 ;  /* 0x0000000500097c82 */ /* 0x000fe20008000000 */
[----:B------:R-:W-:Y:S01]  /*0fe0*/  IADD3 R157, R134, 0xa00, RZ ;  /* 0x00000a00869d7810 */ /* 0x000fe20007ffe0ff */
[----:B------:R-:W-:-:S02]  /*0ff0*/  UMOV UR6, UR4 ;  /* 0x0000000400067c82 */ /* 0x000fc40008000000 */
[----:B------:R-:W-:Y:S01]  /*1000*/  UMOV UR7, UR5 ;  /* 0x0000000500077c82 */ /* 0x000fe20008000000 */
[----:B0-----:R-:W-:Y:S01]  /*1010*/  IMAD.WIDE.U32 R130, R139, 0x4, R66 ;  /* 0x000000048b827825 */ /* 0x001fe200078e0042 */
[----:B------:R-:W-:Y:S01]  /*1020*/  @!UP0 ULDC.64 UR8, c[0x0][0x170] ;  /* 0x00005c0000088ab9 */ /* 0x000fe20000000a00 */
[----:B------:R0:W3:Y:S01]  /*1030*/  LDG.E R156, [R64.64] ;  /* 0x0000000e409c7981 */ /* 0x0000e2000c1e1900 */
[----:B------:R-:W-:Y:S01]  /*1040*/  @!UP0 ULDC.64 UR6, c[0x0][0x170] ;  /* 0x00005c0000068ab9 */ /* 0x000fe20000000a00 */
[----:B----4-:R-:W-:Y:S02]  /*1050*/  MOV R68, UR8 ;  /* 0x0000000800447c02 */ /* 0x010fe40008000f00 */
[----:B------:R1:W4:Y:S01]  /*1060*/  LDG.E R162, [R70.64] ;  /* 0x0000000e46a27981 */ /* 0x000322000c1e1900 */
[----:B------:R-:W-:Y:S02]  /*1070*/  MOV R69, UR9 ;  /* 0x0000000900457c02 */ /* 0x000fe40008000f00 */
[----:B------:R-:W-:Y:S01]  /*1080*/  IADD3 R161, R134, 0x1000, RZ ;  /* 0x0000100086a17810 */ /* 0x000fe20007ffe0ff */
[----:B------:R1:W4:Y:S01]  /*1090*/  LDG.E R154, [R130.64] ;  /* 0x0000000e829a7981 */ /* 0x000322000c1e1900 */
[----:B------:R-:W-:Y:S01]  /*10a0*/  MOV R66, UR6 ;  /* 0x0000000600427c02 */ /* 0x000fe20008000f00 */
[----:B0-----:R-:W-:Y:S01]  /*10b0*/  IMAD.WIDE.U32 R64, R157, 0x4, R132 ;  /* 0x000000049d407825 */ /* 0x001fe200078e0084 */
[----:B------:R-:W-:-:S02]  /*10c0*/  MOV R67, UR7 ;  /* 0x0000000700437c02 */ /* 0x000fc40008000f00 */
[C---:B------:R-:W-:Y:S01]  /*10d0*/  IADD3 R153, R134.reuse, 0xe00, RZ ;  /* 0x00000e0086997810 */ /* 0x040fe20007ffe0ff */
[----:B------:R-:W-:Y:S01]  /*10e0*/  IMAD.WIDE.U32 R68, R161, 0x4, R68 ;  /* 0x00000004a1447825 */ /* 0x000fe200078e0044 */
[----:B------:R0:W4:Y:S01]  /*10f0*/  LDG.E R158, [R64.64] ;  /* 0x0000000e409e7981 */ /* 0x000122000c1e1900 */
[----:B------:R-:W-:Y:S02]  /*1100*/  UMOV UR6, UR4 ;  /* 0x0000000400067c82 */ /* 0x000fe40008000000 */
[----:B------:R-:W-:Y:S01]  /*1110*/  IMAD.WIDE.U32 R66, R153, 0x4, R66 ;  /* 0x0000000499427825 */ /* 0x000fe200078e0042 */
[----:B------:R-:W-:Y:S01]  /*1120*/  UMOV UR7, UR5 ;  /* 0x0000000500077c82 */ /* 0x000fe20008000000 */
[----:B------:R-:W-:Y:S01]  /*1130*/  IADD3 R159, R134, 0x1200, RZ ;  /* 0x00001200869f7810 */ /* 0x000fe20007ffe0ff */
[----:B------:R-:W-:Y:S01]  /*1140*/  @!UP0 ULDC.64 UR6, c[0x0][0x170] ;  /* 0x00005c0000068ab9 */ /* 0x000fe20000000a00 */
[----:B------:R0:W4:Y:S01]  /*1150*/  LDG.E R166, [R68.64] ;  /* 0x0000000e44a67981 */ /* 0x000122000c1e1900 */
[----:B-1----:R-:W-:-:S02]  /*1160*/  MOV R130, UR6 ;  /* 0x0000000600827c02 */ /* 0x002fc40008000f00 */
[----:B------:R-:W-:Y:S01]  /*1170*/  MOV R131, UR7 ;  /* 0x0000000700837c02 */ /* 0x000fe20008000f00 */
[----:B------:R1:W4:Y:S01]  /*1180*/  LDG.E R160, [R66.64] ;  /* 0x0000000e42a07981 */ /* 0x000322000c1e1900 */
[----:B------:R-:W-:Y:S02]  /*1190*/  UMOV UR8, UR4 ;  /* 0x0000000400087c82 */ /* 0x000fe40008000000 */
[----:B------:R-:W-:Y:S02]  /*11a0*/  UMOV UR9, UR5 ;  /* 0x0000000500097c82 */ /* 0x000fe40008000000 */
[----:B------:R-:W-:Y:S01]  /*11b0*/  @!UP0 ULDC.64 UR8, c[0x0][0x170] ;  /* 0x00005c0000088ab9 */ /* 0x000fe20000000a00 */
[----:B------:R-:W-:Y:S01]  /*11c0*/  IMAD.WIDE.U32 R130, R159, 0x4, R130 ;  /* 0x000000049f827825 */ /* 0x000fe200078e0082 */
[----:B------:R-:W-:Y:S01]  /*11d0*/  IADD3 R165, R134, 0x1400, RZ ;  /* 0x0000140086a57810 */ /* 0x000fe20007ffe0ff */
[----:B------:R-:W-:Y:S01]  /*11e0*/  UMOV UR6, UR4 ;  /* 0x0000000400067c82 */ /* 0x000fe20008000000 */
[----:B-1----:R-:W-:Y:S01]  /*11f0*/  MOV R66, UR8 ;  /* 0x0000000800427c02 */ /* 0x002fe20008000f00 */
[----:B------:R-:W-:Y:S01]  /*1200*/  UMOV UR7, UR5 ;  /* 0x0000000500077c82 */ /* 0x000fe20008000000 */
[----:B------:R-:W-:Y:S01]  /*1210*/  MOV R67, UR9 ;  /* 0x0000000900437c02 */ /* 0x000fe20008000f00 */
[----:B------:R-:W-:Y:S01]  /*1220*/  @!UP0 ULDC.64 UR6, c[0x0][0x170] ;  /* 0x00005c0000068ab9 */ /* 0x000fe20000000a00 */
[----:B------:R-:W-:Y:S01]  /*1230*/  ISETP.NE.U32.AND P0, PT, RZ, c[0x0][0x178], PT ;  /* 0x00005e00ff007a0c */ /* 0x000fe20003f05070 */
[----:B------:R1:W4:Y:S01]  /*1240*/  LDG.E R164, [R130.64] ;  /* 0x0000000e82a47981 */ /* 0x000322000c1e1900 */
[----:B0-----:R-:W-:Y:S01]  /*1250*/  MOV R64, UR6 ;  /* 0x0000000600407c02 */ /* 0x001fe20008000f00 */
[----:B------:R-:W-:Y:S01]  /*1260*/  IMAD.WIDE.U32 R66, R165, 0x4, R66 ;  /* 0x00000004a5427825 */ /* 0x000fe200078e0042 */
[----:B------:R-:W-:-:S02]  /*1270*/  MOV R65, UR7 ;  /* 0x0000000700417c02 */ /* 0x000fc40008000f00 */
[C---:B------:R-:W-:Y:S01]  /*1280*/  IADD3 R163, R134.reuse, 0x1600, RZ ;  /* 0x0000160086a37810 */ /* 0x040fe20007ffe0ff */
[----:B------:R-:W-:Y:S01]  /*1290*/  UMOV UR6, UR4 ;  /* 0x0000000400067c82 */ /* 0x000fe20008000000 */
[----:B------:R-:W-:Y:S01]  /*12a0*/  ISETP.NE.AND.EX P0, PT, RZ, c[0x0][0x17c], PT, P0 ;  /* 0x00005f00ff007a0c */ /* 0x000fe20003f05300 */
[----:B------:R-:W-:Y:S01]  /*12b0*/  UMOV UR7, UR5 ;  /* 0x0000000500077c82 */ /* 0x000fe20008000000 */
[----:B------:R0:W4:Y:S01]  /*12c0*/  LDG.E R168, [R66.64] ;  /* 0x0000000e42a87981 */ /* 0x000122000c1e1900 */
[----:B------:R-:W-:Y:S01]  /*12d0*/  @!UP0 ULDC.64 UR6, c[0x0][0x170] ;  /* 0x00005c0000068ab9 */ /* 0x000fe20000000a00 */
[----:B------:R-:W-:Y:S01]  /*12e0*/  IMAD.WIDE.U32 R68, R163, 0x4, R64 ;  /* 0x00000004a3447825 */ /* 0x000fe200078e0040 */
[----:B------:R-:W-:Y:S01]  /*12f0*/  MOV R64, UR6 ;  /* 0x0000000600407c02 */ /* 0x000fe20008000f00 */
[----:B------:R-:W-:Y:S01]  /*1300*/  UMOV UR8, UR4 ;  /* 0x0000000400087c82 */ /* 0x000fe20008000000 */
[----:B------:R-:W-:Y:S01]  /*1310*/  MOV R65, UR7 ;  /* 0x0000000700417c02 */ /* 0x000fe20008000f00 */
[----:B------:R-:W-:Y:S01]  /*1320*/  UMOV UR9, UR5 ;  /* 0x0000000500097c82 */ /* 0x000fe20008000000 */
[C---:B------:R-:W-:Y:S01]  /*1330*/  IADD3 R167, R134.reuse, 0x1a00, RZ ;  /* 0x00001a0086a77810 */ /* 0x040fe20007ffe0ff */
[----:B------:R-:W-:Y:S01]  /*1340*/  HFMA2.MMA R184, -RZ, RZ, 0, 2.384185791015625e-07 ;  /* 0x00000004ffb87435 */ /* 0x000fe200000001ff */
[----:B------:R-:W-:Y:S01]  /*1350*/  @!UP0 ULDC.64 UR8, c[0x0][0x170] ;  /* 0x00005c0000088ab9 */ /* 0x000fe20000000a00 */
[C---:B------:R-:W-:Y:S01]  /*1360*/  IADD3 R169, R134.reuse, 0x1800, RZ ;  /* 0x0000180086a97810 */ /* 0x040fe20007ffe0ff */
[----:B------:R1:W4:Y:S01]  /*1370*/  LDG.E R170, [R68.64] ;  /* 0x0000000e44aa7981 */ /* 0x000322000c1e1900 */
[----:B------:R-:W-:Y:S01]  /*1380*/  MOV R70, UR8 ;  /* 0x0000000800467c02 */ /* 0x000fe20008000f00 */
[----:B------:R-:W-:Y:S01]  /*1390*/  IMAD.WIDE.U32 R64, R167, 0x4, R64 ;  /* 0x00000004a7407825 */ /* 0x000fe200078e0040 */
[----:B------:R-:W-:Y:S01]  /*13a0*/  MOV R71, UR9 ;  /* 0x0000000900477c02 */ /* 0x000fe20008000f00 */
[----:B------:R-:W-:Y:S01]  /*13b0*/  @!UP0 ULDC.64 UR4, c[0x0][0x170] ;  /* 0x00005c0000048ab9 */ /* 0x000fe20000000a00 */
[----:B------:R-:W-:-:S02]  /*13c0*/  IADD3 R171, R134, 0x1c00, RZ ;  /* 0x00001c0086ab7810 */ /* 0x000fc40007ffe0ff */
[----:B------:R1:W4:Y:S01]  /*13d0*/  LDG.E R175, [R64.64] ;  /* 0x0000000e40af7981 */ /* 0x000322000c1e1900 */
[----:B0-----:R-:W-:Y:S01]  /*13e0*/  IMAD.WIDE.U32 R66, R169, 0x4, R70 ;  /* 0x00000004a9427825 */ /* 0x001fe200078e0046 */
[----:B-1----:R-:W-:Y:S02]  /*13f0*/  MOV R68, UR4 ;  /* 0x0000000400447c02 */ /* 0x002fe40008000f00 */
[----:B------:R-:W-:Y:S01]  /*1400*/  MOV R69, UR5 ;  /* 0x0000000500457c02 */ /* 0x000fe20008000f00 */
[----:B------:R-:W-:Y:S01]  /*1410*/  @!P0 IMAD.WIDE R130, R7, R184, c[0x0][0x180] ;  /* 0x0000600007828625 */ /* 0x000fe200078e02b8 */
[----:B------:R-:W-:Y:S01]  /*1420*/  @P0 MOV R172, RZ ;  /* 0x000000ff00ac0202 */ /* 0x000fe20000000f00 */
[----:B------:R0:W4:Y:S02]  /*1430*/  LDG.E R173, [R66.64] ;  /* 0x0000000e42ad7981 */ /* 0x000124000c1e1900 */
[----:B------:R-:W-:-:S03]  /*1440*/  IMAD.WIDE.U32 R68, R171, 0x4, R68 ;  /* 0x00000004ab447825 */ /* 0x000fc600078e0044 */
[----:B------:R1:W4:Y:S01]  /*1450*/  @!P0 LDG.E R172, [R130.64] ;  /* 0x0000000e82ac8981 */ /* 0x000322000c1e1900 */
[----:B------:R-:W-:-:S03]  /*1460*/  IMAD.WIDE.U32 R64, R134, R184, c[0x0][0x1b8] ;  /* 0x00006e0086407625 */ /* 0x000fc600078e00b8 */
[----:B------:R1:W4:Y:S01]  /*1470*/  LDG.E R174, [R68.64] ;  /* 0x0000000e44ae7981 */ /* 0x000322000c1e1900 */
[----:B0-----:R-:W-:-:S03]  /*1480*/  IMAD.WIDE R66, R7, R184, c[0x0][0x188] ;  /* 0x0000620007427625 */ /* 0x001fc600078e02b8 */
[----:B------:R0:W4:Y:S01]  /*1490*/  LDG.E R177, [R64.64] ;  /* 0x0000000e40b17981 */ /* 0x000122000c1e1900 */
[----:B------:R-:W-:-:S03]  /*14a0*/  IMAD.WIDE.U32 R132, R151, R184, c[0x0][0x1b8] ;  /* 0x00006e0097847625 */ /* 0x000fc600078e00b8 */
[----:B------:R0:W4:Y:S01]  /*14b0*/  LDG.E R150, [R66.64] ;  /* 0x0000000e42967981 */ /* 0x000122000c1e1900 */
[----:B------:R-:W-:-:S03]  /*14c0*/  IMAD.WIDE.U32 R70, R141, R184, c[0x0][0x1b8] ;  /* 0x00006e008d467625 */ /* 0x000fc600078e00b8 */
[----:B------:R0:W4:Y:S01]  /*14d0*/  LDG.E R178, [R132.64] ;  /* 0x0000000e84b27981 */ /* 0x000122000c1e1900 */
[----:B-1----:R-:W-:-:S03]  /*14e0*/  IMAD.WIDE.U32 R130, R157, R184, c[0x0][0x1b8] ;  /* 0x00006e009d827625 */ /* 0x002fc600078e00b8 */
[----:B------:R1:W4:Y:S01]  /*14f0*/  LDG.E R176, [R70.64] ;  /* 0x0000000e46b07981 */ /* 0x000322000c1e1900 */
[----:B------:R-:W-:-:S03]  /*1500*/  IMAD.WIDE.U32 R134, R139, R184, c[0x0][0x1b8] ;  /* 0x00006e008b867625 */ /* 0x000fc600078e00b8 */
[----:B------:R0:W4:Y:S01]  /*1510*/  LDG.E R186, [R130.64] ;  /* 0x0000000e82ba7981 */ /* 0x000122000c1e1900 */
[----:B------:R-:W-:-:S03]  /*1520*/  IMAD.WIDE.U32 R136, R149, R184, c[0x0][0x1b8] ;  /* 0x00006e0095887625 */ /* 0x000fc600078e00b8 */
[----:B------:R0:W4:Y:S01]  /*1530*/  LDG.E R182, [R134.64] ;  /* 0x0000000e86b67981 */ /* 0x000122000c1e1900 */
[----:B------:R-:W-:-:S03]  /*1540*/  IMAD.WIDE.U32 R68, R155, R184, c[0x0][0x1b8] ;  /* 0x00006e009b447625 */ /* 0x000fc600078e00b8 */
[----:B------:R1:W4:Y:S04]  /*1550*/  LDG.E R180, [R136.64] ;  /* 0x0000000e88b47981 */ /* 0x000328000c1e1900 */
[----:B------:R1:W4:Y:S01]  /*1560*/  LDG.E R188, [R68.64] ;  /* 0x0000000e44bc7981 */ /* 0x000322000c1e1900 */
[----:B0-----:R-:W-:-:S04]  /*1570*/  IMAD.WIDE.U32 R134, R169, R184, c[0x0][0x1b8] ;  /* 0x00006e00a9867625 */ /* 0x001fc800078e00b8 */
[-C--:B-1----:R-:W-:Y:S01]  /*1580*/  IMAD.WIDE.U32 R136, R163, R184.reuse, c[0x0][0x1b8] ;  /* 0x00006e00a3887625 */ /* 0x082fe200078e00b8 */
[----:B------:R0:W4:Y:S04]  /*1590*/  LDG.E R191, [R134.64] ;  /* 0x0000000e86bf7981 */ /* 0x000128000c1e1900 */
[----:B------:R1:W4:Y:S01]  /*15a0*/  LDG.E R192, [R136.64] ;  /* 0x0000000e88c07981 */ /* 0x000322000c1e1900 */
[----:B------:R-:W-:-:S05]  /*15b0*/  IMAD.WIDE.U32 R132, R165, R184, c[0x0][0x1b8] ;  /* 0x00006e00a5847625 */ /* 0x000fca00078e00b8 */
[----:B------:R0:W4:Y:S01]  /*15c0*/  LDG.E R193, [R132.64] ;  /* 0x0000000e84c17981 */ /* 0x000122000c1e1900 */
[----:B------:R-:W-:-:S04]  /*15d0*/  IMAD.WIDE.U32 R66, R153, R184, c[0x0][0x1b8] ;  /* 0x00006e0099427625 */ /* 0x000fc800078e00b8 */
[-C--:B------:R-:W-:Y:S02]  /*15e0*/  IMAD.WIDE.U32 R64, R161, R184.reuse, c[0x0][0x1b8] ;  /* 0x00006e00a1407625 */ /* 0x080fe400078e00b8 */
[----:B------:R0:W4:Y:S04]  /*15f0*/  LDG.E R66, [R66.64] ;  /* 0x0000000e42427981 */ /* 0x000128000c1e1900 */
[----:B------:R0:W4:Y:S01]  /*1600*/  LDG.E R64, [R64.64] ;  /* 0x0000000e40407981 */ /* 0x000122000c1e1900 */
[----:B------:R-:W-:-:S06]  /*1610*/  IMAD.WIDE.U32 R70, R159, R184, c[0x0][0x1b8] ;  /* 0x00006e009f467625 */ /* 0x000fcc00078e00b8 */
[----:B------:R1:W4:Y:S01]  /*1620*/  LDG.E R70, [R70.64] ;  /* 0x0000000e46467981 */ /* 0x000322000c1e1900 */
[----:B------:R-:W-:-:S05]  /*1630*/  IMAD.WIDE.U32 R130, R167, R184, c[0x0][0x1b8] ;  /* 0x00006e00a7827625 */ /* 0x000fca00078e00b8 */
[----:B0-----:R0:W4:Y:S01]  /*1640*/  LDG.E R67, [R130.64] ;  /* 0x0000000e82437981 */ /* 0x001122000c1e1900 */
[----:B------:R-:W-:-:S06]  /*1650*/  IMAD.WIDE.U32 R68, R171, R184, c[0x0][0x1b8] ;  /* 0x00006e00ab447625 */ /* 0x000fcc00078e00b8 */
[----:B------:R2:W4:Y:S01]  /*1660*/  LDG.E R68, [R68.64] ;  /* 0x0000000e44447981 */ /* 0x000522000c1e1900 */
[----:B------:R-:W0:Y:S08]  /*1670*/  @P0 MUFU.RCP R194, R102 ;  /* 0x0000006600c20308 */ /* 0x000e300000001000 */
[----:B------:R-:W0:Y:S08]  /*1680*/  @P0 MUFU.RCP R198, R106 ;  /* 0x0000006a00c60308 */ /* 0x000e300000001000 */
[----:B------:R-:W-:Y:S08]  /*1690*/  @P0 MUFU.RCP R209, R112 ;  /* 0x0000007000d10308 */ /* 0x000ff00000001000 */
[----:B------:R-:W0:Y:S08]  /*16a0*/  @P0 MUFU.RCP R196, R104 ;  /* 0x0000006800c40308 */ /* 0x000e300000001000 */
[----:B------:R-:W0:Y:S08]  /*16b0*/  @P0 MUFU.RCP R183, R105 ;  /* 0x0000006900b70308 */ /* 0x000e300000001000 */
[----:B------:R-:W0:Y:S08]  /*16c0*/  @P0 MUFU.RCP R181, R103 ;  /* 0x0000006700b50308 */ /* 0x000e300000001000 */
[----:B------:R-:W0:Y:S08]  /*16d0*/  @P0 MUFU.RCP R204, R111 ;  /* 0x0000006f00cc0308 */ /* 0x000e300000001000 */
[----:B------:R-:W0:Y:S08]  /*16e0*/  @P0 MUFU.RCP R190, R100 ;  /* 0x0000006400be0308 */ /* 0x000e300000001000 */
[----:B------:R-:W0:Y:S01]  /*16f0*/  @P0 MUFU.RCP R206, R117 ;  /* 0x0000007500ce0308 */ /* 0x000e220000001000 */
[----:B--2---:R-:W-:-:S05]  /*1700*/  HADD2.F32 R69, -RZ, R140.H0_H0 ;  /* 0x2000008cff457230 */ /* 0x004fca0000004100 */
[----:B------:R-:W-:-:S04]  /*1710*/  @P0 FADD.FTZ R133, -R9, R69 ;  /* 0x0000004509850221 */ /* 0x000fc80000010100 */
[----:B0-----:R-:W-:Y:S01]  /*1720*/  @P0 FMUL.FTZ R133, R133, R194 ;  /* 0x000000c285850220 */ /* 0x001fe20000410000 */
[----:B-----5:R-:W-:-:S05]  /*1730*/  HADD2.F32 R194, -RZ, R152.H0_H0 ;  /* 0x20000098ffc27230 */ /* 0x020fca0000004100 */
[----:B-1----:R-:W-:-:S04]  /*1740*/  @P0 FADD.FTZ R137, -R13, R194 ;  /* 0x000000c20d890221 */ /* 0x002fc80000010100 */
[----:B------:R-:W-:Y:S01]  /*1750*/  @P0 FMUL.FTZ R137, R137, R198 ;  /* 0x000000c689890220 */ /* 0x000fe20000410000 */
[----:B------:R-:W0:Y:S01]  /*1760*/  @P0 MUFU.RCP R202, R109 ;  /* 0x0000006d00ca0308 */ /* 0x000e220000001000 */
[----:B------:R-:W-:Y:S02]  /*1770*/  HADD2.F32 R199, -RZ, R140.H1_H1 ;  /* 0x3000008cffc77230 */ /* 0x000fe40000004100 */
[----:B---3--:R-:W-:-:S05]  /*1780*/  HADD2.F32 R197, -RZ, R138.H0_H0 ;  /* 0x2000008affc57230 */ /* 0x008fca0000004100 */
[----:B------:R-:W1:Y:S01]  /*1790*/  @P0 MUFU.RCP R213, R114 ;  /* 0x0000007200d50308 */ /* 0x000e620000001000 */
[----:B------:R-:W-:Y:S01]  /*17a0*/  @P0 FADD.FTZ R132, -R10, R199 ;  /* 0x000000c70a840221 */ /* 0x000fe20000010100 */
[--C-:B------:R-:W-:Y:S02]  /*17b0*/  HADD2.F32 R71, -RZ, R156.reuse.H0_H0 ;  /* 0x2000009cff477230 */ /* 0x100fe40000004100 */
[----:B------:R-:W-:Y:S02]  /*17c0*/  HADD2.F32 R65, -RZ, R156.H1_H1 ;  /* 0x3000009cff417230 */ /* 0x000fe40000004100 */
[----:B----4-:R-:W-:Y:S01]  /*17d0*/  HADD2.F32 R198, -RZ, R162.H0_H0 ;  /* 0x200000a2ffc67230 */ /* 0x010fe20000004100 */
[----:B------:R-:W-:Y:S01]  /*17e0*/  @P0 FADD.FTZ R135, -R11, R71 ;  /* 0x000000470b870221 */ /* 0x000fe20000010100 */
[----:B------:R-:W2:Y:S01]  /*17f0*/  @P0 MUFU.RCP R179, R101 ;  /* 0x0000006500b30308 */ /* 0x000ea20000001000 */
[----:B------:R-:W-:Y:S02]  /*1800*/  @P0 FADD.FTZ R134, -R12, R65 ;  /* 0x000000410c860221 */ /* 0x000fe40000010100 */
[----:B------:R-:W-:Y:S01]  /*1810*/  @P0 FADD.FTZ R140, -R19, R198 ;  /* 0x000000c6138c0221 */ /* 0x000fe20000010100 */
[----:B------:R-:W-:Y:S01]  /*1820*/  HADD2.F32 R201, -RZ, R154.H1_H1 ;  /* 0x3000009affc97230 */ /* 0x000fe20000004100 */
[----:B------:R-:W-:Y:S01]  /*1830*/  @P0 FMUL.FTZ R135, R135, R196 ;  /* 0x000000c487870220 */ /* 0x000fe20000410000 */
[----:B------:R-:W-:-:S02]  /*1840*/  HADD2.F32 R207, -RZ, R158.H1_H1 ;  /* 0x3000009effcf7230 */ /* 0x000fc40000004100 */
[----:B------:R-:W3:Y:S01]  /*1850*/  @P0 MUFU.RCP R212, R116 ;  /* 0x0000007400d40308 */ /* 0x000ee20000001000 */
[----:B------:R-:W-:Y:S02]  /*1860*/  @P0 FMUL.FTZ R140, R140, R209 ;  /* 0x000000d18c8c0220 */ /* 0x000fe40000410000 */
[----:B------:R-:W-:Y:S02]  /*1870*/  @P0 FMUL.FTZ R134, R134, R183 ;  /* 0x000000b786860220 */ /* 0x000fe40000410000 */
[----:B------:R-:W-:Y:S01]  /*1880*/  @P0 FADD.FTZ R183, -R18, R207 ;  /* 0x000000cf12b70221 */ /* 0x000fe20000010100 */
[----:B------:R-:W-:Y:S02]  /*1890*/  HADD2.F32 R209, -RZ, R166.H1_H1 ;  /* 0x300000a6ffd17230 */ /* 0x000fe40000004100 */
[----:B------:R-:W4:Y:S01]  /*18a0*/  @P0 MUFU.RCP R200, R108 ;  /* 0x0000006c00c80308 */ /* 0x000f220000001000 */
[----:B------:R-:W-:Y:S01]  /*18b0*/  HADD2.F32 R196, -RZ, R160.H0_H0 ;  /* 0x200000a0ffc47230 */ /* 0x000fe20000004100 */
[----:B------:R-:W-:Y:S01]  /*18c0*/  @P0 FADD.FTZ R131, -R6, R197 ;  /* 0x000000c506830221 */ /* 0x000fe20000010100 */
[----:B------:R-:W-:Y:S01]  /*18d0*/  HADD2.F32 R195, -RZ, R138.H1_H1 ;  /* 0x3000008affc37230 */ /* 0x000fe20000004100 */
[----:B------:R-:W-:Y:S01]  /*18e0*/  @P0 FMUL.FTZ R132, R132, R181 ;  /* 0x000000b584840220 */ /* 0x000fe20000410000 */
[----:B------:R-:W-:-:S03]  /*18f0*/  HADD2.F32 R203, -RZ, R152.H1_H1 ;  /* 0x30000098ffcb7230 */ /* 0x000fc60000004100 */
[----:B------:R-:W5:Y:S01]  /*1900*/  @P0 MUFU.RCP R184, R119 ;  /* 0x0000007700b80308 */ /* 0x000f620000001000 */
[----:B------:R-:W-:Y:S01]  /*1910*/  @P0 FMUL.FTZ R183, R183, R204 ;  /* 0x000000ccb7b70220 */ /* 0x000fe20000410000 */
[----:B------:R-:W-:Y:S01]  /*1920*/  HADD2.F32 R204, -RZ, R166.H0_H0 ;  /* 0x200000a6ffcc7230 */ /* 0x000fe20000004100 */
[----:B------:R-:W-:Y:S02]  /*1930*/  @P0 FADD.FTZ R215, -R24, R209 ;  /* 0x000000d118d70221 */ /* 0x000fe40000010100 */
[----:B------:R-:W-:-:S03]  /*1940*/  @P0 FADD.FTZ R181, -R16, R201 ;  /* 0x000000c910b50221 */ /* 0x000fc60000010100 */
[----:B------:R-:W3:Y:S01]  /*1950*/  @P0 MUFU.RCP R208, R118 ;  /* 0x0000007600d00308 */ /* 0x000ee20000001000 */
[----:B------:R-:W-:Y:S02]  /*1960*/  @P0 FADD.FTZ R152, -R21, R196 ;  /* 0x000000c415980221 */ /* 0x000fe40000010100 */
[----:B------:R-:W-:Y:S01]  /*1970*/  @P0 FMUL.FTZ R131, R131, R190 ;  /* 0x000000be83830220 */ /* 0x000fe20000410000 */
[----:B------:R-:W-:Y:S01]  /*1980*/  HADD2.F32 R190, -RZ, R154.H0_H0 ;  /* 0x2000009affbe7230 */ /* 0x000fe20000004100 */
[----:B------:R-:W-:Y:S02]  /*1990*/  @P0 FADD.FTZ R130, -R8, R195 ;  /* 0x000000c308820221 */ /* 0x000fe40000010100 */
[----:B------:R-:W-:Y:S01]  /*19a0*/  @P0 FMUL.FTZ R156, R215, R206 ;  /* 0x000000ced79c0220 */ /* 0x000fe20000410000 */
[----:B------:R-:W4:Y:S01]  /*19b0*/  @P0 MUFU.RCP R210, R121 ;  /* 0x0000007900d20308 */ /* 0x000f220000001000 */
[----:B0-----:R-:W-:Y:S01]  /*19c0*/  @P0 FMUL.FTZ R181, R181, R202 ;  /* 0x000000cab5b50220 */ /* 0x001fe20000410000 */
[--C-:B------:R-:W-:Y:S01]  /*19d0*/  HADD2.F32 R215, -RZ, R164.reuse.H1_H1 ;  /* 0x300000a4ffd77230 */ /* 0x100fe20000004100 */
[----:B-1----:R-:W-:Y:S01]  /*19e0*/  @P0 FMUL.FTZ R152, R152, R213 ;  /* 0x000000d598980220 */ /* 0x002fe20000410000 */
[----:B------:R-:W-:Y:S01]  /*19f0*/  HADD2.F32 R202, -RZ, R164.H0_H0 ;  /* 0x200000a4ffca7230 */ /* 0x000fe20000004100 */
[----:B------:R-:W-:-:S02]  /*1a00*/  @P0 FADD.FTZ R213, -R23, R204 ;  /* 0x000000cc17d50221 */ /* 0x000fc40000010100 */
[----:B--2---:R-:W-:Y:S01]  /*1a10*/  @P0 FMUL.FTZ R130, R130, R179 ;  /* 0x000000b382820220 */ /* 0x004fe20000410000 */
[----:B------:R-:W0:Y:S01]  /*1a20*/  @P0 MUFU.RCP R214, R122 ;  /* 0x0000007a00d60308 */ /* 0x000e220000001000 */
[----:B------:R-:W-:Y:S01]  /*1a30*/  @P0 FADD.FTZ R179, -R15, R190 ;  /* 0x000000be0fb30221 */ /* 0x000fe20000010100 */
[----:B------:R-:W-:Y:S01]  /*1a40*/  HADD2.F32 R217, -RZ, R168.H1_H1 ;  /* 0x300000a8ffd97230 */ /* 0x000fe20000004100 */
[----:B---3--:R-:W-:Y:S02]  /*1a50*/  @P0 FMUL.FTZ R154, R213, R212 ;  /* 0x000000d4d59a0220 */ /* 0x008fe40000410000 */
[----:B------:R-:W-:Y:S02]  /*1a60*/  @P0 FADD.FTZ R219, -R26, R215 ;  /* 0x000000d71adb0221 */ /* 0x000fe40000010100 */
[----:B------:R-:W-:Y:S01]  /*1a70*/  @P0 FADD.FTZ R213, -R25, R202 ;  /* 0x000000ca19d50221 */ /* 0x000fe20000010100 */
[----:B------:R-:W1:Y:S01]  /*1a80*/  @P0 MUFU.RCP R189, R120 ;  /* 0x0000007800bd0308 */ /* 0x000e620000001000 */
[----:B----4-:R-:W-:Y:S01]  /*1a90*/  @P0 FMUL.FTZ R179, R179, R200 ;  /* 0x000000c8b3b30220 */ /* 0x010fe20000410000 */
[----:B------:R-:W-:Y:S01]  /*1aa0*/  HADD2.F32 R200, -RZ, R158.H0_H0 ;  /* 0x2000009effc87230 */ /* 0x000fe20000004100 */
[----:B-----5:R-:W-:-:S02]  /*1ab0*/  @P0 FMUL.FTZ R166, R219, R184 ;  /* 0x000000b8dba60220 */ /* 0x020fc40000410000 */
[----:B------:R-:W-:Y:S01]  /*1ac0*/  @P0 FMUL.FTZ R158, R213, R208 ;  /* 0x000000d0d59e0220 */ /* 0x000fe20000410000 */
[----:B------:R-:W-:Y:S01]  /*1ad0*/  HADD2.F32 R208, -RZ, R170.H0_H0 ;  /* 0x200000aaffd07230 */ /* 0x000fe20000004100 */
[----:B------:R-:W-:Y:S01]  /*1ae0*/  @P0 FADD.FTZ R219, -R28, R217 ;  /* 0x000000d91cdb0221 */ /* 0x000fe20000010100 */
[----:B------:R-:W2:Y:S01]  /*1af0*/  @P0 MUFU.RCP R223, R123 ;  /* 0x0000007b00df0308 */ /* 0x000ea20000001000 */
[----:B------:R-:W-:Y:S02]  /*1b00*/  HADD2.F32 R206, -RZ, R168.H0_H0 ;  /* 0x200000a8ffce7230 */ /* 0x000fe40000004100 */
[----:B------:R-:W-:Y:S01]  /*1b10*/  @P0 FMUL.FTZ R164, R219, R210 ;  /* 0x000000d2dba40220 */ /* 0x000fe20000410000 */
[--C-:B------:R-:W-:Y:S01]  /*1b20*/  HADD2.F32 R210, -RZ, R175.reuse.H0_H0 ;  /* 0x200000afffd27230 */ /* 0x100fe20000004100 */
[----:B------:R-:W-:Y:S01]  /*1b30*/  @P0 FADD.FTZ R221, -R29, R208 ;  /* 0x000000d01ddd0221 */ /* 0x000fe20000010100 */
[----:B------:R-:W-:Y:S02]  /*1b40*/  HADD2.F32 R219, -RZ, R175.H1_H1 ;  /* 0x300000afffdb7230 */ /* 0x000fe40000004100 */
[----:B------:R-:W3:Y:S01]  /*1b50*/  @P0 MUFU.RCP R185, R107 ;  /* 0x0000006b00b90308 */ /* 0x000ee20000001000 */
[----:B------:R-:W-:Y:S01]  /*1b60*/  HADD2.F32 R211, -RZ, R160.H1_H1 ;  /* 0x300000a0ffd37230 */ /* 0x000fe20000004100 */
[----:B------:R-:W-:Y:S01]  /*1b70*/  @P0 FADD.FTZ R160, -R27, R206 ;  /* 0x000000ce1ba00221 */ /* 0x000fe20000010100 */
[----:B------:R-:W-:-:S05]  /*1b80*/  HADD2.F32 R213, -RZ, R170.H1_H1 ;  /* 0x300000aaffd57230 */ /* 0x000fca0000004100 */
[----:B------:R-:W4:Y:S01]  /*1b90*/  @P0 MUFU.RCP R187, R110 ;  /* 0x0000006e00bb0308 */ /* 0x000f220000001000 */
[----:B------:R-:W-:-:S07]  /*1ba0*/  HADD2.F32 R205, -RZ, R162.H1_H1 ;  /* 0x300000a2ffcd7230 */ /* 0x000fce0000004100 */
[----:B------:R-:W5:Y:S01]  /*1bb0*/  @P0 MUFU.RCP R225, R124 ;  /* 0x0000007c00e10308 */ /* 0x000f620000001000 */
[----:B0-----:R-:W-:Y:S01]  /*1bc0*/  @P0 FMUL.FTZ R162, R221, R214 ;  /* 0x000000d6dda20220 */ /* 0x001fe20000410000 */
[----:B------:R-:W-:-:S06]  /*1bd0*/  HADD2.F32 R212, -RZ, R173.H0_H0 ;  /* 0x200000adffd47230 */ /* 0x000fcc0000004100 */
[----:B------:R-:W0:Y:S01]  /*1be0*/  @P0 MUFU.RCP R227, R125 ;  /* 0x0000007d00e30308 */ /* 0x000e220000001000 */
[----:B-1----:R-:W-:-:S07]  /*1bf0*/  @P0 FMUL.FTZ R189, R160, R189 ;  /* 0x000000bda0bd0220 */ /* 0x002fce0000410000 */
[----:B------:R-:W1:Y:S01]  /*1c00*/  @P0 MUFU.RCP R229, R127 ;  /* 0x0000007f00e50308 */ /* 0x000e620000001000 */
[----:B------:R-:W-:Y:S01]  /*1c10*/  HADD2.F32 R221, -RZ, R173.H1_H1 ;  /* 0x300000adffdd7230 */ /* 0x000fe20000004100 */
[----:B------:R-:W-:-:S06]  /*1c20*/  @!P0 FADD.FTZ R65, R65, -R172 ;  /* 0x800000ac41418221 */ /* 0x000fcc0000010000 */
[----:B------:R-:W0:Y:S01]  /*1c30*/  @P0 MUFU.RCP R175, R128 ;  /* 0x0000008000af0308 */ /* 0x000e220000001000 */
[----:B------:R-:W-:Y:S01]  /*1c40*/  @P0 FADD.FTZ R160, -R30, R213 ;  /* 0x000000d51ea00221 */ /* 0x000fe20000010100 */
[--C-:B------:R-:W-:Y:S01]  /*1c50*/  HADD2.F32 R245, -RZ, R174.reuse.H0_H0 ;  /* 0x200000aefff57230 */ /* 0x100fe20000004100 */
[----:B------:R-:W-:Y:S01]  /*1c60*/  @P0 FADD.FTZ R136, -R14, R203 ;  /* 0x000000cb0e880221 */ /* 0x000fe20000010100 */
[----:B------:R-:W-:-:S04]  /*1c70*/  HADD2.F32 R249, -RZ, R174.H1_H1 ;  /* 0x300000aefff97230 */ /* 0x000fc80000004100 */
[----:B------:R-:W0:Y:S01]  /*1c80*/  @P0 MUFU.RCP R216, R113 ;  /* 0x0000007100d80308 */ /* 0x000e220000001000 */
[----:B------:R-:W-:Y:S02]  /*1c90*/  @P0 FADD.FTZ R138, -R17, R200 ;  /* 0x000000c8118a0221 */ /* 0x000fe40000010100 */
[----:B------:R-:W-:Y:S02]  /*1ca0*/  @P0 FADD.FTZ R184, -R31, R212 ;  /* 0x000000d41fb80221 */ /* 0x000fe40000010100 */
[----:B------:R-:W-:Y:S02]  /*1cb0*/  @!P0 FADD.FTZ R195, R195, -R172 ;  /* 0x800000acc3c38221 */ /* 0x000fe40000010000 */
[----:B------:R-:W-:Y:S01]  /*1cc0*/  @!P0 FMUL.FTZ R134, R150, R65 ;  /* 0x0000004196868220 */ /* 0x000fe20000410000 */
[----:B------:R-:W-:Y:S01]  /*1cd0*/  HADD2.F32 R65, -RZ, R177.H0_H0 ;  /* 0x200000b1ff417230 */ /* 0x000fe20000004100 */
[----:B--2---:R-:W-:Y:S02]  /*1ce0*/  @P0 FMUL.FTZ R160, R160, R223 ;  /* 0x000000dfa0a00220 */ /* 0x004fe40000410000 */
[----:B------:R-:W-:-:S02]  /*1cf0*/  @P0 FADD.FTZ R170, -R32, R221 ;  /* 0x000000dd20aa0221 */ /* 0x000fc40000010100 */
[----:B------:R-:W-:Y:S02]  /*1d00*/  @P0 FADD.FTZ R168, -R34, R219 ;  /* 0x000000db22a80221 */ /* 0x000fe40000010100 */
[----:B------:R-:W-:Y:S01]  /*1d10*/  @!P0 FADD.FTZ R223, R194, -R172 ;  /* 0x800000acc2df8221 */ /* 0x000fe20000010000 */
[----:B------:R-:W-:Y:S01]  /*1d20*/  HADD2.F32 R194, -RZ, R177.H1_H1 ;  /* 0x300000b1ffc27230 */ /* 0x000fe20000004100 */
[----:B------:R-:W-:Y:S02]  /*1d30*/  @!P0 FADD.FTZ R197, R197, -R172 ;  /* 0x800000acc5c58221 */ /* 0x000fe40000010000 */
[----:B------:R-:W-:Y:S02]  /*1d40*/  @P0 FADD.FTZ R174, -R35, R245 ;  /* 0x000000f523ae0221 */ /* 0x000fe40000010100 */
[----:B---3--:R-:W-:Y:S02]  /*1d50*/  @P0 FMUL.FTZ R136, R136, R185 ;  /* 0x000000b988880220 */ /* 0x008fe40000410000 */
[----:B----4-:R-:W-:-:S02]  /*1d60*/  @P0 FMUL.FTZ R138, R138, R187 ;  /* 0x000000bb8a8a0220 */ /* 0x010fc40000410000 */
[----:B-----5:R-:W-:Y:S02]  /*1d70*/  @P0 FMUL.FTZ R184, R184, R225 ;  /* 0x000000e1b8b80220 */ /* 0x020fe40000410000 */
[----:B------:R-:W-:Y:S02]  /*1d80*/  @!P0 FADD.FTZ R203, R203, -R172 ;  /* 0x800000accbcb8221 */ /* 0x000fe40000010000 */
[----:B------:R-:W-:Y:S02]  /*1d90*/  @!P0 FMUL.FTZ R130, R150, R195 ;  /* 0x000000c396828220 */ /* 0x000fe40000410000 */
[----:B------:R-:W-:Y:S02]  /*1da0*/  @P0 FADD.FTZ R185, -R20, R205 ;  /* 0x000000cd14b90221 */ /* 0x000fe40000010100 */
[----:B------:R-:W-:Y:S02]  /*1db0*/  @P0 FADD.FTZ R187, -R22, R211 ;  /* 0x000000d316bb0221 */ /* 0x000fe40000010100 */
[----:B0-----:R-:W-:-:S02]  /*1dc0*/  @P0 FMUL.FTZ R170, R170, R227 ;  /* 0x000000e3aaaa0220 */ /* 0x001fc40000410000 */
[----:B-1----:R-:W-:Y:S02]  /*1dd0*/  @P0 FMUL.FTZ R168, R168, R229 ;  /* 0x000000e5a8a80220 */ /* 0x002fe40000410000 */
[----:B------:R-:W-:Y:S02]  /*1de0*/  @!P0 FADD.FTZ R71, R71, -R172 ;  /* 0x800000ac47478221 */ /* 0x000fe40000010000 */
[----:B------:R-:W-:Y:S02]  /*1df0*/  @!P0 FADD.FTZ R225, R190, -R172 ;  /* 0x800000acbee18221 */ /* 0x000fe40000010000 */
[----:B------:R-:W-:Y:S01]  /*1e00*/  @P0 FADD.FTZ R247, -R36, R249 ;  /* 0x000000f924f70221 */ /* 0x000fe20000010100 */
[----:B------:R-:W0:Y:S01]  /*1e10*/  @P0 MUFU.RCP R218, R115 ;  /* 0x0000007300da0308 */ /* 0x000e220000001000 */
        /* <DEDUP_REMOVED lines=23> */
[----:B------:R-:W-:Y:S02]  /*1f90*/  FMUL.FTZ R190, R100, R65 ;  /* 0x0000004164be7220 */ /* 0x000fe40000410000 */
[----:B------:R-:W-:Y:S02]  /*1fa0*/  @P0 FMUL.FTZ R172, R174, R175 ;  /* 0x000000afaeac0220 */ /* 0x000fe40000410000 */
[C---:B------:R-:W-:Y:S01]  /*1fb0*/  @!P0 FMUL.FTZ R131, R150.reuse, R197 ;  /* 0x000000c596838220 */ /* 0x040fe20000410000 */
[----:B------:R-:W-:Y:S01]  /*1fc0*/  HADD2.F32 R197, -RZ, R178.H0_H0 ;  /* 0x200000b2ffc57230 */ /* 0x000fe20000004100 */
[----:B------:R-:W-:Y:S01]  /*1fd0*/  @!P0 FMUL.FTZ R136, R150, R203 ;  /* 0x000000cb96888220 */ /* 0x000fe20000410000 */
[--C-:B------:R-:W-:Y:S01]  /*1fe0*/  HADD2.F32 R203, -RZ, R186.reuse.H0_H0 ;  /* 0x200000baffcb7230 */ /* 0x100fe20000004100 */
[C---:B------:R-:W-:Y:S01]  /*1ff0*/  FADD.FTZ R91, R194.reuse, R91 ;  /* 0x0000005bc25b7221 */ /* 0x040fe20000010000 */
[----:B------:R-:W-:Y:S01]  /*2000*/  HADD2.F32 R202, -RZ, R186.H1_H1 ;  /* 0x300000baffca7230 */ /* 0x000fe20000004100 */
[----:B------:R-:W-:-:S02]  /*2010*/  FFMA.FTZ R75, R194, R130, R75 ;  /* 0x00000082c24b7223 */ /* 0x000fc4000001004b */
[----:B------:R-:W-:Y:S01]  /*2020*/  FMUL.FTZ R175, R101, R194 ;  /* 0x000000c265af7220 */ /* 0x000fe20000410000 */
[----:B------:R-:W-:Y:S01]  /*2030*/  HADD2.F32 R194, -RZ, R176.H0_H0 ;  /* 0x200000b0ffc27230 */ /* 0x000fe20000004100 */
[C---:B------:R-:W-:Y:S02]  /*2040*/  @!P0 FMUL.FTZ R135, R150.reuse, R71 ;  /* 0x0000004796878220 */ /* 0x040fe40000410000 */
[----:B------:R-:W-:Y:S01]  /*2050*/  FADD.FTZ R186, RZ, R190 ;  /* 0x000000beffba7221 */ /* 0x000fe20000010000 */
[----:B------:R-:W-:Y:S01]  /*2060*/  HADD2.F32 R196, -RZ, R178.H1_H1 ;  /* 0x300000b2ffc47230 */ /* 0x000fe20000004100 */
[----:B------:R-:W-:Y:S01]  /*2070*/  @P0 FMUL.FTZ R185, R185, R216 ;  /* 0x000000d8b9b90220 */ /* 0x000fe20000410000 */
[----:B------:R-:W-:Y:S01]  /*2080*/  HADD2.F32 R195, -RZ, R176.H1_H1 ;  /* 0x300000b0ffc37230 */ /* 0x000fe20000004100 */
[C---:B------:R-:W-:Y:S01]  /*2090*/  @!P0 FMUL.FTZ R133, R150.reuse, R69 ;  /* 0x0000004596858220 */ /* 0x040fe20000410000 */
[--C-:B------:R-:W-:Y:S01]  /*20a0*/  HADD2.F32 R204, -RZ, R188.reuse.H1_H1 ;  /* 0x300000bcffcc7230 */ /* 0x100fe20000004100 */
[----:B------:R-:W-:Y:S01]  /*20b0*/  @!P0 FMUL.FTZ R185, R150, R205 ;  /* 0x000000cd96b98220 */ /* 0x000fe20000410000 */
[----:B------:R-:W-:Y:S01]  /*20c0*/  HADD2.F32 R205, -RZ, R188.H0_H0 ;  /* 0x200000bcffcd7230 */ /* 0x000fe20000004100 */
[----:B------:R-:W-:-:S02]  /*20d0*/  FADD.FTZ R148, R197, R148 ;  /* 0x00000094c5947221 */ /* 0x000fc40000010000 */
[----:B------:R-:W-:Y:S02]  /*20e0*/  FFMA.FTZ R62, R197, R135, R62 ;  /* 0x00000087c53e7223 */ /* 0x000fe4000001003e */
[----:B------:R-:W-:Y:S02]  /*20f0*/  FMUL.FTZ R178, R104, R197 ;  /* 0x000000c568b27220 */ /* 0x000fe40000410000 */
[----:B------:R-:W-:Y:S02]  /*2100*/  FMUL.FTZ R176, R102, R194 ;  /* 0x000000c266b07220 */ /* 0x000fe40000410000 */
[----:B------:R-:W-:Y:S02]  /*2110*/  FADD.FTZ R197, R186, R175 ;  /* 0x000000afbac57221 */ /* 0x000fe40000010000 */
[----:B------:R-:W-:Y:S01]  /*2120*/  @!P0 FMUL.FTZ R132, R150, R199 ;  /* 0x000000c796848220 */ /* 0x000fe20000410000 */
[----:B------:R-:W-:Y:S01]  /*2130*/  HADD2.F32 R199, -RZ, R180.H0_H0 ;  /* 0x200000b4ffc77230 */ /* 0x000fe20000004100 */
[----:B------:R-:W-:-:S02]  /*2140*/  FFMA.FTZ R188, R190, R131, RZ ;  /* 0x00000083bebc7223 */ /* 0x000fc400000100ff */
[C---:B------:R-:W-:Y:S01]  /*2150*/  @!P0 FMUL.FTZ R164, R150.reuse, R217 ;  /* 0x000000d996a48220 */ /* 0x040fe20000410000 */
[--C-:B------:R-:W-:Y:S01]  /*2160*/  HADD2.F32 R217, -RZ, R191.reuse.H0_H0 ;  /* 0x200000bfffd97230 */ /* 0x100fe20000004100 */
[C---:B------:R-:W-:Y:S01]  /*2170*/  @!P0 FMUL.FTZ R168, R150.reuse, R219 ;  /* 0x000000db96a88220 */ /* 0x040fe20000410000 */
[----:B------:R-:W-:Y:S01]  /*2180*/  HADD2.F32 R219, -RZ, R191.H1_H1 ;  /* 0x300000bfffdb7230 */ /* 0x000fe20000004100 */
[----:B------:R-:W-:Y:S02]  /*2190*/  @!P0 FMUL.FTZ R137, R150, R223 ;  /* 0x000000df96898220 */ /* 0x000fe40000410000 */
[C---:B------:R-:W-:Y:S01]  /*21a0*/  @!P0 FMUL.FTZ R166, R150.reuse, R215 ;  /* 0x000000d796a68220 */ /* 0x040fe20000410000 */
[--C-:B------:R-:W-:Y:S01]  /*21b0*/  HADD2.F32 R215, -RZ, R192.reuse.H1_H1 ;  /* 0x300000c0ffd77230 */ /* 0x100fe20000004100 */
[----:B------:R-:W-:Y:S01]  /*21c0*/  @!P0 FMUL.FTZ R160, R150, R213 ;  /* 0x000000d596a08220 */ /* 0x000fe20000410000 */
[----:B------:R-:W-:Y:S01]  /*21d0*/  HADD2.F32 R213, -RZ, R192.H0_H0 ;  /* 0x200000c0ffd57230 */ /* 0x000fe20000004100 */
[----:B------:R-:W-:-:S02]  /*21e0*/  FADD.FTZ R59, R194, R59 ;  /* 0x0000003bc23b7221 */ /* 0x000fc40000010000 */
[----:B------:R-:W-:Y:S02]  /*21f0*/  FFMA.FTZ R72, R194, R133, R72 ;  /* 0x00000085c2487223 */ /* 0x000fe40000010048 */
[----:B------:R-:W-:Y:S02]  /*2200*/  FMUL.FTZ R191, R103, R195 ;  /* 0x000000c367bf7220 */ /* 0x000fe40000410000 */
[----:B------:R-:W-:Y:S01]  /*2210*/  FADD.FTZ R194, R197, R176 ;  /* 0x000000b0c5c27221 */ /* 0x000fe20000010000 */
[----:B------:R-:W-:Y:S01]  /*2220*/  HADD2.F32 R198, -RZ, R180.H1_H1 ;  /* 0x300000b4ffc67230 */ /* 0x000fe20000004100 */
[----:B------:R-:W-:Y:S02]  /*2230*/  FFMA.FTZ R192, R175, R130, R188 ;  /* 0x00000082afc07223 */ /* 0x000fe400000100bc */
[C---:B------:R-:W-:Y:S02]  /*2240*/  FADD.FTZ R94, R199.reuse, R94 ;  /* 0x0000005ec75e7221 */ /* 0x040fe40000010000 */
[----:B------:R-:W-:-:S02]  /*2250*/  FFMA.FTZ R60, R199, R137, R60 ;  /* 0x00000089c73c7223 */ /* 0x000fc4000001003c */
[----:B------:R-:W-:Y:S02]  /*2260*/  FMUL.FTZ R180, R106, R199 ;  /* 0x000000c76ab47220 */ /* 0x000fe40000410000 */
[----:B------:R-:W-:Y:S02]  /*2270*/  FADD.FTZ R199, R194, R191 ;  /* 0x000000bfc2c77221 */ /* 0x000fe40000010000 */
[----:B0-----:R-:W-:Y:S02]  /*2280*/  @P0 FMUL.FTZ R187, R187, R218 ;  /* 0x000000dabbbb0220 */ /* 0x001fe40000410000 */
[----:B------:R-:W-:Y:S01]  /*2290*/  @!P0 FMUL.FTZ R181, R150, R201 ;  /* 0x000000c996b58220 */ /* 0x000fe20000410000 */
[----:B------:R-:W-:Y:S01]  /*22a0*/  HADD2.F32 R201, -RZ, R182.H0_H0 ;  /* 0x200000b6ffc97230 */ /* 0x000fe20000004100 */
[----:B------:R-:W-:Y:S01]  /*22b0*/  FFMA.FTZ R192, R176, R133, R192 ;  /* 0x00000085b0c07223 */ /* 0x000fe200000100c0 */
[--C-:B------:R-:W-:Y:S01]  /*22c0*/  HADD2.F32 R71, -RZ, R193.reuse.H0_H0 ;  /* 0x200000c1ff477230 */ /* 0x100fe20000004100 */
[C---:B------:R-:W-:Y:S01]  /*22d0*/  @!P0 FMUL.FTZ R187, R150.reuse, R211 ;  /* 0x000000d396bb8220 */ /* 0x040fe20000410000 */
[----:B------:R-:W-:Y:S01]  /*22e0*/  HADD2.F32 R211, -RZ, R193.H1_H1 ;  /* 0x300000c1ffd37230 */ /* 0x000fe20000004100 */
[----:B------:R-:W-:-:S02]  /*22f0*/  @!P0 FMUL.FTZ R179, R150, R225 ;  /* 0x000000e196b38220 */ /* 0x000fc40000410000 */
[----:B------:R-:W-:Y:S02]  /*2300*/  FMUL.FTZ R193, R105, R196 ;  /* 0x000000c469c17220 */ /* 0x000fe40000410000 */
[----:B------:R-:W-:Y:S01]  /*2310*/  FADD.FTZ R194, R199, R178 ;  /* 0x000000b2c7c27221 */ /* 0x000fe20000010000 */
[----:B------:R-:W-:Y:S01]  /*2320*/  HADD2.F32 R200, -RZ, R182.H1_H1 ;  /* 0x300000b6ffc87230 */ /* 0x000fe20000004100 */
[----:B------:R-:W-:Y:S02]  /*2330*/  FFMA.FTZ R192, R191, R132, R192 ;  /* 0x00000084bfc07223 */ /* 0x000fe400000100c0 */
[C---:B------:R-:W-:Y:S02]  /*2340*/  FADD.FTZ R142, R201.reuse, R142 ;  /* 0x0000008ec98e7221 */ /* 0x040fe40000010000 */
[----:B------:R-:W-:Y:S02]  /*2350*/  FFMA.FTZ R58, R201, R179, R58 ;  /* 0x000000b3c93a7223 */ /* 0x000fe4000001003a */
[----:B------:R-:W-:-:S02]  /*2360*/  FMUL.FTZ R182, R108, R201 ;  /* 0x000000c96cb67220 */ /* 0x000fc40000410000 */
[----:B------:R-:W-:Y:S02]  /*2370*/  FADD.FTZ R201, R194, R193 ;  /* 0x000000c1c2c97221 */ /* 0x000fe40000010000 */
[----:B------:R-:W-:Y:S02]  /*2380*/  FFMA.FTZ R194, R178, R135, R192 ;  /* 0x00000087b2c27223 */ /* 0x000fe400000100c0 */
[----:B------:R-:W-:Y:S02]  /*2390*/  @!P0 FMUL.FTZ R138, R150, R227 ;  /* 0x000000e3968a8220 */ /* 0x000fe40000410000 */
        /* <DEDUP_REMOVED lines=12> */
[----:B------:R-:W-:Y:S01]  /*2460*/  @!P0 FMUL.FTZ R183, R150, R207 ;  /* 0x000000cf96b78220 */ /* 0x000fe20000410000 */
[--C-:B------:R-:W-:Y:S01]  /*2470*/  HADD2.F32 R207, -RZ, R66.reuse.H0_H0 ;  /* 0x20000042ffcf7230 */ /* 0x100fe20000004100 */
[----:B------:R-:W-:Y:S01]  /*2480*/  FADD.FTZ R203, R196, R195 ;  /* 0x000000c3c4cb7221 */ /* 0x000fe20000010000 */
        /* <DEDUP_REMOVED lines=8> */
[----:B------:R-:W-:Y:S02]  /*2510*/  @!P0 FMUL.FTZ R152, R150, R231 ;  /* 0x000000e796988220 */ /* 0x000fe40000410000 */
        /* <DEDUP_REMOVED lines=27> */
[----:B------:R-:W-:Y:S02]  /*26d0*/  FFMA.FTZ R196, R192, R185, R196 ;  /* 0x000000b9c0c47223 */ /* 0x000fe400000100c4 */
[----:B------:R-:W-:Y:S02]  /*26e0*/  @!P0 FMUL.FTZ R170, R150, R221 ;  /* 0x000000dd96aa8220 */ /* 0x000fe40000410000 */
[----:B------:R-:W-:Y:S02]  /*26f0*/  FADD.FTZ R221, R64, R201 ;  /* 0x000000c940dd7221 */ /* 0x000fe40000010000 */
[----:B------:R-:W-:Y:S02]  /*2700*/  FFMA.FTZ R64, R201, R152, R196 ;  /* 0x00000098c9407223 */ /* 0x000fe400000100c4 */
[----:B------:R-:W-:-:S02]  /*2710*/  FADD.FTZ R66, R221, R194 ;  /* 0x000000c2dd427221 */ /* 0x000fc40000010000 */
[----:B------:R-:W-:Y:S01]  /*2720*/  FFMA.FTZ R64, R194, R187, R64 ;  /* 0x000000bbc2407223 */ /* 0x000fe20000010040 */
[--C-:B------:R-:W-:Y:S01]  /*2730*/  HADD2.F32 R206, -RZ, R70.reuse.H0_H0 ;  /* 0x20000046ffce7230 */ /* 0x100fe20000004100 */
[----:B------:R-:W-:Y:S02]  /*2740*/  FADD.FTZ R66, R66, R203 ;  /* 0x000000cb42427221 */ /* 0x000fe40000010000 */
[----:B------:R-:W-:Y:S01]  /*2750*/  FFMA.FTZ R64, R203, R154, R64 ;  /* 0x0000009acb407223 */ /* 0x000fe20000010040 */
[----:B------:R-:W-:Y:S01]  /*2760*/  HADD2.F32 R70, -RZ, R70.H1_H1 ;  /* 0x30000046ff467230 */ /* 0x000fe20000004100 */
        /* <DEDUP_REMOVED lines=13> */
[----:B------:R-:W0:Y:S01]  /*2840*/  @P0 MUFU.RCP R216, R126 ;  /* 0x0000007e00d80308 */ /* 0x000e220000001000 */
        /* <DEDUP_REMOVED lines=17> */
[----:B------:R-:W-:Y:S02]  /*2960*/  @P0 FADD.FTZ R173, -R33, R210 ;  /* 0x000000d221ad0221 */ /* 0x000fe40000010100 */
[C---:B------:R-:W-:Y:S02]  /*2970*/  FADD.FTZ R93, R217.reuse, R93 ;  /* 0x0000005dd95d7221 */ /* 0x040fe40000010000 */
[----:B------:R-:W-:-:S02]  /*2980*/  FFMA.FTZ R79, R217, R184, R79 ;  /* 0x000000b8d94f7223 */ /* 0x000fc4000001004f */
[----:B------:R-:W-:Y:S02]  /*2990*/  FMUL.FTZ R217, R124, R217 ;  /* 0x000000d97cd97220 */ /* 0x000fe40000410000 */
[----:B------:R-:W-:Y:S02]  /*29a0*/  FADD.FTZ R66, R66, R215 ;  /* 0x000000d742427221 */ /* 0x000fe40000010000 */
[----:B------:R-:W-:Y:S02]  /*29b0*/  FFMA.FTZ R64, R215, R160, R64 ;  /* 0x000000a0d7407223 */ /* 0x000fe40000010040 */
[C---:B------:R-:W-:Y:S02]  /*29c0*/  FADD.FTZ R84, R65.reuse, R84 ;  /* 0x0000005441547221 */ /* 0x040fe40000010000 */
[----:B------:R-:W-:Y:S01]  /*29d0*/  FFMA.FTZ R74, R65, R131, R74 ;  /* 0x00000083414a7223 */ /* 0x000fe2000001004a */
[----:B------:R-:W-:Y:S01]  /*29e0*/  HADD2.F32 R65, -RZ, R67.H0_H0 ;  /* 0x20000043ff417230 */ /* 0x000fe20000004100 */
[----:B0-----:R-:W-:Y:S01]  /*29f0*/  @P0 FMUL.FTZ R173, R173, R216 ;  /* 0x000000d8adad0220 */ /* 0x001fe20000410000 */
        /* <DEDUP_REMOVED lines=10> */
[C---:B------:R-:W-:Y:S02]  /*2aa0*/  FADD.FTZ R96, R65.reuse, R96 ;  /* 0x0000006041607221 */ /* 0x040fe40000010000 */
[----:B------:R-:W-:Y:S02]  /*2ab0*/  FFMA.FTZ R78, R65, R173, R78 ;  /* 0x000000ad414e7223 */ /* 0x000fe4000001004e */
[----:B------:R-:W-:Y:S02]  /*2ac0*/  FMUL.FTZ R198, R126, R65 ;  /* 0x000000417ec67220 */ /* 0x000fe40000410000 */
[----:B------:R-:W-:Y:S02]  /*2ad0*/  FADD.FTZ R65, R66, R219 ;  /* 0x000000db42417221 */ /* 0x000fe40000010000 */
[----:B------:R-:W-:Y:S01]  /*2ae0*/  FFMA.FTZ R64, R219, R170, R64 ;  /* 0x000000aadb407223 */ /* 0x000fe20000010040 */
[----:B------:R-:W-:Y:S01]  /*2af0*/  HADD2.F32 R223, -RZ, R68.H0_H0 ;  /* 0x20000044ffdf7230 */ /* 0x000fe20000004100 */
[----:B------:R-:W-:Y:S01]  /*2b00*/  @!P0 FMUL.FTZ R172, R150, R245 ;  /* 0x000000f596ac8220 */ /* 0x000fe20000410000 */
[----:B------:R-:W-:Y:S01]  /*2b10*/  LOP3.LUT P1, RZ, R99, 0xff, RZ, 0xc0, !PT ;  /* 0x000000ff63ff7812 */ /* 0x000fe2000782c0ff */
[----:B------:R-:W-:-:S02]  /*2b20*/  FMUL.FTZ R221, R127, R67 ;  /* 0x000000437fdd7220 */ /* 0x000fc40000410000 */
[----:B------:R-:W-:Y:S02]  /*2b30*/  FADD.FTZ R66, R65, R198 ;  /* 0x000000c641427221 */ /* 0x000fe40000010000 */
[----:B------:R-:W-:Y:S01]  /*2b40*/  FFMA.FTZ R64, R198, R173, R64 ;  /* 0x000000adc6407223 */ /* 0x000fe20000010040 */
[----:B------:R-:W-:Y:S01]  /*2b50*/  HADD2.F32 R68, -RZ, R68.H1_H1 ;  /* 0x30000044ff447230 */ /* 0x000fe20000004100 */
[C---:B------:R-:W-:Y:S01]  /*2b60*/  FADD.FTZ R90, R223.reuse, R90 ;  /* 0x0000005adf5a7221 */ /* 0x040fe20000010000 */
[----:B------:R-:W-:Y:S01]  /*2b70*/  SHF.R.U32.HI R69, RZ, 0x5, R0 ;  /* 0x00000005ff457819 */ /* 0x000fe20000011600 */
[----:B------:R-:W-:Y:S02]  /*2b80*/  FFMA.FTZ R39, R223, R172, R39 ;  /* 0x000000acdf277223 */ /* 0x000fe40000010027 */
        /* <DEDUP_REMOVED lines=29> */
.L_x_1489:
        /* <DEDUP_REMOVED lines=18> */
.L_x_1490:
        /* <DEDUP_REMOVED lines=22> */
.L_x_1484:
[----:B------:R-:W-:Y:S05]  /*2fe0*/  BSYNC B0 ;  /* 0x0000000000007941 */ /* 0x000fea0003800000 */
.L_x_1483:
        /* <DEDUP_REMOVED lines=29> */
.L_x_1486:
[----:B------:R-:W2:Y:S01]  /*31c0*/  LDG.E.STRONG.GPU R66, [R64.64] ;  /* 0x0000000e40427981 */ /* 0x000ea2000c1ef900 */
[----:B------:R-:W-:Y:S01]  /*31d0*/  YIELD ;  /* 0x0000000000007946 */ /* 0x000fe20003800000 */
[----:B--2---:R-:W-:Y:S01]  /*31e0*/  ISETP.NE.AND P0, PT, R66, R69, PT ;  /* 0x000000454200720c */ /* 0x004fe20003f05270 */
[----:B------:R-:W-:-:S12]  /*31f0*/  CCTL.IVALL ;  /* 0x00000000ff00798f */ /* 0x000fd80002000000 */
[----:B------:R-:W-:Y:S05]  /*3200*/  @P0 BRA `(.L_x_1486) ;  /* 0xffffffb000000947 */ /* 0x000fea000383ffff */
.L_x_1485:
        /* <DEDUP_REMOVED lines=89> */
[----:B------:R0:W-:Y:S01]  /*37a0*/  STG.E [R64.64], R175 ;  /* 0x000000af40007986 */ /* 0x0001e2000c10190e */
[----:B------:R-:W-:Y:S02]  /*37b0*/  FADD.FTZ R181, R186, -R181 ;  /* 0x800000b5bab57221 */ /* 0x000fe40000010000 */
[----:B------:R-:W-:Y:S02]  /*37c0*/  FADD.FTZ R225, R225, -R66 ;  /* 0x80000042e1e17221 */ /* 0x000fe40000010000 */
[----:B------:R-:W-:Y:S02]  /*37d0*/  FADD.FTZ R197, R197, -R138 ;  /* 0x8000008ac5c57221 */ /* 0x000fe40000010000 */
[----:B------:R-:W-:Y:S02]  /*37e0*/  FADD.FTZ R183, R188, -R183 ;  /* 0x800000b7bcb77221 */ /* 0x000fe40000010000 */
[----:B------:R-:W-:-:S02]  /*37f0*/  FMUL.FTZ R133, R150, R133 ;  /* 0x0000008596857220 */ /* 0x000fc40000410000 */
[----:B------:R-:W-:Y:S02]  /*3800*/  FMUL.FTZ R66, R150, R191 ;  /* 0x000000bf96427220 */ /* 0x000fe40000410000 */
[----:B------:R-:W-:Y:S02]  /*3810*/  FADD.FTZ R199, R199, -R140 ;  /* 0x8000008cc7c77221 */ /* 0x000fe40000010000 */
[----:B------:R-:W-:Y:S02]  /*3820*/  FADD.FTZ R185, R192, -R185 ;  /* 0x800000b9c0b97221 */ /* 0x000fe40000010000 */
[C---:B------:R-:W-:Y:S02]  /*3830*/  FMUL.FTZ R135, R150.reuse, R135 ;  /* 0x0000008796877220 */ /* 0x040fe40000410000 */
[----:B------:R-:W-:Y:S02]  /*3840*/  FMUL.FTZ R68, R150, R193 ;  /* 0x000000c196447220 */ /* 0x000fe40000410000 */
[----:B------:R-:W-:-:S02]  /*3850*/  FADD.FTZ R187, R194, -R187 ;  /* 0x800000bbc2bb7221 */ /* 0x000fc40000010000 */
[C---:B------:R-:W-:Y:S02]  /*3860*/  FMUL.FTZ R137, R150.reuse, R137 ;  /* 0x0000008996897220 */ /* 0x040fe40000410000 */
[C---:B------:R-:W-:Y:S02]  /*3870*/  FMUL.FTZ R70, R150.reuse, R195 ;  /* 0x000000c396467220 */ /* 0x040fe40000410000 */
[----:B------:R-:W-:Y:S02]  /*3880*/  FADD.FTZ R203, R203, -R154 ;  /* 0x8000009acbcb7221 */ /* 0x000fe40000010000 */
[----:B------:R-:W-:Y:S02]  /*3890*/  FADD.FTZ R205, R205, -R156 ;  /* 0x8000009ccdcd7221 */ /* 0x000fe40000010000 */
[C---:B------:R-:W-:Y:S02]  /*38a0*/  FMUL.FTZ R179, R150.reuse, R179 ;  /* 0x000000b396b37220 */ /* 0x040fe40000410000 */
[----:B------:R-:W-:Y:S01]  /*38b0*/  FMUL.FTZ R130, R150, R181 ;  /* 0x000000b596827220 */ /* 0x000fe20000410000 */
[----:B------:R-:W-:Y:S01]  /*38c0*/  F2FP.PACK_AB R181, R66, R133 ;  /* 0x0000008542b5723e */ /* 0x000fe200000000ff */
[----:B------:R-:W-:-:S02]  /*38d0*/  FADD.FTZ R207, R207, -R158 ;  /* 0x8000009ecfcf7221 */ /* 0x000fc40000010000 */
[----:B------:R-:W-:Y:S01]  /*38e0*/  FADD.FTZ R209, R209, -R166 ;  /* 0x800000a6d1d17221 */ /* 0x000fe20000010000 */
[----:B------:R-:W-:Y:S01]  /*38f0*/  F2FP.PACK_AB R179, R130, R179 ;  /* 0x000000b382b3723e */ /* 0x000fe200000000ff */
        /* <DEDUP_REMOVED lines=8> */
[----:B------:R-:W-:Y:S01]  /*3980*/  FMUL.FTZ R136, R150, R187 ;  /* 0x000000bb96887220 */ /* 0x000fe20000410000 */
[----:B------:R-:W-:Y:S01]  /*3990*/  F2FP.PACK_AB R199, R134, R199 ;  /* 0x000000c786c7723e */ /* 0x000fe200000000ff */
[----:B------:R-:W-:-:S03]  /*39a0*/  IMAD.WIDE.U32 R66, R141, R152, c[0x0][0x1d0] ;  /* 0x000074008d427625 */ /* 0x000fc600078e0098 */
[----:B------:R-:W-:Y:S01]  /*39b0*/  F2FP.PACK_AB R201, R136, R201 ;  /* 0x000000c988c9723e */ /* 0x000fe200000000ff */
[----:B------:R-:W-:Y:S01]  /*39c0*/  FADD.FTZ R213, R213, -R162 ;  /* 0x800000a2d5d57221 */ /* 0x000fe20000010000 */
[----:B------:R1:W-:Y:S01]  /*39d0*/  STG.E [R66.64], R181 ;  /* 0x000000b542007986 */ /* 0x0003e2000c10190e */
[----:B------:R-:W-:Y:S02]  /*39e0*/  FADD.FTZ R215, R215, -R160 ;  /* 0x800000a0d7d77221 */ /* 0x000fe40000010000 */
[C---:B------:R-:W-:Y:S02]  /*39f0*/  FMUL.FTZ R203, R150.reuse, R203 ;  /* 0x000000cb96cb7220 */ /* 0x040fe40000410000 */
[----:B------:R-:W-:Y:S02]  /*3a00*/  FMUL.FTZ R138, R150, R205 ;  /* 0x000000cd968a7220 */ /* 0x000fe40000410000 */
        /* <DEDUP_REMOVED lines=20> */
[----:B------:R-:W-:Y:S01]  /*3b50*/  F2FP.PACK_AB R213, R154, R213 ;  /* 0x000000d59ad5723e */ /* 0x000fe200000000ff */
[C---:B------:R-:W-:Y:S01]  /*3b60*/  FMUL.FTZ R217, R150.reuse, R217 ;  /* 0x000000d996d97220 */ /* 0x040fe20000410000 */
[----:B------:R0:W-:Y:S01]  /*3b70*/  STG.E [R134.64], R199 ;  /* 0x000000c786007986 */ /* 0x0001e2000c10190e */
[----:B------:R-:W-:Y:S02]  /*3b80*/  FMUL.FTZ R156, R150, R219 ;  /* 0x000000db969c7220 */ /* 0x000fe40000410000 */
[----:B------:R-:W-:-:S03]  /*3b90*/  IMAD.WIDE.U32 R136, R153, R152, c[0x0][0x1d0] ;  /* 0x0000740099887625 */ /* 0x000fc600078e0098 */
[----:B------:R-:W-:Y:S01]  /*3ba0*/  F2FP.PACK_AB R217, R156, R217 ;  /* 0x000000d99cd9723e */ /* 0x000fe200000000ff */
[C---:B------:R-:W-:Y:S01]  /*3bb0*/  FMUL.FTZ R173, R150.reuse, R173 ;  /* 0x000000ad96ad7220 */ /* 0x040fe20000410000 */
[----:B------:R0:W-:Y:S01]  /*3bc0*/  STG.E [R136.64], R201 ;  /* 0x000000c988007986 */ /* 0x0001e2000c10190e */
[C---:B------:R-:W-:Y:S02]  /*3bd0*/  FMUL.FTZ R158, R150.reuse, R221 ;  /* 0x000000dd969e7220 */ /* 0x040fe40000410000 */
[----:B------:R-:W-:Y:S02]  /*3be0*/  FMUL.FTZ R223, R150, R223 ;  /* 0x000000df96df7220 */ /* 0x000fe40000410000 */
[----:B------:R-:W-:Y:S01]  /*3bf0*/  IMAD.WIDE.U32 R138, R161, R152, c[0x0][0x1d0] ;  /* 0x00007400a18a7625 */ /* 0x000fe200078e0098 */
[----:B------:R-:W-:-:S03]  /*3c00*/  F2FP.PACK_AB R173, R158, R173 ;  /* 0x000000ad9ead723e */ /* 0x000fc600000000ff */
[----:B------:R-:W-:Y:S01]  /*3c10*/  FMUL.FTZ R150, R150, R225 ;  /* 0x000000e196967220 */ /* 0x000fe20000410000 */
[----:B------:R2:W-:Y:S01]  /*3c20*/  STG.E [R138.64], R203 ;  /* 0x000000cb8a007986 */ /* 0x0005e2000c10190e */
[----:B------:R-:W-:-:S03]  /*3c30*/  IMAD.WIDE.U32 R140, R159, R152, c[0x0][0x1d0] ;  /* 0x000074009f8c7625 */ /* 0x000fc600078e0098 */
[----:B------:R-:W-:Y:S01]  /*3c40*/  F2FP.PACK_AB R223, R150, R223 ;  /* 0x000000df96df723e */ /* 0x000fe200000000ff */
        /* <DEDUP_REMOVED lines=13> */
.L_x_1487:
        /* <DEDUP_REMOVED lines=38> */
.L_x_1480:
        /* <DEDUP_REMOVED lines=38> */
[C---:B------:R-:W-:Y:S01]  /*41e0*/  IADD3 R0, R177.reuse, 0x1200, RZ ;  /* 0x00001200b1007810 */ /* 0x040fe20007ffe0ff */
[----:B------:R3:W-:Y:S02]  /*41f0*/  STG.E.64 [R12.64], R142 ;  /* 0x0000008e0c007986 */ /* 0x0007e4000c101b0e */
[CC--:B-1----:R-:W-:Y:S02]  /*4200*/  IMAD.WIDE.U32 R6, R28.reuse, R39.reuse, c[0x0][0x1c0] ;  /* 0x000070001c067625 */ /* 0x0c2fe400078e0027 */
[----:B------:R1:W-:Y:S01]  /*4210*/  STG.E.64 [R2.64], R36 ;  /* 0x0000002402007986 */ /* 0x0003e2000c101b0e */
[----:B--2---:R-:W-:Y:S01]  /*4220*/  IADD3 R24, R177, 0x1400, RZ ;  /* 0x00001400b1187810 */ /* 0x004fe20007ffe0ff */
[----:B------:R-:W-:-:S02]  /*4230*/  IMAD.WIDE.U32 R8, R28, R39, c[0x0][0x1c8] ;  /* 0x000072001c087625 */ /* 0x000fc400078e0027 */
[----:B------:R2:W-:Y:S02]  /*4240*/  STG.E.64 [R14.64], R86 ;  /* 0x000000560e007986 */ /* 0x0005e4000c101b0e */
[CC--:B0-----:R-:W-:Y:S02]  /*4250*/  IMAD.WIDE.U32 R10, R0.reuse, R39.reuse, c[0x0][0x1c0] ;  /* 0x00007000000a7625 */ /* 0x0c1fe400078e0027 */
[----:B------:R0:W-:Y:S02]  /*4260*/  STG.E.64 [R4.64], R34 ;  /* 0x0000002204007986 */ /* 0x0001e4000c101b0e */
[-C--:B---3--:R-:W-:Y:S01]  /*4270*/  IMAD.WIDE.U32 R12, R0, R39.reuse, c[0x0][0x1c8] ;  /* 0x00007200000c7625 */ /* 0x088fe200078e0027 */
[----:B------:R-:W-:Y:S01]  /*4280*/  IADD3 R0, R177, 0x1600, RZ ;  /* 0x00001600b1007810 */ /* 0x000fe20007ffe0ff */
[----:B------:R3:W-:Y:S02]  /*4290*/  STG.E.64 [R6.64], R146 ;  /* 0x0000009206007986 */ /* 0x0007e4000c101b0e */
[----:B-1----:R-:W-:-:S02]  /*42a0*/  IMAD.WIDE.U32 R2, R24, R39, c[0x0][0x1c0] ;  /* 0x0000700018027625 */ /* 0x002fc400078e0027 */
[----:B------:R1:W-:Y:S02]  /*42b0*/  STG.E.64 [R8.64], R50 ;  /* 0x0000003208007986 */ /* 0x0003e4000c101b0e */
[-C--:B--2---:R-:W-:Y:S02]  /*42c0*/  IMAD.WIDE.U32 R14, R0, R39.reuse, c[0x0][0x1c0] ;  /* 0x00007000000e7625 */ /* 0x084fe400078e0027 */
[----:B------:R2:W-:Y:S02]  /*42d0*/  STG.E.64 [R10.64], R18 ;  /* 0x000000120a007986 */ /* 0x0005e4000c101b0e */
[-C--:B0-----:R-:W-:Y:S01]  /*42e0*/  IMAD.WIDE.U32 R4, R24, R39.reuse, c[0x0][0x1c8] ;  /* 0x0000720018047625 */ /* 0x081fe200078e0027 */
[C---:B------:R-:W-:Y:S01]  /*42f0*/  IADD3 R24, R177.reuse, 0x1800, RZ ;  /* 0x00001800b1187810 */ /* 0x040fe20007ffe0ff */
[----:B------:R0:W-:Y:S02]  /*4300*/  STG.E.64 [R12.64], R48 ;  /* 0x000000300c007986 */ /* 0x0001e4000c101b0e */
        /* <DEDUP_REMOVED lines=20> */
.L_x_1481:
[----:B------:R-:W-:Y:S02]  /*4450*/  MOV R67, R71 ;  /* 0x0000004700437202 */ /* 0x000fe40000000f00 */
[----:B------:R-:W-:-:S02]  /*4460*/  MOV R200, 0x10 ;  /* 0x0000001000c87802 */ /* 0x000fc40000000f00 */
[----:B------:R-:W-:Y:S02]  /*4470*/  MOV R68, 0x1f ;  /* 0x0000001f00447802 */ /* 0x000fe40000000f00 */
[----:B------:R-:W-:Y:S02]  /*4480*/  MOV R229, 0xffffffff ;  /* 0xffffffff00e57802 */ /* 0x000fe40000000f00 */
[----:B------:R-:W-:Y:S02]  /*4490*/  MOV R64, 0x44b0 ;  /* 0x000044b000407802 */ /* 0x000fe40000000f00 */
[----:B------:R-:W-:Y:S05]  /*44a0*/  CALL.REL.NOINC `($__internal_107_$__cuda_sm70_shflsync_down_p) ;  /* 0x0000045000007944 */ /* 0x000fea0003c00000 */
[----:B-1----:R-:W-:Y:S01]  /*44b0*/  MOV R66, R200 ;  /* 0x000000c800427202 */ /* 0x002fe20000000f00 */
[----:B0-----:R-:W-:Y:S05]  /*44c0*/  BRA `(.L_x_1489) ;  /* 0xffffe89000007947 */ /* 0x001fea000383ffff */
.L_x_1482:
[----:B------:R-:W-:Y:S01]  /*44d0*/  HFMA2.MMA R200, -RZ, RZ, 0, 9.5367431640625e-07 ;  /* 0x00000010ffc87435 */ /* 0x000fe200000001ff */
[----:B------:R-:W-:Y:S02]  /*44e0*/  MOV R67, R227 ;  /* 0x000000e300437202 */ /* 0x000fe40000000f00 */
[----:B------:R-:W-:Y:S02]  /*44f0*/  MOV R68, 0x1f ;  /* 0x0000001f00447802 */ /* 0x000fe40000000f00 */
[----:B------:R-:W-:-:S02]  /*4500*/  MOV R229, 0xffffffff ;  /* 0xffffffff00e57802 */ /* 0x000fc40000000f00 */
[----:B------:R-:W-:Y:S02]  /*4510*/  MOV R64, 0x4530 ;  /* 0x0000453000407802 */ /* 0x000fe40000000f00 */
[----:B01----:R-:W-:Y:S05]  /*4520*/  CALL.REL.NOINC `($__internal_107_$__cuda_sm70_shflsync_down_p) ;  /* 0x000003d000007944 */ /* 0x003fea0003c00000 */
[----:B------:R-:W-:Y:S01]  /*4530*/  FADD.FTZ R71, R71, R66 ;  /* 0x0000004247477221 */ /* 0x000fe20000010000 */
[----:B0-----:R-:W-:Y:S01]  /*4540*/  MOV R68, 0x1f ;  /* 0x0000001f00447802 */ /* 0x001fe20000000f00 */
[----:B-1----:R-:W-:Y:S01]  /*4550*/  FADD.FTZ R227, R227, R200 ;  /* 0x000000c8e3e37221 */ /* 0x002fe20000010000 */
[----:B------:R-:W-:Y:S01]  /*4560*/  HFMA2.MMA R200, -RZ, RZ, 0, 4.76837158203125e-07 ;  /* 0x00000008ffc87435 */ /* 0x000fe200000001ff */
[----:B------:R-:W-:Y:S02]  /*4570*/  MOV R229, 0xffffffff ;  /* 0xffffffff00e57802 */ /* 0x000fe40000000f00 */
[----:B------:R-:W-:Y:S02]  /*4580*/  MOV R67, R71 ;  /* 0x0000004700437202 */ /* 0x000fe40000000f00 */
[----:B------:R-:W-:Y:S02]  /*4590*/  MOV R64, 0x45b0 ;  /* 0x000045b000407802 */ /* 0x000fe40000000f00 */
[----:B------:R-:W-:Y:S05]  /*45a0*/  CALL.REL.NOINC `($__internal_107_$__cuda_sm70_shflsync_down_p) ;  /* 0x0000035000007944 */ /* 0x000fea0003c00000 */
[----:B-1----:R-:W-:Y:S01]  /*45b0*/  MOV R66, R200 ;  /* 0x000000c800427202 */ /* 0x002fe20000000f00 */
[----:B------:R-:W-:Y:S01]  /*45c0*/  HFMA2.MMA R200, -RZ, RZ, 0, 4.76837158203125e-07 ;  /* 0x00000008ffc87435 */ /* 0x000fe200000001ff */
[----:B0-----:R-:W-:-:S02]  /*45d0*/  MOV R67, R227 ;  /* 0x000000e300437202 */ /* 0x001fc40000000f00 */
[----:B------:R-:W-:Y:S02]  /*45e0*/  MOV R68, 0x1f ;  /* 0x0000001f00447802 */ /* 0x000fe40000000f00 */
[----:B------:R-:W-:Y:S02]  /*45f0*/  MOV R229, 0xffffffff ;  /* 0xffffffff00e57802 */ /* 0x000fe40000000f00 */
[----:B------:R-:W-:Y:S02]  /*4600*/  MOV R64, 0x4620 ;  /* 0x0000462000407802 */ /* 0x000fe40000000f00 */
[----:B------:R-:W-:Y:S05]  /*4610*/  CALL.REL.NOINC `($__internal_107_$__cuda_sm70_shflsync_down_p) ;  /* 0x000002e000007944 */ /* 0x000fea0003c00000 */
[----:B------:R-:W-:Y:S01]  /*4620*/  FADD.FTZ R71, R66, R71 ;  /* 0x0000004742477221 */ /* 0x000fe20000010000 */
[----:B0-----:R-:W-:Y:S01]  /*4630*/  MOV R68, 0x1f ;  /* 0x0000001f00447802 */ /* 0x001fe20000000f00 */
[----:B-1----:R-:W-:Y:S01]  /*4640*/  FADD.FTZ R227, R227, R200 ;  /* 0x000000c8e3e37221 */ /* 0x002fe20000010000 */
[----:B------:R-:W-:Y:S01]  /*4650*/  HFMA2.MMA R200, -RZ, RZ, 0, 2.384185791015625e-07 ;  /* 0x00000004ffc87435 */ /* 0x000fe200000001ff */
[----:B------:R-:W-:Y:S02]  /*4660*/  MOV R229, 0xffffffff ;  /* 0xffffffff00e57802 */ /* 0x000fe40000000f00 */
[----:B------:R-:W-:-:S02]  /*4670*/  MOV R67, R71 ;  /* 0x0000004700437202 */ /* 0x000fc40000000f00 */
[----:B------:R-:W-:Y:S02]  /*4680*/  MOV R64, 0x46a0 ;  /* 0x000046a000407802 */ /* 0x000fe40000000f00 */
[----:B------:R-:W-:Y:S05]  /*4690*/  CALL.REL.NOINC `($__internal_107_$__cuda_sm70_shflsync_down_p) ;  /* 0x0000026000007944 */ /* 0x000fea0003c00000 */
[----:B-1----:R-:W-:Y:S01]  /*46a0*/  MOV R66, R200 ;  /* 0x000000c800427202 */ /* 0x002fe20000000f00 */
[----:B------:R-:W-:Y:S01]  /*46b0*/  HFMA2.MMA R200, -RZ, RZ, 0, 2.384185791015625e-07 ;  /* 0x00000004ffc87435 */ /* 0x000fe200000001ff */
[----:B0-----:R-:W-:Y:S02]  /*46c0*/  MOV R67, R227 ;  /* 0x000000e300437202 */ /* 0x001fe40000000f00 */
[----:B------:R-:W-:Y:S02]  /*46d0*/  MOV R68, 0x1f ;  /* 0x0000001f00447802 */ /* 0x000fe40000000f00 */
[----:B------:R-:W-:Y:S02]  /*46e0*/  MOV R229, 0xffffffff ;  /* 0xffffffff00e57802 */ /* 0x000fe40000000f00 */
[----:B------:R-:W-:Y:S02]  /*46f0*/  MOV R64, 0x4710 ;  /* 0x0000471000407802 */ /* 0x000fe40000000f00 */
[----:B------:R-:W-:Y:S05]  /*4700*/  CALL.REL.NOINC `($__internal_107_$__cuda_sm70_shflsync_down_p) ;  /* 0x000001f000007944 */ /* 0x000fea0003c00000 */
[----:B------:R-:W-:Y:S01]  /*4710*/  FADD.FTZ R71, R66, R71 ;  /* 0x0000004742477221 */ /* 0x000fe20000010000 */
[----:B0-----:R-:W-:Y:S01]  /*4720*/  MOV R68, 0x1f ;  /* 0x0000001f00447802 */ /* 0x001fe20000000f00 */
[----:B-1----:R-:W-:Y:S01]  /*4730*/  FADD.FTZ R227, R227, R200 ;  /* 0x000000c8e3e37221 */ /* 0x002fe20000010000 */
[----:B------:R-:W-:Y:S01]  /*4740*/  HFMA2.MMA R200, -RZ, RZ, 0, 1.1920928955078125e-07 ;  /* 0x00000002ffc87435 */ /* 0x000fe200000001ff */
[----:B------:R-:W-:-:S02]  /*4750*/  MOV R229, 0xffffffff ;  /* 0xffffffff00e57802 */ /* 0x000fc40000000f00 */
[----:B------:R-:W-:Y:S02]  /*4760*/  MOV R67, R71 ;  /* 0x0000004700437202 */ /* 0x000fe40000000f00 */
[----:B------:R-:W-:Y:S02]  /*4770*/  MOV R64, 0x4790 ;  /* 0x0000479000407802 */ /* 0x000fe40000000f00 */
[----:B------:R-:W-:Y:S05]  /*4780*/  CALL.REL.NOINC `($__internal_107_$__cuda_sm70_shflsync_down_p) ;  /* 0x0000017000007944 */ /* 0x000fea0003c00000 */
[----:B-1----:R-:W-:Y:S01]  /*4790*/  MOV R66, R200 ;  /* 0x000000c800427202 */ /* 0x002fe20000000f00 */
[----:B------:R-:W-:Y:S01]  /*47a0*/  HFMA2.MMA R200, -RZ, RZ, 0, 1.1920928955078125e-07 ;  /* 0x00000002ffc87435 */ /* 0x000fe200000001ff */
[----:B0-----:R-:W-:Y:S02]  /*47b0*/  MOV R67, R227 ;  /* 0x000000e300437202 */ /* 0x001fe40000000f00 */
[----:B------:R-:W-:Y:S02]  /*47c0*/  MOV R68, 0x1f ;  /* 0x0000001f00447802 */ /* 0x000fe40000000f00 */
[----:B------:R-:W-:Y:S02]  /*47d0*/  MOV R229, 0xffffffff ;  /* 0xffffffff00e57802 */ /* 0x000fe40000000f00 */
[----:B------:R-:W-:-:S02]  /*47e0*/  MOV R64, 0x4800 ;  /* 0x0000480000407802 */ /* 0x000fc40000000f00 */
[----:B------:R-:W-:Y:S05]  /*47f0*/  CALL.REL.NOINC `($__internal_107_$__cuda_sm70_shflsync_down_p) ;  /* 0x0000010000007944 */ /* 0x000fea0003c00000 */
[----:B------:R-:W-:Y:S01]  /*4800*/  FADD.FTZ R71, R66, R71 ;  /* 0x0000004742477221 */ /* 0x000fe20000010000 */
[----:B0-----:R-:W-:Y:S01]  /*4810*/  MOV R68, 0x1f ;  /* 0x0000001f00447802 */ /* 0x001fe20000000f00 */
[----:B-1----:R-:W-:Y:S01]  /*4820*/  FADD.FTZ R227, R227, R200 ;  /* 0x000000c8e3e37221 */ /* 0x002fe20000010000 */
[----:B------:R-:W-:Y:S01]  /*4830*/  HFMA2.MMA R200, -RZ, RZ, 0, 5.9604644775390625e-08 ;  /* 0x00000001ffc87435 */ /* 0x000fe200000001ff */
[----:B------:R-:W-:-:S02]  /*4840*/  MOV R229, 0xffffffff ;  /* 0xffffffff00e57802 */ /* 0x000fc40000000f00 */
[----:B------:R-:W-:Y:S02]  /*4850*/  MOV R67, R71 ;  /* 0x0000004700437202 */ /* 0x000fe40000000f00 */
[----:B------:R-:W-:Y:S02]  /*4860*/  MOV R64, 0x4880 ;  /* 0x0000488000407802 */ /* 0x000fe40000000f00 */
[----:B------:R-:W-:Y:S05]  /*4870*/  CALL.REL.NOINC `($__internal_107_$__cuda_sm70_shflsync_down_p) ;  /* 0x0000008000007944 */ /* 0x000fea0003c00000 */
[----:B-1----:R-:W-:Y:S01]  /*4880*/  MOV R70, R200 ;  /* 0x000000c800467202 */ /* 0x002fe20000000f00 */
[----:B------:R-:W-:Y:S01]  /*4890*/  HFMA2.MMA R200, -RZ, RZ, 0, 5.9604644775390625e-08 ;  /* 0x00000001ffc87435 */ /* 0x000fe200000001ff */
[----:B0-----:R-:W-:Y:S02]  /*48a0*/  MOV R67, R227 ;  /* 0x000000e300437202 */ /* 0x001fe40000000f00 */
[----:B------:R-:W-:Y:S02]  /*48b0*/  MOV R68, 0x1f ;  /* 0x0000001f00447802 */ /* 0x000fe40000000f00 */
[----:B------:R-:W-:Y:S02]  /*48c0*/  MOV R229, 0xffffffff ;  /* 0xffffffff00e57802 */ /* 0x000fe40000000f00 */
[----:B------:R-:W-:-:S02]  /*48d0*/  MOV R64, 0x48f0 ;  /* 0x000048f000407802 */ /* 0x000fc40000000f00 */
[----:B------:R-:W-:Y:S05]  /*48e0*/  CALL.REL.NOINC `($__internal_107_$__cuda_sm70_shflsync_down_p) ;  /* 0x0000001000007944 */ /* 0x000fea0003c00000 */
[----:B01----:R-:W-:Y:S05]  /*48f0*/  BRA `(.L_x_1490) ;  /* 0xffffe58000007947 */ /* 0x003fea000383ffff */
        .weak           $__internal_107_$__cuda_sm70_shflsync_down_p
        .type           $__internal_107_$__cuda_sm70_shflsync_down_p,@function
        .size           $__internal_107_$__cuda_sm70_shflsync_down_p,(.L_x_3514 - $__internal_107_$__cuda_sm70_shflsync_down_p)
$__internal_107_$__cuda_sm70_shflsync_down_p:
[----:B------:R-:W-:Y:S01]  /*4900*/  HFMA2.MMA R65, -RZ, RZ, 0, 0 ;  /* 0x00000000ff417435 */ /* 0x000fe200000001ff */
[----:B------:R-:W-:Y:S04]  /*4910*/  WARPSYNC R229 ;  /* 0x000000e500007348 */ /* 0x000fe80003800000 */
[----:B------:R0:W1:Y:S01]  /*4920*/  SHFL.DOWN PT, R200, R67, R200, R68 ;  /* 0x080000c843c87389 */ /* 0x00006200000e0044 */
[----:B------:R-:W-:Y:S05]  /*4930*/  RET.REL.NODEC R64 `(_ZN10layer_norm13ln_bwd_kernelINS_13Kernel_traitsI6__halfS2_S2_fjLj15360ELj4ELj1ELj4ELj4ENS_18Kernel_traits_baseILj15360ES2_S2_S2_fjLj128EEEEEEEvNS_9BwdParamsE) ;  /* 0xffffb6c040007950 */ /* 0x000fea0003c3ffff */
.L_x_1491:
        /* <DEDUP_REMOVED lines=12> */
.L_x_3514:


//--------------------- .text._ZN10layer_norm22ln_bwd_finalize_kernelINS_22Kernel_traits_finalizeILj15360EffffjLj1024ELj4ENS_18Kernel_traits_baseILj15360EffffjLj1024EEEEEEEvNS_9BwdParamsE --------------------------
	.section	.text._ZN10layer_norm22ln_bwd_finalize_kernelINS_22Kernel_traits_finalizeILj15360EffffjLj1024ELj4ENS_18Kernel_traits_baseILj15360EffffjLj1024EEEEEEEvNS_9BwdParamsE,"ax",@progbits
	.sectioninfo	@"SHI_REGISTERS=32"
	.align	128
        .global         _ZN10layer_norm22ln_bwd_finalize_kernelINS_22Kernel_traits_finalizeILj15360EffffjLj1024ELj4ENS_18Kernel_traits_baseILj15360EffffjLj1024EEEEEEEvNS_9BwdParamsE
        .type           _ZN10layer_norm22ln_bwd_finalize_kernelINS_22Kernel_traits_finalizeILj15360EffffjLj1024ELj4ENS_18Kernel_traits_baseILj15360EffffjLj1024EEEEEEEvNS_9BwdParamsE,@function
        .size           _ZN10layer_norm22ln_bwd_finalize_kernelINS_22Kernel_traits_finalizeILj15360EffffjLj1024ELj4ENS_18Kernel_traits_baseILj15360EffffjLj1024EEEEEEEvNS_9BwdParamsE,(.L_x_3515 - _ZN10layer_norm22ln_bwd_finalize_kernelINS_22Kernel_traits_finalizeILj15360EffffjLj1024ELj4ENS_18Kernel_traits_baseILj15360EffffjLj1024EEEEEEEvNS_9BwdParamsE)
        .other          _ZN10layer_norm22ln_bwd_finalize_kernelINS_22Kernel_traits_finalizeILj15360EffffjLj1024ELj4ENS_18Kernel_traits_baseILj15360EffffjLj1024EEEEEEEvNS_9BwdParamsE,@"STO_CUDA_ENTRY STV_DEFAULT"
_ZN10layer_norm22ln_bwd_finalize_kernelINS_22Kernel_traits_finalizeILj15360EffffjLj1024ELj4ENS_18Kernel_traits_baseILj15360EffffjLj1024EEEEEEEvNS_9BwdParamsE:
.text._ZN10layer_norm22ln_bwd_finalize_kernelINS_22Kernel_traits_finalizeILj15360EffffjLj1024ELj4ENS_18Kernel_traits_baseILj15360EffffjLj1024EEEEEEEvNS_9BwdParamsE:
        /* <DEDUP_REMOVED lines=19> */
.L_x_1502:
        /* <DEDUP_REMOVED lines=27> */
.L_x_1496:
        /* <DEDUP_REMOVED lines=32> */
.L_x_1495:
[----:B------:R-:W-:Y:S05]  /*04e0*/  BSYNC B1 ;  /* 0x0000000000017941 */ /* 0x000fea0003800000 */
.L_x_1494:
        /* <DEDUP_REMOVED lines=22> */
.L_x_1498:
[----:B------:R-:W-:Y:S05]  /*0650*/  BSYNC B1 ;  /* 0x0000000000017941 */ /* 0x000fea0003800000 */
.L_x_1497:
        /* <DEDUP_REMOVED lines=10> */
.L_x_1493:
[----:B------:R-:W-:Y:S05]  /*0700*/  BSYNC B0 ;  /* 0x0000000000007941 */ /* 0x000fea0003800000 */
.L_x_1492:
        /* <DEDUP_REMOVED lines=11> */
.L_x_1503:
        /* <DEDUP_REMOVED lines=18> */
.L_x_1504:
[----:B------:R-:W-:Y:S01]  /*08e0*/  @!P1 SHF.R.U32.HI R2, RZ, 0x3, R0 ;  /* 0x00000003ff029819 */ /* 0x000fe20000011600 */
[----:B---3--:R-:W-:Y:S02]  /*08f0*/  FADD.FTZ R5, R5, R10 ;  /* 0x0000000a05057221 */ /* 0x008fe40000010000 */
[----:B--2---:R-:W-:Y:S01]  /*0900*/  FADD.FTZ R7, R7, R4 ;  /* 0x0000000407077221 */ /* 0x004fe20000010000 */
[----:B------:R-:W-:-:S05]  /*0910*/  @!P1 LOP3.LUT R2, R2, 0x1ffffffc, RZ, 0xc0, !PT ;  /* 0x1ffffffc02029812 */ /* 0x000fca00078ec0ff */
[----:B------:R2:W-:Y:S04]  /*0920*/  @!P1 STS [R2+0x2000], R5 ;  /* 0x0020000502009388 */ /* 0x0005e80000000800 */
[----:B------:R2:W-:Y:S02]  /*0930*/  @!P1 STS [R2+0x2080], R7 ;  /* 0x0020800702009388 */ /* 0x0005e40000000800 */
.L_x_1499:
        /* <DEDUP_REMOVED lines=14> */
.L_x_1500:
[----:B------:R-:W-:Y:S01]  /*0a20*/  HFMA2.MMA R9, -RZ, RZ, 0, 5.9604644775390625e-08 ;  /* 0x00000001ff097435 */ /* 0x000fe200000001ff */
[----:B--2---:R-:W-:Y:S01]  /*0a30*/  IMAD.MOV.U32 R10, RZ, RZ, R4 ;  /* 0x000000ffff0a7224 */ /* 0x004fe200078e0004 */
[----:B------:R-:W-:Y:S01]  /*0a40*/  MOV R11, 0xffffffff ;  /* 0xffffffff000b7802 */ /* 0x000fe20000000f00 */
[----:B------:R-:W-:Y:S01]  /*0a50*/  IMAD.MOV.U32 R6, RZ, RZ, 0x1f ;  /* 0x0000001fff067424 */ /* 0x000fe200078e00ff */
[----:B------:R-:W-:-:S02]  /*0a60*/  MOV R2, 0xa80 ;  /* 0x00000a8000027802 */ /* 0x000fc40000000f00 */
[----:B01----:R-:W-:Y:S05]  /*0a70*/  CALL.REL.NOINC `($__internal_108_$__cuda_sm70_shflsync_bfly_p) ;  /* 0x000003c000007944 */ /* 0x003fea0003c00000 */
[----:B-1----:R-:W-:Y:S01]  /*0a80*/  IMAD.MOV.U32 R3, RZ, RZ, R6 ;  /* 0x000000ffff037224 */ /* 0x002fe200078e0006 */
[----:B0-----:R-:W-:Y:S05]  /*0a90*/  BRA `(.L_x_1503) ;  /* 0xfffffd2000007947 */ /* 0x001fea000383ffff */
.L_x_1501:
[----:B------:R-:W-:Y:S01]  /*0aa0*/  HFMA2.MMA R6, -RZ, RZ, 0, 1.847743988037109375e-06 ;  /* 0x0000001fff067435 */ /* 0x000fe200000001ff */
[----:B------:R-:W-:Y:S01]  /*0ab0*/  MOV R10, R13 ;  /* 0x0000000d000a7202 */ /* 0x000fe20000000f00 */
[----:B------:R-:W-:Y:S01]  /*0ac0*/  IMAD.MOV.U32 R9, RZ, RZ, 0x2 ;  /* 0x00000002ff097424 */ /* 0x000fe200078e00ff */
[----:B------:R-:W-:Y:S01]  /*0ad0*/  MOV R2, 0xb00 ;  /* 0x00000b0000027802 */ /* 0x000fe20000000f00 */
[----:B------:R-:W-:-:S02]  /*0ae0*/  IMAD.MOV.U32 R11, RZ, RZ, -0x1 ;  /* 0xffffffffff0b7424 */ /* 0x000fc400078e00ff */
[----:B012---:R-:W-:Y:S05]  /*0af0*/  CALL.REL.NOINC `($__internal_108_$__cuda_sm70_shflsync_bfly_p) ;  /* 0x0000034000007944 */ /* 0x007fea0003c00000 */
[----:B01----:R-:W-:Y:S01]  /*0b00*/  FADD.FTZ R10, R13, R6 ;  /* 0x000000060d0a7221 */ /* 0x003fe20000010000 */
[----:B------:R-:W-:Y:S01]  /*0b10*/  MOV R9, 0x4 ;  /* 0x0000000400097802 */ /* 0x000fe20000000f00 */
[----:B------:R-:W-:Y:S01]  /*0b20*/  IMAD.MOV.U32 R6, RZ, RZ, 0x1f ;  /* 0x0000001fff067424 */ /* 0x000fe200078e00ff */
[----:B------:R-:W-:-:S02]  /*0b30*/  MOV R11, 0xffffffff ;  /* 0xffffffff000b7802 */ /* 0x000fc40000000f00 */
[----:B------:R-:W-:Y:S02]  /*0b40*/  MOV R2, 0xb60 ;  /* 0x00000b6000027802 */ /* 0x000fe40000000f00 */
[----:B------:R-:W-:Y:S05]  /*0b50*/  CALL.REL.NOINC `($__internal_108_$__cuda_sm70_shflsync_bfly_p) ;  /* 0x000002e000007944 */ /* 0x000fea0003c00000 */
[----:B01----:R-:W-:Y:S01]  /*0b60*/  FADD.FTZ R10, R10, R6 ;  /* 0x000000060a0a7221 */ /* 0x003fe20000010000 */
[----:B------:R-:W-:Y:S01]  /*0b70*/  HFMA2.MMA R6, -RZ, RZ, 0, 1.847743988037109375e-06 ;  /* 0x0000001fff067435 */ /* 0x000fe200000001ff */
[----:B------:R-:W-:Y:S01]  /*0b80*/  IMAD.MOV.U32 R9, RZ, RZ, 0x8 ;  /* 0x00000008ff097424 */ /* 0x000fe200078e00ff */
[----:B------:R-:W-:Y:S01]  /*0b90*/  MOV R2, 0xbc0 ;  /* 0x00000bc000027802 */ /* 0x000fe20000000f00 */
[----:B------:R-:W-:-:S03]  /*0ba0*/  IMAD.MOV.U32 R11, RZ, RZ, -0x1 ;  /* 0xffffffffff0b7424 */ /* 0x000fc600078e00ff */
[----:B------:R-:W-:Y:S05]  /*0bb0*/  CALL.REL.NOINC `($__internal_108_$__cuda_sm70_shflsync_bfly_p) ;  /* 0x0000028000007944 */ /* 0x000fea0003c00000 */
[----:B-1----:R-:W-:Y:S01]  /*0bc0*/  FADD.FTZ R4, R10, R6 ;  /* 0x000000060a047221 */ /* 0x002fe20000010000 */
[----:B------:R-:W-:Y:S01]  /*0bd0*/  HFMA2.MMA R6, -RZ, RZ, 0, 1.847743988037109375e-06 ;  /* 0x0000001fff067435 */ /* 0x000fe200000001ff */
[----:B0-----:R-:W-:Y:S01]  /*0be0*/  MOV R9, 0x10 ;  /* 0x0000001000097802 */ /* 0x001fe20000000f00 */
[----:B------:R-:W-:Y:S01]  /*0bf0*/  IMAD.MOV.U32 R11, RZ, RZ, -0x1 ;  /* 0xffffffffff0b7424 */ /* 0x000fe200078e00ff */
[----:B------:R-:W-:Y:S02]  /*0c00*/  MOV R2, 0xc30 ;  /* 0x00000c3000027802 */ /* 0x000fe40000000f00 */
[----:B------:R-:W-:-:S02]  /*0c10*/  MOV R10, R4 ;  /* 0x00000004000a7202 */ /* 0x000fc40000000f00 */
[----:B------:R-:W-:Y:S05]  /*0c20*/  CALL.REL.NOINC `($__internal_108_$__cuda_sm70_shflsync_bfly_p) ;  /* 0x0000021000007944 */ /* 0x000fea0003c00000 */
[----:B0-----:R-:W-:Y:S01]  /*0c30*/  HFMA2.MMA R9, -RZ, RZ, 0, 5.9604644775390625e-08 ;  /* 0x00000001ff097435 */ /* 0x001fe200000001ff */
[----:B-1----:R-:W-:Y:S01]  /*0c40*/  MOV R7, R6 ;  /* 0x0000000600077202 */ /* 0x002fe20000000f00 */
[----:B------:R-:W-:Y:S01]  /*0c50*/  IMAD.MOV.U32 R10, RZ, RZ, R5 ;  /* 0x000000ffff0a7224 */ /* 0x000fe200078e0005 */
[----:B------:R-:W-:Y:S01]  /*0c60*/  MOV R6, 0x1f ;  /* 0x0000001f00067802 */ /* 0x000fe20000000f00 */
[----:B------:R-:W-:Y:S01]  /*0c70*/  IMAD.MOV.U32 R11, RZ, RZ, -0x1 ;  /* 0xffffffffff0b7424 */ /* 0x000fe200078e00ff */
[----:B------:R-:W-:-:S02]  /*0c80*/  MOV R2, 0xca0 ;  /* 0x00000ca000027802 */ /* 0x000fc40000000f00 */
[----:B------:R-:W-:Y:S05]  /*0c90*/  CALL.REL.NOINC `($__internal_108_$__cuda_sm70_shflsync_bfly_p) ;  /* 0x000001a000007944 */ /* 0x000fea0003c00000 */
[----:B0-----:R-:W-:Y:S01]  /*0ca0*/  HFMA2.MMA R9, -RZ, RZ, 0, 1.1920928955078125e-07 ;  /* 0x00000002ff097435 */ /* 0x001fe200000001ff */
[----:B-1----:R-:W-:Y:S01]  /*0cb0*/  FADD.FTZ R10, R5, R6 ;  /* 0x00000006050a7221 */ /* 0x002fe20000010000 */
[----:B------:R-:W-:Y:S01]  /*0cc0*/  MOV R6, 0x1f ;  /* 0x0000001f00067802 */ /* 0x000fe20000000f00 */
[----:B------:R-:W-:Y:S01]  /*0cd0*/  IMAD.MOV.U32 R11, RZ, RZ, -0x1 ;  /* 0xffffffffff0b7424 */ /* 0x000fe200078e00ff */
[----:B------:R-:W-:-:S02]  /*0ce0*/  MOV R2, 0xd00 ;  /* 0x00000d0000027802 */ /* 0x000fc40000000f00 */
[----:B------:R-:W-:Y:S05]  /*0cf0*/  CALL.REL.NOINC `($__internal_108_$__cuda_sm70_shflsync_bfly_p) ;  /* 0x0000014000007944 */ /* 0x000fea0003c00000 */
[----:B0-----:R-:W-:Y:S01]  /*0d00*/  HFMA2.MMA R9, -RZ, RZ, 0, 2.384185791015625e-07 ;  /* 0x00000004ff097435 */ /* 0x001fe200000001ff */
[----:B-1----:R-:W-:Y:S01]  /*0d10*/  FADD.FTZ R10, R10, R6 ;  /* 0x000000060a0a7221 */ /* 0x002fe20000010000 */
[----:B------:R-:W-:Y:S01]  /*0d20*/  MOV R6, 0x1f ;  /* 0x0000001f00067802 */ /* 0x000fe20000000f00 */
[----:B------:R-:W-:Y:S01]  /*0d30*/  IMAD.MOV.U32 R11, RZ, RZ, -0x1 ;  /* 0xffffffffff0b7424 */ /* 0x000fe200078e00ff */
[----:B------:R-:W-:-:S02]  /*0d40*/  MOV R2, 0xd60 ;  /* 0x00000d6000027802 */ /* 0x000fc40000000f00 */
[----:B------:R-:W-:Y:S05]  /*0d50*/  CALL.REL.NOINC `($__internal_108_$__cuda_sm70_shflsync_bfly_p) ;  /* 0x000000e000007944 */ /* 0x000fea0003c00000 */
[----:B0-----:R-:W-:Y:S01]  /*0d60*/  HFMA2.MMA R9, -RZ, RZ, 0, 4.76837158203125e-07 ;  /* 0x00000008ff097435 */ /* 0x001fe200000001ff */
[----:B-1----:R-:W-:Y:S01]  /*0d70*/  FADD.FTZ R10, R10, R6 ;  /* 0x000000060a0a7221 */ /* 0x002fe20000010000 */
[----:B------:R-:W-:Y:S01]  /*0d80*/  MOV R6, 0x1f ;  /* 0x0000001f00067802 */ /* 0x000fe20000000f00 */
[----:B------:R-:W-:Y:S01]  /*0d90*/  IMAD.MOV.U32 R11, RZ, RZ, -0x1 ;  /* 0xffffffffff0b7424 */ /* 0x000fe200078e00ff */
[----:B------:R-:W-:-:S02]  /*0da0*/  MOV R2, 0xdc0 ;  /* 0x00000dc000027802 */ /* 0x000fc40000000f00 */
[----:B------:R-:W-:Y:S05]  /*0db0*/  CALL.REL.NOINC `($__internal_108_$__cuda_sm70_shflsync_bfly_p) ;  /* 0x0000008000007944 */ /* 0x000fea0003c00000 */
[----:B0-----:R-:W-:Y:S01]  /*0dc0*/  HFMA2.MMA R9, -RZ, RZ, 0, 9.5367431640625e-07 ;  /* 0x00000010ff097435 */ /* 0x001fe200000001ff */
[----:B-1----:R-:W-:Y:S01]  /*0dd0*/  FADD.FTZ R10, R10, R6 ;  /* 0x000000060a0a7221 */ /* 0x002fe20000010000 */
[----:B------:R-:W-:Y:S01]  /*0de0*/  MOV R6, 0x1f ;  /* 0x0000001f00067802 */ /* 0x000fe20000000f00 */
[----:B------:R-:W-:Y:S01]  /*0df0*/  IMAD.MOV.U32 R11, RZ, RZ, -0x1 ;  /* 0xffffffffff0b7424 */ /* 0x000fe200078e00ff */
[----:B------:R-:W-:-:S02]  /*0e00*/  MOV R2, 0xe20 ;  /* 0x00000e2000027802 */ /* 0x000fc40000000f00 */
[----:B------:R-:W-:Y:S05]  /*0e10*/  CALL.REL.NOINC `($__internal_108_$__cuda_sm70_shflsync_bfly_p) ;  /* 0x0000002000007944 */ /* 0x000fea0003c00000 */
[----:B-1----:R-:W-:Y:S01]  /*0e20*/  MOV R5, R6 ;  /* 0x0000000600057202 */ /* 0x002fe20000000f00 */
[----:B0-----:R-:W-:Y:S05]  /*0e30*/  BRA `(.L_x_1504) ;  /* 0xfffffaa000007947 */ /* 0x001fea000383ffff */
        .weak           $__internal_108_$__cuda_sm70_shflsync_bfly_p
        .type           $__internal_108_$__cuda_sm70_shflsync_bfly_p,@function
        .size           $__internal_108_$__cuda_sm70_shflsync_bfly_p,(.L_x_3515 - $__internal_108_$__cuda_sm70_shflsync_bfly_p)
$__internal_108_$__cuda_sm70_shflsync_bfly_p:
[----:B------:R-:W-:Y:S01]  /*0e40*/  HFMA2.MMA R3, -RZ, RZ, 0, 0 ;  /* 0x00000000ff037435 */ /* 0x000fe200000001ff */
[----:B------:R-:W-:Y:S04]  /*0e50*/  WARPSYNC R11 ;  /* 0x0000000b00007348 */ /* 0x000fe80003800000 */
[----:B------:R0:W1:Y:S01]  /*0e60*/  SHFL.BFLY PT, R6, R10, R9, R6 ;  /* 0x0c0000090a067389 */ /* 0x00006200000e0006 */
[----:B------:R-:W-:Y:S05]  /*0e70*/  RET.REL.NODEC R2 `(_ZN10layer_norm22ln_bwd_finalize_kernelINS_22Kernel_traits_finalizeILj15360EffffjLj1024ELj4ENS_18Kernel_traits_baseILj15360EffffjLj1024EEEEEEEvNS_9BwdParamsE) ;  /* 0xfffff18002007950 */ /* 0x000fea0003c3ffff */
.L_x_1505:
        /* <DEDUP_REMOVED lines=16> */
.L_x_3515:


//--------------------- .text._ZN10layer_norm13ln_bwd_kernelINS_13Kernel_traitsIffffjLj15360ELj4ELj1ELj4ELj8ENS_18Kernel_traits_baseILj15360EffffjLj128EEEEEEEvNS_9BwdParamsE --------------------------
	.section	.text._ZN10layer_norm13ln_bwd_kernelINS_13Kernel_traitsIffffjLj15360ELj4ELj1ELj4ELj8ENS_18Kernel_traits_baseILj15360EffffjLj128EEEEEEEvNS_9BwdParamsE,"ax",@progbits
	.sectioninfo	@"SHI_REGISTERS=233"
	.align	128
        .global         _ZN10layer_norm13ln_bwd_kernelINS_13Kernel_traitsIffffjLj15360ELj4ELj1ELj4ELj8ENS_18Kernel_traits_baseILj15360EffffjLj128EEEEEEEvNS_9BwdParamsE
        .type           _ZN10layer_norm13ln_bwd_kernelINS_13Kernel_traitsIffffjLj15360ELj4ELj1ELj4ELj8ENS_18Kernel_traits_baseILj15360EffffjLj128EEEEEEEvNS_9BwdParamsE,@function
        .size           _ZN10layer_norm13ln_bwd_kernelINS_13Kernel_traitsIffffjLj15360ELj4ELj1ELj4ELj8ENS_18Kernel_traits_baseILj15360EffffjLj128EEEEEEEvNS_9BwdParamsE,(.L_x_3516 - _ZN10layer_norm13ln_bwd_kernelINS_13Kernel_traitsIffffjLj15360ELj4ELj1ELj4ELj8ENS_18Kernel_traits_baseILj15360EffffjLj128EEEEEEEvNS_9BwdParamsE)
        .other          _ZN10layer_norm13ln_bwd_kernelINS_13Kernel_traitsIffffjLj15360ELj4ELj1ELj4ELj8ENS_18Kernel_traits_baseILj15360EffffjLj128EEEEEEEvNS_9BwdParamsE,@"STO_CUDA_ENTRY STV_DEFAULT"
_ZN10layer_norm13ln_bwd_kernelINS_13Kernel_traitsIffffjLj15360ELj4ELj1ELj4ELj8ENS_18Kernel_traits_baseILj15360EffffjLj128EEEEEEEvNS_9BwdParamsE:
.text._ZN10layer_norm13ln_bwd_kernelINS_13Kernel_traitsIffffjLj15360ELj4ELj1ELj4ELj8ENS_18Kernel_traits_baseILj15360EffffjLj128EEEEEEEvNS_9BwdParamsE:
        /* <DEDUP_REMOVED lines=141> */
.L_x_1514:
        /* <DEDUP_REMOVED lines=14> */
[----:B------:R0:W2:Y:S01]  /*09b0*/  LDG.E R176, [R70.64+0x4] ;  /* 0x0000040646b07981 */ /* 0x0000a2000c1e1900 */
[-C--:B------:R-:W-:Y:S01]  /*09c0*/  @!P0 IMAD.WIDE.U32 R8, R157, R91.reuse, c[0x0][0x170] ;  /* 0x00005c009d088625 */ /* 0x080fe200078e005b */
[----:B------:R-:W-:Y:S02]  /*09d0*/  IADD3 R160, R156, 0x600, RZ ;  /* 0x000006009ca07810 */ /* 0x000fe40007ffe0ff */
[----:B------:R1:W3:Y:S01]  /*09e0*/  @!P0 LDG.E R177, [R4.64] ;  /* 0x0000000604b18981 */ /* 0x0002e2000c1e1900 */
[----:B------:R-:W-:-:S03]  /*09f0*/  @P0 IMAD.WIDE.U32 R10, R158, R91, c[0x0][0x178] ;  /* 0x00005e009e0a0625 */ /* 0x000fc600078e005b */
[----:B------:R0:W4:Y:S01]  /*0a00*/  LDG.E R175, [R70.64] ;  /* 0x0000000646af7981 */ /* 0x000122000c1e1900 */
[----:B------:R-:W-:Y:S01]  /*0a10*/  @!P0 IMAD.WIDE.U32 R10, R158, R91, c[0x0][0x170] ;  /* 0x00005c009e0a8625 */ /* 0x000fe200078e005b */
[----:B------:R-:W-:Y:S02]  /*0a20*/  IADD3 R161, R156, 0x800, RZ ;  /* 0x000008009ca17810 */ /* 0x000fe40007ffe0ff */
[----:B------:R1:W4:Y:S01]  /*0a30*/  LDG.E R178, [R8.64+0x4] ;  /* 0x0000040608b27981 */ /* 0x000322000c1e1900 */
[----:B------:R-:W-:-:S03]  /*0a40*/  IMAD.WIDE R6, R97, R6, c[0x0][0x188] ;  /* 0x0000620061067625 */ /* 0x000fc600078e0206 */
[----:B------:R1:W4:Y:S01]  /*0a50*/  LDG.E R180, [R10.64+0x4] ;  /* 0x000004060ab47981 */ /* 0x000322000c1e1900 */
[-C--:B0-----:R-:W-:Y:S01]  /*0a60*/  @P0 IMAD.WIDE.U32 R70, R160, R91.reuse, c[0x0][0x178] ;  /* 0x00005e00a0460625 */ /* 0x081fe200078e005b */
[----:B------:R-:W-:Y:S02]  /*0a70*/  IADD3 R162, R156, 0xa00, RZ ;  /* 0x00000a009ca27810 */ /* 0x000fe40007ffe0ff */
[----:B------:R0:W4:Y:S01]  /*0a80*/  LDG.E R159, [R6.64] ;  /* 0x00000006069f7981 */ /* 0x000122000c1e1900 */
[-C--:B------:R-:W-:Y:S01]  /*0a90*/  @!P0 IMAD.WIDE.U32 R70, R160, R91.reuse, c[0x0][0x170] ;  /* 0x00005c00a0468625 */ /* 0x080fe200078e005b */
[----:B------:R-:W-:Y:S02]  /*0aa0*/  IADD3 R163, R156, 0xc00, RZ ;  /* 0x00000c009ca37810 */ /* 0x000fe40007ffe0ff */
[----:B------:R1:W4:Y:S01]  /*0ab0*/  LDG.E R181, [R10.64] ;  /* 0x000000060ab57981 */ /* 0x000322000c1e1900 */
        /* <DEDUP_REMOVED lines=13> */
[----:B------:R-:W-:Y:S01]  /*0b90*/  IADD3 R165, R156, 0x1000, RZ ;  /* 0x000010009ca57810 */ /* 0x000fe20007ffe0ff */
[CC--:B------:R-:W-:Y:S02]  /*0ba0*/  @P0 IMAD.WIDE.U32 R4, R164.reuse, R91.reuse, c[0x0][0x178] ;  /* 0x00005e00a4040625 */ /* 0x0c0fe400078e005b */
[----:B------:R0:W4:Y:S02]  /*0bb0*/  LDG.E R187, [R6.64] ;  /* 0x0000000606bb7981 */ /* 0x000124000c1e1900 */
[-C--:B------:R-:W-:Y:S02]  /*0bc0*/  @!P0 IMAD.WIDE.U32 R4, R164, R91.reuse, c[0x0][0x170] ;  /* 0x00005c00a4048625 */ /* 0x080fe400078e005b */
[----:B------:R0:W4:Y:S04]  /*0bd0*/  LDG.E R188, [R10.64+0x4] ;  /* 0x000004060abc7981 */ /* 0x000128000c1e1900 */
[----:B------:R0:W4:Y:S01]  /*0be0*/  LDG.E R189, [R10.64] ;  /* 0x000000060abd7981 */ /* 0x000122000c1e1900 */
[----:B------:R-:W-:Y:S01]  /*0bf0*/  @P0 IMAD.WIDE.U32 R8, R165, R91, c[0x0][0x178] ;  /* 0x00005e00a5080625 */ /* 0x000fe200078e005b */
[----:B------:R-:W-:-:S02]  /*0c00*/  IADD3 R170, R156, 0x1400, RZ ;  /* 0x000014009caa7810 */ /* 0x000fc40007ffe0ff */
[----:B------:R1:W4:Y:S01]  /*0c10*/  LDG.E R190, [R4.64+0x4] ;  /* 0x0000040604be7981 */ /* 0x000322000c1e1900 */
[-C--:B------:R-:W-:Y:S01]  /*0c20*/  @!P0 IMAD.WIDE.U32 R8, R165, R91.reuse, c[0x0][0x170] ;  /* 0x00005c00a5088625 */ /* 0x080fe200078e005b */
[----:B------:R-:W-:Y:S02]  /*0c30*/  IADD3 R166, R156, 0x1200, RZ ;  /* 0x000012009ca67810 */ /* 0x000fe40007ffe0ff */
        /* <DEDUP_REMOVED lines=75> */
[----:B---3--:R-:W-:Y:S02]  /*10f0*/  @!P0 FADD.FTZ R208, R176, -R177 ;  /* 0x800000b1b0d08221 */ /* 0x008fe40000010000 */
[----:B----4-:R-:W-:Y:S02]  /*1100*/  @P0 FADD.FTZ R206, -R40, R175 ;  /* 0x000000af28ce0221 */ /* 0x010fe40000010100 */
[----:B------:R-:W-:Y:S02]  /*1110*/  @!P0 FADD.FTZ R176, R175, -R177 ;  /* 0x800000b1afb08221 */ /* 0x000fe40000010000 */
[----:B------:R-:W-:Y:S02]  /*1120*/  @P0 FADD.FTZ R175, -R69, R178 ;  /* 0x000000b245af0221 */ /* 0x000fe40000010100 */
[----:B------:R-:W-:-:S02]  /*1130*/  @!P0 FADD.FTZ R178, R178, -R177 ;  /* 0x800000b1b2b28221 */ /* 0x000fc40000010000 */
[----:B------:R-:W-:Y:S02]  /*1140*/  @P0 FADD.FTZ R217, -R67, R180 ;  /* 0x000000b443d90221 */ /* 0x000fe40000010100 */
[----:B-1----:R-:W-:Y:S02]  /*1150*/  @P0 FMUL.FTZ R175, R175, R218 ;  /* 0x000000daafaf0220 */ /* 0x002fe40000410000 */
[----:B------:R-:W-:Y:S02]  /*1160*/  @P0 FMUL.FTZ R206, R206, R211 ;  /* 0x000000d3cece0220 */ /* 0x000fe40000410000 */
[C---:B------:R-:W-:Y:S02]  /*1170*/  @!P0 FMUL.FTZ R175, R159.reuse, R178 ;  /* 0x000000b29faf8220 */ /* 0x040fe40000410000 */
        /* <DEDUP_REMOVED lines=9> */
[----:B------:R-:W-:Y:S02]  /*1210*/  @P0 FMUL.FTZ R176, R176, R221 ;  /* 0x000000ddb0b00220 */ /* 0x000fe40000410000 */
[----:B------:R-:W-:Y:S02]  /*1220*/  @!P0 FMUL.FTZ R176, R159, R180 ;  /* 0x000000b49fb08220 */ /* 0x000fe40000410000 */
[----:B------:R-:W-:Y:S02]  /*1230*/  @P0 FMUL.FTZ R208, R208, R219 ;  /* 0x000000dbd0d00220 */ /* 0x000fe40000410000 */
[----:B------:R-:W-:Y:S02]  /*1240*/  @P0 FMUL.FTZ R179, R179, R224 ;  /* 0x000000e0b3b30220 */ /* 0x000fe40000410000 */
[----:B------:R-:W-:Y:S01]  /*1250*/  @!P0 FADD.FTZ R180, R182, -R177 ;  /* 0x800000b1b6b48221 */ /* 0x000fe20000010000 */
[----:B------:R-:W0:Y:S01]  /*1260*/  @P0 MUFU.RCP R212, R25 ;  /* 0x0000001900d40308 */ /* 0x000e220000001000 */
[----:B------:R-:W-:-:S02]  /*1270*/  @P0 FADD.FTZ R181, -R63, R184 ;  /* 0x000000b83fb50221 */ /* 0x000fc40000010100 */
[----:B------:R-:W-:Y:S02]  /*1280*/  @P0 FADD.FTZ R219, -R62, R185 ;  /* 0x000000b93edb0221 */ /* 0x000fe40000010100 */
[----:B------:R-:W-:Y:S02]  /*1290*/  @!P0 FADD.FTZ R224, R184, -R177 ;  /* 0x800000b1b8e08221 */ /* 0x000fe40000010000 */
[----:B------:R-:W-:Y:S02]  /*12a0*/  @!P0 FMUL.FTZ R178, R159, R222 ;  /* 0x000000de9fb28220 */ /* 0x000fe40000410000 */
[----:B------:R-:W-:Y:S01]  /*12b0*/  @!P0 FADD.FTZ R184, R185, -R177 ;  /* 0x800000b1b9b88221 */ /* 0x000fe20000010000 */
[----:B------:R-:W1:Y:S01]  /*12c0*/  @P0 MUFU.RCP R210, R24 ;  /* 0x0000001800d20308 */ /* 0x000e620000001000 */
[----:B------:R-:W-:Y:S02]  /*12d0*/  @P0 FADD.FTZ R182, -R64, R183 ;  /* 0x000000b740b60221 */ /* 0x000fe40000010100 */
[----:B------:R-:W-:-:S02]  /*12e0*/  @!P0 FADD.FTZ R222, R183, -R177 ;  /* 0x800000b1b7de8221 */ /* 0x000fc40000010000 */
[----:B------:R-:W-:Y:S02]  /*12f0*/  @!P0 FMUL.FTZ R179, R159, R180 ;  /* 0x000000b49fb38220 */ /* 0x000fe40000410000 */
[----:B------:R-:W-:Y:S01]  /*1300*/  @P0 FADD.FTZ R183, -R61, R186 ;  /* 0x000000ba3db70221 */ /* 0x000fe20000010100 */
[----:B------:R-:W2:Y:S01]  /*1310*/  @P0 MUFU.RCP R223, R32 ;  /* 0x0000002000df0308 */ /* 0x000ea20000001000 */
[----:B------:R-:W-:Y:S02]  /*1320*/  @P0 FMUL.FTZ R180, R219, R226 ;  /* 0x000000e2dbb40220 */ /* 0x000fe40000410000 */
[----:B------:R-:W-:Y:S02]  /*1330*/  @!P0 FADD.FTZ R186, R186, -R177 ;  /* 0x800000b1baba8221 */ /* 0x000fe40000010000 */
[----:B------:R-:W-:Y:S02]  /*1340*/  @!P0 FMUL.FTZ R180, R159, R184 ;  /* 0x000000b89fb48220 */ /* 0x000fe40000410000 */
[----:B------:R-:W-:Y:S01]  /*1350*/  @P0 FADD.FTZ R185, -R60, R187 ;  /* 0x000000bb3cb90221 */ /* 0x000fe20000010100 */
[----:B------:R-:W3:Y:S01]  /*1360*/  @P0 MUFU.RCP R211, R23 ;  /* 0x0000001700d30308 */ /* 0x000ee20000001000 */
[----:B------:R-:W-:-:S02]  /*1370*/  @P0 FADD.FTZ R184, -R59, R188 ;  /* 0x000000bc3bb80221 */ /* 0x000fc40000010100 */
[----:B------:R-:W-:Y:S02]  /*1380*/  @P0 FMUL.FTZ R183, R183, R220 ;  /* 0x000000dcb7b70220 */ /* 0x000fe40000410000 */
[----:B------:R-:W-:Y:S02]  /*1390*/  @P0 FADD.FTZ R221, -R58, R189 ;  /* 0x000000bd3add0221 */ /* 0x000fe40000010100 */
[----:B------:R-:W-:Y:S01]  /*13a0*/  @!P0 FMUL.FTZ R183, R159, R186 ;  /* 0x000000ba9fb78220 */ /* 0x000fe20000410000 */
[----:B------:R-:W4:Y:S01]  /*13b0*/  @P0 MUFU.RCP R228, R31 ;  /* 0x0000001f00e40308 */ /* 0x000f220000001000 */
[----:B------:R-:W-:Y:S02]  /*13c0*/  @P0 FMUL.FTZ R186, R185, R216 ;  /* 0x000000d8b9ba0220 */ /* 0x000fe40000410000 */
[----:B------:R-:W-:Y:S02]  /*13d0*/  @P0 FMUL.FTZ R185, R184, R215 ;  /* 0x000000d7b8b90220 */ /* 0x000fe40000410000 */
[----:B------:R-:W-:-:S02]  /*13e0*/  @P0 FMUL.FTZ R184, R221, R214 ;  /* 0x000000d6ddb80220 */ /* 0x000fc40000410000 */
[----:B------:R-:W-:Y:S01]  /*13f0*/  @!P0 FADD.FTZ R214, R187, -R177 ;  /* 0x800000b1bbd68221 */ /* 0x000fe20000010000 */
[----:B------:R-:W1:Y:S01]  /*1400*/  @P0 MUFU.RCP R209, R22 ;  /* 0x0000001600d10308 */ /* 0x000e620000001000 */
[----:B------:R-:W-:Y:S02]  /*1410*/  @!P0 FADD.FTZ R216, R188, -R177 ;  /* 0x800000b1bcd88221 */ /* 0x000fe40000010000 */
[----:B------:R-:W-:Y:S02]  /*1420*/  @P0 FADD.FTZ R187, -R57, R190 ;  /* 0x000000be39bb0221 */ /* 0x000fe40000010100 */
[----:B------:R-:W-:Y:S02]  /*1430*/  @!P0 FADD.FTZ R188, R189, -R177 ;  /* 0x800000b1bdbc8221 */ /* 0x000fe40000010000 */
[----:B------:R-:W-:Y:S01]  /*1440*/  @!P0 FADD.FTZ R190, R190, -R177 ;  /* 0x800000b1bebe8221 */ /* 0x000fe20000010000 */
[----:B------:R-:W2:Y:S01]  /*1450*/  @P0 MUFU.RCP R219, R19 ;  /* 0x0000001300db0308 */ /* 0x000ea20000001000 */
[----:B------:R-:W-:-:S02]  /*1460*/  @P0 FADD.FTZ R189, -R56, R191 ;  /* 0x000000bf38bd0221 */ /* 0x000fc40000010100 */
[----:B0-----:R-:W-:Y:S02]  /*1470*/  @P0 FMUL.FTZ R187, R187, R212 ;  /* 0x000000d4bbbb0220 */ /* 0x001fe40000410000 */
[----:B------:R-:W-:Y:S02]  /*1480*/  @!P0 FMUL.FTZ R186, R159, R214 ;  /* 0x000000d69fba8220 */ /* 0x000fe40000410000 */
[----:B------:R-:W-:Y:S01]  /*1490*/  @!P0 FMUL.FTZ R187, R159, R190 ;  /* 0x000000be9fbb8220 */ /* 0x000fe20000410000 */
[----:B------:R-:W-:Y:S01]  /*14a0*/  @P0 MUFU.RCP R213, R20 ;  /* 0x0000001400d50308 */ /* 0x000fe20000001000 */
[----:B------:R-:W-:Y:S02]  /*14b0*/  @P0 FADD.FTZ R214, -R55, R192 ;  /* 0x000000c037d60221 */ /* 0x000fe40000010100 */
        /* <DEDUP_REMOVED lines=11> */
[----:B------:R-:W-:Y:S01]  /*1570*/  @!P0 FMUL.FTZ R190, R159, R210 ;  /* 0x000000d29fbe8220 */ /* 0x000fe20000410000 */
[----:B------:R-:W2:Y:S01]  /*1580*/  @P0 MUFU.RCP R222, R17 ;  /* 0x0000001100de0308 */ /* 0x000ea20000001000 */
[----:B------:R-:W-:Y:S02]  /*1590*/  @!P0 FADD.FTZ R192, R193, -R177 ;  /* 0x800000b1c1c08221 */ /* 0x000fe40000010000 */
[----:B------:R-:W-:Y:S02]  /*15a0*/  @P0 FADD.FTZ R210, -R51, R196 ;  /* 0x000000c433d20221 */ /* 0x000fe40000010100 */
[----:B----4-:R-:W-:Y:S02]  /*15b0*/  @P0 FMUL.FTZ R181, R181, R228 ;  /* 0x000000e4b5b50220 */ /* 0x010fe40000410000 */
[----:B------:R-:W-:Y:S01]  /*15c0*/  @!P0 FMUL.FTZ R181, R159, R224 ;  /* 0x000000e09fb58220 */ /* 0x000fe20000410000 */
[----:B------:R-:W3:Y:S01]  /*15d0*/  @P0 MUFU.RCP R220, R16 ;  /* 0x0000001000dc0308 */ /* 0x000ee20000001000 */
[----:B------:R-:W-:-:S02]  /*15e0*/  @!P0 FMUL.FTZ R185, R159, R216 ;  /* 0x000000d89fb98220 */ /* 0x000fc40000410000 */
[----:B------:R-:W-:Y:S02]  /*15f0*/  @P0 FMUL.FTZ R188, R188, R209 ;  /* 0x000000d1bcbc0220 */ /* 0x000fe40000410000 */
[----:B------:R-:W-:Y:S02]  /*1600*/  @P0 FADD.FTZ R216, -R53, R194 ;  /* 0x000000c235d80221 */ /* 0x000fe40000010100 */
[----:B------:R-:W-:Y:S01]  /*1610*/  @!P0 FMUL.FTZ R188, R159, R192 ;  /* 0x000000c09fbc8220 */ /* 0x000fe20000410000 */
[----:B------:R-:W4:Y:S01]  /*1620*/  @P0 MUFU.RCP R224, R15 ;  /* 0x0000000f00e00308 */ /* 0x000f220000001000 */
[----:B------:R-:W-:Y:S02]  /*1630*/  @P0 FMUL.FTZ R193, R210, R219 ;  /* 0x000000dbd2c10220 */ /* 0x000fe40000410000 */
[----:B------:R-:W-:Y:S02]  /*1640*/  @P0 FADD.FTZ R192, -R52, R195 ;  /* 0x000000c334c00221 */ /* 0x000fe40000010100 */
[----:B------:R-:W-:-:S03]  /*1650*/  @!P0 FADD.FTZ R210, R195, -R177 ;  /* 0x800000b1c3d28221 */ /* 0x000fc60000010000 */
[----:B------:R-:W1:Y:S01]  /*1660*/  @P0 MUFU.RCP R212, R14 ;  /* 0x0000000e00d40308 */ /* 0x000e620000001000 */
[----:B0-----:R-:W-:Y:S02]  /*1670*/  @P0 FMUL.FTZ R191, R216, R217 ;  /* 0x000000d9d8bf0220 */ /* 0x001fe40000410000 */
[----:B------:R-:W-:Y:S02]  /*1680*/  @!P0 FADD.FTZ R194, R194, -R177 ;  /* 0x800000b1c2c28221 */ /* 0x000fe40000010000 */
[----:B------:R-:W-:Y:S02]  /*1690*/  @P0 FMUL.FTZ R192, R192, R213 ;  /* 0x000000d5c0c00220 */ /* 0x000fe40000410000 */
[----:B------:R-:W-:Y:S01]  /*16a0*/  @P0 FADD.FTZ R209, -R50, R197 ;  /* 0x000000c532d10221 */ /* 0x000fe20000010100 */
[----:B------:R-:W0:Y:S01]  /*16b0*/  @P0 MUFU.RCP R216, R12 ;  /* 0x0000000c00d80308 */ /* 0x000e220000001000 */
[----:B------:R-:W-:Y:S02]  /*16c0*/  @P0 FADD.FTZ R195, -R49, R198 ;  /* 0x000000c631c30221 */ /* 0x000fe40000010100 */
[----:B------:R-:W-:-:S02]  /*16d0*/  @!P0 FMUL.FTZ R192, R159, R210 ;  /* 0x000000d29fc08220 */ /* 0x000fc40000410000 */
[----:B------:R-:W-:Y:S02]  /*16e0*/  @!P0 FMUL.FTZ R189, R159, R214 ;  /* 0x000000d69fbd8220 */ /* 0x000fe40000410000 */
[----:B------:R-:W-:Y:S01]  /*16f0*/  @!P0 FADD.FTZ R198, R198, -R177 ;  /* 0x800000b1c6c68221 */ /* 0x000fe20000010000 */
[----:B------:R-:W0:Y:S01]  /*1700*/  @P0 MUFU.RCP R210, R3 ;  /* 0x0000000300d20308 */ /* 0x000e220000001000 */
[----:B------:R-:W-:Y:S02]  /*1710*/  @!P0 FADD.FTZ R214, R196, -R177 ;  /* 0x800000b1c4d68221 */ /* 0x000fe40000010000 */
        /* <DEDUP_REMOVED lines=19> */
[----:B------:R-:W-:Y:S02]  /*1850*/  @!P0 FMUL.FTZ R193, R159, R214 ;  /* 0x000000d69fc18220 */ /* 0x000fe40000410000 */
[----:B------:R-:W1:Y:S01]  /*1860*/  @P0 MUFU.RCP R214, R2 ;  /* 0x0000000200d60308 */ /* 0x000e620000001000 */
[----:B------:R-:W-:-:S02]  /*1870*/  @!P0 FMUL.FTZ R198, R159, R200 ;  /* 0x000000c89fc68220 */ /* 0x000fc40000410000 */
[----:B0-----:R-:W-:Y:S02]  /*1880*/  @P0 FMUL.FTZ R200, R199, R216 ;  /* 0x000000d8c7c80220 */ /* 0x001fe40000410000 */
[----:B------:R-:W-:Y:S02]  /*1890*/  @P0 FMUL.FTZ R199, R209, R210 ;  /* 0x000000d2d1c70220 */ /* 0x000fe40000410000 */
[----:B------:R-:W-:Y:S02]  /*18a0*/  @P0 FADD.FTZ R201, -R45, R202 ;  /* 0x000000ca2dc90221 */ /* 0x000fe40000010100 */
[----:B------:R-:W-:Y:S02]  /*18b0*/  @!P0 FADD.FTZ R210, R202, -R177 ;  /* 0x800000b1cad28221 */ /* 0x000fe40000010000 */
[----:B------:R-:W-:Y:S02]  /*18c0*/  @!P0 FADD.FTZ R202, R203, -R177 ;  /* 0x800000b1cbca8221 */ /* 0x000fe40000010000 */
[----:B------:R-:W-:-:S02]  /*18d0*/  FMUL.FTZ R203, R38, R4 ;  /* 0x0000000426cb7220 */ /* 0x000fc40000410000 */
[----:B------:R-:W-:Y:S02]  /*18e0*/  @!P0 FMUL.FTZ R200, R159, R202 ;  /* 0x000000ca9fc88220 */ /* 0x000fe40000410000 */
[C---:B------:R-:W-:Y:S02]  /*18f0*/  FADD.FTZ R167, R4.reuse, R167 ;  /* 0x000000a704a77221 */ /* 0x040fe40000010000 */
[----:B------:R-:W-:Y:S02]  /*1900*/  FFMA.FTZ R113, R4, R206, R113 ;  /* 0x000000ce04717223 */ /* 0x000fe40000010071 */
[C---:B------:R-:W-:Y:S02]  /*1910*/  FADD.FTZ R168, R5.reuse, R168 ;  /* 0x000000a805a87221 */ /* 0x040fe40000010000 */
[----:B------:R-:W-:Y:S02]  /*1920*/  FFMA.FTZ R138, R5, R207, R138 ;  /* 0x000000cf058a7223 */ /* 0x000fe4000001008a */
[----:B------:R-:W-:-:S02]  /*1930*/  FMUL.FTZ R202, R39, R5 ;  /* 0x0000000527ca7220 */ /* 0x000fc40000410000 */
[----:B------:R-:W-:Y:S02]  /*1940*/  FADD.FTZ R5, RZ, R203 ;  /* 0x000000cbff057221 */ /* 0x000fe40000010000 */
[----:B------:R-:W-:Y:S02]  /*1950*/  FFMA.FTZ R4, R203, R206, RZ ;  /* 0x000000cecb047223 */ /* 0x000fe400000100ff */
[----:B------:R-:W-:Y:S02]  /*1960*/  @!P0 FADD.FTZ R212, R204, -R177 ;  /* 0x800000b1ccd48221 */ /* 0x000fe40000010000 */
[----:B------:R-:W-:Y:S02]  /*1970*/  @P0 FADD.FTZ R209, -R42, R205 ;  /* 0x000000cd2ad10221 */ /* 0x000fe40000010100 */
[----:B------:R-:W-:Y:S02]  /*1980*/  @!P0 FADD.FTZ R204, R205, -R177 ;  /* 0x800000b1cdcc8221 */ /* 0x000fe40000010000 */
[----:B------:R-:W-:-:S02]  /*1990*/  FADD.FTZ R169, R6, R169 ;  /* 0x000000a906a97221 */ /* 0x000fc40000010000 */
[----:B------:R-:W-:Y:S02]  /*19a0*/  FFMA.FTZ R111, R6, R208, R111 ;  /* 0x000000d0066f7223 */ /* 0x000fe4000001006f */
[----:B------:R-:W-:Y:S02]  /*19b0*/  FMUL.FTZ R205, R36, R6 ;  /* 0x0000000624cd7220 */ /* 0x000fe40000410000 */
[----:B------:R-:W-:Y:S02]  /*19c0*/  FADD.FTZ R6, R5, R202 ;  /* 0x000000ca05067221 */ /* 0x000fe40000010000 */
[----:B------:R-:W-:Y:S01]  /*19d0*/  FFMA.FTZ R4, R202, R207, R4 ;  /* 0x000000cfca047223 */ /* 0x000fe20000010004 */
[----:B------:R-:W0:Y:S01]  /*19e0*/  @P0 MUFU.RCP R218, R13 ;  /* 0x0000000d00da0308 */ /* 0x000e220000001000 */
[----:B-1----:R-:W-:Y:S02]  /*19f0*/  @P0 FMUL.FTZ R177, R209, R214 ;  /* 0x000000d6d1b10220 */ /* 0x002fe40000410000 */
[----:B------:R-:W-:-:S02]  /*1a00*/  @!P0 FMUL.FTZ R177, R159, R204 ;  /* 0x000000cc9fb18220 */ /* 0x000fc40000410000 */
[----:B------:R-:W-:Y:S02]  /*1a10*/  FMUL.FTZ R204, R37, R7 ;  /* 0x0000000725cc7220 */ /* 0x000fe40000410000 */
[----:B------:R-:W-:Y:S02]  /*1a20*/  FADD.FTZ R5, R6, R205 ;  /* 0x000000cd06057221 */ /* 0x000fe40000010000 */
[----:B------:R-:W-:Y:S02]  /*1a30*/  FFMA.FTZ R4, R205, R208, R4 ;  /* 0x000000d0cd047223 */ /* 0x000fe40000010004 */
[----:B------:R-:W-:Y:S02]  /*1a40*/  FMUL.FTZ R209, R34, R8 ;  /* 0x0000000822d17220 */ /* 0x000fe40000410000 */
[----:B------:R-:W-:Y:S02]  /*1a50*/  FADD.FTZ R6, R5, R204 ;  /* 0x000000cc05067221 */ /* 0x000fe40000010000 */
[----:B------:R-:W-:-:S02]  /*1a60*/  FFMA.FTZ R4, R204, R175, R4 ;  /* 0x000000afcc047223 */ /* 0x000fc40000010004 */
[----:B------:R-:W-:Y:S02]  /*1a70*/  FMUL.FTZ R211, R35, R9 ;  /* 0x0000000923d37220 */ /* 0x000fe40000410000 */
[----:B------:R-:W-:Y:S02]  /*1a80*/  FADD.FTZ R6, R6, R209 ;  /* 0x000000d106067221 */ /* 0x000fe40000010000 */
[----:B------:R-:W-:Y:S02]  /*1a90*/  FFMA.FTZ R4, R209, R176, R4 ;  /* 0x000000b0d1047223 */ /* 0x000fe40000010004 */
[----:B------:R-:W-:Y:S02]  /*1aa0*/  FMUL.FTZ R213, R32, R10 ;  /* 0x0000000a20d57220 */ /* 0x000fe40000410000 */
[----:B------:R-:W-:Y:S02]  /*1ab0*/  FADD.FTZ R6, R6, R211 ;  /* 0x000000d306067221 */ /* 0x000fe40000010000 */
[----:B------:R-:W-:-:S02]  /*1ac0*/  FFMA.FTZ R4, R211, R178, R4 ;  /* 0x000000b2d3047223 */ /* 0x000fc40000010004 */
[----:B0-----:R-:W-:Y:S02]  /*1ad0*/  @P0 FMUL.FTZ R201, R201, R218 ;  /* 0x000000dac9c90220 */ /* 0x001fe40000410000 */
[----:B------:R-:W-:Y:S02]  /*1ae0*/  @!P0 FMUL.FTZ R201, R159, R210 ;  /* 0x000000d29fc98220 */ /* 0x000fe40000410000 */
        /* <DEDUP_REMOVED lines=108> */
[-C--:B------:R-:W-:Y:S02]  /*21b0*/  FFMA.FTZ R4, R86, R201.reuse, R4 ;  /* 0x000000c956047223 */ /* 0x080fe40000010004 */
[C---:B------:R-:W-:Y:S02]  /*21c0*/  FADD.FTZ R119, R88.reuse, R119 ;  /* 0x0000007758777221 */ /* 0x040fe40000010000 */
[----:B------:R-:W-:Y:S02]  /*21d0*/  FFMA.FTZ R115, R88, R200, R115 ;  /* 0x000000c858737223 */ /* 0x000fe40000010073 */
[C---:B------:R-:W-:Y:S02]  /*21e0*/  FADD.FTZ R142, R89.reuse, R142 ;  /* 0x0000008e598e7221 */ /* 0x040fe40000010000 */
        /* <DEDUP_REMOVED lines=21> */
.L_x_1515:
        /* <DEDUP_REMOVED lines=18> */
.L_x_1516:
        /* <DEDUP_REMOVED lines=22> */
.L_x_1510:
[----:B------:R-:W-:Y:S05]  /*25c0*/  BSYNC B0 ;  /* 0x0000000000007941 */ /* 0x000fea0003800000 */
.L_x_1509:
        /* <DEDUP_REMOVED lines=28> */
.L_x_1512:
[----:B------:R-:W2:Y:S01]  /*2790*/  LDG.E.STRONG.GPU R6, [R4.64] ;  /* 0x0000000604067981 */ /* 0x000ea2000c1ef900 */
[----:B------:R-:W-:Y:S01]  /*27a0*/  YIELD ;  /* 0x0000000000007946 */ /* 0x000fe20003800000 */
[----:B--2---:R-:W-:Y:S01]  /*27b0*/  ISETP.NE.AND P0, PT, R6, R11, PT ;  /* 0x0000000b0600720c */ /* 0x004fe20003f05270 */
[----:B------:R-:W-:-:S12]  /*27c0*/  CCTL.IVALL ;  /* 0x00000000ff00798f */ /* 0x000fd80002000000 */
[----:B------:R-:W-:Y:S05]  /*27d0*/  @P0 BRA `(.L_x_1512) ;  /* 0xffffffb000000947 */ /* 0x000fea000383ffff */
.L_x_1511:
        /* <DEDUP_REMOVED lines=109> */
[----:B------:R-:W-:-:S04]  /*2eb0*/  IMAD.WIDE.U32 R72, R160, R7, c[0x0][0x1d0] ;  /* 0x00007400a0487625 */ /* 0x000fc800078e0007 */
[C---:B------:R-:W-:Y:S02]  /*2ec0*/  FMUL.FTZ R83, R159.reuse, R210 ;  /* 0x000000d29f537220 */ /* 0x040fe40000410000 */
[----:B------:R-:W-:Y:S02]  /*2ed0*/  FMUL.FTZ R82, R159, R182 ;  /* 0x000000b69f527220 */ /* 0x000fe40000410000 */
[----:B------:R-:W-:-:S03]  /*2ee0*/  IMAD.WIDE.U32 R74, R161, R7, c[0x0][0x1d0] ;  /* 0x00007400a14a7625 */ /* 0x000fc600078e0007 */
[----:B------:R3:W-:Y:S01]  /*2ef0*/  STG.E.64 [R72.64], R82 ;  /* 0x0000005248007986 */ /* 0x0007e2000c101b06 */
[C---:B------:R-:W-:Y:S02]  /*2f00*/  FMUL.FTZ R85, R159.reuse, R6 ;  /* 0x000000069f557220 */ /* 0x040fe40000410000 */
        /* <DEDUP_REMOVED lines=46> */
.L_x_1513:
        /* <DEDUP_REMOVED lines=60> */
.L_x_1506:
        /* <DEDUP_REMOVED lines=76> */
.L_x_1507:
[----:B------:R-:W-:Y:S02]  /*3a70*/  MOV R8, R10 ;  /* 0x0000000a00087202 */ /* 0x000fe40000000f00 */
[----:B------:R-:W-:-:S02]  /*3a80*/  MOV R91, 0x10 ;  /* 0x00000010005b7802 */ /* 0x000fc40000000f00 */
[----:B------:R-:W-:Y:S02]  /*3a90*/  MOV R216, 0x1f ;  /* 0x0000001f00d87802 */ /* 0x000fe40000000f00 */
[----:B------:R-:W-:Y:S02]  /*3aa0*/  MOV R217, 0xffffffff ;  /* 0xffffffff00d97802 */ /* 0x000fe40000000f00 */
[----:B------:R-:W-:Y:S02]  /*3ab0*/  MOV R4, 0x3ad0 ;  /* 0x00003ad000047802 */ /* 0x000fe40000000f00 */
[----:B------:R-:W-:Y:S05]  /*3ac0*/  CALL.REL.NOINC `($__internal_109_$__cuda_sm70_shflsync_down_p) ;  /* 0x0000045000007944 */ /* 0x000fea0003c00000 */
[----:B-1----:R-:W-:Y:S01]  /*3ad0*/  MOV R7, R216 ;  /* 0x000000d800077202 */ /* 0x002fe20000000f00 */
[----:B0-----:R-:W-:Y:S05]  /*3ae0*/  BRA `(.L_x_1515) ;  /* 0xffffe85000007947 */ /* 0x001fea000383ffff */
.L_x_1508:
[----:B------:R-:W-:Y:S01]  /*3af0*/  HFMA2.MMA R91, -RZ, RZ, 0, 9.5367431640625e-07 ;  /* 0x00000010ff5b7435 */ /* 0x000fe200000001ff */
[----:B------:R-:W-:Y:S02]  /*3b00*/  MOV R8, R9 ;  /* 0x0000000900087202 */ /* 0x000fe40000000f00 */
[----:B------:R-:W-:Y:S02]  /*3b10*/  MOV R216, 0x1f ;  /* 0x0000001f00d87802 */ /* 0x000fe40000000f00 */
[----:B------:R-:W-:-:S02]  /*3b20*/  MOV R217, 0xffffffff ;  /* 0xffffffff00d97802 */ /* 0x000fc40000000f00 */
[----:B------:R-:W-:Y:S02]  /*3b30*/  MOV R4, 0x3b50 ;  /* 0x00003b5000047802 */ /* 0x000fe40000000f00 */
[----:B01----:R-:W-:Y:S05]  /*3b40*/  CALL.REL.NOINC `($__internal_109_$__cuda_sm70_shflsync_down_p) ;  /* 0x000003d000007944 */ /* 0x003fea0003c00000 */
[----:B------:R-:W-:Y:S01]  /*3b50*/  FADD.FTZ R10, R10, R7 ;  /* 0x000000070a0a7221 */ /* 0x000fe20000010000 */
[----:B0-----:R-:W-:Y:S01]  /*3b60*/  HFMA2.MMA R91, -RZ, RZ, 0, 4.76837158203125e-07 ;  /* 0x00000008ff5b7435 */ /* 0x001fe200000001ff */
[----:B-1----:R-:W-:Y:S01]  /*3b70*/  FADD.FTZ R9, R9, R216 ;  /* 0x000000d809097221 */ /* 0x002fe20000010000 */
[----:B------:R-:W-:Y:S02]  /*3b80*/  MOV R216, 0x1f ;  /* 0x0000001f00d87802 */ /* 0x000fe40000000f00 */
[----:B------:R-:W-:Y:S02]  /*3b90*/  MOV R217, 0xffffffff ;  /* 0xffffffff00d97802 */ /* 0x000fe40000000f00 */
[----:B------:R-:W-:Y:S02]  /*3ba0*/  MOV R8, R10 ;  /* 0x0000000a00087202 */ /* 0x000fe40000000f00 */
[----:B------:R-:W-:Y:S02]  /*3bb0*/  MOV R4, 0x3bd0 ;  /* 0x00003bd000047802 */ /* 0x000fe40000000f00 */
[----:B------:R-:W-:Y:S05]  /*3bc0*/  CALL.REL.NOINC `($__internal_109_$__cuda_sm70_shflsync_down_p) ;  /* 0x0000035000007944 */ /* 0x000fea0003c00000 */
[----:B0-----:R-:W-:Y:S01]  /*3bd0*/  HFMA2.MMA R91, -RZ, RZ, 0, 4.76837158203125e-07 ;  /* 0x00000008ff5b7435 */ /* 0x001fe200000001ff */
[----:B-1----:R-:W-:-:S02]  /*3be0*/  MOV R7, R216 ;  /* 0x000000d800077202 */ /* 0x002fc40000000f00 */
[----:B------:R-:W-:Y:S02]  /*3bf0*/  MOV R8, R9 ;  /* 0x0000000900087202 */ /* 0x000fe40000000f00 */
[----:B------:R-:W-:Y:S02]  /*3c00*/  MOV R216, 0x1f ;  /* 0x0000001f00d87802 */ /* 0x000fe40000000f00 */
[----:B------:R-:W-:Y:S02]  /*3c10*/  MOV R217, 0xffffffff ;  /* 0xffffffff00d97802 */ /* 0x000fe40000000f00 */
[----:B------:R-:W-:Y:S02]  /*3c20*/  MOV R4, 0x3c40 ;  /* 0x00003c4000047802 */ /* 0x000fe40000000f00 */
[----:B------:R-:W-:Y:S05]  /*3c30*/  CALL.REL.NOINC `($__internal_109_$__cuda_sm70_shflsync_down_p) ;  /* 0x000002e000007944 */ /* 0x000fea0003c00000 */
[----:B------:R-:W-:Y:S01]  /*3c40*/  FADD.FTZ R10, R7, R10 ;  /* 0x0000000a070a7221 */ /* 0x000fe20000010000 */
[----:B0-----:R-:W-:Y:S01]  /*3c50*/  HFMA2.MMA R91, -RZ, RZ, 0, 2.384185791015625e-07 ;  /* 0x00000004ff5b7435 */ /* 0x001fe200000001ff */
[----:B-1----:R-:W-:Y:S01]  /*3c60*/  FADD.FTZ R9, R9, R216 ;  /* 0x000000d809097221 */ /* 0x002fe20000010000 */
[----:B------:R-:W-:Y:S02]  /*3c70*/  MOV R216, 0x1f ;  /* 0x0000001f00d87802 */ /* 0x000fe40000000f00 */
[----:B------:R-:W-:-:S02]  /*3c80*/  MOV R217, 0xffffffff ;  /* 0xffffffff00d97802 */ /* 0x000fc40000000f00 */
[----:B------:R-:W-:Y:S02]  /*3c90*/  MOV R8, R10 ;  /* 0x0000000a00087202 */ /* 0x000fe40000000f00 */
[----:B------:R-:W-:Y:S02]  /*3ca0*/  MOV R4, 0x3cc0 ;  /* 0x00003cc000047802 */ /* 0x000fe40000000f00 */
[----:B------:R-:W-:Y:S05]  /*3cb0*/  CALL.REL.NOINC `($__internal_109_$__cuda_sm70_shflsync_down_p) ;  /* 0x0000026000007944 */ /* 0x000fea0003c00000 */
[----:B0-----:R-:W-:Y:S01]  /*3cc0*/  HFMA2.MMA R91, -RZ, RZ, 0, 2.384185791015625e-07 ;  /* 0x00000004ff5b7435 */ /* 0x001fe200000001ff */
[----:B-1----:R-:W-:Y:S02]  /*3cd0*/  MOV R7, R216 ;  /* 0x000000d800077202 */ /* 0x002fe40000000f00 */
[----:B------:R-:W-:Y:S02]  /*3ce0*/  MOV R8, R9 ;  /* 0x0000000900087202 */ /* 0x000fe40000000f00 */
[----:B------:R-:W-:Y:S02]  /*3cf0*/  MOV R216, 0x1f ;  /* 0x0000001f00d87802 */ /* 0x000fe40000000f00 */
[----:B------:R-:W-:Y:S02]  /*3d00*/  MOV R217, 0xffffffff ;  /* 0xffffffff00d97802 */ /* 0x000fe40000000f00 */
[----:B------:R-:W-:-:S02]  /*3d10*/  MOV R4, 0x3d30 ;  /* 0x00003d3000047802 */ /* 0x000fc40000000f00 */
[----:B------:R-:W-:Y:S05]  /*3d20*/  CALL.REL.NOINC `($__internal_109_$__cuda_sm70_shflsync_down_p) ;  /* 0x000001f000007944 */ /* 0x000fea0003c00000 */
[----:B------:R-:W-:Y:S01]  /*3d30*/  FADD.FTZ R10, R7, R10 ;  /* 0x0000000a070a7221 */ /* 0x000fe20000010000 */
[----:B0-----:R-:W-:Y:S01]  /*3d40*/  HFMA2.MMA R91, -RZ, RZ, 0, 1.1920928955078125e-07 ;  /* 0x00000002ff5b7435 */ /* 0x001fe200000001ff */
[----:B-1----:R-:W-:Y:S01]  /*3d50*/  FADD.FTZ R11, R9, R216 ;  /* 0x000000d8090b7221 */ /* 0x002fe20000010000 */
[----:B------:R-:W-:-:S02]  /*3d60*/  MOV R216, 0x1f ;  /* 0x0000001f00d87802 */ /* 0x000fc40000000f00 */
[----:B------:R-:W-:Y:S02]  /*3d70*/  MOV R217, 0xffffffff ;  /* 0xffffffff00d97802 */ /* 0x000fe40000000f00 */
[----:B------:R-:W-:Y:S02]  /*3d80*/  MOV R8, R10 ;  /* 0x0000000a00087202 */ /* 0x000fe40000000f00 */
[----:B------:R-:W-:Y:S02]  /*3d90*/  MOV R4, 0x3db0 ;  /* 0x00003db000047802 */ /* 0x000fe40000000f00 */
[----:B------:R-:W-:Y:S05]  /*3da0*/  CALL.REL.NOINC `($__internal_109_$__cuda_sm70_shflsync_down_p) ;  /* 0x0000017000007944 */ /* 0x000fea0003c00000 */
[----:B0-----:R-:W-:Y:S01]  /*3db0*/  HFMA2.MMA R91, -RZ, RZ, 0, 1.1920928955078125e-07 ;  /* 0x00000002ff5b7435 */ /* 0x001fe200000001ff */
[----:B-1----:R-:W-:Y:S02]  /*3dc0*/  MOV R7, R216 ;  /* 0x000000d800077202 */ /* 0x002fe40000000f00 */
[----:B------:R-:W-:Y:S02]  /*3dd0*/  MOV R8, R11 ;  /* 0x0000000b00087202 */ /* 0x000fe40000000f00 */
[----:B------:R-:W-:Y:S02]  /*3de0*/  MOV R216, 0x1f ;  /* 0x0000001f00d87802 */ /* 0x000fe40000000f00 */
[----:B------:R-:W-:-:S02]  /*3df0*/  MOV R217, 0xffffffff ;  /* 0xffffffff00d97802 */ /* 0x000fc40000000f00 */
[----:B------:R-:W-:Y:S02]  /*3e00*/  MOV R4, 0x3e20 ;  /* 0x00003e2000047802 */ /* 0x000fe40000000f00 */
[----:B------:R-:W-:Y:S05]  /*3e10*/  CALL.REL.NOINC `($__internal_109_$__cuda_sm70_shflsync_down_p) ;  /* 0x0000010000007944 */ /* 0x000fea0003c00000 */
[----:B------:R-:W-:Y:S01]  /*3e20*/  FADD.FTZ R9, R7, R10 ;  /* 0x0000000a07097221 */ /* 0x000fe20000010000 */
[----:B0-----:R-:W-:Y:S01]  /*3e30*/  HFMA2.MMA R91, -RZ, RZ, 0, 5.9604644775390625e-08 ;  /* 0x00000001ff5b7435 */ /* 0x001fe200000001ff */
[----:B-1----:R-:W-:Y:S01]  /*3e40*/  FADD.FTZ R11, R11, R216 ;  /* 0x000000d80b0b7221 */ /* 0x002fe20000010000 */
[----:B------:R-:W-:Y:S02]  /*3e50*/  MOV R216, 0x1f ;  /* 0x0000001f00d87802 */ /* 0x000fe40000000f00 */
[----:B------:R-:W-:Y:S02]  /*3e60*/  MOV R217, 0xffffffff ;  /* 0xffffffff00d97802 */ /* 0x000fe40000000f00 */
[----:B------:R-:W-:Y:S02]  /*3e70*/  MOV R8, R9 ;  /* 0x0000000900087202 */ /* 0x000fe40000000f00 */
[----:B------:R-:W-:Y:S02]  /*3e80*/  MOV R4, 0x3ea0 ;  /* 0x00003ea000047802 */ /* 0x000fe40000000f00 */
[----:B------:R-:W-:Y:S05]  /*3e90*/  CALL.REL.NOINC `($__internal_109_$__cuda_sm70_shflsync_down_p) ;  /* 0x0000008000007944 */ /* 0x000fea0003c00000 */
[----:B0-----:R-:W-:Y:S01]  /*3ea0*/  HFMA2.MMA R91, -RZ, RZ, 0, 5.9604644775390625e-08 ;  /* 0x00000001ff5b7435 */ /* 0x001fe200000001ff */
[----:B-1----:R-:W-:-:S02]  /*3eb0*/  MOV R214, R216 ;  /* 0x000000d800d67202 */ /* 0x002fc40000000f00 */
[----:B------:R-:W-:Y:S02]  /*3ec0*/  MOV R8, R11 ;  /* 0x0000000b00087202 */ /* 0x000fe40000000f00 */
[----:B------:R-:W-:Y:S02]  /*3ed0*/  MOV R216, 0x1f ;  /* 0x0000001f00d87802 */ /* 0x000fe40000000f00 */
[----:B------:R-:W-:Y:S02]  /*3ee0*/  MOV R217, 0xffffffff ;  /* 0xffffffff00d97802 */ /* 0x000fe40000000f00 */
[----:B------:R-:W-:Y:S02]  /*3ef0*/  MOV R4, 0x3f10 ;  /* 0x00003f1000047802 */ /* 0x000fe40000000f00 */
[----:B------:R-:W-:Y:S05]  /*3f00*/  CALL.REL.NOINC `($__internal_109_$__cuda_sm70_shflsync_down_p) ;  /* 0x0000001000007944 */ /* 0x000fea0003c00000 */
[----:B01----:R-:W-:Y:S05]  /*3f10*/  BRA `(.L_x_1516) ;  /* 0xffffe54000007947 */ /* 0x003fea000383ffff */
        .weak           $__internal_109_$__cuda_sm70_shflsync_down_p
        .type           $__internal_109_$__cuda_sm70_shflsync_down_p,@function
        .size           $__internal_109_$__cuda_sm70_shflsync_down_p,(.L_x_3516 - $__internal_109_$__cuda_sm70_shflsync_down_p)
$__internal_109_$__cuda_sm70_shflsync_down_p:
[----:B------:R-:W-:Y:S01]  /*3f20*/  HFMA2.MMA R5, -RZ, RZ, 0, 0 ;  /* 0x00000000ff057435 */ /* 0x000fe200000001ff */
[----:B------:R-:W-:Y:S04]  /*3f30*/  WARPSYNC R217 ;  /* 0x000000d900007348 */ /* 0x000fe80003800000 */
[----:B------:R0:W1:Y:S01]  /*3f40*/  SHFL.DOWN PT, R216, R8, R91, R216 ;  /* 0x0800005b08d87389 */ /* 0x00006200000e00d8 */
[----:B------:R-:W-:Y:S05]  /*3f50*/  RET.REL.NODEC R4 `(_ZN10layer_norm13ln_bwd_kernelINS_13Kernel_traitsIffffjLj15360ELj4ELj1ELj4ELj8ENS_18Kernel_traits_baseILj15360EffffjLj128EEEEEEEvNS_9BwdParamsE) ;  /* 0xffffc0a004007950 */ /* 0x000fea0003c3ffff */
.L_x_1517:
        /* <DEDUP_REMOVED lines=10> */
.L_x_3516:


//--------------------- .text._ZN10layer_norm22ln_bwd_finalize_kernelINS_22Kernel_traits_finalizeILj14336E13__nv_bfloat16fS2_fjLj1024ELj4ENS_18Kernel_traits_baseILj14336ES2_fS2_fjLj1024EEEEEEEvNS_9BwdParamsE --------------------------
	.section	.text._ZN10layer_norm22ln_bwd_finalize_kernelINS_22Kernel_traits_finalizeILj14336E13__nv_bfloat16fS2_fjLj1024ELj4ENS_18Kernel_traits_baseILj14336ES2_fS2_fjLj1024EEEEEEEvNS_9BwdParamsE,"ax",@progbits
	.sectioninfo	@"SHI_REGISTERS=32"
	.align	128
        .global         _ZN10layer_norm22ln_bwd_finalize_kernelINS_22Kernel_traits_finalizeILj14336E13__nv_bfloat16fS2_fjLj1024ELj4ENS_18Kernel_traits_baseILj14336ES2_fS2_fjLj1024EEEEEEEvNS_9BwdParamsE
        .type           _ZN10layer_norm22ln_bwd_finalize_kernelINS_22Kernel_traits_finalizeILj14336E13__nv_bfloat16fS2_fjLj1024ELj4ENS_18Kernel_traits_baseILj14336ES2_fS2_fjLj1024EEEEEEEvNS_9BwdParamsE,@function
        .size           _ZN10layer_norm22ln_bwd_finalize_kernelINS_22Kernel_traits_finalizeILj14336E13__nv_bfloat16fS2_fjLj1024ELj4ENS_18Kernel_traits_baseILj14336ES2_fS2_fjLj1024EEEEEEEvNS_9BwdParamsE,(.L_x_3517 - _ZN10layer_norm22ln_bwd_finalize_kernelINS_22Kernel_traits_finalizeILj14336E13__nv_bfloat16fS2_fjLj1024ELj4ENS_18Kernel_traits_baseILj14336ES2_fS2_fjLj1024EEEEEEEvNS_9BwdParamsE)
        .other          _ZN10layer_norm22ln_bwd_finalize_kernelINS_22Kernel_traits_finalizeILj14336E13__nv_bfloat16fS2_fjLj1024ELj4ENS_18Kernel_traits_baseILj14336ES2_fS2_fjLj1024EEEEEEEvNS_9BwdParamsE,@"STO_CUDA_ENTRY STV_DEFAULT"
_ZN10layer_norm22ln_bwd_finalize_kernelINS_22Kernel_traits_finalizeILj14336E13__nv_bfloat16fS2_fjLj1024ELj4ENS_18Kernel_traits_baseILj14336ES2_fS2_fjLj1024EEEEEEEvNS_9BwdParamsE:
.text._ZN10layer_norm22ln_bwd_finalize_kernelINS_22Kernel_traits_finalizeILj14336E13__nv_bfloat16fS2_fjLj1024ELj4ENS_18Kernel_traits_baseILj14336ES2_fS2_fjLj1024EEEEEEEvNS_9BwdParamsE:
        /* <DEDUP_REMOVED lines=19> */
.L_x_1530:
        /* <DEDUP_REMOVED lines=27> */
.L_x_1522:
        /* <DEDUP_REMOVED lines=32> */
.L_x_1521:
[----:B------:R-:W-:Y:S05]  /*04e0*/  BSYNC B1 ;  /* 0x0000000000017941 */ /* 0x000fea0003800000 */
.L_x_1520:
        /* <DEDUP_REMOVED lines=22> */
.L_x_1524:
[----:B------:R-:W-:Y:S05]  /*0650*/  BSYNC B1 ;  /* 0x0000000000017941 */ /* 0x000fea0003800000 */
.L_x_1523:
        /* <DEDUP_REMOVED lines=10> */
.L_x_1519:
[----:B------:R-:W-:Y:S05]  /*0700*/  BSYNC B0 ;  /* 0x0000000000007941 */ /* 0x000fea0003800000 */
.L_x_1518:
        /* <DEDUP_REMOVED lines=11> */
.L_x_1531:
        /* <DEDUP_REMOVED lines=18> */
.L_x_1532:
[----:B------:R-:W-:Y:S01]  /*08e0*/  @!P1 SHF.R.U32.HI R2, RZ, 0x3, R0 ;  /* 0x00000003ff029819 */ /* 0x000fe20000011600 */
[----:B---3--:R-:W-:Y:S02]  /*08f0*/  FADD.FTZ R5, R5, R10 ;  /* 0x0000000a05057221 */ /* 0x008fe40000010000 */
[----:B--2---:R-:W-:Y:S01]  /*0900*/  FADD.FTZ R7, R7, R4 ;  /* 0x0000000407077221 */ /* 0x004fe20000010000 */
[----:B------:R-:W-:-:S05]  /*0910*/  @!P1 LOP3.LUT R2, R2, 0x1ffffffc, RZ, 0xc0, !PT ;  /* 0x1ffffffc02029812 */ /* 0x000fca00078ec0ff */
[----:B------:R2:W-:Y:S04]  /*0920*/  @!P1 STS [R2+0x2000], R5 ;  /* 0x0020000502009388 */ /* 0x0005e80000000800 */
[----:B------:R2:W-:Y:S02]  /*0930*/  @!P1 STS [R2+0x2080], R7 ;  /* 0x0020800702009388 */ /* 0x0005e40000000800 */
.L_x_1525:
        /* <DEDUP_REMOVED lines=13> */
.L_x_1529:
[----:B------:R-:W-:Y:S05]  /*0a10*/  BSYNC B0 ;  /* 0x0000000000007941 */ /* 0x000fea0003800000 */
.L_x_1528:
[C---:B------:R-:W-:Y:S02]  /*0a20*/  ISETP.GT.U32.AND P1, PT, R18.reuse, -0x3801, PT ;  /* 0xffffc7ff1200780c */ /* 0x040fe40003f24070 */
[----:B------:R-:W-:Y:S02]  /*0a30*/  IADD3 R18, R18, 0x3800, RZ ;  /* 0x0000380012127810 */ /* 0x000fe40007ffe0ff */
[----:B------:R-:W-:-:S09]  /*0a40*/  IADD3 R19, R19, 0x1c00, RZ ;  /* 0x00001c0013137810 */ /* 0x000fd20007ffe0ff */
[----:B012---:R-:W-:Y:S05]  /*0a50*/  @P1 BRA `(.L_x_1530) ;  /* 0xfffff6d000001947 */ /* 0x007fea000383ffff */
[----:B------:R-:W-:Y:S05]  /*0a60*/  EXIT ;  /* 0x000000000000794d */ /* 0x000fea0003800000 */
.L_x_1526:
[----:B--2---:R-:W-:Y:S01]  /*0a70*/  IMAD.MOV.U32 R10, RZ, RZ, R4 ;  /* 0x000000ffff0a7224 */ /* 0x004fe200078e0004 */
[----:B------:R-:W-:Y:S01]  /*0a80*/  MOV R9, 0x1 ;  /* 0x0000000100097802 */ /* 0x000fe20000000f00 */
[----:B------:R-:W-:Y:S01]  /*0a90*/  IMAD.MOV.U32 R6, RZ, RZ, 0x1f ;  /* 0x0000001fff067424 */ /* 0x000fe200078e00ff */
[----:B------:R-:W-:Y:S02]  /*0aa0*/  MOV R11, 0xffffffff ;  /* 0xffffffff000b7802 */ /* 0x000fe40000000f00 */
[----:B------:R-:W-:Y:S02]  /*0ab0*/  MOV R2, 0xad0 ;  /* 0x00000ad000027802 */ /* 0x000fe40000000f00 */
[----:B01----:R-:W-:Y:S05]  /*0ac0*/  CALL.REL.NOINC `($__internal_110_$__cuda_sm70_shflsync_bfly_p) ;  /* 0x000003c000007944 */ /* 0x003fea0003c00000 */
[----:B-1----:R-:W-:Y:S01]  /*0ad0*/  IMAD.MOV.U32 R3, RZ, RZ, R6 ;  /* 0x000000ffff037224 */ /* 0x002fe200078e0006 */
[----:B0-----:R-:W-:Y:S05]  /*0ae0*/  BRA `(.L_x_1531) ;  /* 0xfffffcd000007947 */ /* 0x001fea000383ffff */
.L_x_1527:
[----:B------:R-:W-:Y:S01]  /*0af0*/  HFMA2.MMA R6, -RZ, RZ, 0, 1.847743988037109375e-06 ;  /* 0x0000001fff067435 */ /* 0x000fe200000001ff */
[----:B------:R-:W-:Y:S01]  /*0b00*/  MOV R10, R13 ;  /* 0x0000000d000a7202 */ /* 0x000fe20000000f00 */
[----:B------:R-:W-:Y:S01]  /*0b10*/  IMAD.MOV.U32 R9, RZ, RZ, 0x2 ;  /* 0x00000002ff097424 */ /* 0x000fe200078e00ff */
[----:B------:R-:W-:Y:S01]  /*0b20*/  MOV R2, 0xb50 ;  /* 0x00000b5000027802 */ /* 0x000fe20000000f00 */
[----:B------:R-:W-:-:S02]  /*0b30*/  IMAD.MOV.U32 R11, RZ, RZ, -0x1 ;  /* 0xffffffffff0b7424 */ /* 0x000fc400078e00ff */
[----:B012---:R-:W-:Y:S05]  /*0b40*/  CALL.REL.NOINC `($__internal_110_$__cuda_sm70_shflsync_bfly_p) ;  /* 0x0000034000007944 */ /* 0x007fea0003c00000 */
[----:B01----:R-:W-:Y:S01]  /*0b50*/  FADD.FTZ R10, R13, R6 ;  /* 0x000000060d0a7221 */ /* 0x003fe20000010000 */
[----:B------:R-:W-:Y:S01]  /*0b60*/  MOV R9, 0x4 ;  /* 0x0000000400097802 */ /* 0x000fe20000000f00 */
[----:B------:R-:W-:Y:S01]  /*0b70*/  IMAD.MOV.U32 R6, RZ, RZ, 0x1f ;  /* 0x0000001fff067424 */ /* 0x000fe200078e00ff */
[----:B------:R-:W-:-:S02]  /*0b80*/  MOV R11, 0xffffffff ;  /* 0xffffffff000b7802 */ /* 0x000fc40000000f00 */
[----:B------:R-:W-:Y:S02]  /*0b90*/  MOV R2, 0xbb0 ;  /* 0x00000bb000027802 */ /* 0x000fe40000000f00 */
[----:B------:R-:W-:Y:S05]  /*0ba0*/  CALL.REL.NOINC `($__internal_110_$__cuda_sm70_shflsync_bfly_p) ;  /* 0x000002e000007944 */ /* 0x000fea0003c00000 */
[----:B01----:R-:W-:Y:S01]  /*0bb0*/  FADD.FTZ R10, R10, R6 ;  /* 0x000000060a0a7221 */ /* 0x003fe20000010000 */
[----:B------:R-:W-:Y:S01]  /*0bc0*/  HFMA2.MMA R6, -RZ, RZ, 0, 1.847743988037109375e-06 ;  /* 0x0000001fff067435 */ /* 0x000fe200000001ff */
[----:B------:R-:W-:Y:S01]  /*0bd0*/  IMAD.MOV.U32 R9, RZ, RZ, 0x8 ;  /* 0x00000008ff097424 */ /* 0x000fe200078e00ff */
[----:B------:R-:W-:Y:S01]  /*0be0*/  MOV R2, 0xc10 ;  /* 0x00000c1000027802 */ /* 0x000fe20000000f00 */
[----:B------:R-:W-:-:S03]  /*0bf0*/  IMAD.MOV.U32 R11, RZ, RZ, -0x1 ;  /* 0xffffffffff0b7424 */ /* 0x000fc600078e00ff */
[----:B------:R-:W-:Y:S05]  /*0c00*/  CALL.REL.NOINC `($__internal_110_$__cuda_sm70_shflsync_bfly_p) ;  /* 0x0000028000007944 */ /* 0x000fea0003c00000 */
[----:B-1----:R-:W-:Y:S01]  /*0c10*/  FADD.FTZ R4, R10, R6 ;  /* 0x000000060a047221 */ /* 0x002fe20000010000 */
[----:B0-----:R-:W-:Y:S01]  /*0c20*/  MOV R9, 0x10 ;  /* 0x0000001000097802 */ /* 0x001fe20000000f00 */
[----:B------:R-:W-:Y:S01]  /*0c30*/  IMAD.MOV.U32 R6, RZ, RZ, 0x1f ;  /* 0x0000001fff067424 */ /* 0x000fe200078e00ff */
[----:B------:R-:W-:Y:S01]  /*0c40*/  MOV R11, 0xffffffff ;  /* 0xffffffff000b7802 */ /* 0x000fe20000000f00 */
[----:B------:R-:W-:Y:S01]  /*0c50*/  IMAD.MOV.U32 R10, RZ, RZ, R4 ;  /* 0x000000ffff0a7224 */ /* 0x000fe200078e0004 */
[----:B------:R-:W-:Y:S02]  /*0c60*/  MOV R2, 0xc80 ;  /* 0x00000c8000027802 */ /* 0x000fe40000000f00 */
[----:B------:R-:W-:Y:S05]  /*0c70*/  CALL.REL.NOINC `($__internal_110_$__cuda_sm70_shflsync_bfly_p) ;  /* 0x0000021000007944 */ /* 0x000fea0003c00000 */
[----:B0-----:R-:W-:Y:S01]  /*0c80*/  HFMA2.MMA R9, -RZ, RZ, 0, 5.9604644775390625e-08 ;  /* 0x00000001ff097435 */ /* 0x001fe200000001ff */
[----:B-1----:R-:W-:Y:S01]  /*0c90*/  MOV R7, R6 ;  /* 0x0000000600077202 */ /* 0x002fe20000000f00 */
[----:B------:R-:W-:Y:S01]  /*0ca0*/  IMAD.MOV.U32 R10, RZ, RZ, R5 ;  /* 0x000000ffff0a7224 */ /* 0x000fe200078e0005 */
[----:B------:R-:W-:Y:S01]  /*0cb0*/  MOV R6, 0x1f ;  /* 0x0000001f00067802 */ /* 0x000fe20000000f00 */
[----:B------:R-:W-:Y:S01]  /*0cc0*/  IMAD.MOV.U32 R11, RZ, RZ, -0x1 ;  /* 0xffffffffff0b7424 */ /* 0x000fe200078e00ff */
[----:B------:R-:W-:-:S02]  /*0cd0*/  MOV R2, 0xcf0 ;  /* 0x00000cf000027802 */ /* 0x000fc40000000f00 */
[----:B------:R-:W-:Y:S05]  /*0ce0*/  CALL.REL.NOINC `($__internal_110_$__cuda_sm70_shflsync_bfly_p) ;  /* 0x000001a000007944 */ /* 0x000fea0003c00000 */
[----:B0-----:R-:W-:Y:S01]  /*0cf0*/  HFMA2.MMA R9, -RZ, RZ, 0, 1.1920928955078125e-07 ;  /* 0x00000002ff097435 */ /* 0x001fe200000001ff */
[----:B-1----:R-:W-:Y:S01]  /*0d00*/  FADD.FTZ R10, R5, R6 ;  /* 0x00000006050a7221 */ /* 0x002fe20000010000 */
[----:B------:R-:W-:Y:S01]  /*0d10*/  MOV R6, 0x1f ;  /* 0x0000001f00067802 */ /* 0x000fe20000000f00 */
[----:B------:R-:W-:Y:S01]  /*0d20*/  IMAD.MOV.U32 R11, RZ, RZ, -0x1 ;  /* 0xffffffffff0b7424 */ /* 0x000fe200078e00ff */
[----:B------:R-:W-:-:S02]  /*0d30*/  MOV R2, 0xd50 ;  /* 0x00000d5000027802 */ /* 0x000fc40000000f00 */
[----:B------:R-:W-:Y:S05]  /*0d40*/  CALL.REL.NOINC `($__internal_110_$__cuda_sm70_shflsync_bfly_p) ;  /* 0x0000014000007944 */ /* 0x000fea0003c00000 */
[----:B0-----:R-:W-:Y:S01]  /*0d50*/  HFMA2.MMA R9, -RZ, RZ, 0, 2.384185791015625e-07 ;  /* 0x00000004ff097435 */ /* 0x001fe200000001ff */
[----:B-1----:R-:W-:Y:S01]  /*0d60*/  FADD.FTZ R10, R10, R6 ;  /* 0x000000060a0a7221 */ /* 0x002fe20000010000 */
[----:B------:R-:W-:Y:S01]  /*0d70*/  MOV R6, 0x1f ;  /* 0x0000001f00067802 */ /* 0x000fe20000000f00 */
[----:B------:R-:W-:Y:S01]  /*0d80*/  IMAD.MOV.U32 R11, RZ, RZ, -0x1 ;  /* 0xffffffffff0b7424 */ /* 0x000fe200078e00ff */
[----:B------:R-:W-:-:S02]  /*0d90*/  MOV R2, 0xdb0 ;  /* 0x00000db000027802 */ /* 0x000fc40000000f00 */
[----:B------:R-:W-:Y:S05]  /*0da0*/  CALL.REL.NOINC `($__internal_110_$__cuda_sm70_shflsync_bfly_p) ;  /* 0x000000e000007944 */ /* 0x000fea0003c00000 */
[----:B0-----:R-:W-:Y:S01]  /*0db0*/  HFMA2.MMA R9, -RZ, RZ, 0, 4.76837158203125e-07 ;  /* 0x00000008ff097435 */ /* 0x001fe200000001ff */
[----:B-1----:R-:W-:Y:S01]  /*0dc0*/  FADD.FTZ R10, R10, R6 ;  /* 0x000000060a0a7221 */ /* 0x002fe20000010000 */
[----:B------:R-:W-:Y:S01]  /*0dd0*/  MOV R6, 0x1f ;  /* 0x0000001f00067802 */ /* 0x000fe20000000f00 */
[----:B------:R-:W-:Y:S01]  /*0de0*/  IMAD.MOV.U32 R11, RZ, RZ, -0x1 ;  /* 0xffffffffff0b7424 */ /* 0x000fe200078e00ff */
[----:B------:R-:W-:-:S02]  /*0df0*/  MOV R2, 0xe10 ;  /* 0x00000e1000027802 */ /* 0x000fc40000000f00 */
[----:B------:R-:W-:Y:S05]  /*0e00*/  CALL.REL.NOINC `($__internal_110_$__cuda_sm70_shflsync_bfly_p) ;  /* 0x0000008000007944 */ /* 0x000fea0003c00000 */
[----:B0-----:R-:W-:Y:S01]  /*0e10*/  HFMA2.MMA R9, -RZ, RZ, 0, 9.5367431640625e-07 ;  /* 0x00000010ff097435 */ /* 0x001fe200000001ff */
[----:B-1----:R-:W-:Y:S01]  /*0e20*/  FADD.FTZ R10, R10, R6 ;  /* 0x000000060a0a7221 */ /* 0x002fe20000010000 */
[----:B------:R-:W-:Y:S01]  /*0e30*/  MOV R6, 0x1f ;  /* 0x0000001f00067802 */ /* 0x000fe20000000f00 */
[----:B------:R-:W-:Y:S01]  /*0e40*/  IMAD.MOV.U32 R11, RZ, RZ, -0x1 ;  /* 0xffffffffff0b7424 */ /* 0x000fe200078e00ff */
[----:B------:R-:W-:-:S02]  /*0e50*/  MOV R2, 0xe70 ;  /* 0x00000e7000027802 */ /* 0x000fc40000000f00 */
[----:B------:R-:W-:Y:S05]  /*0e60*/  CALL.REL.NOINC `($__internal_110_$__cuda_sm70_shflsync_bfly_p) ;  /* 0x0000002000007944 */ /* 0x000fea0003c00000 */
[----:B-1----:R-:W-:Y:S01]  /*0e70*/  MOV R5, R6 ;  /* 0x0000000600057202 */ /* 0x002fe20000000f00 */
[----:B0-----:R-:W-:Y:S05]  /*0e80*/  BRA `(.L_x_1532) ;  /* 0xfffffa5000007947 */ /* 0x001fea000383ffff */
        .weak           $__internal_110_$__cuda_sm70_shflsync_bfly_p
        .type           $__internal_110_$__cuda_sm70_shflsync_bfly_p,@function
        .size           $__internal_110_$__cuda_sm70_shflsync_bfly_p,(.L_x_3517 - $__internal_110_$__cuda_sm70_shflsync_bfly_p)
$__internal_110_$__cuda_sm70_shflsync_bfly_p:
[----:B------:R-:W-:Y:S01]  /*0e90*/  HFMA2.MMA R3, -RZ, RZ, 0, 0 ;  /* 0x00000000ff037435 */ /* 0x000fe200000001ff */
[----:B------:R-:W-:Y:S04]  /*0ea0*/  WARPSYNC R11 ;  /* 0x0000000b00007348 */ /* 0x000fe80003800000 */
[----:B------:R0:W1:Y:S01]  /*0eb0*/  SHFL.BFLY PT, R6, R10, R9, R6 ;  /* 0x0c0000090a067389 */ /* 0x00006200000e0006 */
[----:B------:R-:W-:Y:S05]  /*0ec0*/  RET.REL.NODEC R2 `(_ZN10layer_norm22ln_bwd_finalize_kernelINS_22Kernel_traits_finalizeILj14336E13__nv_bfloat16fS2_fjLj1024ELj4ENS_18Kernel_traits_baseILj14336ES2_fS2_fjLj1024EEEEEEEvNS_9BwdParamsE) ;  /* 0xfffff13002007950 */ /* 0x000fea0003c3ffff */
.L_x_1533:
        /* <DEDUP_REMOVED lines=11> */
.L_x_3517:


//--------------------- .text._ZN10layer_norm13ln_bwd_kernelINS_13Kernel_traitsI13__nv_bfloat16fS2_fjLj14336ELj4ELj1ELj4ELj8ENS_18Kernel_traits_baseILj14336ES2_fS2_fjLj128EEEEEEEvNS_9BwdParamsE --------------------------
	.section	.text._ZN10layer_norm13ln_bwd_kernelINS_13Kernel_traitsI13__nv_bfloat16fS2_fjLj14336ELj4ELj1ELj4ELj8ENS_18Kernel_traits_baseILj14336ES2_fS2_fjLj128EEEEEEEvNS_9BwdParamsE,"ax",@progbits
	.sectioninfo	@"SHI_REGISTERS=217"
	.align	128
        .global         _ZN10layer_norm13ln_bwd_kernelINS_13Kernel_traitsI13__nv_bfloat16fS2_fjLj14336ELj4ELj1ELj4ELj8ENS_18Kernel_traits_baseILj14336ES2_fS2_fjLj128EEEEEEEvNS_9BwdParamsE
        .type           _ZN10layer_norm13ln_bwd_kernelINS_13Kernel_traitsI13__nv_bfloat16fS2_fjLj14336ELj4ELj1ELj4ELj8ENS_18Kernel_traits_baseILj14336ES2_fS2_fjLj128EEEEEEEvNS_9BwdParamsE,@function
        .size           _ZN10layer_norm13ln_bwd_kernelINS_13Kernel_traitsI13__nv_bfloat16fS2_fjLj14336ELj4ELj1ELj4ELj8ENS_18Kernel_traits_baseILj14336ES2_fS2_fjLj128EEEEEEEvNS_9BwdParamsE,(.L_x_3518 - _ZN10layer_norm13ln_bwd_kernelINS_13Kernel_traitsI13__nv_bfloat16fS2_fjLj14336ELj4ELj1ELj4ELj8ENS_18Kernel_traits_baseILj14336ES2_fS2_fjLj128EEEEEEEvNS_9BwdParamsE)
        .other          _ZN10layer_norm13ln_bwd_kernelINS_13Kernel_traitsI13__nv_bfloat16fS2_fjLj14336ELj4ELj1ELj4ELj8ENS_18Kernel_traits_baseILj14336ES2_fS2_fjLj128EEEEEEEvNS_9BwdParamsE,@"STO_CUDA_ENTRY STV_DEFAULT"
_ZN10layer_norm13ln_bwd_kernelINS_13Kernel_traitsI13__nv_bfloat16fS2_fjLj14336ELj4ELj1ELj4ELj8ENS_18Kernel_traits_baseILj14336ES2_fS2_fjLj128EEEEEEEvNS_9BwdParamsE:
.text._ZN10layer_norm13ln_bwd_kernelINS_13Kernel_traitsI13__nv_bfloat16fS2_fjLj14336ELj4ELj1ELj4ELj8ENS_18Kernel_traits_baseILj14336ES2_fS2_fjLj128EEEEEEEvNS_9BwdParamsE:
        /* <DEDUP_REMOVED lines=27> */
[----:B------:R-:W-:Y:S01]  /*01b0*/  SHF.R.U32.HI R33, RZ, 0x2, R33 ;  /* 0x00000002ff217819 */ /* 0x000fe20000011621 */
[----:B------:R2:W5:Y:S02]  /*01c0*/  @P0 LDG.E R43, [R6.64] ;  /* 0x00000006062b0981 */ /* 0x000564000c1e1900 */
[-C--:B------:R-:W-:Y:S01]  /*01d0*/  @P0 IMAD.WIDE.U32 R10, R10, R45.reuse, c[0x0][0x198] ;  /* 0x000066000a0a0625 */ /* 0x080fe200078e002d */
[C---:B------:R-:W-:Y:S01]  /*01e0*/  @P0 IADD3 R17, R32.reuse, 0x1a00, RZ ;  /* 0x00001a0020110810 */ /* 0x040fe20007ffe0ff */
[----:B------:R3:W5:Y:S02]  /*01f0*/  @P0 LDG.E R44, [R8.64] ;  /* 0x00000006082c0981 */ /* 0x000764000c1e1900 */
[-C--:B0-----:R-:W-:Y:S01]  /*0200*/  @P0 IMAD.WIDE.U32 R4, R15, R45.reuse, c[0x0][0x198] ;  /* 0x000066000f040625 */ /* 0x081fe200078e002d */
[----:B------:R-:W-:Y:S01]  /*0210*/  @P0 IADD3 R15, R32, 0x1600, RZ ;  /* 0x00001600200f0810 */ /* 0x000fe20007ffe0ff */
[----:B------:R0:W5:Y:S02]  /*0220*/  @P0 LDG.E R46, [R10.64] ;  /* 0x000000060a2e0981 */ /* 0x000164000c1e1900 */
[----:B------:R-:W-:-:S04]  /*0230*/  @P0 IMAD.WIDE.U32 R12, R12, R45, c[0x0][0x198] ;  /* 0x000066000c0c0625 */ /* 0x000fc800078e002d */
[-C--:B-1----:R-:W-:Y:S01]  /*0240*/  @P0 IMAD.WIDE.U32 R2, R14, R45.reuse, c[0x0][0x198] ;  /* 0x000066000e020625 */ /* 0x082fe200078e002d */
[----:B---3--:R-:W-:Y:S01]  /*0250*/  @P0 IADD3 R8, R32, 0x1400, RZ ;  /* 0x0000140020080810 */ /* 0x008fe20007ffe0ff */
[----:B------:R1:W5:Y:S02]  /*0260*/  @P0 LDG.E R48, [R12.64] ;  /* 0x000000060c300981 */ /* 0x000364000c1e1900 */
[-C--:B--2---:R-:W-:Y:S01]  /*0270*/  @P0 IMAD.WIDE.U32 R6, R16, R45.reuse, c[0x0][0x198] ;  /* 0x0000660010060625 */ /* 0x084fe200078e002d */
[C---:B------:R-:W-:Y:S01]  /*0280*/  @P0 IADD3 R16, R32.reuse, 0x1800, RZ ;  /* 0x0000180020100810 */ /* 0x040fe20007ffe0ff */
[----:B------:R2:W5:Y:S01]  /*0290*/  @P0 LDG.E R50, [R2.64] ;  /* 0x0000000602320981 */ /* 0x000562000c1e1900 */
[----:B------:R-:W-:Y:S01]  /*02a0*/  @P0 LEA R14, P1, R32, c[0x0][0x198], 0x2 ;  /* 0x00006600200e0a11 */ /* 0x000fe200078210ff */
[----:B0-----:R-:W-:Y:S01]  /*02b0*/  @P0 IMAD.WIDE.U32 R10, R15, R45, c[0x0][0x198] ;  /* 0x000066000f0a0625 */ /* 0x001fe200078e002d */
[----:B------:R-:W-:Y:S01]  /*02c0*/  LEA.HI R161, R0, R33, RZ, 0x19 ;  /* 0x0000002100a17211 */ /* 0x000fe200078fc8ff */
[----:B------:R0:W5:Y:S01]  /*02d0*/  @P0 LDG.E R52, [R4.64] ;  /* 0x0000000604340981 */ /* 0x000162000c1e1900 */
[----:B------:R-:W-:Y:S01]  /*02e0*/  @P0 LEA.HI.X R15, R32, c[0x0][0x19c], RZ, 0x2, P1 ;  /* 0x00006700200f0a11 */ /* 0x000fe200008f14ff */
[----:B------:R-:W-:Y:S01]  /*02f0*/  @P0 IMAD.WIDE.U32 R8, R8, R45, c[0x0][0x198] ;  /* 0x0000660008080625 */ /* 0x000fe200078e002d */
[----:B------:R-:W-:Y:S01]  /*0300*/  MOV R35, R161 ;  /* 0x000000a100237202 */ /* 0x000fe20000000f00 */
[----:B------:R0:W5:Y:S02]  /*0310*/  @P0 LDG.E R54, [R6.64] ;  /* 0x0000000606360981 */ /* 0x000164000c1e1900 */
[----:B-1----:R-:W-:-:S02]  /*0320*/  @P0 IMAD.WIDE.U32 R12, R16, R45, c[0x0][0x198] ;  /* 0x00006600100c0625 */ /* 0x002fc400078e002d */
        /* <DEDUP_REMOVED lines=50> */
[----:B------:R-:W4:Y:S01]  /*0650*/  LDG.E R147, [R2.64+0x6800] ;  /* 0x0068000602937981 */ /* 0x000f22000c1e1900 */
        /* <DEDUP_REMOVED lines=87> */
.L_x_1542:
        /* <DEDUP_REMOVED lines=8> */
[C---:B------:R-:W-:Y:S01]  /*0c50*/  @!P0 LEA R4, P2, R19.reuse, c[0x0][0x170], 0x3 ;  /* 0x00005c0013048a11 */ /* 0x040fe200078418ff */
[----:B------:R-:W-:Y:S01]  /*0c60*/  @P0 IMAD.WIDE.U32 R8, R20, R13, c[0x0][0x178] ;  /* 0x00005e0014080625 */ /* 0x000fe200078e000d */
[C---:B------:R-:W-:Y:S02]  /*0c70*/  @P0 LEA.HI.X R5, R19.reuse, c[0x0][0x17c], RZ, 0x3, P1 ;  /* 0x00005f0013050a11 */ /* 0x040fe400008f1cff */
[----:B------:R-:W-:Y:S01]  /*0c80*/  @!P0 LEA.HI.X R5, R19, c[0x0][0x174], RZ, 0x3, P2 ;  /* 0x00005d0013058a11 */ /* 0x000fe200010f1cff */
[----:B------:R-:W-:Y:S01]  /*0c90*/  @!P0 IMAD.WIDE R6, R35, R24, c[0x0][0x180] ;  /* 0x0000600023068625 */ /* 0x000fe200078e0218 */
[----:B------:R-:W-:-:S02]  /*0ca0*/  @!P0 MOV R13, 0x8 ;  /* 0x00000008000d8802 */ /* 0x000fc40000000f00 */
[----:B------:R-:W-:Y:S01]  /*0cb0*/  @P0 MOV R22, RZ ;  /* 0x000000ff00160202 */ /* 0x000fe20000000f00 */
[----:B------:R0:W2:Y:S01]  /*0cc0*/  LDG.E R195, [R4.64] ;  /* 0x0000000604c37981 */ /* 0x0000a2000c1e1900 */
[----:B------:R-:W-:Y:S01]  /*0cd0*/  IADD3 R21, R19, 0x600, RZ ;  /* 0x0000060013157810 */ /* 0x000fe20007ffe0ff */
[----:B------:R-:W-:Y:S02]  /*0ce0*/  IMAD.WIDE R10, R35, R24, c[0x0][0x188] ;  /* 0x00006200230a7625 */ /* 0x000fe400078e0218 */
[----:B------:R0:W3:Y:S02]  /*0cf0*/  LDG.E R23, [R4.64+0x4] ;  /* 0x0000040604177981 */ /* 0x0000e4000c1e1900 */
[----:B------:R-:W-:Y:S02]  /*0d00*/  @!P0 IMAD.WIDE.U32 R8, R20, R13, c[0x0][0x170] ;  /* 0x00005c0014088625 */ /* 0x000fe400078e000d */
[----:B------:R1:W4:Y:S02]  /*0d10*/  @!P0 LDG.E R22, [R6.64] ;  /* 0x0000000606168981 */ /* 0x000324000c1e1900 */
[----:B------:R-:W-:Y:S01]  /*0d20*/  @P0 IMAD.WIDE.U32 R2, R18, R13, c[0x0][0x178] ;  /* 0x00005e0012020625 */ /* 0x000fe200078e000d */
[----:B------:R-:W-:Y:S01]  /*0d30*/  IADD3 R159, R19, 0x800, RZ ;  /* 0x00000800139f7810 */ /* 0x000fe20007ffe0ff */
[----:B------:R5:W4:Y:S02]  /*0d40*/  LDG.E R149, [R10.64] ;  /* 0x000000060a957981 */ /* 0x000b24000c1e1900 */
[----:B0-----:R-:W-:-:S02]  /*0d50*/  @P0 IMAD.WIDE.U32 R4, R21, R13, c[0x0][0x178] ;  /* 0x00005e0015040625 */ /* 0x001fc400078e000d */
[----:B------:R0:W4:Y:S02]  /*0d60*/  LDG.E R193, [R8.64+0x4] ;  /* 0x0000040608c17981 */ /* 0x000124000c1e1900 */
[----:B------:R-:W-:Y:S01]  /*0d70*/  @!P0 IMAD.WIDE.U32 R2, R18, R13, c[0x0][0x170] ;  /* 0x00005c0012028625 */ /* 0x000fe200078e000d */
[----:B------:R-:W-:Y:S01]  /*0d80*/  IADD3 R155, R19, 0xa00, RZ ;  /* 0x00000a00139b7810 */ /* 0x000fe20007ffe0ff */
[----:B------:R0:W4:Y:S02]  /*0d90*/  LDG.E R188, [R8.64] ;  /* 0x0000000608bc7981 */ /* 0x000124000c1e1900 */
[----:B------:R-:W-:Y:S01]  /*0da0*/  @!P0 IMAD.WIDE.U32 R4, R21, R13, c[0x0][0x170] ;  /* 0x00005c0015048625 */ /* 0x000fe200078e000d */
[----:B------:R-:W-:Y:S01]  /*0db0*/  IADD3 R158, R19, 0xc00, RZ ;  /* 0x00000c00139e7810 */ /* 0x000fe20007ffe0ff */
[----:B------:R0:W4:Y:S02]  /*0dc0*/  LDG.E R191, [R2.64+0x4] ;  /* 0x0000040602bf7981 */ /* 0x000124000c1e1900 */
[----:B------:R-:W-:-:S02]  /*0dd0*/  @P0 IMAD.WIDE.U32 R6, R159, R13, c[0x0][0x178] ;  /* 0x00005e009f060625 */ /* 0x000fc400078e000d */
[----:B------:R5:W4:Y:S02]  /*0de0*/  LDG.E R189, [R4.64+0x4] ;  /* 0x0000040604bd7981 */ /* 0x000b24000c1e1900 */
[----:B-1----:R-:W-:Y:S01]  /*0df0*/  @!P0 IMAD.WIDE.U32 R6, R159, R13, c[0x0][0x170] ;  /* 0x00005c009f068625 */ /* 0x002fe200078e000d */
[----:B------:R-:W-:Y:S01]  /*0e00*/  IADD3 R156, R19, 0xe00, RZ ;  /* 0x00000e00139c7810 */ /* 0x000fe20007ffe0ff */
[----:B------:R1:W4:Y:S02]  /*0e10*/  LDG.E R28, [R4.64] ;  /* 0x00000006041c7981 */ /* 0x000324000c1e1900 */
[----:B0-----:R-:W-:Y:S02]  /*0e20*/  @P0 IMAD.WIDE.U32 R8, R155, R13, c[0x0][0x178] ;  /* 0x00005e009b080625 */ /* 0x001fe400078e000d */
[----:B------:R0:W4:Y:S02]  /*0e30*/  LDG.E R27, [R6.64+0x4] ;  /* 0x00000406061b7981 */ /* 0x000124000c1e1900 */
[----:B------:R-:W-:Y:S01]  /*0e40*/  @!P0 IMAD.WIDE.U32 R8, R155, R13, c[0x0][0x170] ;  /* 0x00005c009b088625 */ /* 0x000fe200078e000d */
[----:B------:R-:W-:Y:S01]  /*0e50*/  IADD3 R157, R19, 0x1000, RZ ;  /* 0x00001000139d7810 */ /* 0x000fe20007ffe0ff */
[----:B------:R0:W4:Y:S02]  /*0e60*/  LDG.E R184, [R2.64] ;  /* 0x0000000602b87981 */ /* 0x000124000c1e1900 */
[----:B-----5:R-:W-:-:S02]  /*0e70*/  @P0 IMAD.WIDE.U32 R10, R158, R13, c[0x0][0x178] ;  /* 0x00005e009e0a0625 */ /* 0x020fc400078e000d */
[----:B------:R5:W4:Y:S02]  /*0e80*/  LDG.E R29, [R8.64+0x4] ;  /* 0x00000406081d7981 */ /* 0x000b24000c1e1900 */
[----:B------:R-:W-:Y:S01]  /*0e90*/  @!P0 IMAD.WIDE.U32 R10, R158, R13, c[0x0][0x170] ;  /* 0x00005c009e0a8625 */ /* 0x000fe200078e000d */
[----:B------:R-:W-:Y:S01]  /*0ea0*/  IADD3 R152, R19, 0x1200, RZ ;  /* 0x0000120013987810 */ /* 0x000fe20007ffe0ff */
[----:B------:R0:W4:Y:S02]  /*0eb0*/  LDG.E R163, [R6.64] ;  /* 0x0000000606a37981 */ /* 0x000124000c1e1900 */
[----:B-1----:R-:W-:Y:S02]  /*0ec0*/  @P0 IMAD.WIDE.U32 R4, R156, R13, c[0x0][0x178] ;  /* 0x00005e009c040625 */ /* 0x002fe400078e000d */
[----:B------:R1:W4:Y:S02]  /*0ed0*/  LDG.E R162, [R10.64] ;  /* 0x000000060aa27981 */ /* 0x000324000c1e1900 */
[----:B------:R-:W-:-:S02]  /*0ee0*/  @!P0 IMAD.WIDE.U32 R4, R156, R13, c[0x0][0x170] ;  /* 0x00005c009c048625 */ /* 0x000fc400078e000d */
[----:B------:R5:W4:Y:S02]  /*0ef0*/  LDG.E R160, [R8.64] ;  /* 0x0000000608a07981 */ /* 0x000b24000c1e1900 */
[----:B0-----:R-:W-:Y:S02]  /*0f00*/  @P0 IMAD.WIDE.U32 R6, R157, R13, c[0x0][0x178] ;  /* 0x00005e009d060625 */ /* 0x001fe400078e000d */
[----:B------:R0:W4:Y:S02]  /*0f10*/  LDG.E R167, [R4.64+0x4] ;  /* 0x0000040604a77981 */ /* 0x000124000c1e1900 */
[----:B------:R-:W-:Y:S01]  /*0f20*/  @!P0 IMAD.WIDE.U32 R6, R157, R13, c[0x0][0x170] ;  /* 0x00005c009d068625 */ /* 0x000fe200078e000d */
[----:B------:R-:W-:Y:S01]  /*0f30*/  IADD3 R154, R19, 0x1400, RZ ;  /* 0x00001400139a7810 */ /* 0x000fe20007ffe0ff */
[----:B------:R1:W4:Y:S02]  /*0f40*/  LDG.E R165, [R10.64+0x4] ;  /* 0x000004060aa57981 */ /* 0x000324000c1e1900 */
[----:B------:R-:W-:-:S02]  /*0f50*/  @P0 IMAD.WIDE.U32 R2, R152, R13, c[0x0][0x178] ;  /* 0x00005e0098020625 */ /* 0x000fc400078e000d */
[----:B------:R0:W4:Y:S02]  /*0f60*/  LDG.E R169, [R6.64+0x4] ;  /* 0x0000040606a97981 */ /* 0x000124000c1e1900 */
[----:B------:R-:W-:Y:S02]  /*0f70*/  @!P0 IMAD.WIDE.U32 R2, R152, R13, c[0x0][0x170] ;  /* 0x00005c0098028625 */ /* 0x000fe400078e000d */
[----:B------:R0:W4:Y:S01]  /*0f80*/  LDG.E R164, [R4.64] ;  /* 0x0000000604a47981 */ /* 0x000122000c1e1900 */
[----:B------:R-:W-:Y:S01]  /*0f90*/  IADD3 R151, R19, 0x1600, RZ ;  /* 0x0000160013977810 */ /* 0x000fe20007ffe0ff */
[----:B-1----:R-:W-:Y:S02]  /*0fa0*/  @P0 IMAD.WIDE.U32 R10, R154, R13, c[0x0][0x178] ;  /* 0x00005e009a0a0625 */ /* 0x002fe400078e000d */
[----:B------:R1:W4:Y:S02]  /*0fb0*/  LDG.E R166, [R6.64] ;  /* 0x0000000606a67981 */ /* 0x000324000c1e1900 */
[----:B------:R-:W-:-:S02]  /*0fc0*/  @!P0 IMAD.WIDE.U32 R10, R154, R13, c[0x0][0x170] ;  /* 0x00005c009a0a8625 */ /* 0x000fc400078e000d */
[----:B------:R1:W4:Y:S01]  /*0fd0*/  LDG.E R171, [R2.64+0x4] ;  /* 0x0000040602ab7981 */ /* 0x000322000c1e1900 */
[----:B------:R-:W-:Y:S01]  /*0fe0*/  IADD3 R153, R19, 0x1800, RZ ;  /* 0x0000180013997810 */ /* 0x000fe20007ffe0ff */
[----:B0-----:R-:W-:Y:S02]  /*0ff0*/  @P0 IMAD.WIDE.U32 R4, R151, R13, c[0x0][0x178] ;  /* 0x00005e0097040625 */ /* 0x001fe400078e000d */
[----:B------:R0:W4:Y:S02]  /*1000*/  LDG.E R175, [R10.64+0x4] ;  /* 0x000004060aaf7981 */ /* 0x000124000c1e1900 */
[----:B------:R-:W-:Y:S02]  /*1010*/  @!P0 IMAD.WIDE.U32 R4, R151, R13, c[0x0][0x170] ;  /* 0x00005c0097048625 */ /* 0x000fe400078e000d */
[----:B------:R0:W4:Y:S02]  /*1020*/  LDG.E R172, [R2.64] ;  /* 0x0000000602ac7981 */ /* 0x000124000c1e1900 */
[----:B-1----:R-:W-:-:S02]  /*1030*/  @P0 IMAD.WIDE.U32 R6, R153, R13, c[0x0][0x178] ;  /* 0x00005e0099060625 */ /* 0x002fc400078e000d */
[----:B------:R0:W4:Y:S01]  /*1040*/  LDG.E R182, [R10.64] ;  /* 0x000000060ab67981 */ /* 0x000122000c1e1900 */
[----:B------:R-:W-:Y:S01]  /*1050*/  IADD3 R150, R19, 0x1a00, RZ ;  /* 0x00001a0013967810 */ /* 0x000fe20007ffe0ff */
[----:B------:R-:W-:Y:S02]  /*1060*/  @!P0 IMAD.WIDE.U32 R6, R153, R13, c[0x0][0x170] ;  /* 0x00005c0099068625 */ /* 0x000fe400078e000d */
[----:B------:R1:W4:Y:S02]  /*1070*/  LDG.E R177, [R4.64+0x4] ;  /* 0x0000040604b17981 */ /* 0x000324000c1e1900 */
[----:B-----5:R-:W-:Y:S02]  /*1080*/  @P0 IMAD.WIDE.U32 R8, R150, R13, c[0x0][0x178] ;  /* 0x00005e0096080625 */ /* 0x020fe400078e000d */
[----:B------:R5:W4:Y:S02]  /*1090*/  LDG.E R181, [R6.64+0x4] ;  /* 0x0000040606b57981 */ /* 0x000b24000c1e1900 */
[----:B------:R-:W-:-:S02]  /*10a0*/  @!P0 IMAD.WIDE.U32 R8, R150, R13, c[0x0][0x170] ;  /* 0x00005c0096088625 */ /* 0x000fc400078e000d */
[----:B------:R1:W4:Y:S04]  /*10b0*/  LDG.E R176, [R4.64] ;  /* 0x0000000604b07981 */ /* 0x000328000c1e1900 */
[----:B------:R5:W4:Y:S01]  /*10c0*/  LDG.E R178, [R6.64] ;  /* 0x0000000606b27981 */ /* 0x000b22000c1e1900 */
[----:B0-----:R-:W-:-:S03]  /*10d0*/  IMAD.WIDE.U32 R10, R19, R24, c[0x0][0x1b8] ;  /* 0x00006e00130a7625 */ /* 0x001fc600078e0018 */
[----:B------:R0:W4:Y:S04]  /*10e0*/  LDG.E R179, [R8.64+0x4] ;  /* 0x0000040608b37981 */ /* 0x000128000c1e1900 */
        /* <DEDUP_REMOVED lines=8> */
[----:B------:R1:W4:Y:S04]  /*1170*/  LDG.E R173, [R4.64] ;  /* 0x0000000604ad7981 */ /* 0x000328000c1e1900 */
[----:B------:R1:W4:Y:S01]  /*1180*/  LDG.E R161, [R2.64] ;  /* 0x0000000602a17981 */ /* 0x000322000c1e1900 */
[----:B0-----:R-:W-:-:S04]  /*1190*/  IMAD.WIDE.U32 R8, R158, R24, c[0x0][0x1b8] ;  /* 0x00006e009e087625 */ /* 0x001fc800078e0018 */
[-C--:B-----5:R-:W-:Y:S02]  /*11a0*/  IMAD.WIDE.U32 R6, R155, R24.reuse, c[0x0][0x1b8] ;  /* 0x00006e009b067625 */ /* 0x0a0fe400078e0018 */
[----:B------:R0:W5:Y:S04]  /*11b0*/  LDG.E R8, [R8.64] ;  /* 0x0000000608087981 */ /* 0x000168000c1e1900 */
[----:B------:R0:W5:Y:S01]  /*11c0*/  LDG.E R180, [R6.64] ;  /* 0x0000000606b47981 */ /* 0x000162000c1e1900 */
[----:B------:R-:W-:-:S05]  /*11d0*/  IMAD.WIDE.U32 R14, R152, R24, c[0x0][0x1b8] ;  /* 0x00006e00980e7625 */ /* 0x000fca00078e0018 */
[----:B------:R0:W5:Y:S01]  /*11e0*/  LDG.E R186, [R14.64] ;  /* 0x000000060eba7981 */ /* 0x000162000c1e1900 */
[----:B------:R-:W-:-:S04]  /*11f0*/  IMAD.WIDE.U32 R12, R157, R24, c[0x0][0x1b8] ;  /* 0x00006e009d0c7625 */ /* 0x000fc800078e0018 */
[-C--:B------:R-:W-:Y:S01]  /*1200*/  IMAD.WIDE.U32 R10, R156, R24.reuse, c[0x0][0x1b8] ;  /* 0x00006e009c0a7625 */ /* 0x080fe200078e0018 */
[----:B------:R0:W5:Y:S05]  /*1210*/  LDG.E R185, [R12.64] ;  /* 0x000000060cb97981 */ /* 0x00016a000c1e1900 */
[----:B------:R0:W5:Y:S01]  /*1220*/  LDG.E R10, [R10.64] ;  /* 0x000000060a0a7981 */ /* 0x000162000c1e1900 */
[----:B-1----:R-:W-:-:S05]  /*1230*/  IMAD.WIDE.U32 R16, R154, R24, c[0x0][0x1b8] ;  /* 0x00006e009a107625 */ /* 0x002fca00078e0018 */
[----:B------:R1:W5:Y:S01]  /*1240*/  LDG.E R187, [R16.64] ;  /* 0x0000000610bb7981 */ /* 0x000362000c1e1900 */
[----:B------:R-:W-:-:S04]  /*1250*/  IMAD.WIDE.U32 R2, R151, R24, c[0x0][0x1b8] ;  /* 0x00006e0097027625 */ /* 0x000fc800078e0018 */
[-C--:B------:R-:W-:Y:S02]  /*1260*/  IMAD.WIDE.U32 R4, R153, R24.reuse, c[0x0][0x1b8] ;  /* 0x00006e0099047625 */ /* 0x080fe400078e0018 */
[----:B------:R1:W5:Y:S02]  /*1270*/  LDG.E R2, [R2.64] ;  /* 0x0000000602027981 */ /* 0x000364000c1e1900 */
[----:B0-----:R-:W-:Y:S02]  /*1280*/  IMAD.WIDE.U32 R6, R150, R24, c[0x0][0x1b8] ;  /* 0x00006e0096067625 */ /* 0x001fe400078e0018 */
        /* <DEDUP_REMOVED lines=20> */
[----:B------:R-:W-:Y:S02]  /*13d0*/  @!P0 FMUL.FTZ R25, R149, R12 ;  /* 0x0000000c95198220 */ /* 0x000fe40000410000 */
[----:B------:R-:W-:-:S02]  /*13e0*/  @P0 FADD.FTZ R24, -R38, R193 ;  /* 0x000000c126180221 */ /* 0x000fc40000010100 */
[----:B------:R-:W-:Y:S02]  /*13f0*/  @!P0 FADD.FTZ R12, R193, -R22 ;  /* 0x80000016c10c8221 */ /* 0x000fe40000010000 */
[----:B------:R-:W-:Y:S02]  /*1400*/  @P0 FMUL.FTZ R26, R26, R9 ;  /* 0x000000091a1a0220 */ /* 0x000fe40000410000 */
[----:B------:R-:W-:Y:S02]  /*1410*/  @!P0 FMUL.FTZ R26, R149, R14 ;  /* 0x0000000e951a8220 */ /* 0x000fe40000410000 */
[----:B------:R-:W-:Y:S02]  /*1420*/  @P0 FMUL.FTZ R24, R24, R11 ;  /* 0x0000000b18180220 */ /* 0x000fe40000410000 */
[----:B-1----:R-:W-:Y:S02]  /*1430*/  @P0 FADD.FTZ R16, -R40, R191 ;  /* 0x000000bf28100221 */ /* 0x002fe40000010100 */
[----:B------:R-:W-:-:S02]  /*1440*/  @!P0 FMUL.FTZ R24, R149, R12 ;  /* 0x0000000c95188220 */ /* 0x000fc40000410000 */
[----:B------:R-:W-:Y:S02]  /*1450*/  @P0 FADD.FTZ R14, -R42, R189 ;  /* 0x000000bd2a0e0221 */ /* 0x000fe40000010100 */
[----:B------:R-:W-:Y:S02]  /*1460*/  @!P0 FADD.FTZ R12, R191, -R22 ;  /* 0x80000016bf0c8221 */ /* 0x000fe40000010000 */
[----:B------:R-:W-:Y:S02]  /*1470*/  @P0 FADD.FTZ R23, -R37, R188 ;  /* 0x000000bc25170221 */ /* 0x000fe40000010100 */
[----:B------:R-:W-:Y:S02]  /*1480*/  @P0 FMUL.FTZ R16, R16, R13 ;  /* 0x0000000d10100220 */ /* 0x000fe40000410000 */
[----:B------:R-:W-:Y:S02]  /*1490*/  @!P0 FADD.FTZ R188, R188, -R22 ;  /* 0x80000016bcbc8221 */ /* 0x000fe40000010000 */
[----:B------:R-:W-:Y:S01]  /*14a0*/  @P0 FMUL.FTZ R14, R14, R15 ;  /* 0x0000000f0e0e0220 */ /* 0x000fe20000410000 */
[----:B------:R-:W0:Y:S01]  /*14b0*/  @P0 MUFU.RCP R196, R128 ;  /* 0x0000008000c40308 */ /* 0x000e220000001000 */
[----:B------:R-:W-:-:S02]  /*14c0*/  @!P0 FMUL.FTZ R16, R149, R12 ;  /* 0x0000000c95108220 */ /* 0x000fc40000410000 */
[----:B------:R-:W-:Y:S02]  /*14d0*/  @P0 FADD.FTZ R15, -R41, R28 ;  /* 0x0000001c290f0221 */ /* 0x000fe40000010100 */
[----:B------:R-:W-:Y:S02]  /*14e0*/  @!P0 FADD.FTZ R12, R189, -R22 ;  /* 0x80000016bd0c8221 */ /* 0x000fe40000010000 */
[----:B------:R-:W-:Y:S02]  /*14f0*/  @!P0 FADD.FTZ R28, R28, -R22 ;  /* 0x800000161c1c8221 */ /* 0x000fe40000010000 */
[----:B------:R-:W-:Y:S02]  /*1500*/  @P0 FMUL.FTZ R23, R23, R190 ;  /* 0x000000be17170220 */ /* 0x000fe40000410000 */
[----:B------:R-:W-:Y:S02]  /*1510*/  @P0 FADD.FTZ R3, -R44, R27 ;  /* 0x0000001b2c030221 */ /* 0x000fe40000010100 */
[----:B------:R-:W-:Y:S01]  /*1520*/  @!P0 FMUL.FTZ R23, R149, R188 ;  /* 0x000000bc95178220 */ /* 0x000fe20000410000 */
[----:B------:R-:W1:Y:S01]  /*1530*/  @P0 MUFU.RCP R214, R137 ;  /* 0x0000008900d60308 */ /* 0x000e620000001000 */
[----:B------:R-:W-:-:S02]  /*1540*/  @P0 FMUL.FTZ R15, R15, R194 ;  /* 0x000000c20f0f0220 */ /* 0x000fc40000410000 */
[----:B------:R-:W-:Y:S02]  /*1550*/  @!P0 FADD.FTZ R188, R27, -R22 ;  /* 0x800000161bbc8221 */ /* 0x000fe40000010000 */
[----:B------:R-:W-:Y:S02]  /*1560*/  @P0 FADD.FTZ R17, -R39, R184 ;  /* 0x000000b827110221 */ /* 0x000fe40000010100 */
[C---:B------:R-:W-:Y:S02]  /*1570*/  @!P0 FMUL.FTZ R14, R149.reuse, R12 ;  /* 0x0000000c950e8220 */ /* 0x040fe40000410000 */
[----:B------:R-:W-:Y:S02]  /*1580*/  @P0 FADD.FTZ R27, -R46, R29 ;  /* 0x0000001d2e1b0221 */ /* 0x000fe40000010100 */
[----:B------:R-:W-:Y:S02]  /*1590*/  @!P0 FMUL.FTZ R15, R149, R28 ;  /* 0x0000001c950f8220 */ /* 0x000fe40000410000 */
[----:B------:R-:W-:-:S02]  /*15a0*/  @P0 FMUL.FTZ R12, R3, R198 ;  /* 0x000000c6030c0220 */ /* 0x000fc40000410000 */
[----:B------:R-:W-:Y:S01]  /*15b0*/  @!P0 FADD.FTZ R28, R29, -R22 ;  /* 0x800000161d1c8221 */ /* 0x000fe20000010000 */
[----:B------:R-:W2:Y:S01]  /*15c0*/  @P0 MUFU.RCP R208, R134 ;  /* 0x0000008600d00308 */ /* 0x000ea20000001000 */
[----:B------:R-:W-:Y:S02]  /*15d0*/  @P0 FADD.FTZ R3, -R47, R162 ;  /* 0x000000a22f030221 */ /* 0x000fe40000010100 */
[----:B------:R-:W-:Y:S02]  /*15e0*/  @P0 FMUL.FTZ R17, R17, R192 ;  /* 0x000000c011110220 */ /* 0x000fe40000410000 */
[----:B------:R-:W-:Y:S02]  /*15f0*/  @!P0 FADD.FTZ R184, R184, -R22 ;  /* 0x80000016b8b88221 */ /* 0x000fe40000010000 */
[----:B------:R-:W-:Y:S01]  /*1600*/  @P0 FMUL.FTZ R27, R27, R202 ;  /* 0x000000ca1b1b0220 */ /* 0x000fe20000410000 */
[----:B------:R-:W3:Y:S01]  /*1610*/  @P0 MUFU.RCP R206, R133 ;  /* 0x0000008500ce0308 */ /* 0x000ee20000001000 */
[----:B------:R-:W-:-:S02]  /*1620*/  @P0 FADD.FTZ R29, -R45, R160 ;  /* 0x000000a02d1d0221 */ /* 0x000fc40000010100 */
[----:B------:R-:W-:Y:S02]  /*1630*/  @!P0 FMUL.FTZ R27, R149, R28 ;  /* 0x0000001c951b8220 */ /* 0x000fe40000410000 */
[----:B------:R-:W-:Y:S02]  /*1640*/  @P0 FMUL.FTZ R28, R3, R204 ;  /* 0x000000cc031c0220 */ /* 0x000fe40000410000 */
[----:B------:R-:W-:Y:S01]  /*1650*/  @!P0 FADD.FTZ R160, R160, -R22 ;  /* 0x80000016a0a08221 */ /* 0x000fe20000010000 */
[----:B------:R-:W4:Y:S01]  /*1660*/  @P0 MUFU.RCP R212, R136 ;  /* 0x0000008800d40308 */ /* 0x000f220000001000 */
[----:B------:R-:W-:Y:S02]  /*1670*/  @!P0 FADD.FTZ R162, R162, -R22 ;  /* 0x80000016a2a28221 */ /* 0x000fe40000010000 */
[----:B------:R-:W-:Y:S02]  /*1680*/  @P0 FADD.FTZ R3, -R50, R167 ;  /* 0x000000a732030221 */ /* 0x000fe40000010100 */
[----:B------:R-:W-:-:S03]  /*1690*/  @!P0 FMUL.FTZ R17, R149, R184 ;  /* 0x000000b895118220 */ /* 0x000fc60000410000 */
[----:B------:R-:W0:Y:S01]  /*16a0*/  @P0 MUFU.RCP R192, R139 ;  /* 0x0000008b00c00308 */ /* 0x000e220000001000 */
[----:B------:R-:W-:Y:S02]  /*16b0*/  @P0 FADD.FTZ R13, -R43, R163 ;  /* 0x000000a32b0d0221 */ /* 0x000fe40000010100 */
[----:B------:R-:W-:Y:S02]  /*16c0*/  @!P0 FADD.FTZ R184, R163, -R22 ;  /* 0x80000016a3b88221 */ /* 0x000fe40000010000 */
[----:B------:R-:W-:Y:S02]  /*16d0*/  @P0 FMUL.FTZ R29, R29, R200 ;  /* 0x000000c81d1d0220 */ /* 0x000fe40000410000 */
[C---:B------:R-:W-:Y:S02]  /*16e0*/  @!P0 FMUL.FTZ R29, R149.reuse, R160 ;  /* 0x000000a0951d8220 */ /* 0x040fe40000410000 */
[C---:B------:R-:W-:Y:S02]  /*16f0*/  @!P0 FMUL.FTZ R28, R149.reuse, R162 ;  /* 0x000000a2951c8220 */ /* 0x040fe40000410000 */
[----:B------:R-:W-:-:S02]  /*1700*/  @!P0 FMUL.FTZ R12, R149, R188 ;  /* 0x000000bc950c8220 */ /* 0x000fc40000410000 */
[----:B------:R-:W-:Y:S01]  /*1710*/  @P0 FMUL.FTZ R160, R3, R210 ;  /* 0x000000d203a00220 */ /* 0x000fe20000410000 */
[----:B------:R-:W1:Y:S01]  /*1720*/  @P0 MUFU.RCP R188, R141 ;  /* 0x0000008d00bc0308 */ /* 0x000e620000001000 */
[----:B------:R-:W-:Y:S02]  /*1730*/  @!P0 FADD.FTZ R162, R167, -R22 ;  /* 0x80000016a7a28221 */ /* 0x000fe40000010000 */
[----:B0-----:R-:W-:Y:S02]  /*1740*/  @P0 FMUL.FTZ R13, R13, R196 ;  /* 0x000000c40d0d0220 */ /* 0x001fe40000410000 */
[----:B------:R-:W-:Y:S02]  /*1750*/  @P0 FADD.FTZ R3, -R52, R169 ;  /* 0x000000a934030221 */ /* 0x000fe40000010100 */
[----:B------:R-:W-:Y:S01]  /*1760*/  @!P0 FMUL.FTZ R13, R149, R184 ;  /* 0x000000b8950d8220 */ /* 0x000fe20000410000 */
[----:B------:R-:W0:Y:S01]  /*1770*/  @P0 MUFU.RCP R190, R138 ;  /* 0x0000008a00be0308 */ /* 0x000e220000001000 */
[----:B------:R-:W-:-:S02]  /*1780*/  @P0 FADD.FTZ R163, -R48, R165 ;  /* 0x000000a530a30221 */ /* 0x000fc40000010100 */
[----:B------:R-:W-:Y:S02]  /*1790*/  @!P0 FADD.FTZ R184, R165, -R22 ;  /* 0x80000016a5b88221 */ /* 0x000fe40000010000 */
[----:B------:R-:W-:Y:S02]  /*17a0*/  @P0 FADD.FTZ R165, -R49, R164 ;  /* 0x000000a431a50221 */ /* 0x000fe40000010100 */
[----:B------:R-:W-:Y:S01]  /*17b0*/  @!P0 FMUL.FTZ R160, R149, R162 ;  /* 0x000000a295a08220 */ /* 0x000fe20000410000 */
[----:B------:R-:W0:Y:S01]  /*17c0*/  @P0 MUFU.RCP R194, R140 ;  /* 0x0000008c00c20308 */ /* 0x000e220000001000 */
[----:B-1----:R-:W-:Y:S02]  /*17d0*/  @P0 FMUL.FTZ R162, R3, R214 ;  /* 0x000000d603a20220 */ /* 0x002fe40000410000 */
[----:B------:R-:W-:Y:S02]  /*17e0*/  @!P0 FADD.FTZ R164, R164, -R22 ;  /* 0x80000016a4a48221 */ /* 0x000fe40000010000 */
[----:B------:R-:W-:-:S02]  /*17f0*/  @P0 FADD.FTZ R167, -R51, R166 ;  /* 0x000000a633a70221 */ /* 0x000fc40000010100 */
[----:B------:R-:W-:Y:S01]  /*1800*/  @P0 FADD.FTZ R3, -R54, R171 ;  /* 0x000000ab36030221 */ /* 0x000fe20000010100 */
[----:B------:R-:W1:Y:S01]  /*1810*/  @P0 MUFU.RCP R196, R143 ;  /* 0x0000008f00c40308 */ /* 0x000e620000001000 */
[----:B------:R-:W-:Y:S02]  /*1820*/  @!P0 FADD.FTZ R166, R166, -R22 ;  /* 0x80000016a6a68221 */ /* 0x000fe40000010000 */
[----:B--2---:R-:W-:Y:S02]  /*1830*/  @P0 FMUL.FTZ R165, R165, R208 ;  /* 0x000000d0a5a50220 */ /* 0x004fe40000410000 */
[----:B------:R-:W-:Y:S02]  /*1840*/  @!P0 FMUL.FTZ R165, R149, R164 ;  /* 0x000000a495a58220 */ /* 0x000fe40000410000 */
[----:B---3--:R-:W-:Y:S02]  /*1850*/  @P0 FMUL.FTZ R163, R163, R206 ;  /* 0x000000cea3a30220 */ /* 0x008fe40000410000 */
[----:B----4-:R-:W-:-:S02]  /*1860*/  @P0 FMUL.FTZ R167, R167, R212 ;  /* 0x000000d4a7a70220 */ /* 0x010fc40000410000 */
[----:B------:R-:W-:Y:S02]  /*1870*/  @P0 FMUL.FTZ R164, R3, R192 ;  /* 0x000000c003a40220 */ /* 0x000fe40000410000 */
[C---:B------:R-:W-:Y:S01]  /*1880*/  @!P0 FMUL.FTZ R163, R149.reuse, R184 ;  /* 0x000000b895a38220 */ /* 0x040fe20000410000 */
[----:B------:R-:W2:Y:S01]  /*1890*/  @P0 MUFU.RCP R192, R145 ;  /* 0x0000009100c00308 */ /* 0x000ea20000001000 */
[----:B------:R-:W-:Y:S02]  /*18a0*/  @!P0 FMUL.FTZ R167, R149, R166 ;  /* 0x000000a695a78220 */ /* 0x000fe40000410000 */
[----:B------:R-:W-:Y:S02]  /*18b0*/  @!P0 FADD.FTZ R184, R169, -R22 ;  /* 0x80000016a9b88221 */ /* 0x000fe40000010000 */
[----:B------:R-:W-:Y:S02]  /*18c0*/  @!P0 FADD.FTZ R166, R171, -R22 ;  /* 0x80000016aba68221 */ /* 0x000fe40000010000 */
[----:B------:R-:W-:Y:S01]  /*18d0*/  @P0 FADD.FTZ R3, -R56, R175 ;  /* 0x000000af38030221 */ /* 0x000fe20000010100 */
[----:B------:R-:W3:Y:S01]  /*18e0*/  @P0 MUFU.RCP R5, R142 ;  /* 0x0000008e00050308 */ /* 0x000ee20000001000 */
[----:B------:R-:W-:-:S02]  /*18f0*/  @P0 FADD.FTZ R169, -R53, R172 ;  /* 0x000000ac35a90221 */ /* 0x000fc40000010100 */
[----:B------:R-:W-:Y:S02]  /*1900*/  @!P0 FMUL.FTZ R162, R149, R184 ;  /* 0x000000b895a28220 */ /* 0x000fe40000410000 */
[----:B------:R-:W-:Y:S02]  /*1910*/  @P0 FADD.FTZ R171, -R55, R182 ;  /* 0x000000b637ab0221 */ /* 0x000fe40000010100 */
[----:B------:R-:W-:Y:S01]  /*1920*/  @!P0 FMUL.FTZ R164, R149, R166 ;  /* 0x000000a695a48220 */ /* 0x000fe20000410000 */
[----:B------:R-:W4:Y:S01]  /*1930*/  @P0 MUFU.RCP R198, R144 ;  /* 0x0000009000c60308 */ /* 0x000f220000001000 */
[----:B------:R-:W-:Y:S02]  /*1940*/  @P0 FMUL.FTZ R166, R3, R188 ;  /* 0x000000bc03a60220 */ /* 0x000fe40000410000 */
[----:B------:R-:W-:Y:S02]  /*1950*/  @!P0 FADD.FTZ R172, R172, -R22 ;  /* 0x80000016acac8221 */ /* 0x000fe40000010000 */
[----:B------:R-:W-:-:S02]  /*1960*/  @!P0 FADD.FTZ R184, R175, -R22 ;  /* 0x80000016afb88221 */ /* 0x000fc40000010000 */
[----:B0-----:R-:W-:Y:S02]  /*1970*/  @P0 FMUL.FTZ R169, R169, R190 ;  /* 0x000000bea9a90220 */ /* 0x001fe40000410000 */
[----:B------:R-:W-:Y:S01]  /*1980*/  @P0 FADD.FTZ R3, -R58, R177 ;  /* 0x000000b13a030221 */ /* 0x000fe20000010100 */
[----:B------:R-:W0:Y:S01]  /*1990*/  @P0 MUFU.RCP R190, R147 ;  /* 0x0000009300be0308 */ /* 0x000e220000001000 */
[----:B------:R-:W-:Y:S02]  /*19a0*/  @P0 FMUL.FTZ R171, R171, R194 ;  /* 0x000000c2abab0220 */ /* 0x000fe40000410000 */
[----:B------:R-:W-:Y:S02]  /*19b0*/  @!P0 FADD.FTZ R182, R182, -R22 ;  /* 0x80000016b6b68221 */ /* 0x000fe40000010000 */
[C---:B------:R-:W-:Y:S02]  /*19c0*/  @!P0 FMUL.FTZ R169, R149.reuse, R172 ;  /* 0x000000ac95a98220 */ /* 0x040fe40000410000 */
[----:B------:R-:W-:Y:S01]  /*19d0*/  @!P0 FMUL.FTZ R166, R149, R184 ;  /* 0x000000b895a68220 */ /* 0x000fe20000410000 */
[----:B------:R-:W0:Y:S01]  /*19e0*/  @P0 MUFU.RCP R194, R146 ;  /* 0x0000009200c20308 */ /* 0x000e220000001000 */
[----:B-1----:R-:W-:-:S02]  /*19f0*/  @P0 FMUL.FTZ R172, R3, R196 ;  /* 0x000000c403ac0220 */ /* 0x002fc40000410000 */
[----:B------:R-:W-:Y:S02]  /*1a00*/  @!P0 FADD.FTZ R184, R177, -R22 ;  /* 0x80000016b1b88221 */ /* 0x000fe40000010000 */
[----:B------:R-:W-:Y:S02]  /*1a10*/  @P0 FADD.FTZ R3, -R60, R181 ;  /* 0x000000b53c030221 */ /* 0x000fe40000010100 */
[----:B------:R-:W-:Y:S02]  /*1a20*/  @!P0 FMUL.FTZ R171, R149, R182 ;  /* 0x000000b695ab8220 */ /* 0x000fe40000410000 */
[----:B------:R-:W-:Y:S02]  /*1a30*/  @P0 FADD.FTZ R182, -R57, R176 ;  /* 0x000000b039b60221 */ /* 0x000fe40000010100 */
[----:B------:R-:W-:Y:S02]  /*1a40*/  @!P0 FMUL.FTZ R172, R149, R184 ;  /* 0x000000b895ac8220 */ /* 0x000fe40000410000 */
[----:B--2---:R-:W-:-:S02]  /*1a50*/  @P0 FMUL.FTZ R184, R3, R192 ;  /* 0x000000c003b80220 */ /* 0x004fc40000410000 */
[----:B------:R-:W-:Y:S02]  /*1a60*/  @!P0 FADD.FTZ R176, R176, -R22 ;  /* 0x80000016b0b08221 */ /* 0x000fe40000010000 */
[----:B------:R-:W-:Y:S02]  /*1a70*/  @P0 FADD.FTZ R3, -R59, R178 ;  /* 0x000000b23b030221 */ /* 0x000fe40000010100 */
[----:B---3--:R-:W-:Y:S02]  /*1a80*/  @P0 FMUL.FTZ R182, R182, R5 ;  /* 0x00000005b6b60220 */ /* 0x008fe40000410000 */
[----:B------:R-:W-:Y:S02]  /*1a90*/  @!P0 FADD.FTZ R188, R181, -R22 ;  /* 0x80000016b5bc8221 */ /* 0x000fe40000010000 */
[----:B------:R-:W-:Y:S02]  /*1aa0*/  @P0 FADD.FTZ R175, -R62, R179 ;  /* 0x000000b33eaf0221 */ /* 0x000fe40000010100 */
[----:B------:R-:W-:-:S02]  /*1ab0*/  @!P0 FMUL.FTZ R182, R149, R176 ;  /* 0x000000b095b68220 */ /* 0x000fc40000410000 */
[----:B----4-:R-:W-:Y:S02]  /*1ac0*/  @P0 FMUL.FTZ R176, R3, R198 ;  /* 0x000000c603b00220 */ /* 0x010fe40000410000 */
[----:B------:R-:W-:Y:S02]  /*1ad0*/  @P0 FADD.FTZ R3, -R61, R183 ;  /* 0x000000b73d030221 */ /* 0x000fe40000010100 */
[----:B------:R-:W-:Y:S02]  /*1ae0*/  @!P0 FMUL.FTZ R184, R149, R188 ;  /* 0x000000bc95b88220 */ /* 0x000fe40000410000 */
[----:B0-----:R-:W-:Y:S02]  /*1af0*/  @P0 FMUL.FTZ R175, R175, R190 ;  /* 0x000000beafaf0220 */ /* 0x001fe40000410000 */
[----:B------:R-:W-:Y:S02]  /*1b00*/  @!P0 FADD.FTZ R178, R178, -R22 ;  /* 0x80000016b2b28221 */ /* 0x000fe40000010000 */
[----:B------:R-:W-:-:S02]  /*1b10*/  @!P0 FADD.FTZ R190, R179, -R22 ;  /* 0x80000016b3be8221 */ /* 0x000fc40000010000 */
[----:B------:R-:W-:Y:S02]  /*1b20*/  @!P0 FADD.FTZ R188, R183, -R22 ;  /* 0x80000016b7bc8221 */ /* 0x000fe40000010000 */
[----:B------:R-:W-:Y:S01]  /*1b30*/  @P0 FMUL.FTZ R22, R3, R194 ;  /* 0x000000c203160220 */ /* 0x000fe20000410000 */
[----:B------:R-:W-:Y:S01]  /*1b40*/  PRMT R3, RZ, 0x5410, R174 ;  /* 0x00005410ff037816 */ /* 0x000fe200000000ae */
[----:B------:R-:W-:Y:S01]  /*1b50*/  @!P0 FMUL.FTZ R22, R149, R188 ;  /* 0x000000bc95168220 */ /* 0x000fe20000410000 */
[----:B------:R-:W-:-:S03]  /*1b60*/  PRMT R188, RZ, 0x7610, R174 ;  /* 0x00007610ffbc7816 */ /* 0x000fc600000000ae */
[C---:B------:R-:W-:Y:S02]  /*1b70*/  FADD.FTZ R118, R3.reuse, R118 ;  /* 0x0000007603767221 */ /* 0x040fe40000010000 */
[----:B------:R-:W-:Y:S02]  /*1b80*/  FFMA.FTZ R90, R3, R25, R90 ;  /* 0x00000019035a7223 */ /* 0x000fe4000001005a */
[----:B------:R-:W-:Y:S01]  /*1b90*/  FMUL.FTZ R174, R120, R3 ;  /* 0x0000000378ae7220 */ /* 0x000fe20000410000 */
        /* <DEDUP_REMOVED lines=9> */
[----:B------:R-:W-:Y:S01]  /*1c30*/  FMUL.FTZ R168, R122, R3 ;  /* 0x000000037aa87220 */ /* 0x000fe20000410000 */
[--C-:B------:R-:W-:Y:S01]  /*1c40*/  PRMT R11, RZ, 0x5410, R173.reuse ;  /* 0x00005410ff0b7816 */ /* 0x100fe200000000ad */
[----:B------:R-:W-:Y:S01]  /*1c50*/  FADD.FTZ R196, RZ, R174 ;  /* 0x000000aeffc47221 */ /* 0x000fe20000010000 */
[----:B------:R-:W-:Y:S01]  /*1c60*/  PRMT R192, RZ, 0x7610, R173 ;  /* 0x00007610ffc07816 */ /* 0x000fe200000000ad */
[----:B------:R-:W-:Y:S02]  /*1c70*/  FFMA.FTZ R3, R174, R25, RZ ;  /* 0x00000019ae037223 */ /* 0x000fe400000100ff */
[----:B------:R-:W-:Y:S01]  /*1c80*/  @!P0 FMUL.FTZ R175, R149, R190 ;  /* 0x000000be95af8220 */ /* 0x000fe20000410000 */
        /* <DEDUP_REMOVED lines=15> */
[----:B------:R-:W-:Y:S01]  /*1d80*/  FFMA.FTZ R3, R173, R24, R3 ;  /* 0x00000018ad037223 */ /* 0x000fe20000010003 */
[----:B------:R-:W-:Y:S01]  /*1d90*/  PRMT R9, RZ, 0x5410, R161 ;  /* 0x00005410ff097816 */ /* 0x000fe200000000a1 */
[C---:B------:R-:W-:Y:S02]  /*1da0*/  FADD.FTZ R105, R192.reuse, R105 ;  /* 0x00000069c0697221 */ /* 0x040fe40000010000 */
[----:B------:R-:W-:Y:S02]  /*1db0*/  FFMA.FTZ R81, R192, R12, R81 ;  /* 0x0000000cc0517223 */ /* 0x000fe40000010051 */
[----:B------:R-:W-:Y:S01]  /*1dc0*/  FMUL.FTZ R183, R129, R192 ;  /* 0x000000c081b77220 */ /* 0x000fe20000410000 */
[----:B-----5:R-:W-:Y:S01]  /*1dd0*/  PRMT R189, RZ, 0x5410, R8 ;  /* 0x00005410ffbd7816 */ /* 0x020fe20000000008 */
[----:B------:R-:W-:-:S02]  /*1de0*/  FMUL.FTZ R179, R125, R188 ;  /* 0x000000bc7db37220 */ /* 0x000fc40000410000 */
[----:B------:R-:W-:Y:S02]  /*1df0*/  FADD.FTZ R192, R7, R170 ;  /* 0x000000aa07c07221 */ /* 0x000fe40000010000 */
[----:B------:R-:W-:Y:S01]  /*1e00*/  FFMA.FTZ R3, R170, R17, R3 ;  /* 0x00000011aa037223 */ /* 0x000fe20000010003 */
[----:B------:R-:W-:Y:S01]  /*1e10*/  PRMT R8, RZ, 0x7610, R8 ;  /* 0x00007610ff087816 */ /* 0x000fe20000000008 */
[----:B------:R-:W-:Y:S01]  /*1e20*/  FADD.FTZ R7, R192, R179 ;  /* 0x000000b3c0077221 */ /* 0x000fe20000010000 */
[--C-:B------:R-:W-:Y:S01]  /*1e30*/  PRMT R161, RZ, 0x5410, R180.reuse ;  /* 0x00005410ffa17816 */ /* 0x100fe200000000b4 */
[----:B------:R-:W-:Y:S01]  /*1e40*/  FFMA.FTZ R3, R179, R16, R3 ;  /* 0x00000010b3037223 */ /* 0x000fe20000010003 */
[----:B------:R-:W-:Y:S01]  /*1e50*/  PRMT R194, RZ, 0x7610, R180 ;  /* 0x00007610ffc27816 */ /* 0x000fe200000000b4 */
[----:B------:R-:W-:Y:S02]  /*1e60*/  FMUL.FTZ R180, R126, R9 ;  /* 0x000000097eb47220 */ /* 0x000fe40000410000 */
[----:B------:R-:W-:-:S02]  /*1e70*/  FADD.FTZ R106, R8, R106 ;  /* 0x0000006a086a7221 */ /* 0x000fc40000010000 */
[----:B------:R-:W-:Y:S02]  /*1e80*/  FFMA.FTZ R76, R8, R163, R76 ;  /* 0x000000a3084c7223 */ /* 0x000fe4000001004c */
[----:B------:R-:W-:Y:S02]  /*1e90*/  FMUL.FTZ R192, R133, R8 ;  /* 0x0000000885c07220 */ /* 0x000fe40000410000 */
[----:B------:R-:W-:Y:S02]  /*1ea0*/  FADD.FTZ R8, R7, R180 ;  /* 0x000000b407087221 */ /* 0x000fe40000010000 */
[----:B------:R-:W-:Y:S01]  /*1eb0*/  FFMA.FTZ R3, R180, R15, R3 ;  /* 0x0000000fb4037223 */ /* 0x000fe20000010003 */
[--C-:B------:R-:W-:Y:S01]  /*1ec0*/  PRMT R199, RZ, 0x5410, R186.reuse ;  /* 0x00005410ffc77816 */ /* 0x100fe200000000ba */
[----:B------:R-:W-:Y:S01]  /*1ed0*/  FADD.FTZ R7, R8, R181 ;  /* 0x000000b508077221 */ /* 0x000fe20000010000 */
[----:B------:R-:W-:Y:S01]  /*1ee0*/  PRMT R200, RZ, 0x7610, R186 ;  /* 0x00007610ffc87816 */ /* 0x000fe200000000ba */
[----:B------:R-:W-:-:S02]  /*1ef0*/  FMUL.FTZ R186, R128, R11 ;  /* 0x0000000b80ba7220 */ /* 0x000fc40000410000 */
        /* <DEDUP_REMOVED lines=15> */
[-C--:B------:R-:W-:Y:S01]  /*1ff0*/  FFMA.FTZ R3, R190, R27.reuse, R3 ;  /* 0x0000001bbe037223 */ /* 0x080fe20000010003 */
[--C-:B------:R-:W-:Y:S01]  /*2000*/  PRMT R191, RZ, 0x5410, R10.reuse ;  /* 0x00005410ffbf7816 */ /* 0x100fe2000000000a */
        /* <DEDUP_REMOVED lines=8> */
[--C-:B------:R-:W-:Y:S01]  /*2090*/  PRMT R205, RZ, 0x5410, R187.reuse ;  /* 0x00005410ffcd7816 */ /* 0x100fe200000000bb */
[----:B------:R-:W-:Y:S01]  /*20a0*/  FADD.FTZ R8, R7, R194 ;  /* 0x000000c207087221 */ /* 0x000fe20000010000 */
[----:B------:R-:W-:Y:S01]  /*20b0*/  PRMT R202, RZ, 0x7610, R187 ;  /* 0x00007610ffca7816 */ /* 0x000fe200000000bb */
[----:B------:R-:W-:Y:S02]  /*20c0*/  FMUL.FTZ R187, R135, R10 ;  /* 0x0000000a87bb7220 */ /* 0x000fe40000410000 */
        /* <DEDUP_REMOVED lines=89> */
.L_x_1543:
        /* <DEDUP_REMOVED lines=18> */
.L_x_1544:
        /* <DEDUP_REMOVED lines=22> */
.L_x_1538:
[----:B------:R-:W-:Y:S05]  /*28e0*/  BSYNC B0 ;  /* 0x0000000000007941 */ /* 0x000fea0003800000 */
.L_x_1537:
        /* <DEDUP_REMOVED lines=29> */
.L_x_1540:
[----:B------:R-:W2:Y:S01]  /*2ac0*/  LDG.E.STRONG.GPU R4, [R2.64] ;  /* 0x0000000602047981 */ /* 0x000ea2000c1ef900 */
[----:B------:R-:W-:Y:S01]  /*2ad0*/  YIELD ;  /* 0x0000000000007946 */ /* 0x000fe20003800000 */
[----:B--2---:R-:W-:Y:S01]  /*2ae0*/  ISETP.NE.AND P0, PT, R4, R7, PT ;  /* 0x000000070400720c */ /* 0x004fe20003f05270 */
[----:B------:R-:W-:-:S12]  /*2af0*/  CCTL.IVALL ;  /* 0x00000000ff00798f */ /* 0x000fd80002000000 */
[----:B------:R-:W-:Y:S05]  /*2b00*/  @P0 BRA `(.L_x_1540) ;  /* 0xffffffb000000947 */ /* 0x000fea000383ffff */
.L_x_1539:
[C---:B------:R-:W-:Y:S01]  /*2b10*/  ISETP.GT.U32.AND P0, PT, R31.reuse, 0x3, PT ;  /* 0x000000031f00780c */ /* 0x040fe20003f04070 */
        /* <DEDUP_REMOVED lines=33> */
[----:B------:R-:W-:Y:S02]  /*2d30*/  FMUL.FTZ R5, R5, 6.975446740398183465e-05 ;  /* 0x3892492505057820 */ /* 0x000fe40000410000 */
[----:B------:R-:W-:-:S04]  /*2d40*/  FMUL.FTZ R4, R4, 6.975446740398183465e-05 ;  /* 0x3892492504047820 */ /* 0x000fc80000410000 */
        /* <DEDUP_REMOVED lines=40> */
[----:B------:R-:W-:Y:S01]  /*2fd0*/  FMUL.FTZ R23, R149, R26 ;  /* 0x0000001a95177220 */ /* 0x000fe20000410000 */
[----:B------:R-:W-:Y:S01]  /*2fe0*/  ISETP.GE.AND P0, PT, R35, c[0x0][0x164], PT ;  /* 0x0000590023007a0c */ /* 0x000fe20003f06270 */
[----:B------:R-:W-:-:S02]  /*2ff0*/  FMUL.FTZ R22, R149, R22 ;  /* 0x0000001695167220 */ /* 0x000fc40000410000 */
[----:B------:R-:W-:Y:S02]  /*3000*/  FADD.FTZ R12, R186, -R13 ;  /* 0x8000000dba0c7221 */ /* 0x000fe40000010000 */
[----:B------:R-:W-:Y:S01]  /*3010*/  FADD.FTZ R160, R183, -R8 ;  /* 0x80000008b7a07221 */ /* 0x000fe20000010000 */
[----:B------:R0:W-:Y:S01]  /*3020*/  STG.E.64 [R14.64], R22 ;  /* 0x000000160e007986 */ /* 0x0001e2000c101b06 */
[----:B------:R-:W-:Y:S02]  /*3030*/  FADD.FTZ R190, R190, -R27 ;  /* 0x8000001bbebe7221 */ /* 0x000fe40000010000 */
[----:B------:R-:W-:-:S04]  /*3040*/  IMAD.WIDE.U32 R16, R20, R163, c[0x0][0x1d0] ;  /* 0x0000740014107625 */ /* 0x000fc800078e00a3 */
        /* <DEDUP_REMOVED lines=8> */
[----:B------:R-:W-:Y:S01]  /*30d0*/  IMAD.WIDE.U32 R20, R21, R163, c[0x0][0x1d0] ;  /* 0x0000740015147625 */ /* 0x000fe200078e00a3 */
[----:B------:R2:W-:Y:S03]  /*30e0*/  STG.E.64 [R18.64], R26 ;  /* 0x0000001a12007986 */ /* 0x0005e6000c101b06 */
[C---:B------:R-:W-:Y:S02]  /*30f0*/  FMUL.FTZ R29, R149.reuse, R4 ;  /* 0x00000004951d7220 */ /* 0x040fe40000410000 */
[----:B------:R-:W-:-:S02]  /*3100*/  FMUL.FTZ R28, R149, R28 ;  /* 0x0000001c951c7220 */ /* 0x000fc40000410000 */
[----:B------:R-:W-:Y:S02]  /*3110*/  FADD.FTZ R194, R194, -R165 ;  /* 0x800000a5c2c27221 */ /* 0x000fe40000010000 */
[----:B------:R-:W-:Y:S01]  /*3120*/  FADD.FTZ R178, R187, -R178 ;  /* 0x800000b2bbb27221 */ /* 0x000fe20000010000 */
[----:B------:R3:W-:Y:S01]  /*3130*/  STG.E.64 [R20.64], R28 ;  /* 0x0000001c14007986 */ /* 0x0007e2000c101b06 */
[----:B------:R-:W-:Y:S02]  /*3140*/  FADD.FTZ R196, R196, -R167 ;  /* 0x800000a7c4c47221 */ /* 0x000fe40000010000 */
[----:B------:R-:W-:Y:S02]  /*3150*/  FADD.FTZ R204, R189, -R204 ;  /* 0x800000ccbdcc7221 */ /* 0x000fe40000010000 */
[----:B------:R-:W-:Y:S02]  /*3160*/  FADD.FTZ R202, R202, -R5 ;  /* 0x80000005caca7221 */ /* 0x000fe40000010000 */
        /* <DEDUP_REMOVED lines=29> */
[C---:B------:R-:W-:Y:S02]  /*3340*/  FMUL.FTZ R23, R149.reuse, R164 ;  /* 0x000000a495177220 */ /* 0x040fe40000410000 */
        /* <DEDUP_REMOVED lines=21> */
.L_x_1541:
        /* <DEDUP_REMOVED lines=33> */
.L_x_1534:
[----:B0-----:R-:W-:Y:S01]  /*36b0*/  IMAD R32, R161, 0x1c00, R32 ;  /* 0x00001c00a1207824 */ /* 0x001fe200078e0220 */
[----:B------:R-:W-:-:S04]  /*36c0*/  MOV R31, 0x8 ;  /* 0x00000008001f7802 */ /* 0x000fc80000000f00 */
        /* <DEDUP_REMOVED lines=10> */
[----:B------:R-:W-:Y:S03]  /*3770*/  STG.E.64 [R6.64], R26 ;  /* 0x0000001a06007986 */ /* 0x000fe6000c101b06 */
[-C--:B------:R-:W-:Y:S01]  /*3780*/  IMAD.WIDE.U32 R10, R12, R31.reuse, c[0x0][0x1c0] ;  /* 0x000070000c0a7625 */ /* 0x080fe200078e001f */
[----:B------:R-:W-:Y:S03]  /*3790*/  STG.E.64 [R8.64], R88 ;  /* 0x0000005808007986 */ /* 0x000fe6000c101b06 */
[CC--:B------:R-:W-:Y:S01]  /*37a0*/  IMAD.WIDE.U32 R14, R0.reuse, R31.reuse, c[0x0][0x1c0] ;  /* 0x00007000000e7625 */ /* 0x0c0fe200078e001f */
[----:B------:R2:W-:Y:S03]  /*37b0*/  STG.E.64 [R10.64], R24 ;  /* 0x000000180a007986 */ /* 0x0005e6000c101b06 */
[----:B0-----:R-:W-:Y:S01]  /*37c0*/  IMAD.WIDE.U32 R2, R0, R31, c[0x0][0x1c8] ;  /* 0x0000720000027625 */ /* 0x001fe200078e001f */
[----:B------:R-:W-:-:S03]  /*37d0*/  IADD3 R0, R32, 0xa00, RZ ;  /* 0x00000a0020007810 */ /* 0x000fc60007ffe0ff */
[----:B------:R-:W-:-:S04]  /*37e0*/  IMAD.WIDE.U32 R12, R12, R31, c[0x0][0x1c8] ;  /* 0x000072000c0c7625 */ /* 0x000fc800078e001f */
[-C--:B-1----:R-:W-:Y:S01]  /*37f0*/  IMAD.WIDE.U32 R4, R30, R31.reuse, c[0x0][0x1c0] ;  /* 0x000070001e047625 */ /* 0x082fe200078e001f */
[----:B------:R0:W-:Y:S01]  /*3800*/  STG.E.64 [R12.64], R86 ;  /* 0x000000560c007986 */ /* 0x0001e2000c101b06 */
[----:B--2---:R-:W-:Y:S02]  /*3810*/  IADD3 R24, R32, 0xc00, RZ ;  /* 0x00000c0020187810 */ /* 0x004fe40007ffe0ff */
[CC--:B------:R-:W-:Y:S01]  /*3820*/  IMAD.WIDE.U32 R8, R0.reuse, R31.reuse, c[0x0][0x1c0] ;  /* 0x0000700000087625 */ /* 0x0c0fe200078e001f */
[----:B------:R1:W-:Y:S03]  /*3830*/  STG.E.64 [R14.64], R22 ;  /* 0x000000160e007986 */ /* 0x0003e6000c101b06 */
[-C--:B------:R-:W-:Y:S01]  /*3840*/  IMAD.WIDE.U32 R10, R0, R31.reuse, c[0x0][0x1c8] ;  /* 0x00007200000a7625 */ /* 0x080fe200078e001f */
        /* <DEDUP_REMOVED lines=14> */
[-C--:B0-----:R-:W-:Y:S02]  /*3930*/  IMAD.WIDE.U32 R6, R22, R31.reuse, c[0x0][0x1c0] ;  /* 0x0000700016067625 */ /* 0x081fe400078e001f */
[----:B------:R0:W-:Y:S01]  /*3940*/  STG.E.64 [R14.64], R36 ;  /* 0x000000240e007986 */ /* 0x0001e2000c101b06 */
[----:B-1----:R-:W-:Y:S01]  /*3950*/  IADD3 R18, R32, 0x1400, RZ ;  /* 0x0000140020127810 */ /* 0x002fe20007ffe0ff */
[----:B------:R-:W-:-:S02]  /*3960*/  IMAD.WIDE.U32 R8, R22, R31, c[0x0][0x1c8] ;  /* 0x0000720016087625 */ /* 0x000fc400078e001f */
[----:B------:R1:W-:Y:S02]  /*3970*/  STG.E.64 [R2.64], R148 ;  /* 0x0000009402007986 */ /* 0x0003e4000c101b06 */
[-C--:B--2---:R-:W-:Y:S02]  /*3980*/  IMAD.WIDE.U32 R10, R0, R31.reuse, c[0x0][0x1c0] ;  /* 0x00007000000a7625 */ /* 0x084fe400078e001f */
[----:B------:R2:W-:Y:S01]  /*3990*/  STG.E.64 [R4.64], R76 ;  /* 0x0000004c04007986 */ /* 0x0005e2000c101b06 */
[----:B---3--:R-:W-:Y:S01]  /*39a0*/  IADD3 R16, R32, 0x1800, RZ ;  /* 0x0000180020107810 */ /* 0x008fe20007ffe0ff */
[-C--:B------:R-:W-:Y:S01]  /*39b0*/  IMAD.WIDE.U32 R12, R0, R31.reuse, c[0x0][0x1c8] ;  /* 0x00007200000c7625 */ /* 0x080fe200078e001f */
[C---:B------:R-:W-:Y:S01]  /*39c0*/  IADD3 R0, R32.reuse, 0x1600, RZ ;  /* 0x0000160020007810 */ /* 0x040fe20007ffe0ff */
[----:B------:R3:W-:Y:S01]  /*39d0*/  STG.E.64 [R6.64], R116 ;  /* 0x0000007406007986 */ /* 0x0007e2000c101b06 */
[----:B------:R-:W-:Y:S01]  /*39e0*/  IADD3 R32, R32, 0x1a00, RZ ;  /* 0x00001a0020207810 */ /* 0x000fe20007ffe0ff */
[----:B0-----:R-:W-:-:S02]  /*39f0*/  IMAD.WIDE.U32 R14, R18, R31, c[0x0][0x1c0] ;  /* 0x00007000120e7625 */ /* 0x001fc400078e001f */
[----:B------:R0:W-:Y:S02]  /*3a00*/  STG.E.64 [R8.64], R74 ;  /* 0x0000004a08007986 */ /* 0x0001e4000c101b06 */
[-C--:B-1----:R-:W-:Y:S02]  /*3a10*/  IMAD.WIDE.U32 R2, R18, R31.reuse, c[0x0][0x1c8] ;  /* 0x0000720012027625 */ /* 0x082fe400078e001f */
[----:B------:R1:W-:Y:S02]  /*3a20*/  STG.E.64 [R10.64], R112 ;  /* 0x000000700a007986 */ /* 0x0003e4000c101b06 */
[CC--:B--2---:R-:W-:Y:S02]  /*3a30*/  IMAD.WIDE.U32 R4, R0.reuse, R31.reuse, c[0x0][0x1c0] ;  /* 0x0000700000047625 */ /* 0x0c4fe400078e001f */
[----:B------:R2:W-:Y:S02]  /*3a40*/  STG.E.64 [R12.64], R72 ;  /* 0x000000480c007986 */ /* 0x0005e4000c101b06 */
[----:B---3--:R-:W-:-:S02]  /*3a50*/  IMAD.WIDE.U32 R6, R0, R31, c[0x0][0x1c8] ;  /* 0x0000720000067625 */ /* 0x008fc400078e001f */
[----:B------:R-:W-:Y:S02]  /*3a60*/  STG.E.64 [R14.64], R108 ;  /* 0x0000006c0e007986 */ /* 0x000fe4000c101b06 */
[CC--:B0-----:R-:W-:Y:S02]  /*3a70*/  IMAD.WIDE.U32 R8, R16.reuse, R31.reuse, c[0x0][0x1c0] ;  /* 0x0000700010087625 */ /* 0x0c1fe400078e001f */
[----:B------:R-:W-:Y:S02]  /*3a80*/  STG.E.64 [R2.64], R70 ;  /* 0x0000004602007986 */ /* 0x000fe4000c101b06 */
[-C--:B-1----:R-:W-:Y:S02]  /*3a90*/  IMAD.WIDE.U32 R10, R16, R31.reuse, c[0x0][0x1c8] ;  /* 0x00007200100a7625 */ /* 0x082fe400078e001f */
[----:B------:R-:W-:Y:S02]  /*3aa0*/  STG.E.64 [R4.64], R114 ;  /* 0x0000007204007986 */ /* 0x000fe4000c101b06 */
[----:B------:R-:W-:-:S02]  /*3ab0*/  IMAD.WIDE.U32 R16, R32, R31, c[0x0][0x1c0] ;  /* 0x0000700020107625 */ /* 0x000fc400078e001f */
[----:B------:R-:W-:Y:S02]  /*3ac0*/  STG.E.64 [R6.64], R68 ;  /* 0x0000004406007986 */ /* 0x000fe4000c101b06 */
[----:B--2---:R-:W-:Y:S02]  /*3ad0*/  IMAD.WIDE.U32 R12, R32, R31, c[0x0][0x1c8] ;  /* 0x00007200200c7625 */ /* 0x004fe400078e001f */
[----:B------:R-:W-:Y:S04]  /*3ae0*/  STG.E.64 [R8.64], R94 ;  /* 0x0000005e08007986 */ /* 0x000fe8000c101b06 */
[----:B------:R-:W-:Y:S04]  /*3af0*/  STG.E.64 [R10.64], R66 ;  /* 0x000000420a007986 */ /* 0x000fe8000c101b06 */
[----:B------:R-:W-:Y:S04]  /*3b00*/  STG.E.64 [R16.64], R92 ;  /* 0x0000005c10007986 */ /* 0x000fe8000c101b06 */
[----:B------:R-:W-:Y:S01]  /*3b10*/  STG.E.64 [R12.64], R28 ;  /* 0x0000001c0c007986 */ /* 0x000fe2000c101b06 */
[----:B------:R-:W-:Y:S05]  /*3b20*/  EXIT ;  /* 0x000000000000794d */ /* 0x000fea0003800000 */
.L_x_1535:
[----:B------:R-:W-:Y:S02]  /*3b30*/  MOV R6, R9 ;  /* 0x0000000900067202 */ /* 0x000fe40000000f00 */
[----:B------:R-:W-:-:S02]  /*3b40*/  MOV R7, 0x10 ;  /* 0x0000001000077802 */ /* 0x000fc40000000f00 */
[----:B------:R-:W-:Y:S02]  /*3b50*/  MOV R10, 0x1f ;  /* 0x0000001f000a7802 */ /* 0x000fe40000000f00 */
[----:B------:R-:W-:Y:S02]  /*3b60*/  MOV R161, 0xffffffff ;  /* 0xffffffff00a17802 */ /* 0x000fe40000000f00 */
[----:B------:R-:W-:Y:S02]  /*3b70*/  MOV R2, 0x3b90 ;  /* 0x00003b9000027802 */ /* 0x000fe40000000f00 */
[----:B------:R-:W-:Y:S05]  /*3b80*/  CALL.REL.NOINC `($__internal_111_$__cuda_sm70_shflsync_down_p) ;  /* 0x0000045000007944 */ /* 0x000fea0003c00000 */
[----:B-1----:R-:W-:Y:S01]  /*3b90*/  MOV R4, R10 ;  /* 0x0000000a00047202 */ /* 0x002fe20000000f00 */
[----:B0-----:R-:W-:Y:S05]  /*3ba0*/  BRA `(.L_x_1543) ;  /* 0xffffeab000007947 */ /* 0x001fea000383ffff */
.L_x_1536:
[----:B------:R-:W-:Y:S01]  /*3bb0*/  HFMA2.MMA R7, -RZ, RZ, 0, 9.5367431640625e-07 ;  /* 0x00000010ff077435 */ /* 0x000fe200000001ff */
[----:B------:R-:W-:Y:S02]  /*3bc0*/  MOV R6, R11 ;  /* 0x0000000b00067202 */ /* 0x000fe40000000f00 */
[----:B------:R-:W-:Y:S02]  /*3bd0*/  MOV R10, 0x1f ;  /* 0x0000001f000a7802 */ /* 0x000fe40000000f00 */
[----:B------:R-:W-:-:S02]  /*3be0*/  MOV R161, 0xffffffff ;  /* 0xffffffff00a17802 */ /* 0x000fc40000000f00 */
[----:B------:R-:W-:Y:S02]  /*3bf0*/  MOV R2, 0x3c10 ;  /* 0x00003c1000027802 */ /* 0x000fe40000000f00 */
[----:B01----:R-:W-:Y:S05]  /*3c00*/  CALL.REL.NOINC `($__internal_111_$__cuda_sm70_shflsync_down_p) ;  /* 0x000003d000007944 */ /* 0x003fea0003c00000 */
[----:B------:R-:W-:Y:S01]  /*3c10*/  FADD.FTZ R9, R9, R4 ;  /* 0x0000000409097221 */ /* 0x000fe20000010000 */
[----:B0-----:R-:W-:Y:S01]  /*3c20*/  HFMA2.MMA R7, -RZ, RZ, 0, 4.76837158203125e-07 ;  /* 0x00000008ff077435 */ /* 0x001fe200000001ff */
[----:B-1----:R-:W-:Y:S01]  /*3c30*/  FADD.FTZ R11, R11, R10 ;  /* 0x0000000a0b0b7221 */ /* 0x002fe20000010000 */
[----:B------:R-:W-:Y:S02]  /*3c40*/  MOV R10, 0x1f ;  /* 0x0000001f000a7802 */ /* 0x000fe40000000f00 */
[----:B------:R-:W-:Y:S02]  /*3c50*/  MOV R161, 0xffffffff ;  /* 0xffffffff00a17802 */ /* 0x000fe40000000f00 */
[----:B------:R-:W-:Y:S02]  /*3c60*/  MOV R6, R9 ;  /* 0x0000000900067202 */ /* 0x000fe40000000f00 */
[----:B------:R-:W-:Y:S02]  /*3c70*/  MOV R2, 0x3c90 ;  /* 0x00003c9000027802 */ /* 0x000fe40000000f00 */
[----:B------:R-:W-:Y:S05]  /*3c80*/  CALL.REL.NOINC `($__internal_111_$__cuda_sm70_shflsync_down_p) ;  /* 0x0000035000007944 */ /* 0x000fea0003c00000 */
[----:B0-----:R-:W-:Y:S01]  /*3c90*/  HFMA2.MMA R7, -RZ, RZ, 0, 4.76837158203125e-07 ;  /* 0x00000008ff077435 */ /* 0x001fe200000001ff */
[----:B-1----:R-:W-:-:S02]  /*3ca0*/  MOV R4, R10 ;  /* 0x0000000a00047202 */ /* 0x002fc40000000f00 */
[----:B------:R-:W-:Y:S02]  /*3cb0*/  MOV R6, R11 ;  /* 0x0000000b00067202 */ /* 0x000fe40000000f00 */
[----:B------:R-:W-:Y:S02]  /*3cc0*/  MOV R10, 0x1f ;  /* 0x0000001f000a7802 */ /* 0x000fe40000000f00 */
[----:B------:R-:W-:Y:S02]  /*3cd0*/  MOV R161, 0xffffffff ;  /* 0xffffffff00a17802 */ /* 0x000fe40000000f00 */
[----:B------:R-:W-:Y:S02]  /*3ce0*/  MOV R2, 0x3d00 ;  /* 0x00003d0000027802 */ /* 0x000fe40000000f00 */
[----:B------:R-:W-:Y:S05]  /*3cf0*/  CALL.REL.NOINC `($__internal_111_$__cuda_sm70_shflsync_down_p) ;  /* 0x000002e000007944 */ /* 0x000fea0003c00000 */
[----:B------:R-:W-:Y:S01]  /*3d00*/  FADD.FTZ R9, R4, R9 ;  /* 0x0000000904097221 */ /* 0x000fe20000010000 */
[----:B0-----:R-:W-:Y:S01]  /*3d10*/  HFMA2.MMA R7, -RZ, RZ, 0, 2.384185791015625e-07 ;  /* 0x00000004ff077435 */ /* 0x001fe200000001ff */
[----:B-1----:R-:W-:Y:S01]  /*3d20*/  FADD.FTZ R11, R11, R10 ;  /* 0x0000000a0b0b7221 */ /* 0x002fe20000010000 */
[----:B------:R-:W-:Y:S02]  /*3d30*/  MOV R10, 0x1f ;  /* 0x0000001f000a7802 */ /* 0x000fe40000000f00 */
[----:B------:R-:W-:-:S02]  /*3d40*/  MOV R161, 0xffffffff ;  /* 0xffffffff00a17802 */ /* 0x000fc40000000f00 */
[----:B------:R-:W-:Y:S02]  /*3d50*/  MOV R6, R9 ;  /* 0x0000000900067202 */ /* 0x000fe40000000f00 */
[----:B------:R-:W-:Y:S02]  /*3d60*/  MOV R2, 0x3d80 ;  /* 0x00003d8000027802 */ /* 0x000fe40000000f00 */
[----:B------:R-:W-:Y:S05]  /*3d70*/  CALL.REL.NOINC `($__internal_111_$__cuda_sm70_shflsync_down_p) ;  /* 0x0000026000007944 */ /* 0x000fea0003c00000 */
[----:B0-----:R-:W-:Y:S01]  /*3d80*/  HFMA2.MMA R7, -RZ, RZ, 0, 2.384185791015625e-07 ;  /* 0x00000004ff077435 */ /* 0x001fe200000001ff */
[----:B-1----:R-:W-:Y:S02]  /*3d90*/  MOV R4, R10 ;  /* 0x0000000a00047202 */ /* 0x002fe40000000f00 */
[----:B------:R-:W-:Y:S02]  /*3da0*/  MOV R6, R11 ;  /* 0x0000000b00067202 */ /* 0x000fe40000000f00 */
[----:B------:R-:W-:Y:S02]  /*3db0*/  MOV R10, 0x1f ;  /* 0x0000001f000a7802 */ /* 0x000fe40000000f00 */
[----:B------:R-:W-:Y:S02]  /*3dc0*/  MOV R161, 0xffffffff ;  /* 0xffffffff00a17802 */ /* 0x000fe40000000f00 */
[----:B------:R-:W-:-:S02]  /*3dd0*/  MOV R2, 0x3df0 ;  /* 0x00003df000027802 */ /* 0x000fc40000000f00 */
[----:B------:R-:W-:Y:S05]  /*3de0*/  CALL.REL.NOINC `($__internal_111_$__cuda_sm70_shflsync_down_p) ;  /* 0x000001f000007944 */ /* 0x000fea0003c00000 */
[----:B------:R-:W-:Y:S01]  /*3df0*/  FADD.FTZ R9, R4, R9 ;  /* 0x0000000904097221 */ /* 0x000fe20000010000 */
[----:B0-----:R-:W-:Y:S01]  /*3e00*/  HFMA2.MMA R7, -RZ, RZ, 0, 1.1920928955078125e-07 ;  /* 0x00000002ff077435 */ /* 0x001fe200000001ff */
[----:B-1----:R-:W-:Y:S01]  /*3e10*/  FADD.FTZ R11, R11, R10 ;  /* 0x0000000a0b0b7221 */ /* 0x002fe20000010000 */
[----:B------:R-:W-:-:S02]  /*3e20*/  MOV R10, 0x1f ;  /* 0x0000001f000a7802 */ /* 0x000fc40000000f00 */
[----:B------:R-:W-:Y:S02]  /*3e30*/  MOV R161, 0xffffffff ;  /* 0xffffffff00a17802 */ /* 0x000fe40000000f00 */
[----:B------:R-:W-:Y:S02]  /*3e40*/  MOV R6, R9 ;  /* 0x0000000900067202 */ /* 0x000fe40000000f00 */
[----:B------:R-:W-:Y:S02]  /*3e50*/  MOV R2, 0x3e70 ;  /* 0x00003e7000027802 */ /* 0x000fe40000000f00 */
[----:B------:R-:W-:Y:S05]  /*3e60*/  CALL.REL.NOINC `($__internal_111_$__cuda_sm70_shflsync_down_p) ;  /* 0x0000017000007944 */ /* 0x000fea0003c00000 */
[----:B0-----:R-:W-:Y:S01]  /*3e70*/  HFMA2.MMA R7, -RZ, RZ, 0, 1.1920928955078125e-07 ;  /* 0x00000002ff077435 */ /* 0x001fe200000001ff */
[----:B-1----:R-:W-:Y:S02]  /*3e80*/  MOV R4, R10 ;  /* 0x0000000a00047202 */ /* 0x002fe40000000f00 */
[----:B------:R-:W-:Y:S02]  /*3e90*/  MOV R6, R11 ;  /* 0x0000000b00067202 */ /* 0x000fe40000000f00 */
[----:B------:R-:W-:Y:S02]  /*3ea0*/  MOV R10, 0x1f ;  /* 0x0000001f000a7802 */ /* 0x000fe40000000f00 */
[----:B------:R-:W-:-:S02]  /*3eb0*/  MOV R161, 0xffffffff ;  /* 0xffffffff00a17802 */ /* 0x000fc40000000f00 */
[----:B------:R-:W-:Y:S02]  /*3ec0*/  MOV R2, 0x3ee0 ;  /* 0x00003ee000027802 */ /* 0x000fe40000000f00 */
[----:B------:R-:W-:Y:S05]  /*3ed0*/  CALL.REL.NOINC `($__internal_111_$__cuda_sm70_shflsync_down_p) ;  /* 0x0000010000007944 */ /* 0x000fea0003c00000 */
[----:B------:R-:W-:Y:S01]  /*3ee0*/  FADD.FTZ R9, R4, R9 ;  /* 0x0000000904097221 */ /* 0x000fe20000010000 */
[----:B0-----:R-:W-:Y:S01]  /*3ef0*/  HFMA2.MMA R7, -RZ, RZ, 0, 5.9604644775390625e-08 ;  /* 0x00000001ff077435 */ /* 0x001fe200000001ff */
[----:B-1----:R-:W-:Y:S01]  /*3f00*/  FADD.FTZ R11, R11, R10 ;  /* 0x0000000a0b0b7221 */ /* 0x002fe20000010000 */
[----:B------:R-:W-:Y:S02]  /*3f10*/  MOV R10, 0x1f ;  /* 0x0000001f000a7802 */ /* 0x000fe40000000f00 */
[----:B------:R-:W-:Y:S02]  /*3f20*/  MOV R161, 0xffffffff ;  /* 0xffffffff00a17802 */ /* 0x000fe40000000f00 */
[----:B------:R-:W-:Y:S02]  /*3f30*/  MOV R6, R9 ;  /* 0x0000000900067202 */ /* 0x000fe40000000f00 */
[----:B------:R-:W-:Y:S02]  /*3f40*/  MOV R2, 0x3f60 ;  /* 0x00003f6000027802 */ /* 0x000fe40000000f00 */
[----:B------:R-:W-:Y:S05]  /*3f50*/  CALL.REL.NOINC `($__internal_111_$__cuda_sm70_shflsync_down_p) ;  /* 0x0000008000007944 */ /* 0x000fea0003c00000 */
[----:B0-----:R-:W-:Y:S01]  /*3f60*/  HFMA2.MMA R7, -RZ, RZ, 0, 5.9604644775390625e-08 ;  /* 0x00000001ff077435 */ /* 0x001fe200000001ff */
[----:B-1----:R-:W-:-:S02]  /*3f70*/  MOV R8, R10 ;  /* 0x0000000a00087202 */ /* 0x002fc40000000f00 */
[----:B------:R-:W-:Y:S02]  /*3f80*/  MOV R6, R11 ;  /* 0x0000000b00067202 */ /* 0x000fe40000000f00 */
[----:B------:R-:W-:Y:S02]  /*3f90*/  MOV R10, 0x1f ;  /* 0x0000001f000a7802 */ /* 0x000fe40000000f00 */
[----:B------:R-:W-:Y:S02]  /*3fa0*/  MOV R161, 0xffffffff ;  /* 0xffffffff00a17802 */ /* 0x000fe40000000f00 */
[----:B------:R-:W-:Y:S02]  /*3fb0*/  MOV R2, 0x3fd0 ;  /* 0x00003fd000027802 */ /* 0x000fe40000000f00 */
[----:B------:R-:W-:Y:S05]  /*3fc0*/  CALL.REL.NOINC `($__internal_111_$__cuda_sm70_shflsync_down_p) ;  /* 0x0000001000007944 */ /* 0x000fea0003c00000 */
[----:B01----:R-:W-:Y:S05]  /*3fd0*/  BRA `(.L_x_1544) ;  /* 0xffffe7a000007947 */ /* 0x003fea000383ffff */
        .weak           $__internal_111_$__cuda_sm70_shflsync_down_p
        .type           $__internal_111_$__cuda_sm70_shflsync_down_p,@function
        .size           $__internal_111_$__cuda_sm70_shflsync_down_p,(.L_x_3518 - $__internal_111_$__cuda_sm70_shflsync_down_p)
$__internal_111_$__cuda_sm70_shflsync_down_p:
[----:B------:R-:W-:Y:S01]  /*3fe0*/  HFMA2.MMA R3, -RZ, RZ, 0, 0 ;  /* 0x00000000ff037435 */ /* 0x000fe200000001ff */
[----:B------:R-:W-:Y:S04]  /*3ff0*/  WARPSYNC R161 ;  /* 0x000000a100007348 */ /* 0x000fe80003800000 */
[----:B------:R0:W1:Y:S01]  /*4000*/  SHFL.DOWN PT, R10, R6, R7, R10 ;  /* 0x08000007060a7389 */ /* 0x00006200000e000a */
[----:B------:R-:W-:Y:S05]  /*4010*/  RET.REL.NODEC R2 `(_ZN10layer_norm13ln_bwd_kernelINS_13Kernel_traitsI13__nv_bfloat16fS2_fjLj14336ELj4ELj1ELj4ELj8ENS_18Kernel_traits_baseILj14336ES2_fS2_fjLj128EEEEEEEvNS_9BwdParamsE) ;  /* 0xffffbfe002007950 */ /* 0x000fea0003c3ffff */
.L_x_1545:
        /* <DEDUP_REMOVED lines=14> */
.L_x_3518:


//--------------------- .text._ZN10layer_norm22ln_bwd_finalize_kernelINS_22Kernel_traits_finalizeILj14336E13__nv_bfloat16S2_S2_fjLj1024ELj4ENS_18Kernel_traits_baseILj14336ES2_S2_S2_fjLj1024EEEEEEEvNS_9BwdParamsE --------------------------
	.section	.text._ZN10layer_norm22ln_bwd_finalize_kernelINS_22Kernel_traits_finalizeILj14336E13__nv_bfloat16S2_S2_fjLj1024ELj4ENS_18Kernel_traits_baseILj14336ES2_S2_S2_fjLj1024EEEEEEEvNS_9BwdParamsE,"ax",@progbits
	.sectioninfo	@"SHI_REGISTERS=32"
	.align	128
        .global         _ZN10layer_norm22ln_bwd_finalize_kernelINS_22Kernel_traits_finalizeILj14336E13__nv_bfloat16S2_S2_fjLj1024ELj4ENS_18Kernel_traits_baseILj14336ES2_S2_S2_fjLj1024EEEEEEEvNS_9BwdParamsE
        .type           _ZN10layer_norm22ln_bwd_finalize_kernelINS_22Kernel_traits_finalizeILj14336E13__nv_bfloat16S2_S2_fjLj1024ELj4ENS_18Kernel_traits_baseILj14336ES2_S2_S2_fjLj1024EEEEEEEvNS_9BwdParamsE,@function
        .size           _ZN10layer_norm22ln_bwd_finalize_kernelINS_22Kernel_traits_finalizeILj14336E13__nv_bfloat16S2_S2_fjLj1024ELj4ENS_18Kernel_traits_baseILj14336ES2_S2_S2_fjLj1024EEEEEEEvNS_9BwdParamsE,(.L_x_3519 - _ZN10layer_norm22ln_bwd_finalize_kernelINS_22Kernel_traits_finalizeILj14336E13__nv_bfloat16S2_S2_fjLj1024ELj4ENS_18Kernel_traits_baseILj14336ES2_S2_S2_fjLj1024EEEEEEEvNS_9BwdParamsE)
        .other          _ZN10layer_norm22ln_bwd_finalize_kernelINS_22Kernel_traits_finalizeILj14336E13__nv_bfloat16S2_S2_fjLj1024ELj4ENS_18Kernel_traits_baseILj14336ES2_S2_S2_fjLj1024EEEEEEEvNS_9BwdParamsE,@"STO_CUDA_ENTRY STV_DEFAULT"
_ZN10layer_norm22ln_bwd_finalize_kernelINS_22Kernel_traits_finalizeILj14336E13__nv_bfloat16S2_S2_fjLj1024ELj4ENS_18Kernel_traits_baseILj14336ES2_S2_S2_fjLj1024EEEEEEEvNS_9BwdParamsE:
.text._ZN10layer_norm22ln_bwd_finalize_kernelINS_22Kernel_traits_finalizeILj14336E13__nv_bfloat16S2_S2_fjLj1024ELj4ENS_18Kernel_traits_baseILj14336ES2_S2_S2_fjLj1024EEEEEEEvNS_9BwdParamsE:
        /* <DEDUP_REMOVED lines=19> */
.L_x_1558:
        /* <DEDUP_REMOVED lines=27> */
.L_x_1550:
        /* <DEDUP_REMOVED lines=32> */
.L_x_1549:
[----:B------:R-:W-:Y:S05]  /*04e0*/  BSYNC B1 ;  /* 0x0000000000017941 */ /* 0x000fea0003800000 */
.L_x_1548:
        /* <DEDUP_REMOVED lines=22> */
.L_x_1552:
[----:B------:R-:W-:Y:S05]  /*0650*/  BSYNC B1 ;  /* 0x0000000000017941 */ /* 0x000fea0003800000 */
.L_x_1551:
        /* <DEDUP_REMOVED lines=10> */
.L_x_1547:
[----:B------:R-:W-:Y:S05]  /*0700*/  BSYNC B0 ;  /* 0x0000000000007941 */ /* 0x000fea0003800000 */
.L_x_1546:
        /* <DEDUP_REMOVED lines=11> */
.L_x_1559:
        /* <DEDUP_REMOVED lines=18> */
.L_x_1560:
[----:B------:R-:W-:Y:S01]  /*08e0*/  @!P1 SHF.R.U32.HI R2, RZ, 0x3, R0 ;  /* 0x00000003ff029819 */ /* 0x000fe20000011600 */
[----:B---3--:R-:W-:Y:S02]  /*08f0*/  FADD.FTZ R5, R5, R10 ;  /* 0x0000000a05057221 */ /* 0x008fe40000010000 */
[----:B--2---:R-:W-:Y:S01]  /*0900*/  FADD.FTZ R7, R7, R4 ;  /* 0x0000000407077221 */ /* 0x004fe20000010000 */
[----:B------:R-:W-:-:S05]  /*0910*/  @!P1 LOP3.LUT R2, R2, 0x1ffffffc, RZ, 0xc0, !PT ;  /* 0x1ffffffc02029812 */ /* 0x000fca00078ec0ff */
[----:B------:R2:W-:Y:S04]  /*0920*/  @!P1 STS [R2+0x2000], R5 ;  /* 0x0020000502009388 */ /* 0x0005e80000000800 */
[----:B------:R2:W-:Y:S02]  /*0930*/  @!P1 STS [R2+0x2080], R7 ;  /* 0x0020800702009388 */ /* 0x0005e40000000800 */
.L_x_1553:
        /* <DEDUP_REMOVED lines=13> */
.L_x_1557:
[----:B------:R-:W-:Y:S05]  /*0a10*/  BSYNC B0 ;  /* 0x0000000000007941 */ /* 0x000fea0003800000 */
.L_x_1556:
[C---:B------:R-:W-:Y:S02]  /*0a20*/  ISETP.GT.U32.AND P1, PT, R18.reuse, -0x3801, PT ;  /* 0xffffc7ff1200780c */ /* 0x040fe40003f24070 */
[----:B------:R-:W-:Y:S02]  /*0a30*/  IADD3 R18, R18, 0x3800, RZ ;  /* 0x0000380012127810 */ /* 0x000fe40007ffe0ff */
[----:B------:R-:W-:-:S09]  /*0a40*/  IADD3 R19, R19, 0x1c00, RZ ;  /* 0x00001c0013137810 */ /* 0x000fd20007ffe0ff */
[----:B012---:R-:W-:Y:S05]  /*0a50*/  @P1 BRA `(.L_x_1558) ;  /* 0xfffff6d000001947 */ /* 0x007fea000383ffff */
[----:B------:R-:W-:Y:S05]  /*0a60*/  EXIT ;  /* 0x000000000000794d */ /* 0x000fea0003800000 */
.L_x_1554:
[----:B--2---:R-:W-:Y:S01]  /*0a70*/  IMAD.MOV.U32 R10, RZ, RZ, R4 ;  /* 0x000000ffff0a7224 */ /* 0x004fe200078e0004 */
[----:B------:R-:W-:Y:S01]  /*0a80*/  MOV R9, 0x1 ;  /* 0x0000000100097802 */ /* 0x000fe20000000f00 */
[----:B------:R-:W-:Y:S01]  /*0a90*/  IMAD.MOV.U32 R6, RZ, RZ, 0x1f ;  /* 0x0000001fff067424 */ /* 0x000fe200078e00ff */
[----:B------:R-:W-:Y:S02]  /*0aa0*/  MOV R11, 0xffffffff ;  /* 0xffffffff000b7802 */ /* 0x000fe40000000f00 */
[----:B------:R-:W-:Y:S02]  /*0ab0*/  MOV R2, 0xad0 ;  /* 0x00000ad000027802 */ /* 0x000fe40000000f00 */
[----:B01----:R-:W-:Y:S05]  /*0ac0*/  CALL.REL.NOINC `($__internal_112_$__cuda_sm70_shflsync_bfly_p) ;  /* 0x000003c000007944 */ /* 0x003fea0003c00000 */
[----:B-1----:R-:W-:Y:S01]  /*0ad0*/  IMAD.MOV.U32 R3, RZ, RZ, R6 ;  /* 0x000000ffff037224 */ /* 0x002fe200078e0006 */
[----:B0-----:R-:W-:Y:S05]  /*0ae0*/  BRA `(.L_x_1559) ;  /* 0xfffffcd000007947 */ /* 0x001fea000383ffff */
.L_x_1555:
[----:B------:R-:W-:Y:S01]  /*0af0*/  HFMA2.MMA R6, -RZ, RZ, 0, 1.847743988037109375e-06 ;  /* 0x0000001fff067435 */ /* 0x000fe200000001ff */
[----:B------:R-:W-:Y:S01]  /*0b00*/  MOV R10, R13 ;  /* 0x0000000d000a7202 */ /* 0x000fe20000000f00 */
[----:B------:R-:W-:Y:S01]  /*0b10*/  IMAD.MOV.U32 R9, RZ, RZ, 0x2 ;  /* 0x00000002ff097424 */ /* 0x000fe200078e00ff */
[----:B------:R-:W-:Y:S01]  /*0b20*/  MOV R2, 0xb50 ;  /* 0x00000b5000027802 */ /* 0x000fe20000000f00 */
[----:B------:R-:W-:-:S02]  /*0b30*/  IMAD.MOV.U32 R11, RZ, RZ, -0x1 ;  /* 0xffffffffff0b7424 */ /* 0x000fc400078e00ff */
[----:B012---:R-:W-:Y:S05]  /*0b40*/  CALL.REL.NOINC `($__internal_112_$__cuda_sm70_shflsync_bfly_p) ;  /* 0x0000034000007944 */ /* 0x007fea0003c00000 */
[----:B01----:R-:W-:Y:S01]  /*0b50*/  FADD.FTZ R10, R13, R6 ;  /* 0x000000060d0a7221 */ /* 0x003fe20000010000 */
[----:B------:R-:W-:Y:S01]  /*0b60*/  MOV R9, 0x4 ;  /* 0x0000000400097802 */ /* 0x000fe20000000f00 */
[----:B------:R-:W-:Y:S01]  /*0b70*/  IMAD.MOV.U32 R6, RZ, RZ, 0x1f ;  /* 0x0000001fff067424 */ /* 0x000fe200078e00ff */
[----:B------:R-:W-:-:S02]  /*0b80*/  MOV R11, 0xffffffff ;  /* 0xffffffff000b7802 */ /* 0x000fc40000000f00 */
[----:B------:R-:W-:Y:S02]  /*0b90*/  MOV R2, 0xbb0 ;  /* 0x00000bb000027802 */ /* 0x000fe40000000f00 */
[----:B------:R-:W-:Y:S05]  /*0ba0*/  CALL.REL.NOINC `($__internal_112_$__cuda_sm70_shflsync_bfly_p) ;  /* 0x000002e000007944 */ /* 0x000fea0003c00000 */
[----:B01----:R-:W-:Y:S01]  /*0bb0*/  FADD.FTZ R10, R10, R6 ;  /* 0x000000060a0a7221 */ /* 0x003fe20000010000 */
[----:B------:R-:W-:Y:S01]  /*0bc0*/  HFMA2.MMA R6, -RZ, RZ, 0, 1.847743988037109375e-06 ;  /* 0x0000001fff067435 */ /* 0x000fe200000001ff */
[----:B------:R-:W-:Y:S01]  /*0bd0*/  IMAD.MOV.U32 R9, RZ, RZ, 0x8 ;  /* 0x00000008ff097424 */ /* 0x000fe200078e00ff */
[----:B------:R-:W-:Y:S01]  /*0be0*/  MOV R2, 0xc10 ;  /* 0x00000c1000027802 */ /* 0x000fe20000000f00 */
[----:B------:R-:W-:-:S03]  /*0bf0*/  IMAD.MOV.U32 R11, RZ, RZ, -0x1 ;  /* 0xffffffffff0b7424 */ /* 0x000fc600078e00ff */
[----:B------:R-:W-:Y:S05]  /*0c00*/  CALL.REL.NOINC `($__internal_112_$__cuda_sm70_shflsync_bfly_p) ;  /* 0x0000028000007944 */ /* 0x000fea0003c00000 */
[----:B-1----:R-:W-:Y:S01]  /*0c10*/  FADD.FTZ R4, R10, R6 ;  /* 0x000000060a047221 */ /* 0x002fe20000010000 */
[----:B0-----:R-:W-:Y:S01]  /*0c20*/  MOV R9, 0x10 ;  /* 0x0000001000097802 */ /* 0x001fe20000000f00 */
[----:B------:R-:W-:Y:S01]  /*0c30*/  IMAD.MOV.U32 R6, RZ, RZ, 0x1f ;  /* 0x0000001fff067424 */ /* 0x000fe200078e00ff */
[----:B------:R-:W-:Y:S01]  /*0c40*/  MOV R11, 0xffffffff ;  /* 0xffffffff000b7802 */ /* 0x000fe20000000f00 */
[----:B------:R-:W-:Y:S01]  /*0c50*/  IMAD.MOV.U32 R10, RZ, RZ, R4 ;  /* 0x000000ffff0a7224 */ /* 0x000fe200078e0004 */
[----:B------:R-:W-:Y:S02]  /*0c60*/  MOV R2, 0xc80 ;  /* 0x00000c8000027802 */ /* 0x000fe40000000f00 */
[----:B------:R-:W-:Y:S05]  /*0c70*/  CALL.REL.NOINC `($__internal_112_$__cuda_sm70_shflsync_bfly_p) ;  /* 0x0000021000007944 */ /* 0x000fea0003c00000 */
[----:B0-----:R-:W-:Y:S01]  /*0c80*/  HFMA2.MMA R9, -RZ, RZ, 0, 5.9604644775390625e-08 ;  /* 0x00000001ff097435 */ /* 0x001fe200000001ff */
[----:B-1----:R-:W-:Y:S01]  /*0c90*/  MOV R7, R6 ;  /* 0x0000000600077202 */ /* 0x002fe20000000f00 */
[----:B------:R-:W-:Y:S01]  /*0ca0*/  IMAD.MOV.U32 R10, RZ, RZ, R5 ;  /* 0x000000ffff0a7224 */ /* 0x000fe200078e0005 */
[----:B------:R-:W-:Y:S01]  /*0cb0*/  MOV R6, 0x1f ;  /* 0x0000001f00067802 */ /* 0x000fe20000000f00 */
[----:B------:R-:W-:Y:S01]  /*0cc0*/  IMAD.MOV.U32 R11, RZ, RZ, -0x1 ;  /* 0xffffffffff0b7424 */ /* 0x000fe200078e00ff */
[----:B------:R-:W-:-:S02]  /*0cd0*/  MOV R2, 0xcf0 ;  /* 0x00000cf000027802 */ /* 0x000fc40000000f00 */
[----:B------:R-:W-:Y:S05]  /*0ce0*/  CALL.REL.NOINC `($__internal_112_$__cuda_sm70_shflsync_bfly_p) ;  /* 0x000001a000007944 */ /* 0x000fea0003c00000 */
[----:B0-----:R-:W-:Y:S01]  /*0cf0*/  HFMA2.MMA R9, -RZ, RZ, 0, 1.1920928955078125e-07 ;  /* 0x00000002ff097435 */ /* 0x001fe200000001ff */
[----:B-1----:R-:W-:Y:S01]  /*0d00*/  FADD.FTZ R10, R5, R6 ;  /* 0x00000006050a7221 */ /* 0x002fe20000010000 */
[----:B------:R-:W-:Y:S01]  /*0d10*/  MOV R6, 0x1f ;  /* 0x0000001f00067802 */ /* 0x000fe20000000f00 */
[----:B------:R-:W-:Y:S01]  /*0d20*/  IMAD.MOV.U32 R11, RZ, RZ, -0x1 ;  /* 0xffffffffff0b7424 */ /* 0x000fe200078e00ff */
[----:B------:R-:W-:-:S02]  /*0d30*/  MOV R2, 0xd50 ;  /* 0x00000d5000027802 */ /* 0x000fc40000000f00 */
[----:B------:R-:W-:Y:S05]  /*0d40*/  CALL.REL.NOINC `($__internal_112_$__cuda_sm70_shflsync_bfly_p) ;  /* 0x0000014000007944 */ /* 0x000fea0003c00000 */
[----:B0-----:R-:W-:Y:S01]  /*0d50*/  HFMA2.MMA R9, -RZ, RZ, 0, 2.384185791015625e-07 ;  /* 0x00000004ff097435 */ /* 0x001fe200000001ff */
[----:B-1----:R-:W-:Y:S01]  /*0d60*/  FADD.FTZ R10, R10, R6 ;  /* 0x000000060a0a7221 */ /* 0x002fe20000010000 */
[----:B------:R-:W-:Y:S01]  /*0d70*/  MOV R6, 0x1f ;  /* 0x0000001f00067802 */ /* 0x000fe20000000f00 */
[----:B------:R-:W-:Y:S01]  /*0d80*/  IMAD.MOV.U32 R11, RZ, RZ, -0x1 ;  /* 0xffffffffff0b7424 */ /* 0x000fe200078e00ff */
[----:B------:R-:W-:-:S02]  /*0d90*/  MOV R2, 0xdb0 ;  /* 0x00000db000027802 */ /* 0x000fc40000000f00 */
[----:B------:R-:W-:Y:S05]  /*0da0*/  CALL.REL.NOINC `($__internal_112_$__cuda_sm70_shflsync_bfly_p) ;  /* 0x000000e000007944 */ /* 0x000fea0003c00000 */
[----:B0-----:R-:W-:Y:S01]  /*0db0*/  HFMA2.MMA R9, -RZ, RZ, 0, 4.76837158203125e-07 ;  /* 0x00000008ff097435 */ /* 0x001fe200000001ff */
[----:B-1----:R-:W-:Y:S01]  /*0dc0*/  FADD.FTZ R10, R10, R6 ;  /* 0x000000060a0a7221 */ /* 0x002fe20000010000 */
[----:B------:R-:W-:Y:S01]  /*0dd0*/  MOV R6, 0x1f ;  /* 0x0000001f00067802 */ /* 0x000fe20000000f00 */
[----:B------:R-:W-:Y:S01]  /*0de0*/  IMAD.MOV.U32 R11, RZ, RZ, -0x1 ;  /* 0xffffffffff0b7424 */ /* 0x000fe200078e00ff */
[----:B------:R-:W-:-:S02]  /*0df0*/  MOV R2, 0xe10 ;  /* 0x00000e1000027802 */ /* 0x000fc40000000f00 */
[----:B------:R-:W-:Y:S05]  /*0e00*/  CALL.REL.NOINC `($__internal_112_$__cuda_sm70_shflsync_bfly_p) ;  /* 0x0000008000007944 */ /* 0x000fea0003c00000 */
[----:B0-----:R-:W-:Y:S01]  /*0e10*/  HFMA2.MMA R9, -RZ, RZ, 0, 9.5367431640625e-07 ;  /* 0x00000010ff097435 */ /* 0x001fe200000001ff */
[----:B-1----:R-:W-:Y:S01]  /*0e20*/  FADD.FTZ R10, R10, R6 ;  /* 0x000000060a0a7221 */ /* 0x002fe20000010000 */
[----:B------:R-:W-:Y:S01]  /*0e30*/  MOV R6, 0x1f ;  /* 0x0000001f00067802 */ /* 0x000fe20000000f00 */
[----:B------:R-:W-:Y:S01]  /*0e40*/  IMAD.MOV.U32 R11, RZ, RZ, -0x1 ;  /* 0xffffffffff0b7424 */ /* 0x000fe200078e00ff */
[----:B------:R-:W-:-:S02]  /*0e50*/  MOV R2, 0xe70 ;  /* 0x00000e7000027802 */ /* 0x000fc40000000f00 */
[----:B------:R-:W-:Y:S05]  /*0e60*/  CALL.REL.NOINC `($__internal_112_$__cuda_sm70_shflsync_bfly_p) ;  /* 0x0000002000007944 */ /* 0x000fea0003c00000 */
[----:B-1----:R-:W-:Y:S01]  /*0e70*/  MOV R5, R6 ;  /* 0x0000000600057202 */ /* 0x002fe20000000f00 */
[----:B0-----:R-:W-:Y:S05]  /*0e80*/  BRA `(.L_x_1560) ;  /* 0xfffffa5000007947 */ /* 0x001fea000383ffff */
        .weak           $__internal_112_$__cuda_sm70_shflsync_bfly_p
        .type           $__internal_112_$__cuda_sm70_shflsync_bfly_p,@function
        .size           $__internal_112_$__cuda_sm70_shflsync_bfly_p,(.L_x_3519 - $__internal_112_$__cuda_sm70_shflsync_bfly_p)
$__internal_112_$__cuda_sm70_shflsync_bfly_p:
[----:B------:R-:W-:Y:S01]  /*0e90*/  HFMA2.MMA R3, -RZ, RZ, 0, 0 ;  /* 0x00000000ff037435 */ /* 0x000fe200000001ff */
[----:B------:R-:W-:Y:S04]  /*0ea0*/  WARPSYNC R11 ;  /* 0x0000000b00007348 */ /* 0x000fe80003800000 */
[----:B------:R0:W1:Y:S01]  /*0eb0*/  SHFL.BFLY PT, R6, R10, R9, R6 ;  /* 0x0c0000090a067389 */ /* 0x00006200000e0006 */
[----:B------:R-:W-:Y:S05]  /*0ec0*/  RET.REL.NODEC R2 `(_ZN10layer_norm22ln_bwd_finalize_kernelINS_22Kernel_traits_finalizeILj14336E13__nv_bfloat16S2_S2_fjLj1024ELj4ENS_18Kernel_traits_baseILj14336ES2_S2_S2_fjLj1024EEEEEEEvNS_9BwdParamsE) ;  /* 0xfffff13002007950 */ /* 0x000fea0003c3ffff */
.L_x_1561:
        /* <DEDUP_REMOVED lines=11> */
.L_x_3519:


//--------------------- .text._ZN10layer_norm13ln_bwd_kernelINS_13Kernel_traitsI13__nv_bfloat16S2_S2_fjLj14336ELj4ELj1ELj4ELj8ENS_18Kernel_traits_baseILj14336ES2_S2_S2_fjLj128EEEEEEEvNS_9BwdParamsE --------------------------
	.section	.text._ZN10layer_norm13ln_bwd_kernelINS_13Kernel_traitsI13__nv_bfloat16S2_S2_fjLj14336ELj4ELj1ELj4ELj8ENS_18Kernel_traits_baseILj14336ES2_S2_S2_fjLj128EEEEEEEvNS_9BwdParamsE,"ax",@progbits
	.sectioninfo	@"SHI_REGISTERS=193"
	.align	128
        .global         _ZN10layer_norm13ln_bwd_kernelINS_13Kernel_traitsI13__nv_bfloat16S2_S2_fjLj14336ELj4ELj1ELj4ELj8ENS_18Kernel_traits_baseILj14336ES2_S2_S2_fjLj128EEEEEEEvNS_9BwdParamsE
        .type           _ZN10layer_norm13ln_bwd_kernelINS_13Kernel_traitsI13__nv_bfloat16S2_S2_fjLj14336ELj4ELj1ELj4ELj8ENS_18Kernel_traits_baseILj14336ES2_S2_S2_fjLj128EEEEEEEvNS_9BwdParamsE,@function
        .size           _ZN10layer_norm13ln_bwd_kernelINS_13Kernel_traitsI13__nv_bfloat16S2_S2_fjLj14336ELj4ELj1ELj4ELj8ENS_18Kernel_traits_baseILj14336ES2_S2_S2_fjLj128EEEEEEEvNS_9BwdParamsE,(.L_x_3520 - _ZN10layer_norm13ln_bwd_kernelINS_13Kernel_traitsI13__nv_bfloat16S2_S2_fjLj14336ELj4ELj1ELj4ELj8ENS_18Kernel_traits_baseILj14336ES2_S2_S2_fjLj128EEEEEEEvNS_9BwdParamsE)
        .other          _ZN10layer_norm13ln_bwd_kernelINS_13Kernel_traitsI13__nv_bfloat16S2_S2_fjLj14336ELj4ELj1ELj4ELj8ENS_18Kernel_traits_baseILj14336ES2_S2_S2_fjLj128EEEEEEEvNS_9BwdParamsE,@"STO_CUDA_ENTRY STV_DEFAULT"
_ZN10layer_norm13ln_bwd_kernelINS_13Kernel_traitsI13__nv_bfloat16S2_S2_fjLj14336ELj4ELj1ELj4ELj8ENS_18Kernel_traits_baseILj14336ES2_S2_S2_fjLj128EEEEEEEvNS_9BwdParamsE:
.text._ZN10layer_norm13ln_bwd_kernelINS_13Kernel_traitsI13__nv_bfloat16S2_S2_fjLj14336ELj4ELj1ELj4ELj8ENS_18Kernel_traits_baseILj14336ES2_S2_S2_fjLj128EEEEEEEvNS_9BwdParamsE:
        /* <DEDUP_REMOVED lines=10> */
[----:B------:R-:W-:Y:S02]  /*00a0*/  LOP3.LUT R3, R3, 0x180, R30, 0xe2, !PT ;  /* 0x0000018003037812 */ /* 0x000fe400078ee21e */
[----:B------:R-:W-:Y:S02]  /*00b0*/  SHF.R.U32.HI R33, RZ, 0x2, R33 ;  /* 0x00000002ff217819 */ /* 0x000fe40000011621 */
[----:B------:R-:W-:Y:S02]  /*00c0*/  LOP3.LUT R0, R3, 0x60, R32, 0xf8, !PT ;  /* 0x0000006003007812 */ /* 0x000fe400078ef820 */
[----:B------:R-:W-:Y:S02]  /*00d0*/  LEA.HI R27, R32, R33, RZ, 0x19 ;  /* 0x00000021201b7211 */ /* 0x000fe400078fc8ff */
[C---:B------:R-:W-:Y:S02]  /*00e0*/  @P0 IADD3 R2, R0.reuse, 0x200, RZ ;  /* 0x0000020000020810 */ /* 0x040fe40007ffe0ff */
[----:B------:R-:W-:-:S02]  /*00f0*/  @P0 IADD3 R4, R0, 0x400, RZ ;  /* 0x0000040000040810 */ /* 0x000fc40007ffe0ff */
[----:B------:R-:W-:Y:S01]  /*0100*/  @P0 IADD3 R6, R0, 0x600, RZ ;  /* 0x0000060000060810 */ /* 0x000fe20007ffe0ff */
[-C--:B------:R-:W-:Y:S01]  /*0110*/  @P0 IMAD.WIDE.U32 R2, R2, R25.reuse, c[0x0][0x198] ;  /* 0x0000660002020625 */ /* 0x080fe200078e0019 */
[C---:B------:R-:W-:Y:S02]  /*0120*/  @P0 IADD3 R8, R0.reuse, 0x800, RZ ;  /* 0x0000080000080810 */ /* 0x040fe40007ffe0ff */
[----:B------:R-:W-:Y:S01]  /*0130*/  @P0 IADD3 R10, R0, 0xa00, RZ ;  /* 0x00000a00000a0810 */ /* 0x000fe20007ffe0ff */
[-C--:B------:R-:W-:Y:S01]  /*0140*/  @P0 IMAD.WIDE.U32 R4, R4, R25.reuse, c[0x0][0x198] ;  /* 0x0000660004040625 */ /* 0x080fe200078e0019 */
[C---:B------:R-:W-:Y:S01]  /*0150*/  @P0 IADD3 R12, R0.reuse, 0xc00, RZ ;  /* 0x00000c00000c0810 */ /* 0x040fe20007ffe0ff */
[----:B------:R0:W5:Y:S01]  /*0160*/  @P0 LDG.E.64 R92, [R2.64] ;  /* 0x00000008025c0981 */ /* 0x000162000c1e1b00 */
[----:B------:R-:W-:Y:S01]  /*0170*/  @P0 LEA R14, P1, R0, c[0x0][0x198], 0x3 ;  /* 0x00006600000e0a11 */ /* 0x000fe200078218ff */
[-C--:B------:R-:W-:Y:S02]  /*0180*/  @P0 IMAD.WIDE.U32 R6, R6, R25.reuse, c[0x0][0x198] ;  /* 0x0000660006060625 */ /* 0x080fe400078e0019 */
[----:B------:R1:W5:Y:S01]  /*0190*/  @P0 LDG.E.64 R94, [R4.64] ;  /* 0x00000008045e0981 */ /* 0x000362000c1e1b00 */
[----:B------:R-:W-:Y:S01]  /*01a0*/  @P0 LEA.HI.X R15, R0, c[0x0][0x19c], RZ, 0x3, P1 ;  /* 0x00006700000f0a11 */ /* 0x000fe200008f1cff */
[----:B------:R-:W-:-:S02]  /*01b0*/  @P0 IMAD.WIDE.U32 R8, R8, R25, c[0x0][0x198] ;  /* 0x0000660008080625 */ /* 0x000fc400078e0019 */
[----:B------:R2:W5:Y:S02]  /*01c0*/  @P0 LDG.E.64 R96, [R6.64] ;  /* 0x0000000806600981 */ /* 0x000564000c1e1b00 */
[-C--:B------:R-:W-:Y:S02]  /*01d0*/  @P0 IMAD.WIDE.U32 R10, R10, R25.reuse, c[0x0][0x198] ;  /* 0x000066000a0a0625 */ /* 0x080fe400078e0019 */
[----:B------:R3:W5:Y:S02]  /*01e0*/  @P0 LDG.E.64 R98, [R8.64] ;  /* 0x0000000808620981 */ /* 0x000764000c1e1b00 */
[----:B------:R-:W-:Y:S02]  /*01f0*/  @P0 IMAD.WIDE.U32 R12, R12, R25, c[0x0][0x198] ;  /* 0x000066000c0c0625 */ /* 0x000fe400078e0019 */
[----:B------:R4:W5:Y:S02]  /*0200*/  @P0 LDG.E.64 R100, [R10.64] ;  /* 0x000000080a640981 */ /* 0x000964000c1e1b00 */
[----:B------:R-:W-:-:S02]  /*0210*/  IMAD.MOV.U32 R35, RZ, RZ, R27 ;  /* 0x000000ffff237224 */ /* 0x000fc400078e001b */
        /* <DEDUP_REMOVED lines=154> */
.L_x_1570:
[----:B------:R-:W-:Y:S01]  /*0bc0*/  ULDC.64 UR4, c[0x0][0x178] ;  /* 0x00005e0000047ab9 */ /* 0x000fe20000000a00 */
[----:B------:R-:W-:Y:S01]  /*0bd0*/  ISETP.NE.U32.AND P0, PT, RZ, c[0x0][0x178], PT ;  /* 0x00005e00ff007a0c */ /* 0x000fe20003f05070 */
[----:B------:R-:W-:Y:S01]  /*0be0*/  UISETP.NE.U32.AND UP0, UPT, URZ, UR4, UPT ;  /* 0x000000043f00728c */ /* 0x000fe2000bf05070 */
[----:B------:R-:W-:Y:S01]  /*0bf0*/  IMAD R25, R35, 0xe00, R0 ;  /* 0x00000e0023197824 */ /* 0x000fe200078e0200 */
[----:B------:R-:W-:Y:S01]  /*0c00*/  UMOV UR6, UR4 ;  /* 0x0000000400067c82 */ /* 0x000fe20008000000 */
[----:B------:R-:W-:Y:S01]  /*0c10*/  ISETP.NE.AND.EX P0, PT, RZ, c[0x0][0x17c], PT, P0 ;  /* 0x00005f00ff007a0c */ /* 0x000fe20003f05300 */
[----:B------:R-:W-:-:S02]  /*0c20*/  UISETP.NE.AND.EX UP0, UPT, URZ, UR5, UPT, UP0 ;  /* 0x000000053f00728c */ /* 0x000fc4000bf05300 */
[----:B------:R-:W-:-:S09]  /*0c30*/  UMOV UR7, UR5 ;  /* 0x0000000500077c82 */ /* 0x000fd20008000000 */
[----:B------:R-:W-:Y:S02]  /*0c40*/  @!UP0 ULDC.64 UR6, c[0x0][0x170] ;  /* 0x00005c0000068ab9 */ /* 0x000fe40000000a00 */
[----:B------:R-:W-:Y:S01]  /*0c50*/  MOV R2, UR6 ;  /* 0x0000000600027c02 */ /* 0x000fe20008000f00 */
[----:B------:R-:W-:Y:S01]  /*0c60*/  IMAD.U32 R3, RZ, RZ, UR7 ;  /* 0x00000007ff037e24 */ /* 0x000fe2000f8e00ff */
[----:B------:R-:W-:-:S03]  /*0c70*/  HFMA2.MMA R8, -RZ, RZ, 0, 2.384185791015625e-07 ;  /* 0x00000004ff087435 */ /* 0x000fc600000001ff */
[----:B------:R-:W-:Y:S01]  /*0c80*/  IMAD.WIDE.U32 R2, R25, 0x8, R2 ;  /* 0x0000000819027825 */ /* 0x000fe200078e0002 */
[----:B------:R-:W-:Y:S02]  /*0c90*/  UMOV UR6, UR4 ;  /* 0x0000000400067c82 */ /* 0x000fe40008000000 */
[----:B------:R-:W-:Y:S01]  /*0ca0*/  UMOV UR7, UR5 ;  /* 0x0000000500077c82 */ /* 0x000fe20008000000 */
[----:B------:R-:W-:Y:S01]  /*0cb0*/  @P0 MOV R152, RZ ;  /* 0x000000ff00980202 */ /* 0x000fe20000000f00 */
[----:B------:R-:W-:Y:S01]  /*0cc0*/  @!UP0 ULDC.64 UR6, c[0x0][0x170] ;  /* 0x00005c0000068ab9 */ /* 0x000fe20000000a00 */
[----:B------:R-:W2:Y:S01]  /*0cd0*/  LDG.E.64 R2, [R2.64] ;  /* 0x0000000802027981 */ /* 0x000ea2000c1e1b00 */
[-C--:B------:R-:W-:Y:S01]  /*0ce0*/  @!P0 IMAD.WIDE R6, R35, R8.reuse, c[0x0][0x180] ;  /* 0x0000600023068625 */ /* 0x080fe200078e0208 */
[----:B------:R-:W-:Y:S02]  /*0cf0*/  MOV R4, UR6 ;  /* 0x0000000600047c02 */ /* 0x000fe40008000f00 */
[----:B------:R-:W-:Y:S01]  /*0d00*/  IADD3 R15, R25, 0x200, RZ ;  /* 0x00000200190f7810 */ /* 0x000fe20007ffe0ff */
[----:B------:R-:W-:Y:S01]  /*0d10*/  IMAD.U32 R5, RZ, RZ, UR7 ;  /* 0x00000007ff057e24 */ /* 0x000fe2000f8e00ff */
[----:B------:R0:W3:Y:S01]  /*0d20*/  @!P0 LDG.E R152, [R6.64] ;  /* 0x0000000806988981 */ /* 0x0000e2000c1e1900 */
[----:B------:R-:W-:-:S04]  /*0d30*/  IMAD.WIDE R8, R35, R8, c[0x0][0x188] ;  /* 0x0000620023087625 */ /* 0x000fc800078e0208 */
[----:B------:R-:W-:Y:S01]  /*0d40*/  IMAD.WIDE.U32 R4, R15, 0x8, R4 ;  /* 0x000000080f047825 */ /* 0x000fe200078e0004 */
[----:B------:R1:W4:Y:S01]  /*0d50*/  LDG.E R149, [R8.64] ;  /* 0x0000000808957981 */ /* 0x000322000c1e1900 */
[----:B------:R-:W-:Y:S02]  /*0d60*/  UMOV UR6, UR4 ;  /* 0x0000000400067c82 */ /* 0x000fe40008000000 */
[----:B------:R-:W-:Y:S02]  /*0d70*/  UMOV UR7, UR5 ;  /* 0x0000000500077c82 */ /* 0x000fe40008000000 */
[----:B------:R-:W5:Y:S01]  /*0d80*/  LDG.E.64 R4, [R4.64] ;  /* 0x0000000804047981 */ /* 0x000f62000c1e1b00 */
[----:B------:R-:W-:Y:S01]  /*0d90*/  @!UP0 ULDC.64 UR6, c[0x0][0x170] ;  /* 0x00005c0000068ab9 */ /* 0x000fe20000000a00 */
[----:B------:R-:W-:Y:S02]  /*0da0*/  IADD3 R17, R25, 0x400, RZ ;  /* 0x0000040019117810 */ /* 0x000fe40007ffe0ff */
[----:B------:R-:W-:-:S02]  /*0db0*/  MOV R10, UR6 ;  /* 0x00000006000a7c02 */ /* 0x000fc40008000f00 */
[----:B------:R-:W-:-:S05]  /*0dc0*/  MOV R11, UR7 ;  /* 0x00000007000b7c02 */ /* 0x000fca0008000f00 */
[----:B------:R-:W-:Y:S01]  /*0dd0*/  IMAD.WIDE.U32 R10, R17, 0x8, R10 ;  /* 0x00000008110a7825 */ /* 0x000fe200078e000a */
[----:B------:R-:W-:-:S04]  /*0de0*/  UMOV UR6, UR4 ;  /* 0x0000000400067c82 */ /* 0x000fc80008000000 */
[----:B0-----:R0:W5:Y:S01]  /*0df0*/  LDG.E.64 R6, [R10.64] ;  /* 0x000000080a067981 */ /* 0x001162000c1e1b00 */
[----:B------:R-:W-:Y:S02]  /*0e00*/  UMOV UR7, UR5 ;  /* 0x0000000500077c82 */ /* 0x000fe40008000000 */
[----:B------:R-:W-:Y:S01]  /*0e10*/  @!UP0 ULDC.64 UR6, c[0x0][0x170] ;  /* 0x00005c0000068ab9 */ /* 0x000fe20000000a00 */
[----:B------:R-:W-:Y:S01]  /*0e20*/  IADD3 R19, R25, 0x600, RZ ;  /* 0x0000060019137810 */ /* 0x000fe20007ffe0ff */
[----:B-1----:R-:W-:Y:S01]  /*0e30*/  IMAD.U32 R9, RZ, RZ, UR7 ;  /* 0x00000007ff097e24 */ /* 0x002fe2000f8e00ff */
[----:B------:R-:W-:-:S05]  /*0e40*/  MOV R8, UR6 ;  /* 0x0000000600087c02 */ /* 0x000fca0008000f00 */
[----:B------:R-:W-:Y:S01]  /*0e50*/  IMAD.WIDE.U32 R8, R19, 0x8, R8 ;  /* 0x0000000813087825 */ /* 0x000fe200078e0008 */
[----:B------:R-:W-:-:S05]  /*0e60*/  UMOV UR6, UR4 ;  /* 0x0000000400067c82 */ /* 0x000fca0008000000 */
[----:B------:R-:W5:Y:S01]  /*0e70*/  LDG.E.64 R8, [R8.64] ;  /* 0x0000000808087981 */ /* 0x000f62000c1e1b00 */
[----:B------:R-:W-:Y:S02]  /*0e80*/  UMOV UR7, UR5 ;  /* 0x0000000500077c82 */ /* 0x000fe40008000000 */
[----:B------:R-:W-:Y:S01]  /*0e90*/  @!UP0 ULDC.64 UR6, c[0x0][0x170] ;  /* 0x00005c0000068ab9 */ /* 0x000fe20000000a00 */
[----:B------:R-:W-:Y:S02]  /*0ea0*/  IADD3 R21, R25, 0x800, RZ ;  /* 0x0000080019157810 */ /* 0x000fe40007ffe0ff */
[----:B0-----:R-:W-:Y:S02]  /*0eb0*/  MOV R10, UR6 ;  /* 0x00000006000a7c02 */ /* 0x001fe40008000f00 */
        /* <DEDUP_REMOVED lines=8> */
[----:B------:R-:W-:-:S05]  /*0f40*/  IADD3 R23, R25, 0xa00, RZ ;  /* 0x00000a0019177810 */ /* 0x000fca0007ffe0ff */
[----:B------:R-:W-:Y:S01]  /*0f50*/  IMAD.WIDE.U32 R12, R23, 0x8, R12 ;  /* 0x00000008170c7825 */ /* 0x000fe200078e000c */
[----:B------:R-:W-:-:S05]  /*0f60*/  HFMA2.MMA R28, -RZ, RZ, 0, 4.76837158203125e-07 ;  /* 0x00000008ff1c7435 */ /* 0x000fca00000001ff */
[----:B------:R-:W5:Y:S01]  /*0f70*/  LDG.E.64 R12, [R12.64] ;  /* 0x000000080c0c7981 */ /* 0x000f62000c1e1b00 */
[----:B------:R-:W-:Y:S01]  /*0f80*/  @!UP0 ULDC UR6, c[0x0][0x170] ;  /* 0x00005c0000068ab9 */ /* 0x000fe20000000800 */
[C---:B------:R-:W-:Y:S01]  /*0f90*/  IADD3 R151, R25.reuse, 0xc00, RZ ;  /* 0x00000c0019977810 */ /* 0x040fe20007ffe0ff */
[----:B------:R-:W-:Y:S01]  /*0fa0*/  @!UP0 ULDC UR7, c[0x0][0x174] ;  /* 0x00005d0000078ab9 */ /* 0x000fe20000000800 */
[----:B------:R-:W-:Y:S01]  /*0fb0*/  MOV R26, UR6 ;  /* 0x00000006001a7c02 */ /* 0x000fe20008000f00 */
[----:B------:R-:W-:Y:S01]  /*0fc0*/  IMAD.WIDE.U32 R24, R25, R28, c[0x0][0x1b8] ;  /* 0x00006e0019187625 */ /* 0x000fe200078e001c */
[----:B------:R-:W-:-:S05]  /*0fd0*/  MOV R27, UR7 ;  /* 0x00000007001b7c02 */ /* 0x000fca0008000f00 */
[----:B------:R-:W-:Y:S01]  /*0fe0*/  IMAD.WIDE.U32 R26, R151, 0x8, R26 ;  /* 0x00000008971a7825 */ /* 0x000fe200078e001a */
[----:B------:R-:W5:Y:S03]  /*0ff0*/  LDG.E.64 R24, [R24.64] ;  /* 0x0000000818187981 */ /* 0x000f66000c1e1b00 */
[-C--:B------:R-:W-:Y:S02]  /*1000*/  IMAD.WIDE.U32 R20, R21, R28.reuse, c[0x0][0x1b8] ;  /* 0x00006e0015147625 */ /* 0x080fe400078e001c */
[----:B------:R-:W5:Y:S02]  /*1010*/  LDG.E.64 R26, [R26.64] ;  /* 0x000000081a1a7981 */ /* 0x000f64000c1e1b00 */
[-C--:B------:R-:W-:Y:S02]  /*1020*/  IMAD.WIDE.U32 R22, R23, R28.reuse, c[0x0][0x1b8] ;  /* 0x00006e0017167625 */ /* 0x080fe400078e001c */
[----:B------:R-:W5:Y:S02]  /*1030*/  LDG.E.64 R20, [R20.64] ;  /* 0x0000000814147981 */ /* 0x000f64000c1e1b00 */
[----:B------:R-:W-:-:S02]  /*1040*/  IMAD.WIDE.U32 R14, R15, R28, c[0x0][0x1b8] ;  /* 0x00006e000f0e7625 */ /* 0x000fc400078e001c */
[----:B------:R-:W5:Y:S02]  /*1050*/  LDG.E.64 R22, [R22.64] ;  /* 0x0000000816167981 */ /* 0x000f64000c1e1b00 */
[-C--:B------:R-:W-:Y:S02]  /*1060*/  IMAD.WIDE.U32 R16, R17, R28.reuse, c[0x0][0x1b8] ;  /* 0x00006e0011107625 */ /* 0x080fe400078e001c */
[----:B------:R-:W5:Y:S02]  /*1070*/  LDG.E.64 R14, [R14.64] ;  /* 0x000000080e0e7981 */ /* 0x000f64000c1e1b00 */
[-C--:B------:R-:W-:Y:S02]  /*1080*/  IMAD.WIDE.U32 R18, R19, R28.reuse, c[0x0][0x1b8] ;  /* 0x00006e0013127625 */ /* 0x080fe400078e001c */
[----:B------:R-:W5:Y:S04]  /*1090*/  LDG.E.64 R16, [R16.64] ;  /* 0x0000000810107981 */ /* 0x000f68000c1e1b00 */
[----:B------:R-:W5:Y:S01]  /*10a0*/  LDG.E.64 R18, [R18.64] ;  /* 0x0000000812127981 */ /* 0x000f62000c1e1b00 */
[----:B------:R-:W-:-:S06]  /*10b0*/  IMAD.WIDE.U32 R28, R151, R28, c[0x0][0x1b8] ;  /* 0x00006e00971c7625 */ /* 0x000fcc00078e001c */
        /* <DEDUP_REMOVED lines=14> */
[----:B--2---:R-:W-:Y:S01]  /*11a0*/  IMAD.MOV.U32 R150, RZ, RZ, R2 ;  /* 0x000000ffff967224 */ /* 0x004fe200078e0002 */
[----:B------:R-:W-:-:S02]  /*11b0*/  SHF.R.U64 R155, R2, 0x10, R3 ;  /* 0x00000010029b7819 */ /* 0x000fc40000001203 */
[----:B------:R-:W-:Y:S02]  /*11c0*/  SHF.R.U32.HI R2, RZ, 0x10, R3 ;  /* 0x00000010ff027819 */ /* 0x000fe40000011603 */
[----:B------:R-:W-:Y:S02]  /*11d0*/  PRMT R157, RZ, 0x5410, R150 ;  /* 0x00005410ff9d7816 */ /* 0x000fe40000000096 */
[----:B------:R-:W-:Y:S02]  /*11e0*/  MOV R151, R3 ;  /* 0x0000000300977202 */ /* 0x000fe40000000f00 */
[----:B------:R-:W-:Y:S01]  /*11f0*/  PRMT R3, RZ, 0x5410, R155 ;  /* 0x00005410ff037816 */ /* 0x000fe2000000009b */
[----:B------:R-:W-:Y:S01]  /*1200*/  @P0 FADD.FTZ R150, -R90, R157 ;  /* 0x0000009d5a960221 */ /* 0x000fe20000010100 */
[----:B------:R-:W-:Y:S01]  /*1210*/  PRMT R161, RZ, 0x5410, R2 ;  /* 0x00005410ffa17816 */ /* 0x000fe20000000002 */
[----:B---3--:R-:W-:Y:S01]  /*1220*/  @!P0 FADD.FTZ R2, R157, -R152 ;  /* 0x800000989d028221 */ /* 0x008fe20000010000 */
[----:B------:R-:W-:Y:S01]  /*1230*/  PRMT R159, RZ, 0x5410, R151 ;  /* 0x00005410ff9f7816 */ /* 0x000fe20000000097 */
[----:B0-----:R-:W-:-:S02]  /*1240*/  @P0 FMUL.FTZ R150, R150, R153 ;  /* 0x0000009996960220 */ /* 0x001fc40000410000 */
[----:B------:R-:W-:Y:S02]  /*1250*/  @P0 FADD.FTZ R151, -R120, R3 ;  /* 0x0000000378970221 */ /* 0x000fe40000010100 */
[----:B----4-:R-:W-:Y:S02]  /*1260*/  @!P0 FMUL.FTZ R150, R149, R2 ;  /* 0x0000000295968220 */ /* 0x010fe40000410000 */
[----:B------:R-:W-:Y:S01]  /*1270*/  @!P0 FADD.FTZ R2, R3, -R152 ;  /* 0x8000009803028221 */ /* 0x000fe20000010000 */
[----:B-----5:R-:W-:Y:S01]  /*1280*/  MOV R3, R4 ;  /* 0x0000000400037202 */ /* 0x020fe20000000f00 */
[----:B-1----:R-:W-:Y:S01]  /*1290*/  @P0 FMUL.FTZ R151, R151, R154 ;  /* 0x0000009a97970220 */ /* 0x002fe20000410000 */
[----:B------:R-:W-:Y:S01]  /*12a0*/  SHF.R.U64 R4, R4, 0x10, R5 ;  /* 0x0000001004047819 */ /* 0x000fe20000001205 */
[----:B------:R-:W-:Y:S01]  /*12b0*/  @!P0 FMUL.FTZ R151, R149, R2 ;  /* 0x0000000295978220 */ /* 0x000fe20000410000 */
[----:B------:R-:W-:Y:S02]  /*12c0*/  PRMT R165, RZ, 0x5410, R3 ;  /* 0x00005410ffa57816 */ /* 0x000fe40000000003 */
[----:B------:R-:W-:Y:S01]  /*12d0*/  MOV R2, R5 ;  /* 0x0000000500027202 */ /* 0x000fe20000000f00 */
[----:B------:R-:W-:Y:S01]  /*12e0*/  @P0 FADD.FTZ R153, -R91, R159 ;  /* 0x0000009f5b990221 */ /* 0x000fe20000010100 */
[----:B------:R-:W-:Y:S01]  /*12f0*/  PRMT R167, RZ, 0x5410, R4 ;  /* 0x00005410ffa77816 */ /* 0x000fe20000000004 */
[----:B------:R-:W-:Y:S01]  /*1300*/  @!P0 FADD.FTZ R154, R159, -R152 ;  /* 0x800000989f9a8221 */ /* 0x000fe20000010000 */
[----:B------:R-:W-:Y:S01]  /*1310*/  PRMT R4, RZ, 0x5410, R2 ;  /* 0x00005410ff047816 */ /* 0x000fe20000000002 */
[----:B------:R-:W-:Y:S01]  /*1320*/  @P0 FADD.FTZ R157, -R92, R165 ;  /* 0x000000a55c9d0221 */ /* 0x000fe20000010100 */
[----:B------:R-:W-:Y:S01]  /*1330*/  SHF.R.U32.HI R3, RZ, 0x10, R5 ;  /* 0x00000010ff037819 */ /* 0x000fe20000011605 */
[----:B------:R-:W-:-:S02]  /*1340*/  @!P0 FADD.FTZ R2, R165, -R152 ;  /* 0x80000098a5028221 */ /* 0x000fc40000010000 */
[----:B------:R-:W-:Y:S02]  /*1350*/  @P0 FMUL.FTZ R153, R153, R156 ;  /* 0x0000009c99990220 */ /* 0x000fe40000410000 */
[----:B------:R-:W-:Y:S02]  /*1360*/  @P0 FADD.FTZ R155, -R121, R161 ;  /* 0x000000a1799b0221 */ /* 0x000fe40000010100 */
[----:B------:R-:W-:Y:S02]  /*1370*/  @!P0 FADD.FTZ R156, R161, -R152 ;  /* 0x80000098a19c8221 */ /* 0x000fe40000010000 */
[----:B------:R-:W-:Y:S01]  /*1380*/  @!P0 FMUL.FTZ R153, R149, R154 ;  /* 0x0000009a95998220 */ /* 0x000fe20000410000 */
[----:B------:R-:W-:Y:S01]  /*1390*/  PRMT R154, RZ, 0x5410, R3 ;  /* 0x00005410ff9a7816 */ /* 0x000fe20000000003 */
[----:B------:R-:W-:Y:S02]  /*13a0*/  @P0 FMUL.FTZ R157, R157, R160 ;  /* 0x000000a09d9d0220 */ /* 0x000fe40000410000 */
[----:B------:R-:W-:-:S02]  /*13b0*/  @P0 FADD.FTZ R161, -R93, R4 ;  /* 0x000000045da10221 */ /* 0x000fc40000010100 */
[----:B------:R-:W-:Y:S02]  /*13c0*/  @P0 FADD.FTZ R159, -R122, R167 ;  /* 0x000000a77a9f0221 */ /* 0x000fe40000010100 */
[----:B------:R-:W-:Y:S02]  /*13d0*/  @!P0 FMUL.FTZ R157, R149, R2 ;  /* 0x00000002959d8220 */ /* 0x000fe40000410000 */
[----:B------:R-:W-:Y:S02]  /*13e0*/  @!P0 FADD.FTZ R4, R4, -R152 ;  /* 0x8000009804048221 */ /* 0x000fe40000010000 */
[----:B------:R-:W-:Y:S02]  /*13f0*/  IMAD.MOV.U32 R3, RZ, RZ, R6 ;  /* 0x000000ffff037224 */ /* 0x000fe400078e0006 */
[----:B------:R-:W-:Y:S02]  /*1400*/  @!P0 FADD.FTZ R2, R167, -R152 ;  /* 0x80000098a7028221 */ /* 0x000fe40000010000 */
[----:B------:R-:W-:Y:S01]  /*1410*/  @P0 FMUL.FTZ R161, R161, R164 ;  /* 0x000000a4a1a10220 */ /* 0x000fe20000410000 */
[----:B------:R-:W-:Y:S01]  /*1420*/  PRMT R175, RZ, 0x5410, R3 ;  /* 0x00005410ffaf7816 */ /* 0x000fe20000000003 */
[----:B------:R-:W-:-:S02]  /*1430*/  @P0 FMUL.FTZ R159, R159, R162 ;  /* 0x000000a29f9f0220 */ /* 0x000fc40000410000 */
[C---:B------:R-:W-:Y:S01]  /*1440*/  @!P0 FMUL.FTZ R161, R149.reuse, R4 ;  /* 0x0000000495a18220 */ /* 0x040fe20000410000 */
[----:B------:R-:W-:Y:S01]  /*1450*/  SHF.R.U64 R4, R6, 0x10, R7 ;  /* 0x0000001006047819 */ /* 0x000fe20000001207 */
[----:B------:R-:W-:Y:S01]  /*1460*/  @!P0 FMUL.FTZ R159, R149, R2 ;  /* 0x00000002959f8220 */ /* 0x000fe20000410000 */
[----:B------:R-:W-:Y:S01]  /*1470*/  MOV R2, R7 ;  /* 0x0000000700027202 */ /* 0x000fe20000000f00 */
[----:B------:R-:W-:Y:S02]  /*1480*/  @P0 FMUL.FTZ R155, R155, R158 ;  /* 0x0000009e9b9b0220 */ /* 0x000fe40000410000 */
[----:B------:R-:W0:Y:S01]  /*1490*/  @P0 MUFU.RCP R158, R140 ;  /* 0x0000008c009e0308 */ /* 0x000e220000001000 */
[----:B------:R-:W-:Y:S01]  /*14a0*/  PRMT R177, RZ, 0x5410, R4 ;  /* 0x00005410ffb17816 */ /* 0x000fe20000000004 */
[----:B------:R-:W-:Y:S01]  /*14b0*/  @P0 FADD.FTZ R165, -R94, R175 ;  /* 0x000000af5ea50221 */ /* 0x000fe20000010100 */
[----:B------:R-:W-:Y:S02]  /*14c0*/  SHF.R.U32.HI R3, RZ, 0x10, R7 ;  /* 0x00000010ff037819 */ /* 0x000fe40000011607 */
[----:B------:R-:W-:Y:S01]  /*14d0*/  PRMT R4, RZ, 0x5410, R2 ;  /* 0x00005410ff047816 */ /* 0x000fe20000000002 */
[----:B------:R-:W-:Y:S01]  /*14e0*/  @!P0 FADD.FTZ R2, R175, -R152 ;  /* 0x80000098af028221 */ /* 0x000fe20000010000 */
[----:B------:R-:W-:Y:S01]  /*14f0*/  PRMT R6, RZ, 0x5410, R3 ;  /* 0x00005410ff067816 */ /* 0x000fe20000000003 */
[----:B------:R-:W-:-:S02]  /*1500*/  @P0 FMUL.FTZ R165, R165, R168 ;  /* 0x000000a8a5a50220 */ /* 0x000fc40000410000 */
[----:B------:R-:W-:Y:S02]  /*1510*/  @P0 FADD.FTZ R167, -R124, R177 ;  /* 0x000000b17ca70221 */ /* 0x000fe40000010100 */
[----:B------:R-:W-:Y:S01]  /*1520*/  @!P0 FMUL.FTZ R165, R149, R2 ;  /* 0x0000000295a58220 */ /* 0x000fe20000410000 */
[----:B------:R-:W-:Y:S01]  /*1530*/  MOV R3, R8 ;  /* 0x0000000800037202 */ /* 0x000fe20000000f00 */
[----:B------:R-:W-:Y:S02]  /*1540*/  @P0 FADD.FTZ R169, -R95, R4 ;  /* 0x000000045fa90221 */ /* 0x000fe40000010100 */
[----:B------:R-:W-:Y:S01]  /*1550*/  @!P0 FADD.FTZ R2, R177, -R152 ;  /* 0x80000098b1028221 */ /* 0x000fe20000010000 */
[----:B------:R-:W1:Y:S01]  /*1560*/  @P0 MUFU.RCP R5, R111 ;  /* 0x0000006f00050308 */ /* 0x000e620000001000 */
[----:B------:R-:W-:Y:S02]  /*1570*/  @!P0 FADD.FTZ R4, R4, -R152 ;  /* 0x8000009804048221 */ /* 0x000fe40000010000 */
[----:B------:R-:W-:-:S02]  /*1580*/  @P0 FADD.FTZ R171, -R125, R6 ;  /* 0x000000067dab0221 */ /* 0x000fc40000010100 */
[----:B------:R-:W-:Y:S01]  /*1590*/  @P0 FMUL.FTZ R167, R167, R170 ;  /* 0x000000aaa7a70220 */ /* 0x000fe20000410000 */
[----:B------:R-:W-:Y:S01]  /*15a0*/  PRMT R177, RZ, 0x5410, R3 ;  /* 0x00005410ffb17816 */ /* 0x000fe20000000003 */
[----:B------:R-:W-:Y:S01]  /*15b0*/  @P0 FADD.FTZ R163, -R123, R154 ;  /* 0x0000009a7ba30221 */ /* 0x000fe20000010100 */
[----:B------:R-:W2:Y:S01]  /*15c0*/  @P0 MUFU.RCP R160, R141 ;  /* 0x0000008d00a00308 */ /* 0x000ea20000001000 */
[----:B------:R-:W-:Y:S02]  /*15d0*/  @P0 FMUL.FTZ R169, R169, R172 ;  /* 0x000000aca9a90220 */ /* 0x000fe40000410000 */
[----:B------:R-:W-:Y:S02]  /*15e0*/  @!P0 FADD.FTZ R6, R6, -R152 ;  /* 0x8000009806068221 */ /* 0x000fe40000010000 */
[----:B------:R-:W-:Y:S01]  /*15f0*/  @!P0 FMUL.FTZ R167, R149, R2 ;  /* 0x0000000295a78220 */ /* 0x000fe20000410000 */
[----:B------:R-:W-:Y:S01]  /*1600*/  MOV R2, R9 ;  /* 0x0000000900027202 */ /* 0x000fe20000000f00 */
[----:B------:R-:W-:-:S02]  /*1610*/  @!P0 FADD.FTZ R154, R154, -R152 ;  /* 0x800000989a9a8221 */ /* 0x000fc40000010000 */
[----:B------:R-:W-:Y:S01]  /*1620*/  @!P0 FMUL.FTZ R169, R149, R4 ;  /* 0x0000000495a98220 */ /* 0x000fe20000410000 */
[--C-:B------:R-:W-:Y:S01]  /*1630*/  SHF.R.U64 R4, R8, 0x10, R9.reuse ;  /* 0x0000001008047819 */ /* 0x100fe20000001209 */
[----:B0-----:R-:W-:Y:S01]  /*1640*/  @P0 FMUL.FTZ R171, R171, R158 ;  /* 0x0000009eabab0220 */ /* 0x001fe20000410000 */
[----:B------:R-:W-:Y:S01]  /*1650*/  SHF.R.U32.HI R3, RZ, 0x10, R9 ;  /* 0x00000010ff037819 */ /* 0x000fe20000011609 */
[----:B------:R-:W-:Y:S02]  /*1660*/  @P0 FMUL.FTZ R163, R163, R166 ;  /* 0x000000a6a3a30220 */ /* 0x000fe40000410000 */
[C---:B------:R-:W-:Y:S01]  /*1670*/  @!P0 FMUL.FTZ R171, R149.reuse, R6 ;  /* 0x0000000695ab8220 */ /* 0x040fe20000410000 */
[----:B------:R-:W-:Y:S01]  /*1680*/  PRMT R6, RZ, 0x5410, R2 ;  /* 0x00005410ff067816 */ /* 0x000fe20000000002 */
[----:B------:R-:W-:Y:S01]  /*1690*/  @!P0 FMUL.FTZ R163, R149, R154 ;  /* 0x0000009a95a38220 */ /* 0x000fe20000410000 */
[----:B------:R-:W-:Y:S01]  /*16a0*/  PRMT R9, RZ, 0x5410, R4 ;  /* 0x00005410ff097816 */ /* 0x000fe20000000004 */
[----:B------:R-:W-:-:S02]  /*16b0*/  @P0 FADD.FTZ R154, -R96, R177 ;  /* 0x000000b1609a0221 */ /* 0x000fc40000010100 */
[----:B------:R-:W-:Y:S02]  /*16c0*/  @!P0 FMUL.FTZ R155, R149, R156 ;  /* 0x0000009c959b8220 */ /* 0x000fe40000410000 */
[----:B------:R-:W-:Y:S02]  /*16d0*/  @P0 FMUL.FTZ R154, R154, R173 ;  /* 0x000000ad9a9a0220 */ /* 0x000fe40000410000 */
[----:B------:R-:W-:Y:S01]  /*16e0*/  @P0 FADD.FTZ R156, -R97, R6 ;  /* 0x00000006619c0221 */ /* 0x000fe20000010100 */
[----:B------:R-:W0:Y:S01]  /*16f0*/  @P0 MUFU.RCP R162, R142 ;  /* 0x0000008e00a20308 */ /* 0x000e220000001000 */
[----:B------:R-:W-:Y:S02]  /*1700*/  @P0 FADD.FTZ R173, -R126, R9 ;  /* 0x000000097ead0221 */ /* 0x000fe40000010100 */
[----:B------:R-:W-:Y:S02]  /*1710*/  @!P0 FADD.FTZ R6, R6, -R152 ;  /* 0x8000009806068221 */ /* 0x000fe40000010000 */
[----:B------:R-:W-:Y:S01]  /*1720*/  @!P0 FADD.FTZ R4, R9, -R152 ;  /* 0x8000009809048221 */ /* 0x000fe20000010000 */
[----:B------:R-:W-:Y:S01]  /*1730*/  PRMT R3, RZ, 0x5410, R3 ;  /* 0x00005410ff037816 */ /* 0x000fe20000000003 */
[----:B-1----:R-:W-:-:S02]  /*1740*/  @P0 FMUL.FTZ R156, R156, R5 ;  /* 0x000000059c9c0220 */ /* 0x002fc40000410000 */
[----:B------:R-:W-:Y:S02]  /*1750*/  @!P0 FADD.FTZ R2, R177, -R152 ;  /* 0x80000098b1028221 */ /* 0x000fe40000010000 */
[----:B--2---:R-:W-:Y:S02]  /*1760*/  @P0 FMUL.FTZ R173, R173, R160 ;  /* 0x000000a0adad0220 */ /* 0x004fe40000410000 */
[C---:B------:R-:W-:Y:S01]  /*1770*/  @!P0 FMUL.FTZ R156, R149.reuse, R6 ;  /* 0x00000006959c8220 */ /* 0x040fe20000410000 */
[----:B------:R-:W-:Y:S01]  /*1780*/  SHF.R.U64 R6, R10, 0x10, R11 ;  /* 0x000000100a067819 */ /* 0x000fe2000000120b */
[C---:B------:R-:W-:Y:S01]  /*1790*/  @!P0 FMUL.FTZ R173, R149.reuse, R4 ;  /* 0x0000000495ad8220 */ /* 0x040fe20000410000 */
[----:B------:R-:W-:Y:S01]  /*17a0*/  MOV R4, R11 ;  /* 0x0000000b00047202 */ /* 0x000fe20000000f00 */
[----:B------:R-:W1:Y:S01]  /*17b0*/  @P0 MUFU.RCP R7, R112 ;  /* 0x0000007000070308 */ /* 0x000e620000001000 */
[----:B------:R-:W-:Y:S01]  /*17c0*/  @!P0 FMUL.FTZ R154, R149, R2 ;  /* 0x00000002959a8220 */ /* 0x000fe20000410000 */
[----:B------:R-:W-:Y:S01]  /*17d0*/  PRMT R9, RZ, 0x5410, R6 ;  /* 0x00005410ff097816 */ /* 0x000fe20000000006 */
[----:B------:R-:W-:-:S02]  /*17e0*/  @P0 FADD.FTZ R175, -R127, R3 ;  /* 0x000000037faf0221 */ /* 0x000fc40000010100 */
[----:B------:R-:W-:Y:S01]  /*17f0*/  @!P0 FADD.FTZ R2, R3, -R152 ;  /* 0x8000009803028221 */ /* 0x000fe20000010000 */
[----:B------:R-:W-:Y:S01]  /*1800*/  PRMT R6, RZ, 0x5410, R4 ;  /* 0x00005410ff067816 */ /* 0x000fe20000000004 */
[----:B------:R-:W-:Y:S01]  /*1810*/  IMAD.MOV.U32 R3, RZ, RZ, R10 ;  /* 0x000000ffff037224 */ /* 0x000fe200078e000a */
[----:B------:R-:W2:Y:S01]  /*1820*/  @P0 MUFU.RCP R8, R144 ;  /* 0x0000009000080308 */ /* 0x000ea20000001000 */
[----:B------:R-:W-:Y:S02]  /*1830*/  SHF.R.U32.HI R11, RZ, 0x10, R11 ;  /* 0x00000010ff0b7819 */ /* 0x000fe4000001160b */
[----:B------:R-:W-:Y:S01]  /*1840*/  @P0 FADD.FTZ R160, -R99, R6 ;  /* 0x0000000663a00221 */ /* 0x000fe20000010100 */
[----:B------:R-:W-:-:S04]  /*1850*/  PRMT R3, RZ, 0x5410, R3 ;  /* 0x00005410ff037816 */ /* 0x000fc80000000003 */
[----:B------:R-:W3:Y:S01]  /*1860*/  @P0 MUFU.RCP R164, R143 ;  /* 0x0000008f00a40308 */ /* 0x000ee20000001000 */
[----:B------:R-:W-:Y:S01]  /*1870*/  PRMT R11, RZ, 0x5410, R11 ;  /* 0x00005410ff0b7816 */ /* 0x000fe2000000000b */
[----:B------:R-:W-:Y:S02]  /*1880*/  @!P0 FADD.FTZ R6, R6, -R152 ;  /* 0x8000009806068221 */ /* 0x000fe40000010000 */
[----:B0-----:R-:W-:Y:S02]  /*1890*/  @P0 FMUL.FTZ R175, R175, R162 ;  /* 0x000000a2afaf0220 */ /* 0x001fe40000410000 */
[----:B------:R-:W-:Y:S02]  /*18a0*/  @!P0 FMUL.FTZ R175, R149, R2 ;  /* 0x0000000295af8220 */ /* 0x000fe40000410000 */
[----:B------:R-:W0:Y:S01]  /*18b0*/  @P0 MUFU.RCP R5, R114 ;  /* 0x0000007200050308 */ /* 0x000e220000001000 */
[----:B------:R-:W-:Y:S02]  /*18c0*/  @P0 FADD.FTZ R158, -R98, R3 ;  /* 0x00000003629e0221 */ /* 0x000fe40000010100 */
[----:B------:R-:W-:-:S02]  /*18d0*/  @P0 FMUL.FTZ R160, R160, R179 ;  /* 0x000000b3a0a00220 */ /* 0x000fc40000410000 */
[----:B------:R-:W-:Y:S01]  /*18e0*/  @!P0 FADD.FTZ R2, R3, -R152 ;  /* 0x8000009803028221 */ /* 0x000fe20000010000 */
[----:B------:R-:W-:Y:S01]  /*18f0*/  MOV R3, R12 ;  /* 0x0000000c00037202 */ /* 0x000fe20000000f00 */
[----:B------:R-:W-:Y:S02]  /*1900*/  @P0 FADD.FTZ R179, -R129, R11 ;  /* 0x0000000b81b30221 */ /* 0x000fe40000010100 */
[----:B------:R-:W-:Y:S02]  /*1910*/  @!P0 FMUL.FTZ R160, R149, R6 ;  /* 0x0000000695a08220 */ /* 0x000fe40000410000 */
[----:B------:R-:W4:Y:S01]  /*1920*/  @P0 MUFU.RCP R6, R146 ;  /* 0x0000009200060308 */ /* 0x000f220000001000 */
[----:B-1----:R-:W-:Y:S01]  /*1930*/  @P0 FMUL.FTZ R158, R158, R7 ;  /* 0x000000079e9e0220 */ /* 0x002fe20000410000 */
[----:B------:R-:W-:Y:S01]  /*1940*/  PRMT R3, RZ, 0x5410, R3 ;  /* 0x00005410ff037816 */ /* 0x000fe20000000003 */
[----:B------:R-:W-:Y:S02]  /*1950*/  @P0 FADD.FTZ R177, -R128, R9 ;  /* 0x0000000980b10221 */ /* 0x000fe40000010100 */
[----:B--2---:R-:W-:Y:S01]  /*1960*/  @P0 FMUL.FTZ R179, R179, R8 ;  /* 0x00000008b3b30220 */ /* 0x004fe20000410000 */
[----:B------:R-:W-:Y:S01]  /*1970*/  SHF.R.U32.HI R8, RZ, 0x10, R13 ;  /* 0x00000010ff087819 */ /* 0x000fe2000001160d */
[----:B------:R-:W-:-:S02]  /*1980*/  @!P0 FMUL.FTZ R158, R149, R2 ;  /* 0x00000002959e8220 */ /* 0x000fc40000410000 */
[----:B------:R-:W-:Y:S02]  /*1990*/  @!P0 FADD.FTZ R4, R9, -R152 ;  /* 0x8000009809048221 */ /* 0x000fe40000010000 */
[----:B------:R-:W-:Y:S01]  /*19a0*/  @!P0 FADD.FTZ R2, R11, -R152 ;  /* 0x800000980b028221 */ /* 0x000fe20000010000 */
[----:B------:R-:W-:Y:S01]  /*19b0*/  SHF.R.U64 R9, R12, 0x10, R13 ;  /* 0x000000100c097819 */ /* 0x000fe2000000120d */
[----:B---3--:R-:W-:Y:S01]  /*19c0*/  @P0 FMUL.FTZ R177, R177, R164 ;  /* 0x000000a4b1b10220 */ /* 0x008fe20000410000 */
[----:B------:R-:W-:Y:S01]  /*19d0*/  PRMT R8, RZ, 0x5410, R8 ;  /* 0x00005410ff087816 */ /* 0x000fe20000000008 */
[C---:B------:R-:W-:Y:S01]  /*19e0*/  @!P0 FMUL.FTZ R177, R149.reuse, R4 ;  /* 0x0000000495b18220 */ /* 0x040fe20000410000 */
[----:B------:R-:W1:Y:S01]  /*19f0*/  @P0 MUFU.RCP R10, R145 ;  /* 0x00000091000a0308 */ /* 0x000e620000001000 */
[----:B------:R-:W-:Y:S01]  /*1a00*/  @!P0 FMUL.FTZ R179, R149, R2 ;  /* 0x0000000295b38220 */ /* 0x000fe20000410000 */
[----:B------:R-:W-:Y:S01]  /*1a10*/  MOV R4, R13 ;  /* 0x0000000d00047202 */ /* 0x000fe20000000f00 */
[----:B------:R-:W-:-:S02]  /*1a20*/  @P0 FADD.FTZ R12, -R100, R3 ;  /* 0x00000003640c0221 */ /* 0x000fc40000010100 */
[----:B------:R-:W-:-:S03]  /*1a30*/  @!P0 FADD.FTZ R2, R3, -R152 ;  /* 0x8000009803028221 */ /* 0x000fc60000010000 */
[----:B------:R-:W2:Y:S01]  /*1a40*/  @P0 MUFU.RCP R7, R115 ;  /* 0x0000007300070308 */ /* 0x000ea20000001000 */
[----:B0-----:R-:W-:Y:S01]  /*1a50*/  @P0 FMUL.FTZ R12, R12, R5 ;  /* 0x000000050c0c0220 */ /* 0x001fe20000410000 */
[----:B------:R-:W-:Y:S01]  /*1a60*/  PRMT R11, RZ, 0x5410, R4 ;  /* 0x00005410ff0b7816 */ /* 0x000fe20000000004 */
[----:B------:R-:W-:Y:S01]  /*1a70*/  @P0 FADD.FTZ R181, -R131, R8 ;  /* 0x0000000883b50221 */ /* 0x000fe20000010100 */
[--C-:B------:R-:W-:Y:S01]  /*1a80*/  SHF.R.U64 R189, R24, 0x10, R25.reuse ;  /* 0x0000001018bd7819 */ /* 0x100fe20000001219 */
[----:B------:R-:W-:Y:S01]  /*1a90*/  @!P0 FMUL.FTZ R12, R149, R2 ;  /* 0x00000002950c8220 */ /* 0x000fe20000410000 */
[----:B------:R-:W-:Y:S02]  /*1aa0*/  MOV R2, R24 ;  /* 0x0000001800027202 */ /* 0x000fe40000000f00 */
[----:B------:R-:W-:Y:S02]  /*1ab0*/  MOV R3, R25 ;  /* 0x0000001900037202 */ /* 0x000fe40000000f00 */
[----:B------:R-:W-:Y:S01]  /*1ac0*/  SHF.R.U32.HI R24, RZ, 0x10, R25 ;  /* 0x00000010ff187819 */ /* 0x000fe20000011619 */
[----:B----4-:R-:W-:Y:S01]  /*1ad0*/  @P0 FMUL.FTZ R181, R181, R6 ;  /* 0x00000006b5b50220 */ /* 0x010fe20000410000 */
[----:B------:R-:W-:Y:S01]  /*1ae0*/  PRMT R9, RZ, 0x5410, R9 ;  /* 0x00005410ff097816 */ /* 0x000fe20000000009 */
[----:B------:R-:W0:Y:S01]  /*1af0*/  @P0 MUFU.RCP R25, R117 ;  /* 0x0000007500190308 */ /* 0x000e220000001000 */
[----:B------:R-:W-:-:S02]  /*1b00*/  @P0 FADD.FTZ R162, -R101, R11 ;  /* 0x0000000b65a20221 */ /* 0x000fc40000010100 */
[----:B------:R-:W-:Y:S01]  /*1b10*/  @!P0 FADD.FTZ R6, R11, -R152 ;  /* 0x800000980b068221 */ /* 0x000fe20000010000 */
[----:B------:R-:W-:Y:S01]  /*1b20*/  MOV R11, R27 ;  /* 0x0000001b000b7202 */ /* 0x000fe20000000f00 */
[----:B------:R-:W-:Y:S01]  /*1b30*/  @P0 FADD.FTZ R13, -R130, R9 ;  /* 0x00000009820d0221 */ /* 0x000fe20000010100 */
[----:B------:R-:W-:Y:S01]  /*1b40*/  SHF.R.U64 R178, R20, 0x10, R21 ;  /* 0x0000001014b27819 */ /* 0x000fe20000001215 */
[----:B------:R-:W-:Y:S01]  /*1b50*/  @!P0 FADD.FTZ R4, R9, -R152 ;  /* 0x8000009809048221 */ /* 0x000fe20000010000 */
[----:B------:R-:W-:Y:S02]  /*1b60*/  MOV R166, R21 ;  /* 0x0000001500a67202 */ /* 0x000fe40000000f00 */
[----:B------:R-:W-:Y:S01]  /*1b70*/  SHF.R.U32.HI R184, RZ, 0x10, R21 ;  /* 0x00000010ffb87819 */ /* 0x000fe20000011615 */
[----:B------:R-:W-:Y:S01]  /*1b80*/  IMAD.MOV.U32 R21, RZ, RZ, R22 ;  /* 0x000000ffff157224 */ /* 0x000fe200078e0016 */
[----:B------:R-:W-:Y:S01]  /*1b90*/  PRMT R11, RZ, 0x5410, R11 ;  /* 0x00005410ff0b7816 */ /* 0x000fe2000000000b */
[----:B-1----:R-:W-:Y:S01]  /*1ba0*/  @P0 FMUL.FTZ R13, R13, R10 ;  /* 0x0000000a0d0d0220 */ /* 0x002fe20000410000 */
[----:B------:R-:W-:Y:S01]  /*1bb0*/  SHF.R.U64 R182, R22, 0x10, R23 ;  /* 0x0000001016b67819 */ /* 0x000fe20000001217 */
[----:B--2---:R-:W-:Y:S01]  /*1bc0*/  @P0 FMUL.FTZ R162, R162, R7 ;  /* 0x00000007a2a20220 */ /* 0x004fe20000410000 */
[----:B------:R-:W1:Y:S01]  /*1bd0*/  @P0 MUFU.RCP R22, R148 ;  /* 0x0000009400160308 */ /* 0x000e620000001000 */
[----:B------:R-:W-:Y:S01]  /*1be0*/  @!P0 FADD.FTZ R8, R8, -R152 ;  /* 0x8000009808088221 */ /* 0x000fe20000010000 */
[--C-:B------:R-:W-:Y:S01]  /*1bf0*/  SHF.R.U64 R188, R14, 0x10, R15.reuse ;  /* 0x000000100ebc7819 */ /* 0x100fe2000000120f */
[C---:B------:R-:W-:Y:S01]  /*1c00*/  @!P0 FMUL.FTZ R13, R149.reuse, R4 ;  /* 0x00000004950d8220 */ /* 0x040fe20000410000 */
[----:B------:R-:W-:Y:S01]  /*1c10*/  SHF.R.U32.HI R185, RZ, 0x10, R15 ;  /* 0x00000010ffb97819 */ /* 0x000fe2000001160f */
[----:B------:R-:W-:Y:S01]  /*1c20*/  @!P0 FMUL.FTZ R162, R149, R6 ;  /* 0x0000000695a28220 */ /* 0x000fe20000410000 */
[----:B------:R-:W-:Y:S01]  /*1c30*/  MOV R6, R15 ;  /* 0x0000000f00067202 */ /* 0x000fe20000000f00 */
[----:B------:R-:W-:Y:S01]  /*1c40*/  IMAD.MOV.U32 R5, RZ, RZ, R14 ;  /* 0x000000ffff057224 */ /* 0x000fe200078e000e */
[----:B------:R-:W-:-:S02]  /*1c50*/  MOV R7, R16 ;  /* 0x0000001000077202 */ /* 0x000fc40000000f00 */
[----:B------:R-:W-:Y:S01]  /*1c60*/  SHF.R.U64 R168, R16, 0x10, R17 ;  /* 0x0000001010a87819 */ /* 0x000fe20000001211 */
[----:B------:R-:W-:Y:S01]  /*1c70*/  @P0 FADD.FTZ R16, -R103, R11 ;  /* 0x0000000b67100221 */ /* 0x000fe20000010100 */
[--C-:B------:R-:W-:Y:S02]  /*1c80*/  SHF.R.U64 R174, R18, 0x10, R19.reuse ;  /* 0x0000001012ae7819 */ /* 0x100fe40000001213 */
[----:B------:R-:W-:Y:S02]  /*1c90*/  MOV R10, R19 ;  /* 0x00000013000a7202 */ /* 0x000fe40000000f00 */
[----:B------:R-:W-:Y:S02]  /*1ca0*/  SHF.R.U32.HI R180, RZ, 0x10, R19 ;  /* 0x00000010ffb47819 */ /* 0x000fe40000011613 */
[----:B------:R-:W-:Y:S01]  /*1cb0*/  MOV R4, R26 ;  /* 0x0000001a00047202 */ /* 0x000fe20000000f00 */
[----:B------:R-:W-:Y:S01]  /*1cc0*/  @!P0 FMUL.FTZ R181, R149, R8 ;  /* 0x0000000895b58220 */ /* 0x000fe20000410000 */
[----:B------:R-:W-:Y:S01]  /*1cd0*/  MOV R19, R20 ;  /* 0x0000001400137202 */ /* 0x000fe20000000f00 */
[----:B------:R-:W-:Y:S01]  /*1ce0*/  @!P0 FADD.FTZ R20, R11, -R152 ;  /* 0x800000980b148221 */ /* 0x000fe20000010000 */
[----:B------:R-:W-:-:S02]  /*1cf0*/  SHF.R.U64 R15, R26, 0x10, R27 ;  /* 0x000000101a0f7819 */ /* 0x000fc4000000121b */
[----:B------:R-:W-:Y:S02]  /*1d00*/  SHF.R.U32.HI R14, RZ, 0x10, R27 ;  /* 0x00000010ff0e7819 */ /* 0x000fe4000001161b */
[----:B------:R-:W-:Y:S02]  /*1d10*/  MOV R8, R17 ;  /* 0x0000001100087202 */ /* 0x000fe40000000f00 */
[----:B------:R-:W-:Y:S01]  /*1d20*/  SHF.R.U32.HI R172, RZ, 0x10, R17 ;  /* 0x00000010ffac7819 */ /* 0x000fe20000011611 */
[----:B0-----:R-:W-:Y:S01]  /*1d30*/  @P0 FMUL.FTZ R16, R16, R25 ;  /* 0x0000001910100220 */ /* 0x001fe20000410000 */
[----:B------:R-:W-:Y:S02]  /*1d40*/  PRMT R17, RZ, 0x5410, R4 ;  /* 0x00005410ff117816 */ /* 0x000fe40000000004 */
[----:B------:R-:W-:Y:S01]  /*1d50*/  PRMT R2, RZ, 0x5410, R2 ;  /* 0x00005410ff027816 */ /* 0x000fe20000000002 */
[----:B------:R-:W-:Y:S01]  /*1d60*/  @!P0 FMUL.FTZ R16, R149, R20 ;  /* 0x0000001495108220 */ /* 0x000fe20000410000 */
[----:B------:R-:W-:-:S02]  /*1d70*/  PRMT R27, RZ, 0x5410, R15 ;  /* 0x00005410ff1b7816 */ /* 0x000fc4000000000f */
[----:B------:R-:W-:Y:S02]  /*1d80*/  PRMT R26, RZ, 0x5410, R14 ;  /* 0x00005410ff1a7816 */ /* 0x000fe4000000000e */
[----:B------:R-:W-:Y:S02]  /*1d90*/  PRMT R20, RZ, 0x5410, R189 ;  /* 0x00005410ff147816 */ /* 0x000fe400000000bd */
[----:B------:R-:W-:Y:S01]  /*1da0*/  PRMT R5, RZ, 0x5410, R5 ;  /* 0x00005410ff057816 */ /* 0x000fe20000000005 */
[----:B------:R-:W-:Y:S01]  /*1db0*/  IMAD.MOV.U32 R9, RZ, RZ, R18 ;  /* 0x000000ffff097224 */ /* 0x000fe200078e0012 */
[----:B------:R-:W-:Y:S01]  /*1dc0*/  PRMT R25, RZ, 0x5410, R19 ;  /* 0x00005410ff197816 */ /* 0x000fe20000000013 */
[----:B------:R-:W-:Y:S02]  /*1dd0*/  @P0 FADD.FTZ R14, -R102, R17 ;  /* 0x00000011660e0221 */ /* 0x000fe40000010100 */
[----:B------:R-:W-:Y:S02]  /*1de0*/  @!P0 FADD.FTZ R4, R17, -R152 ;  /* 0x8000009811048221 */ /* 0x000fe40000010000 */
[----:B------:R-:W-:Y:S01]  /*1df0*/  FMUL.FTZ R19, R104, R2 ;  /* 0x0000000268137220 */ /* 0x000fe20000410000 */
[----:B------:R-:W-:Y:S01]  /*1e00*/  PRMT R7, RZ, 0x5410, R7 ;  /* 0x00005410ff077816 */ /* 0x000fe20000000007 */
[----:B------:R-:W-:-:S02]  /*1e10*/  @!P0 FADD.FTZ R18, R27, -R152 ;  /* 0x800000981b128221 */ /* 0x000fc40000010000 */
[----:B------:R-:W-:Y:S02]  /*1e20*/  @P0 FADD.FTZ R17, -R133, R26 ;  /* 0x0000001a85110221 */ /* 0x000fe40000010100 */
[----:B------:R-:W-:Y:S02]  /*1e30*/  @!P0 FADD.FTZ R152, R26, -R152 ;  /* 0x800000981a988221 */ /* 0x000fe40000010000 */
[C---:B------:R-:W-:Y:S02]  /*1e40*/  FADD.FTZ R87, R20.reuse, R87 ;  /* 0x0000005714577221 */ /* 0x040fe40000010000 */
[----:B------:R-:W-:Y:S02]  /*1e50*/  FFMA.FTZ R88, R20, R151, R88 ;  /* 0x0000009714587223 */ /* 0x000fe40000010058 */
[C---:B------:R-:W-:Y:S02]  /*1e60*/  FADD.FTZ R81, R5.reuse, R81 ;  /* 0x0000005105517221 */ /* 0x040fe40000010000 */
[----:B------:R-:W-:-:S02]  /*1e70*/  FFMA.FTZ R82, R5, R157, R82 ;  /* 0x0000009d05527223 */ /* 0x000fc40000010052 */
[----:B------:R-:W-:Y:S01]  /*1e80*/  FMUL.FTZ R26, R106, R5 ;  /* 0x000000056a1a7220 */ /* 0x000fe20000410000 */
[----:B------:R-:W-:Y:S01]  /*1e90*/  PRMT R11, RZ, 0x5410, R180 ;  /* 0x00005410ff0b7816 */ /* 0x000fe200000000b4 */
[----:B------:R-:W-:Y:S02]  /*1ea0*/  FMUL.FTZ R20, R135, R20 ;  /* 0x0000001487147220 */ /* 0x000fe40000410000 */
[----:B------:R-:W-:Y:S01]  /*1eb0*/  FADD.FTZ R5, RZ, R19 ;  /* 0x00000013ff057221 */ /* 0x000fe20000010000 */
[----:B------:R-:W-:Y:S01]  /*1ec0*/  PRMT R180, RZ, 0x5410, R166 ;  /* 0x00005410ffb47816 */ /* 0x000fe200000000a6 */
[----:B-1----:R-:W-:Y:S01]  /*1ed0*/  @P0 FMUL.FTZ R17, R17, R22 ;  /* 0x0000001611110220 */ /* 0x002fe20000410000 */
[----:B------:R-:W-:Y:S01]  /*1ee0*/  PRMT R22, RZ, 0x5410, R3 ;  /* 0x00005410ff167816 */ /* 0x000fe20000000003 */
[C---:B------:R-:W-:Y:S02]  /*1ef0*/  FADD.FTZ R73, R7.reuse, R73 ;  /* 0x0000004907497221 */ /* 0x040fe40000010000 */
[----:B------:R-:W-:-:S02]  /*1f00*/  FFMA.FTZ R74, R7, R165, R74 ;  /* 0x000000a5074a7223 */ /* 0x000fc4000001004a */
[----:B------:R-:W-:Y:S01]  /*1f10*/  FMUL.FTZ R166, R108, R7 ;  /* 0x000000076ca67220 */ /* 0x000fe20000410000 */
[----:B------:R-:W0:Y:S01]  /*1f20*/  @P0 MUFU.RCP R164, R147 ;  /* 0x0000009300a40308 */ /* 0x000e220000001000 */
[----:B------:R-:W-:Y:S01]  /*1f30*/  FADD.FTZ R7, R5, R20 ;  /* 0x0000001405077221 */ /* 0x000fe20000010000 */
[----:B------:R-:W-:Y:S01]  /*1f40*/  PRMT R24, RZ, 0x5410, R24 ;  /* 0x00005410ff187816 */ /* 0x000fe20000000018 */
[----:B------:R-:W-:Y:S02]  /*1f50*/  FFMA.FTZ R5, R19, R150, RZ ;  /* 0x0000009613057223 */ /* 0x000fe400000100ff */
[C---:B------:R-:W-:Y:S02]  /*1f60*/  FADD.FTZ R85, R22.reuse, R85 ;  /* 0x0000005516557221 */ /* 0x040fe40000010000 */
[----:B------:R-:W-:Y:S02]  /*1f70*/  FFMA.FTZ R86, R22, R153, R86 ;  /* 0x0000009916567223 */ /* 0x000fe40000010056 */
[----:B------:R-:W-:-:S02]  /*1f80*/  FMUL.FTZ R22, R105, R22 ;  /* 0x0000001669167220 */ /* 0x000fc40000410000 */
[----:B------:R-:W-:Y:S01]  /*1f90*/  FFMA.FTZ R5, R20, R151, R5 ;  /* 0x0000009714057223 */ /* 0x000fe20000010005 */
[----:B------:R-:W-:Y:S01]  /*1fa0*/  MOV R170, R23 ;  /* 0x0000001700aa7202 */ /* 0x000fe20000000f00 */
[C---:B------:R-:W-:Y:S01]  /*1fb0*/  FADD.FTZ R83, R24.reuse, R83 ;  /* 0x0000005318537221 */ /* 0x040fe20000010000 */
[----:B------:R-:W-:Y:S01]  /*1fc0*/  SHF.R.U32.HI R187, RZ, 0x10, R23 ;  /* 0x00000010ffbb7819 */ /* 0x000fe20000011617 */
[----:B------:R-:W-:Y:S01]  /*1fd0*/  FFMA.FTZ R84, R24, R155, R84 ;  /* 0x0000009b18547223 */ /* 0x000fe20000010054 */
[----:B------:R-:W-:Y:S01]  /*1fe0*/  SHF.R.U64 R186, R28, 0x10, R29 ;  /* 0x000000101cba7819 */ /* 0x000fe2000000121d */
[----:B------:R-:W-:Y:S02]  /*1ff0*/  FMUL.FTZ R24, R136, R24 ;  /* 0x0000001888187220 */ /* 0x000fe40000410000 */
[----:B------:R-:W-:Y:S02]  /*2000*/  FADD.FTZ R7, R7, R22 ;  /* 0x0000001607077221 */ /* 0x000fe40000010000 */
[----:B------:R-:W-:Y:S01]  /*2010*/  IMAD.MOV.U32 R23, RZ, RZ, R28 ;  /* 0x000000ffff177224 */ /* 0x000fe200078e001c */
[----:B------:R-:W-:Y:S01]  /*2020*/  PRMT R28, RZ, 0x5410, R188 ;  /* 0x00005410ff1c7816 */ /* 0x000fe200000000bc */
[----:B------:R-:W-:-:S02]  /*2030*/  FFMA.FTZ R5, R22, R153, R5 ;  /* 0x0000009916057223 */ /* 0x000fc40000010005 */
[----:B------:R-:W-:Y:S02]  /*2040*/  FADD.FTZ R7, R7, R24 ;  /* 0x0000001807077221 */ /* 0x000fe40000010000 */
[----:B------:R-:W-:Y:S02]  /*2050*/  @P0 FADD.FTZ R15, -R132, R27 ;  /* 0x0000001b840f0221 */ /* 0x000fe40000010100 */
[----:B------:R-:W-:Y:S01]  /*2060*/  FFMA.FTZ R5, R24, R155, R5 ;  /* 0x0000009b18057223 */ /* 0x000fe20000010005 */
[----:B------:R-:W-:Y:S01]  /*2070*/  PRMT R6, RZ, 0x5410, R6 ;  /* 0x00005410ff067816 */ /* 0x000fe20000000006 */
[C---:B------:R-:W-:Y:S02]  /*2080*/  FADD.FTZ R79, R28.reuse, R79 ;  /* 0x0000004f1c4f7221 */ /* 0x040fe40000010000 */
[----:B------:R-:W-:Y:S02]  /*2090*/  FFMA.FTZ R80, R28, R159, R80 ;  /* 0x0000009f1c507223 */ /* 0x000fe40000010050 */
[----:B------:R-:W-:-:S02]  /*20a0*/  FMUL.FTZ R28, R137, R28 ;  /* 0x0000001c891c7220 */ /* 0x000fc40000410000 */
[----:B------:R-:W-:Y:S02]  /*20b0*/  FADD.FTZ R7, R7, R26 ;  /* 0x0000001a07077221 */ /* 0x000fe40000010000 */
[----:B0-----:R-:W-:Y:S01]  /*20c0*/  @P0 FMUL.FTZ R15, R15, R164 ;  /* 0x000000a40f0f0220 */ /* 0x001fe20000410000 */
[----:B------:R-:W-:Y:S01]  /*20d0*/  PRMT R164, RZ, 0x5410, R185 ;  /* 0x00005410ffa47816 */ /* 0x000fe200000000b9 */
        /* <DEDUP_REMOVED lines=8> */
[----:B------:R-:W-:Y:S01]  /*2160*/  FADD.FTZ R7, R7, R152 ;  /* 0x0000009807077221 */ /* 0x000fe20000010000 */
[----:B------:R-:W0:Y:S01]  /*2170*/  @P0 MUFU.RCP R183, R116 ;  /* 0x0000007400b70308 */ /* 0x000e220000001000 */
        /* <DEDUP_REMOVED lines=8> */
[----:B------:R-:W-:Y:S01]  /*2200*/  FADD.FTZ R7, R7, R166 ;  /* 0x000000a607077221 */ /* 0x000fe20000010000 */
[----:B------:R-:W-:Y:S01]  /*2210*/  PRMT R172, RZ, 0x5410, R172 ;  /* 0x00005410ffac7816 */ /* 0x000fe200000000ac */
[----:B------:R-:W-:Y:S01]  /*2220*/  FFMA.FTZ R5, R166, R165, R5 ;  /* 0x000000a5a6057223 */ /* 0x000fe20000010005 */
[----:B------:R-:W-:Y:S01]  /*2230*/  PRMT R27, RZ, 0x5410, R184 ;  /* 0x00005410ff1b7816 */ /* 0x000fe200000000b8 */
[----:B------:R-:W-:Y:S01]  /*2240*/  FADD.FTZ R7, R7, R168 ;  /* 0x000000a807077221 */ /* 0x000fe20000010000 */
[----:B------:R-:W-:Y:S01]  /*2250*/  PRMT R184, RZ, 0x5410, R170 ;  /* 0x00005410ffb87816 */ /* 0x000fe200000000aa */
[----:B------:R-:W-:-:S02]  /*2260*/  FMUL.FTZ R170, R109, R8 ;  /* 0x000000086daa7220 */ /* 0x000fc40000410000 */
        /* <DEDUP_REMOVED lines=8> */
[----:B0-----:R-:W-:Y:S01]  /*22f0*/  @P0 FMUL.FTZ R14, R14, R183 ;  /* 0x000000b70e0e0220 */ /* 0x001fe20000410000 */
        /* <DEDUP_REMOVED lines=12> */
[----:B------:R-:W-:Y:S01]  /*23c0*/  MOV R176, R29 ;  /* 0x0000001d00b07202 */ /* 0x000fe20000000f00 */
[C---:B------:R-:W-:Y:S02]  /*23d0*/  FADD.FTZ R89, R2.reuse, R89 ;  /* 0x0000005902597221 */ /* 0x040fe40000010000 */
[----:B------:R-:W-:Y:S01]  /*23e0*/  FFMA.FTZ R119, R2, R150, R119 ;  /* 0x0000009602777223 */ /* 0x000fe20000010077 */
[----:B------:R-:W-:Y:S01]  /*23f0*/  PRMT R2, RZ, 0x5410, R23 ;  /* 0x00005410ff027816 */ /* 0x000fe20000000017 */
[----:B------:R-:W-:-:S02]  /*2400*/  FMUL.FTZ R23, R111, R10 ;  /* 0x0000000a6f177220 */ /* 0x000fc40000410000 */
[----:B------:R-:W-:Y:S02]  /*2410*/  FADD.FTZ R6, R7, R174 ;  /* 0x000000ae07067221 */ /* 0x000fe40000010000 */
[----:B------:R-:W-:Y:S01]  /*2420*/  FFMA.FTZ R5, R174, R173, R5 ;  /* 0x000000adae057223 */ /* 0x000fe20000010005 */
[----:B------:R-:W-:Y:S01]  /*2430*/  PRMT R189, RZ, 0x5410, R176 ;  /* 0x00005410ffbd7816 */ /* 0x000fe200000000b0 */
        /* <DEDUP_REMOVED lines=39> */
[----:B------:R-:W-:Y:S02]  /*26b0*/  @!P0 FMUL.FTZ R14, R149, R4 ;  /* 0x00000004950e8220 */ /* 0x000fe40000410000 */
[C---:B------:R-:W-:Y:S02]  /*26c0*/  FADD.FTZ R39, R184.reuse, R39 ;  /* 0x00000027b8277221 */ /* 0x040fe40000010000 */
[-C--:B------:R-:W-:Y:S02]  /*26d0*/  FFMA.FTZ R55, R184, R162.reuse, R55 ;  /* 0x000000a2b8377223 */ /* 0x080fe40000010037 */
[----:B------:R-:W-:Y:S02]  /*26e0*/  FMUL.FTZ R184, R146, R187 ;  /* 0x000000bb92b87220 */ /* 0x000fe40000410000 */
[----:B------:R-:W-:Y:S01]  /*26f0*/  FADD.FTZ R7, R6, R185 ;  /* 0x000000b906077221 */ /* 0x000fe20000010000 */
[----:B------:R-:W-:Y:S01]  /*2700*/  PRMT R186, RZ, 0x5410, R186 ;  /* 0x00005410ffba7816 */ /* 0x000fe200000000ba */
[----:B------:R-:W-:-:S02]  /*2710*/  FFMA.FTZ R5, R185, R162, R5 ;  /* 0x000000a2b9057223 */ /* 0x000fc40000010005 */
[C---:B------:R-:W-:Y:S02]  /*2720*/  FADD.FTZ R40, R187.reuse, R40 ;  /* 0x00000028bb287221 */ /* 0x040fe40000010000 */
[----:B------:R-:W-:Y:S02]  /*2730*/  FFMA.FTZ R56, R187, R181, R56 ;  /* 0x000000b5bb387223 */ /* 0x000fe40000010038 */
[----:B------:R-:W-:Y:S02]  /*2740*/  @!P0 FMUL.FTZ R15, R149, R18 ;  /* 0x00000012950f8220 */ /* 0x000fe40000410000 */
[C---:B------:R-:W-:Y:S02]  /*2750*/  FADD.FTZ R37, R2.reuse, R37 ;  /* 0x0000002502257221 */ /* 0x040fe40000010000 */
[----:B------:R-:W-:Y:S02]  /*2760*/  FFMA.FTZ R53, R2, R14, R53 ;  /* 0x0000000e02357223 */ /* 0x000fe40000010035 */
[----:B------:R-:W-:-:S02]  /*2770*/  FMUL.FTZ R187, R116, R2 ;  /* 0x0000000274bb7220 */ /* 0x000fc40000410000 */
[----:B------:R-:W-:Y:S02]  /*2780*/  FADD.FTZ R2, R7, R184 ;  /* 0x000000b807027221 */ /* 0x000fe40000010000 */
[----:B------:R-:W-:Y:S01]  /*2790*/  FFMA.FTZ R5, R184, R181, R5 ;  /* 0x000000b5b8057223 */ /* 0x000fe20000010005 */
        /* <DEDUP_REMOVED lines=12> */
[----:B------:R-:W-:Y:S01]  /*2860*/  LOP3.LUT R18, R4, 0x7fffffc, RZ, 0xc0, !PT ;  /* 0x07fffffc04127812 */ /* 0x000fe200078ec0ff */
[----:B------:R-:W-:-:S02]  /*2870*/  FMUL.FTZ R188, R148, R3 ;  /* 0x0000000394bc7220 */ /* 0x000fc40000410000 */
[----:B------:R-:W-:Y:S02]  /*2880*/  FADD.FTZ R7, R2, R189 ;  /* 0x000000bd02077221 */ /* 0x000fe40000010000 */
[----:B------:R-:W-:Y:S02]  /*2890*/  FFMA.FTZ R5, R189, R16, R5 ;  /* 0x00000010bd057223 */ /* 0x000fe40000010005 */
[C---:B------:R-:W-:Y:S02]  /*28a0*/  FADD.FTZ R69, R8.reuse, R69 ;  /* 0x0000004508457221 */ /* 0x040fe40000010000 */
[----:B------:R-:W-:Y:S01]  /*28b0*/  FFMA.FTZ R70, R8, R169, R70 ;  /* 0x000000a908467223 */ /* 0x000fe20000010046 */
[----:B------:R-:W-:Y:S01]  /*28c0*/  ISETP.NE.AND P0, PT, R30, RZ, PT ;  /* 0x000000ff1e00720c */ /* 0x000fe20003f05270 */
[----:B------:R-:W-:Y:S01]  /*28d0*/  FADD.FTZ R8, R7, R188 ;  /* 0x000000bc07087221 */ /* 0x000fe20000010000 */
[----:B------:R-:W-:Y:S01]  /*28e0*/  @!P1 IADD3 R18, R18, 0x4, RZ ;  /* 0x0000000412129810 */ /* 0x000fe20007ffe0ff */
        /* <DEDUP_REMOVED lines=10> */
[----:B------:R-:W-:Y:S01]  /*2990*/  FFMA.FTZ R7, R188, R17, R5 ;  /* 0x00000011bc077223 */ /* 0x000fe20000010005 */
[----:B------:R-:W-:Y:S05]  /*29a0*/  BRA.DIV ~URZ, `(.L_x_1563) ;  /* 0x000018d27f007947 */ /* 0x000fea000b800000 */
[----:B------:R0:W1:Y:S02]  /*29b0*/  SHFL.DOWN PT, R5, R8, 0x10, 0x1f ;  /* 0x0a001f0008057f89 */ /* 0x00006400000e0000 */
.L_x_1571:
        /* <DEDUP_REMOVED lines=18> */
.L_x_1572:
[----:B------:R-:W-:Y:S01]  /*2ae0*/  LOP3.LUT R5, R4, 0x3, RZ, 0xc0, !PT ;  /* 0x0000000304057812 */ /* 0x000fe200078ec0ff */
[----:B--2---:R-:W-:Y:S01]  /*2af0*/  FADD.FTZ R2, R10, R7 ;  /* 0x000000070a027221 */ /* 0x004fe20000010000 */
[----:B------:R-:W-:Y:S01]  /*2b00*/  WARPSYNC 0xffffffff ;  /* 0xffffffff00007948 */ /* 0x000fe20003800000 */
[----:B0-----:R-:W-:Y:S01]  /*2b10*/  FADD.FTZ R3, R190, R9 ;  /* 0x00000009be037221 */ /* 0x001fe20000010000 */
[----:B------:R-:W-:Y:S01]  /*2b20*/  LOP3.LUT P1, RZ, R5, 0x1f, R32, 0xf8, !PT ;  /* 0x0000001f05ff7812 */ /* 0x000fe2000782f820 */
[----:B------:R-:W-:Y:S01]  /*2b30*/  @!P0 IMAD.IADD R4, R18, 0x1, R5 ;  /* 0x0000000112048824 */ /* 0x000fe200078e0205 */
[----:B------:R-:W-:Y:S01]  /*2b40*/  BSSY B0, `(.L_x_1565) ;  /* 0x0000010000007945 */ /* 0x000fe20003800000 */
[----:B------:R-:W-:Y:S01]  /*2b50*/  LOP3.LUT R190, R118, 0x1, RZ, 0xc0, !PT ;  /* 0x0000000176be7812 */ /* 0x000fe200078ec0ff */
[----:B------:R-:W-:Y:S02]  /*2b60*/  CS2R R10, SRZ ;  /* 0x00000000000a7805 */ /* 0x000fe4000001ff00 */
        /* <DEDUP_REMOVED lines=13> */
.L_x_1566:
[----:B------:R-:W-:Y:S05]  /*2c40*/  BSYNC B0 ;  /* 0x0000000000007941 */ /* 0x000fea0003800000 */
.L_x_1565:
        /* <DEDUP_REMOVED lines=8> */
[----:B------:R-:W-:-:S05]  /*2cd0*/  @!P1 IADD3 R3, P0, R31, R5, RZ ;  /* 0x000000051f039210 */ /* 0x000fca0007f1e0ff */
[----:B------:R-:W-:Y:S01]  /*2ce0*/  @!P1 IMAD.X R4, RZ, RZ, R6, P0 ;  /* 0x000000ffff049224 */ /* 0x000fe200000e0606 */
        /* <DEDUP_REMOVED lines=19> */
.L_x_1568:
[----:B------:R-:W2:Y:S01]  /*2e20*/  LDG.E.STRONG.GPU R4, [R2.64] ;  /* 0x0000000802047981 */ /* 0x000ea2000c1ef900 */
[----:B------:R-:W-:Y:S01]  /*2e30*/  YIELD ;  /* 0x0000000000007946 */ /* 0x000fe20003800000 */
[----:B--2---:R-:W-:Y:S01]  /*2e40*/  ISETP.NE.AND P0, PT, R4, R7, PT ;  /* 0x000000070400720c */ /* 0x004fe20003f05270 */
[----:B------:R-:W-:-:S12]  /*2e50*/  CCTL.IVALL ;  /* 0x00000000ff00798f */ /* 0x000fd80002000000 */
[----:B------:R-:W-:Y:S05]  /*2e60*/  @P0 BRA `(.L_x_1568) ;  /* 0xffffffb000000947 */ /* 0x000fea000383ffff */
.L_x_1567:
        /* <DEDUP_REMOVED lines=47> */
[----:B------:R-:W-:Y:S02]  /*3160*/  FADD.FTZ R22, R22, -R153 ;  /* 0x8000009916167221 */ /* 0x000fe40000010000 */
[C---:B------:R-:W-:Y:S02]  /*3170*/  FMUL.FTZ R150, R149.reuse, R150 ;  /* 0x0000009695967220 */ /* 0x040fe40000410000 */
[C---:B------:R-:W-:Y:S02]  /*3180*/  FMUL.FTZ R3, R149.reuse, R20 ;  /* 0x0000001495037220 */ /* 0x040fe40000410000 */
[C---:B------:R-:W-:Y:S02]  /*3190*/  FMUL.FTZ R166, R149.reuse, R166 ;  /* 0x000000a695a67220 */ /* 0x040fe40000410000 */
[----:B------:R-:W-:Y:S01]  /*31a0*/  FMUL.FTZ R7, R149, R168 ;  /* 0x000000a895077220 */ /* 0x000fe20000410000 */
[----:B------:R-:W-:Y:S01]  /*31b0*/  F2FP.BF16.PACK_AB R3, R3, R150 ;  /* 0x000000960303723e */ /* 0x000fe200000010ff */
[----:B------:R-:W-:-:S02]  /*31c0*/  FFMA.FTZ R157, R5, R157, R6 ;  /* 0x0000009d059d7223 */ /* 0x000fc40000010006 */
[----:B------:R-:W-:Y:S01]  /*31d0*/  FFMA.FTZ R159, R5, R159, R6 ;  /* 0x0000009f059f7223 */ /* 0x000fe20000010006 */
[----:B------:R-:W-:Y:S01]  /*31e0*/  F2FP.BF16.PACK_AB R7, R7, R166 ;  /* 0x000000a60707723e */ /* 0x000fe200000010ff */
[----:B------:R-:W-:Y:S01]  /*31f0*/  FADD.FTZ R154, R21, -R154 ;  /* 0x8000009a159a7221 */ /* 0x000fe20000010000 */
[----:B------:R-:W-:Y:S01]  /*3200*/  PRMT R2, R3, 0x7632, R2 ;  /* 0x0000763203027816 */ /* 0x000fe20000000002 */
[----:B------:R-:W-:Y:S02]  /*3210*/  FADD.FTZ R174, R174, -R173 ;  /* 0x800000adaeae7221 */ /* 0x000fe40000010000 */
[----:B------:R-:W-:Y:S01]  /*3220*/  FFMA.FTZ R12, R5, R12, R6 ;  /* 0x0000000c050c7223 */ /* 0x000fe20000010006 */
[----:B------:R-:W-:Y:S01]  /*3230*/  LOP3.LUT R19, R2, 0xffff, RZ, 0xc0, !PT ;  /* 0x0000ffff02137812 */ /* 0x000fe200078ec0ff */
[----:B------:R-:W-:Y:S02]  /*3240*/  FMUL.FTZ R22, R149, R22 ;  /* 0x0000001695167220 */ /* 0x000fe40000410000 */
[--C-:B------:R-:W-:Y:S01]  /*3250*/  FADD.FTZ R4, R189, -R16.reuse ;  /* 0x80000010bd047221 */ /* 0x100fe20000010000 */
[----:B------:R-:W-:Y:S01]  /*3260*/  PRMT R16, R3, 0x7610, R16 ;  /* 0x0000761003107816 */ /* 0x000fe20000000010 */
[C-C-:B------:R-:W-:Y:S01]  /*3270*/  FFMA.FTZ R155, R5.reuse, R155, R6.reuse ;  /* 0x0000009b059b7223 */ /* 0x140fe20000010006 */
[----:B------:R-:W-:Y:S01]  /*3280*/  F2FP.BF16.PACK_AB R22, RZ, R22 ;  /* 0x00000016ff16723e */ /* 0x000fe200000010ff */
[--C-:B------:R-:W-:Y:S01]  /*3290*/  FFMA.FTZ R161, R5, R161, R6.reuse ;  /* 0x000000a105a17223 */ /* 0x100fe20000010006 */
[----:B------:R-:W-:Y:S01]  /*32a0*/  SHF.L.U64.HI R150, R19, 0x10, RZ ;  /* 0x0000001013967819 */ /* 0x000fe200000102ff */
[C-C-:B------:R-:W-:Y:S01]  /*32b0*/  FFMA.FTZ R163, R5.reuse, R163, R6.reuse ;  /* 0x000000a305a37223 */ /* 0x140fe20000010006 */
[----:B------:R-:W-:Y:S01]  /*32c0*/  PRMT R3, R22, 0x7610, R3 ;  /* 0x0000761016037816 */ /* 0x000fe20000000003 */
[C-C-:B------:R-:W-:Y:S01]  /*32d0*/  FFMA.FTZ R169, R5.reuse, R169, R6.reuse ;  /* 0x000000a905a97223 */ /* 0x140fe20000010006 */
[----:B------:R-:W-:Y:S01]  /*32e0*/  PRMT R16, R16, 0x5410, R19 ;  /* 0x0000541010107816 */ /* 0x000fe20000000013 */
[--C-:B------:R-:W-:Y:S01]  /*32f0*/  FFMA.FTZ R171, R5, R171, R6.reuse ;  /* 0x000000ab05ab7223 */ /* 0x100fe20000010006 */
[----:B------:R-:W-:Y:S01]  /*3300*/  LOP3.LUT R3, R3, 0xffff, RZ, 0xc0, !PT ;  /* 0x0000ffff03037812 */ /* 0x000fe200078ec0ff */
[----:B------:R-:W-:-:S02]  /*3310*/  FFMA.FTZ R156, R5, R156, R6 ;  /* 0x0000009c059c7223 */ /* 0x000fc40000010006 */
[----:B------:R-:W-:Y:S01]  /*3320*/  FFMA.FTZ R175, R5, R175, R6 ;  /* 0x000000af05af7223 */ /* 0x000fe20000010006 */
[----:B------:R-:W-:Y:S01]  /*3330*/  LOP3.LUT R150, R3, 0xffff0000, R150, 0xf8, !PT ;  /* 0xffff000003967812 */ /* 0x000fe200078ef896 */
        /* <DEDUP_REMOVED lines=12> */
[C---:B------:R-:W-:Y:S02]  /*3400*/  FMUL.FTZ R154, R149.reuse, R154 ;  /* 0x0000009a959a7220 */ /* 0x040fe40000410000 */
[----:B------:R-:W-:Y:S02]  /*3410*/  FMUL.FTZ R9, R149, R174 ;  /* 0x000000ae95097220 */ /* 0x000fe40000410000 */
[----:B------:R-:W-:Y:S02]  /*3420*/  FADD.FTZ R12, R183, -R12 ;  /* 0x8000000cb70c7221 */ /* 0x000fe40000010000 */
[----:B------:R-:W-:Y:S01]  /*3430*/  FMUL.FTZ R17, R149, R4 ;  /* 0x0000000495117220 */ /* 0x000fe20000410000 */
[----:B------:R-:W-:Y:S01]  /*3440*/  PRMT R4, R7, 0x7632, R4 ;  /* 0x0000763207047816 */ /* 0x000fe20000000004 */
[----:B------:R-:W-:Y:S01]  /*3450*/  FADD.FTZ R14, R187, -R14 ;  /* 0x8000000ebb0e7221 */ /* 0x000fe20000010000 */
[----:B------:R-:W-:Y:S01]  /*3460*/  F2FP.BF16.PACK_AB R8, R9, R154 ;  /* 0x0000009a0908723e */ /* 0x000fe200000010ff */
[----:B------:R-:W-:Y:S01]  /*3470*/  FADD.FTZ R186, R186, -R15 ;  /* 0x8000000fbaba7221 */ /* 0x000fe20000010000 */
[----:B------:R-:W-:Y:S01]  /*3480*/  LOP3.LUT R9, R4, 0xffff, RZ, 0xc0, !PT ;  /* 0x0000ffff04097812 */ /* 0x000fe200078ec0ff */
[----:B------:R-:W-:Y:S01]  /*3490*/  FADD.FTZ R188, R188, -R5 ;  /* 0x80000005bcbc7221 */ /* 0x000fe20000010000 */
[----:B------:R-:W-:Y:S01]  /*34a0*/  PRMT R6, R8, 0x7632, R6 ;  /* 0x0000763208067816 */ /* 0x000fe20000000006 */
[----:B------:R-:W-:-:S02]  /*34b0*/  FADD.FTZ R182, R182, -R13 ;  /* 0x8000000db6b67221 */ /* 0x000fc40000010000 */
[C---:B------:R-:W-:Y:S02]  /*34c0*/  FMUL.FTZ R26, R149.reuse, R26 ;  /* 0x0000001a951a7220 */ /* 0x040fe40000410000 */
[C---:B------:R-:W-:Y:S02]  /*34d0*/  FMUL.FTZ R5, R149.reuse, R28 ;  /* 0x0000001c95057220 */ /* 0x040fe40000410000 */
[----:B------:R-:W-:Y:S02]  /*34e0*/  FADD.FTZ R170, R170, -R169 ;  /* 0x800000a9aaaa7221 */ /* 0x000fe40000010000 */
[----:B------:R-:W-:Y:S01]  /*34f0*/  FMUL.FTZ R13, R149, R12 ;  /* 0x0000000c950d7220 */ /* 0x000fe20000410000 */
[----:B------:R-:W-:Y:S01]  /*3500*/  PRMT R12, R7, 0x7610, R12 ;  /* 0x00007610070c7816 */ /* 0x000fe2000000000c */
[----:B------:R-:W-:Y:S01]  /*3510*/  FADD.FTZ R152, R152, -R161 ;  /* 0x800000a198987221 */ /* 0x000fe20000010000 */
[----:B------:R-:W-:Y:S01]  /*3520*/  F2FP.BF16.PACK_AB R5, R5, R26 ;  /* 0x0000001a0505723e */ /* 0x000fe200000010ff */
[C---:B------:R-:W-:Y:S01]  /*3530*/  FMUL.FTZ R14, R149.reuse, R14 ;  /* 0x0000000e950e7220 */ /* 0x040fe20000410000 */
[----:B------:R-:W-:Y:S01]  /*3540*/  PRMT R12, R12, 0x5410, R9 ;  /* 0x000054100c0c7816 */ /* 0x000fe20000000009 */
[----:B------:R-:W-:Y:S01]  /*3550*/  FMUL.FTZ R15, R149, R186 ;  /* 0x000000ba950f7220 */ /* 0x000fe20000410000 */
[----:B------:R-:W-:Y:S01]  /*3560*/  SHF.L.U64.HI R26, R9, 0x10, RZ ;  /* 0x00000010091a7819 */ /* 0x000fe200000102ff */
[----:B------:R-:W-:Y:S01]  /*3570*/  FMUL.FTZ R170, R149, R170 ;  /* 0x000000aa95aa7220 */ /* 0x000fe20000410000 */
[----:B------:R-:W-:Y:S01]  /*3580*/  PRMT R2, R5, 0x7632, R2 ;  /* 0x0000763205027816 */ /* 0x000fe20000000002 */
[----:B------:R-:W-:Y:S01]  /*3590*/  FMUL.FTZ R152, R149, R152 ;  /* 0x0000009895987220 */ /* 0x000fe20000410000 */
[----:B------:R-:W-:Y:S01]  /*35a0*/  F2FP.BF16.PACK_AB R9, R15, R14 ;  /* 0x0000000e0f09723e */ /* 0x000fe200000010ff */
[----:B------:R-:W-:Y:S01]  /*35b0*/  FADD.FTZ R158, R25, -R158 ;  /* 0x8000009e199e7221 */ /* 0x000fe20000010000 */
[----:B------:R-:W0:Y:S01]  /*35c0*/  S2R R14, SR_CTAID.X ;  /* 0x00000000000e7919 */ /* 0x000e220000002500 */
[----:B------:R-:W-:Y:S01]  /*35d0*/  FADD.FTZ R178, R178, -R177 ;  /* 0x800000b1b2b27221 */ /* 0x000fe20000010000 */
[----:B------:R-:W-:Y:S01]  /*35e0*/  PRMT R10, R5, 0x7610, R10 ;  /* 0x00007610050a7816 */ /* 0x000fe2000000000a */
[C---:B------:R-:W-:Y:S01]  /*35f0*/  FMUL.FTZ R158, R149.reuse, R158 ;  /* 0x0000009e959e7220 */ /* 0x040fe20000410000 */
[----:B------:R-:W-:Y:S01]  /*3600*/  F2FP.BF16.PACK_AB R5, RZ, R170 ;  /* 0x000000aaff05723e */ /* 0x000fe200000010ff */
[C---:B------:R-:W-:Y:S01]  /*3610*/  FMUL.FTZ R11, R149.reuse, R178 ;  /* 0x000000b2950b7220 */ /* 0x040fe20000410000 */
[----:B------:R-:W-:Y:S01]  /*3620*/  F2FP.BF16.PACK_AB R3, RZ, R152 ;  /* 0x00000098ff03723e */ /* 0x000fe200000010ff */
[----:B------:R-:W-:Y:S01]  /*3630*/  FMUL.FTZ R182, R149, R182 ;  /* 0x000000b695b67220 */ /* 0x000fe20000410000 */
[----:B------:R-:W-:Y:S01]  /*3640*/  LOP3.LUT R5, R5, 0xffff, RZ, 0xc0, !PT ;  /* 0x0000ffff05057812 */ /* 0x000fe200078ec0ff */
[----:B------:R-:W-:Y:S01]  /*3650*/  FADD.FTZ R160, R29, -R160 ;  /* 0x800000a01da07221 */ /* 0x000fe20000010000 */
[----:B------:R-:W-:Y:S01]  /*3660*/  LOP3.LUT R28, R3, 0xffff, RZ, 0xc0, !PT ;  /* 0x0000ffff031c7812 */ /* 0x000fe200078ec0ff */
[----:B------:R-:W-:Y:S01]  /*3670*/  FADD.FTZ R156, R23, -R156 ;  /* 0x8000009c179c7221 */ /* 0x000fe20000010000 */
[----:B------:R-:W-:Y:S01]  /*3680*/  LOP3.LUT R19, R2, 0xffff, RZ, 0xc0, !PT ;  /* 0x0000ffff02137812 */ /* 0x000fe200078ec0ff */
[----:B------:R-:W-:Y:S01]  /*3690*/  FADD.FTZ R24, R24, -R155 ;  /* 0x8000009b18187221 */ /* 0x000fe20000010000 */
[----:B------:R-:W-:Y:S01]  /*36a0*/  LOP3.LUT R3, R6, 0xffff, RZ, 0xc0, !PT ;  /* 0x0000ffff06037812 */ /* 0x000fe200078ec0ff */
[----:B------:R-:W-:Y:S01]  /*36b0*/  FMUL.FTZ R160, R149, R160 ;  /* 0x000000a095a07220 */ /* 0x000fe20000410000 */
[----:B------:R-:W-:Y:S01]  /*36c0*/  F2FP.BF16.PACK_AB R2, R11, R158 ;  /* 0x0000009e0b02723e */ /* 0x000fe200000010ff */
[----:B------:R-:W-:Y:S01]  /*36d0*/  FMUL.FTZ R156, R149, R156 ;  /* 0x0000009c959c7220 */ /* 0x000fe20000410000 */
[----:B------:R-:W-:Y:S01]  /*36e0*/  LOP3.LUT R26, R5, 0xffff0000, R26, 0xf8, !PT ;  /* 0xffff0000051a7812 */ /* 0x000fe200078ef81a */
[----:B------:R-:W-:Y:S01]  /*36f0*/  FMUL.FTZ R24, R149, R24 ;  /* 0x0000001895187220 */ /* 0x000fe20000410000 */
[----:B------:R-:W-:Y:S01]  /*3700*/  F2FP.BF16.PACK_AB R5, R182, R13 ;  /* 0x0000000db605723e */ /* 0x000fe200000010ff */
[----:B------:R-:W-:Y:S01]  /*3710*/  FADD.FTZ R164, R164, -R163 ;  /* 0x800000a3a4a47221 */ /* 0x000fe20000010000 */
[--C-:B------:R-:W-:Y:S01]  /*3720*/  PRMT R8, R8, 0x5410, R3.reuse ;  /* 0x0000541008087816 */ /* 0x100fe20000000003 */
[----:B------:R-:W-:Y:S01]  /*3730*/  FADD.FTZ R162, R185, -R162 ;  /* 0x800000a2b9a27221 */ /* 0x000fe20000010000 */
[----:B------:R-:W-:Y:S01]  /*3740*/  SHF.L.U64.HI R22, R3, 0x10, RZ ;  /* 0x0000001003167819 */ /* 0x000fe200000102ff */
[----:B------:R-:W-:Y:S01]  /*3750*/  FMUL.FTZ R164, R149, R164 ;  /* 0x000000a495a47220 */ /* 0x000fe20000410000 */
[----:B------:R-:W-:Y:S01]  /*3760*/  PRMT R3, R2, 0x7632, R3 ;  /* 0x0000763202037816 */ /* 0x000fe20000000003 */
[----:B------:R-:W-:Y:S01]  /*3770*/  FADD.FTZ R176, R176, -R175 ;  /* 0x800000afb0b07221 */ /* 0x000fe20000010000 */
[----:B------:R-:W-:Y:S01]  /*3780*/  PRMT R6, R5, 0x7632, R6 ;  /* 0x0000763205067816 */ /* 0x000fe20000000006 */
[----:B------:R-:W-:Y:S01]  /*3790*/  FMUL.FTZ R162, R149, R162 ;  /* 0x000000a295a27220 */ /* 0x000fe20000410000 */
[----:B------:R-:W-:Y:S01]  /*37a0*/  LOP3.LUT R3, R3, 0xffff, RZ, 0xc0, !PT ;  /* 0x0000ffff03037812 */ /* 0x000fe200078ec0ff */
[C---:B------:R-:W-:Y:S01]  /*37b0*/  FMUL.FTZ R176, R149.reuse, R176 ;  /* 0x000000b095b07220 */ /* 0x040fe20000410000 */
[----:B------:R-:W-:Y:S01]  /*37c0*/  F2FP.BF16.PACK_AB R4, RZ, R160 ;  /* 0x000000a0ff04723e */ /* 0x000fe200000010ff */
[----:B------:R-:W-:Y:S01]  /*37d0*/  FADD.FTZ R172, R172, -R171 ;  /* 0x800000abacac7221 */ /* 0x000fe20000010000 */
[----:B------:R-:W-:Y:S01]  /*37e0*/  LOP3.LUT R6, R6, 0xffff, RZ, 0xc0, !PT ;  /* 0x0000ffff06067812 */ /* 0x000fe200078ec0ff */
[----:B------:R-:W-:Y:S01]  /*37f0*/  FADD.FTZ R180, R180, -R179 ;  /* 0x800000b3b4b47221 */ /* 0x000fe20000010000 */
[----:B------:R-:W-:Y:S01]  /*3800*/  F2FP.BF16.PACK_AB R7, RZ, R156 ;  /* 0x0000009cff07723e */ /* 0x000fe200000010ff */
[C---:B------:R-:W-:Y:S01]  /*3810*/  FMUL.FTZ R172, R149.reuse, R172 ;  /* 0x000000ac95ac7220 */ /* 0x040fe20000410000 */
[----:B------:R-:W-:Y:S01]  /*3820*/  F2FP.BF16.PACK_AB R15, RZ, R24 ;  /* 0x00000018ff0f723e */ /* 0x000fe200000010ff */
[C---:B------:R-:W-:Y:S01]  /*3830*/  FMUL.FTZ R180, R149.reuse, R180 ;  /* 0x000000b495b47220 */ /* 0x040fe20000410000 */
[----:B------:R-:W-:Y:S01]  /*3840*/  PRMT R2, R2, 0x5410, R3 ;  /* 0x0000541002027816 */ /* 0x000fe20000000003 */
[----:B------:R-:W-:Y:S01]  /*3850*/  FADD.FTZ R184, R184, -R181 ;  /* 0x800000b5b8b87221 */ /* 0x000fe20000010000 */
[----:B------:R-:W-:Y:S01]  /*3860*/  LOP3.LUT R24, R4, 0xffff, RZ, 0xc0, !PT ;  /* 0x0000ffff04187812 */ /* 0x000fe200078ec0ff */
[----:B------:R-:W-:Y:S01]  /*3870*/  FMUL.FTZ R188, R149, R188 ;  /* 0x000000bc95bc7220 */ /* 0x000fe20000410000 */
[----:B------:R-:W-:Y:S01]  /*3880*/  SHF.L.U64.HI R3, R3, 0x10, RZ ;  /* 0x0000001003037819 */ /* 0x000fe200000102ff */
[----:B------:R-:W-:Y:S01]  /*3890*/  FMUL.FTZ R184, R149, R184 ;  /* 0x000000b895b87220 */ /* 0x000fe20000410000 */
[----:B------:R-:W-:Y:S01]  /*38a0*/  PRMT R4, R5, 0x5410, R6 ;  /* 0x0000541005047816 */ /* 0x000fe20000000006 */
[----:B0-----:R-:W-:Y:S01]  /*38b0*/  IMAD.SHL.U32 R5, R14, 0x80, RZ ;  /* 0x000000800e057824 */ /* 0x001fe200078e00ff */
[----:B------:R-:W-:-:S02]  /*38c0*/  LOP3.LUT R7, R7, 0xffff, RZ, 0xc0, !PT ;  /* 0x0000ffff07077812 */ /* 0x000fc400078ec0ff */
[----:B------:R-:W-:Y:S02]  /*38d0*/  LOP3.LUT R24, R24, 0xffff0000, R3, 0xf8, !PT ;  /* 0xffff000018187812 */ /* 0x000fe400078ef803 */
[----:B------:R-:W-:Y:S02]  /*38e0*/  PRMT R10, R10, 0x5410, R19 ;  /* 0x000054100a0a7816 */ /* 0x000fe40000000013 */
[----:B------:R-:W-:Y:S02]  /*38f0*/  PRMT R3, R15, 0x7610, R3 ;  /* 0x000076100f037816 */ /* 0x000fe40000000003 */
[----:B------:R-:W-:Y:S02]  /*3900*/  SHF.L.U64.HI R19, R19, 0x10, RZ ;  /* 0x0000001013137819 */ /* 0x000fe400000102ff */
[----:B------:R-:W-:Y:S02]  /*3910*/  LOP3.LUT R22, R7, 0xffff0000, R22, 0xf8, !PT ;  /* 0xffff000007167812 */ /* 0x000fe400078ef816 */
[----:B------:R-:W-:-:S02]  /*3920*/  PRMT R11, R9, 0x7632, R11 ;  /* 0x00007632090b7816 */ /* 0x000fc4000000000b */
[----:B------:R-:W-:Y:S02]  /*3930*/  F2FP.BF16.PACK_AB R164, RZ, R164 ;  /* 0x000000a4ffa4723e */ /* 0x000fe400000010ff */
[----:B------:R-:W-:Y:S02]  /*3940*/  F2FP.BF16.PACK_AB R7, RZ, R162 ;  /* 0x000000a2ff07723e */ /* 0x000fe400000010ff */
[----:B------:R-:W-:Y:S02]  /*3950*/  LOP3.LUT R5, R5, 0x180, RZ, 0xc0, !PT ;  /* 0x0000018005057812 */ /* 0x000fe400078ec0ff */
[----:B------:R-:W-:Y:S02]  /*3960*/  F2FP.BF16.PACK_AB R13, RZ, R17 ;  /* 0x00000011ff0d723e */ /* 0x000fe400000010ff */
[----:B------:R-:W-:Y:S02]  /*3970*/  PRMT R17, R150, 0x5410, R3 ;  /* 0x0000541096117816 */ /* 0x000fe40000000003 */
[----:B------:R-:W-:-:S02]  /*3980*/  LOP3.LUT R28, R28, 0xffff0000, R19, 0xf8, !PT ;  /* 0xffff00001c1c7812 */ /* 0x000fc400078ef813 */
[----:B------:R-:W-:Y:S02]  /*3990*/  LOP3.LUT R20, R11, 0xffff, RZ, 0xc0, !PT ;  /* 0x0000ffff0b147812 */ /* 0x000fe400078ec0ff */
[----:B------:R-:W-:Y:S02]  /*39a0*/  PRMT R3, R164, 0x7610, R3 ;  /* 0x00007610a4037816 */ /* 0x000fe40000000003 */
[----:B------:R-:W-:Y:S02]  /*39b0*/  LOP3.LUT R7, R7, 0xffff, RZ, 0xc0, !PT ;  /* 0x0000ffff07077812 */ /* 0x000fe400078ec0ff */
[----:B------:R-:W-:Y:S02]  /*39c0*/  SHF.L.U64.HI R18, R6, 0x10, RZ ;  /* 0x0000001006127819 */ /* 0x000fe400000102ff */
[----:B------:R-:W-:Y:S02]  /*39d0*/  F2FP.BF16.PACK_AB R176, RZ, R176 ;  /* 0x000000b0ffb0723e */ /* 0x000fe400000010ff */
[----:B------:R-:W-:-:S02]  /*39e0*/  LOP3.LUT R5, R5, 0x1f, R32, 0xf8, !PT ;  /* 0x0000001f05057812 */ /* 0x000fc400078ef820 */
[----:B------:R-:W-:Y:S02]  /*39f0*/  PRMT R6, R9, 0x5410, R20 ;  /* 0x0000541009067816 */ /* 0x000fe40000000014 */
[--C-:B------:R-:W-:Y:S02]  /*3a00*/  PRMT R11, R28, 0x5410, R3.reuse ;  /* 0x000054101c0b7816 */ /* 0x100fe40000000003 */
[----:B------:R-:W-:Y:S02]  /*3a10*/  LOP3.LUT R13, R13, 0xffff, RZ, 0xc0, !PT ;  /* 0x0000ffff0d0d7812 */ /* 0x000fe400078ec0ff */
[----:B------:R-:W-:Y:S02]  /*3a20*/  SHF.L.U64.HI R20, R20, 0x10, RZ ;  /* 0x0000001014147819 */ /* 0x000fe400000102ff */
[----:B------:R-:W-:Y:S02]  /*3a30*/  LOP3.LUT R18, R7, 0xffff0000, R18, 0xf8, !PT ;  /* 0xffff000007127812 */ /* 0x000fe400078ef812 */
[----:B------:R-:W-:-:S02]  /*3a40*/  PRMT R3, R176, 0x7610, R3 ;  /* 0x00007610b0037816 */ /* 0x000fc40000000003 */
[----:B------:R-:W-:Y:S02]  /*3a50*/  LOP3.LUT R14, R5, 0x60, R32, 0xf8, !PT ;  /* 0x00000060050e7812 */ /* 0x000fe400078ef820 */
[----:B------:R-:W-:Y:S02]  /*3a60*/  F2FP.BF16.PACK_AB R7, RZ, R172 ;  /* 0x000000acff07723e */ /* 0x000fe400000010ff */
[----:B------:R-:W-:Y:S02]  /*3a70*/  F2FP.BF16.PACK_AB R180, RZ, R180 ;  /* 0x000000b4ffb4723e */ /* 0x000fe400000010ff */
[----:B------:R-:W-:Y:S02]  /*3a80*/  LOP3.LUT R20, R13, 0xffff0000, R20, 0xf8, !PT ;  /* 0xffff00000d147812 */ /* 0x000fe400078ef814 */
[----:B------:R-:W-:Y:S01]  /*3a90*/  PRMT R9, R22, 0x5410, R3 ;  /* 0x0000541016097816 */ /* 0x000fe20000000003 */
[----:B------:R-:W-:Y:S01]  /*3aa0*/  IMAD R22, R35, 0xe00, R14 ;  /* 0x00000e0023167824 */ /* 0x000fe200078e020e */
[----:B------:R-:W-:-:S02]  /*3ab0*/  PRMT R13, R26, 0x5410, R7 ;  /* 0x000054101a0d7816 */ /* 0x000fc40000000007 */
[----:B------:R-:W-:Y:S02]  /*3ac0*/  F2FP.BF16.PACK_AB R7, RZ, R188 ;  /* 0x000000bcff07723e */ /* 0x000fe400000010ff */
[----:B------:R-:W-:Y:S02]  /*3ad0*/  PRMT R3, R180, 0x7610, R3 ;  /* 0x00007610b4037816 */ /* 0x000fe40000000003 */
[----:B------:R-:W-:Y:S02]  /*3ae0*/  F2FP.BF16.PACK_AB R5, RZ, R184 ;  /* 0x000000b8ff05723e */ /* 0x000fe400000010ff */
[----:B------:R-:W-:Y:S02]  /*3af0*/  MOV R29, 0x8 ;  /* 0x00000008001d7802 */ /* 0x000fe40000000f00 */
[----:B------:R-:W-:Y:S02]  /*3b00*/  IADD3 R14, R22, 0x200, RZ ;  /* 0x00000200160e7810 */ /* 0x000fe40007ffe0ff */
[----:B------:R-:W-:-:S02]  /*3b10*/  PRMT R7, R20, 0x5410, R7 ;  /* 0x0000541014077816 */ /* 0x000fc40000000007 */
[----:B------:R-:W-:Y:S01]  /*3b20*/  PRMT R3, R24, 0x5410, R3 ;  /* 0x0000541018037816 */ /* 0x000fe20000000003 */
[-C--:B------:R-:W-:Y:S01]  /*3b30*/  IMAD.WIDE.U32 R14, R14, R29.reuse, c[0x0][0x1d0] ;  /* 0x000074000e0e7625 */ /* 0x080fe200078e001d */
[----:B------:R-:W-:Y:S02]  /*3b40*/  IADD3 R20, R22, 0x400, RZ ;  /* 0x0000040016147810 */ /* 0x000fe40007ffe0ff */
[----:B------:R-:W-:Y:S01]  /*3b50*/  PRMT R5, R18, 0x5410, R5 ;  /* 0x0000541012057816 */ /* 0x000fe20000000005 */
[CC--:B------:R-:W-:Y:S01]  /*3b60*/  IMAD.WIDE.U32 R18, R22.reuse, R29.reuse, c[0x0][0x1d0] ;  /* 0x0000740016127625 */ /* 0x0c0fe200078e001d */
[C---:B------:R-:W-:Y:S02]  /*3b70*/  IADD3 R24, R22.reuse, 0x600, RZ ;  /* 0x0000060016187810 */ /* 0x040fe40007ffe0ff */
[----:B------:R-:W-:Y:S01]  /*3b80*/  IADD3 R23, R22, 0x800, RZ ;  /* 0x0000080016177810 */ /* 0x000fe20007ffe0ff */
[-C--:B------:R-:W-:Y:S01]  /*3b90*/  IMAD.WIDE.U32 R20, R20, R29.reuse, c[0x0][0x1d0] ;  /* 0x0000740014147625 */ /* 0x080fe200078e001d */
[C---:B------:R-:W-:Y:S01]  /*3ba0*/  IADD3 R26, R22.reuse, 0xa00, RZ ;  /* 0x00000a00161a7810 */ /* 0x040fe20007ffe0ff */
[----:B------:R0:W-:Y:S01]  /*3bb0*/  STG.E.64 [R18.64], R16 ;  /* 0x0000001012007986 */ /* 0x0001e2000c101b08 */
[----:B------:R-:W-:Y:S01]  /*3bc0*/  IADD3 R28, R22, 0xc00, RZ ;  /* 0x00000c00161c7810 */ /* 0x000fe20007ffe0ff */
[-C--:B------:R-:W-:Y:S01]  /*3bd0*/  IMAD.WIDE.U32 R24, R24, R29.reuse, c[0x0][0x1d0] ;  /* 0x0000740018187625 */ /* 0x080fe200078e001d */
[----:B------:R-:W-:Y:S01]  /*3be0*/  IADD3 R35, R35, c[0x0][0x160], RZ ;  /* 0x0000580023237a10 */ /* 0x000fe20007ffe0ff */
[----:B------:R1:W-:Y:S02]  /*3bf0*/  STG.E.64 [R14.64], R10 ;  /* 0x0000000a0e007986 */ /* 0x0003e4000c101b08 */
[-C--:B------:R-:W-:Y:S01]  /*3c00*/  IMAD.WIDE.U32 R22, R23, R29.reuse, c[0x0][0x1d0] ;  /* 0x0000740017167625 */ /* 0x080fe200078e001d */
[----:B------:R-:W-:Y:S01]  /*3c10*/  ISETP.GE.AND P0, PT, R35, c[0x0][0x164], PT ;  /* 0x0000590023007a0c */ /* 0x000fe20003f06270 */
[----:B------:R1:W-:Y:S04]  /*3c20*/  STG.E.64 [R20.64], R12 ;  /* 0x0000000c14007986 */ /* 0x0003e8000c101b08 */
[----:B------:R1:W-:Y:S01]  /*3c30*/  STG.E.64 [R24.64], R8 ;  /* 0x0000000818007986 */ /* 0x0003e2000c101b08 */
[----:B0-----:R-:W-:-:S03]  /*3c40*/  IMAD.WIDE.U32 R16, R26, R29, c[0x0][0x1d0] ;  /* 0x000074001a107625 */ /* 0x001fc600078e001d */
[----:B------:R1:W-:Y:S01]  /*3c50*/  STG.E.64 [R22.64], R2 ;  /* 0x0000000216007986 */ /* 0x0003e2000c101b08 */
[----:B------:R-:W-:-:S03]  /*3c60*/  IMAD.WIDE.U32 R18, R28, R29, c[0x0][0x1d0] ;  /* 0x000074001c127625 */ /* 0x000fc600078e001d */
[----:B------:R1:W-:Y:S04]  /*3c70*/  STG.E.64 [R16.64], R4 ;  /* 0x0000000410007986 */ /* 0x0003e8000c101b08 */
[----:B------:R1:W-:Y:S02]  /*3c80*/  STG.E.64 [R18.64], R6 ;  /* 0x0000000612007986 */ /* 0x0003e4000c101b08 */
[----:B-1----:R-:W-:Y:S01]  /*3c90*/  @P0 CALL.REL.NOINC `(.L_x_1569) ;  /* 0x0000001000000944 */ /* 0x002fe20003c00000 */
[----:B------:R-:W-:Y:S05]  /*3ca0*/  BRA `(.L_x_1570) ;  /* 0xffffcf1000007947 */ /* 0x000fea000383ffff */
.L_x_1569:
[----:B------:R-:W-:Y:S01]  /*3cb0*/  MOV R18, R77 ;  /* 0x0000004d00127202 */ /* 0x000fe20000000f00 */
[----:B------:R-:W-:Y:S01]  /*3cc0*/  IMAD.MOV.U32 R15, RZ, RZ, R76 ;  /* 0x000000ffff0f7224 */ /* 0x000fe200078e004c */
        /* <DEDUP_REMOVED lines=14> */
[----:B------:R-:W-:-:S02]  /*3db0*/  MOV R12, R82 ;  /* 0x00000052000c7202 */ /* 0x000fc40000000f00 */
[----:B------:R-:W-:Y:S02]  /*3dc0*/  MOV R16, R81 ;  /* 0x0000005100107202 */ /* 0x000fe40000000f00 */
[----:B------:R-:W-:Y:S02]  /*3dd0*/  MOV R19, R75 ;  /* 0x0000004b00137202 */ /* 0x000fe40000000f00 */
[----:B------:R-:W-:Y:S02]  /*3de0*/  MOV R20, R74 ;  /* 0x0000004a00147202 */ /* 0x000fe40000000f00 */
[----:B------:R-:W-:Y:S01]  /*3df0*/  MOV R78, R69 ;  /* 0x00000045004e7202 */ /* 0x000fe20000000f00 */
[----:B------:R-:W-:Y:S01]  /*3e00*/  IMAD.MOV.U32 R69, RZ, RZ, R66 ;  /* 0x000000ffff457224 */ /* 0x000fe200078e0042 */
[----:B------:R-:W-:Y:S01]  /*3e10*/  MOV R68, R65 ;  /* 0x0000004100447202 */ /* 0x000fe20000000f00 */
[----:B------:R-:W-:Y:S01]  /*3e20*/  IMAD.MOV.U32 R65, RZ, RZ, R62 ;  /* 0x000000ffff417224 */ /* 0x000fe200078e003e */
[----:B------:R-:W-:-:S02]  /*3e30*/  MOV R73, R50 ;  /* 0x0000003200497202 */ /* 0x000fc40000000f00 */
[----:B------:R-:W-:Y:S02]  /*3e40*/  MOV R70, R63 ;  /* 0x0000003f00467202 */ /* 0x000fe40000000f00 */
[----:B------:R-:W-:Y:S01]  /*3e50*/  MOV R64, R61 ;  /* 0x0000003d00407202 */ /* 0x000fe20000000f00 */
[----:B------:R-:W-:Y:S01]  /*3e60*/  IMAD.MOV.U32 R61, RZ, RZ, R42 ;  /* 0x000000ffff3d7224 */ /* 0x000fe200078e002a */
[----:B------:R-:W-:Y:S01]  /*3e70*/  MOV R72, R49 ;  /* 0x0000003100487202 */ /* 0x000fe20000000f00 */
[----:B------:R-:W-:Y:S01]  /*3e80*/  IMAD.MOV.U32 R42, RZ, RZ, R34 ;  /* 0x000000ffff2a7224 */ /* 0x000fe200078e0022 */
        /* <DEDUP_REMOVED lines=26> */
.L_x_1562:
[----:B------:R-:W-:Y:S01]  /*4030*/  IMAD R0, R27, 0xe00, R0 ;  /* 0x00000e001b007824 */ /* 0x000fe200078e0200 */
[----:B------:R-:W-:-:S04]  /*4040*/  MOV R39, 0x10 ;  /* 0x0000001000277802 */ /* 0x000fc80000000f00 */
[C---:B------:R-:W-:Y:S01]  /*4050*/  IADD3 R28, R0.reuse, 0x200, RZ ;  /* 0x00000200001c7810 */ /* 0x040fe20007ffe0ff */
        /* <DEDUP_REMOVED lines=11> */
[----:B------:R2:W-:Y:S02]  /*4110*/  STG.E.128 [R28.64], R12 ;  /* 0x0000000c1c007986 */ /* 0x0005e4000c101d08 */
[-C--:B------:R-:W-:Y:S02]  /*4120*/  IMAD.WIDE.U32 R32, R32, R39.reuse, c[0x0][0x1c8] ;  /* 0x0000720020207625 */ /* 0x080fe400078e0027 */
[----:B------:R-:W-:Y:S01]  /*4130*/  STG.E.128 [R30.64], R76 ;  /* 0x0000004c1e007986 */ /* 0x000fe2000c101d08 */
[----:B0-----:R-:W-:Y:S01]  /*4140*/  IADD3 R10, R0, 0xa00, RZ ;  /* 0x00000a00000a7810 */ /* 0x001fe20007ffe0ff */
[-C--:B------:R-:W-:Y:S01]  /*4150*/  IMAD.WIDE.U32 R34, R36, R39.reuse, c[0x0][0x1c0] ;  /* 0x0000700024227625 */ /* 0x080fe200078e0027 */
        /* <DEDUP_REMOVED lines=10> */
[-C--:B------:R-:W-:Y:S02]  /*4200*/  IMAD.WIDE.U32 R10, R10, R39.reuse, c[0x0][0x1c8] ;  /* 0x000072000a0a7625 */ /* 0x080fe400078e0027 */
[----:B------:R-:W-:Y:S02]  /*4210*/  STG.E.128 [R8.64], R60 ;  /* 0x0000003c08007986 */ /* 0x000fe4000c101d08 */
[CC--:B--2---:R-:W-:Y:S02]  /*4220*/  IMAD.WIDE.U32 R12, R0.reuse, R39.reuse, c[0x0][0x1c0] ;  /* 0x00007000000c7625 */ /* 0x0c4fe400078e0027 */
[----:B------:R-:W-:Y:S02]  /*4230*/  STG.E.128 [R10.64], R44 ;  /* 0x0000002c0a007986 */ /* 0x000fe4000c101d08 */
[----:B------:R-:W-:-:S02]  /*4240*/  IMAD.WIDE.U32 R14, R0, R39, c[0x0][0x1c8] ;  /* 0x00007200000e7625 */ /* 0x000fc400078e0027 */
[----:B------:R-:W-:Y:S04]  /*4250*/  STG.E.128 [R12.64], R40 ;  /* 0x000000280c007986 */ /* 0x000fe8000c101d08 */
[----:B------:R-:W-:Y:S01]  /*4260*/  STG.E.128 [R14.64], R48 ;  /* 0x000000300e007986 */ /* 0x000fe2000c101d08 */
[----:B------:R-:W-:Y:S05]  /*4270*/  EXIT ;  /* 0x000000000000794d */ /* 0x000fea0003800000 */
.L_x_1563:
[----:B------:R-:W-:Y:S01]  /*4280*/  MOV R6, R8 ;  /* 0x0000000800067202 */ /* 0x000fe20000000f00 */
[----:B------:R-:W-:Y:S01]  /*4290*/  IMAD.MOV.U32 R11, RZ, RZ, 0x10 ;  /* 0x00000010ff0b7424 */ /* 0x000fe200078e00ff */
[----:B------:R-:W-:Y:S02]  /*42a0*/  MOV R190, 0x1f ;  /* 0x0000001f00be7802 */ /* 0x000fe40000000f00 */
[----:B------:R-:W-:Y:S02]  /*42b0*/  MOV R27, 0xffffffff ;  /* 0xffffffff001b7802 */ /* 0x000fe40000000f00 */
[----:B------:R-:W-:-:S02]  /*42c0*/  MOV R2, 0x42e0 ;  /* 0x000042e000027802 */ /* 0x000fc40000000f00 */
[----:B------:R-:W-:Y:S05]  /*42d0*/  CALL.REL.NOINC `($__internal_113_$__cuda_sm70_shflsync_down_p) ;  /* 0x0000045000007944 */ /* 0x000fea0003c00000 */
[----:B-1----:R-:W-:Y:S01]  /*42e0*/  MOV R5, R190 ;  /* 0x000000be00057202 */ /* 0x002fe20000000f00 */
[----:B0-----:R-:W-:Y:S05]  /*42f0*/  BRA `(.L_x_1571) ;  /* 0xffffe6c000007947 */ /* 0x001fea000383ffff */
.L_x_1564:
[----:B------:R-:W-:Y:S01]  /*4300*/  HFMA2.MMA R190, -RZ, RZ, 0, 1.847743988037109375e-06 ;  /* 0x0000001fffbe7435 */ /* 0x000fe200000001ff */
[----:B------:R-:W-:Y:S01]  /*4310*/  MOV R6, R7 ;  /* 0x0000000700067202 */ /* 0x000fe20000000f00 */
[----:B------:R-:W-:Y:S01]  /*4320*/  IMAD.MOV.U32 R11, RZ, RZ, 0x10 ;  /* 0x00000010ff0b7424 */ /* 0x000fe200078e00ff */
[----:B------:R-:W-:-:S02]  /*4330*/  MOV R27, 0xffffffff ;  /* 0xffffffff001b7802 */ /* 0x000fc40000000f00 */
[----:B------:R-:W-:Y:S02]  /*4340*/  MOV R2, 0x4360 ;  /* 0x0000436000027802 */ /* 0x000fe40000000f00 */
[----:B01----:R-:W-:Y:S05]  /*4350*/  CALL.REL.NOINC `($__internal_113_$__cuda_sm70_shflsync_down_p) ;  /* 0x000003d000007944 */ /* 0x003fea0003c00000 */
[----:B------:R-:W-:Y:S01]  /*4360*/  FADD.FTZ R8, R8, R5 ;  /* 0x0000000508087221 */ /* 0x000fe20000010000 */
[----:B0-----:R-:W-:Y:S01]  /*4370*/  HFMA2.MMA R11, -RZ, RZ, 0, 4.76837158203125e-07 ;  /* 0x00000008ff0b7435 */ /* 0x001fe200000001ff */
[----:B-1----:R-:W-:Y:S01]  /*4380*/  FADD.FTZ R7, R7, R190 ;  /* 0x000000be07077221 */ /* 0x002fe20000010000 */
[----:B------:R-:W-:Y:S01]  /*4390*/  MOV R190, 0x1f ;  /* 0x0000001f00be7802 */ /* 0x000fe20000000f00 */
[----:B------:R-:W-:Y:S01]  /*43a0*/  IMAD.MOV.U32 R27, RZ, RZ, -0x1 ;  /* 0xffffffffff1b7424 */ /* 0x000fe200078e00ff */
[----:B------:R-:W-:Y:S02]  /*43b0*/  MOV R6, R8 ;  /* 0x0000000800067202 */ /* 0x000fe40000000f00 */
[----:B------:R-:W-:Y:S02]  /*43c0*/  MOV R2, 0x43e0 ;  /* 0x000043e000027802 */ /* 0x000fe40000000f00 */
[----:B------:R-:W-:Y:S05]  /*43d0*/  CALL.REL.NOINC `($__internal_113_$__cuda_sm70_shflsync_down_p) ;  /* 0x0000035000007944 */ /* 0x000fea0003c00000 */
[----:B0-----:R-:W-:Y:S01]  /*43e0*/  HFMA2.MMA R11, -RZ, RZ, 0, 4.76837158203125e-07 ;  /* 0x00000008ff0b7435 */ /* 0x001fe200000001ff */
[----:B-1----:R-:W-:Y:S01]  /*43f0*/  MOV R5, R190 ;  /* 0x000000be00057202 */ /* 0x002fe20000000f00 */
[----:B------:R-:W-:Y:S01]  /*4400*/  IMAD.MOV.U32 R190, RZ, RZ, 0x1f ;  /* 0x0000001fffbe7424 */ /* 0x000fe200078e00ff */
[----:B------:R-:W-:-:S02]  /*4410*/  MOV R6, R7 ;  /* 0x0000000700067202 */ /* 0x000fc40000000f00 */
[----:B------:R-:W-:Y:S02]  /*4420*/  MOV R27, 0xffffffff ;  /* 0xffffffff001b7802 */ /* 0x000fe40000000f00 */
[----:B------:R-:W-:Y:S02]  /*4430*/  MOV R2, 0x4450 ;  /* 0x0000445000027802 */ /* 0x000fe40000000f00 */
[----:B------:R-:W-:Y:S05]  /*4440*/  CALL.REL.NOINC `($__internal_113_$__cuda_sm70_shflsync_down_p) ;  /* 0x000002e000007944 */ /* 0x000fea0003c00000 */
[----:B------:R-:W-:Y:S01]  /*4450*/  FADD.FTZ R8, R5, R8 ;  /* 0x0000000805087221 */ /* 0x000fe20000010000 */
[----:B0-----:R-:W-:Y:S01]  /*4460*/  HFMA2.MMA R11, -RZ, RZ, 0, 2.384185791015625e-07 ;  /* 0x00000004ff0b7435 */ /* 0x001fe200000001ff */
[----:B-1----:R-:W-:Y:S01]  /*4470*/  FADD.FTZ R7, R7, R190 ;  /* 0x000000be07077221 */ /* 0x002fe20000010000 */
[----:B------:R-:W-:Y:S01]  /*4480*/  MOV R190, 0x1f ;  /* 0x0000001f00be7802 */ /* 0x000fe20000000f00 */
[----:B------:R-:W-:Y:S01]  /*4490*/  IMAD.MOV.U32 R6, RZ, RZ, R8 ;  /* 0x000000ffff067224 */ /* 0x000fe200078e0008 */
[----:B------:R-:W-:Y:S02]  /*44a0*/  MOV R27, 0xffffffff ;  /* 0xffffffff001b7802 */ /* 0x000fe40000000f00 */
[----:B------:R-:W-:Y:S02]  /*44b0*/  MOV R2, 0x44d0 ;  /* 0x000044d000027802 */ /* 0x000fe40000000f00 */
[----:B------:R-:W-:Y:S05]  /*44c0*/  CALL.REL.NOINC `($__internal_113_$__cuda_sm70_shflsync_down_p) ;  /* 0x0000026000007944 */ /* 0x000fea0003c00000 */
[----:B0-----:R-:W-:Y:S01]  /*44d0*/  HFMA2.MMA R11, -RZ, RZ, 0, 2.384185791015625e-07 ;  /* 0x00000004ff0b7435 */ /* 0x001fe200000001ff */
[----:B-1----:R-:W-:Y:S01]  /*44e0*/  MOV R5, R190 ;  /* 0x000000be00057202 */ /* 0x002fe20000000f00 */
[----:B------:R-:W-:Y:S01]  /*44f0*/  IMAD.MOV.U32 R27, RZ, RZ, -0x1 ;  /* 0xffffffffff1b7424 */ /* 0x000fe200078e00ff */
[----:B------:R-:W-:-:S02]  /*4500*/  MOV R6, R7 ;  /* 0x0000000700067202 */ /* 0x000fc40000000f00 */
[----:B------:R-:W-:Y:S02]  /*4510*/  MOV R190, 0x1f ;  /* 0x0000001f00be7802 */ /* 0x000fe40000000f00 */
[----:B------:R-:W-:Y:S02]  /*4520*/  MOV R2, 0x4540 ;  /* 0x0000454000027802 */ /* 0x000fe40000000f00 */
[----:B------:R-:W-:Y:S05]  /*4530*/  CALL.REL.NOINC `($__internal_113_$__cuda_sm70_shflsync_down_p) ;  /* 0x000001f000007944 */ /* 0x000fea0003c00000 */
[----:B------:R-:W-:Y:S01]  /*4540*/  FADD.FTZ R8, R5, R8 ;  /* 0x0000000805087221 */ /* 0x000fe20000010000 */
[----:B0-----:R-:W-:Y:S01]  /*4550*/  HFMA2.MMA R11, -RZ, RZ, 0, 1.1920928955078125e-07 ;  /* 0x00000002ff0b7435 */ /* 0x001fe200000001ff */
[----:B-1----:R-:W-:Y:S01]  /*4560*/  FADD.FTZ R9, R7, R190 ;  /* 0x000000be07097221 */ /* 0x002fe20000010000 */
[----:B------:R-:W-:Y:S02]  /*4570*/  MOV R190, 0x1f ;  /* 0x0000001f00be7802 */ /* 0x000fe40000000f00 */
[----:B------:R-:W-:Y:S02]  /*4580*/  MOV R27, 0xffffffff ;  /* 0xffffffff001b7802 */ /* 0x000fe40000000f00 */
[----:B------:R-:W-:Y:S02]  /*4590*/  MOV R6, R8 ;  /* 0x0000000800067202 */ /* 0x000fe40000000f00 */
[----:B------:R-:W-:-:S02]  /*45a0*/  MOV R2, 0x45c0 ;  /* 0x000045c000027802 */ /* 0x000fc40000000f00 */
[----:B------:R-:W-:Y:S05]  /*45b0*/  CALL.REL.NOINC `($__internal_113_$__cuda_sm70_shflsync_down_p) ;  /* 0x0000017000007944 */ /* 0x000fea0003c00000 */
[----:B0-----:R-:W-:Y:S01]  /*45c0*/  HFMA2.MMA R11, -RZ, RZ, 0, 1.1920928955078125e-07 ;  /* 0x00000002ff0b7435 */ /* 0x001fe200000001ff */
[----:B-1----:R-:W-:Y:S01]  /*45d0*/  IMAD.MOV.U32 R5, RZ, RZ, R190 ;  /* 0x000000ffff057224 */ /* 0x002fe200078e00be */
[----:B------:R-:W-:-:S02]  /*45e0*/  MOV R6, R9 ;  /* 0x0000000900067202 */ /* 0x000fc40000000f00 */
[----:B------:R-:W-:Y:S02]  /*45f0*/  MOV R190, 0x1f ;  /* 0x0000001f00be7802 */ /* 0x000fe40000000f00 */
[----:B------:R-:W-:Y:S02]  /*4600*/  MOV R27, 0xffffffff ;  /* 0xffffffff001b7802 */ /* 0x000fe40000000f00 */
[----:B------:R-:W-:Y:S02]  /*4610*/  MOV R2, 0x4630 ;  /* 0x0000463000027802 */ /* 0x000fe40000000f00 */
[----:B------:R-:W-:Y:S05]  /*4620*/  CALL.REL.NOINC `($__internal_113_$__cuda_sm70_shflsync_down_p) ;  /* 0x0000010000007944 */ /* 0x000fea0003c00000 */
[----:B------:R-:W-:Y:S01]  /*4630*/  FADD.FTZ R7, R5, R8 ;  /* 0x0000000805077221 */ /* 0x000fe20000010000 */
[----:B0-----:R-:W-:Y:S01]  /*4640*/  MOV R27, 0xffffffff ;  /* 0xffffffff001b7802 */ /* 0x001fe20000000f00 */
[----:B-1----:R-:W-:Y:S01]  /*4650*/  FADD.FTZ R9, R9, R190 ;  /* 0x000000be09097221 */ /* 0x002fe20000010000 */
[----:B------:R-:W-:Y:S01]  /*4660*/  HFMA2.MMA R190, -RZ, RZ, 0, 1.847743988037109375e-06 ;  /* 0x0000001fffbe7435 */ /* 0x000fe200000001ff */
[----:B------:R-:W-:Y:S01]  /*4670*/  IMAD.MOV.U32 R11, RZ, RZ, 0x1 ;  /* 0x00000001ff0b7424 */ /* 0x000fe200078e00ff */
[----:B------:R-:W-:Y:S02]  /*4680*/  MOV R6, R7 ;  /* 0x0000000700067202 */ /* 0x000fe40000000f00 */
[----:B------:R-:W-:-:S02]  /*4690*/  MOV R2, 0x46b0 ;  /* 0x000046b000027802 */ /* 0x000fc40000000f00 */
[----:B------:R-:W-:Y:S05]  /*46a0*/  CALL.REL.NOINC `($__internal_113_$__cuda_sm70_shflsync_down_p) ;  /* 0x0000008000007944 */ /* 0x000fea0003c00000 */
[----:B0-----:R-:W-:Y:S01]  /*46b0*/  HFMA2.MMA R11, -RZ, RZ, 0, 5.9604644775390625e-08 ;  /* 0x00000001ff0b7435 */ /* 0x001fe200000001ff */
[----:B-1----:R-:W-:Y:S01]  /*46c0*/  MOV R10, R190 ;  /* 0x000000be000a7202 */ /* 0x002fe20000000f00 */
[----:B------:R-:W-:Y:S01]  /*46d0*/  IMAD.MOV.U32 R6, RZ, RZ, R9 ;  /* 0x000000ffff067224 */ /* 0x000fe200078e0009 */
[----:B------:R-:W-:-:S02]  /*46e0*/  MOV R190, 0x1f ;  /* 0x0000001f00be7802 */ /* 0x000fc40000000f00 */
[----:B------:R-:W-:Y:S02]  /*46f0*/  MOV R27, 0xffffffff ;  /* 0xffffffff001b7802 */ /* 0x000fe40000000f00 */
[----:B------:R-:W-:Y:S02]  /*4700*/  MOV R2, 0x4720 ;  /* 0x0000472000027802 */ /* 0x000fe40000000f00 */
[----:B------:R-:W-:Y:S05]  /*4710*/  CALL.REL.NOINC `($__internal_113_$__cuda_sm70_shflsync_down_p) ;  /* 0x0000001000007944 */ /* 0x000fea0003c00000 */
[----:B01----:R-:W-:Y:S05]  /*4720*/  BRA `(.L_x_1572) ;  /* 0xffffe3b000007947 */ /* 0x003fea000383ffff */
        .weak           $__internal_113_$__cuda_sm70_shflsync_down_p
        .type           $__internal_113_$__cuda_sm70_shflsync_down_p,@function
        .size           $__internal_113_$__cuda_sm70_shflsync_down_p,(.L_x_3520 - $__internal_113_$__cuda_sm70_shflsync_down_p)
$__internal_113_$__cuda_sm70_shflsync_down_p:
[----:B------:R-:W-:Y:S01]  /*4730*/  HFMA2.MMA R3, -RZ, RZ, 0, 0 ;  /* 0x00000000ff037435 */ /* 0x000fe200000001ff */
[----:B------:R-:W-:Y:S04]  /*4740*/  WARPSYNC R27 ;  /* 0x0000001b00007348 */ /* 0x000fe80003800000 */
[----:B------:R0:W1:Y:S01]  /*4750*/  SHFL.DOWN PT, R190, R6, R11, R190 ;  /* 0x0800000b06be7389 */ /* 0x00006200000e00be */
[----:B------:R-:W-:Y:S05]  /*4760*/  RET.REL.NODEC R2 `(_ZN10layer_norm13ln_bwd_kernelINS_13Kernel_traitsI13__nv_bfloat16S2_S2_fjLj14336ELj4ELj1ELj4ELj8ENS_18Kernel_traits_baseILj14336ES2_S2_S2_fjLj128EEEEEEEvNS_9BwdParamsE) ;  /* 0xffffb89002007950 */ /* 0x000fea0003c3ffff */
.L_x_1573:
        /* <DEDUP_REMOVED lines=9> */
.L_x_3520:


//--------------------- .text._ZN10layer_norm22ln_bwd_finalize_kernelINS_22Kernel_traits_finalizeILj14336E6__halffS2_fjLj1024ELj4ENS_18Kernel_traits_baseILj14336ES2_fS2_fjLj1024EEEEEEEvNS_9BwdParamsE --------------------------
	.section	.text._ZN10layer_norm22ln_bwd_finalize_kernelINS_22Kernel_traits_finalizeILj14336E6__halffS2_fjLj1024ELj4ENS_18Kernel_traits_baseILj14336ES2_fS2_fjLj1024EEEEEEEvNS_9BwdParamsE,"ax",@progbits
	.sectioninfo	@"SHI_REGISTERS=32"
	.align	128
        .global         _ZN10layer_norm22ln_bwd_finalize_kernelINS_22Kernel_traits_finalizeILj14336E6__halffS2_fjLj1024ELj4ENS_18Kernel_traits_baseILj14336ES2_fS2_fjLj1024EEEEEEEvNS_9BwdParamsE
        .type           _ZN10layer_norm22ln_bwd_finalize_kernelINS_22Kernel_traits_finalizeILj14336E6__halffS2_fjLj1024ELj4ENS_18Kernel_traits_baseILj14336ES2_fS2_fjLj1024EEEEEEEvNS_9BwdParamsE,@function
        .size           _ZN10layer_norm22ln_bwd_finalize_kernelINS_22Kernel_traits_finalizeILj14336E6__halffS2_fjLj1024ELj4ENS_18Kernel_traits_baseILj14336ES2_fS2_fjLj1024EEEEEEEvNS_9BwdParamsE,(.L_x_3521 - _ZN10layer_norm22ln_bwd_finalize_kernelINS_22Kernel_traits_finalizeILj14336E6__halffS2_fjLj1024ELj4ENS_18Kernel_traits_baseILj14336ES2_fS2_fjLj1024EEEEEEEvNS_9BwdParamsE)
        .other          _ZN10layer_norm22ln_bwd_finalize_kernelINS_22Kernel_traits_finalizeILj14336E6__halffS2_fjLj1024ELj4ENS_18Kernel_traits_baseILj14336ES2_fS2_fjLj1024EEEEEEEvNS_9BwdParamsE,@"STO_CUDA_ENTRY STV_DEFAULT"
_ZN10layer_norm22ln_bwd_finalize_kernelINS_22Kernel_traits_finalizeILj14336E6__halffS2_fjLj1024ELj4ENS_18Kernel_traits_baseILj14336ES2_fS2_fjLj1024EEEEEEEvNS_9BwdParamsE:
.text._ZN10layer_norm22ln_bwd_finalize_kernelINS_22Kernel_traits_finalizeILj14336E6__halffS2_fjLj1024ELj4ENS_18Kernel_traits_baseILj14336ES2_fS2_fjLj1024EEEEEEEvNS_9BwdParamsE:
        /* <DEDUP_REMOVED lines=19> */
.L_x_1586:
        /* <DEDUP_REMOVED lines=27> */
.L_x_1578:
        /* <DEDUP_REMOVED lines=32> */
.L_x_1577:
[----:B------:R-:W-:Y:S05]  /*04e0*/  BSYNC B1 ;  /* 0x0000000000017941 */ /* 0x000fea0003800000 */
.L_x_1576:
        /* <DEDUP_REMOVED lines=22> */
.L_x_1580:
[----:B------:R-:W-:Y:S05]  /*0650*/  BSYNC B1 ;  /* 0x0000000000017941 */ /* 0x000fea0003800000 */
.L_x_1579:
        /* <DEDUP_REMOVED lines=10> */
.L_x_1575:
[----:B------:R-:W-:Y:S05]  /*0700*/  BSYNC B0 ;  /* 0x0000000000007941 */ /* 0x000fea0003800000 */
.L_x_1574:
        /* <DEDUP_REMOVED lines=11> */
.L_x_1587:
        /* <DEDUP_REMOVED lines=18> */
.L_x_1588:
[----:B------:R-:W-:Y:S01]  /*08e0*/  @!P1 SHF.R.U32.HI R2, RZ, 0x3, R0 ;  /* 0x00000003ff029819 */ /* 0x000fe20000011600 */
[----:B---3--:R-:W-:Y:S02]  /*08f0*/  FADD.FTZ R5, R5, R10 ;  /* 0x0000000a05057221 */ /* 0x008fe40000010000 */
[----:B--2---:R-:W-:Y:S01]  /*0900*/  FADD.FTZ R7, R7, R4 ;  /* 0x0000000407077221 */ /* 0x004fe20000010000 */
[----:B------:R-:W-:-:S05]  /*0910*/  @!P1 LOP3.LUT R2, R2, 0x1ffffffc, RZ, 0xc0, !PT ;  /* 0x1ffffffc02029812 */ /* 0x000fca00078ec0ff */
[----:B------:R2:W-:Y:S04]  /*0920*/  @!P1 STS [R2+0x2000], R5 ;  /* 0x0020000502009388 */ /* 0x0005e80000000800 */
[----:B------:R2:W-:Y:S02]  /*0930*/  @!P1 STS [R2+0x2080], R7 ;  /* 0x0020800702009388 */ /* 0x0005e40000000800 */
.L_x_1581:
        /* <DEDUP_REMOVED lines=13> */
.L_x_1585:
[----:B------:R-:W-:Y:S05]  /*0a10*/  BSYNC B0 ;  /* 0x0000000000007941 */ /* 0x000fea0003800000 */
.L_x_1584:
[C---:B------:R-:W-:Y:S02]  /*0a20*/  ISETP.GT.U32.AND P1, PT, R18.reuse, -0x3801, PT ;  /* 0xffffc7ff1200780c */ /* 0x040fe40003f24070 */
[----:B------:R-:W-:Y:S02]  /*0a30*/  IADD3 R18, R18, 0x3800, RZ ;  /* 0x0000380012127810 */ /* 0x000fe40007ffe0ff */
[----:B------:R-:W-:-:S09]  /*0a40*/  IADD3 R19, R19, 0x1c00, RZ ;  /* 0x00001c0013137810 */ /* 0x000fd20007ffe0ff */
[----:B012---:R-:W-:Y:S05]  /*0a50*/  @P1 BRA `(.L_x_1586) ;  /* 0xfffff6d000001947 */ /* 0x007fea000383ffff */
[----:B------:R-:W-:Y:S05]  /*0a60*/  EXIT ;  /* 0x000000000000794d */ /* 0x000fea0003800000 */
.L_x_1582:
[----:B--2---:R-:W-:Y:S01]  /*0a70*/  IMAD.MOV.U32 R10, RZ, RZ, R4 ;  /* 0x000000ffff0a7224 */ /* 0x004fe200078e0004 */
[----:B------:R-:W-:Y:S01]  /*0a80*/  MOV R9, 0x1 ;  /* 0x0000000100097802 */ /* 0x000fe20000000f00 */
[----:B------:R-:W-:Y:S01]  /*0a90*/  IMAD.MOV.U32 R6, RZ, RZ, 0x1f ;  /* 0x0000001fff067424 */ /* 0x000fe200078e00ff */
[----:B------:R-:W-:Y:S02]  /*0aa0*/  MOV R11, 0xffffffff ;  /* 0xffffffff000b7802 */ /* 0x000fe40000000f00 */
[----:B------:R-:W-:Y:S02]  /*0ab0*/  MOV R2, 0xad0 ;  /* 0x00000ad000027802 */ /* 0x000fe40000000f00 */
[----:B01----:R-:W-:Y:S05]  /*0ac0*/  CALL.REL.NOINC `($__internal_114_$__cuda_sm70_shflsync_bfly_p) ;  /* 0x000003c000007944 */ /* 0x003fea0003c00000 */
[----:B-1----:R-:W-:Y:S01]  /*0ad0*/  IMAD.MOV.U32 R3, RZ, RZ, R6 ;  /* 0x000000ffff037224 */ /* 0x002fe200078e0006 */
[----:B0-----:R-:W-:Y:S05]  /*0ae0*/  BRA `(.L_x_1587) ;  /* 0xfffffcd000007947 */ /* 0x001fea000383ffff */
.L_x_1583:
[----:B------:R-:W-:Y:S01]  /*0af0*/  HFMA2.MMA R6, -RZ, RZ, 0, 1.847743988037109375e-06 ;  /* 0x0000001fff067435 */ /* 0x000fe200000001ff */
[----:B------:R-:W-:Y:S01]  /*0b00*/  MOV R10, R13 ;  /* 0x0000000d000a7202 */ /* 0x000fe20000000f00 */
[----:B------:R-:W-:Y:S01]  /*0b10*/  IMAD.MOV.U32 R9, RZ, RZ, 0x2 ;  /* 0x00000002ff097424 */ /* 0x000fe200078e00ff */
[----:B------:R-:W-:Y:S01]  /*0b20*/  MOV R2, 0xb50 ;  /* 0x00000b5000027802 */ /* 0x000fe20000000f00 */
[----:B------:R-:W-:-:S02]  /*0b30*/  IMAD.MOV.U32 R11, RZ, RZ, -0x1 ;  /* 0xffffffffff0b7424 */ /* 0x000fc400078e00ff */
[----:B012---:R-:W-:Y:S05]  /*0b40*/  CALL.REL.NOINC `($__internal_114_$__cuda_sm70_shflsync_bfly_p) ;  /* 0x0000034000007944 */ /* 0x007fea0003c00000 */
[----:B01----:R-:W-:Y:S01]  /*0b50*/  FADD.FTZ R10, R13, R6 ;  /* 0x000000060d0a7221 */ /* 0x003fe20000010000 */
[----:B------:R-:W-:Y:S01]  /*0b60*/  MOV R9, 0x4 ;  /* 0x0000000400097802 */ /* 0x000fe20000000f00 */
[----:B------:R-:W-:Y:S01]  /*0b70*/  IMAD.MOV.U32 R6, RZ, RZ, 0x1f ;  /* 0x0000001fff067424 */ /* 0x000fe200078e00ff */
[----:B------:R-:W-:-:S02]  /*0b80*/  MOV R11, 0xffffffff ;  /* 0xffffffff000b7802 */ /* 0x000fc40000000f00 */
[----:B------:R-:W-:Y:S02]  /*0b90*/  MOV R2, 0xbb0 ;  /* 0x00000bb000027802 */ /* 0x000fe40000000f00 */
[----:B------:R-:W-:Y:S05]  /*0ba0*/  CALL.REL.NOINC `($__internal_114_$__cuda_sm70_shflsync_bfly_p) ;  /* 0x000002e000007944 */ /* 0x000fea0003c00000 */
[----:B01----:R-:W-:Y:S01]  /*0bb0*/  FADD.FTZ R10, R10, R6 ;  /* 0x000000060a0a7221 */ /* 0x003fe20000010000 */
[----:B------:R-:W-:Y:S01]  /*0bc0*/  HFMA2.MMA R6, -RZ, RZ, 0, 1.847743988037109375e-06 ;  /* 0x0000001fff067435 */ /* 0x000fe200000001ff */
[----:B------:R-:W-:Y:S01]  /*0bd0*/  IMAD.MOV.U32 R9, RZ, RZ, 0x8 ;  /* 0x00000008ff097424 */ /* 0x000fe200078e00ff */
[----:B------:R-:W-:Y:S01]  /*0be0*/  MOV R2, 0xc10 ;  /* 0x00000c1000027802 */ /* 0x000fe20000000f00 */
[----:B------:R-:W-:-:S03]  /*0bf0*/  IMAD.MOV.U32 R11, RZ, RZ, -0x1 ;  /* 0xffffffffff0b7424 */ /* 0x000fc600078e00ff */
[----:B------:R-:W-:Y:S05]  /*0c00*/  CALL.REL.NOINC `($__internal_114_$__cuda_sm70_shflsync_bfly_p) ;  /* 0x0000028000007944 */ /* 0x000fea0003c00000 */
[----:B-1----:R-:W-:Y:S01]  /*0c10*/  FADD.FTZ R4, R10, R6 ;  /* 0x000000060a047221 */ /* 0x002fe20000010000 */
[----:B0-----:R-:W-:Y:S01]  /*0c20*/  MOV R9, 0x10 ;  /* 0x0000001000097802 */ /* 0x001fe20000000f00 */
[----:B------:R-:W-:Y:S01]  /*0c30*/  IMAD.MOV.U32 R6, RZ, RZ, 0x1f ;  /* 0x0000001fff067424 */ /* 0x000fe200078e00ff */
[----:B------:R-:W-:Y:S01]  /*0c40*/  MOV R11, 0xffffffff ;  /* 0xffffffff000b7802 */ /* 0x000fe20000000f00 */
[----:B------:R-:W-:Y:S01]  /*0c50*/  IMAD.MOV.U32 R10, RZ, RZ, R4 ;  /* 0x000000ffff0a7224 */ /* 0x000fe200078e0004 */
[----:B------:R-:W-:Y:S02]  /*0c60*/  MOV R2, 0xc80 ;  /* 0x00000c8000027802 */ /* 0x000fe40000000f00 */
[----:B------:R-:W-:Y:S05]  /*0c70*/  CALL.REL.NOINC `($__internal_114_$__cuda_sm70_shflsync_bfly_p) ;  /* 0x0000021000007944 */ /* 0x000fea0003c00000 */
[----:B0-----:R-:W-:Y:S01]  /*0c80*/  HFMA2.MMA R9, -RZ, RZ, 0, 5.9604644775390625e-08 ;  /* 0x00000001ff097435 */ /* 0x001fe200000001ff */
[----:B-1----:R-:W-:Y:S01]  /*0c90*/  MOV R7, R6 ;  /* 0x0000000600077202 */ /* 0x002fe20000000f00 */
[----:B------:R-:W-:Y:S01]  /*0ca0*/  IMAD.MOV.U32 R10, RZ, RZ, R5 ;  /* 0x000000ffff0a7224 */ /* 0x000fe200078e0005 */
[----:B------:R-:W-:Y:S01]  /*0cb0*/  MOV R6, 0x1f ;  /* 0x0000001f00067802 */ /* 0x000fe20000000f00 */
[----:B------:R-:W-:Y:S01]  /*0cc0*/  IMAD.MOV.U32 R11, RZ, RZ, -0x1 ;  /* 0xffffffffff0b7424 */ /* 0x000fe200078e00ff */
[----:B------:R-:W-:-:S02]  /*0cd0*/  MOV R2, 0xcf0 ;  /* 0x00000cf000027802 */ /* 0x000fc40000000f00 */
[----:B------:R-:W-:Y:S05]  /*0ce0*/  CALL.REL.NOINC `($__internal_114_$__cuda_sm70_shflsync_bfly_p) ;  /* 0x000001a000007944 */ /* 0x000fea0003c00000 */
[----:B0-----:R-:W-:Y:S01]  /*0cf0*/  HFMA2.MMA R9, -RZ, RZ, 0, 1.1920928955078125e-07 ;  /* 0x00000002ff097435 */ /* 0x001fe200000001ff */
[----:B-1----:R-:W-:Y:S01]  /*0d00*/  FADD.FTZ R10, R5, R6 ;  /* 0x00000006050a7221 */ /* 0x002fe20000010000 */
[----:B------:R-:W-:Y:S01]  /*0d10*/  MOV R6, 0x1f ;  /* 0x0000001f00067802 */ /* 0x000fe20000000f00 */
[----:B------:R-:W-:Y:S01]  /*0d20*/  IMAD.MOV.U32 R11, RZ, RZ, -0x1 ;  /* 0xffffffffff0b7424 */ /* 0x000fe200078e00ff */
[----:B------:R-:W-:-:S02]  /*0d30*/  MOV R2, 0xd50 ;  /* 0x00000d5000027802 */ /* 0x000fc40000000f00 */
[----:B------:R-:W-:Y:S05]  /*0d40*/  CALL.REL.NOINC `($__internal_114_$__cuda_sm70_shflsync_bfly_p) ;  /* 0x0000014000007944 */ /* 0x000fea0003c00000 */
[----:B0-----:R-:W-:Y:S01]  /*0d50*/  HFMA2.MMA R9, -RZ, RZ, 0, 2.384185791015625e-07 ;  /* 0x00000004ff097435 */ /* 0x001fe200000001ff */
[----:B-1----:R-:W-:Y:S01]  /*0d60*/  FADD.FTZ R10, R10, R6 ;  /* 0x000000060a0a7221 */ /* 0x002fe20000010000 */
[----:B------:R-:W-:Y:S01]  /*0d70*/  MOV R6, 0x1f ;  /* 0x0000001f00067802 */ /* 0x000fe20000000f00 */
[----:B------:R-:W-:Y:S01]  /*0d80*/  IMAD.MOV.U32 R11, RZ, RZ, -0x1 ;  /* 0xffffffffff0b7424 */ /* 0x000fe200078e00ff */
[----:B------:R-:W-:-:S02]  /*0d90*/  MOV R2, 0xdb0 ;  /* 0x00000db000027802 */ /* 0x000fc40000000f00 */
[----:B------:R-:W-:Y:S05]  /*0da0*/  CALL.REL.NOINC `($__internal_114_$__cuda_sm70_shflsync_bfly_p) ;  /* 0x000000e000007944 */ /* 0x000fea0003c00000 */
[----:B0-----:R-:W-:Y:S01]  /*0db0*/  HFMA2.MMA R9, -RZ, RZ, 0, 4.76837158203125e-07 ;  /* 0x00000008ff097435 */ /* 0x001fe200000001ff */
[----:B-1----:R-:W-:Y:S01]  /*0dc0*/  FADD.FTZ R10, R10, R6 ;  /* 0x000000060a0a7221 */ /* 0x002fe20000010000 */
[----:B------:R-:W-:Y:S01]  /*0dd0*/  MOV R6, 0x1f ;  /* 0x0000001f00067802 */ /* 0x000fe20000000f00 */
[----:B------:R-:W-:Y:S01]  /*0de0*/  IMAD.MOV.U32 R11, RZ, RZ, -0x1 ;  /* 0xffffffffff0b7424 */ /* 0x000fe200078e00ff */
[----:B------:R-:W-:-:S02]  /*0df0*/  MOV R2, 0xe10 ;  /* 0x00000e1000027802 */ /* 0x000fc40000000f00 */
[----:B------:R-:W-:Y:S05]  /*0e00*/  CALL.REL.NOINC `($__internal_114_$__cuda_sm70_shflsync_bfly_p) ;  /* 0x0000008000007944 */ /* 0x000fea0003c00000 */
[----:B0-----:R-:W-:Y:S01]  /*0e10*/  HFMA2.MMA R9, -RZ, RZ, 0, 9.5367431640625e-07 ;  /* 0x00000010ff097435 */ /* 0x001fe200000001ff */
[----:B-1----:R-:W-:Y:S01]  /*0e20*/  FADD.FTZ R10, R10, R6 ;  /* 0x000000060a0a7221 */ /* 0x002fe20000010000 */
[----:B------:R-:W-:Y:S01]  /*0e30*/  MOV R6, 0x1f ;  /* 0x0000001f00067802 */ /* 0x000fe20000000f00 */
[----:B------:R-:W-:Y:S01]  /*0e40*/  IMAD.MOV.U32 R11, RZ, RZ, -0x1 ;  /* 0xffffffffff0b7424 */ /* 0x000fe200078e00ff */
[----:B------:R-:W-:-:S02]  /*0e50*/  MOV R2, 0xe70 ;  /* 0x00000e7000027802 */ /* 0x000fc40000000f00 */
[----:B------:R-:W-:Y:S05]  /*0e60*/  CALL.REL.NOINC `($__internal_114_$__cuda_sm70_shflsync_bfly_p) ;  /* 0x0000002000007944 */ /* 0x000fea0003c00000 */
[----:B-1----:R-:W-:Y:S01]  /*0e70*/  MOV R5, R6 ;  /* 0x0000000600057202 */ /* 0x002fe20000000f00 */
[----:B0-----:R-:W-:Y:S05]  /*0e80*/  BRA `(.L_x_1588) ;  /* 0xfffffa5000007947 */ /* 0x001fea000383ffff */
        .weak           $__internal_114_$__cuda_sm70_shflsync_bfly_p
        .type           $__internal_114_$__cuda_sm70_shflsync_bfly_p,@function
        .size           $__internal_114_$__cuda_sm70_shflsync_bfly_p,(.L_x_3521 - $__internal_114_$__cuda_sm70_shflsync_bfly_p)
$__internal_114_$__cuda_sm70_shflsync_bfly_p:
[----:B------:R-:W-:Y:S01]  /*0e90*/  HFMA2.MMA R3, -RZ, RZ, 0, 0 ;  /* 0x00000000ff037435 */ /* 0x000fe200000001ff */
[----:B------:R-:W-:Y:S04]  /*0ea0*/  WARPSYNC R11 ;  /* 0x0000000b00007348 */ /* 0x000fe80003800000 */
[----:B------:R0:W1:Y:S01]  /*0eb0*/  SHFL.BFLY PT, R6, R10, R9, R6 ;  /* 0x0c0000090a067389 */ /* 0x00006200000e0006 */
[----:B------:R-:W-:Y:S05]  /*0ec0*/  RET.REL.NODEC R2 `(_ZN10layer_norm22ln_bwd_finalize_kernelINS_22Kernel_traits_finalizeILj14336E6__halffS2_fjLj1024ELj4ENS_18Kernel_traits_baseILj14336ES2_fS2_fjLj1024EEEEEEEvNS_9BwdParamsE) ;  /* 0xfffff13002007950 */ /* 0x000fea0003c3ffff */
.L_x_1589:
        /* <DEDUP_REMOVED lines=11> */
.L_x_3521:


//--------------------- .text._ZN10layer_norm13ln_bwd_kernelINS_13Kernel_traitsI6__halffS2_fjLj14336ELj4ELj1ELj4ELj8ENS_18Kernel_traits_baseILj14336ES2_fS2_fjLj128EEEEEEEvNS_9BwdParamsE --------------------------
	.section	.text._ZN10layer_norm13ln_bwd_kernelINS_13Kernel_traitsI6__halffS2_fjLj14336ELj4ELj1ELj4ELj8ENS_18Kernel_traits_baseILj14336ES2_fS2_fjLj128EEEEEEEvNS_9BwdParamsE,"ax",@progbits
	.sectioninfo	@"SHI_REGISTERS=209"
	.align	128
        .global         _ZN10layer_norm13ln_bwd_kernelINS_13Kernel_traitsI6__halffS2_fjLj14336ELj4ELj1ELj4ELj8ENS_18Kernel_traits_baseILj14336ES2_fS2_fjLj128EEEEEEEvNS_9BwdParamsE
        .type           _ZN10layer_norm13ln_bwd_kernelINS_13Kernel_traitsI6__halffS2_fjLj14336ELj4ELj1ELj4ELj8ENS_18Kernel_traits_baseILj14336ES2_fS2_fjLj128EEEEEEEvNS_9BwdParamsE,@function
        .size           _ZN10layer_norm13ln_bwd_kernelINS_13Kernel_traitsI6__halffS2_fjLj14336ELj4ELj1ELj4ELj8ENS_18Kernel_traits_baseILj14336ES2_fS2_fjLj128EEEEEEEvNS_9BwdParamsE,(.L_x_3522 - _ZN10layer_norm13ln_bwd_kernelINS_13Kernel_traitsI6__halffS2_fjLj14336ELj4ELj1ELj4ELj8ENS_18Kernel_traits_baseILj14336ES2_fS2_fjLj128EEEEEEEvNS_9BwdParamsE)
        .other          _ZN10layer_norm13ln_bwd_kernelINS_13Kernel_traitsI6__halffS2_fjLj14336ELj4ELj1ELj4ELj8ENS_18Kernel_traits_baseILj14336ES2_fS2_fjLj128EEEEEEEvNS_9BwdParamsE,@"STO_CUDA_ENTRY STV_DEFAULT"
_ZN10layer_norm13ln_bwd_kernelINS_13Kernel_traitsI6__halffS2_fjLj14336ELj4ELj1ELj4ELj8ENS_18Kernel_traits_baseILj14336ES2_fS2_fjLj128EEEEEEEvNS_9BwdParamsE:
.text._ZN10layer_norm13ln_bwd_kernelINS_13Kernel_traitsI6__halffS2_fjLj14336ELj4ELj1ELj4ELj8ENS_18Kernel_traits_baseILj14336ES2_fS2_fjLj128EEEEEEEvNS_9BwdParamsE:
        /* <DEDUP_REMOVED lines=189> */
.L_x_1598:
[----:B------:R-:W-:Y:S01]  /*0bd0*/  ISETP.NE.U32.AND P0, PT, RZ, c[0x0][0x178], PT ;  /* 0x00005e00ff007a0c */ /* 0x000fe20003f05070 */
[----:B------:R-:W-:Y:S01]  /*0be0*/  IMAD R19, R35, 0x1c00, R32 ;  /* 0x00001c0023137824 */ /* 0x000fe200078e0220 */
[----:B------:R-:W-:Y:S02]  /*0bf0*/  HFMA2.MMA R24, -RZ, RZ, 0, 2.384185791015625e-07 ;  /* 0x00000004ff187435 */ /* 0x000fe400000001ff */
[----:B------:R-:W-:Y:S02]  /*0c00*/  ISETP.NE.AND.EX P0, PT, RZ, c[0x0][0x17c], PT, P0 ;  /* 0x00005f00ff007a0c */ /* 0x000fe40003f05300 */
[----:B------:R-:W-:-:S02]  /*0c10*/  IADD3 R20, R19, 0x200, RZ ;  /* 0x0000020013147810 */ /* 0x000fc40007ffe0ff */
[----:B------:R-:W-:-:S09]  /*0c20*/  IADD3 R18, R19, 0x400, RZ ;  /* 0x0000040013127810 */ /* 0x000fd20007ffe0ff */
[----:B------:R-:W-:Y:S01]  /*0c30*/  @P0 LEA R8, P1, R19, c[0x0][0x178], 0x3 ;  /* 0x00005e0013080a11 */ /* 0x000fe200078218ff */
[----:B------:R-:W-:Y:S01]  /*0c40*/  @!P0 IMAD.WIDE R4, R35, R24, c[0x0][0x180] ;  /* 0x0000600023048625 */ /* 0x000fe200078e0218 */
[C---:B------:R-:W-:Y:S02]  /*0c50*/  @!P0 LEA R8, P2, R19.reuse, c[0x0][0x170], 0x3 ;  /* 0x00005c0013088a11 */ /* 0x040fe400078418ff */
[----:B------:R-:W-:Y:S02]  /*0c60*/  @P0 MOV R15, 0x8 ;  /* 0x00000008000f0802 */ /* 0x000fe40000000f00 */
[C---:B------:R-:W-:Y:S02]  /*0c70*/  @P0 LEA.HI.X R9, R19.reuse, c[0x0][0x17c], RZ, 0x3, P1 ;  /* 0x00005f0013090a11 */ /* 0x040fe400008f1cff */
[----:B------:R-:W-:Y:S01]  /*0c80*/  @!P0 LEA.HI.X R9, R19, c[0x0][0x174], RZ, 0x3, P2 ;  /* 0x00005d0013098a11 */ /* 0x000fe200010f1cff */
[----:B------:R-:W-:Y:S01]  /*0c90*/  @P0 IMAD.WIDE.U32 R6, R20, R15, c[0x0][0x178] ;  /* 0x00005e0014060625 */ /* 0x000fe200078e000f */
[----:B------:R-:W-:-:S02]  /*0ca0*/  @P0 MOV R22, RZ ;  /* 0x000000ff00160202 */ /* 0x000fc40000000f00 */
[----:B------:R-:W-:Y:S01]  /*0cb0*/  @!P0 MOV R15, 0x8 ;  /* 0x00000008000f8802 */ /* 0x000fe20000000f00 */
[----:B------:R0:W2:Y:S01]  /*0cc0*/  LDG.E R199, [R8.64] ;  /* 0x0000000608c77981 */ /* 0x0000a2000c1e1900 */
[----:B------:R-:W-:Y:S01]  /*0cd0*/  IMAD.WIDE R12, R35, R24, c[0x0][0x188] ;  /* 0x00006200230c7625 */ /* 0x000fe200078e0218 */
[----:B------:R-:W-:Y:S02]  /*0ce0*/  IADD3 R21, R19, 0x600, RZ ;  /* 0x0000060013157810 */ /* 0x000fe40007ffe0ff */
[----:B------:R1:W3:Y:S01]  /*0cf0*/  @!P0 LDG.E R22, [R4.64] ;  /* 0x0000000604168981 */ /* 0x0002e2000c1e1900 */
[----:B------:R-:W-:Y:S01]  /*0d00*/  @P0 IMAD.WIDE.U32 R2, R18, R15, c[0x0][0x178] ;  /* 0x00005e0012020625 */ /* 0x000fe200078e000f */
[----:B------:R-:W-:Y:S02]  /*0d10*/  IADD3 R155, R19, 0x800, RZ ;  /* 0x00000800139b7810 */ /* 0x000fe40007ffe0ff */
[----:B------:R0:W4:Y:S01]  /*0d20*/  LDG.E R197, [R8.64+0x4] ;  /* 0x0000040608c57981 */ /* 0x000122000c1e1900 */
[----:B------:R-:W-:-:S03]  /*0d30*/  @!P0 IMAD.WIDE.U32 R6, R20, R15, c[0x0][0x170] ;  /* 0x00005c0014068625 */ /* 0x000fc600078e000f */
[----:B------:R5:W4:Y:S01]  /*0d40*/  LDG.E R149, [R12.64] ;  /* 0x000000060c957981 */ /* 0x000b22000c1e1900 */
[----:B------:R-:W-:Y:S01]  /*0d50*/  @!P0 IMAD.WIDE.U32 R2, R18, R15, c[0x0][0x170] ;  /* 0x00005c0012028625 */ /* 0x000fe200078e000f */
[----:B------:R-:W-:Y:S02]  /*0d60*/  IADD3 R158, R19, 0xa00, RZ ;  /* 0x00000a00139e7810 */ /* 0x000fe40007ffe0ff */
[----:B------:R0:W4:Y:S01]  /*0d70*/  LDG.E R193, [R6.64+0x4] ;  /* 0x0000040606c17981 */ /* 0x000122000c1e1900 */
[----:B------:R-:W-:-:S03]  /*0d80*/  @P0 IMAD.WIDE.U32 R10, R21, R15, c[0x0][0x178] ;  /* 0x00005e00150a0625 */ /* 0x000fc600078e000f */
[----:B------:R0:W4:Y:S01]  /*0d90*/  LDG.E R195, [R2.64+0x4] ;  /* 0x0000040602c37981 */ /* 0x000122000c1e1900 */
[----:B------:R-:W-:Y:S01]  /*0da0*/  @!P0 IMAD.WIDE.U32 R10, R21, R15, c[0x0][0x170] ;  /* 0x00005c00150a8625 */ /* 0x000fe200078e000f */
[----:B------:R-:W-:Y:S02]  /*0db0*/  IADD3 R156, R19, 0xc00, RZ ;  /* 0x00000c00139c7810 */ /* 0x000fe40007ffe0ff */
[----:B------:R5:W4:Y:S01]  /*0dc0*/  LDG.E R162, [R2.64] ;  /* 0x0000000602a27981 */ /* 0x000b22000c1e1900 */
[----:B------:R-:W-:Y:S01]  /*0dd0*/  @P0 IMAD.WIDE.U32 R4, R155, R15, c[0x0][0x178] ;  /* 0x00005e009b040625 */ /* 0x000fe200078e000f */
[----:B------:R-:W-:Y:S02]  /*0de0*/  IADD3 R159, R19, 0xe00, RZ ;  /* 0x00000e00139f7810 */ /* 0x000fe40007ffe0ff */
[----:B------:R5:W4:Y:S01]  /*0df0*/  LDG.E R27, [R10.64+0x4] ;  /* 0x000004060a1b7981 */ /* 0x000b22000c1e1900 */
[----:B-1----:R-:W-:-:S03]  /*0e00*/  @!P0 IMAD.WIDE.U32 R4, R155, R15, c[0x0][0x170] ;  /* 0x00005c009b048625 */ /* 0x002fc600078e000f */
[----:B------:R1:W4:Y:S01]  /*0e10*/  LDG.E R28, [R10.64] ;  /* 0x000000060a1c7981 */ /* 0x000322000c1e1900 */
[----:B0-----:R-:W-:-:S03]  /*0e20*/  @P0 IMAD.WIDE.U32 R8, R158, R15, c[0x0][0x178] ;  /* 0x00005e009e080625 */ /* 0x001fc600078e000f */
[----:B------:R0:W4:Y:S01]  /*0e30*/  LDG.E R25, [R4.64+0x4] ;  /* 0x0000040604197981 */ /* 0x000122000c1e1900 */
[----:B------:R-:W-:Y:S01]  /*0e40*/  @!P0 IMAD.WIDE.U32 R8, R158, R15, c[0x0][0x170] ;  /* 0x00005c009e088625 */ /* 0x000fe200078e000f */
[----:B------:R-:W-:Y:S02]  /*0e50*/  IADD3 R157, R19, 0x1000, RZ ;  /* 0x00001000139d7810 */ /* 0x000fe40007ffe0ff */
[----:B------:R0:W4:Y:S01]  /*0e60*/  LDG.E R164, [R6.64] ;  /* 0x0000000606a47981 */ /* 0x000122000c1e1900 */
[----:B-----5:R-:W-:-:S03]  /*0e70*/  @P0 IMAD.WIDE.U32 R2, R156, R15, c[0x0][0x178] ;  /* 0x00005e009c020625 */ /* 0x020fc600078e000f */
[----:B------:R5:W4:Y:S01]  /*0e80*/  LDG.E R29, [R4.64] ;  /* 0x00000006041d7981 */ /* 0x000b22000c1e1900 */
[----:B------:R-:W-:-:S03]  /*0e90*/  @!P0 IMAD.WIDE.U32 R2, R156, R15, c[0x0][0x170] ;  /* 0x00005c009c028625 */ /* 0x000fc600078e000f */
[----:B------:R5:W4:Y:S01]  /*0ea0*/  LDG.E R160, [R8.64] ;  /* 0x0000000608a07981 */ /* 0x000b22000c1e1900 */
[----:B-1----:R-:W-:Y:S01]  /*0eb0*/  @P0 IMAD.WIDE.U32 R10, R159, R15, c[0x0][0x178] ;  /* 0x00005e009f0a0625 */ /* 0x002fe200078e000f */
[----:B------:R-:W-:Y:S02]  /*0ec0*/  IADD3 R154, R19, 0x1200, RZ ;  /* 0x00001200139a7810 */ /* 0x000fe40007ffe0ff */
[----:B------:R5:W4:Y:S01]  /*0ed0*/  LDG.E R175, [R8.64+0x4] ;  /* 0x0000040608af7981 */ /* 0x000b22000c1e1900 */
[----:B------:R-:W-:-:S03]  /*0ee0*/  @!P0 IMAD.WIDE.U32 R10, R159, R15, c[0x0][0x170] ;  /* 0x00005c009f0a8625 */ /* 0x000fc600078e000f */
[----:B------:R1:W4:Y:S01]  /*0ef0*/  LDG.E R185, [R2.64+0x4] ;  /* 0x0000040602b97981 */ /* 0x000322000c1e1900 */
[----:B0-----:R-:W-:Y:S01]  /*0f00*/  @P0 IMAD.WIDE.U32 R6, R157, R15, c[0x0][0x178] ;  /* 0x00005e009d060625 */ /* 0x001fe200078e000f */
[----:B------:R-:W-:Y:S02]  /*0f10*/  IADD3 R152, R19, 0x1400, RZ ;  /* 0x0000140013987810 */ /* 0x000fe40007ffe0ff */
[----:B------:R0:W4:Y:S01]  /*0f20*/  LDG.E R173, [R10.64+0x4] ;  /* 0x000004060aad7981 */ /* 0x000122000c1e1900 */
[----:B------:R-:W-:-:S03]  /*0f30*/  @!P0 IMAD.WIDE.U32 R6, R157, R15, c[0x0][0x170] ;  /* 0x00005c009d068625 */ /* 0x000fc600078e000f */
[----:B------:R0:W4:Y:S01]  /*0f40*/  LDG.E R168, [R10.64] ;  /* 0x000000060aa87981 */ /* 0x000122000c1e1900 */
[----:B-----5:R-:W-:-:S03]  /*0f50*/  @P0 IMAD.WIDE.U32 R8, R154, R15, c[0x0][0x178] ;  /* 0x00005e009a080625 */ /* 0x020fc600078e000f */
[----:B------:R1:W5:Y:S01]  /*0f60*/  LDG.E R166, [R2.64] ;  /* 0x0000000602a67981 */ /* 0x000362000c1e1900 */
[----:B------:R-:W-:Y:S01]  /*0f70*/  @!P0 IMAD.WIDE.U32 R8, R154, R15, c[0x0][0x170] ;  /* 0x00005c009a088625 */ /* 0x000fe200078e000f */
[----:B------:R-:W-:Y:S02]  /*0f80*/  IADD3 R153, R19, 0x1600, RZ ;  /* 0x0000160013997810 */ /* 0x000fe40007ffe0ff */
[----:B------:R0:W5:Y:S01]  /*0f90*/  LDG.E R183, [R6.64+0x4] ;  /* 0x0000040606b77981 */ /* 0x000162000c1e1900 */
[----:B------:R-:W-:-:S03]  /*0fa0*/  @P0 IMAD.WIDE.U32 R4, R152, R15, c[0x0][0x178] ;  /* 0x00005e0098040625 */ /* 0x000fc600078e000f */
[----:B------:R0:W5:Y:S01]  /*0fb0*/  LDG.E R169, [R6.64] ;  /* 0x0000000606a97981 */ /* 0x000162000c1e1900 */
[----:B------:R-:W-:-:S03]  /*0fc0*/  @!P0 IMAD.WIDE.U32 R4, R152, R15, c[0x0][0x170] ;  /* 0x00005c0098048625 */ /* 0x000fc600078e000f */
[----:B------:R0:W5:Y:S01]  /*0fd0*/  LDG.E R171, [R8.64+0x4] ;  /* 0x0000040608ab7981 */ /* 0x000162000c1e1900 */
[----:B-1----:R-:W-:Y:S01]  /*0fe0*/  @P0 IMAD.WIDE.U32 R2, R153, R15, c[0x0][0x178] ;  /* 0x00005e0099020625 */ /* 0x002fe200078e000f */
[----:B------:R-:W-:Y:S02]  /*0ff0*/  IADD3 R151, R19, 0x1800, RZ ;  /* 0x0000180013977810 */ /* 0x000fe40007ffe0ff */
[----:B------:R1:W5:Y:S01]  /*1000*/  LDG.E R174, [R8.64] ;  /* 0x0000000608ae7981 */ /* 0x000362000c1e1900 */
[----:B------:R-:W-:-:S03]  /*1010*/  @!P0 IMAD.WIDE.U32 R2, R153, R15, c[0x0][0x170] ;  /* 0x00005c0099028625 */ /* 0x000fc600078e000f */
[----:B------:R1:W5:Y:S01]  /*1020*/  LDG.E R179, [R4.64+0x4] ;  /* 0x0000040604b37981 */ /* 0x000362000c1e1900 */
[----:B0-----:R-:W-:-:S03]  /*1030*/  @P0 IMAD.WIDE.U32 R6, R151, R15, c[0x0][0x178] ;  /* 0x00005e0097060625 */ /* 0x001fc600078e000f */
[----:B------:R0:W5:Y:S01]  /*1040*/  LDG.E R181, [R2.64+0x4] ;  /* 0x0000040602b57981 */ /* 0x000162000c1e1900 */
[----:B------:R-:W-:Y:S01]  /*1050*/  @!P0 IMAD.WIDE.U32 R6, R151, R15, c[0x0][0x170] ;  /* 0x00005c0097068625 */ /* 0x000fe200078e000f */
[C---:B------:R-:W-:Y:S02]  /*1060*/  IADD3 R150, R19.reuse, 0x1a00, RZ ;  /* 0x00001a0013967810 */ /* 0x040fe40007ffe0ff */
[----:B------:R0:W5:Y:S01]  /*1070*/  LDG.E R178, [R4.64] ;  /* 0x0000000604b27981 */ /* 0x000162000c1e1900 */
[----:B------:R-:W-:-:S03]  /*1080*/  IMAD.WIDE.U32 R10, R19, R24, c[0x0][0x1b8] ;  /* 0x00006e00130a7625 */ /* 0x000fc600078e0018 */
[----:B------:R0:W5:Y:S01]  /*1090*/  LDG.E R180, [R6.64] ;  /* 0x0000000606b47981 */ /* 0x000162000c1e1900 */
[----:B-1----:R-:W-:-:S03]  /*10a0*/  @P0 IMAD.WIDE.U32 R8, R150, R15, c[0x0][0x178] ;  /* 0x00005e0096080625 */ /* 0x002fc600078e000f */
[----:B------:R1:W5:Y:S01]  /*10b0*/  LDG.E R186, [R2.64] ;  /* 0x0000000602ba7981 */ /* 0x000362000c1e1900 */
[----:B0-----:R-:W-:-:S03]  /*10c0*/  IMAD.WIDE.U32 R4, R155, R24, c[0x0][0x1b8] ;  /* 0x00006e009b047625 */ /* 0x001fc600078e0018 */
[----:B------:R0:W5:Y:S01]  /*10d0*/  LDG.E R167, [R6.64+0x4] ;  /* 0x0000040606a77981 */ /* 0x000162000c1e1900 */
[----:B------:R-:W-:-:S03]  /*10e0*/  @!P0 IMAD.WIDE.U32 R8, R150, R15, c[0x0][0x170] ;  /* 0x00005c0096088625 */ /* 0x000fc600078e000f */
[----:B------:R0:W5:Y:S01]  /*10f0*/  LDG.E R184, [R10.64] ;  /* 0x000000060ab87981 */ /* 0x000162000c1e1900 */
[----:B------:R-:W-:-:S03]  /*1100*/  IMAD.WIDE.U32 R14, R20, R24, c[0x0][0x1b8] ;  /* 0x00006e00140e7625 */ /* 0x000fc600078e0018 */
[----:B------:R1:W5:Y:S01]  /*1110*/  LDG.E R177, [R4.64] ;  /* 0x0000000604b17981 */ /* 0x000362000c1e1900 */
[----:B------:R-:W-:-:S03]  /*1120*/  IMAD.WIDE.U32 R16, R18, R24, c[0x0][0x1b8] ;  /* 0x00006e0012107625 */ /* 0x000fc600078e0018 */
[----:B------:R1:W5:Y:S01]  /*1130*/  LDG.E R188, [R8.64] ;  /* 0x0000000608bc7981 */ /* 0x000362000c1e1900 */
[----:B0-----:R-:W-:-:S03]  /*1140*/  IMAD.WIDE.U32 R6, R158, R24, c[0x0][0x1b8] ;  /* 0x00006e009e067625 */ /* 0x001fc600078e0018 */
[----:B------:R0:W5:Y:S01]  /*1150*/  LDG.E R187, [R8.64+0x4] ;  /* 0x0000040608bb7981 */ /* 0x000162000c1e1900 */
[----:B-1----:R-:W-:-:S03]  /*1160*/  IMAD.WIDE.U32 R4, R151, R24, c[0x0][0x1b8] ;  /* 0x00006e0097047625 */ /* 0x002fc600078e0018 */
[----:B------:R1:W5:Y:S01]  /*1170*/  LDG.E R165, [R14.64] ;  /* 0x000000060ea57981 */ /* 0x000362000c1e1900 */
[----:B------:R-:W-:-:S03]  /*1180*/  IMAD.WIDE.U32 R2, R21, R24, c[0x0][0x1b8] ;  /* 0x00006e0015027625 */ /* 0x000fc600078e0018 */
[----:B------:R0:W5:Y:S04]  /*1190*/  LDG.E R163, [R16.64] ;  /* 0x0000000610a37981 */ /* 0x000168000c1e1900 */
[----:B------:R0:W5:Y:S04]  /*11a0*/  LDG.E R4, [R4.64] ;  /* 0x0000000604047981 */ /* 0x000168000c1e1900 */
[----:B------:R0:W5:Y:S04]  /*11b0*/  LDG.E R182, [R6.64] ;  /* 0x0000000606b67981 */ /* 0x000168000c1e1900 */
[----:B------:R1:W5:Y:S01]  /*11c0*/  LDG.E R161, [R2.64] ;  /* 0x0000000602a17981 */ /* 0x000362000c1e1900 */
[----:B0-----:R-:W-:-:S04]  /*11d0*/  IMAD.WIDE.U32 R6, R150, R24, c[0x0][0x1b8] ;  /* 0x00006e0096067625 */ /* 0x001fc800078e0018 */
[-C--:B-1----:R-:W-:Y:S02]  /*11e0*/  IMAD.WIDE.U32 R2, R153, R24.reuse, c[0x0][0x1b8] ;  /* 0x00006e0099027625 */ /* 0x082fe400078e0018 */
[----:B------:R0:W5:Y:S04]  /*11f0*/  LDG.E R6, [R6.64] ;  /* 0x0000000606067981 */ /* 0x000168000c1e1900 */
[----:B------:R1:W5:Y:S01]  /*1200*/  LDG.E R2, [R2.64] ;  /* 0x0000000602027981 */ /* 0x000362000c1e1900 */
[----:B------:R-:W-:-:S05]  /*1210*/  IMAD.WIDE.U32 R14, R154, R24, c[0x0][0x1b8] ;  /* 0x00006e009a0e7625 */ /* 0x000fca00078e0018 */
[----:B------:R0:W5:Y:S01]  /*1220*/  LDG.E R190, [R14.64] ;  /* 0x000000060ebe7981 */ /* 0x000162000c1e1900 */
[----:B------:R-:W-:-:S04]  /*1230*/  IMAD.WIDE.U32 R8, R156, R24, c[0x0][0x1b8] ;  /* 0x00006e009c087625 */ /* 0x000fc800078e0018 */
[-C--:B------:R-:W-:Y:S02]  /*1240*/  IMAD.WIDE.U32 R10, R159, R24.reuse, c[0x0][0x1b8] ;  /* 0x00006e009f0a7625 */ /* 0x080fe400078e0018 */
[----:B------:R0:W5:Y:S04]  /*1250*/  LDG.E R8, [R8.64] ;  /* 0x0000000608087981 */ /* 0x000168000c1e1900 */
[----:B------:R0:W5:Y:S01]  /*1260*/  LDG.E R10, [R10.64] ;  /* 0x000000060a0a7981 */ /* 0x000162000c1e1900 */
[----:B------:R-:W-:-:S05]  /*1270*/  IMAD.WIDE.U32 R12, R157, R24, c[0x0][0x1b8] ;  /* 0x00006e009d0c7625 */ /* 0x000fca00078e0018 */
[----:B------:R0:W5:Y:S01]  /*1280*/  LDG.E R189, [R12.64] ;  /* 0x000000060cbd7981 */ /* 0x000162000c1e1900 */
[----:B------:R-:W-:-:S05]  /*1290*/  IMAD.WIDE.U32 R16, R152, R24, c[0x0][0x1b8] ;  /* 0x00006e0098107625 */ /* 0x000fca00078e0018 */
[----:B------:R1:W5:Y:S01]  /*12a0*/  LDG.E R191, [R16.64] ;  /* 0x0000000610bf7981 */ /* 0x000362000c1e1900 */
[----:B------:R-:W1:Y:S08]  /*12b0*/  @P0 MUFU.RCP R24, R119 ;  /* 0x0000007700180308 */ /* 0x000e700000001000 */
[----:B0-----:R-:W0:Y:S08]  /*12c0*/  @P0 MUFU.RCP R9, R120 ;  /* 0x0000007800090308 */ /* 0x001e300000001000 */
[----:B------:R-:W0:Y:S08]  /*12d0*/  @P0 MUFU.RCP R11, R122 ;  /* 0x0000007a000b0308 */ /* 0x000e300000001000 */
        /* <DEDUP_REMOVED lines=12> */
[----:B-1----:R-:W-:Y:S02]  /*13a0*/  @P0 FMUL.FTZ R23, R23, R24 ;  /* 0x0000001817170220 */ /* 0x002fe40000410000 */
[----:B----4-:R-:W-:Y:S02]  /*13b0*/  @P0 FADD.FTZ R26, -R36, R197 ;  /* 0x000000c5241a0221 */ /* 0x010fe40000010100 */
[----:B------:R-:W-:Y:S02]  /*13c0*/  @!P0 FMUL.FTZ R23, R149, R12 ;  /* 0x0000000c95178220 */ /* 0x000fe40000410000 */
[----:B------:R-:W-:Y:S02]  /*13d0*/  @!P0 FADD.FTZ R12, R197, -R22 ;  /* 0x80000016c50c8221 */ /* 0x000fe40000010000 */
[----:B------:R-:W-:-:S02]  /*13e0*/  @P0 FADD.FTZ R24, -R38, R193 ;  /* 0x000000c126180221 */ /* 0x000fc40000010100 */
[----:B0-----:R-:W-:Y:S02]  /*13f0*/  @P0 FMUL.FTZ R26, R26, R9 ;  /* 0x000000091a1a0220 */ /* 0x001fe40000410000 */
[----:B------:R-:W-:Y:S02]  /*1400*/  @!P0 FADD.FTZ R14, R193, -R22 ;  /* 0x80000016c10e8221 */ /* 0x000fe40000010000 */
[----:B------:R-:W-:Y:S02]  /*1410*/  @P0 FADD.FTZ R16, -R40, R195 ;  /* 0x000000c328100221 */ /* 0x000fe40000010100 */
[----:B------:R-:W-:Y:S02]  /*1420*/  @!P0 FMUL.FTZ R26, R149, R12 ;  /* 0x0000000c951a8220 */ /* 0x000fe40000410000 */
[----:B------:R-:W-:Y:S02]  /*1430*/  @!P0 FADD.FTZ R12, R195, -R22 ;  /* 0x80000016c30c8221 */ /* 0x000fe40000010000 */
[----:B------:R-:W-:Y:S01]  /*1440*/  @P0 FMUL.FTZ R24, R24, R11 ;  /* 0x0000000b18180220 */ /* 0x000fe20000410000 */
[----:B------:R-:W0:Y:S01]  /*1450*/  @P0 MUFU.RCP R202, R134 ;  /* 0x0000008600ca0308 */ /* 0x000e220000001000 */
[----:B------:R-:W-:-:S02]  /*1460*/  @!P0 FMUL.FTZ R24, R149, R14 ;  /* 0x0000000e95188220 */ /* 0x000fc40000410000 */
[----:B------:R-:W-:Y:S02]  /*1470*/  @P0 FMUL.FTZ R16, R16, R13 ;  /* 0x0000000d10100220 */ /* 0x000fe40000410000 */
[----:B------:R-:W-:Y:S02]  /*1480*/  @P0 FADD.FTZ R15, -R39, R162 ;  /* 0x000000a2270f0221 */ /* 0x000fe40000010100 */
[----:B------:R-:W-:Y:S02]  /*1490*/  @P0 FADD.FTZ R14, -R42, R27 ;  /* 0x0000001b2a0e0221 */ /* 0x000fe40000010100 */
[----:B------:R-:W-:Y:S02]  /*14a0*/  @P0 FADD.FTZ R13, -R41, R28 ;  /* 0x0000001c290d0221 */ /* 0x000fe40000010100 */
[----:B------:R-:W-:Y:S01]  /*14b0*/  @!P0 FMUL.FTZ R16, R149, R12 ;  /* 0x0000000c95108220 */ /* 0x000fe20000410000 */
[----:B------:R-:W1:Y:S01]  /*14c0*/  @P0 MUFU.RCP R203, R133 ;  /* 0x0000008500cb0308 */ /* 0x000e620000001000 */
[----:B------:R-:W-:-:S02]  /*14d0*/  @!P0 FADD.FTZ R162, R162, -R22 ;  /* 0x80000016a2a28221 */ /* 0x000fc40000010000 */
[----:B------:R-:W-:Y:S02]  /*14e0*/  @!P0 FADD.FTZ R12, R27, -R22 ;  /* 0x800000161b0c8221 */ /* 0x000fe40000010000 */
[----:B------:R-:W-:Y:S02]  /*14f0*/  @!P0 FADD.FTZ R28, R28, -R22 ;  /* 0x800000161c1c8221 */ /* 0x000fe40000010000 */
[----:B------:R-:W-:Y:S01]  /*1500*/  @P0 FADD.FTZ R5, -R44, R25 ;  /* 0x000000192c050221 */ /* 0x000fe20000010100 */
[----:B------:R-:W2:Y:S01]  /*1510*/  @P0 MUFU.RCP R7, R131 ;  /* 0x0000008300070308 */ /* 0x000ea20000001000 */
[----:B------:R-:W-:Y:S02]  /*1520*/  @P0 FADD.FTZ R17, -R37, R164 ;  /* 0x000000a425110221 */ /* 0x000fe40000010100 */
[----:B------:R-:W-:Y:S02]  /*1530*/  @!P0 FADD.FTZ R164, R164, -R22 ;  /* 0x80000016a4a48221 */ /* 0x000fe40000010000 */
[----:B------:R-:W-:-:S02]  /*1540*/  @P0 FMUL.FTZ R15, R15, R172 ;  /* 0x000000ac0f0f0220 */ /* 0x000fc40000410000 */
[----:B------:R-:W-:Y:S01]  /*1550*/  @P0 FMUL.FTZ R14, R14, R201 ;  /* 0x000000c90e0e0220 */ /* 0x000fe20000410000 */
[----:B------:R-:W3:Y:S01]  /*1560*/  @P0 MUFU.RCP R204, R136 ;  /* 0x0000008800cc0308 */ /* 0x000ee20000001000 */
[----:B------:R-:W-:Y:S02]  /*1570*/  @P0 FMUL.FTZ R13, R13, R176 ;  /* 0x000000b00d0d0220 */ /* 0x000fe40000410000 */
[C---:B------:R-:W-:Y:S02]  /*1580*/  @!P0 FMUL.FTZ R15, R149.reuse, R162 ;  /* 0x000000a2950f8220 */ /* 0x040fe40000410000 */
[C---:B------:R-:W-:Y:S02]  /*1590*/  @!P0 FMUL.FTZ R14, R149.reuse, R12 ;  /* 0x0000000c950e8220 */ /* 0x040fe40000410000 */
[----:B------:R-:W-:Y:S02]  /*15a0*/  @!P0 FMUL.FTZ R13, R149, R28 ;  /* 0x0000001c950d8220 */ /* 0x000fe40000410000 */
[----:B------:R-:W-:-:S02]  /*15b0*/  @P0 FADD.FTZ R27, -R43, R29 ;  /* 0x0000001d2b1b0221 */ /* 0x000fc40000010100 */
[----:B------:R-:W-:Y:S02]  /*15c0*/  @P0 FMUL.FTZ R12, R5, R194 ;  /* 0x000000c2050c0220 */ /* 0x000fe40000410000 */
[----:B------:R-:W-:Y:S02]  /*15d0*/  @!P0 FADD.FTZ R28, R25, -R22 ;  /* 0x80000016191c8221 */ /* 0x000fe40000010000 */
[----:B------:R-:W-:Y:S01]  /*15e0*/  @!P0 FADD.FTZ R162, R29, -R22 ;  /* 0x800000161da28221 */ /* 0x000fe20000010000 */
[----:B------:R-:W4:Y:S01]  /*15f0*/  @P0 MUFU.RCP R3, R135 ;  /* 0x0000008700030308 */ /* 0x000f220000001000 */
[----:B------:R-:W-:Y:S02]  /*1600*/  @P0 FMUL.FTZ R17, R17, R170 ;  /* 0x000000aa11110220 */ /* 0x000fe40000410000 */
[----:B------:R-:W-:Y:S02]  /*1610*/  @P0 FADD.FTZ R5, -R45, R160 ;  /* 0x000000a02d050221 */ /* 0x000fe40000010100 */
[----:B------:R-:W-:-:S02]  /*1620*/  @!P0 FMUL.FTZ R17, R149, R164 ;  /* 0x000000a495118220 */ /* 0x000fc40000410000 */
[----:B------:R-:W-:Y:S01]  /*1630*/  @P0 FADD.FTZ R25, -R46, R175 ;  /* 0x000000af2e190221 */ /* 0x000fe20000010100 */
[----:B------:R-:W0:Y:S01]  /*1640*/  @P0 MUFU.RCP R176, R138 ;  /* 0x0000008a00b00308 */ /* 0x000e220000001000 */
[----:B------:R-:W-:Y:S02]  /*1650*/  @P0 FMUL.FTZ R27, R27, R192 ;  /* 0x000000c01b1b0220 */ /* 0x000fe40000410000 */
[----:B------:R-:W-:Y:S02]  /*1660*/  @!P0 FADD.FTZ R164, R175, -R22 ;  /* 0x80000016afa48221 */ /* 0x000fe40000010000 */
[----:B------:R-:W-:Y:S02]  /*1670*/  @!P0 FMUL.FTZ R12, R149, R28 ;  /* 0x0000001c950c8220 */ /* 0x000fe40000410000 */
[----:B------:R-:W-:Y:S01]  /*1680*/  @!P0 FADD.FTZ R160, R160, -R22 ;  /* 0x80000016a0a08221 */ /* 0x000fe20000010000 */
[----:B------:R-:W0:Y:S01]  /*1690*/  @P0 MUFU.RCP R9, R137 ;  /* 0x0000008900090308 */ /* 0x000e220000001000 */
[----:B------:R-:W-:-:S02]  /*16a0*/  @P0 FADD.FTZ R29, -R48, R185 ;  /* 0x000000b9301d0221 */ /* 0x000fc40000010100 */
[----:B------:R-:W-:Y:S02]  /*16b0*/  @!P0 FMUL.FTZ R27, R149, R162 ;  /* 0x000000a2951b8220 */ /* 0x000fe40000410000 */
[----:B------:R-:W-:Y:S02]  /*16c0*/  @P0 FMUL.FTZ R28, R5, R196 ;  /* 0x000000c4051c0220 */ /* 0x000fe40000410000 */
[----:B------:R-:W-:Y:S01]  /*16d0*/  @!P0 FADD.FTZ R162, R185, -R22 ;  /* 0x80000016b9a28221 */ /* 0x000fe20000010000 */
[----:B------:R-:W0:Y:S01]  /*16e0*/  @P0 MUFU.RCP R194, R140 ;  /* 0x0000008c00c20308 */ /* 0x000e220000001000 */
[----:B------:R-:W-:Y:S02]  /*16f0*/  @P0 FMUL.FTZ R25, R25, R198 ;  /* 0x000000c619190220 */ /* 0x000fe40000410000 */
[----:B------:R-:W-:Y:S02]  /*1700*/  @P0 FADD.FTZ R5, -R50, R173 ;  /* 0x000000ad32050221 */ /* 0x000fe40000010100 */
[----:B------:R-:W-:-:S02]  /*1710*/  @!P0 FMUL.FTZ R25, R149, R164 ;  /* 0x000000a495198220 */ /* 0x000fc40000410000 */
[----:B------:R-:W-:Y:S02]  /*1720*/  @!P0 FMUL.FTZ R28, R149, R160 ;  /* 0x000000a0951c8220 */ /* 0x000fe40000410000 */
[----:B------:R-:W-:Y:S02]  /*1730*/  @P0 FMUL.FTZ R29, R29, R200 ;  /* 0x000000c81d1d0220 */ /* 0x000fe40000410000 */
[----:B------:R-:W-:Y:S02]  /*1740*/  @P0 FADD.FTZ R164, -R49, R168 ;  /* 0x000000a831a40221 */ /* 0x000fe40000010100 */
[----:B-----5:R-:W-:Y:S02]  /*1750*/  @P0 FADD.FTZ R160, -R47, R166 ;  /* 0x000000a62fa00221 */ /* 0x020fe40000010100 */
[----:B------:R-:W-:Y:S02]  /*1760*/  @!P0 FMUL.FTZ R29, R149, R162 ;  /* 0x000000a2951d8220 */ /* 0x000fe40000410000 */
[----:B------:R-:W-:-:S02]  /*1770*/  @!P0 FADD.FTZ R168, R168, -R22 ;  /* 0x80000016a8a88221 */ /* 0x000fc40000010000 */
[----:B0-----:R-:W-:Y:S02]  /*1780*/  @P0 FMUL.FTZ R162, R5, R202 ;  /* 0x000000ca05a20220 */ /* 0x001fe40000410000 */
[----:B------:R-:W-:Y:S02]  /*1790*/  @!P0 FADD.FTZ R166, R166, -R22 ;  /* 0x80000016a6a68221 */ /* 0x000fe40000010000 */
[----:B------:R-:W-:Y:S01]  /*17a0*/  @!P0 FADD.FTZ R170, R173, -R22 ;  /* 0x80000016adaa8221 */ /* 0x000fe20000010000 */
[----:B------:R-:W0:Y:S01]  /*17b0*/  @P0 MUFU.RCP R198, R142 ;  /* 0x0000008e00c60308 */ /* 0x000e220000001000 */
[----:B------:R-:W-:Y:S02]  /*17c0*/  @P0 FADD.FTZ R5, -R52, R183 ;  /* 0x000000b734050221 */ /* 0x000fe40000010100 */
[----:B-1----:R-:W-:Y:S02]  /*17d0*/  @P0 FMUL.FTZ R164, R164, R203 ;  /* 0x000000cba4a40220 */ /* 0x002fe40000410000 */
[----:B--2---:R-:W-:-:S02]  /*17e0*/  @P0 FMUL.FTZ R160, R160, R7 ;  /* 0x00000007a0a00220 */ /* 0x004fc40000410000 */
[C---:B------:R-:W-:Y:S02]  /*17f0*/  @!P0 FMUL.FTZ R164, R149.reuse, R168 ;  /* 0x000000a895a48220 */ /* 0x040fe40000410000 */
[C---:B------:R-:W-:Y:S02]  /*1800*/  @!P0 FMUL.FTZ R160, R149.reuse, R166 ;  /* 0x000000a695a08220 */ /* 0x040fe40000410000 */
[----:B------:R-:W-:Y:S02]  /*1810*/  @!P0 FMUL.FTZ R162, R149, R170 ;  /* 0x000000aa95a28220 */ /* 0x000fe40000410000 */
[----:B------:R-:W-:Y:S02]  /*1820*/  @P0 FADD.FTZ R168, -R51, R169 ;  /* 0x000000a933a80221 */ /* 0x000fe40000010100 */
[----:B---3--:R-:W-:Y:S02]  /*1830*/  @P0 FMUL.FTZ R166, R5, R204 ;  /* 0x000000cc05a60220 */ /* 0x008fe40000410000 */
[----:B------:R-:W-:-:S02]  /*1840*/  @!P0 FADD.FTZ R170, R183, -R22 ;  /* 0x80000016b7aa8221 */ /* 0x000fc40000010000 */
[----:B------:R-:W-:Y:S02]  /*1850*/  @P0 FADD.FTZ R5, -R54, R171 ;  /* 0x000000ab36050221 */ /* 0x000fe40000010100 */
[----:B------:R-:W-:Y:S02]  /*1860*/  @P0 FADD.FTZ R172, -R53, R174 ;  /* 0x000000ae35ac0221 */ /* 0x000fe40000010100 */
[----:B------:R-:W-:Y:S01]  /*1870*/  @!P0 FADD.FTZ R192, R171, -R22 ;  /* 0x80000016abc08221 */ /* 0x000fe20000010000 */
[----:B------:R-:W1:Y:S01]  /*1880*/  @P0 MUFU.RCP R200, R143 ;  /* 0x0000008f00c80308 */ /* 0x000e620000001000 */
[----:B----4-:R-:W-:Y:S02]  /*1890*/  @P0 FMUL.FTZ R168, R168, R3 ;  /* 0x00000003a8a80220 */ /* 0x010fe40000410000 */
[----:B------:R-:W-:Y:S02]  /*18a0*/  @!P0 FADD.FTZ R174, R174, -R22 ;  /* 0x80000016aeae8221 */ /* 0x000fe40000010000 */
[----:B------:R-:W-:-:S02]  /*18b0*/  @!P0 FMUL.FTZ R166, R149, R170 ;  /* 0x000000aa95a68220 */ /* 0x000fc40000410000 */
[----:B------:R-:W-:Y:S02]  /*18c0*/  @P0 FADD.FTZ R3, -R56, R179 ;  /* 0x000000b338030221 */ /* 0x000fe40000010100 */
[----:B------:R-:W-:Y:S01]  /*18d0*/  @P0 FMUL.FTZ R170, R5, R176 ;  /* 0x000000b005aa0220 */ /* 0x000fe20000410000 */
[----:B------:R-:W2:Y:S01]  /*18e0*/  @P0 MUFU.RCP R11, R139 ;  /* 0x0000008b000b0308 */ /* 0x000ea20000001000 */
[----:B------:R-:W-:Y:S02]  /*18f0*/  @P0 FMUL.FTZ R172, R172, R9 ;  /* 0x00000009acac0220 */ /* 0x000fe40000410000 */
[----:B------:R-:W-:Y:S02]  /*1900*/  @!P0 FMUL.FTZ R170, R149, R192 ;  /* 0x000000c095aa8220 */ /* 0x000fe40000410000 */
[----:B------:R-:W-:Y:S02]  /*1910*/  @!P0 FADD.FTZ R176, R169, -R22 ;  /* 0x80000016a9b08221 */ /* 0x000fe40000010000 */
[----:B------:R-:W-:Y:S01]  /*1920*/  @!P0 FMUL.FTZ R172, R149, R174 ;  /* 0x000000ae95ac8220 */ /* 0x000fe20000410000 */
[----:B------:R-:W3:Y:S01]  /*1930*/  @P0 MUFU.RCP R196, R141 ;  /* 0x0000008d00c40308 */ /* 0x000ee20000001000 */
[----:B------:R-:W-:-:S02]  /*1940*/  @!P0 FADD.FTZ R192, R179, -R22 ;  /* 0x80000016b3c08221 */ /* 0x000fc40000010000 */
[----:B------:R-:W-:Y:S02]  /*1950*/  @P0 FMUL.FTZ R174, R3, R194 ;  /* 0x000000c203ae0220 */ /* 0x000fe40000410000 */
[----:B------:R-:W-:-:S03]  /*1960*/  @P0 FADD.FTZ R3, -R58, R181 ;  /* 0x000000b53a030221 */ /* 0x000fc60000010100 */
[----:B------:R-:W4:Y:S01]  /*1970*/  @P0 MUFU.RCP R202, R144 ;  /* 0x0000009000ca0308 */ /* 0x000f220000001000 */
[----:B------:R-:W-:Y:S02]  /*1980*/  @!P0 FMUL.FTZ R168, R149, R176 ;  /* 0x000000b095a88220 */ /* 0x000fe40000410000 */
[----:B------:R-:W-:Y:S02]  /*1990*/  @!P0 FMUL.FTZ R174, R149, R192 ;  /* 0x000000c095ae8220 */ /* 0x000fe40000410000 */
[----:B------:R-:W-:Y:S02]  /*19a0*/  @P0 FADD.FTZ R176, -R55, R178 ;  /* 0x000000b237b00221 */ /* 0x000fe40000010100 */
[----:B------:R-:W-:Y:S02]  /*19b0*/  @!P0 FADD.FTZ R192, R178, -R22 ;  /* 0x80000016b2c08221 */ /* 0x000fe40000010000 */
[----:B0-----:R-:W-:Y:S02]  /*19c0*/  @P0 FMUL.FTZ R178, R3, R198 ;  /* 0x000000c603b20220 */ /* 0x001fe40000410000 */
[----:B------:R-:W0:Y:S01]  /*19d0*/  @P0 MUFU.RCP R198, R145 ;  /* 0x0000009100c60308 */ /* 0x000e220000001000 */
[----:B------:R-:W-:-:S02]  /*19e0*/  @P0 FADD.FTZ R171, -R59, R180 ;  /* 0x000000b43bab0221 */ /* 0x000fc40000010100 */
[----:B------:R-:W-:Y:S02]  /*19f0*/  @!P0 FADD.FTZ R180, R180, -R22 ;  /* 0x80000016b4b48221 */ /* 0x000fe40000010000 */
[----:B------:R-:W-:Y:S02]  /*1a00*/  @P0 FADD.FTZ R169, -R57, R186 ;  /* 0x000000ba39a90221 */ /* 0x000fe40000010100 */
[----:B------:R-:W-:Y:S02]  /*1a10*/  @!P0 FADD.FTZ R186, R186, -R22 ;  /* 0x80000016baba8221 */ /* 0x000fe40000010000 */
[----:B-1----:R-:W-:Y:S02]  /*1a20*/  @P0 FMUL.FTZ R171, R171, R200 ;  /* 0x000000c8abab0220 */ /* 0x002fe40000410000 */
[----:B------:R-:W-:Y:S02]  /*1a30*/  @P0 FADD.FTZ R3, -R60, R167 ;  /* 0x000000a73c030221 */ /* 0x000fe40000010100 */
[----:B------:R-:W-:Y:S01]  /*1a40*/  @!P0 FMUL.FTZ R171, R149, R180 ;  /* 0x000000b495ab8220 */ /* 0x000fe20000410000 */
[----:B------:R-:W-:Y:S01]  /*1a50*/  HADD2.F32 R180, -RZ, R184.H0_H0 ;  /* 0x200000b8ffb47230 */ /* 0x000fe20000004100 */
[----:B--2---:R-:W-:-:S02]  /*1a60*/  @P0 FMUL.FTZ R176, R176, R11 ;  /* 0x0000000bb0b00220 */ /* 0x004fc40000410000 */
[----:B---3--:R-:W-:Y:S02]  /*1a70*/  @P0 FMUL.FTZ R169, R169, R196 ;  /* 0x000000c4a9a90220 */ /* 0x008fe40000410000 */
[----:B------:R-:W-:Y:S02]  /*1a80*/  @!P0 FADD.FTZ R194, R181, -R22 ;  /* 0x80000016b5c28221 */ /* 0x000fe40000010000 */
[----:B------:R-:W-:Y:S02]  /*1a90*/  @!P0 FMUL.FTZ R176, R149, R192 ;  /* 0x000000c095b08220 */ /* 0x000fe40000410000 */
[----:B------:R-:W-:Y:S02]  /*1aa0*/  @!P0 FMUL.FTZ R169, R149, R186 ;  /* 0x000000ba95a98220 */ /* 0x000fe40000410000 */
[----:B----4-:R-:W-:Y:S02]  /*1ab0*/  @P0 FMUL.FTZ R186, R3, R202 ;  /* 0x000000ca03ba0220 */ /* 0x010fe40000410000 */
[----:B------:R-:W-:Y:S01]  /*1ac0*/  @!P0 FADD.FTZ R192, R167, -R22 ;  /* 0x80000016a7c08221 */ /* 0x000fe20000010000 */
[----:B------:R-:W-:Y:S01]  /*1ad0*/  HADD2.F32 R167, -RZ, R184.H1_H1 ;  /* 0x300000b8ffa77230 */ /* 0x000fe20000004100 */
[----:B------:R-:W-:-:S02]  /*1ae0*/  @P0 FADD.FTZ R3, -R61, R188 ;  /* 0x000000bc3d030221 */ /* 0x000fc40000010100 */
[C---:B------:R-:W-:Y:S02]  /*1af0*/  FADD.FTZ R148, R180.reuse, R148 ;  /* 0x00000094b4947221 */ /* 0x040fe40000010000 */
[----:B------:R-:W-:Y:S01]  /*1b00*/  FFMA.FTZ R90, R180, R23, R90 ;  /* 0x00000017b45a7223 */ /* 0x000fe2000001005a */
[----:B------:R-:W-:Y:S01]  /*1b10*/  HADD2.F32 R184, -RZ, R165.H0_H0 ;  /* 0x200000a5ffb87230 */ /* 0x000fe20000004100 */
[----:B------:R-:W-:Y:S02]  /*1b20*/  @!P0 FMUL.FTZ R178, R149, R194 ;  /* 0x000000c295b28220 */ /* 0x000fe40000410000 */
[----:B------:R-:W-:Y:S01]  /*1b30*/  FMUL.FTZ R180, R119, R180 ;  /* 0x000000b477b47220 */ /* 0x000fe20000410000 */
[----:B------:R-:W-:Y:S01]  /*1b40*/  HADD2.F32 R7, -RZ, R163.H0_H0 ;  /* 0x200000a3ff077230 */ /* 0x000fe20000004100 */
[----:B------:R-:W-:Y:S02]  /*1b50*/  @!P0 FADD.FTZ R194, R187, -R22 ;  /* 0x80000016bbc28221 */ /* 0x000fe40000010000 */
[----:B------:R-:W-:Y:S01]  /*1b60*/  @!P0 FADD.FTZ R188, R188, -R22 ;  /* 0x80000016bcbc8221 */ /* 0x000fe20000010000 */
[----:B------:R-:W-:Y:S01]  /*1b70*/  HADD2.F32 R203, -RZ, R4.H1_H1 ;  /* 0x30000004ffcb7230 */ /* 0x000fe20000004100 */
[----:B0-----:R-:W-:Y:S01]  /*1b80*/  @P0 FMUL.FTZ R22, R3, R198 ;  /* 0x000000c603160220 */ /* 0x001fe20000410000 */
[----:B------:R-:W-:Y:S01]  /*1b90*/  HADD2.F32 R198, -RZ, R4.H0_H0 ;  /* 0x20000004ffc67230 */ /* 0x000fe20000004100 */
[----:B------:R-:W-:-:S02]  /*1ba0*/  FADD.FTZ R116, R167, R116 ;  /* 0x00000074a7747221 */ /* 0x000fc40000010000 */
[----:B------:R-:W-:Y:S01]  /*1bb0*/  FFMA.FTZ R91, R167, R26, R91 ;  /* 0x0000001aa75b7223 */ /* 0x000fe2000001005b */
[--C-:B------:R-:W-:Y:S01]  /*1bc0*/  HADD2.F32 R181, -RZ, R182.reuse.H0_H0 ;  /* 0x200000b6ffb57230 */ /* 0x100fe20000004100 */
[----:B------:R-:W-:Y:S01]  /*1bd0*/  FMUL.FTZ R167, R120, R167 ;  /* 0x000000a778a77220 */ /* 0x000fe20000410000 */
[----:B------:R-:W-:Y:S01]  /*1be0*/  HADD2.F32 R183, -RZ, R182.H1_H1 ;  /* 0x300000b6ffb77230 */ /* 0x000fe20000004100 */
[----:B------:R-:W-:Y:S02]  /*1bf0*/  FADD.FTZ R4, RZ, R180 ;  /* 0x000000b4ff047221 */ /* 0x000fe40000010000 */
[C---:B------:R-:W-:Y:S02]  /*1c00*/  FADD.FTZ R83, R184.reuse, R83 ;  /* 0x00000053b8537221 */ /* 0x040fe40000010000 */
[----:B------:R-:W-:Y:S02]  /*1c10*/  FFMA.FTZ R88, R184, R17, R88 ;  /* 0x00000011b8587223 */ /* 0x000fe40000010058 */
[----:B------:R-:W-:-:S02]  /*1c20*/  FMUL.FTZ R182, R121, R184 ;  /* 0x000000b879b67220 */ /* 0x000fc40000410000 */
[C---:B------:R-:W-:Y:S02]  /*1c30*/  FADD.FTZ R114, R7.reuse, R114 ;  /* 0x0000007207727221 */ /* 0x040fe40000010000 */
[----:B------:R-:W-:Y:S02]  /*1c40*/  FFMA.FTZ R86, R7, R15, R86 ;  /* 0x0000000f07567223 */ /* 0x000fe40000010056 */
[----:B------:R-:W-:Y:S02]  /*1c50*/  FMUL.FTZ R184, R123, R7 ;  /* 0x000000077bb87220 */ /* 0x000fe40000410000 */
[----:B------:R-:W-:Y:S02]  /*1c60*/  FADD.FTZ R7, R4, R167 ;  /* 0x000000a704077221 */ /* 0x000fe40000010000 */
[----:B------:R-:W-:Y:S01]  /*1c70*/  FFMA.FTZ R4, R180, R23, RZ ;  /* 0x00000017b4047223 */ /* 0x000fe200000100ff */
[----:B------:R-:W-:-:S03]  /*1c80*/  HADD2.F32 R165, -RZ, R165.H1_H1 ;  /* 0x300000a5ffa57230 */ /* 0x000fc60000004100 */
[----:B------:R-:W-:Y:S01]  /*1c90*/  FFMA.FTZ R4, R167, R26, R4 ;  /* 0x0000001aa7047223 */ /* 0x000fe20000010004 */
[--C-:B------:R-:W-:Y:S02]  /*1ca0*/  HADD2.F32 R196, -RZ, R2.reuse.H0_H0 ;  /* 0x20000002ffc47230 */ /* 0x100fe40000004100 */
[----:B------:R-:W-:Y:S01]  /*1cb0*/  HADD2.F32 R201, -RZ, R2.H1_H1 ;  /* 0x30000002ffc97230 */ /* 0x000fe20000004100 */
[----:B------:R-:W-:Y:S01]  /*1cc0*/  FFMA.FTZ R4, R182, R17, R4 ;  /* 0x00000011b6047223 */ /* 0x000fe20000010004 */
[----:B------:R-:W-:Y:S01]  /*1cd0*/  HADD2.F32 R9, -RZ, R163.H1_H1 ;  /* 0x300000a3ff097230 */ /* 0x000fe20000004100 */
[----:B------:R-:W-:Y:S01]  /*1ce0*/  FMUL.FTZ R163, R122, R165 ;  /* 0x000000a57aa37220 */ /* 0x000fe20000410000 */
[--C-:B------:R-:W-:Y:S02]  /*1cf0*/  HADD2.F32 R2, -RZ, R6.reuse.H0_H0 ;  /* 0x20000006ff027230 */ /* 0x100fe40000004100 */
[----:B------:R-:W-:Y:S01]  /*1d00*/  HADD2.F32 R3, -RZ, R6.H1_H1 ;  /* 0x30000006ff037230 */ /* 0x000fe20000004100 */
[----:B------:R-:W-:-:S02]  /*1d10*/  FADD.FTZ R6, R7, R182 ;  /* 0x000000b607067221 */ /* 0x000fc40000010000 */
[----:B------:R-:W-:Y:S02]  /*1d20*/  FFMA.FTZ R4, R163, R24, R4 ;  /* 0x00000018a3047223 */ /* 0x000fe40000010004 */
[----:B------:R-:W-:Y:S02]  /*1d30*/  FADD.FTZ R7, R6, R163 ;  /* 0x000000a306077221 */ /* 0x000fe40000010000 */
[----:B------:R-:W-:Y:S01]  /*1d40*/  @!P0 FMUL.FTZ R22, R149, R188 ;  /* 0x000000bc95168220 */ /* 0x000fe20000410000 */
[----:B------:R-:W-:Y:S01]  /*1d50*/  HADD2.F32 R188, -RZ, R161.H0_H0 ;  /* 0x200000a1ffbc7230 */ /* 0x000fe20000004100 */
[C---:B------:R-:W-:Y:S02]  /*1d60*/  FADD.FTZ R95, R165.reuse, R95 ;  /* 0x0000005fa55f7221 */ /* 0x040fe40000010000 */
[----:B------:R-:W-:Y:S02]  /*1d70*/  FFMA.FTZ R89, R165, R24, R89 ;  /* 0x00000018a5597223 */ /* 0x000fe40000010059 */
        /* <DEDUP_REMOVED lines=10> */
[----:B------:R-:W-:Y:S01]  /*1e20*/  FADD.FTZ R6, R7, R188 ;  /* 0x000000bc07067221 */ /* 0x000fe20000010000 */
[----:B------:R-:W-:Y:S01]  /*1e30*/  HADD2.F32 R179, -RZ, R177.H1_H1 ;  /* 0x300000b1ffb37230 */ /* 0x000fe20000004100 */
[----:B------:R-:W-:Y:S02]  /*1e40*/  FMUL.FTZ R177, R126, R161 ;  /* 0x000000a17eb17220 */ /* 0x000fe40000410000 */
[----:B------:R-:W-:Y:S01]  /*1e50*/  FFMA.FTZ R4, R188, R13, R4 ;  /* 0x0000000dbc047223 */ /* 0x000fe20000010004 */
[--C-:B------:R-:W-:Y:S01]  /*1e60*/  HADD2.F32 R202, -RZ, R190.reuse.H0_H0 ;  /* 0x200000beffca7230 */ /* 0x100fe20000004100 */
[----:B------:R-:W-:Y:S01]  /*1e70*/  FADD.FTZ R7, R6, R177 ;  /* 0x000000b106077221 */ /* 0x000fe20000010000 */
[----:B------:R-:W-:Y:S01]  /*1e80*/  HADD2.F32 R195, -RZ, R190.H1_H1 ;  /* 0x300000beffc37230 */ /* 0x000fe20000004100 */
[----:B------:R-:W-:-:S02]  /*1e90*/  FMUL.FTZ R190, R127, R11 ;  /* 0x0000000b7fbe7220 */ /* 0x000fc40000410000 */
[----:B------:R-:W-:Y:S01]  /*1ea0*/  FFMA.FTZ R4, R177, R14, R4 ;  /* 0x0000000eb1047223 */ /* 0x000fe20000010004 */
[----:B------:R-:W0:Y:S01]  /*1eb0*/  @P0 MUFU.RCP R204, R146 ;  /* 0x0000009200cc0308 */ /* 0x000e220000001000 */
        /* <DEDUP_REMOVED lines=11> */
[----:B------:R-:W-:-:S02]  /*1f70*/  @!P0 FMUL.FTZ R186, R149, R192 ;  /* 0x000000c095ba8220 */ /* 0x000fc40000410000 */
[----:B------:R-:W-:Y:S02]  /*1f80*/  FMUL.FTZ R192, R130, R183 ;  /* 0x000000b782c07220 */ /* 0x000fe40000410000 */
[----:B------:R-:W-:Y:S02]  /*1f90*/  FADD.FTZ R7, R6, R181 ;  /* 0x000000b506077221 */ /* 0x000fe40000010000 */
[----:B------:R-:W-:Y:S01]  /*1fa0*/  FFMA.FTZ R4, R181, R28, R4 ;  /* 0x0000001cb5047223 */ /* 0x000fe20000010004 */
[----:B------:R-:W-:Y:S01]  /*1fb0*/  HADD2.F32 R8, -RZ, R8.H1_H1 ;  /* 0x30000008ff087230 */ /* 0x000fe20000004100 */
[----:B------:R-:W-:Y:S02]  /*1fc0*/  @P0 FADD.FTZ R173, -R62, R187 ;  /* 0x000000bb3ead0221 */ /* 0x000fe40000010100 */
[C---:B------:R-:W-:Y:S02]  /*1fd0*/  FADD.FTZ R100, R183.reuse, R100 ;  /* 0x00000064b7647221 */ /* 0x040fe40000010000 */
[----:B------:R-:W-:-:S02]  /*1fe0*/  FFMA.FTZ R78, R183, R25, R78 ;  /* 0x00000019b74e7223 */ /* 0x000fc4000001004e */
[----:B------:R-:W-:Y:S02]  /*1ff0*/  FMUL.FTZ R183, R131, R185 ;  /* 0x000000b983b77220 */ /* 0x000fe40000410000 */
[----:B------:R-:W-:Y:S02]  /*2000*/  FADD.FTZ R6, R7, R192 ;  /* 0x000000c007067221 */ /* 0x000fe40000010000 */
[----:B------:R-:W-:Y:S01]  /*2010*/  FFMA.FTZ R4, R192, R25, R4 ;  /* 0x00000019c0047223 */ /* 0x000fe20000010004 */
[----:B------:R-:W-:Y:S01]  /*2020*/  HADD2.F32 R200, -RZ, R10.H0_H0 ;  /* 0x2000000affc87230 */ /* 0x000fe20000004100 */
[----:B0-----:R-:W-:Y:S02]  /*2030*/  @P0 FMUL.FTZ R173, R173, R204 ;  /* 0x000000ccadad0220 */ /* 0x001fe40000410000 */
[----:B------:R-:W-:Y:S02]  /*2040*/  @!P0 FMUL.FTZ R173, R149, R194 ;  /* 0x000000c295ad8220 */ /* 0x000fe40000410000 */
[----:B------:R-:W-:-:S02]  /*2050*/  FMUL.FTZ R194, R132, R8 ;  /* 0x0000000884c27220 */ /* 0x000fc40000410000 */
[----:B------:R-:W-:Y:S02]  /*2060*/  FADD.FTZ R7, R6, R183 ;  /* 0x000000b706077221 */ /* 0x000fe40000010000 */
[-C--:B------:R-:W-:Y:S01]  /*2070*/  FFMA.FTZ R4, R183, R160.reuse, R4 ;  /* 0x000000a0b7047223 */ /* 0x080fe20000010004 */
[----:B------:R-:W-:Y:S01]  /*2080*/  HADD2.F32 R187, -RZ, R10.H1_H1 ;  /* 0x3000000affbb7230 */ /* 0x000fe20000004100 */
[C---:B------:R-:W-:Y:S02]  /*2090*/  FADD.FTZ R98, R185.reuse, R98 ;  /* 0x00000062b9627221 */ /* 0x040fe40000010000 */
[----:B------:R-:W-:Y:S02]  /*20a0*/  FFMA.FTZ R79, R185, R160, R79 ;  /* 0x000000a0b94f7223 */ /* 0x000fe4000001004f */
[----:B------:R-:W-:Y:S02]  /*20b0*/  FMUL.FTZ R185, R133, R200 ;  /* 0x000000c885b97220 */ /* 0x000fe40000410000 */
[----:B------:R-:W-:-:S02]  /*20c0*/  FADD.FTZ R6, R7, R194 ;  /* 0x000000c207067221 */ /* 0x000fc40000010000 */
[----:B------:R-:W-:Y:S01]  /*20d0*/  FFMA.FTZ R4, R194, R29, R4 ;  /* 0x0000001dc2047223 */ /* 0x000fe20000010004 */
[--C-:B------:R-:W-:Y:S01]  /*20e0*/  HADD2.F32 R10, -RZ, R189.reuse.H0_H0 ;  /* 0x200000bdff0a7230 */ /* 0x100fe20000004100 */
[C---:B------:R-:W-:Y:S02]  /*20f0*/  FADD.FTZ R74, R187.reuse, R74 ;  /* 0x0000004abb4a7221 */ /* 0x040fe40000010000 */
[----:B------:R-:W-:Y:S02]  /*2100*/  FFMA.FTZ R77, R187, R162, R77 ;  /* 0x000000a2bb4d7223 */ /* 0x000fe4000001004d */
[----:B------:R-:W-:Y:S02]  /*2110*/  FMUL.FTZ R187, R134, R187 ;  /* 0x000000bb86bb7220 */ /* 0x000fe40000410000 */
[----:B------:R-:W-:Y:S02]  /*2120*/  FADD.FTZ R6, R6, R185 ;  /* 0x000000b906067221 */ /* 0x000fe40000010000 */
[----:B------:R-:W-:Y:S01]  /*2130*/  FFMA.FTZ R4, R185, R164, R4 ;  /* 0x000000a4b9047223 */ /* 0x000fe20000010004 */
[----:B------:R-:W-:Y:S01]  /*2140*/  HADD2.F32 R193, -RZ, R189.H1_H1 ;  /* 0x300000bdffc17230 */ /* 0x000fe20000004100 */
        /* <DEDUP_REMOVED lines=46> */
[----:B------:R-:W-:Y:S01]  /*2430*/  FFMA.FTZ R4, R198, R171, R4 ;  /* 0x000000abc6047223 */ /* 0x000fe20000010004 */
[----:B------:R-:W-:Y:S01]  /*2440*/  SHF.R.U32.HI R5, RZ, 0x5, R0 ;  /* 0x00000005ff057819 */ /* 0x000fe20000011600 */
[----:B------:R-:W-:Y:S02]  /*2450*/  FMUL.FTZ R205, R145, R2 ;  /* 0x0000000291cd7220 */ /* 0x000fe40000410000 */
[----:B------:R-:W-:Y:S02]  /*2460*/  FADD.FTZ R6, R6, R203 ;  /* 0x000000cb06067221 */ /* 0x000fe40000010000 */
[----:B------:R-:W-:Y:S01]  /*2470*/  FFMA.FTZ R4, R203, R186, R4 ;  /* 0x000000bacb047223 */ /* 0x000fe20000010004 */
[----:B------:R-:W-:Y:S01]  /*2480*/  LOP3.LUT R175, R5, 0x7fffffc, RZ, 0xc0, !PT ;  /* 0x07fffffc05af7812 */ /* 0x000fe200078ec0ff */
[C---:B------:R-:W-:Y:S02]  /*2490*/  FADD.FTZ R117, R200.reuse, R117 ;  /* 0x00000075c8757221 */ /* 0x040fe40000010000 */
[----:B------:R-:W-:-:S02]  /*24a0*/  FFMA.FTZ R103, R200, R164, R103 ;  /* 0x000000a4c8677223 */ /* 0x000fc40000010067 */
[----:B------:R-:W-:Y:S02]  /*24b0*/  FMUL.FTZ R200, R146, R3 ;  /* 0x0000000392c87220 */ /* 0x000fe40000410000 */
[----:B------:R-:W-:Y:S02]  /*24c0*/  FADD.FTZ R7, R6, R205 ;  /* 0x000000cd06077221 */ /* 0x000fe40000010000 */
[----:B------:R-:W-:Y:S01]  /*24d0*/  FFMA.FTZ R4, R205, R22, R4 ;  /* 0x00000016cd047223 */ /* 0x000fe20000010004 */
[----:B------:R-:W-:Y:S01]  /*24e0*/  ISETP.NE.AND P1, PT, R31, RZ, PT ;  /* 0x000000ff1f00720c */ /* 0x000fe20003f25270 */
[----:B------:R-:W-:Y:S01]  /*24f0*/  FADD.FTZ R112, R9, R112 ;  /* 0x0000007009707221 */ /* 0x000fe20000010000 */
        /* <DEDUP_REMOVED lines=22> */
.L_x_1599:
        /* <DEDUP_REMOVED lines=18> */
.L_x_1600:
        /* <DEDUP_REMOVED lines=22> */
.L_x_1594:
[----:B------:R-:W-:Y:S05]  /*28e0*/  BSYNC B0 ;  /* 0x0000000000007941 */ /* 0x000fea0003800000 */
.L_x_1593:
        /* <DEDUP_REMOVED lines=29> */
.L_x_1596:
[----:B------:R-:W2:Y:S01]  /*2ac0*/  LDG.E.STRONG.GPU R4, [R2.64] ;  /* 0x0000000602047981 */ /* 0x000ea2000c1ef900 */
[----:B------:R-:W-:Y:S01]  /*2ad0*/  YIELD ;  /* 0x0000000000007946 */ /* 0x000fe20003800000 */
[----:B--2---:R-:W-:Y:S01]  /*2ae0*/  ISETP.NE.AND P0, PT, R4, R7, PT ;  /* 0x000000070400720c */ /* 0x004fe20003f05270 */
[----:B------:R-:W-:-:S12]  /*2af0*/  CCTL.IVALL ;  /* 0x00000000ff00798f */ /* 0x000fd80002000000 */
[----:B------:R-:W-:Y:S05]  /*2b00*/  @P0 BRA `(.L_x_1596) ;  /* 0xffffffb000000947 */ /* 0x000fea000383ffff */
.L_x_1595:
        /* <DEDUP_REMOVED lines=68> */
[----:B------:R-:W-:-:S02]  /*2f50*/  FADD.FTZ R22, R180, -R23 ;  /* 0x80000017b4167221 */ /* 0x000fc40000010000 */
[----:B------:R-:W-:Y:S02]  /*2f60*/  FADD.FTZ R26, R167, -R26 ;  /* 0x8000001aa71a7221 */ /* 0x000fe40000010000 */
[----:B------:R-:W-:Y:S02]  /*2f70*/  FADD.FTZ R24, R182, -R17 ;  /* 0x80000011b6187221 */ /* 0x000fe40000010000 */
[----:B------:R-:W-:Y:S01]  /*2f80*/  FADD.FTZ R184, R184, -R15 ;  /* 0x8000000fb8b87221 */ /* 0x000fe20000010000 */
[----:B------:R-:W-:Y:S01]  /*2f90*/  LEA.HI.X R15, R19, c[0x0][0x1d4], RZ, 0x3, P0 ;  /* 0x00007500130f7a11 */ /* 0x000fe200000f1cff */
[----:B------:R-:W-:Y:S01]  /*2fa0*/  FADD.FTZ R2, R165, -R16 ;  /* 0x80000010a5027221 */ /* 0x000fe20000010000 */
[----:B------:R-:W-:Y:S01]  /*2fb0*/  ISETP.GE.AND P0, PT, R35, c[0x0][0x164], PT ;  /* 0x0000590023007a0c */ /* 0x000fe20003f06270 */
[----:B------:R-:W-:Y:S02]  /*2fc0*/  FADD.FTZ R28, R188, -R13 ;  /* 0x8000000dbc1c7221 */ /* 0x000fe40000010000 */
[----:B------:R-:W-:-:S02]  /*2fd0*/  FADD.FTZ R192, R192, -R25 ;  /* 0x80000019c0c07221 */ /* 0x000fc40000010000 */
        /* <DEDUP_REMOVED lines=22> */
[----:B------:R-:W-:Y:S02]  /*3140*/  FADD.FTZ R168, R189, -R168 ;  /* 0x800000a8bda87221 */ /* 0x000fe40000010000 */
[----:B------:R-:W-:Y:S02]  /*3150*/  FADD.FTZ R166, R191, -R166 ;  /* 0x800000a6bfa67221 */ /* 0x000fe40000010000 */
[----:B------:R-:W-:-:S02]  /*3160*/  FADD.FTZ R200, R200, -R5 ;  /* 0x80000005c8c87221 */ /* 0x000fc40000010000 */
        /* <DEDUP_REMOVED lines=51> */
.L_x_1597:
        /* <DEDUP_REMOVED lines=39> */
.L_x_1590:
        /* <DEDUP_REMOVED lines=8> */
[----:B------:R0:W-:Y:S02]  /*3790*/  STG.E.64 [R2.64], R148 ;  /* 0x0000009402007986 */ /* 0x0001e4000c101b06 */
        /* <DEDUP_REMOVED lines=45> */
[-C--:B--2---:R-:W-:Y:S02]  /*3a70*/  IMAD.WIDE.U32 R4, R0, R31.reuse, c[0x0][0x1c0] ;  /* 0x0000700000047625 */ /* 0x084fe400078e001f */
[----:B------:R2:W-:Y:S01]  /*3a80*/  STG.E.64 [R12.64], R72 ;  /* 0x000000480c007986 */ /* 0x0005e2000c101b06 */
[----:B---3--:R-:W-:Y:S01]  /*3a90*/  IADD3 R26, R32, 0x1800, RZ ;  /* 0x00001800201a7810 */ /* 0x008fe20007ffe0ff */
[-C--:B------:R-:W-:Y:S01]  /*3aa0*/  IMAD.WIDE.U32 R6, R0, R31.reuse, c[0x0][0x1c8] ;  /* 0x0000720000067625 */ /* 0x080fe200078e001f */
[----:B------:R-:W-:Y:S01]  /*3ab0*/  IADD3 R32, R32, 0x1a00, RZ ;  /* 0x00001a0020207810 */ /* 0x000fe20007ffe0ff */
[----:B------:R-:W-:Y:S02]  /*3ac0*/  STG.E.64 [R14.64], R24 ;  /* 0x000000180e007986 */ /* 0x000fe4000c101b06 */
[----:B0-----:R-:W-:-:S02]  /*3ad0*/  IMAD.WIDE.U32 R8, R26, R31, c[0x0][0x1c0] ;  /* 0x000070001a087625 */ /* 0x001fc400078e001f */
[----:B------:R-:W-:Y:S02]  /*3ae0*/  STG.E.64 [R2.64], R70 ;  /* 0x0000004602007986 */ /* 0x000fe4000c101b06 */
[-C--:B-1----:R-:W-:Y:S02]  /*3af0*/  IMAD.WIDE.U32 R10, R26, R31.reuse, c[0x0][0x1c8] ;  /* 0x000072001a0a7625 */ /* 0x082fe400078e001f */
[----:B------:R-:W-:Y:S02]  /*3b00*/  STG.E.64 [R4.64], R22 ;  /* 0x0000001604007986 */ /* 0x000fe4000c101b06 */
[CC--:B------:R-:W-:Y:S02]  /*3b10*/  IMAD.WIDE.U32 R16, R32.reuse, R31.reuse, c[0x0][0x1c0] ;  /* 0x0000700020107625 */ /* 0x0c0fe400078e001f */
[----:B------:R-:W-:Y:S02]  /*3b20*/  STG.E.64 [R6.64], R68 ;  /* 0x0000004406007986 */ /* 0x000fe4000c101b06 */
[----:B--2---:R-:W-:-:S02]  /*3b30*/  IMAD.WIDE.U32 R12, R32, R31, c[0x0][0x1c8] ;  /* 0x00007200200c7625 */ /* 0x004fc400078e001f */
[----:B------:R-:W-:Y:S04]  /*3b40*/  STG.E.64 [R8.64], R20 ;  /* 0x0000001408007986 */ /* 0x000fe8000c101b06 */
[----:B------:R-:W-:Y:S04]  /*3b50*/  STG.E.64 [R10.64], R66 ;  /* 0x000000420a007986 */ /* 0x000fe8000c101b06 */
[----:B------:R-:W-:Y:S04]  /*3b60*/  STG.E.64 [R16.64], R18 ;  /* 0x0000001210007986 */ /* 0x000fe8000c101b06 */
[----:B------:R-:W-:Y:S01]  /*3b70*/  STG.E.64 [R12.64], R46 ;  /* 0x0000002e0c007986 */ /* 0x000fe2000c101b06 */
[----:B------:R-:W-:Y:S05]  /*3b80*/  EXIT ;  /* 0x000000000000794d */ /* 0x000fea0003800000 */
.L_x_1591:
[----:B------:R-:W-:Y:S02]  /*3b90*/  MOV R6, R9 ;  /* 0x0000000900067202 */ /* 0x000fe40000000f00 */
[----:B------:R-:W-:-:S02]  /*3ba0*/  MOV R7, 0x10 ;  /* 0x0000001000077802 */ /* 0x000fc40000000f00 */
[----:B------:R-:W-:Y:S02]  /*3bb0*/  MOV R10, 0x1f ;  /* 0x0000001f000a7802 */ /* 0x000fe40000000f00 */
[----:B------:R-:W-:Y:S02]  /*3bc0*/  MOV R161, 0xffffffff ;  /* 0xffffffff00a17802 */ /* 0x000fe40000000f00 */
[----:B------:R-:W-:Y:S02]  /*3bd0*/  MOV R2, 0x3bf0 ;  /* 0x00003bf000027802 */ /* 0x000fe40000000f00 */
[----:B------:R-:W-:Y:S05]  /*3be0*/  CALL.REL.NOINC `($__internal_115_$__cuda_sm70_shflsync_down_p) ;  /* 0x0000045000007944 */ /* 0x000fea0003c00000 */
[----:B-1----:R-:W-:Y:S01]  /*3bf0*/  MOV R4, R10 ;  /* 0x0000000a00047202 */ /* 0x002fe20000000f00 */
[----:B0-----:R-:W-:Y:S05]  /*3c00*/  BRA `(.L_x_1599) ;  /* 0xffffea5000007947 */ /* 0x001fea000383ffff */
.L_x_1592:
[----:B------:R-:W-:Y:S01]  /*3c10*/  HFMA2.MMA R7, -RZ, RZ, 0, 9.5367431640625e-07 ;  /* 0x00000010ff077435 */ /* 0x000fe200000001ff */
[----:B------:R-:W-:Y:S02]  /*3c20*/  MOV R6, R11 ;  /* 0x0000000b00067202 */ /* 0x000fe40000000f00 */
[----:B------:R-:W-:Y:S02]  /*3c30*/  MOV R10, 0x1f ;  /* 0x0000001f000a7802 */ /* 0x000fe40000000f00 */
[----:B------:R-:W-:-:S02]  /*3c40*/  MOV R161, 0xffffffff ;  /* 0xffffffff00a17802 */ /* 0x000fc40000000f00 */
[----:B------:R-:W-:Y:S02]  /*3c50*/  MOV R2, 0x3c70 ;  /* 0x00003c7000027802 */ /* 0x000fe40000000f00 */
[----:B01----:R-:W-:Y:S05]  /*3c60*/  CALL.REL.NOINC `($__internal_115_$__cuda_sm70_shflsync_down_p) ;  /* 0x000003d000007944 */ /* 0x003fea0003c00000 */
[----:B------:R-:W-:Y:S01]  /*3c70*/  FADD.FTZ R9, R9, R4 ;  /* 0x0000000409097221 */ /* 0x000fe20000010000 */
[----:B0-----:R-:W-:Y:S01]  /*3c80*/  HFMA2.MMA R7, -RZ, RZ, 0, 4.76837158203125e-07 ;  /* 0x00000008ff077435 */ /* 0x001fe200000001ff */
[----:B-1----:R-:W-:Y:S01]  /*3c90*/  FADD.FTZ R11, R11, R10 ;  /* 0x0000000a0b0b7221 */ /* 0x002fe20000010000 */
[----:B------:R-:W-:Y:S02]  /*3ca0*/  MOV R10, 0x1f ;  /* 0x0000001f000a7802 */ /* 0x000fe40000000f00 */
[----:B------:R-:W-:Y:S02]  /*3cb0*/  MOV R161, 0xffffffff ;  /* 0xffffffff00a17802 */ /* 0x000fe40000000f00 */
[----:B------:R-:W-:Y:S02]  /*3cc0*/  MOV R6, R9 ;  /* 0x0000000900067202 */ /* 0x000fe40000000f00 */
[----:B------:R-:W-:Y:S02]  /*3cd0*/  MOV R2, 0x3cf0 ;  /* 0x00003cf000027802 */ /* 0x000fe40000000f00 */
[----:B------:R-:W-:Y:S05]  /*3ce0*/  CALL.REL.NOINC `($__internal_115_$__cuda_sm70_shflsync_down_p) ;  /* 0x0000035000007944 */ /* 0x000fea0003c00000 */
[----:B0-----:R-:W-:Y:S01]  /*3cf0*/  HFMA2.MMA R7, -RZ, RZ, 0, 4.76837158203125e-07 ;  /* 0x00000008ff077435 */ /* 0x001fe200000001ff */
[----:B-1----:R-:W-:-:S02]  /*3d00*/  MOV R4, R10 ;  /* 0x0000000a00047202 */ /* 0x002fc40000000f00 */
[----:B------:R-:W-:Y:S02]  /*3d10*/  MOV R6, R11 ;  /* 0x0000000b00067202 */ /* 0x000fe40000000f00 */
[----:B------:R-:W-:Y:S02]  /*3d20*/  MOV R10, 0x1f ;  /* 0x0000001f000a7802 */ /* 0x000fe40000000f00 */
[----:B------:R-:W-:Y:S02]  /*3d30*/  MOV R161, 0xffffffff ;  /* 0xffffffff00a17802 */ /* 0x000fe40000000f00 */
[----:B------:R-:W-:Y:S02]  /*3d40*/  MOV R2, 0x3d60 ;  /* 0x00003d6000027802 */ /* 0x000fe40000000f00 */
[----:B------:R-:W-:Y:S05]  /*3d50*/  CALL.REL.NOINC `($__internal_115_$__cuda_sm70_shflsync_down_p) ;  /* 0x000002e000007944 */ /* 0x000fea0003c00000 */
[----:B------:R-:W-:Y:S01]  /*3d60*/  FADD.FTZ R9, R4, R9 ;  /* 0x0000000904097221 */ /* 0x000fe20000010000 */
[----:B0-----:R-:W-:Y:S01]  /*3d70*/  HFMA2.MMA R7, -RZ, RZ, 0, 2.384185791015625e-07 ;  /* 0x00000004ff077435 */ /* 0x001fe200000001ff */
[----:B-1----:R-:W-:Y:S01]  /*3d80*/  FADD.FTZ R11, R11, R10 ;  /* 0x0000000a0b0b7221 */ /* 0x002fe20000010000 */
[----:B------:R-:W-:Y:S02]  /*3d90*/  MOV R10, 0x1f ;  /* 0x0000001f000a7802 */ /* 0x000fe40000000f00 */
[----:B------:R-:W-:-:S02]  /*3da0*/  MOV R161, 0xffffffff ;  /* 0xffffffff00a17802 */ /* 0x000fc40000000f00 */
[----:B------:R-:W-:Y:S02]  /*3db0*/  MOV R6, R9 ;  /* 0x0000000900067202 */ /* 0x000fe40000000f00 */
[----:B------:R-:W-:Y:S02]  /*3dc0*/  MOV R2, 0x3de0 ;  /* 0x00003de000027802 */ /* 0x000fe40000000f00 */
[----:B------:R-:W-:Y:S05]  /*3dd0*/  CALL.REL.NOINC `($__internal_115_$__cuda_sm70_shflsync_down_p) ;  /* 0x0000026000007944 */ /* 0x000fea0003c00000 */
[----:B0-----:R-:W-:Y:S01]  /*3de0*/  HFMA2.MMA R7, -RZ, RZ, 0, 2.384185791015625e-07 ;  /* 0x00000004ff077435 */ /* 0x001fe200000001ff */
[----:B-1----:R-:W-:Y:S02]  /*3df0*/  MOV R4, R10 ;  /* 0x0000000a00047202 */ /* 0x002fe40000000f00 */
[----:B------:R-:W-:Y:S02]  /*3e00*/  MOV R6, R11 ;  /* 0x0000000b00067202 */ /* 0x000fe40000000f00 */
[----:B------:R-:W-:Y:S02]  /*3e10*/  MOV R10, 0x1f ;  /* 0x0000001f000a7802 */ /* 0x000fe40000000f00 */
[----:B------:R-:W-:Y:S02]  /*3e20*/  MOV R161, 0xffffffff ;  /* 0xffffffff00a17802 */ /* 0x000fe40000000f00 */
[----:B------:R-:W-:-:S02]  /*3e30*/  MOV R2, 0x3e50 ;  /* 0x00003e5000027802 */ /* 0x000fc40000000f00 */
[----:B------:R-:W-:Y:S05]  /*3e40*/  CALL.REL.NOINC `($__internal_115_$__cuda_sm70_shflsync_down_p) ;  /* 0x000001f000007944 */ /* 0x000fea0003c00000 */
[----:B------:R-:W-:Y:S01]  /*3e50*/  FADD.FTZ R9, R4, R9 ;  /* 0x0000000904097221 */ /* 0x000fe20000010000 */
[----:B0-----:R-:W-:Y:S01]  /*3e60*/  HFMA2.MMA R7, -RZ, RZ, 0, 1.1920928955078125e-07 ;  /* 0x00000002ff077435 */ /* 0x001fe200000001ff */
[----:B-1----:R-:W-:Y:S01]  /*3e70*/  FADD.FTZ R11, R11, R10 ;  /* 0x0000000a0b0b7221 */ /* 0x002fe20000010000 */
[----:B------:R-:W-:-:S02]  /*3e80*/  MOV R10, 0x1f ;  /* 0x0000001f000a7802 */ /* 0x000fc40000000f00 */
[----:B------:R-:W-:Y:S02]  /*3e90*/  MOV R161, 0xffffffff ;  /* 0xffffffff00a17802 */ /* 0x000fe40000000f00 */
[----:B------:R-:W-:Y:S02]  /*3ea0*/  MOV R6, R9 ;  /* 0x0000000900067202 */ /* 0x000fe40000000f00 */
[----:B------:R-:W-:Y:S02]  /*3eb0*/  MOV R2, 0x3ed0 ;  /* 0x00003ed000027802 */ /* 0x000fe40000000f00 */
[----:B------:R-:W-:Y:S05]  /*3ec0*/  CALL.REL.NOINC `($__internal_115_$__cuda_sm70_shflsync_down_p) ;  /* 0x0000017000007944 */ /* 0x000fea0003c00000 */
[----:B0-----:R-:W-:Y:S01]  /*3ed0*/  HFMA2.MMA R7, -RZ, RZ, 0, 1.1920928955078125e-07 ;  /* 0x00000002ff077435 */ /* 0x001fe200000001ff */
[----:B-1----:R-:W-:Y:S02]  /*3ee0*/  MOV R4, R10 ;  /* 0x0000000a00047202 */ /* 0x002fe40000000f00 */
[----:B------:R-:W-:Y:S02]  /*3ef0*/  MOV R6, R11 ;  /* 0x0000000b00067202 */ /* 0x000fe40000000f00 */
[----:B------:R-:W-:Y:S02]  /*3f00*/  MOV R10, 0x1f ;  /* 0x0000001f000a7802 */ /* 0x000fe40000000f00 */
[----:B------:R-:W-:-:S02]  /*3f10*/  MOV R161, 0xffffffff ;  /* 0xffffffff00a17802 */ /* 0x000fc40000000f00 */
[----:B------:R-:W-:Y:S02]  /*3f20*/  MOV R2, 0x3f40 ;  /* 0x00003f4000027802 */ /* 0x000fe40000000f00 */
[----:B------:R-:W-:Y:S05]  /*3f30*/  CALL.REL.NOINC `($__internal_115_$__cuda_sm70_shflsync_down_p) ;  /* 0x0000010000007944 */ /* 0x000fea0003c00000 */
[----:B------:R-:W-:Y:S01]  /*3f40*/  FADD.FTZ R9, R4, R9 ;  /* 0x0000000904097221 */ /* 0x000fe20000010000 */
[----:B0-----:R-:W-:Y:S01]  /*3f50*/  HFMA2.MMA R7, -RZ, RZ, 0, 5.9604644775390625e-08 ;  /* 0x00000001ff077435 */ /* 0x001fe200000001ff */
[----:B-1----:R-:W-:Y:S01]  /*3f60*/  FADD.FTZ R11, R11, R10 ;  /* 0x0000000a0b0b7221 */ /* 0x002fe20000010000 */
[----:B------:R-:W-:Y:S02]  /*3f70*/  MOV R10, 0x1f ;  /* 0x0000001f000a7802 */ /* 0x000fe40000000f00 */
[----:B------:R-:W-:Y:S02]  /*3f80*/  MOV R161, 0xffffffff ;  /* 0xffffffff00a17802 */ /* 0x000fe40000000f00 */
[----:B------:R-:W-:Y:S02]  /*3f90*/  MOV R6, R9 ;  /* 0x0000000900067202 */ /* 0x000fe40000000f00 */
[----:B------:R-:W-:Y:S02]  /*3fa0*/  MOV R2, 0x3fc0 ;  /* 0x00003fc000027802 */ /* 0x000fe40000000f00 */
[----:B------:R-:W-:Y:S05]  /*3fb0*/  CALL.REL.NOINC `($__internal_115_$__cuda_sm70_shflsync_down_p) ;  /* 0x0000008000007944 */ /* 0x000fea0003c00000 */
[----:B0-----:R-:W-:Y:S01]  /*3fc0*/  HFMA2.MMA R7, -RZ, RZ, 0, 5.9604644775390625e-08 ;  /* 0x00000001ff077435 */ /* 0x001fe200000001ff */
[----:B-1----:R-:W-:-:S02]  /*3fd0*/  MOV R8, R10 ;  /* 0x0000000a00087202 */ /* 0x002fc40000000f00 */
[----:B------:R-:W-:Y:S02]  /*3fe0*/  MOV R6, R11 ;  /* 0x0000000b00067202 */ /* 0x000fe40000000f00 */
[----:B------:R-:W-:Y:S02]  /*3ff0*/  MOV R10, 0x1f ;  /* 0x0000001f000a7802 */ /* 0x000fe40000000f00 */
[----:B------:R-:W-:Y:S02]  /*4000*/  MOV R161, 0xffffffff ;  /* 0xffffffff00a17802 */ /* 0x000fe40000000f00 */
[----:B------:R-:W-:Y:S02]  /*4010*/  MOV R2, 0x4030 ;  /* 0x0000403000027802 */ /* 0x000fe40000000f00 */
[----:B------:R-:W-:Y:S05]  /*4020*/  CALL.REL.NOINC `($__internal_115_$__cuda_sm70_shflsync_down_p) ;  /* 0x0000001000007944 */ /* 0x000fea0003c00000 */
[----:B01----:R-:W-:Y:S05]  /*4030*/  BRA `(.L_x_1600) ;  /* 0xffffe74000007947 */ /* 0x003fea000383ffff */
        .weak           $__internal_115_$__cuda_sm70_shflsync_down_p
        .type           $__internal_115_$__cuda_sm70_shflsync_down_p,@function
        .size           $__internal_115_$__cuda_sm70_shflsync_down_p,(.L_x_3522 - $__internal_115_$__cuda_sm70_shflsync_down_p)
$__internal_115_$__cuda_sm70_shflsync_down_p:
[----:B------:R-:W-:Y:S01]  /*4040*/  HFMA2.MMA R3, -RZ, RZ, 0, 0 ;  /* 0x00000000ff037435 */ /* 0x000fe200000001ff */
[----:B------:R-:W-:Y:S04]  /*4050*/  WARPSYNC R161 ;  /* 0x000000a100007348 */ /* 0x000fe80003800000 */
[----:B------:R0:W1:Y:S01]  /*4060*/  SHFL.DOWN PT, R10, R6, R7, R10 ;  /* 0x08000007060a7389 */ /* 0x00006200000e000a */
[----:B------:R-:W-:Y:S05]  /*4070*/  RET.REL.NODEC R2 `(_ZN10layer_norm13ln_bwd_kernelINS_13Kernel_traitsI6__halffS2_fjLj14336ELj4ELj1ELj4ELj8ENS_18Kernel_traits_baseILj14336ES2_fS2_fjLj128EEEEEEEvNS_9BwdParamsE) ;  /* 0xffffbf8002007950 */ /* 0x000fea0003c3ffff */
.L_x_1601:
        /* <DEDUP_REMOVED lines=16> */
.L_x_3522:


//--------------------- .text._ZN10layer_norm22ln_bwd_finalize_kernelINS_22Kernel_traits_finalizeILj14336E6__halfS2_S2_fjLj1024ELj4ENS_18Kernel_traits_baseILj14336ES2_S2_S2_fjLj1024EEEEEEEvNS_9BwdParamsE --------------------------
	.section	.text._ZN10layer_norm22ln_bwd_finalize_kernelINS_22Kernel_traits_finalizeILj14336E6__halfS2_S2_fjLj1024ELj4ENS_18Kernel_traits_baseILj14336ES2_S2_S2_fjLj1024EEEEEEEvNS_9BwdParamsE,"ax",@progbits
	.sectioninfo	@"SHI_REGISTERS=32"
	.align	128
        .global         _ZN10layer_norm22ln_bwd_finalize_kernelINS_22Kernel_traits_finalizeILj14336E6__halfS2_S2_fjLj1024ELj4ENS_18Kernel_traits_baseILj14336ES2_S2_S2_fjLj1024EEEEEEEvNS_9BwdParamsE
        .type           _ZN10layer_norm22ln_bwd_finalize_kernelINS_22Kernel_traits_finalizeILj14336E6__halfS2_S2_fjLj1024ELj4ENS_18Kernel_traits_baseILj14336ES2_S2_S2_fjLj1024EEEEEEEvNS_9BwdParamsE,@function
        .size           _ZN10layer_norm22ln_bwd_finalize_kernelINS_22Kernel_traits_finalizeILj14336E6__halfS2_S2_fjLj1024ELj4ENS_18Kernel_traits_baseILj14336ES2_S2_S2_fjLj1024EEEEEEEvNS_9BwdParamsE,(.L_x_3523 - _ZN10layer_norm22ln_bwd_finalize_kernelINS_22Kernel_traits_finalizeILj14336E6__halfS2_S2_fjLj1024ELj4ENS_18Kernel_traits_baseILj14336ES2_S2_S2_fjLj1024EEEEEEEvNS_9BwdParamsE)
        .other          _ZN10layer_norm22ln_bwd_finalize_kernelINS_22Kernel_traits_finalizeILj14336E6__halfS2_S2_fjLj1024ELj4ENS_18Kernel_traits_baseILj14336ES2_S2_S2_fjLj1024EEEEEEEvNS_9BwdParamsE,@"STO_CUDA_ENTRY STV_DEFAULT"
_ZN10layer_norm22ln_bwd_finalize_kernelINS_22Kernel_traits_finalizeILj14336E6__halfS2_S2_fjLj1024ELj4ENS_18Kernel_traits_baseILj14336ES2_S2_S2_fjLj1024EEEEEEEvNS_9BwdParamsE:
.text._ZN10layer_norm22ln_bwd_finalize_kernelINS_22Kernel_traits_finalizeILj14336E6__halfS2_S2_fjLj1024ELj4ENS_18Kernel_traits_baseILj14336ES2_S2_S2_fjLj1024EEEEEEEvNS_9BwdParamsE:
        /* <DEDUP_REMOVED lines=19> */
.L_x_1614:
        /* <DEDUP_REMOVED lines=27> */
.L_x_1606:
        /* <DEDUP_REMOVED lines=32> */
.L_x_1605:
[----:B------:R-:W-:Y:S05]  /*04e0*/  BSYNC B1 ;  /* 0x0000000000017941 */ /* 0x000fea0003800000 */
.L_x_1604:
        /* <DEDUP_REMOVED lines=22> */
.L_x_1608:
[----:B------:R-:W-:Y:S05]  /*0650*/  BSYNC B1 ;  /* 0x0000000000017941 */ /* 0x000fea0003800000 */
.L_x_1607:
        /* <DEDUP_REMOVED lines=10> */
.L_x_1603:
[----:B------:R-:W-:Y:S05]  /*0700*/  BSYNC B0 ;  /* 0x0000000000007941 */ /* 0x000fea0003800000 */
.L_x_1602:
        /* <DEDUP_REMOVED lines=11> */
.L_x_1615:
        /* <DEDUP_REMOVED lines=18> */
.L_x_1616:
[----:B------:R-:W-:Y:S01]  /*08e0*/  @!P1 SHF.R.U32.HI R2, RZ, 0x3, R0 ;  /* 0x00000003ff029819 */ /* 0x000fe20000011600 */
[----:B---3--:R-:W-:Y:S02]  /*08f0*/  FADD.FTZ R5, R5, R10 ;  /* 0x0000000a05057221 */ /* 0x008fe40000010000 */
[----:B--2---:R-:W-:Y:S01]  /*0900*/  FADD.FTZ R7, R7, R4 ;  /* 0x0000000407077221 */ /* 0x004fe20000010000 */
[----:B------:R-:W-:-:S05]  /*0910*/  @!P1 LOP3.LUT R2, R2, 0x1ffffffc, RZ, 0xc0, !PT ;  /* 0x1ffffffc02029812 */ /* 0x000fca00078ec0ff */
[----:B------:R2:W-:Y:S04]  /*0920*/  @!P1 STS [R2+0x2000], R5 ;  /* 0x0020000502009388 */ /* 0x0005e80000000800 */
[----:B------:R2:W-:Y:S02]  /*0930*/  @!P1 STS [R2+0x2080], R7 ;  /* 0x0020800702009388 */ /* 0x0005e40000000800 */
.L_x_1609:
        /* <DEDUP_REMOVED lines=13> */
.L_x_1613:
[----:B------:R-:W-:Y:S05]  /*0a10*/  BSYNC B0 ;  /* 0x0000000000007941 */ /* 0x000fea0003800000 */
.L_x_1612:
[C---:B------:R-:W-:Y:S02]  /*0a20*/  ISETP.GT.U32.AND P1, PT, R18.reuse, -0x3801, PT ;  /* 0xffffc7ff1200780c */ /* 0x040fe40003f24070 */
[----:B------:R-:W-:Y:S02]  /*0a30*/  IADD3 R18, R18, 0x3800, RZ ;  /* 0x0000380012127810 */ /* 0x000fe40007ffe0ff */
[----:B------:R-:W-:-:S09]  /*0a40*/  IADD3 R19, R19, 0x1c00, RZ ;  /* 0x00001c0013137810 */ /* 0x000fd20007ffe0ff */
[----:B012---:R-:W-:Y:S05]  /*0a50*/  @P1 BRA `(.L_x_1614) ;  /* 0xfffff6d000001947 */ /* 0x007fea000383ffff */
[----:B------:R-:W-:Y:S05]  /*0a60*/  EXIT ;  /* 0x000000000000794d */ /* 0x000fea0003800000 */
.L_x_1610:
[----:B--2---:R-:W-:Y:S01]  /*0a70*/  IMAD.MOV.U32 R10, RZ, RZ, R4 ;  /* 0x000000ffff0a7224 */ /* 0x004fe200078e0004 */
[----:B------:R-:W-:Y:S01]  /*0a80*/  MOV R9, 0x1 ;  /* 0x0000000100097802 */ /* 0x000fe20000000f00 */
[----:B------:R-:W-:Y:S01]  /*0a90*/  IMAD.MOV.U32 R6, RZ, RZ, 0x1f ;  /* 0x0000001fff067424 */ /* 0x000fe200078e00ff */
[----:B------:R-:W-:Y:S02]  /*0aa0*/  MOV R11, 0xffffffff ;  /* 0xffffffff000b7802 */ /* 0x000fe40000000f00 */
[----:B------:R-:W-:Y:S02]  /*0ab0*/  MOV R2, 0xad0 ;  /* 0x00000ad000027802 */ /* 0x000fe40000000f00 */
[----:B01----:R-:W-:Y:S05]  /*0ac0*/  CALL.REL.NOINC `($__internal_116_$__cuda_sm70_shflsync_bfly_p) ;  /* 0x000003c000007944 */ /* 0x003fea0003c00000 */
[----:B-1----:R-:W-:Y:S01]  /*0ad0*/  IMAD.MOV.U32 R3, RZ, RZ, R6 ;  /* 0x000000ffff037224 */ /* 0x002fe200078e0006 */
[----:B0-----:R-:W-:Y:S05]  /*0ae0*/  BRA `(.L_x_1615) ;  /* 0xfffffcd000007947 */ /* 0x001fea000383ffff */
.L_x_1611:
[----:B------:R-:W-:Y:S01]  /*0af0*/  HFMA2.MMA R6, -RZ, RZ, 0, 1.847743988037109375e-06 ;  /* 0x0000001fff067435 */ /* 0x000fe200000001ff */
[----:B------:R-:W-:Y:S01]  /*0b00*/  MOV R10, R13 ;  /* 0x0000000d000a7202 */ /* 0x000fe20000000f00 */
[----:B------:R-:W-:Y:S01]  /*0b10*/  IMAD.MOV.U32 R9, RZ, RZ, 0x2 ;  /* 0x00000002ff097424 */ /* 0x000fe200078e00ff */
[----:B------:R-:W-:Y:S01]  /*0b20*/  MOV R2, 0xb50 ;  /* 0x00000b5000027802 */ /* 0x000fe20000000f00 */
[----:B------:R-:W-:-:S02]  /*0b30*/  IMAD.MOV.U32 R11, RZ, RZ, -0x1 ;  /* 0xffffffffff0b7424 */ /* 0x000fc400078e00ff */
[----:B012---:R-:W-:Y:S05]  /*0b40*/  CALL.REL.NOINC `($__internal_116_$__cuda_sm70_shflsync_bfly_p) ;  /* 0x0000034000007944 */ /* 0x007fea0003c00000 */
[----:B01----:R-:W-:Y:S01]  /*0b50*/  FADD.FTZ R10, R13, R6 ;  /* 0x000000060d0a7221 */ /* 0x003fe20000010000 */
[----:B------:R-:W-:Y:S01]  /*0b60*/  MOV R9, 0x4 ;  /* 0x0000000400097802 */ /* 0x000fe20000000f00 */
[----:B------:R-:W-:Y:S01]  /*0b70*/  IMAD.MOV.U32 R6, RZ, RZ, 0x1f ;  /* 0x0000001fff067424 */ /* 0x000fe200078e00ff */
[----:B------:R-:W-:-:S02]  /*0b80*/  MOV R11, 0xffffffff ;  /* 0xffffffff000b7802 */ /* 0x000fc40000000f00 */
[----:B------:R-:W-:Y:S02]  /*0b90*/  MOV R2, 0xbb0 ;  /* 0x00000bb000027802 */ /* 0x000fe40000000f00 */
[----:B------:R-:W-:Y:S05]  /*0ba0*/  CALL.REL.NOINC `($__internal_116_$__cuda_sm70_shflsync_bfly_p) ;  /* 0x000002e000007944 */ /* 0x000fea0003c00000 */
[----:B01----:R-:W-:Y:S01]  /*0bb0*/  FADD.FTZ R10, R10, R6 ;  /* 0x000000060a0a7221 */ /* 0x003fe20000010000 */
[----:B------:R-:W-:Y:S01]  /*0bc0*/  HFMA2.MMA R6, -RZ, RZ, 0, 1.847743988037109375e-06 ;  /* 0x0000001fff067435 */ /* 0x000fe200000001ff */
[----:B------:R-:W-:Y:S01]  /*0bd0*/  IMAD.MOV.U32 R9, RZ, RZ, 0x8 ;  /* 0x00000008ff097424 */ /* 0x000fe200078e00ff */
[----:B------:R-:W-:Y:S01]  /*0be0*/  MOV R2, 0xc10 ;  /* 0x00000c1000027802 */ /* 0x000fe20000000f00 */
[----:B------:R-:W-:-:S03]  /*0bf0*/  IMAD.MOV.U32 R11, RZ, RZ, -0x1 ;  /* 0xffffffffff0b7424 */ /* 0x000fc600078e00ff */
[----:B------:R-:W-:Y:S05]  /*0c00*/  CALL.REL.NOINC `($__internal_116_$__cuda_sm70_shflsync_bfly_p) ;  /* 0x0000028000007944 */ /* 0x000fea0003c00000 */
[----:B-1----:R-:W-:Y:S01]  /*0c10*/  FADD.FTZ R4, R10, R6 ;  /* 0x000000060a047221 */ /* 0x002fe20000010000 */
[----:B0-----:R-:W-:Y:S01]  /*0c20*/  MOV R9, 0x10 ;  /* 0x0000001000097802 */ /* 0x001fe20000000f00 */
[----:B------:R-:W-:Y:S01]  /*0c30*/  IMAD.MOV.U32 R6, RZ, RZ, 0x1f ;  /* 0x0000001fff067424 */ /* 0x000fe200078e00ff */
[----:B------:R-:W-:Y:S01]  /*0c40*/  MOV R11, 0xffffffff ;  /* 0xffffffff000b7802 */ /* 0x000fe20000000f00 */
[----:B------:R-:W-:Y:S01]  /*0c50*/  IMAD.MOV.U32 R10, RZ, RZ, R4 ;  /* 0x000000ffff0a7224 */ /* 0x000fe200078e0004 */
[----:B------:R-:W-:Y:S02]  /*0c60*/  MOV R2, 0xc80 ;  /* 0x00000c8000027802 */ /* 0x000fe40000000f00 */
[----:B------:R-:W-:Y:S05]  /*0c70*/  CALL.REL.NOINC `($__internal_116_$__cuda_sm70_shflsync_bfly_p) ;  /* 0x0000021000007944 */ /* 0x000fea0003c00000 */
[----:B0-----:R-:W-:Y:S01]  /*0c80*/  HFMA2.MMA R9, -RZ, RZ, 0, 5.9604644775390625e-08 ;  /* 0x00000001ff097435 */ /* 0x001fe200000001ff */
[----:B-1----:R-:W-:Y:S01]  /*0c90*/  MOV R7, R6 ;  /* 0x0000000600077202 */ /* 0x002fe20000000f00 */
[----:B------:R-:W-:Y:S01]  /*0ca0*/  IMAD.MOV.U32 R10, RZ, RZ, R5 ;  /* 0x000000ffff0a7224 */ /* 0x000fe200078e0005 */
[----:B------:R-:W-:Y:S01]  /*0cb0*/  MOV R6, 0x1f ;  /* 0x0000001f00067802 */ /* 0x000fe20000000f00 */
[----:B------:R-:W-:Y:S01]  /*0cc0*/  IMAD.MOV.U32 R11, RZ, RZ, -0x1 ;  /* 0xffffffffff0b7424 */ /* 0x000fe200078e00ff */
[----:B------:R-:W-:-:S02]  /*0cd0*/  MOV R2, 0xcf0 ;  /* 0x00000cf000027802 */ /* 0x000fc40000000f00 */
[----:B------:R-:W-:Y:S05]  /*0ce0*/  CALL.REL.NOINC `($__internal_116_$__cuda_sm70_shflsync_bfly_p) ;  /* 0x000001a000007944 */ /* 0x000fea0003c00000 */
[----:B0-----:R-:W-:Y:S01]  /*0cf0*/  HFMA2.MMA R9, -RZ, RZ, 0, 1.1920928955078125e-07 ;  /* 0x00000002ff097435 */ /* 0x001fe200000001ff */
[----:B-1----:R-:W-:Y:S01]  /*0d00*/  FADD.FTZ R10, R5, R6 ;  /* 0x00000006050a7221 */ /* 0x002fe20000010000 */
[----:B------:R-:W-:Y:S01]  /*0d10*/  MOV R6, 0x1f ;  /* 0x0000001f00067802 */ /* 0x000fe20000000f00 */
[----:B------:R-:W-:Y:S01]  /*0d20*/  IMAD.MOV.U32 R11, RZ, RZ, -0x1 ;  /* 0xffffffffff0b7424 */ /* 0x000fe200078e00ff */
[----:B------:R-:W-:-:S02]  /*0d30*/  MOV R2, 0xd50 ;  /* 0x00000d5000027802 */ /* 0x000fc40000000f00 */
[----:B------:R-:W-:Y:S05]  /*0d40*/  CALL.REL.NOINC `($__internal_116_$__cuda_sm70_shflsync_bfly_p) ;  /* 0x0000014000007944 */ /* 0x000fea0003c00000 */
[----:B0-----:R-:W-:Y:S01]  /*0d50*/  HFMA2.MMA R9, -RZ, RZ, 0, 2.384185791015625e-07 ;  /* 0x00000004ff097435 */ /* 0x001fe200000001ff */
[----:B-1----:R-:W-:Y:S01]  /*0d60*/  FADD.FTZ R10, R10, R6 ;  /* 0x000000060a0a7221 */ /* 0x002fe20000010000 */
[----:B------:R-:W-:Y:S01]  /*0d70*/  MOV R6, 0x1f ;  /* 0x0000001f00067802 */ /* 0x000fe20000000f00 */
[----:B------:R-:W-:Y:S01]  /*0d80*/  IMAD.MOV.U32 R11, RZ, RZ, -0x1 ;  /* 0xffffffffff0b7424 */ /* 0x000fe200078e00ff */
[----:B------:R-:W-:-:S02]  /*0d90*/  MOV R2, 0xdb0 ;  /* 0x00000db000027802 */ /* 0x000fc40000000f00 */
[----:B------:R-:W-:Y:S05]  /*0da0*/  CALL.REL.NOINC `($__internal_116_$__cuda_sm70_shflsync_bfly_p) ;  /* 0x000000e000007944 */ /* 0x000fea0003c00000 */
[----:B0-----:R-:W-:Y:S01]  /*0db0*/  HFMA2.MMA R9, -RZ, RZ, 0, 4.76837158203125e-07 ;  /* 0x00000008ff097435 */ /* 0x001fe200000001ff */
[----:B-1----:R-:W-:Y:S01]  /*0dc0*/  FADD.FTZ R10, R10, R6 ;  /* 0x000000060a0a7221 */ /* 0x002fe20000010000 */
[----:B------:R-:W-:Y:S01]  /*0dd0*/  MOV R6, 0x1f ;  /* 0x0000001f00067802 */ /* 0x000fe20000000f00 */
[----:B------:R-:W-:Y:S01]  /*0de0*/  IMAD.MOV.U32 R11, RZ, RZ, -0x1 ;  /* 0xffffffffff0b7424 */ /* 0x000fe200078e00ff */
[----:B------:R-:W-:-:S02]  /*0df0*/  MOV R2, 0xe10 ;  /* 0x00000e1000027802 */ /* 0x000fc40000000f00 */
[----:B------:R-:W-:Y:S05]  /*0e00*/  CALL.REL.NOINC `($__internal_116_$__cuda_sm70_shflsync_bfly_p) ;  /* 0x0000008000007944 */ /* 0x000fea0003c00000 */
[----:B0-----:R-:W-:Y:S01]  /*0e10*/  HFMA2.MMA R9, -RZ, RZ, 0, 9.5367431640625e-07 ;  /* 0x00000010ff097435 */ /* 0x001fe200000001ff */
[----:B-1----:R-:W-:Y:S01]  /*0e20*/  FADD.FTZ R10, R10, R6 ;  /* 0x000000060a0a7221 */ /* 0x002fe20000010000 */
[----:B------:R-:W-:Y:S01]  /*0e30*/  MOV R6, 0x1f ;  /* 0x0000001f00067802 */ /* 0x000fe20000000f00 */
[----:B------:R-:W-:Y:S01]  /*0e40*/  IMAD.MOV.U32 R11, RZ, RZ, -0x1 ;  /* 0xffffffffff0b7424 */ /* 0x000fe200078e00ff */
[----:B------:R-:W-:-:S02]  /*0e50*/  MOV R2, 0xe70 ;  /* 0x00000e7000027802 */ /* 0x000fc40000000f00 */
[----:B------:R-:W-:Y:S05]  /*0e60*/  CALL.REL.NOINC `($__internal_116_$__cuda_sm70_shflsync_bfly_p) ;  /* 0x0000002000007944 */ /* 0x000fea0003c00000 */
[----:B-1----:R-:W-:Y:S01]  /*0e70*/  MOV R5, R6 ;  /* 0x0000000600057202 */ /* 0x002fe20000000f00 */
[----:B0-----:R-:W-:Y:S05]  /*0e80*/  BRA `(.L_x_1616) ;  /* 0xfffffa5000007947 */ /* 0x001fea000383ffff */
        .weak           $__internal_116_$__cuda_sm70_shflsync_bfly_p
        .type           $__internal_116_$__cuda_sm70_shflsync_bfly_p,@function
        .size           $__internal_116_$__cuda_sm70_shflsync_bfly_p,(.L_x_3523 - $__internal_116_$__cuda_sm70_shflsync_bfly_p)
$__internal_116_$__cuda_sm70_shflsync_bfly_p:
[----:B------:R-:W-:Y:S01]  /*0e90*/  HFMA2.MMA R3, -RZ, RZ, 0, 0 ;  /* 0x00000000ff037435 */ /* 0x000fe200000001ff */
[----:B------:R-:W-:Y:S04]  /*0ea0*/  WARPSYNC R11 ;  /* 0x0000000b00007348 */ /* 0x000fe80003800000 */
[----:B------:R0:W1:Y:S01]  /*0eb0*/  SHFL.BFLY PT, R6, R10, R9, R6 ;  /* 0x0c0000090a067389 */ /* 0x00006200000e0006 */
[----:B------:R-:W-:Y:S05]  /*0ec0*/  RET.REL.NODEC R2 `(_ZN10layer_norm22ln_bwd_finalize_kernelINS_22Kernel_traits_finalizeILj14336E6__halfS2_S2_fjLj1024ELj4ENS_18Kernel_traits_baseILj14336ES2_S2_S2_fjLj1024EEEEEEEvNS_9BwdParamsE) ;  /* 0xfffff13002007950 */ /* 0x000fea0003c3ffff */
.L_x_1617:
        /* <DEDUP_REMOVED lines=11> */
.L_x_3523:


//--------------------- .text._ZN10layer_norm13ln_bwd_kernelINS_13Kernel_traitsI6__halfS2_S2_fjLj14336ELj4ELj1ELj4ELj8ENS_18Kernel_traits_baseILj14336ES2_S2_S2_fjLj128EEEEEEEvNS_9BwdParamsE --------------------------
	.section	.text._ZN10layer_norm13ln_bwd_kernelINS_13Kernel_traitsI6__halfS2_S2_fjLj14336ELj4ELj1ELj4ELj8ENS_18Kernel_traits_baseILj14336ES2_S2_S2_fjLj128EEEEEEEvNS_9BwdParamsE,"ax",@progbits
	.sectioninfo	@"SHI_REGISTERS=193"
	.align	128
        .global         _ZN10layer_norm13ln_bwd_kernelINS_13Kernel_traitsI6__halfS2_S2_fjLj14336ELj4ELj1ELj4ELj8ENS_18Kernel_traits_baseILj14336ES2_S2_S2_fjLj128EEEEEEEvNS_9BwdParamsE
        .type           _ZN10layer_norm13ln_bwd_kernelINS_13Kernel_traitsI6__halfS2_S2_fjLj14336ELj4ELj1ELj4ELj8ENS_18Kernel_traits_baseILj14336ES2_S2_S2_fjLj128EEEEEEEvNS_9BwdParamsE,@function
        .size           _ZN10layer_norm13ln_bwd_kernelINS_13Kernel_traitsI6__halfS2_S2_fjLj14336ELj4ELj1ELj4ELj8ENS_18Kernel_traits_baseILj14336ES2_S2_S2_fjLj128EEEEEEEvNS_9BwdParamsE,(.L_x_3524 - _ZN10layer_norm13ln_bwd_kernelINS_13Kernel_traitsI6__halfS2_S2_fjLj14336ELj4ELj1ELj4ELj8ENS_18Kernel_traits_baseILj14336ES2_S2_S2_fjLj128EEEEEEEvNS_9BwdParamsE)
        .other          _ZN10layer_norm13ln_bwd_kernelINS_13Kernel_traitsI6__halfS2_S2_fjLj14336ELj4ELj1ELj4ELj8ENS_18Kernel_traits_baseILj14336ES2_S2_S2_fjLj128EEEEEEEvNS_9BwdParamsE,@"STO_CUDA_ENTRY STV_DEFAULT"
_ZN10layer_norm13ln_bwd_kernelINS_13Kernel_traitsI6__halfS2_S2_fjLj14336ELj4ELj1ELj4ELj8ENS_18Kernel_traits_baseILj14336ES2_S2_S2_fjLj128EEEEEEEvNS_9BwdParamsE:
.text._ZN10layer_norm13ln_bwd_kernelINS_13Kernel_traitsI6__halfS2_S2_fjLj14336ELj4ELj1ELj4ELj8ENS_18Kernel_traits_baseILj14336ES2_S2_S2_fjLj128EEEEEEEvNS_9BwdParamsE:
        /* <DEDUP_REMOVED lines=18> */
[----:B------:R-:W-:Y:S01]  /*0120*/  @P0 IADD3 R10, R0, 0xa00, RZ ;  /* 0x00000a00000a0810 */ /* 0x000fe20007ffe0ff */
[----:B------:R-:W-:Y:S01]  /*0130*/  @P0 IMAD.WIDE.U32 R4, R4, R25, c[0x0][0x198] ;  /* 0x0000660004040625 */ /* 0x000fe200078e0019 */
[C---:B------:R-:W-:Y:S01]  /*0140*/  @P0 IADD3 R12, R0.reuse, 0xc00, RZ ;  /* 0x00000c00000c0810 */ /* 0x040fe20007ffe0ff */
[----:B------:R0:W5:Y:S01]  /*0150*/  @P0 LDG.E.64 R92, [R2.64] ;  /* 0x00000008025c0981 */ /* 0x000162000c1e1b00 */
[----:B------:R-:W-:Y:S02]  /*0160*/  @P0 LEA R14, P1, R0, c[0x0][0x198], 0x3 ;  /* 0x00006600000e0a11 */ /* 0x000fe400078218ff */
[----:B------:R-:W-:Y:S01]  /*0170*/  LEA.HI R27, R32, R33, RZ, 0x19 ;  /* 0x00000021201b7211 */ /* 0x000fe200078fc8ff */
[-C--:B------:R-:W-:Y:S01]  /*0180*/  @P0 IMAD.WIDE.U32 R6, R6, R25.reuse, c[0x0][0x198] ;  /* 0x0000660006060625 */ /* 0x080fe200078e0019 */
[----:B------:R-:W-:Y:S01]  /*0190*/  @P0 LEA.HI.X R15, R0, c[0x0][0x19c], RZ, 0x3, P1 ;  /* 0x00006700000f0a11 */ /* 0x000fe200008f1cff */
[----:B------:R1:W5:Y:S02]  /*01a0*/  @P0 LDG.E.64 R94, [R4.64] ;  /* 0x00000008045e0981 */ /* 0x000364000c1e1b00 */
[----:B------:R-:W-:Y:S01]  /*01b0*/  @P0 IMAD.WIDE.U32 R8, R8, R25, c[0x0][0x198] ;  /* 0x0000660008080625 */ /* 0x000fe200078e0019 */
        /* <DEDUP_REMOVED lines=160> */
.L_x_1626:
        /* <DEDUP_REMOVED lines=10> */
[----:B------:R-:W-:Y:S01]  /*0c60*/  MOV R3, UR7 ;  /* 0x0000000700037c02 */ /* 0x000fe20008000f00 */
[----:B------:R-:W-:-:S04]  /*0c70*/  HFMA2.MMA R8, -RZ, RZ, 0, 2.384185791015625e-07 ;  /* 0x00000004ff087435 */ /* 0x000fc800000001ff */
[----:B------:R-:W-:Y:S01]  /*0c80*/  IMAD.WIDE.U32 R2, R25, 0x8, R2 ;  /* 0x0000000819027825 */ /* 0x000fe200078e0002 */
[----:B------:R-:W-:-:S05]  /*0c90*/  UMOV UR6, UR4 ;  /* 0x0000000400067c82 */ /* 0x000fca0008000000 */
[----:B------:R-:W2:Y:S01]  /*0ca0*/  LDG.E.64 R2, [R2.64] ;  /* 0x0000000802027981 */ /* 0x000ea2000c1e1b00 */
[----:B------:R-:W-:Y:S01]  /*0cb0*/  UMOV UR7, UR5 ;  /* 0x0000000500077c82 */ /* 0x000fe20008000000 */
[----:B------:R-:W-:Y:S01]  /*0cc0*/  @P0 MOV R152, RZ ;  /* 0x000000ff00980202 */ /* 0x000fe20000000f00 */
[----:B------:R-:W-:Y:S01]  /*0cd0*/  @!UP0 ULDC.64 UR6, c[0x0][0x170] ;  /* 0x00005c0000068ab9 */ /* 0x000fe20000000a00 */
[CC--:B------:R-:W-:Y:S01]  /*0ce0*/  @!P0 IMAD.WIDE R6, R35.reuse, R8.reuse, c[0x0][0x180] ;  /* 0x0000600023068625 */ /* 0x0c0fe200078e0208 */
[----:B------:R-:W-:Y:S02]  /*0cf0*/  MOV R4, UR6 ;  /* 0x0000000600047c02 */ /* 0x000fe40008000f00 */
[----:B------:R-:W-:Y:S01]  /*0d00*/  MOV R5, UR7 ;  /* 0x0000000700057c02 */ /* 0x000fe20008000f00 */
[----:B------:R-:W-:Y:S01]  /*0d10*/  IMAD.WIDE R8, R35, R8, c[0x0][0x188] ;  /* 0x0000620023087625 */ /* 0x000fe200078e0208 */
[----:B------:R-:W-:Y:S01]  /*0d20*/  IADD3 R15, R25, 0x200, RZ ;  /* 0x00000200190f7810 */ /* 0x000fe20007ffe0ff */
[----:B------:R0:W3:Y:S04]  /*0d30*/  @!P0 LDG.E R152, [R6.64] ;  /* 0x0000000806988981 */ /* 0x0000e8000c1e1900 */
[----:B------:R-:W-:Y:S01]  /*0d40*/  IMAD.WIDE.U32 R4, R15, 0x8, R4 ;  /* 0x000000080f047825 */ /* 0x000fe200078e0004 */
[----:B------:R1:W4:Y:S01]  /*0d50*/  LDG.E R149, [R8.64] ;  /* 0x0000000808957981 */ /* 0x000322000c1e1900 */
[----:B------:R-:W-:-:S02]  /*0d60*/  UMOV UR6, UR4 ;  /* 0x0000000400067c82 */ /* 0x000fc40008000000 */
[----:B------:R-:W-:Y:S02]  /*0d70*/  UMOV UR7, UR5 ;  /* 0x0000000500077c82 */ /* 0x000fe40008000000 */
[----:B------:R-:W5:Y:S01]  /*0d80*/  LDG.E.64 R4, [R4.64] ;  /* 0x0000000804047981 */ /* 0x000f62000c1e1b00 */
[----:B------:R-:W-:Y:S01]  /*0d90*/  @!UP0 ULDC.64 UR6, c[0x0][0x170] ;  /* 0x00005c0000068ab9 */ /* 0x000fe20000000a00 */
[----:B------:R-:W-:Y:S02]  /*0da0*/  IADD3 R17, R25, 0x400, RZ ;  /* 0x0000040019117810 */ /* 0x000fe40007ffe0ff */
[----:B------:R-:W-:Y:S02]  /*0db0*/  MOV R10, UR6 ;  /* 0x00000006000a7c02 */ /* 0x000fe40008000f00 */
[----:B------:R-:W-:Y:S01]  /*0dc0*/  MOV R11, UR7 ;  /* 0x00000007000b7c02 */ /* 0x000fe20008000f00 */
[----:B------:R-:W-:-:S04]  /*0dd0*/  UMOV UR6, UR4 ;  /* 0x0000000400067c82 */ /* 0x000fc80008000000 */
[----:B------:R-:W-:Y:S01]  /*0de0*/  IMAD.WIDE.U32 R10, R17, 0x8, R10 ;  /* 0x00000008110a7825 */ /* 0x000fe200078e000a */
[----:B------:R-:W-:Y:S02]  /*0df0*/  UMOV UR7, UR5 ;  /* 0x0000000500077c82 */ /* 0x000fe40008000000 */
[----:B------:R-:W-:Y:S01]  /*0e00*/  @!UP0 ULDC.64 UR6, c[0x0][0x170] ;  /* 0x00005c0000068ab9 */ /* 0x000fe20000000a00 */
[----:B------:R-:W-:Y:S01]  /*0e10*/  IADD3 R19, R25, 0x600, RZ ;  /* 0x0000060019137810 */ /* 0x000fe20007ffe0ff */
[----:B0-----:R0:W5:Y:S01]  /*0e20*/  LDG.E.64 R6, [R10.64] ;  /* 0x000000080a067981 */ /* 0x001162000c1e1b00 */
[----:B-1----:R-:W-:Y:S02]  /*0e30*/  MOV R8, UR6 ;  /* 0x0000000600087c02 */ /* 0x002fe40008000f00 */
[----:B------:R-:W-:-:S05]  /*0e40*/  MOV R9, UR7 ;  /* 0x0000000700097c02 */ /* 0x000fca0008000f00 */
[----:B------:R-:W-:-:S06]  /*0e50*/  IMAD.WIDE.U32 R8, R19, 0x8, R8 ;  /* 0x0000000813087825 */ /* 0x000fcc00078e0008 */
[----:B------:R-:W5:Y:S01]  /*0e60*/  LDG.E.64 R8, [R8.64] ;  /* 0x0000000808087981 */ /* 0x000f62000c1e1b00 */
[----:B------:R-:W-:Y:S01]  /*0e70*/  UMOV UR6, UR4 ;  /* 0x0000000400067c82 */ /* 0x000fe20008000000 */
[----:B------:R-:W-:Y:S01]  /*0e80*/  IADD3 R21, R25, 0x800, RZ ;  /* 0x0000080019157810 */ /* 0x000fe20007ffe0ff */
[----:B------:R-:W-:Y:S02]  /*0e90*/  UMOV UR7, UR5 ;  /* 0x0000000500077c82 */ /* 0x000fe40008000000 */
[----:B------:R-:W-:Y:S02]  /*0ea0*/  @!UP0 ULDC.64 UR6, c[0x0][0x170] ;  /* 0x00005c0000068ab9 */ /* 0x000fe40000000a00 */
[----:B0-----:R-:W-:Y:S02]  /*0eb0*/  MOV R10, UR6 ;  /* 0x00000006000a7c02 */ /* 0x001fe40008000f00 */
[----:B------:R-:W-:-:S05]  /*0ec0*/  MOV R11, UR7 ;  /* 0x00000007000b7c02 */ /* 0x000fca0008000f00 */
[----:B------:R-:W-:Y:S01]  /*0ed0*/  IMAD.WIDE.U32 R10, R21, 0x8, R10 ;  /* 0x00000008150a7825 */ /* 0x000fe200078e000a */
[----:B------:R-:W-:-:S05]  /*0ee0*/  UMOV UR6, UR4 ;  /* 0x0000000400067c82 */ /* 0x000fca0008000000 */
[----:B------:R-:W5:Y:S01]  /*0ef0*/  LDG.E.64 R10, [R10.64] ;  /* 0x000000080a0a7981 */ /* 0x000f62000c1e1b00 */
[----:B------:R-:W-:Y:S01]  /*0f00*/  UMOV UR7, UR5 ;  /* 0x0000000500077c82 */ /* 0x000fe20008000000 */
[----:B------:R-:W-:Y:S01]  /*0f10*/  IADD3 R23, R25, 0xa00, RZ ;  /* 0x00000a0019177810 */ /* 0x000fe20007ffe0ff */
[----:B------:R-:W-:Y:S02]  /*0f20*/  @!UP0 ULDC.64 UR4, c[0x0][0x170] ;  /* 0x00005c0000048ab9 */ /* 0x000fe40000000a00 */
[----:B------:R-:W-:Y:S02]  /*0f30*/  MOV R12, UR4 ;  /* 0x00000004000c7c02 */ /* 0x000fe40008000f00 */
[----:B------:R-:W-:-:S05]  /*0f40*/  MOV R13, UR5 ;  /* 0x00000005000d7c02 */ /* 0x000fca0008000f00 */
[----:B------:R-:W-:Y:S01]  /*0f50*/  IMAD.WIDE.U32 R12, R23, 0x8, R12 ;  /* 0x00000008170c7825 */ /* 0x000fe200078e000c */
[----:B------:R-:W-:Y:S02]  /*0f60*/  @!UP0 ULDC UR6, c[0x0][0x170] ;  /* 0x00005c0000068ab9 */ /* 0x000fe40000000800 */
[----:B------:R-:W-:Y:S01]  /*0f70*/  @!UP0 ULDC UR7, c[0x0][0x174] ;  /* 0x00005d0000078ab9 */ /* 0x000fe20000000800 */
[----:B------:R-:W-:Y:S01]  /*0f80*/  HFMA2.MMA R28, -RZ, RZ, 0, 4.76837158203125e-07 ;  /* 0x00000008ff1c7435 */ /* 0x000fe200000001ff */
[----:B------:R-:W-:Y:S01]  /*0f90*/  IADD3 R29, R25, 0xc00, RZ ;  /* 0x00000c00191d7810 */ /* 0x000fe20007ffe0ff */
[----:B------:R-:W5:Y:S01]  /*0fa0*/  LDG.E.64 R12, [R12.64] ;  /* 0x000000080c0c7981 */ /* 0x000f62000c1e1b00 */
[----:B------:R-:W-:Y:S02]  /*0fb0*/  MOV R26, UR6 ;  /* 0x00000006001a7c02 */ /* 0x000fe40008000f00 */
[----:B------:R-:W-:-:S05]  /*0fc0*/  MOV R27, UR7 ;  /* 0x00000007001b7c02 */ /* 0x000fca0008000f00 */
[----:B------:R-:W-:-:S04]  /*0fd0*/  IMAD.WIDE.U32 R26, R29, 0x8, R26 ;  /* 0x000000081d1a7825 */ /* 0x000fc800078e001a */
[-C--:B------:R-:W-:Y:S02]  /*0fe0*/  IMAD.WIDE.U32 R14, R15, R28.reuse, c[0x0][0x1b8] ;  /* 0x00006e000f0e7625 */ /* 0x080fe400078e001c */
[----:B------:R-:W5:Y:S02]  /*0ff0*/  LDG.E.64 R26, [R26.64] ;  /* 0x000000081a1a7981 */ /* 0x000f64000c1e1b00 */
        /* <DEDUP_REMOVED lines=25> */
[----:B--2---:R-:W-:-:S02]  /*1190*/  MOV R150, R2 ;  /* 0x0000000200967202 */ /* 0x004fc40000000f00 */
[--C-:B------:R-:W-:Y:S02]  /*11a0*/  SHF.R.U64 R2, R2, 0x10, R3.reuse ;  /* 0x0000001002027819 */ /* 0x100fe40000001203 */
[----:B------:R-:W-:Y:S01]  /*11b0*/  MOV R153, R3 ;  /* 0x0000000300997202 */ /* 0x000fe20000000f00 */
[----:B------:R-:W-:Y:S02]  /*11c0*/  HADD2.F32 R157, -RZ, R150.H0_H0 ;  /* 0x20000096ff9d7230 */ /* 0x000fe40000004100 */
[----:B------:R-:W-:Y:S01]  /*11d0*/  HADD2.F32 R159, -RZ, R2.H0_H0 ;  /* 0x20000002ff9f7230 */ /* 0x000fe20000004100 */
[----:B------:R-:W-:Y:S01]  /*11e0*/  SHF.R.U32.HI R2, RZ, 0x10, R3 ;  /* 0x00000010ff027819 */ /* 0x000fe20000011603 */
[----:B------:R-:W-:Y:S01]  /*11f0*/  HADD2.F32 R3, -RZ, R153.H0_H0 ;  /* 0x20000099ff037230 */ /* 0x000fe20000004100 */
[----:B------:R-:W-:-:S03]  /*1200*/  @P0 FADD.FTZ R150, -R90, R157 ;  /* 0x0000009d5a960221 */ /* 0x000fc60000010100 */
[----:B------:R-:W-:Y:S01]  /*1210*/  HADD2.F32 R161, -RZ, R2.H0_H0 ;  /* 0x20000002ffa17230 */ /* 0x000fe20000004100 */
[----:B---3--:R-:W-:Y:S02]  /*1220*/  @!P0 FADD.FTZ R2, R157, -R152 ;  /* 0x800000989d028221 */ /* 0x008fe40000010000 */
[----:B0-----:R-:W-:Y:S02]  /*1230*/  @P0 FMUL.FTZ R150, R150, R155 ;  /* 0x0000009b96960220 */ /* 0x001fe40000410000 */
[----:B----4-:R-:W-:Y:S02]  /*1240*/  @!P0 FMUL.FTZ R150, R149, R2 ;  /* 0x0000000295968220 */ /* 0x010fe40000410000 */
[----:B------:R-:W-:Y:S02]  /*1250*/  @P0 FADD.FTZ R153, -R91, R3 ;  /* 0x000000035b990221 */ /* 0x000fe40000010100 */
[----:B------:R-:W-:Y:S01]  /*1260*/  @!P0 FADD.FTZ R2, R3, -R152 ;  /* 0x8000009803028221 */ /* 0x000fe20000010000 */
[----:B-----5:R-:W-:Y:S01]  /*1270*/  MOV R3, R4 ;  /* 0x0000000400037202 */ /* 0x020fe20000000f00 */
[----:B------:R-:W-:-:S04]  /*1280*/  @P0 FADD.FTZ R151, -R120, R159 ;  /* 0x0000009f78970221 */ /* 0x000fc80000010100 */
[----:B------:R-:W-:Y:S01]  /*1290*/  HADD2.F32 R165, -RZ, R3.H0_H0 ;  /* 0x20000003ffa57230 */ /* 0x000fe20000004100 */
[----:B-1----:R-:W-:Y:S01]  /*12a0*/  @P0 FMUL.FTZ R151, R151, R154 ;  /* 0x0000009a97970220 */ /* 0x002fe20000410000 */
[----:B------:R-:W-:Y:S01]  /*12b0*/  SHF.R.U32.HI R3, RZ, 0x10, R5 ;  /* 0x00000010ff037819 */ /* 0x000fe20000011605 */
[----:B------:R-:W-:Y:S01]  /*12c0*/  @!P0 FADD.FTZ R154, R159, -R152 ;  /* 0x800000989f9a8221 */ /* 0x000fe20000010000 */
[----:B------:R-:W-:Y:S01]  /*12d0*/  SHF.R.U64 R4, R4, 0x10, R5 ;  /* 0x0000001004047819 */ /* 0x000fe20000001205 */
[----:B------:R-:W-:Y:S02]  /*12e0*/  @P0 FMUL.FTZ R153, R153, R156 ;  /* 0x0000009c99990220 */ /* 0x000fe40000410000 */
[----:B------:R-:W-:Y:S01]  /*12f0*/  @!P0 FMUL.FTZ R151, R149, R154 ;  /* 0x0000009a95978220 */ /* 0x000fe20000410000 */
[----:B------:R-:W-:Y:S01]  /*1300*/  HADD2.F32 R169, -RZ, R3.H0_H0 ;  /* 0x20000003ffa97230 */ /* 0x000fe20000004100 */
[----:B------:R-:W-:Y:S01]  /*1310*/  @P0 FADD.FTZ R155, -R121, R161 ;  /* 0x000000a1799b0221 */ /* 0x000fe20000010100 */
[----:B------:R-:W-:Y:S01]  /*1320*/  MOV R154, R5 ;  /* 0x00000005009a7202 */ /* 0x000fe20000000f00 */
[----:B------:R-:W-:Y:S01]  /*1330*/  @!P0 FMUL.FTZ R153, R149, R2 ;  /* 0x0000000295998220 */ /* 0x000fe20000410000 */
[----:B------:R-:W-:Y:S01]  /*1340*/  MOV R3, R6 ;  /* 0x0000000600037202 */ /* 0x000fe20000000f00 */
[----:B------:R-:W-:Y:S01]  /*1350*/  @!P0 FADD.FTZ R2, R161, -R152 ;  /* 0x80000098a1028221 */ /* 0x000fe20000010000 */
[----:B------:R-:W-:Y:S01]  /*1360*/  HADD2.F32 R167, -RZ, R4.H0_H0 ;  /* 0x20000004ffa77230 */ /* 0x000fe20000004100 */
[----:B------:R-:W-:Y:S01]  /*1370*/  @P0 FMUL.FTZ R155, R155, R158 ;  /* 0x0000009e9b9b0220 */ /* 0x000fe20000410000 */
[----:B------:R-:W-:Y:S01]  /*1380*/  HADD2.F32 R154, -RZ, R154.H0_H0 ;  /* 0x2000009aff9a7230 */ /* 0x000fe20000004100 */
[----:B------:R-:W-:Y:S01]  /*1390*/  @!P0 FMUL.FTZ R155, R149, R2 ;  /* 0x00000002959b8220 */ /* 0x000fe20000410000 */
[----:B------:R-:W-:Y:S01]  /*13a0*/  HADD2.F32 R173, -RZ, R3.H0_H0 ;  /* 0x20000003ffad7230 */ /* 0x000fe20000004100 */
[----:B------:R-:W-:Y:S01]  /*13b0*/  @P0 FADD.FTZ R157, -R92, R165 ;  /* 0x000000a55c9d0221 */ /* 0x000fe20000010100 */
[----:B------:R-:W-:Y:S01]  /*13c0*/  SHF.R.U32.HI R3, RZ, 0x10, R7 ;  /* 0x00000010ff037819 */ /* 0x000fe20000011607 */
[----:B------:R-:W-:Y:S01]  /*13d0*/  @!P0 FADD.FTZ R2, R165, -R152 ;  /* 0x80000098a5028221 */ /* 0x000fe20000010000 */
[----:B------:R-:W-:Y:S01]  /*13e0*/  SHF.R.U64 R6, R6, 0x10, R7 ;  /* 0x0000001006067819 */ /* 0x000fe20000001207 */
[----:B------:R-:W-:-:S02]  /*13f0*/  @P0 FADD.FTZ R159, -R122, R167 ;  /* 0x000000a77a9f0221 */ /* 0x000fc40000010100 */
[----:B------:R-:W-:Y:S01]  /*1400*/  @P0 FMUL.FTZ R157, R157, R160 ;  /* 0x000000a09d9d0220 */ /* 0x000fe20000410000 */
[----:B------:R-:W-:Y:S01]  /*1410*/  HADD2.F32 R160, -RZ, R3.H0_H0 ;  /* 0x20000003ffa07230 */ /* 0x000fe20000004100 */
[----:B------:R-:W-:Y:S02]  /*1420*/  @P0 FADD.FTZ R161, -R93, R154 ;  /* 0x0000009a5da10221 */ /* 0x000fe40000010100 */
[----:B------:R-:W-:Y:S02]  /*1430*/  @!P0 FADD.FTZ R4, R167, -R152 ;  /* 0x80000098a7048221 */ /* 0x000fe40000010000 */
[----:B------:R-:W-:Y:S01]  /*1440*/  @!P0 FMUL.FTZ R157, R149, R2 ;  /* 0x00000002959d8220 */ /* 0x000fe20000410000 */
[----:B------:R-:W-:Y:S01]  /*1450*/  MOV R3, R8 ;  /* 0x0000000800037202 */ /* 0x000fe20000000f00 */
[----:B------:R-:W-:Y:S02]  /*1460*/  @!P0 FADD.FTZ R2, R154, -R152 ;  /* 0x800000989a028221 */ /* 0x000fe40000010000 */
[----:B------:R-:W-:Y:S01]  /*1470*/  @P0 FMUL.FTZ R159, R159, R162 ;  /* 0x000000a29f9f0220 */ /* 0x000fe20000410000 */
[----:B------:R-:W-:Y:S01]  /*1480*/  HADD2.F32 R175, -RZ, R6.H0_H0 ;  /* 0x20000006ffaf7230 */ /* 0x000fe20000004100 */
[----:B------:R-:W-:-:S02]  /*1490*/  @P0 FMUL.FTZ R161, R161, R164 ;  /* 0x000000a4a1a10220 */ /* 0x000fc40000410000 */
[----:B------:R-:W-:Y:S01]  /*14a0*/  @!P0 FMUL.FTZ R159, R149, R4 ;  /* 0x00000004959f8220 */ /* 0x000fe20000410000 */
[----:B------:R-:W-:Y:S01]  /*14b0*/  MOV R4, R7 ;  /* 0x0000000700047202 */ /* 0x000fe20000000f00 */
[----:B------:R-:W-:Y:S01]  /*14c0*/  @P0 FADD.FTZ R163, -R123, R169 ;  /* 0x000000a97ba30221 */ /* 0x000fe20000010100 */
[----:B------:R-:W0:Y:S01]  /*14d0*/  @P0 MUFU.RCP R6, R142 ;  /* 0x0000008e00060308 */ /* 0x000e220000001000 */
[----:B------:R-:W-:Y:S01]  /*14e0*/  @!P0 FMUL.FTZ R161, R149, R2 ;  /* 0x0000000295a18220 */ /* 0x000fe20000410000 */
[----:B------:R-:W-:Y:S01]  /*14f0*/  HADD2.F32 R179, -RZ, R3.H0_H0 ;  /* 0x20000003ffb37230 */ /* 0x000fe20000004100 */
[----:B------:R-:W-:Y:S01]  /*1500*/  @!P0 FADD.FTZ R2, R169, -R152 ;  /* 0x80000098a9028221 */ /* 0x000fe20000010000 */
[----:B------:R-:W-:Y:S01]  /*1510*/  SHF.R.U32.HI R3, RZ, 0x10, R9 ;  /* 0x00000010ff037819 */ /* 0x000fe20000011609 */
[----:B------:R-:W-:Y:S01]  /*1520*/  @P0 FMUL.FTZ R163, R163, R166 ;  /* 0x000000a6a3a30220 */ /* 0x000fe20000410000 */
[----:B------:R-:W-:Y:S02]  /*1530*/  HADD2.F32 R154, -RZ, R4.H0_H0 ;  /* 0x20000004ff9a7230 */ /* 0x000fe40000004100 */
[----:B------:R-:W1:Y:S01]  /*1540*/  @P0 MUFU.RCP R5, R110 ;  /* 0x0000006e00050308 */ /* 0x000e620000001000 */
[----:B------:R-:W-:-:S02]  /*1550*/  @!P0 FMUL.FTZ R163, R149, R2 ;  /* 0x0000000295a38220 */ /* 0x000fc40000410000 */
[----:B------:R-:W-:Y:S01]  /*1560*/  @P0 FADD.FTZ R165, -R94, R173 ;  /* 0x000000ad5ea50221 */ /* 0x000fe20000010100 */
[----:B------:R-:W-:Y:S01]  /*1570*/  SHF.R.U64 R8, R8, 0x10, R9 ;  /* 0x0000001008087819 */ /* 0x000fe20000001209 */
[----:B------:R-:W-:Y:S02]  /*1580*/  @P0 FADD.FTZ R167, -R124, R175 ;  /* 0x000000af7ca70221 */ /* 0x000fe40000010100 */
[----:B------:R-:W-:Y:S01]  /*1590*/  @!P0 FADD.FTZ R2, R173, -R152 ;  /* 0x80000098ad028221 */ /* 0x000fe20000010000 */
[----:B------:R-:W2:Y:S01]  /*15a0*/  @P0 MUFU.RCP R158, R141 ;  /* 0x0000008d009e0308 */ /* 0x000ea20000001000 */
[----:B------:R-:W-:Y:S01]  /*15b0*/  @!P0 FADD.FTZ R4, R175, -R152 ;  /* 0x80000098af048221 */ /* 0x000fe20000010000 */
[----:B------:R-:W-:Y:S01]  /*15c0*/  HADD2.F32 R164, -RZ, R3.H0_H0 ;  /* 0x20000003ffa47230 */ /* 0x000fe20000004100 */
[----:B------:R-:W-:-:S05]  /*15d0*/  @P0 FMUL.FTZ R165, R165, R168 ;  /* 0x000000a8a5a50220 */ /* 0x000fca0000410000 */
[----:B------:R-:W3:Y:S01]  /*15e0*/  @P0 MUFU.RCP R156, R140 ;  /* 0x0000008c009c0308 */ /* 0x000ee20000001000 */
[----:B------:R-:W-:Y:S02]  /*15f0*/  @P0 FMUL.FTZ R167, R167, R170 ;  /* 0x000000aaa7a70220 */ /* 0x000fe40000410000 */
[----:B------:R-:W-:Y:S02]  /*1600*/  @P0 FADD.FTZ R169, -R95, R154 ;  /* 0x0000009a5fa90221 */ /* 0x000fe40000010100 */
[C---:B------:R-:W-:Y:S01]  /*1610*/  @!P0 FMUL.FTZ R165, R149.reuse, R2 ;  /* 0x0000000295a58220 */ /* 0x040fe20000410000 */
[----:B------:R-:W-:Y:S01]  /*1620*/  HADD2.F32 R181, -RZ, R8.H0_H0 ;  /* 0x20000008ffb57230 */ /* 0x000fe20000004100 */
[----:B------:R-:W-:Y:S01]  /*1630*/  @!P0 FMUL.FTZ R167, R149, R4 ;  /* 0x0000000495a78220 */ /* 0x000fe20000410000 */
[----:B------:R-:W-:Y:S01]  /*1640*/  MOV R4, R9 ;  /* 0x0000000900047202 */ /* 0x000fe20000000f00 */
[----:B------:R-:W-:Y:S02]  /*1650*/  @!P0 FADD.FTZ R2, R154, -R152 ;  /* 0x800000989a028221 */ /* 0x000fe40000010000 */
[----:B------:R-:W-:-:S02]  /*1660*/  @P0 FADD.FTZ R175, -R127, R164 ;  /* 0x000000a47faf0221 */ /* 0x000fc40000010100 */
[----:B------:R-:W-:Y:S01]  /*1670*/  @P0 FMUL.FTZ R169, R169, R172 ;  /* 0x000000aca9a90220 */ /* 0x000fe20000410000 */
[----:B------:R-:W4:Y:S01]  /*1680*/  @P0 MUFU.RCP R162, R143 ;  /* 0x0000008f00a20308 */ /* 0x000f220000001000 */
[----:B------:R-:W-:Y:S02]  /*1690*/  @!P0 FMUL.FTZ R169, R149, R2 ;  /* 0x0000000295a98220 */ /* 0x000fe40000410000 */
[----:B------:R-:W-:Y:S02]  /*16a0*/  @P0 FADD.FTZ R154, -R96, R179 ;  /* 0x000000b3609a0221 */ /* 0x000fe40000010100 */
[----:B------:R-:W-:Y:S02]  /*16b0*/  @P0 FADD.FTZ R171, -R125, R160 ;  /* 0x000000a07dab0221 */ /* 0x000fe40000010100 */
[----:B------:R-:W-:Y:S01]  /*16c0*/  @!P0 FADD.FTZ R2, R160, -R152 ;  /* 0x80000098a0028221 */ /* 0x000fe20000010000 */
[----:B------:R-:W-:Y:S01]  /*16d0*/  HADD2.F32 R160, -RZ, R4.H0_H0 ;  /* 0x20000004ffa07230 */ /* 0x000fe20000004100 */
[----:B------:R-:W-:Y:S01]  /*16e0*/  @P0 FADD.FTZ R173, -R126, R181 ;  /* 0x000000b57ead0221 */ /* 0x000fe20000010100 */
[----:B------:R-:W5:Y:S01]  /*16f0*/  @P0 MUFU.RCP R9, R113 ;  /* 0x0000007100090308 */ /* 0x000f620000001000 */
[----:B0-----:R-:W-:Y:S01]  /*1700*/  @P0 FMUL.FTZ R175, R175, R6 ;  /* 0x00000006afaf0220 */ /* 0x001fe20000410000 */
[----:B------:R-:W-:Y:S01]  /*1710*/  SHF.R.U64 R6, R10, 0x10, R11 ;  /* 0x000000100a067819 */ /* 0x000fe2000000120b */
[----:B------:R-:W-:-:S02]  /*1720*/  @!P0 FADD.FTZ R4, R181, -R152 ;  /* 0x80000098b5048221 */ /* 0x000fc40000010000 */
[----:B-1----:R-:W-:Y:S01]  /*1730*/  @P0 FMUL.FTZ R154, R154, R5 ;  /* 0x000000059a9a0220 */ /* 0x002fe20000410000 */
[----:B------:R-:W-:Y:S01]  /*1740*/  MOV R5, R11 ;  /* 0x0000000b00057202 */ /* 0x000fe20000000f00 */
[----:B--2---:R-:W-:Y:S01]  /*1750*/  @P0 FMUL.FTZ R173, R173, R158 ;  /* 0x0000009eadad0220 */ /* 0x004fe20000410000 */
[----:B------:R-:W0:Y:S01]  /*1760*/  @P0 MUFU.RCP R7, R112 ;  /* 0x0000007000070308 */ /* 0x000e220000001000 */
[----:B---3--:R-:W-:Y:S01]  /*1770*/  @P0 FMUL.FTZ R171, R171, R156 ;  /* 0x0000009cabab0220 */ /* 0x008fe20000410000 */
[----:B------:R-:W-:Y:S01]  /*1780*/  HADD2.F32 R181, -RZ, R6.H0_H0 ;  /* 0x20000006ffb57230 */ /* 0x000fe20000004100 */
[C---:B------:R-:W-:Y:S01]  /*1790*/  @!P0 FMUL.FTZ R173, R149.reuse, R4 ;  /* 0x0000000495ad8220 */ /* 0x040fe20000410000 */
[----:B------:R-:W-:Y:S01]  /*17a0*/  MOV R3, R10 ;  /* 0x0000000a00037202 */ /* 0x000fe20000000f00 */
[----:B------:R-:W-:Y:S02]  /*17b0*/  @!P0 FMUL.FTZ R171, R149, R2 ;  /* 0x0000000295ab8220 */ /* 0x000fe40000410000 */
[----:B------:R-:W-:Y:S01]  /*17c0*/  @P0 FADD.FTZ R156, -R97, R160 ;  /* 0x000000a0619c0221 */ /* 0x000fe20000010100 */
[----:B------:R-:W1:Y:S01]  /*17d0*/  @P0 MUFU.RCP R8, R144 ;  /* 0x0000009000080308 */ /* 0x000e620000001000 */
[----:B------:R-:W-:Y:S01]  /*17e0*/  @!P0 FADD.FTZ R4, R164, -R152 ;  /* 0x80000098a4048221 */ /* 0x000fe20000010000 */
[----:B------:R-:W-:Y:S01]  /*17f0*/  HADD2.F32 R6, -RZ, R5.H0_H0 ;  /* 0x20000005ff067230 */ /* 0x000fe20000004100 */
[----:B------:R-:W-:Y:S01]  /*1800*/  @!P0 FADD.FTZ R2, R179, -R152 ;  /* 0x80000098b3028221 */ /* 0x000fe20000010000 */
[----:B------:R-:W-:Y:S01]  /*1810*/  SHF.R.U32.HI R11, RZ, 0x10, R11 ;  /* 0x00000010ff0b7819 */ /* 0x000fe2000001160b */
[----:B------:R-:W-:-:S02]  /*1820*/  @P0 FMUL.FTZ R156, R156, R177 ;  /* 0x000000b19c9c0220 */ /* 0x000fc40000410000 */
[C---:B------:R-:W-:Y:S01]  /*1830*/  @!P0 FMUL.FTZ R175, R149.reuse, R4 ;  /* 0x0000000495af8220 */ /* 0x040fe20000410000 */
[----:B------:R-:W-:Y:S01]  /*1840*/  HADD2.F32 R3, -RZ, R3.H0_H0 ;  /* 0x20000003ff037230 */ /* 0x000fe20000004100 */
[----:B------:R-:W-:Y:S02]  /*1850*/  @!P0 FMUL.FTZ R154, R149, R2 ;  /* 0x00000002959a8220 */ /* 0x000fe40000410000 */
[----:B------:R-:W-:Y:S02]  /*1860*/  @P0 FADD.FTZ R177, -R128, R181 ;  /* 0x000000b580b10221 */ /* 0x000fe40000010100 */
[----:B------:R-:W-:Y:S02]  /*1870*/  @!P0 FADD.FTZ R4, R181, -R152 ;  /* 0x80000098b5048221 */ /* 0x000fe40000010000 */
[----:B------:R-:W-:Y:S01]  /*1880*/  @!P0 FADD.FTZ R2, R160, -R152 ;  /* 0x80000098a0028221 */ /* 0x000fe20000010000 */
[----:B------:R-:W-:Y:S01]  /*1890*/  HADD2.F32 R11, -RZ, R11.H0_H0 ;  /* 0x2000000bff0b7230 */ /* 0x000fe20000004100 */
[----:B------:R-:W-:-:S02]  /*18a0*/  @P0 FADD.FTZ R160, -R99, R6 ;  /* 0x0000000663a00221 */ /* 0x000fc40000010100 */
[----:B------:R-:W-:Y:S02]  /*18b0*/  @!P0 FADD.FTZ R6, R6, -R152 ;  /* 0x8000009806068221 */ /* 0x000fe40000010000 */
[----:B----4-:R-:W-:Y:S02]  /*18c0*/  @P0 FMUL.FTZ R177, R177, R162 ;  /* 0x000000a2b1b10220 */ /* 0x010fe40000410000 */
[C---:B------:R-:W-:Y:S01]  /*18d0*/  @!P0 FMUL.FTZ R177, R149.reuse, R4 ;  /* 0x0000000495b18220 */ /* 0x040fe20000410000 */
[----:B------:R-:W-:Y:S01]  /*18e0*/  @P0 MUFU.RCP R5, R115 ;  /* 0x0000007300050308 */ /* 0x000fe20000001000 */
[----:B------:R-:W-:Y:S02]  /*18f0*/  @!P0 FMUL.FTZ R156, R149, R2 ;  /* 0x00000002959c8220 */ /* 0x000fe40000410000 */
[----:B------:R-:W-:Y:S02]  /*1900*/  @P0 FADD.FTZ R158, -R98, R3 ;  /* 0x00000003629e0221 */ /* 0x000fe40000010100 */
[----:B-----5:R-:W-:-:S02]  /*1910*/  @P0 FMUL.FTZ R160, R160, R9 ;  /* 0x00000009a0a00220 */ /* 0x020fc40000410000 */
[----:B------:R-:W-:Y:S01]  /*1920*/  @!P0 FADD.FTZ R2, R3, -R152 ;  /* 0x8000009803028221 */ /* 0x000fe20000010000 */
[----:B------:R-:W2:Y:S01]  /*1930*/  @P0 MUFU.RCP R4, R146 ;  /* 0x0000009200040308 */ /* 0x000ea20000001000 */
[----:B------:R-:W-:Y:S01]  /*1940*/  @!P0 FMUL.FTZ R160, R149, R6 ;  /* 0x0000000695a08220 */ /* 0x000fe20000410000 */
[----:B------:R-:W-:Y:S01]  /*1950*/  SHF.R.U32.HI R6, RZ, 0x10, R13 ;  /* 0x00000010ff067819 */ /* 0x000fe2000001160d */
[----:B------:R-:W-:Y:S01]  /*1960*/  @P0 FADD.FTZ R179, -R129, R11 ;  /* 0x0000000b81b30221 */ /* 0x000fe20000010100 */
[----:B------:R-:W-:Y:S01]  /*1970*/  MOV R3, R13 ;  /* 0x0000000d00037202 */ /* 0x000fe20000000f00 */
[----:B0-----:R-:W-:Y:S01]  /*1980*/  @P0 FMUL.FTZ R158, R158, R7 ;  /* 0x000000079e9e0220 */ /* 0x001fe20000410000 */
[----:B------:R-:W-:Y:S01]  /*1990*/  SHF.R.U64 R7, R12, 0x10, R13 ;  /* 0x000000100c077819 */ /* 0x000fe2000000120d */
[----:B------:R-:W-:Y:S01]  /*19a0*/  @!P0 FMUL.FTZ R158, R149, R2 ;  /* 0x00000002959e8220 */ /* 0x000fe20000410000 */
[----:B------:R-:W0:Y:S01]  /*19b0*/  @P0 MUFU.RCP R183, R114 ;  /* 0x0000007200b70308 */ /* 0x000e220000001000 */
[----:B-1----:R-:W-:Y:S01]  /*19c0*/  @P0 FMUL.FTZ R179, R179, R8 ;  /* 0x00000008b3b30220 */ /* 0x002fe20000410000 */
[----:B------:R-:W-:Y:S01]  /*19d0*/  MOV R2, R12 ;  /* 0x0000000c00027202 */ /* 0x000fe20000000f00 */
[----:B------:R-:W-:-:S05]  /*19e0*/  HADD2.F32 R8, -RZ, R6.H0_H0 ;  /* 0x20000006ff087230 */ /* 0x000fca0000004100 */
[----:B------:R-:W1:Y:S01]  /*19f0*/  @P0 MUFU.RCP R10, R145 ;  /* 0x00000091000a0308 */ /* 0x000e620000001000 */
[----:B------:R-:W-:Y:S01]  /*1a00*/  HADD2.F32 R3, -RZ, R3.H0_H0 ;  /* 0x20000003ff037230 */ /* 0x000fe20000004100 */
[----:B------:R-:W-:Y:S01]  /*1a10*/  @P0 FADD.FTZ R181, -R131, R8 ;  /* 0x0000000883b50221 */ /* 0x000fe20000010100 */
[----:B------:R-:W-:Y:S01]  /*1a20*/  HADD2.F32 R9, -RZ, R2.H0_H0 ;  /* 0x20000002ff097230 */ /* 0x000fe20000004100 */
[----:B------:R-:W-:Y:S01]  /*1a30*/  @!P0 FADD.FTZ R2, R11, -R152 ;  /* 0x800000980b028221 */ /* 0x000fe20000010000 */
[----:B------:R-:W-:Y:S01]  /*1a40*/  HADD2.F32 R7, -RZ, R7.H0_H0 ;  /* 0x20000007ff077230 */ /* 0x000fe20000004100 */
[----:B------:R-:W-:Y:S02]  /*1a50*/  @P0 FADD.FTZ R162, -R101, R3 ;  /* 0x0000000365a20221 */ /* 0x000fe40000010100 */
[----:B------:R-:W3:Y:S01]  /*1a60*/  @P0 MUFU.RCP R185, R117 ;  /* 0x0000007500b90308 */ /* 0x000ee20000001000 */
[----:B------:R-:W-:Y:S01]  /*1a70*/  @!P0 FADD.FTZ R6, R3, -R152 ;  /* 0x8000009803068221 */ /* 0x000fe20000010000 */
[----:B------:R-:W-:Y:S01]  /*1a80*/  MOV R11, R27 ;  /* 0x0000001b000b7202 */ /* 0x000fe20000000f00 */
[----:B------:R-:W-:-:S02]  /*1a90*/  @!P0 FMUL.FTZ R179, R149, R2 ;  /* 0x0000000295b38220 */ /* 0x000fc40000410000 */
[----:B------:R-:W-:Y:S02]  /*1aa0*/  @P0 FADD.FTZ R12, -R100, R9 ;  /* 0x00000009640c0221 */ /* 0x000fe40000010100 */
[----:B------:R-:W-:Y:S02]  /*1ab0*/  @P0 FADD.FTZ R13, -R130, R7 ;  /* 0x00000007820d0221 */ /* 0x000fe40000010100 */
[----:B--2---:R-:W-:Y:S02]  /*1ac0*/  @P0 FMUL.FTZ R181, R181, R4 ;  /* 0x00000004b5b50220 */ /* 0x004fe40000410000 */
[----:B------:R-:W-:Y:S02]  /*1ad0*/  @P0 FMUL.FTZ R162, R162, R5 ;  /* 0x00000005a2a20220 */ /* 0x000fe40000410000 */
[----:B------:R-:W-:Y:S02]  /*1ae0*/  @!P0 FADD.FTZ R2, R9, -R152 ;  /* 0x8000009809028221 */ /* 0x000fe40000010000 */
[----:B------:R-:W-:Y:S01]  /*1af0*/  @!P0 FADD.FTZ R4, R7, -R152 ;  /* 0x8000009807048221 */ /* 0x000fe20000010000 */
[--C-:B------:R-:W-:Y:S01]  /*1b00*/  SHF.R.U64 R188, R14, 0x10, R15.reuse ;  /* 0x000000100ebc7819 */ /* 0x100fe2000000120f */
[----:B------:R-:W-:Y:S01]  /*1b10*/  @!P0 FMUL.FTZ R162, R149, R6 ;  /* 0x0000000695a28220 */ /* 0x000fe20000410000 */
[----:B------:R-:W-:Y:S01]  /*1b20*/  MOV R6, R15 ;  /* 0x0000000f00067202 */ /* 0x000fe20000000f00 */
[----:B------:R-:W-:Y:S01]  /*1b30*/  HADD2.F32 R11, -RZ, R11.H0_H0 ;  /* 0x2000000bff0b7230 */ /* 0x000fe20000004100 */
[----:B------:R-:W-:Y:S01]  /*1b40*/  SHF.R.U32.HI R184, RZ, 0x10, R15 ;  /* 0x00000010ffb87819 */ /* 0x000fe2000001160f */
[----:B0-----:R-:W-:Y:S01]  /*1b50*/  @P0 FMUL.FTZ R12, R12, R183 ;  /* 0x000000b70c0c0220 */ /* 0x001fe20000410000 */
[----:B------:R-:W-:Y:S01]  /*1b60*/  SHF.R.U64 R178, R20, 0x10, R21 ;  /* 0x0000001014b27819 */ /* 0x000fe20000001215 */
[----:B-1----:R-:W-:Y:S01]  /*1b70*/  @P0 FMUL.FTZ R13, R13, R10 ;  /* 0x0000000a0d0d0220 */ /* 0x002fe20000410000 */
[----:B------:R-:W-:-:S02]  /*1b80*/  MOV R166, R21 ;  /* 0x0000001500a67202 */ /* 0x000fc40000000f00 */
[----:B------:R-:W-:Y:S01]  /*1b90*/  SHF.R.U32.HI R176, RZ, 0x10, R21 ;  /* 0x00000010ffb07819 */ /* 0x000fe20000011615 */
[----:B------:R-:W-:Y:S01]  /*1ba0*/  @!P0 FADD.FTZ R8, R8, -R152 ;  /* 0x8000009808088221 */ /* 0x000fe20000010000 */
[----:B------:R-:W-:Y:S01]  /*1bb0*/  MOV R21, R22 ;  /* 0x0000001600157202 */ /* 0x000fe20000000f00 */
[C---:B------:R-:W-:Y:S01]  /*1bc0*/  @!P0 FMUL.FTZ R12, R149.reuse, R2 ;  /* 0x00000002950c8220 */ /* 0x040fe20000410000 */
[----:B------:R-:W-:Y:S01]  /*1bd0*/  SHF.R.U64 R182, R22, 0x10, R23 ;  /* 0x0000001016b67819 */ /* 0x000fe20000001217 */
[----:B------:R-:W-:Y:S01]  /*1be0*/  @!P0 FMUL.FTZ R13, R149, R4 ;  /* 0x00000004950d8220 */ /* 0x000fe20000410000 */
[----:B------:R-:W-:Y:S01]  /*1bf0*/  SHF.R.U64 R15, R26, 0x10, R27 ;  /* 0x000000101a0f7819 */ /* 0x000fe2000000121b */
[----:B------:R-:W0:Y:S01]  /*1c00*/  @P0 MUFU.RCP R22, R148 ;  /* 0x0000009400160308 */ /* 0x000e220000001000 */
[----:B------:R-:W-:Y:S02]  /*1c10*/  MOV R5, R14 ;  /* 0x0000000e00057202 */ /* 0x000fe40000000f00 */
[----:B------:R-:W-:-:S02]  /*1c20*/  MOV R2, R24 ;  /* 0x0000001800027202 */ /* 0x000fc40000000f00 */
[----:B------:R-:W-:Y:S02]  /*1c30*/  MOV R4, R26 ;  /* 0x0000001a00047202 */ /* 0x000fe40000000f00 */
[----:B------:R-:W-:Y:S02]  /*1c40*/  MOV R7, R16 ;  /* 0x0000001000077202 */ /* 0x000fe40000000f00 */
[----:B------:R-:W-:Y:S01]  /*1c50*/  SHF.R.U64 R168, R16, 0x10, R17 ;  /* 0x0000001010a87819 */ /* 0x000fe20000001211 */
[----:B------:R-:W-:Y:S01]  /*1c60*/  @P0 FADD.FTZ R16, -R103, R11 ;  /* 0x0000000b67100221 */ /* 0x000fe20000010100 */
[--C-:B------:R-:W-:Y:S02]  /*1c70*/  SHF.R.U64 R174, R18, 0x10, R19.reuse ;  /* 0x0000001012ae7819 */ /* 0x100fe40000001213 */
[----:B------:R-:W-:Y:S02]  /*1c80*/  MOV R10, R19 ;  /* 0x00000013000a7202 */ /* 0x000fe40000000f00 */
[----:B------:R-:W-:-:S02]  /*1c90*/  SHF.R.U32.HI R180, RZ, 0x10, R19 ;  /* 0x00000010ffb47819 */ /* 0x000fc40000011613 */
[----:B------:R-:W-:Y:S02]  /*1ca0*/  SHF.R.U64 R189, R24, 0x10, R25 ;  /* 0x0000001018bd7819 */ /* 0x000fe40000001219 */
[----:B------:R-:W-:Y:S01]  /*1cb0*/  SHF.R.U32.HI R14, RZ, 0x10, R27 ;  /* 0x00000010ff0e7819 */ /* 0x000fe2000001161b */
[----:B------:R-:W-:Y:S01]  /*1cc0*/  @!P0 FMUL.FTZ R181, R149, R8 ;  /* 0x0000000895b58220 */ /* 0x000fe20000410000 */
[----:B------:R-:W-:Y:S01]  /*1cd0*/  MOV R19, R20 ;  /* 0x0000001400137202 */ /* 0x000fe20000000f00 */
[----:B------:R-:W-:Y:S01]  /*1ce0*/  @!P0 FADD.FTZ R20, R11, -R152 ;  /* 0x800000980b148221 */ /* 0x000fe20000010000 */
[----:B------:R-:W-:Y:S02]  /*1cf0*/  MOV R3, R25 ;  /* 0x0000001900037202 */ /* 0x000fe40000000f00 */
[----:B------:R-:W-:Y:S01]  /*1d00*/  SHF.R.U32.HI R24, RZ, 0x10, R25 ;  /* 0x00000010ff187819 */ /* 0x000fe20000011619 */
[----:B------:R-:W-:Y:S01]  /*1d10*/  HADD2.F32 R25, -RZ, R15.H0_H0 ;  /* 0x2000000fff197230 */ /* 0x000fe20000004100 */
[----:B------:R-:W-:Y:S01]  /*1d20*/  MOV R8, R17 ;  /* 0x0000001100087202 */ /* 0x000fe20000000f00 */
[----:B------:R-:W-:Y:S01]  /*1d30*/  HADD2.F32 R2, -RZ, R2.H0_H0 ;  /* 0x20000002ff027230 */ /* 0x000fe20000004100 */
[----:B------:R-:W-:Y:S01]  /*1d40*/  SHF.R.U32.HI R172, RZ, 0x10, R17 ;  /* 0x00000010ffac7819 */ /* 0x000fe20000011611 */
[----:B------:R-:W-:Y:S01]  /*1d50*/  HADD2.F32 R17, -RZ, R4.H0_H0 ;  /* 0x20000004ff117230 */ /* 0x000fe20000004100 */
[----:B---3--:R-:W-:Y:S01]  /*1d60*/  @P0 FMUL.FTZ R16, R16, R185 ;  /* 0x000000b910100220 */ /* 0x008fe20000410000 */
[----:B------:R-:W-:Y:S01]  /*1d70*/  HADD2.F32 R27, -RZ, R14.H0_H0 ;  /* 0x2000000eff1b7230 */ /* 0x000fe20000004100 */
[----:B------:R-:W-:Y:S01]  /*1d80*/  MOV R9, R18 ;  /* 0x0000001200097202 */ /* 0x000fe20000000f00 */
[----:B------:R-:W-:Y:S01]  /*1d90*/  @!P0 FMUL.FTZ R16, R149, R20 ;  /* 0x0000001495108220 */ /* 0x000fe20000410000 */
[----:B------:R-:W-:Y:S01]  /*1da0*/  MOV R26, R29 ;  /* 0x0000001d001a7202 */ /* 0x000fe20000000f00 */
[----:B------:R-:W-:Y:S01]  /*1db0*/  @P0 FADD.FTZ R15, -R132, R25 ;  /* 0x00000019840f0221 */ /* 0x000fe20000010100 */
[----:B------:R-:W-:Y:S01]  /*1dc0*/  HADD2.F32 R20, -RZ, R189.H0_H0 ;  /* 0x200000bdff147230 */ /* 0x000fe20000004100 */
[----:B------:R-:W-:Y:S01]  /*1dd0*/  @!P0 FADD.FTZ R18, R25, -R152 ;  /* 0x8000009819128221 */ /* 0x000fe20000010000 */
[----:B------:R-:W-:Y:S01]  /*1de0*/  HADD2.F32 R5, -RZ, R5.H0_H0 ;  /* 0x20000005ff057230 */ /* 0x000fe20000004100 */
[----:B------:R-:W-:Y:S01]  /*1df0*/  @P0 FADD.FTZ R14, -R102, R17 ;  /* 0x00000011660e0221 */ /* 0x000fe20000010100 */
[----:B------:R-:W-:Y:S01]  /*1e00*/  HADD2.F32 R25, -RZ, R19.H0_H0 ;  /* 0x20000013ff197230 */ /* 0x000fe20000004100 */
[----:B------:R-:W-:-:S02]  /*1e10*/  @!P0 FADD.FTZ R4, R17, -R152 ;  /* 0x8000009811048221 */ /* 0x000fc40000010000 */
[----:B------:R-:W-:Y:S01]  /*1e20*/  FMUL.FTZ R19, R104, R2 ;  /* 0x0000000268137220 */ /* 0x000fe20000410000 */
[----:B------:R-:W-:Y:S01]  /*1e30*/  HADD2.F32 R7, -RZ, R7.H0_H0 ;  /* 0x20000007ff077230 */ /* 0x000fe20000004100 */
[----:B------:R-:W-:Y:S01]  /*1e40*/  @P0 FADD.FTZ R17, -R133, R27 ;  /* 0x0000001b85110221 */ /* 0x000fe20000010100 */
[----:B------:R-:W-:Y:S01]  /*1e50*/  HADD2.F32 R189, -RZ, R26.H0_H0 ;  /* 0x2000001affbd7230 */ /* 0x000fe20000004100 */
[C---:B------:R-:W-:Y:S02]  /*1e60*/  FADD.FTZ R87, R20.reuse, R87 ;  /* 0x0000005714577221 */ /* 0x040fe40000010000 */
[----:B------:R-:W-:Y:S02]  /*1e70*/  FFMA.FTZ R88, R20, R151, R88 ;  /* 0x0000009714587223 */ /* 0x000fe40000010058 */
[C---:B------:R-:W-:Y:S02]  /*1e80*/  FADD.FTZ R81, R5.reuse, R81 ;  /* 0x0000005105517221 */ /* 0x040fe40000010000 */
[----:B------:R-:W-:-:S02]  /*1e90*/  FFMA.FTZ R82, R5, R157, R82 ;  /* 0x0000009d05527223 */ /* 0x000fc40000010052 */
[----:B------:R-:W-:Y:S01]  /*1ea0*/  FMUL.FTZ R26, R106, R5 ;  /* 0x000000056a1a7220 */ /* 0x000fe20000410000 */
[----:B------:R-:W-:Y:S01]  /*1eb0*/  HADD2.F32 R11, -RZ, R180.H0_H0 ;  /* 0x200000b4ff0b7230 */ /* 0x000fe20000004100 */
[----:B------:R-:W-:Y:S02]  /*1ec0*/  FMUL.FTZ R20, R135, R20 ;  /* 0x0000001487147220 */ /* 0x000fe40000410000 */
[----:B------:R-:W-:Y:S01]  /*1ed0*/  FADD.FTZ R5, RZ, R19 ;  /* 0x00000013ff057221 */ /* 0x000fe20000010000 */
[----:B------:R-:W-:Y:S01]  /*1ee0*/  HADD2.F32 R180, -RZ, R166.H0_H0 ;  /* 0x200000a6ffb47230 */ /* 0x000fe20000004100 */
[----:B0-----:R-:W-:Y:S01]  /*1ef0*/  @P0 FMUL.FTZ R17, R17, R22 ;  /* 0x0000001611110220 */ /* 0x001fe20000410000 */
[----:B------:R-:W-:Y:S01]  /*1f00*/  HADD2.F32 R22, -RZ, R3.H0_H0 ;  /* 0x20000003ff167230 */ /* 0x000fe20000004100 */
[C---:B------:R-:W-:Y:S02]  /*1f10*/  FADD.FTZ R73, R7.reuse, R73 ;  /* 0x0000004907497221 */ /* 0x040fe40000010000 */
[----:B------:R-:W-:-:S02]  /*1f20*/  FFMA.FTZ R74, R7, R165, R74 ;  /* 0x000000a5074a7223 */ /* 0x000fc4000001004a */
[----:B------:R-:W-:Y:S01]  /*1f30*/  FMUL.FTZ R166, R108, R7 ;  /* 0x000000076ca67220 */ /* 0x000fe20000410000 */
[----:B------:R-:W0:Y:S01]  /*1f40*/  @P0 MUFU.RCP R164, R147 ;  /* 0x0000009300a40308 */ /* 0x000e220000001000 */
[----:B------:R-:W-:Y:S01]  /*1f50*/  FADD.FTZ R7, R5, R20 ;  /* 0x0000001405077221 */ /* 0x000fe20000010000 */
[----:B------:R-:W-:Y:S01]  /*1f60*/  HADD2.F32 R24, -RZ, R24.H0_H0 ;  /* 0x20000018ff187230 */ /* 0x000fe20000004100 */
        /* <DEDUP_REMOVED lines=9> */
[----:B------:R-:W-:Y:S01]  /*2000*/  MOV R23, R28 ;  /* 0x0000001c00177202 */ /* 0x000fe20000000f00 */
[----:B------:R-:W-:Y:S01]  /*2010*/  FMUL.FTZ R24, R136, R24 ;  /* 0x0000001888187220 */ /* 0x000fe20000410000 */
[----:B------:R-:W-:Y:S01]  /*2020*/  SHF.R.U64 R186, R28, 0x10, R29 ;  /* 0x000000101cba7819 */ /* 0x000fe2000000121d */
[----:B------:R-:W-:Y:S01]  /*2030*/  FADD.FTZ R7, R7, R22 ;  /* 0x0000001607077221 */ /* 0x000fe20000010000 */
[----:B------:R-:W-:Y:S01]  /*2040*/  HADD2.F32 R28, -RZ, R188.H0_H0 ;  /* 0x200000bcff1c7230 */ /* 0x000fe20000004100 */
[----:B------:R-:W-:-:S02]  /*2050*/  FFMA.FTZ R5, R22, R153, R5 ;  /* 0x0000009916057223 */ /* 0x000fc40000010005 */
[----:B------:R-:W-:Y:S02]  /*2060*/  FADD.FTZ R7, R7, R24 ;  /* 0x0000001807077221 */ /* 0x000fe40000010000 */
[----:B------:R-:W-:Y:S01]  /*2070*/  FFMA.FTZ R5, R24, R155, R5 ;  /* 0x0000009b18057223 */ /* 0x000fe20000010005 */
[----:B------:R-:W-:Y:S01]  /*2080*/  HADD2.F32 R6, -RZ, R6.H0_H0 ;  /* 0x20000006ff067230 */ /* 0x000fe20000004100 */
[----:B------:R-:W-:Y:S02]  /*2090*/  @!P0 FADD.FTZ R152, R27, -R152 ;  /* 0x800000981b988221 */ /* 0x000fe40000010000 */
[C---:B------:R-:W-:Y:S02]  /*20a0*/  FADD.FTZ R79, R28.reuse, R79 ;  /* 0x0000004f1c4f7221 */ /* 0x040fe40000010000 */
[----:B------:R-:W-:Y:S02]  /*20b0*/  FFMA.FTZ R80, R28, R159, R80 ;  /* 0x0000009f1c507223 */ /* 0x000fe40000010050 */
[----:B------:R-:W-:-:S02]  /*20c0*/  FMUL.FTZ R28, R137, R28 ;  /* 0x0000001c891c7220 */ /* 0x000fc40000410000 */
[----:B------:R-:W-:Y:S02]  /*20d0*/  FADD.FTZ R7, R7, R26 ;  /* 0x0000001a07077221 */ /* 0x000fe40000010000 */
[----:B0-----:R-:W-:Y:S01]  /*20e0*/  @P0 FMUL.FTZ R15, R15, R164 ;  /* 0x000000a40f0f0220 */ /* 0x001fe20000410000 */
[----:B------:R-:W-:Y:S01]  /*20f0*/  HADD2.F32 R164, -RZ, R184.H0_H0 ;  /* 0x200000b8ffa47230 */ /* 0x000fe20000004100 */
        /* <DEDUP_REMOVED lines=11> */
[----:B------:R-:W-:Y:S01]  /*21b0*/  HADD2.F32 R168, -RZ, R168.H0_H0 ;  /* 0x200000a8ffa87230 */ /* 0x000fe20000004100 */
[----:B------:R-:W-:-:S02]  /*21c0*/  FADD.FTZ R7, R7, R164 ;  /* 0x000000a407077221 */ /* 0x000fc40000010000 */
[----:B------:R-:W-:Y:S01]  /*21d0*/  FFMA.FTZ R5, R164, R163, R5 ;  /* 0x000000a3a4057223 */ /* 0x000fe20000010005 */
[----:B------:R-:W-:Y:S01]  /*21e0*/  HADD2.F32 R8, -RZ, R8.H0_H0 ;  /* 0x20000008ff087230 */ /* 0x000fe20000004100 */
[C---:B------:R-:W-:Y:S02]  /*21f0*/  FADD.FTZ R71, R168.reuse, R71 ;  /* 0x00000047a8477221 */ /* 0x040fe40000010000 */
[----:B------:R-:W-:Y:S02]  /*2200*/  FFMA.FTZ R72, R168, R167, R72 ;  /* 0x000000a7a8487223 */ /* 0x000fe40000010048 */
[----:B------:R-:W-:Y:S02]  /*2210*/  FMUL.FTZ R168, R139, R168 ;  /* 0x000000a88ba87220 */ /* 0x000fe40000410000 */
[----:B------:R-:W-:Y:S01]  /*2220*/  FADD.FTZ R7, R7, R166 ;  /* 0x000000a607077221 */ /* 0x000fe20000010000 */
[----:B------:R-:W-:Y:S01]  /*2230*/  HADD2.F32 R172, -RZ, R172.H0_H0 ;  /* 0x200000acffac7230 */ /* 0x000fe20000004100 */
[----:B------:R-:W-:Y:S01]  /*2240*/  FFMA.FTZ R5, R166, R165, R5 ;  /* 0x000000a5a6057223 */ /* 0x000fe20000010005 */
[----:B------:R-:W-:Y:S01]  /*2250*/  HADD2.F32 R184, -RZ, R170.H0_H0 ;  /* 0x200000aaffb87230 */ /* 0x000fe20000004100 */
[----:B------:R-:W-:-:S02]  /*2260*/  FMUL.FTZ R170, R109, R8 ;  /* 0x000000086daa7220 */ /* 0x000fc40000410000 */
[----:B------:R-:W-:Y:S02]  /*2270*/  FADD.FTZ R7, R7, R168 ;  /* 0x000000a807077221 */ /* 0x000fe40000010000 */
[----:B------:R-:W-:Y:S01]  /*2280*/  FFMA.FTZ R5, R168, R167, R5 ;  /* 0x000000a7a8057223 */ /* 0x000fe20000010005 */
[----:B------:R-:W-:Y:S01]  /*2290*/  HADD2.F32 R9, -RZ, R9.H0_H0 ;  /* 0x20000009ff097230 */ /* 0x000fe20000004100 */
[C---:B------:R-:W-:Y:S02]  /*22a0*/  FADD.FTZ R67, R172.reuse, R67 ;  /* 0x00000043ac437221 */ /* 0x040fe40000010000 */
[----:B------:R-:W-:Y:S02]  /*22b0*/  FFMA.FTZ R68, R172, R171, R68 ;  /* 0x000000abac447223 */ /* 0x000fe40000010044 */
[----:B------:R-:W-:Y:S02]  /*22c0*/  FMUL.FTZ R172, R140, R172 ;  /* 0x000000ac8cac7220 */ /* 0x000fe40000410000 */
[----:B------:R-:W-:Y:S01]  /*22d0*/  FADD.FTZ R7, R7, R170 ;  /* 0x000000aa07077221 */ /* 0x000fe20000010000 */
[----:B------:R-:W-:Y:S01]  /*22e0*/  HADD2.F32 R174, -RZ, R174.H0_H0 ;  /* 0x200000aeffae7230 */ /* 0x000fe20000004100 */
[----:B------:R-:W-:-:S02]  /*22f0*/  FFMA.FTZ R5, R170, R169, R5 ;  /* 0x000000a9aa057223 */ /* 0x000fc40000010005 */
[----:B0-----:R-:W-:Y:S01]  /*2300*/  @P0 FMUL.FTZ R14, R14, R183 ;  /* 0x000000b70e0e0220 */ /* 0x001fe20000410000 */
        /* <DEDUP_REMOVED lines=13> */
[----:B------:R-:W-:Y:S01]  /*23e0*/  FFMA.FTZ R119, R2, R150, R119 ;  /* 0x0000009602777223 */ /* 0x000fe20000010077 */
[----:B------:R-:W-:Y:S01]  /*23f0*/  HADD2.F32 R2, -RZ, R23.H0_H0 ;  /* 0x20000017ff027230 */ /* 0x000fe20000004100 */
[----:B------:R-:W-:-:S02]  /*2400*/  FMUL.FTZ R23, R111, R10 ;  /* 0x0000000a6f177220 */ /* 0x000fc40000410000 */
[----:B------:R-:W-:Y:S02]  /*2410*/  FADD.FTZ R6, R7, R174 ;  /* 0x000000ae07067221 */ /* 0x000fe40000010000 */
[----:B------:R-:W-:Y:S01]  /*2420*/  FFMA.FTZ R5, R174, R173, R5 ;  /* 0x000000adae057223 */ /* 0x000fe20000010005 */
[----:B------:R-:W-:Y:S01]  /*2430*/  HADD2.F32 R27, -RZ, R176.H0_H0 ;  /* 0x200000b0ff1b7230 */ /* 0x000fe20000004100 */
[----:B------:R-:W-:Y:S02]  /*2440*/  FMUL.FTZ R176, R142, R11 ;  /* 0x0000000b8eb07220 */ /* 0x000fe40000410000 */
[----:B------:R-:W-:Y:S01]  /*2450*/  FADD.FTZ R7, R6, R23 ;  /* 0x0000001706077221 */ /* 0x000fe20000010000 */
[----:B------:R-:W-:Y:S01]  /*2460*/  HADD2.F32 R178, -RZ, R178.H0_H0 ;  /* 0x200000b2ffb27230 */ /* 0x000fe20000004100 */
[----:B------:R-:W-:Y:S02]  /*2470*/  FFMA.FTZ R5, R23, R156, R5 ;  /* 0x0000009c17057223 */ /* 0x000fe40000010005 */
[----:B------:R-:W-:-:S02]  /*2480*/  FADD.FTZ R45, R25, R45 ;  /* 0x0000002d192d7221 */ /* 0x000fc40000010000 */
[----:B------:R-:W-:Y:S02]  /*2490*/  FFMA.FTZ R61, R25, R158, R61 ;  /* 0x0000009e193d7223 */ /* 0x000fe4000001003d */
[----:B------:R-:W-:Y:S02]  /*24a0*/  FMUL.FTZ R25, R112, R25 ;  /* 0x0000001970197220 */ /* 0x000fe40000410000 */
[----:B------:R-:W-:Y:S01]  /*24b0*/  FADD.FTZ R6, R7, R176 ;  /* 0x000000b007067221 */ /* 0x000fe20000010000 */
[----:B------:R-:W-:Y:S01]  /*24c0*/  SHF.R.U32.HI R29, RZ, 0x10, R29 ;  /* 0x00000010ff1d7819 */ /* 0x000fe2000001161d */
[----:B------:R-:W-:Y:S02]  /*24d0*/  FFMA.FTZ R5, R176, R175, R5 ;  /* 0x000000afb0057223 */ /* 0x000fe40000010005 */
[C---:B------:R-:W-:Y:S02]  /*24e0*/  FADD.FTZ R46, R178.reuse, R46 ;  /* 0x0000002eb22e7221 */ /* 0x040fe40000010000 */
[----:B------:R-:W-:-:S02]  /*24f0*/  FFMA.FTZ R62, R178, R177, R62 ;  /* 0x000000b1b23e7223 */ /* 0x000fc4000001003e */
[----:B------:R-:W-:Y:S02]  /*2500*/  FMUL.FTZ R178, R143, R178 ;  /* 0x000000b28fb27220 */ /* 0x000fe40000410000 */
[----:B------:R-:W-:Y:S02]  /*2510*/  FADD.FTZ R7, R6, R25 ;  /* 0x0000001906077221 */ /* 0x000fe40000010000 */
[----:B------:R-:W-:Y:S01]  /*2520*/  FFMA.FTZ R5, R25, R158, R5 ;  /* 0x0000009e19057223 */ /* 0x000fe20000010005 */
[----:B------:R-:W-:Y:S01]  /*2530*/  HADD2.F32 R3, -RZ, R29.H0_H0 ;  /* 0x2000001dff037230 */ /* 0x000fe20000004100 */
[----:B------:R-:W-:Y:S02]  /*2540*/  FMUL.FTZ R29, R113, R180 ;  /* 0x000000b4711d7220 */ /* 0x000fe40000410000 */
[----:B------:R-:W-:Y:S02]  /*2550*/  FADD.FTZ R6, R7, R178 ;  /* 0x000000b207067221 */ /* 0x000fe40000010000 */
[----:B------:R-:W-:-:S02]  /*2560*/  FFMA.FTZ R5, R178, R177, R5 ;  /* 0x000000b1b2057223 */ /* 0x000fc40000010005 */
[C---:B------:R-:W-:Y:S02]  /*2570*/  FADD.FTZ R43, R180.reuse, R43 ;  /* 0x0000002bb42b7221 */ /* 0x040fe40000010000 */
[-C--:B------:R-:W-:Y:S02]  /*2580*/  FFMA.FTZ R59, R180, R160.reuse, R59 ;  /* 0x000000a0b43b7223 */ /* 0x080fe4000001003b */
        /* <DEDUP_REMOVED lines=23> */
[----:B------:R-:W-:Y:S01]  /*2700*/  HADD2.F32 R186, -RZ, R186.H0_H0 ;  /* 0x200000baffba7230 */ /* 0x000fe20000004100 */
        /* <DEDUP_REMOVED lines=43> */
.L_x_1627:
        /* <DEDUP_REMOVED lines=18> */
.L_x_1628:
        /* <DEDUP_REMOVED lines=22> */
.L_x_1622:
[----:B------:R-:W-:Y:S05]  /*2c40*/  BSYNC B0 ;  /* 0x0000000000007941 */ /* 0x000fea0003800000 */
.L_x_1621:
        /* <DEDUP_REMOVED lines=29> */
.L_x_1624:
[----:B------:R-:W2:Y:S01]  /*2e20*/  LDG.E.STRONG.GPU R4, [R2.64] ;  /* 0x0000000802047981 */ /* 0x000ea2000c1ef900 */
[----:B------:R-:W-:Y:S01]  /*2e30*/  YIELD ;  /* 0x0000000000007946 */ /* 0x000fe20003800000 */
[----:B--2---:R-:W-:Y:S01]  /*2e40*/  ISETP.NE.AND P0, PT, R4, R7, PT ;  /* 0x000000070400720c */ /* 0x004fe20003f05270 */
[----:B------:R-:W-:-:S12]  /*2e50*/  CCTL.IVALL ;  /* 0x00000000ff00798f */ /* 0x000fd80002000000 */
[----:B------:R-:W-:Y:S05]  /*2e60*/  @P0 BRA `(.L_x_1624) ;  /* 0xffffffb000000947 */ /* 0x000fea000383ffff */
.L_x_1623:
        /* <DEDUP_REMOVED lines=45> */
[----:B------:R-:W-:Y:S02]  /*3140*/  FFMA.FTZ R173, R5, R173, R6 ;  /* 0x000000ad05ad7223 */ /* 0x000fe40000010006 */
[----:B------:R-:W-:-:S02]  /*3150*/  FADD.FTZ R22, R22, -R153 ;  /* 0x8000009916167221 */ /* 0x000fc40000010000 */
[C---:B------:R-:W-:Y:S02]  /*3160*/  FMUL.FTZ R150, R149.reuse, R150 ;  /* 0x0000009695967220 */ /* 0x040fe40000410000 */
[----:B------:R-:W-:Y:S02]  /*3170*/  FMUL.FTZ R3, R149, R20 ;  /* 0x0000001495037220 */ /* 0x000fe40000410000 */
[--C-:B------:R-:W-:Y:S02]  /*3180*/  FFMA.FTZ R16, R5, R16, R6.reuse ;  /* 0x0000001005107223 */ /* 0x100fe40000010006 */
[----:B------:R-:W-:Y:S01]  /*3190*/  FMUL.FTZ R166, R149, R166 ;  /* 0x000000a695a67220 */ /* 0x000fe20000410000 */
[----:B------:R-:W-:Y:S01]  /*31a0*/  F2FP.PACK_AB R3, R3, R150 ;  /* 0x000000960303723e */ /* 0x000fe200000000ff */
[----:B------:R-:W-:Y:S02]  /*31b0*/  FMUL.FTZ R7, R149, R168 ;  /* 0x000000a895077220 */ /* 0x000fe40000410000 */
[----:B------:R-:W-:Y:S01]  /*31c0*/  FFMA.FTZ R157, R5, R157, R6 ;  /* 0x0000009d059d7223 */ /* 0x000fe20000010006 */
[----:B------:R-:W-:Y:S01]  /*31d0*/  PRMT R2, R3, 0x7632, R2 ;  /* 0x0000763203027816 */ /* 0x000fe20000000002 */
[----:B------:R-:W-:Y:S01]  /*31e0*/  FFMA.FTZ R159, R5, R159, R6 ;  /* 0x0000009f059f7223 */ /* 0x000fe20000010006 */
[----:B------:R-:W-:Y:S01]  /*31f0*/  F2FP.PACK_AB R7, R7, R166 ;  /* 0x000000a60707723e */ /* 0x000fe200000000ff */
[----:B------:R-:W-:Y:S01]  /*3200*/  FADD.FTZ R154, R21, -R154 ;  /* 0x8000009a159a7221 */ /* 0x000fe20000010000 */
[----:B------:R-:W-:Y:S01]  /*3210*/  LOP3.LUT R19, R2, 0xffff, RZ, 0xc0, !PT ;  /* 0x0000ffff02137812 */ /* 0x000fe200078ec0ff */
[----:B------:R-:W-:-:S02]  /*3220*/  FADD.FTZ R174, R174, -R173 ;  /* 0x800000adaeae7221 */ /* 0x000fc40000010000 */
[----:B------:R-:W-:Y:S01]  /*3230*/  FMUL.FTZ R22, R149, R22 ;  /* 0x0000001695167220 */ /* 0x000fe20000410000 */
[----:B------:R-:W-:Y:S01]  /*3240*/  SHF.L.U64.HI R150, R19, 0x10, RZ ;  /* 0x0000001013967819 */ /* 0x000fe200000102ff */
[----:B------:R-:W-:Y:S02]  /*3250*/  FFMA.FTZ R12, R5, R12, R6 ;  /* 0x0000000c050c7223 */ /* 0x000fe40000010006 */
[----:B------:R-:W-:Y:S01]  /*3260*/  FADD.FTZ R4, R189, -R16 ;  /* 0x80000010bd047221 */ /* 0x000fe20000010000 */
[----:B------:R-:W-:Y:S01]  /*3270*/  F2FP.PACK_AB R22, RZ, R22 ;  /* 0x00000016ff16723e */ /* 0x000fe200000000ff */
[----:B------:R-:W-:Y:S01]  /*3280*/  FFMA.FTZ R155, R5, R155, R6 ;  /* 0x0000009b059b7223 */ /* 0x000fe20000010006 */
[----:B------:R-:W-:Y:S01]  /*3290*/  PRMT R16, R3, 0x7610, R16 ;  /* 0x0000761003107816 */ /* 0x000fe20000000010 */
        /* <DEDUP_REMOVED lines=22> */
[C---:B------:R-:W-:Y:S02]  /*3400*/  FMUL.FTZ R154, R149.reuse, R154 ;  /* 0x0000009a959a7220 */ /* 0x040fe40000410000 */
[----:B------:R-:W-:Y:S02]  /*3410*/  FMUL.FTZ R9, R149, R174 ;  /* 0x000000ae95097220 */ /* 0x000fe40000410000 */
[----:B------:R-:W-:Y:S02]  /*3420*/  FADD.FTZ R12, R183, -R12 ;  /* 0x8000000cb70c7221 */ /* 0x000fe40000010000 */
[----:B------:R-:W-:Y:S01]  /*3430*/  FMUL.FTZ R17, R149, R4 ;  /* 0x0000000495117220 */ /* 0x000fe20000410000 */
[----:B------:R-:W-:Y:S01]  /*3440*/  PRMT R4, R7, 0x7632, R4 ;  /* 0x0000763207047816 */ /* 0x000fe20000000004 */
[----:B------:R-:W-:Y:S01]  /*3450*/  FADD.FTZ R14, R187, -R14 ;  /* 0x8000000ebb0e7221 */ /* 0x000fe20000010000 */
[----:B------:R-:W-:Y:S01]  /*3460*/  F2FP.PACK_AB R8, R9, R154 ;  /* 0x0000009a0908723e */ /* 0x000fe200000000ff */
[----:B------:R-:W-:Y:S01]  /*3470*/  FADD.FTZ R186, R186, -R15 ;  /* 0x8000000fbaba7221 */ /* 0x000fe20000010000 */
[----:B------:R-:W-:Y:S01]  /*3480*/  LOP3.LUT R9, R4, 0xffff, RZ, 0xc0, !PT ;  /* 0x0000ffff04097812 */ /* 0x000fe200078ec0ff */
[----:B------:R-:W-:Y:S01]  /*3490*/  FADD.FTZ R188, R188, -R5 ;  /* 0x80000005bcbc7221 */ /* 0x000fe20000010000 */
[----:B------:R-:W-:Y:S01]  /*34a0*/  PRMT R6, R8, 0x7632, R6 ;  /* 0x0000763208067816 */ /* 0x000fe20000000006 */
[----:B------:R-:W-:-:S02]  /*34b0*/  FADD.FTZ R182, R182, -R13 ;  /* 0x8000000db6b67221 */ /* 0x000fc40000010000 */
[C---:B------:R-:W-:Y:S02]  /*34c0*/  FMUL.FTZ R26, R149.reuse, R26 ;  /* 0x0000001a951a7220 */ /* 0x040fe40000410000 */
[----:B------:R-:W-:Y:S02]  /*34d0*/  FMUL.FTZ R5, R149, R28 ;  /* 0x0000001c95057220 */ /* 0x000fe40000410000 */
[----:B------:R-:W-:Y:S02]  /*34e0*/  FADD.FTZ R152, R152, -R161 ;  /* 0x800000a198987221 */ /* 0x000fe40000010000 */
[----:B------:R-:W-:Y:S01]  /*34f0*/  FADD.FTZ R170, R170, -R169 ;  /* 0x800000a9aaaa7221 */ /* 0x000fe20000010000 */
[----:B------:R-:W-:Y:S01]  /*3500*/  F2FP.PACK_AB R5, R5, R26 ;  /* 0x0000001a0505723e */ /* 0x000fe200000000ff */
[----:B------:R-:W-:Y:S01]  /*3510*/  FMUL.FTZ R13, R149, R12 ;  /* 0x0000000c950d7220 */ /* 0x000fe20000410000 */
[----:B------:R-:W-:Y:S01]  /*3520*/  PRMT R12, R7, 0x7610, R12 ;  /* 0x00007610070c7816 */ /* 0x000fe2000000000c */
[----:B------:R-:W-:Y:S01]  /*3530*/  FMUL.FTZ R14, R149, R14 ;  /* 0x0000000e950e7220 */ /* 0x000fe20000410000 */
[----:B------:R-:W-:Y:S01]  /*3540*/  SHF.L.U64.HI R26, R9, 0x10, RZ ;  /* 0x00000010091a7819 */ /* 0x000fe200000102ff */
[C---:B------:R-:W-:Y:S01]  /*3550*/  FMUL.FTZ R15, R149.reuse, R186 ;  /* 0x000000ba950f7220 */ /* 0x040fe20000410000 */
[----:B------:R-:W-:Y:S01]  /*3560*/  PRMT R12, R12, 0x5410, R9 ;  /* 0x000054100c0c7816 */ /* 0x000fe20000000009 */
[----:B------:R-:W-:Y:S01]  /*3570*/  FMUL.FTZ R152, R149, R152 ;  /* 0x0000009895987220 */ /* 0x000fe20000410000 */
[----:B------:R-:W-:Y:S01]  /*3580*/  PRMT R2, R5, 0x7632, R2 ;  /* 0x0000763205027816 */ /* 0x000fe20000000002 */
[----:B------:R-:W-:Y:S01]  /*3590*/  FMUL.FTZ R170, R149, R170 ;  /* 0x000000aa95aa7220 */ /* 0x000fe20000410000 */
[----:B------:R-:W-:Y:S01]  /*35a0*/  F2FP.PACK_AB R9, R15, R14 ;  /* 0x0000000e0f09723e */ /* 0x000fe200000000ff */
[----:B------:R-:W-:Y:S01]  /*35b0*/  FADD.FTZ R158, R25, -R158 ;  /* 0x8000009e199e7221 */ /* 0x000fe20000010000 */
[----:B------:R-:W0:Y:S01]  /*35c0*/  S2R R14, SR_CTAID.X ;  /* 0x00000000000e7919 */ /* 0x000e220000002500 */
[----:B------:R-:W-:Y:S01]  /*35d0*/  FADD.FTZ R178, R178, -R177 ;  /* 0x800000b1b2b27221 */ /* 0x000fe20000010000 */
[----:B------:R-:W-:Y:S01]  /*35e0*/  PRMT R10, R5, 0x7610, R10 ;  /* 0x00007610050a7816 */ /* 0x000fe2000000000a */
[C---:B------:R-:W-:Y:S01]  /*35f0*/  FMUL.FTZ R158, R149.reuse, R158 ;  /* 0x0000009e959e7220 */ /* 0x040fe20000410000 */
[----:B------:R-:W-:Y:S01]  /*3600*/  F2FP.PACK_AB R3, RZ, R152 ;  /* 0x00000098ff03723e */ /* 0x000fe200000000ff */
[C---:B------:R-:W-:Y:S01]  /*3610*/  FMUL.FTZ R11, R149.reuse, R178 ;  /* 0x000000b2950b7220 */ /* 0x040fe20000410000 */
[----:B------:R-:W-:Y:S01]  /*3620*/  F2FP.PACK_AB R5, RZ, R170 ;  /* 0x000000aaff05723e */ /* 0x000fe200000000ff */
        /* <DEDUP_REMOVED lines=9> */
[----:B------:R-:W-:Y:S01]  /*36c0*/  F2FP.PACK_AB R2, R11, R158 ;  /* 0x0000009e0b02723e */ /* 0x000fe200000000ff */
[----:B------:R-:W-:Y:S01]  /*36d0*/  FMUL.FTZ R156, R149, R156 ;  /* 0x0000009c959c7220 */ /* 0x000fe20000410000 */
[----:B------:R-:W-:Y:S01]  /*36e0*/  LOP3.LUT R26, R5, 0xffff0000, R26, 0xf8, !PT ;  /* 0xffff0000051a7812 */ /* 0x000fe200078ef81a */
[----:B------:R-:W-:Y:S01]  /*36f0*/  FMUL.FTZ R24, R149, R24 ;  /* 0x0000001895187220 */ /* 0x000fe20000410000 */
[----:B------:R-:W-:Y:S01]  /*3700*/  PRMT R8, R8, 0x5410, R3 ;  /* 0x0000541008087816 */ /* 0x000fe20000000003 */
[----:B------:R-:W-:Y:S01]  /*3710*/  FADD.FTZ R164, R164, -R163 ;  /* 0x800000a3a4a47221 */ /* 0x000fe20000010000 */
[----:B------:R-:W-:Y:S01]  /*3720*/  SHF.L.U64.HI R22, R3, 0x10, RZ ;  /* 0x0000001003167819 */ /* 0x000fe200000102ff */
[----:B------:R-:W-:Y:S01]  /*3730*/  FADD.FTZ R162, R185, -R162 ;  /* 0x800000a2b9a27221 */ /* 0x000fe20000010000 */
[----:B------:R-:W-:Y:S01]  /*3740*/  F2FP.PACK_AB R5, R182, R13 ;  /* 0x0000000db605723e */ /* 0x000fe200000000ff */
[----:B------:R-:W-:Y:S01]  /*3750*/  FMUL.FTZ R164, R149, R164 ;  /* 0x000000a495a47220 */ /* 0x000fe20000410000 */
[----:B------:R-:W-:Y:S01]  /*3760*/  PRMT R3, R2, 0x7632, R3 ;  /* 0x0000763202037816 */ /* 0x000fe20000000003 */
[----:B------:R-:W-:Y:S01]  /*3770*/  FADD.FTZ R176, R176, -R175 ;  /* 0x800000afb0b07221 */ /* 0x000fe20000010000 */
[----:B------:R-:W-:Y:S01]  /*3780*/  PRMT R6, R5, 0x7632, R6 ;  /* 0x0000763205067816 */ /* 0x000fe20000000006 */
[----:B------:R-:W-:Y:S01]  /*3790*/  FMUL.FTZ R162, R149, R162 ;  /* 0x000000a295a27220 */ /* 0x000fe20000410000 */
[----:B------:R-:W-:Y:S01]  /*37a0*/  LOP3.LUT R3, R3, 0xffff, RZ, 0xc0, !PT ;  /* 0x0000ffff03037812 */ /* 0x000fe200078ec0ff */
[C---:B------:R-:W-:Y:S01]  /*37b0*/  FMUL.FTZ R176, R149.reuse, R176 ;  /* 0x000000b095b07220 */ /* 0x040fe20000410000 */
[----:B------:R-:W-:Y:S01]  /*37c0*/  F2FP.PACK_AB R4, RZ, R160 ;  /* 0x000000a0ff04723e */ /* 0x000fe200000000ff */
[----:B------:R-:W-:Y:S01]  /*37d0*/  FADD.FTZ R172, R172, -R171 ;  /* 0x800000abacac7221 */ /* 0x000fe20000010000 */
[----:B------:R-:W-:Y:S01]  /*37e0*/  F2FP.PACK_AB R7, RZ, R156 ;  /* 0x0000009cff07723e */ /* 0x000fe200000000ff */
[----:B------:R-:W-:Y:S01]  /*37f0*/  FADD.FTZ R180, R180, -R179 ;  /* 0x800000b3b4b47221 */ /* 0x000fe20000010000 */
[----:B------:R-:W-:Y:S01]  /*3800*/  LOP3.LUT R6, R6, 0xffff, RZ, 0xc0, !PT ;  /* 0x0000ffff06067812 */ /* 0x000fe200078ec0ff */
[C---:B------:R-:W-:Y:S01]  /*3810*/  FMUL.FTZ R172, R149.reuse, R172 ;  /* 0x000000ac95ac7220 */ /* 0x040fe20000410000 */
[----:B------:R-:W-:Y:S01]  /*3820*/  F2FP.PACK_AB R15, RZ, R24 ;  /* 0x00000018ff0f723e */ /* 0x000fe200000000ff */
[C---:B------:R-:W-:Y:S01]  /*3830*/  FMUL.FTZ R180, R149.reuse, R180 ;  /* 0x000000b495b47220 */ /* 0x040fe20000410000 */
[----:B------:R-:W-:Y:S01]  /*3840*/  PRMT R2, R2, 0x5410, R3 ;  /* 0x0000541002027816 */ /* 0x000fe20000000003 */
[----:B------:R-:W-:Y:S01]  /*3850*/  FADD.FTZ R184, R184, -R181 ;  /* 0x800000b5b8b87221 */ /* 0x000fe20000010000 */
[----:B------:R-:W-:Y:S01]  /*3860*/  LOP3.LUT R24, R4, 0xffff, RZ, 0xc0, !PT ;  /* 0x0000ffff04187812 */ /* 0x000fe200078ec0ff */
[----:B------:R-:W-:Y:S01]  /*3870*/  FMUL.FTZ R188, R149, R188 ;  /* 0x000000bc95bc7220 */ /* 0x000fe20000410000 */
[----:B------:R-:W-:Y:S01]  /*3880*/  SHF.L.U64.HI R3, R3, 0x10, RZ ;  /* 0x0000001003037819 */ /* 0x000fe200000102ff */
[----:B------:R-:W-:Y:S01]  /*3890*/  FMUL.FTZ R184, R149, R184 ;  /* 0x000000b895b87220 */ /* 0x000fe20000410000 */
[----:B------:R-:W-:-:S02]  /*38a0*/  LOP3.LUT R7, R7, 0xffff, RZ, 0xc0, !PT ;  /* 0x0000ffff07077812 */ /* 0x000fc400078ec0ff */
[----:B------:R-:W-:Y:S02]  /*38b0*/  PRMT R4, R5, 0x5410, R6 ;  /* 0x0000541005047816 */ /* 0x000fe40000000006 */
[----:B0-----:R-:W-:Y:S02]  /*38c0*/  SHF.L.U32 R5, R14, 0x7, RZ ;  /* 0x000000070e057819 */ /* 0x001fe400000006ff */
[----:B------:R-:W-:Y:S02]  /*38d0*/  LOP3.LUT R24, R24, 0xffff0000, R3, 0xf8, !PT ;  /* 0xffff000018187812 */ /* 0x000fe400078ef803 */
[----:B------:R-:W-:Y:S02]  /*38e0*/  PRMT R10, R10, 0x5410, R19 ;  /* 0x000054100a0a7816 */ /* 0x000fe40000000013 */
[----:B------:R-:W-:Y:S02]  /*38f0*/  PRMT R3, R15, 0x7610, R3 ;  /* 0x000076100f037816 */ /* 0x000fe40000000003 */
[----:B------:R-:W-:-:S02]  /*3900*/  SHF.L.U64.HI R19, R19, 0x10, RZ ;  /* 0x0000001013137819 */ /* 0x000fc400000102ff */
[----:B------:R-:W-:Y:S02]  /*3910*/  LOP3.LUT R22, R7, 0xffff0000, R22, 0xf8, !PT ;  /* 0xffff000007167812 */ /* 0x000fe400078ef816 */
[----:B------:R-:W-:Y:S02]  /*3920*/  PRMT R11, R9, 0x7632, R11 ;  /* 0x00007632090b7816 */ /* 0x000fe4000000000b */
[----:B------:R-:W-:Y:S02]  /*3930*/  F2FP.PACK_AB R164, RZ, R164 ;  /* 0x000000a4ffa4723e */ /* 0x000fe400000000ff */
[----:B------:R-:W-:Y:S02]  /*3940*/  F2FP.PACK_AB R7, RZ, R162 ;  /* 0x000000a2ff07723e */ /* 0x000fe400000000ff */
[----:B------:R-:W-:Y:S02]  /*3950*/  LOP3.LUT R5, R5, 0x180, RZ, 0xc0, !PT ;  /* 0x0000018005057812 */ /* 0x000fe400078ec0ff */
[----:B------:R-:W-:-:S02]  /*3960*/  F2FP.PACK_AB R13, RZ, R17 ;  /* 0x00000011ff0d723e */ /* 0x000fc400000000ff */
[----:B------:R-:W-:Y:S02]  /*3970*/  PRMT R17, R150, 0x5410, R3 ;  /* 0x0000541096117816 */ /* 0x000fe40000000003 */
[----:B------:R-:W-:Y:S02]  /*3980*/  LOP3.LUT R28, R28, 0xffff0000, R19, 0xf8, !PT ;  /* 0xffff00001c1c7812 */ /* 0x000fe400078ef813 */
[----:B------:R-:W-:Y:S02]  /*3990*/  LOP3.LUT R20, R11, 0xffff, RZ, 0xc0, !PT ;  /* 0x0000ffff0b147812 */ /* 0x000fe400078ec0ff */
[----:B------:R-:W-:Y:S02]  /*39a0*/  PRMT R3, R164, 0x7610, R3 ;  /* 0x00007610a4037816 */ /* 0x000fe40000000003 */
[----:B------:R-:W-:Y:S02]  /*39b0*/  LOP3.LUT R7, R7, 0xffff, RZ, 0xc0, !PT ;  /* 0x0000ffff07077812 */ /* 0x000fe400078ec0ff */
[----:B------:R-:W-:-:S02]  /*39c0*/  SHF.L.U64.HI R18, R6, 0x10, RZ ;  /* 0x0000001006127819 */ /* 0x000fc400000102ff */
[----:B------:R-:W-:Y:S02]  /*39d0*/  F2FP.PACK_AB R176, RZ, R176 ;  /* 0x000000b0ffb0723e */ /* 0x000fe400000000ff */
[----:B------:R-:W-:Y:S02]  /*39e0*/  LOP3.LUT R5, R5, 0x1f, R32, 0xf8, !PT ;  /* 0x0000001f05057812 */ /* 0x000fe400078ef820 */
[----:B------:R-:W-:Y:S02]  /*39f0*/  PRMT R6, R9, 0x5410, R20 ;  /* 0x0000541009067816 */ /* 0x000fe40000000014 */
[----:B------:R-:W-:Y:S02]  /*3a00*/  PRMT R11, R28, 0x5410, R3 ;  /* 0x000054101c0b7816 */ /* 0x000fe40000000003 */
[----:B------:R-:W-:Y:S02]  /*3a10*/  LOP3.LUT R13, R13, 0xffff, RZ, 0xc0, !PT ;  /* 0x0000ffff0d0d7812 */ /* 0x000fe400078ec0ff */
[----:B------:R-:W-:-:S02]  /*3a20*/  SHF.L.U64.HI R20, R20, 0x10, RZ ;  /* 0x0000001014147819 */ /* 0x000fc400000102ff */
[----:B------:R-:W-:Y:S02]  /*3a30*/  LOP3.LUT R18, R7, 0xffff0000, R18, 0xf8, !PT ;  /* 0xffff000007127812 */ /* 0x000fe400078ef812 */
[----:B------:R-:W-:Y:S02]  /*3a40*/  PRMT R3, R176, 0x7610, R3 ;  /* 0x00007610b0037816 */ /* 0x000fe40000000003 */
[----:B------:R-:W-:Y:S02]  /*3a50*/  LOP3.LUT R14, R5, 0x60, R32, 0xf8, !PT ;  /* 0x00000060050e7812 */ /* 0x000fe400078ef820 */
[----:B------:R-:W-:Y:S02]  /*3a60*/  F2FP.PACK_AB R7, RZ, R172 ;  /* 0x000000acff07723e */ /* 0x000fe400000000ff */
[----:B------:R-:W-:Y:S02]  /*3a70*/  F2FP.PACK_AB R180, RZ, R180 ;  /* 0x000000b4ffb4723e */ /* 0x000fe400000000ff */
[----:B------:R-:W-:-:S02]  /*3a80*/  LOP3.LUT R20, R13, 0xffff0000, R20, 0xf8, !PT ;  /* 0xffff00000d147812 */ /* 0x000fc400078ef814 */
[----:B------:R-:W-:Y:S01]  /*3a90*/  PRMT R9, R22, 0x5410, R3 ;  /* 0x0000541016097816 */ /* 0x000fe20000000003 */
[----:B------:R-:W-:Y:S01]  /*3aa0*/  IMAD R22, R35, 0xe00, R14 ;  /* 0x00000e0023167824 */ /* 0x000fe200078e020e */
[----:B------:R-:W-:Y:S02]  /*3ab0*/  PRMT R13, R26, 0x5410, R7 ;  /* 0x000054101a0d7816 */ /* 0x000fe40000000007 */
[----:B------:R-:W-:Y:S02]  /*3ac0*/  F2FP.PACK_AB R7, RZ, R188 ;  /* 0x000000bcff07723e */ /* 0x000fe400000000ff */
[----:B------:R-:W-:Y:S02]  /*3ad0*/  PRMT R3, R180, 0x7610, R3 ;  /* 0x00007610b4037816 */ /* 0x000fe40000000003 */
[----:B------:R-:W-:Y:S02]  /*3ae0*/  F2FP.PACK_AB R5, RZ, R184 ;  /* 0x000000b8ff05723e */ /* 0x000fe400000000ff */
[----:B------:R-:W-:-:S02]  /*3af0*/  MOV R29, 0x8 ;  /* 0x00000008001d7802 */ /* 0x000fc40000000f00 */
[----:B------:R-:W-:Y:S02]  /*3b00*/  IADD3 R14, R22, 0x200, RZ ;  /* 0x00000200160e7810 */ /* 0x000fe40007ffe0ff */
[----:B------:R-:W-:Y:S02]  /*3b10*/  PRMT R7, R20, 0x5410, R7 ;  /* 0x0000541014077816 */ /* 0x000fe40000000007 */
[----:B------:R-:W-:Y:S01]  /*3b20*/  PRMT R3, R24, 0x5410, R3 ;  /* 0x0000541018037816 */ /* 0x000fe20000000003 */
[-C--:B------:R-:W-:Y:S01]  /*3b30*/  IMAD.WIDE.U32 R14, R14, R29.reuse, c[0x0][0x1d0] ;  /* 0x000074000e0e7625 */ /* 0x080fe200078e001d */
[----:B------:R-:W-:Y:S02]  /*3b40*/  IADD3 R20, R22, 0x400, RZ ;  /* 0x0000040016147810 */ /* 0x000fe40007ffe0ff */
[----:B------:R-:W-:Y:S01]  /*3b50*/  PRMT R5, R18, 0x5410, R5 ;  /* 0x0000541012057816 */ /* 0x000fe20000000005 */
[C---:B------:R-:W-:Y:S01]  /*3b60*/  IMAD.WIDE.U32 R18, R22.reuse, R29, c[0x0][0x1d0] ;  /* 0x0000740016127625 */ /* 0x040fe200078e001d */
[----:B------:R-:W-:-:S02]  /*3b70*/  IADD3 R24, R22, 0x600, RZ ;  /* 0x0000060016187810 */ /* 0x000fc40007ffe0ff */
        /* <DEDUP_REMOVED lines=19> */
.L_x_1625:
        /* <DEDUP_REMOVED lines=56> */
.L_x_1618:
        /* <DEDUP_REMOVED lines=37> */
.L_x_1619:
[----:B------:R-:W-:Y:S02]  /*4280*/  MOV R6, R8 ;  /* 0x0000000800067202 */ /* 0x000fe40000000f00 */
[----:B------:R-:W-:Y:S02]  /*4290*/  MOV R11, 0x10 ;  /* 0x00000010000b7802 */ /* 0x000fe40000000f00 */
[----:B------:R-:W-:Y:S02]  /*42a0*/  MOV R190, 0x1f ;  /* 0x0000001f00be7802 */ /* 0x000fe40000000f00 */
[----:B------:R-:W-:-:S02]  /*42b0*/  MOV R27, 0xffffffff ;  /* 0xffffffff001b7802 */ /* 0x000fc40000000f00 */
[----:B------:R-:W-:Y:S02]  /*42c0*/  MOV R2, 0x42e0 ;  /* 0x000042e000027802 */ /* 0x000fe40000000f00 */
[----:B------:R-:W-:Y:S05]  /*42d0*/  CALL.REL.NOINC `($__internal_117_$__cuda_sm70_shflsync_down_p) ;  /* 0x0000045000007944 */ /* 0x000fea0003c00000 */
[----:B-1----:R-:W-:Y:S01]  /*42e0*/  MOV R5, R190 ;  /* 0x000000be00057202 */ /* 0x002fe20000000f00 */
[----:B0-----:R-:W-:Y:S05]  /*42f0*/  BRA `(.L_x_1627) ;  /* 0xffffe6c000007947 */ /* 0x001fea000383ffff */
.L_x_1620:
[----:B------:R-:W-:Y:S01]  /*4300*/  HFMA2.MMA R11, -RZ, RZ, 0, 9.5367431640625e-07 ;  /* 0x00000010ff0b7435 */ /* 0x000fe200000001ff */
[----:B------:R-:W-:Y:S02]  /*4310*/  MOV R6, R7 ;  /* 0x0000000700067202 */ /* 0x000fe40000000f00 */
[----:B------:R-:W-:Y:S02]  /*4320*/  MOV R190, 0x1f ;  /* 0x0000001f00be7802 */ /* 0x000fe40000000f00 */
[----:B------:R-:W-:Y:S02]  /*4330*/  MOV R27, 0xffffffff ;  /* 0xffffffff001b7802 */ /* 0x000fe40000000f00 */
[----:B------:R-:W-:Y:S02]  /*4340*/  MOV R2, 0x4360 ;  /* 0x0000436000027802 */ /* 0x000fe40000000f00 */
[----:B01----:R-:W-:Y:S05]  /*4350*/  CALL.REL.NOINC `($__internal_117_$__cuda_sm70_shflsync_down_p) ;  /* 0x000003d000007944 */ /* 0x003fea0003c00000 */
[----:B------:R-:W-:Y:S01]  /*4360*/  FADD.FTZ R8, R8, R5 ;  /* 0x0000000508087221 */ /* 0x000fe20000010000 */
[----:B0-----:R-:W-:Y:S01]  /*4370*/  HFMA2.MMA R11, -RZ, RZ, 0, 4.76837158203125e-07 ;  /* 0x00000008ff0b7435 */ /* 0x001fe200000001ff */
[----:B-1----:R-:W-:Y:S01]  /*4380*/  FADD.FTZ R7, R7, R190 ;  /* 0x000000be07077221 */ /* 0x002fe20000010000 */
[----:B------:R-:W-:-:S02]  /*4390*/  MOV R190, 0x1f ;  /* 0x0000001f00be7802 */ /* 0x000fc40000000f00 */
[----:B------:R-:W-:Y:S02]  /*43a0*/  MOV R27, 0xffffffff ;  /* 0xffffffff001b7802 */ /* 0x000fe40000000f00 */
[----:B------:R-:W-:Y:S02]  /*43b0*/  MOV R6, R8 ;  /* 0x0000000800067202 */ /* 0x000fe40000000f00 */
[----:B------:R-:W-:Y:S02]  /*43c0*/  MOV R2, 0x43e0 ;  /* 0x000043e000027802 */ /* 0x000fe40000000f00 */
[----:B------:R-:W-:Y:S05]  /*43d0*/  CALL.REL.NOINC `($__internal_117_$__cuda_sm70_shflsync_down_p) ;  /* 0x0000035000007944 */ /* 0x000fea0003c00000 */
[----:B0-----:R-:W-:Y:S01]  /*43e0*/  HFMA2.MMA R11, -RZ, RZ, 0, 4.76837158203125e-07 ;  /* 0x00000008ff0b7435 */ /* 0x001fe200000001ff */
[----:B-1----:R-:W-:Y:S02]  /*43f0*/  MOV R5, R190 ;  /* 0x000000be00057202 */ /* 0x002fe40000000f00 */
[----:B------:R-:W-:Y:S02]  /*4400*/  MOV R6, R7 ;  /* 0x0000000700067202 */ /* 0x000fe40000000f00 */
[----:B------:R-:W-:Y:S02]  /*4410*/  MOV R190, 0x1f ;  /* 0x0000001f00be7802 */ /* 0x000fe40000000f00 */
[----:B------:R-:W-:-:S02]  /*4420*/  MOV R27, 0xffffffff ;  /* 0xffffffff001b7802 */ /* 0x000fc40000000f00 */
[----:B------:R-:W-:Y:S02]  /*4430*/  MOV R2, 0x4450 ;  /* 0x0000445000027802 */ /* 0x000fe40000000f00 */
[----:B------:R-:W-:Y:S05]  /*4440*/  CALL.REL.NOINC `($__internal_117_$__cuda_sm70_shflsync_down_p) ;  /* 0x000002e000007944 */ /* 0x000fea0003c00000 */
[----:B------:R-:W-:Y:S01]  /*4450*/  FADD.FTZ R8, R5, R8 ;  /* 0x0000000805087221 */ /* 0x000fe20000010000 */
[----:B0-----:R-:W-:Y:S01]  /*4460*/  HFMA2.MMA R11, -RZ, RZ, 0, 2.384185791015625e-07 ;  /* 0x00000004ff0b7435 */ /* 0x001fe200000001ff */
[----:B-1----:R-:W-:Y:S01]  /*4470*/  FADD.FTZ R7, R7, R190 ;  /* 0x000000be07077221 */ /* 0x002fe20000010000 */
[----:B------:R-:W-:Y:S02]  /*4480*/  MOV R190, 0x1f ;  /* 0x0000001f00be7802 */ /* 0x000fe40000000f00 */
[----:B------:R-:W-:Y:S02]  /*4490*/  MOV R27, 0xffffffff ;  /* 0xffffffff001b7802 */ /* 0x000fe40000000f00 */
[----:B------:R-:W-:Y:S02]  /*44a0*/  MOV R6, R8 ;  /* 0x0000000800067202 */ /* 0x000fe40000000f00 */
[----:B------:R-:W-:Y:S02]  /*44b0*/  MOV R2, 0x44d0 ;  /* 0x000044d000027802 */ /* 0x000fe40000000f00 */
[----:B------:R-:W-:Y:S05]  /*44c0*/  CALL.REL.NOINC `($__internal_117_$__cuda_sm70_shflsync_down_p) ;  /* 0x0000026000007944 */ /* 0x000fea0003c00000 */
[----:B0-----:R-:W-:Y:S01]  /*44d0*/  HFMA2.MMA R11, -RZ, RZ, 0, 2.384185791015625e-07 ;  /* 0x00000004ff0b7435 */ /* 0x001fe200000001ff */
[----:B-1----:R-:W-:-:S02]  /*44e0*/  MOV R5, R190 ;  /* 0x000000be00057202 */ /* 0x002fc40000000f00 */
[----:B------:R-:W-:Y:S02]  /*44f0*/  MOV R6, R7 ;  /* 0x0000000700067202 */ /* 0x000fe40000000f00 */
[----:B------:R-:W-:Y:S02]  /*4500*/  MOV R190, 0x1f ;  /* 0x0000001f00be7802 */ /* 0x000fe40000000f00 */
[----:B------:R-:W-:Y:S02]  /*4510*/  MOV R27, 0xffffffff ;  /* 0xffffffff001b7802 */ /* 0x000fe40000000f00 */
[----:B------:R-:W-:Y:S02]  /*4520*/  MOV R2, 0x4540 ;  /* 0x0000454000027802 */ /* 0x000fe40000000f00 */
[----:B------:R-:W-:Y:S05]  /*4530*/  CALL.REL.NOINC `($__internal_117_$__cuda_sm70_shflsync_down_p) ;  /* 0x000001f000007944 */ /* 0x000fea0003c00000 */
[----:B------:R-:W-:Y:S01]  /*4540*/  FADD.FTZ R8, R5, R8 ;  /* 0x0000000805087221 */ /* 0x000fe20000010000 */
[----:B0-----:R-:W-:Y:S01]  /*4550*/  HFMA2.MMA R11, -RZ, RZ, 0, 1.1920928955078125e-07 ;  /* 0x00000002ff0b7435 */ /* 0x001fe200000001ff */
[----:B-1----:R-:W-:Y:S01]  /*4560*/  FADD.FTZ R9, R7, R190 ;  /* 0x000000be07097221 */ /* 0x002fe20000010000 */
[----:B------:R-:W-:Y:S02]  /*4570*/  MOV R190, 0x1f ;  /* 0x0000001f00be7802 */ /* 0x000fe40000000f00 */
[----:B------:R-:W-:-:S02]  /*4580*/  MOV R27, 0xffffffff ;  /* 0xffffffff001b7802 */ /* 0x000fc40000000f00 */
[----:B------:R-:W-:Y:S02]  /*4590*/  MOV R6, R8 ;  /* 0x0000000800067202 */ /* 0x000fe40000000f00 */
[----:B------:R-:W-:Y:S02]  /*45a0*/  MOV R2, 0x45c0 ;  /* 0x000045c000027802 */ /* 0x000fe40000000f00 */
[----:B------:R-:W-:Y:S05]  /*45b0*/  CALL.REL.NOINC `($__internal_117_$__cuda_sm70_shflsync_down_p) ;  /* 0x0000017000007944 */ /* 0x000fea0003c00000 */
[----:B0-----:R-:W-:Y:S01]  /*45c0*/  HFMA2.MMA R11, -RZ, RZ, 0, 1.1920928955078125e-07 ;  /* 0x00000002ff0b7435 */ /* 0x001fe200000001ff */
[----:B-1----:R-:W-:Y:S02]  /*45d0*/  MOV R5, R190 ;  /* 0x000000be00057202 */ /* 0x002fe40000000f00 */
[----:B------:R-:W-:Y:S02]  /*45e0*/  MOV R6, R9 ;  /* 0x0000000900067202 */ /* 0x000fe40000000f00 */
[----:B------:R-:W-:Y:S02]  /*45f0*/  MOV R190, 0x1f ;  /* 0x0000001f00be7802 */ /* 0x000fe40000000f00 */
[----:B------:R-:W-:Y:S02]  /*4600*/  MOV R27, 0xffffffff ;  /* 0xffffffff001b7802 */ /* 0x000fe40000000f00 */
[----:B------:R-:W-:-:S02]  /*4610*/  MOV R2, 0x4630 ;  /* 0x0000463000027802 */ /* 0x000fc40000000f00 */
[----:B------:R-:W-:Y:S05]  /*4620*/  CALL.REL.NOINC `($__internal_117_$__cuda_sm70_shflsync_down_p) ;  /* 0x0000010000007944 */ /* 0x000fea0003c00000 */
[----:B------:R-:W-:Y:S01]  /*4630*/  FADD.FTZ R7, R5, R8 ;  /* 0x0000000805077221 */ /* 0x000fe20000010000 */
[----:B0-----:R-:W-:Y:S01]  /*4640*/  HFMA2.MMA R11, -RZ, RZ, 0, 5.9604644775390625e-08 ;  /* 0x00000001ff0b7435 */ /* 0x001fe200000001ff */
[----:B-1----:R-:W-:Y:S01]  /*4650*/  FADD.FTZ R9, R9, R190 ;  /* 0x000000be09097221 */ /* 0x002fe20000010000 */
[----:B------:R-:W-:-:S02]  /*4660*/  MOV R190, 0x1f ;  /* 0x0000001f00be7802 */ /* 0x000fc40000000f00 */
[----:B------:R-:W-:Y:S02]  /*4670*/  MOV R27, 0xffffffff ;  /* 0xffffffff001b7802 */ /* 0x000fe40000000f00 */
[----:B------:R-:W-:Y:S02]  /*4680*/  MOV R6, R7 ;  /* 0x0000000700067202 */ /* 0x000fe40000000f00 */
[----:B------:R-:W-:Y:S02]  /*4690*/  MOV R2, 0x46b0 ;  /* 0x000046b000027802 */ /* 0x000fe40000000f00 */
[----:B------:R-:W-:Y:S05]  /*46a0*/  CALL.REL.NOINC `($__internal_117_$__cuda_sm70_shflsync_down_p) ;  /* 0x0000008000007944 */ /* 0x000fea0003c00000 */
[----:B0-----:R-:W-:Y:S01]  /*46b0*/  HFMA2.MMA R11, -RZ, RZ, 0, 5.9604644775390625e-08 ;  /* 0x00000001ff0b7435 */ /* 0x001fe200000001ff */
[----:B-1----:R-:W-:Y:S02]  /*46c0*/  MOV R10, R190 ;  /* 0x000000be000a7202 */ /* 0x002fe40000000f00 */
[----:B------:R-:W-:Y:S02]  /*46d0*/  MOV R6, R9 ;  /* 0x0000000900067202 */ /* 0x000fe40000000f00 */
[----:B------:R-:W-:Y:S02]  /*46e0*/  MOV R190, 0x1f ;  /* 0x0000001f00be7802 */ /* 0x000fe40000000f00 */
[----:B------:R-:W-:-:S02]  /*46f0*/  MOV R27, 0xffffffff ;  /* 0xffffffff001b7802 */ /* 0x000fc40000000f00 */
[----:B------:R-:W-:Y:S02]  /*4700*/  MOV R2, 0x4720 ;  /* 0x0000472000027802 */ /* 0x000fe40000000f00 */
[----:B------:R-:W-:Y:S05]  /*4710*/  CALL.REL.NOINC `($__internal_117_$__cuda_sm70_shflsync_down_p) ;  /* 0x0000001000007944 */ /* 0x000fea0003c00000 */
[----:B01----:R-:W-:Y:S05]  /*4720*/  BRA `(.L_x_1628) ;  /* 0xffffe3b000007947 */ /* 0x003fea000383ffff */
        .weak           $__internal_117_$__cuda_sm70_shflsync_down_p
        .type           $__internal_117_$__cuda_sm70_shflsync_down_p,@function
        .size           $__internal_117_$__cuda_sm70_shflsync_down_p,(.L_x_3524 - $__internal_117_$__cuda_sm70_shflsync_down_p)
$__internal_117_$__cuda_sm70_shflsync_down_p:
[----:B------:R-:W-:Y:S01]  /*4730*/  HFMA2.MMA R3, -RZ, RZ, 0, 0 ;  /* 0x00000000ff037435 */ /* 0x000fe200000001ff */
[----:B------:R-:W-:Y:S04]  /*4740*/  WARPSYNC R27 ;  /* 0x0000001b00007348 */ /* 0x000fe80003800000 */
[----:B------:R0:W1:Y:S01]  /*4750*/  SHFL.DOWN PT, R190, R6, R11, R190 ;  /* 0x0800000b06be7389 */ /* 0x00006200000e00be */
[----:B------:R-:W-:Y:S05]  /*4760*/  RET.REL.NODEC R2 `(_ZN10layer_norm13ln_bwd_kernelINS_13Kernel_traitsI6__halfS2_S2_fjLj14336ELj4ELj1ELj4ELj8ENS_18Kernel_traits_baseILj14336ES2_S2_S2_fjLj128EEEEEEEvNS_9BwdParamsE) ;  /* 0xffffb89002007950 */ /* 0x000fea0003c3ffff */
.L_x_1629:
        /* <DEDUP_REMOVED lines=9> */
.L_x_3524:


//--------------------- .text._ZN10layer_norm22ln_bwd_finalize_kernelINS_22Kernel_traits_finalizeILj14336EffffjLj1024ELj4ENS_18Kernel_traits_baseILj14336EffffjLj1024EEEEEEEvNS_9BwdParamsE --------------------------
	.section	.text._ZN10layer_norm22ln_bwd_finalize_kernelINS_22Kernel_traits_finalizeILj14336EffffjLj1024ELj4ENS_18Kernel_traits_baseILj14336EffffjLj1024EEEEEEEvNS_9BwdParamsE,"ax",@progbits
	.sectioninfo	@"SHI_REGISTERS=32"
	.align	128
        .global         _ZN10layer_norm22ln_bwd_finalize_kernelINS_22Kernel_traits_finalizeILj14336EffffjLj1024ELj4ENS_18Kernel_traits_baseILj14336EffffjLj1024EEEEEEEvNS_9BwdParamsE
        .type           _ZN10layer_norm22ln_bwd_finalize_kernelINS_22Kernel_traits_finalizeILj14336EffffjLj1024ELj4ENS_18Kernel_traits_baseILj14336EffffjLj1024EEEEEEEvNS_9BwdParamsE,@function
        .size           _ZN10layer_norm22ln_bwd_finalize_kernelINS_22Kernel_traits_finalizeILj14336EffffjLj1024ELj4ENS_18Kernel_traits_baseILj14336EffffjLj1024EEEEEEEvNS_9BwdParamsE,(.L_x_3525 - _ZN10layer_norm22ln_bwd_finalize_kernelINS_22Kernel_traits_finalizeILj14336EffffjLj1024ELj4ENS_18Kernel_traits_baseILj14336EffffjLj1024EEEEEEEvNS_9BwdParamsE)
        .other          _ZN10layer_norm22ln_bwd_finalize_kernelINS_22Kernel_traits_finalizeILj14336EffffjLj1024ELj4ENS_18Kernel_traits_baseILj14336EffffjLj1024EEEEEEEvNS_9BwdParamsE,@"STO_CUDA_ENTRY STV_DEFAULT"
_ZN10layer_norm22ln_bwd_finalize_kernelINS_22Kernel_traits_finalizeILj14336EffffjLj1024ELj4ENS_18Kernel_traits_baseILj14336EffffjLj1024EEEEEEEvNS_9BwdParamsE:
.text._ZN10layer_norm22ln_bwd_finalize_kernelINS_22Kernel_traits_finalizeILj14336EffffjLj1024ELj4ENS_18Kernel_traits_baseILj14336EffffjLj1024EEEEEEEvNS_9BwdParamsE:
        /* <DEDUP_REMOVED lines=19> */
.L_x_1640:
        /* <DEDUP_REMOVED lines=27> */
.L_x_1634:
        /* <DEDUP_REMOVED lines=32> */
.L_x_1633:
[----:B------:R-:W-:Y:S05]  /*04e0*/  BSYNC B1 ;  /* 0x0000000000017941 */ /* 0x000fea0003800000 */
.L_x_1632:
        /* <DEDUP_REMOVED lines=22> */
.L_x_1636:
[----:B------:R-:W-:Y:S05]  /*0650*/  BSYNC B1 ;  /* 0x0000000000017941 */ /* 0x000fea0003800000 */
.L_x_1635:
        /* <DEDUP_REMOVED lines=10> */
.L_x_1631:
[----:B------:R-:W-:Y:S05]  /*0700*/  BSYNC B0 ;  /* 0x0000000000007941 */ /* 0x000fea0003800000 */
.L_x_1630:
        /* <DEDUP_REMOVED lines=11> */
.L_x_1641:
        /* <DEDUP_REMOVED lines=18> */
.L_x_1642:
[----:B------:R-:W-:Y:S01]  /*08e0*/  @!P1 SHF.R.U32.HI R2, RZ, 0x3, R0 ;  /* 0x00000003ff029819 */ /* 0x000fe20000011600 */
[----:B---3--:R-:W-:Y:S02]  /*08f0*/  FADD.FTZ R5, R5, R10 ;  /* 0x0000000a05057221 */ /* 0x008fe40000010000 */
[----:B--2---:R-:W-:Y:S01]  /*0900*/  FADD.FTZ R7, R7, R4 ;  /* 0x0000000407077221 */ /* 0x004fe20000010000 */
[----:B------:R-:W-:-:S05]  /*0910*/  @!P1 LOP3.LUT R2, R2, 0x1ffffffc, RZ, 0xc0, !PT ;  /* 0x1ffffffc02029812 */ /* 0x000fca00078ec0ff */
[----:B------:R2:W-:Y:S04]  /*0920*/  @!P1 STS [R2+0x2000], R5 ;  /* 0x0020000502009388 */ /* 0x0005e80000000800 */
[----:B------:R2:W-:Y:S02]  /*0930*/  @!P1 STS [R2+0x2080], R7 ;  /* 0x0020800702009388 */ /* 0x0005e40000000800 */
.L_x_1637:
        /* <DEDUP_REMOVED lines=14> */
.L_x_1638:
[----:B------:R-:W-:Y:S01]  /*0a20*/  HFMA2.MMA R9, -RZ, RZ, 0, 5.9604644775390625e-08 ;  /* 0x00000001ff097435 */ /* 0x000fe200000001ff */
[----:B--2---:R-:W-:Y:S01]  /*0a30*/  IMAD.MOV.U32 R10, RZ, RZ, R4 ;  /* 0x000000ffff0a7224 */ /* 0x004fe200078e0004 */
[----:B------:R-:W-:Y:S01]  /*0a40*/  MOV R11, 0xffffffff ;  /* 0xffffffff000b7802 */ /* 0x000fe20000000f00 */
[----:B------:R-:W-:Y:S01]  /*0a50*/  IMAD.MOV.U32 R6, RZ, RZ, 0x1f ;  /* 0x0000001fff067424 */ /* 0x000fe200078e00ff */
[----:B------:R-:W-:-:S02]  /*0a60*/  MOV R2, 0xa80 ;  /* 0x00000a8000027802 */ /* 0x000fc40000000f00 */
[----:B01----:R-:W-:Y:S05]  /*0a70*/  CALL.REL.NOINC `($__internal_118_$__cuda_sm70_shflsync_bfly_p) ;  /* 0x000003c000007944 */ /* 0x003fea0003c00000 */
[----:B-1----:R-:W-:Y:S01]  /*0a80*/  IMAD.MOV.U32 R3, RZ, RZ, R6 ;  /* 0x000000ffff037224 */ /* 0x002fe200078e0006 */
[----:B0-----:R-:W-:Y:S05]  /*0a90*/  BRA `(.L_x_1641) ;  /* 0xfffffd2000007947 */ /* 0x001fea000383ffff */
.L_x_1639:
[----:B------:R-:W-:Y:S01]  /*0aa0*/  HFMA2.MMA R6, -RZ, RZ, 0, 1.847743988037109375e-06 ;  /* 0x0000001fff067435 */ /* 0x000fe200000001ff */
[----:B------:R-:W-:Y:S01]  /*0ab0*/  MOV R10, R13 ;  /* 0x0000000d000a7202 */ /* 0x000fe20000000f00 */
[----:B------:R-:W-:Y:S01]  /*0ac0*/  IMAD.MOV.U32 R9, RZ, RZ, 0x2 ;  /* 0x00000002ff097424 */ /* 0x000fe200078e00ff */
[----:B------:R-:W-:Y:S01]  /*0ad0*/  MOV R2, 0xb00 ;  /* 0x00000b0000027802 */ /* 0x000fe20000000f00 */
[----:B------:R-:W-:-:S02]  /*0ae0*/  IMAD.MOV.U32 R11, RZ, RZ, -0x1 ;  /* 0xffffffffff0b7424 */ /* 0x000fc400078e00ff */
[----:B012---:R-:W-:Y:S05]  /*0af0*/  CALL.REL.NOINC `($__internal_118_$__cuda_sm70_shflsync_bfly_p) ;  /* 0x0000034000007944 */ /* 0x007fea0003c00000 */
[----:B01----:R-:W-:Y:S01]  /*0b00*/  FADD.FTZ R10, R13, R6 ;  /* 0x000000060d0a7221 */ /* 0x003fe20000010000 */
[----:B------:R-:W-:Y:S01]  /*0b10*/  MOV R9, 0x4 ;  /* 0x0000000400097802 */ /* 0x000fe20000000f00 */
[----:B------:R-:W-:Y:S01]  /*0b20*/  IMAD.MOV.U32 R6, RZ, RZ, 0x1f ;  /* 0x0000001fff067424 */ /* 0x000fe200078e00ff */
[----:B------:R-:W-:-:S02]  /*0b30*/  MOV R11, 0xffffffff ;  /* 0xffffffff000b7802 */ /* 0x000fc40000000f00 */
[----:B------:R-:W-:Y:S02]  /*0b40*/  MOV R2, 0xb60 ;  /* 0x00000b6000027802 */ /* 0x000fe40000000f00 */
[----:B------:R-:W-:Y:S05]  /*0b50*/  CALL.REL.NOINC `($__internal_118_$__cuda_sm70_shflsync_bfly_p) ;  /* 0x000002e000007944 */ /* 0x000fea0003c00000 */
[----:B01----:R-:W-:Y:S01]  /*0b60*/  FADD.FTZ R10, R10, R6 ;  /* 0x000000060a0a7221 */ /* 0x003fe20000010000 */
[----:B------:R-:W-:Y:S01]  /*0b70*/  HFMA2.MMA R6, -RZ, RZ, 0, 1.847743988037109375e-06 ;  /* 0x0000001fff067435 */ /* 0x000fe200000001ff */
[----:B------:R-:W-:Y:S01]  /*0b80*/  IMAD.MOV.U32 R9, RZ, RZ, 0x8 ;  /* 0x00000008ff097424 */ /* 0x000fe200078e00ff */
[----:B------:R-:W-:Y:S01]  /*0b90*/  MOV R2, 0xbc0 ;  /* 0x00000bc000027802 */ /* 0x000fe20000000f00 */
[----:B------:R-:W-:-:S03]  /*0ba0*/  IMAD.MOV.U32 R11, RZ, RZ, -0x1 ;  /* 0xffffffffff0b7424 */ /* 0x000fc600078e00ff */
[----:B------:R-:W-:Y:S05]  /*0bb0*/  CALL.REL.NOINC `($__internal_118_$__cuda_sm70_shflsync_bfly_p) ;  /* 0x0000028000007944 */ /* 0x000fea0003c00000 */
[----:B-1----:R-:W-:Y:S01]  /*0bc0*/  FADD.FTZ R4, R10, R6 ;  /* 0x000000060a047221 */ /* 0x002fe20000010000 */
[----:B------:R-:W-:Y:S01]  /*0bd0*/  HFMA2.MMA R6, -RZ, RZ, 0, 1.847743988037109375e-06 ;  /* 0x0000001fff067435 */ /* 0x000fe200000001ff */
[----:B0-----:R-:W-:Y:S01]  /*0be0*/  MOV R9, 0x10 ;  /* 0x0000001000097802 */ /* 0x001fe20000000f00 */
[----:B------:R-:W-:Y:S01]  /*0bf0*/  IMAD.MOV.U32 R11, RZ, RZ, -0x1 ;  /* 0xffffffffff0b7424 */ /* 0x000fe200078e00ff */
[----:B------:R-:W-:Y:S02]  /*0c00*/  MOV R2, 0xc30 ;  /* 0x00000c3000027802 */ /* 0x000fe40000000f00 */
[----:B------:R-:W-:-:S02]  /*0c10*/  MOV R10, R4 ;  /* 0x00000004000a7202 */ /* 0x000fc40000000f00 */
[----:B------:R-:W-:Y:S05]  /*0c20*/  CALL.REL.NOINC `($__internal_118_$__cuda_sm70_shflsync_bfly_p) ;  /* 0x0000021000007944 */ /* 0x000fea0003c00000 */
[----:B0-----:R-:W-:Y:S01]  /*0c30*/  HFMA2.MMA R9, -RZ, RZ, 0, 5.9604644775390625e-08 ;  /* 0x00000001ff097435 */ /* 0x001fe200000001ff */
[----:B-1----:R-:W-:Y:S01]  /*0c40*/  MOV R7, R6 ;  /* 0x0000000600077202 */ /* 0x002fe20000000f00 */
[----:B------:R-:W-:Y:S01]  /*0c50*/  IMAD.MOV.U32 R10, RZ, RZ, R5 ;  /* 0x000000ffff0a7224 */ /* 0x000fe200078e0005 */
[----:B------:R-:W-:Y:S01]  /*0c60*/  MOV R6, 0x1f ;  /* 0x0000001f00067802 */ /* 0x000fe20000000f00 */
[----:B------:R-:W-:Y:S01]  /*0c70*/  IMAD.MOV.U32 R11, RZ, RZ, -0x1 ;  /* 0xffffffffff0b7424 */ /* 0x000fe200078e00ff */
[----:B------:R-:W-:-:S02]  /*0c80*/  MOV R2, 0xca0 ;  /* 0x00000ca000027802 */ /* 0x000fc40000000f00 */
[----:B------:R-:W-:Y:S05]  /*0c90*/  CALL.REL.NOINC `($__internal_118_$__cuda_sm70_shflsync_bfly_p) ;  /* 0x000001a000007944 */ /* 0x000fea0003c00000 */
[----:B0-----:R-:W-:Y:S01]  /*0ca0*/  HFMA2.MMA R9, -RZ, RZ, 0, 1.1920928955078125e-07 ;  /* 0x00000002ff097435 */ /* 0x001fe200000001ff */
[----:B-1----:R-:W-:Y:S01]  /*0cb0*/  FADD.FTZ R10, R5, R6 ;  /* 0x00000006050a7221 */ /* 0x002fe20000010000 */
[----:B------:R-:W-:Y:S01]  /*0cc0*/  MOV R6, 0x1f ;  /* 0x0000001f00067802 */ /* 0x000fe20000000f00 */
[----:B------:R-:W-:Y:S01]  /*0cd0*/  IMAD.MOV.U32 R11, RZ, RZ, -0x1 ;  /* 0xffffffffff0b7424 */ /* 0x000fe200078e00ff */
[----:B------:R-:W-:-:S02]  /*0ce0*/  MOV R2, 0xd00 ;  /* 0x00000d0000027802 */ /* 0x000fc40000000f00 */
[----:B------:R-:W-:Y:S05]  /*0cf0*/  CALL.REL.NOINC `($__internal_118_$__cuda_sm70_shflsync_bfly_p) ;  /* 0x0000014000007944 */ /* 0x000fea0003c00000 */
[----:B0-----:R-:W-:Y:S01]  /*0d00*/  HFMA2.MMA R9, -RZ, RZ, 0, 2.384185791015625e-07 ;  /* 0x00000004ff097435 */ /* 0x001fe200000001ff */
[----:B-1----:R-:W-:Y:S01]  /*0d10*/  FADD.FTZ R10, R10, R6 ;  /* 0x000000060a0a7221 */ /* 0x002fe20000010000 */
[----:B------:R-:W-:Y:S01]  /*0d20*/  MOV R6, 0x1f ;  /* 0x0000001f00067802 */ /* 0x000fe20000000f00 */
[----:B------:R-:W-:Y:S01]  /*0d30*/  IMAD.MOV.U32 R11, RZ, RZ, -0x1 ;  /* 0xffffffffff0b7424 */ /* 0x000fe200078e00ff */
[----:B------:R-:W-:-:S02]  /*0d40*/  MOV R2, 0xd60 ;  /* 0x00000d6000027802 */ /* 0x000fc40000000f00 */
[----:B------:R-:W-:Y:S05]  /*0d50*/  CALL.REL.NOINC `($__internal_118_$__cuda_sm70_shflsync_bfly_p) ;  /* 0x000000e000007944 */ /* 0x000fea0003c00000 */
[----:B0-----:R-:W-:Y:S01]  /*0d60*/  HFMA2.MMA R9, -RZ, RZ, 0, 4.76837158203125e-07 ;  /* 0x00000008ff097435 */ /* 0x001fe200000001ff */
[----:B-1----:R-:W-:Y:S01]  /*0d70*/  FADD.FTZ R10, R10, R6 ;  /* 0x000000060a0a7221 */ /* 0x002fe20000010000 */
[----:B------:R-:W-:Y:S01]  /*0d80*/  MOV R6, 0x1f ;  /* 0x0000001f00067802 */ /* 0x000fe20000000f00 */
[----:B------:R-:W-:Y:S01]  /*0d90*/  IMAD.MOV.U32 R11, RZ, RZ, -0x1 ;  /* 0xffffffffff0b7424 */ /* 0x000fe200078e00ff */
[----:B------:R-:W-:-:S02]  /*0da0*/  MOV R2, 0xdc0 ;  /* 0x00000dc000027802 */ /* 0x000fc40000000f00 */
[----:B------:R-:W-:Y:S05]  /*0db0*/  CALL.REL.NOINC `($__internal_118_$__cuda_sm70_shflsync_bfly_p) ;  /* 0x0000008000007944 */ /* 0x000fea0003c00000 */
[----:B0-----:R-:W-:Y:S01]  /*0dc0*/  HFMA2.MMA R9, -RZ, RZ, 0, 9.5367431640625e-07 ;  /* 0x00000010ff097435 */ /* 0x001fe200000001ff */
[----:B-1----:R-:W-:Y:S01]  /*0dd0*/  FADD.FTZ R10, R10, R6 ;  /* 0x000000060a0a7221 */ /* 0x002fe20000010000 */
[----:B------:R-:W-:Y:S01]  /*0de0*/  MOV R6, 0x1f ;  /* 0x0000001f00067802 */ /* 0x000fe20000000f00 */
[----:B------:R-:W-:Y:S01]  /*0df0*/  IMAD.MOV.U32 R11, RZ, RZ, -0x1 ;  /* 0xffffffffff0b7424 */ /* 0x000fe200078e00ff */
[----:B------:R-:W-:-:S02]  /*0e00*/  MOV R2, 0xe20 ;  /* 0x00000e2000027802 */ /* 0x000fc40000000f00 */
[----:B------:R-:W-:Y:S05]  /*0e10*/  CALL.REL.NOINC `($__internal_118_$__cuda_sm70_shflsync_bfly_p) ;  /* 0x0000002000007944 */ /* 0x000fea0003c00000 */
[----:B-1----:R-:W-:Y:S01]  /*0e20*/  MOV R5, R6 ;  /* 0x0000000600057202 */ /* 0x002fe20000000f00 */
[----:B0-----:R-:W-:Y:S05]  /*0e30*/  BRA `(.L_x_1642) ;  /* 0xfffffaa000007947 */ /* 0x001fea000383ffff */
        .weak           $__internal_118_$__cuda_sm70_shflsync_bfly_p
        .type           $__internal_118_$__cuda_sm70_shflsync_bfly_p,@function
        .size           $__internal_118_$__cuda_sm70_shflsync_bfly_p,(.L_x_3525 - $__internal_118_$__cuda_sm70_shflsync_bfly_p)
$__internal_118_$__cuda_sm70_shflsync_bfly_p:
[----:B------:R-:W-:Y:S01]  /*0e40*/  HFMA2.MMA R3, -RZ, RZ, 0, 0 ;  /* 0x00000000ff037435 */ /* 0x000fe200000001ff */
[----:B------:R-:W-:Y:S04]  /*0e50*/  WARPSYNC R11 ;  /* 0x0000000b00007348 */ /* 0x000fe80003800000 */
[----:B------:R0:W1:Y:S01]  /*0e60*/  SHFL.BFLY PT, R6, R10, R9, R6 ;  /* 0x0c0000090a067389 */ /* 0x00006200000e0006 */
[----:B------:R-:W-:Y:S05]  /*0e70*/  RET.REL.NODEC R2 `(_ZN10layer_norm22ln_bwd_finalize_kernelINS_22Kernel_traits_finalizeILj14336EffffjLj1024ELj4ENS_18Kernel_traits_baseILj14336EffffjLj1024EEEEEEEvNS_9BwdParamsE) ;  /* 0xfffff18002007950 */ /* 0x000fea0003c3ffff */
.L_x_1643:
        /* <DEDUP_REMOVED lines=16> */
.L_x_3525:


//--------------------- .text._ZN10layer_norm13ln_bwd_kernelINS_13Kernel_traitsIffffjLj14336ELj4ELj1ELj4ELj8ENS_18Kernel_traits_baseILj14336EffffjLj128EEEEEEEvNS_9BwdParamsE --------------------------
	.section	.text._ZN10layer_norm13ln_bwd_kernelINS_13Kernel_traitsIffffjLj14336ELj4ELj1ELj4ELj8ENS_18Kernel_traits_baseILj14336EffffjLj128EEEEEEEvNS_9BwdParamsE,"ax",@progbits
	.sectioninfo	@"SHI_REGISTERS=234"
	.align	128
        .global         _ZN10layer_norm13ln_bwd_kernelINS_13Kernel_traitsIffffjLj14336ELj4ELj1ELj4ELj8ENS_18Kernel_traits_baseILj14336EffffjLj128EEEEEEEvNS_9BwdParamsE
        .type           _ZN10layer_norm13ln_bwd_kernelINS_13Kernel_traitsIffffjLj14336ELj4ELj1ELj4ELj8ENS_18Kernel_traits_baseILj14336EffffjLj128EEEEEEEvNS_9BwdParamsE,@function
        .size           _ZN10layer_norm13ln_bwd_kernelINS_13Kernel_traitsIffffjLj14336ELj4ELj1ELj4ELj8ENS_18Kernel_traits_baseILj14336EffffjLj128EEEEEEEvNS_9BwdParamsE,(.L_x_3526 - _ZN10layer_norm13ln_bwd_kernelINS_13Kernel_traitsIffffjLj14336ELj4ELj1ELj4ELj8ENS_18Kernel_traits_baseILj14336EffffjLj128EEEEEEEvNS_9BwdParamsE)
        .other          _ZN10layer_norm13ln_bwd_kernelINS_13Kernel_traitsIffffjLj14336ELj4ELj1ELj4ELj8ENS_18Kernel_traits_baseILj14336EffffjLj128EEEEEEEvNS_9BwdParamsE,@"STO_CUDA_ENTRY STV_DEFAULT"
_ZN10layer_norm13ln_bwd_kernelINS_13Kernel_traitsIffffjLj14336ELj4ELj1ELj4ELj8ENS_18Kernel_traits_baseILj14336EffffjLj128EEEEEEEvNS_9BwdParamsE:
.text._ZN10layer_norm13ln_bwd_kernelINS_13Kernel_traitsIffffjLj14336ELj4ELj1ELj4ELj8ENS_18Kernel_traits_baseILj14336EffffjLj128EEEEEEEvNS_9BwdParamsE:
        /* <DEDUP_REMOVED lines=22> */
[-C--:B------:R-:W-:Y:S01]  /*0160*/  @P0 IMAD.WIDE.U32 R2, R3, R4.reuse, c[0x0][0x198] ;  /* 0x0000660003020625 */ /* 0x080fe200078e0004 */
[C---:B------:R-:W-:Y:S01]  /*0170*/  @P0 IADD3 R13, R88.reuse, 0xa00, RZ ;  /* 0x00000a00580d0810 */ /* 0x040fe20007ffe0ff */
[----:B------:R1:W5:Y:S01]  /*0180*/  @P0 LDG.E.64 R62, [R6.64] ;  /* 0x00000006063e0981 */ /* 0x000362000c1e1b00 */
[C---:B------:R-:W-:Y:S01]  /*0190*/  @P0 IADD3 R5, R88.reuse, 0xe00, RZ ;  /* 0x00000e0058050810 */ /* 0x040fe20007ffe0ff */
[-C--:B------:R-:W-:Y:S01]  /*01a0*/  @P0 IMAD.WIDE.U32 R10, R11, R4.reuse, c[0x0][0x198] ;  /* 0x000066000b0a0625 */ /* 0x080fe200078e0004 */
[----:B------:R-:W-:Y:S01]  /*01b0*/  SHF.R.U32.HI R89, RZ, 0x2, R89 ;  /* 0x00000002ff597819 */ /* 0x000fe20000011659 */
[----:B------:R2:W5:Y:S02]  /*01c0*/  @P0 LDG.E.64 R64, [R2.64] ;  /* 0x0000000602400981 */ /* 0x000564000c1e1b00 */
[-C--:B0-----:R-:W-:Y:S01]  /*01d0*/  @P0 IMAD.WIDE.U32 R8, R19, R4.reuse, c[0x0][0x198] ;  /* 0x0000660013080625 */ /* 0x081fe200078e0004 */
[C---:B------:R-:W-:Y:S01]  /*01e0*/  @P0 IADD3 R19, R88.reuse, 0x1a00, RZ ;  /* 0x00001a0058130810 */ /* 0x040fe20007ffe0ff */
[----:B------:R0:W5:Y:S02]  /*01f0*/  @P0 LDG.E.64 R58, [R10.64] ;  /* 0x000000060a3a0981 */ /* 0x000164000c1e1b00 */
[-C--:B------:R-:W-:Y:S01]  /*0200*/  @P0 IMAD.WIDE.U32 R14, R15, R4.reuse, c[0x0][0x198] ;  /* 0x000066000f0e0625 */ /* 0x080fe200078e0004 */
[C---:B------:R-:W-:Y:S01]  /*0210*/  @P0 LEA R16, P1, R88.reuse, c[0x0][0x198], 0x3 ;  /* 0x0000660058100a11 */ /* 0x040fe200078218ff */
[----:B------:R3:W5:Y:S02]  /*0220*/  @P0 LDG.E.64 R48, [R8.64] ;  /* 0x0000000608300981 */ /* 0x000764000c1e1b00 */
[-C--:B-1----:R-:W-:Y:S01]  /*0230*/  @P0 IMAD.WIDE.U32 R6, R17, R4.reuse, c[0x0][0x198] ;  /* 0x0000660011060625 */ /* 0x082fe200078e0004 */
[C---:B------:R-:W-:Y:S01]  /*0240*/  @P0 IADD3 R17, R88.reuse, 0x1800, RZ ;  /* 0x0000180058110810 */ /* 0x040fe20007ffe0ff */
[----:B------:R1:W5:Y:S02]  /*0250*/  @P0 LDG.E.64 R54, [R14.64] ;  /* 0x000000060e360981 */ /* 0x000364000c1e1b00 */
[-C--:B------:R-:W-:Y:S01]  /*0260*/  @P0 IMAD.WIDE.U32 R12, R13, R4.reuse, c[0x0][0x198] ;  /* 0x000066000d0c0625 */ /* 0x080fe200078e0004 */
[C---:B0-----:R-:W-:Y:S01]  /*0270*/  @P0 IADD3 R11, R88.reuse, 0x1400, RZ ;  /* 0x00001400580b0810 */ /* 0x041fe20007ffe0ff */
[----:B------:R0:W5:Y:S02]  /*0280*/  @P0 LDG.E.64 R50, [R6.64] ;  /* 0x0000000606320981 */ /* 0x000164000c1e1b00 */
[-C--:B--2---:R-:W-:Y:S01]  /*0290*/  @P0 IMAD.WIDE.U32 R2, R5, R4.reuse, c[0x0][0x198] ;  /* 0x0000660005020625 */ /* 0x084fe200078e0004 */
[----:B------:R-:W-:Y:S01]  /*02a0*/  @P0 IADD3 R5, R88, 0x1600, RZ ;  /* 0x0000160058050810 */ /* 0x000fe20007ffe0ff */
[----:B------:R2:W5:Y:S01]  /*02b0*/  @P0 LDG.E.64 R56, [R12.64] ;  /* 0x000000060c380981 */ /* 0x000562000c1e1b00 */
[----:B---3--:R-:W-:Y:S01]  /*02c0*/  LEA.HI R9, R0, R89, RZ, 0x19 ;  /* 0x0000005900097211 */ /* 0x008fe200078fc8ff */
[-C--:B-1----:R-:W-:Y:S01]  /*02d0*/  @P0 IMAD.WIDE.U32 R14, R17, R4.reuse, c[0x0][0x198] ;  /* 0x00006600110e0625 */ /* 0x082fe200078e0004 */
[----:B------:R-:W-:Y:S01]  /*02e0*/  @P0 LEA.HI.X R17, R88, c[0x0][0x19c], RZ, 0x3, P1 ;  /* 0x0000670058110a11 */ /* 0x000fe200008f1cff */
[----:B------:R1:W5:Y:S02]  /*02f0*/  @P0 LDG.E.64 R52, [R2.64] ;  /* 0x0000000602340981 */ /* 0x000364000c1e1b00 */
[-C--:B------:R-:W-:Y:S01]  /*0300*/  @P0 IMAD.WIDE.U32 R10, R11, R4.reuse, c[0x0][0x198] ;  /* 0x000066000b0a0625 */ /* 0x080fe200078e0004 */
[----:B------:R-:W-:Y:S01]  /*0310*/  MOV R91, R9 ;  /* 0x00000009005b7202 */ /* 0x000fe20000000f00 */
[----:B------:R0:W5:Y:S02]  /*0320*/  @P0 LDG.E.64 R42, [R14.64] ;  /* 0x000000060e2a0981 */ /* 0x000164000c1e1b00 */
[----:B--2---:R-:W-:-:S02]  /*0330*/  @P0 IMAD.WIDE.U32 R12, R5, R4, c[0x0][0x198] ;  /* 0x00006600050c0625 */ /* 0x004fc400078e0004 */
        /* <DEDUP_REMOVED lines=81> */
.L_x_1652:
[----:B------:R-:W-:Y:S01]  /*0850*/  ISETP.NE.U32.AND P0, PT, RZ, c[0x0][0x178], PT ;  /* 0x00005e00ff007a0c */ /* 0x000fe20003f05070 */
[----:B------:R-:W-:Y:S01]  /*0860*/  IMAD R147, R91, 0x1c00, R88 ;  /* 0x00001c005b937824 */ /* 0x000fe200078e0258 */
[----:B------:R-:W-:Y:S01]  /*0870*/  HFMA2.MMA R4, -RZ, RZ, 0, 2.384185791015625e-07 ;  /* 0x00000004ff047435 */ /* 0x000fe200000001ff */
[----:B------:R-:W-:-:S02]  /*0880*/  MOV R84, 0x8 ;  /* 0x0000000800547802 */ /* 0x000fc40000000f00 */
[----:B------:R-:W-:Y:S02]  /*0890*/  ISETP.NE.AND.EX P0, PT, RZ, c[0x0][0x17c], PT, P0 ;  /* 0x00005f00ff007a0c */ /* 0x000fe40003f05300 */
[C---:B------:R-:W-:Y:S02]  /*08a0*/  IADD3 R148, R147.reuse, 0x200, RZ ;  /* 0x0000020093947810 */ /* 0x040fe40007ffe0ff */
[----:B------:R-:W-:-:S03]  /*08b0*/  IADD3 R149, R147, 0x400, RZ ;  /* 0x0000040093957810 */ /* 0x000fc60007ffe0ff */
[----:B------:R-:W-:Y:S01]  /*08c0*/  IMAD.WIDE R6, R91, R4, c[0x0][0x188] ;  /* 0x000062005b067625 */ /* 0x000fe200078e0204 */
[C---:B------:R-:W-:Y:S02]  /*08d0*/  IADD3 R151, R147.reuse, 0x600, RZ ;  /* 0x0000060093977810 */ /* 0x040fe40007ffe0ff */
[C---:B------:R-:W-:Y:S02]  /*08e0*/  IADD3 R152, R147.reuse, 0x800, RZ ;  /* 0x0000080093987810 */ /* 0x040fe40007ffe0ff */
[C---:B------:R-:W-:Y:S01]  /*08f0*/  IADD3 R153, R147.reuse, 0xa00, RZ ;  /* 0x00000a0093997810 */ /* 0x040fe20007ffe0ff */
[----:B------:R-:W-:Y:S01]  /*0900*/  @P0 IMAD.WIDE.U32 R8, R148, R84, c[0x0][0x178] ;  /* 0x00005e0094080625 */ /* 0x000fe200078e0054 */
[C---:B------:R-:W-:Y:S01]  /*0910*/  @P0 LEA R68, P1, R147.reuse, c[0x0][0x178], 0x3 ;  /* 0x00005e0093440a11 */ /* 0x040fe200078218ff */
[----:B------:R0:W2:Y:S01]  /*0920*/  LDG.E R150, [R6.64] ;  /* 0x0000000606967981 */ /* 0x0000a2000c1e1900 */
[----:B------:R-:W-:Y:S01]  /*0930*/  @!P0 LEA R68, P2, R147, c[0x0][0x170], 0x3 ;  /* 0x00005c0093448a11 */ /* 0x000fe200078418ff */
[----:B------:R-:W-:Y:S01]  /*0940*/  @!P0 IMAD.WIDE R4, R91, R4, c[0x0][0x180] ;  /* 0x000060005b048625 */ /* 0x000fe200078e0204 */
[----:B------:R-:W-:-:S02]  /*0950*/  @P0 LEA.HI.X R69, R147, c[0x0][0x17c], RZ, 0x3, P1 ;  /* 0x00005f0093450a11 */ /* 0x000fc400008f1cff */
[----:B------:R-:W-:Y:S02]  /*0960*/  @!P0 LEA.HI.X R69, R147, c[0x0][0x174], RZ, 0x3, P2 ;  /* 0x00005d0093458a11 */ /* 0x000fe400010f1cff */
[----:B------:R-:W-:Y:S01]  /*0970*/  @P0 MOV R164, RZ ;  /* 0x000000ff00a40202 */ /* 0x000fe20000000f00 */
[-C--:B------:R-:W-:Y:S02]  /*0980*/  @!P0 IMAD.WIDE.U32 R8, R148, R84.reuse, c[0x0][0x170] ;  /* 0x00005c0094088625 */ /* 0x080fe400078e0054 */
[----:B------:R1:W3:Y:S02]  /*0990*/  LDG.E R166, [R68.64+0x4] ;  /* 0x0000040644a67981 */ /* 0x0002e4000c1e1900 */
[CC--:B------:R-:W-:Y:S02]  /*09a0*/  @P0 IMAD.WIDE.U32 R10, R149.reuse, R84.reuse, c[0x0][0x178] ;  /* 0x00005e00950a0625 */ /* 0x0c0fe400078e0054 */
[----:B------:R4:W2:Y:S02]  /*09b0*/  @!P0 LDG.E R164, [R4.64] ;  /* 0x0000000604a48981 */ /* 0x0008a4000c1e1900 */
[----:B------:R-:W-:-:S02]  /*09c0*/  @!P0 IMAD.WIDE.U32 R10, R149, R84, c[0x0][0x170] ;  /* 0x00005c00950a8625 */ /* 0x000fc400078e0054 */
[----:B------:R1:W2:Y:S02]  /*09d0*/  LDG.E R171, [R68.64] ;  /* 0x0000000644ab7981 */ /* 0x0002a4000c1e1900 */
[CC--:B------:R-:W-:Y:S02]  /*09e0*/  @P0 IMAD.WIDE.U32 R66, R151.reuse, R84.reuse, c[0x0][0x178] ;  /* 0x00005e0097420625 */ /* 0x0c0fe400078e0054 */
[----:B------:R0:W2:Y:S02]  /*09f0*/  LDG.E R169, [R8.64+0x4] ;  /* 0x0000040608a97981 */ /* 0x0000a4000c1e1900 */
[-C--:B------:R-:W-:Y:S02]  /*0a00*/  @!P0 IMAD.WIDE.U32 R66, R151, R84.reuse, c[0x0][0x170] ;  /* 0x00005c0097428625 */ /* 0x080fe400078e0054 */
[----:B------:R0:W2:Y:S02]  /*0a10*/  LDG.E R170, [R10.64+0x4] ;  /* 0x000004060aaa7981 */ /* 0x0000a4000c1e1900 */
[CC--:B------:R-:W-:Y:S01]  /*0a20*/  @P0 IMAD.WIDE.U32 R4, R152.reuse, R84.reuse, c[0x0][0x178] ;  /* 0x00005e0098040625 */ /* 0x0c0fe200078e0054 */
[----:B------:R-:W-:Y:S01]  /*0a30*/  IADD3 R154, R147, 0xc00, RZ ;  /* 0x00000c00939a7810 */ /* 0x000fe20007ffe0ff */
[----:B------:R0:W2:Y:S02]  /*0a40*/  LDG.E R203, [R8.64] ;  /* 0x0000000608cb7981 */ /* 0x0000a4000c1e1900 */
[----:B----4-:R-:W-:-:S02]  /*0a50*/  @!P0 IMAD.WIDE.U32 R4, R152, R84, c[0x0][0x170] ;  /* 0x00005c0098048625 */ /* 0x010fc400078e0054 */
[----:B------:R4:W2:Y:S01]  /*0a60*/  LDG.E R175, [R66.64+0x4] ;  /* 0x0000040642af7981 */ /* 0x0008a2000c1e1900 */
[----:B------:R-:W-:-:S03]  /*0a70*/  IADD3 R155, R147, 0xe00, RZ ;  /* 0x00000e00939b7810 */ /* 0x000fc60007ffe0ff */
[----:B------:R1:W2:Y:S01]  /*0a80*/  LDG.E R173, [R10.64] ;  /* 0x000000060aad7981 */ /* 0x0002a2000c1e1900 */
[-C--:B0-----:R-:W-:Y:S01]  /*0a90*/  @P0 IMAD.WIDE.U32 R8, R153, R84.reuse, c[0x0][0x178] ;  /* 0x00005e0099080625 */ /* 0x081fe200078e0054 */
[----:B------:R-:W-:Y:S02]  /*0aa0*/  IADD3 R156, R147, 0x1000, RZ ;  /* 0x00001000939c7810 */ /* 0x000fe40007ffe0ff */
[----:B------:R0:W2:Y:S01]  /*0ab0*/  LDG.E R174, [R4.64+0x4] ;  /* 0x0000040604ae7981 */ /* 0x0000a2000c1e1900 */
[----:B------:R-:W-:-:S03]  /*0ac0*/  @!P0 IMAD.WIDE.U32 R8, R153, R84, c[0x0][0x170] ;  /* 0x00005c0099088625 */ /* 0x000fc600078e0054 */
[----:B------:R4:W2:Y:S01]  /*0ad0*/  LDG.E R207, [R66.64] ;  /* 0x0000000642cf7981 */ /* 0x0008a2000c1e1900 */
[----:B-1----:R-:W-:-:S03]  /*0ae0*/  @P0 IMAD.WIDE.U32 R10, R154, R84, c[0x0][0x178] ;  /* 0x00005e009a0a0625 */ /* 0x002fc600078e0054 */
[----:B------:R1:W2:Y:S01]  /*0af0*/  LDG.E R178, [R8.64+0x4] ;  /* 0x0000040608b27981 */ /* 0x0002a2000c1e1900 */
[-C--:B------:R-:W-:Y:S01]  /*0b00*/  @!P0 IMAD.WIDE.U32 R10, R154, R84.reuse, c[0x0][0x170] ;  /* 0x00005c009a0a8625 */ /* 0x080fe200078e0054 */
[----:B------:R-:W-:Y:S02]  /*0b10*/  IADD3 R157, R147, 0x1200, RZ ;  /* 0x00001200939d7810 */ /* 0x000fe40007ffe0ff */
[----:B------:R1:W2:Y:S01]  /*0b20*/  LDG.E R205, [R8.64] ;  /* 0x0000000608cd7981 */ /* 0x0002a2000c1e1900 */
[----:B----4-:R-:W-:-:S03]  /*0b30*/  @P0 IMAD.WIDE.U32 R66, R155, R84, c[0x0][0x178] ;  /* 0x00005e009b420625 */ /* 0x010fc600078e0054 */
[----:B------:R0:W4:Y:S01]  /*0b40*/  LDG.E R177, [R4.64] ;  /* 0x0000000604b17981 */ /* 0x000122000c1e1900 */
[----:B------:R-:W-:-:S03]  /*0b50*/  @!P0 IMAD.WIDE.U32 R66, R155, R84, c[0x0][0x170] ;  /* 0x00005c009b428625 */ /* 0x000fc600078e0054 */
[----:B------:R0:W4:Y:S01]  /*0b60*/  LDG.E R179, [R10.64+0x4] ;  /* 0x000004060ab37981 */ /* 0x000122000c1e1900 */
[----:B------:R-:W-:-:S03]  /*0b70*/  @P0 IMAD.WIDE.U32 R6, R156, R84, c[0x0][0x178] ;  /* 0x00005e009c060625 */ /* 0x000fc600078e0054 */
[----:B------:R1:W4:Y:S01]  /*0b80*/  LDG.E R181, [R10.64] ;  /* 0x000000060ab57981 */ /* 0x000322000c1e1900 */
[-C--:B------:R-:W-:Y:S01]  /*0b90*/  @!P0 IMAD.WIDE.U32 R6, R156, R84.reuse, c[0x0][0x170] ;  /* 0x00005c009c068625 */ /* 0x080fe200078e0054 */
[----:B------:R-:W-:Y:S02]  /*0ba0*/  IADD3 R158, R147, 0x1400, RZ ;  /* 0x00001400939e7810 */ /* 0x000fe40007ffe0ff */
[----:B------:R1:W4:Y:S01]  /*0bb0*/  LDG.E R183, [R66.64+0x4] ;  /* 0x0000040642b77981 */ /* 0x000322000c1e1900 */
[----:B0-----:R-:W-:-:S03]  /*0bc0*/  @P0 IMAD.WIDE.U32 R4, R157, R84, c[0x0][0x178] ;  /* 0x00005e009d040625 */ /* 0x001fc600078e0054 */
[----:B------:R0:W4:Y:S01]  /*0bd0*/  LDG.E R201, [R66.64] ;  /* 0x0000000642c97981 */ /* 0x000122000c1e1900 */
[----:B------:R-:W-:-:S03]  /*0be0*/  @!P0 IMAD.WIDE.U32 R4, R157, R84, c[0x0][0x170] ;  /* 0x00005c009d048625 */ /* 0x000fc600078e0054 */
[----:B------:R0:W4:Y:S01]  /*0bf0*/  LDG.E R182, [R6.64+0x4] ;  /* 0x0000040606b67981 */ /* 0x000122000c1e1900 */
[C---:B------:R-:W-:Y:S01]  /*0c00*/  IADD3 R162, R147.reuse, 0x1600, RZ ;  /* 0x0000160093a27810 */ /* 0x040fe20007ffe0ff */
[CC--:B-1----:R-:W-:Y:S02]  /*0c10*/  @P0 IMAD.WIDE.U32 R10, R158.reuse, R84.reuse, c[0x0][0x178] ;  /* 0x00005e009e0a0625 */ /* 0x0c2fe400078e0054 */
        /* <DEDUP_REMOVED lines=12> */
[----:B-1----:R-:W-:-:S03]  /*0ce0*/  @P0 IMAD.WIDE.U32 R4, R163, R84, c[0x0][0x178] ;  /* 0x00005e00a3040625 */ /* 0x002fc600078e0054 */
[----:B------:R0:W4:Y:S01]  /*0cf0*/  LDG.E R197, [R8.64] ;  /* 0x0000000608c57981 */ /* 0x000122000c1e1900 */
[----:B------:R-:W-:-:S04]  /*0d00*/  @!P0 IMAD.WIDE.U32 R6, R161, R84, c[0x0][0x170] ;  /* 0x00005c00a1068625 */ /* 0x000fc800078e0054 */
[-C--:B------:R-:W-:Y:S01]  /*0d10*/  @!P0 IMAD.WIDE.U32 R4, R163, R84.reuse, c[0x0][0x170] ;  /* 0x00005c00a3048625 */ /* 0x080fe200078e0054 */
[----:B------:R1:W4:Y:S03]  /*0d20*/  LDG.E R191, [R6.64] ;  /* 0x0000000606bf7981 */ /* 0x000326000c1e1900 */
[-C--:B------:R-:W-:Y:S01]  /*0d30*/  IMAD.WIDE.U32 R68, R147, R84.reuse, c[0x0][0x1b8] ;  /* 0x00006e0093447625 */ /* 0x080fe200078e0054 */
[----:B------:R1:W4:Y:S04]  /*0d40*/  LDG.E R186, [R6.64+0x4] ;  /* 0x0000040606ba7981 */ /* 0x000328000c1e1900 */
[----:B------:R0:W4:Y:S04]  /*0d50*/  LDG.E R190, [R4.64+0x4] ;  /* 0x0000040604be7981 */ /* 0x000128000c1e1900 */
[----:B------:R0:W4:Y:S01]  /*0d60*/  LDG.E R199, [R4.64] ;  /* 0x0000000604c77981 */ /* 0x000122000c1e1900 */
[----:B-1----:R-:W-:-:S03]  /*0d70*/  IMAD.WIDE.U32 R6, R152, R84, c[0x0][0x1b8] ;  /* 0x00006e0098067625 */ /* 0x002fc600078e0054 */
[----:B------:R-:W4:Y:S01]  /*0d80*/  LDG.E.64 R68, [R68.64] ;  /* 0x0000000644447981 */ /* 0x000f22000c1e1b00 */
[----:B------:R-:W-:-:S03]  /*0d90*/  IMAD.WIDE.U32 R66, R148, R84, c[0x0][0x1b8] ;  /* 0x00006e0094427625 */ /* 0x000fc600078e0054 */
[----:B------:R-:W4:Y:S01]  /*0da0*/  LDG.E.64 R6, [R6.64] ;  /* 0x0000000606067981 */ /* 0x000f22000c1e1b00 */
[----:B0-----:R-:W-:-:S03]  /*0db0*/  IMAD.WIDE.U32 R4, R153, R84, c[0x0][0x1b8] ;  /* 0x00006e0099047625 */ /* 0x001fc600078e0054 */
[----:B------:R-:W4:Y:S04]  /*0dc0*/  LDG.E.64 R66, [R66.64] ;  /* 0x0000000642427981 */ /* 0x000f28000c1e1b00 */
[----:B------:R-:W4:Y:S01]  /*0dd0*/  LDG.E.64 R4, [R4.64] ;  /* 0x0000000604047981 */ /* 0x000f22000c1e1b00 */
[----:B------:R-:W-:-:S04]  /*0de0*/  IMAD.WIDE.U32 R10, R149, R84, c[0x0][0x1b8] ;  /* 0x00006e00950a7625 */ /* 0x000fc800078e0054 */
[-C--:B------:R-:W-:Y:S02]  /*0df0*/  IMAD.WIDE.U32 R8, R151, R84.reuse, c[0x0][0x1b8] ;  /* 0x00006e0097087625 */ /* 0x080fe400078e0054 */
[----:B------:R-:W4:Y:S04]  /*0e00*/  LDG.E.64 R10, [R10.64] ;  /* 0x000000060a0a7981 */ /* 0x000f28000c1e1b00 */
[----:B------:R-:W4:Y:S01]  /*0e10*/  LDG.E.64 R8, [R8.64] ;  /* 0x0000000608087981 */ /* 0x000f22000c1e1b00 */
[----:B------:R-:W-:-:S04]  /*0e20*/  IMAD.WIDE.U32 R70, R154, R84, c[0x0][0x1b8] ;  /* 0x00006e009a467625 */ /* 0x000fc800078e0054 */
[-C--:B------:R-:W-:Y:S02]  /*0e30*/  IMAD.WIDE.U32 R72, R155, R84.reuse, c[0x0][0x1b8] ;  /* 0x00006e009b487625 */ /* 0x080fe400078e0054 */
[----:B------:R-:W4:Y:S02]  /*0e40*/  LDG.E.64 R70, [R70.64] ;  /* 0x0000000646467981 */ /* 0x000f24000c1e1b00 */
[-C--:B------:R-:W-:Y:S02]  /*0e50*/  IMAD.WIDE.U32 R74, R156, R84.reuse, c[0x0][0x1b8] ;  /* 0x00006e009c4a7625 */ /* 0x080fe400078e0054 */
[----:B------:R-:W4:Y:S02]  /*0e60*/  LDG.E.64 R72, [R72.64] ;  /* 0x0000000648487981 */ /* 0x000f24000c1e1b00 */
[-C--:B------:R-:W-:Y:S02]  /*0e70*/  IMAD.WIDE.U32 R76, R157, R84.reuse, c[0x0][0x1b8] ;  /* 0x00006e009d4c7625 */ /* 0x080fe400078e0054 */
[----:B------:R-:W4:Y:S02]  /*0e80*/  LDG.E.64 R74, [R74.64] ;  /* 0x000000064a4a7981 */ /* 0x000f24000c1e1b00 */
[----:B------:R-:W-:-:S02]  /*0e90*/  IMAD.WIDE.U32 R78, R158, R84, c[0x0][0x1b8] ;  /* 0x00006e009e4e7625 */ /* 0x000fc400078e0054 */
[----:B------:R-:W4:Y:S02]  /*0ea0*/  LDG.E.64 R76, [R76.64] ;  /* 0x000000064c4c7981 */ /* 0x000f24000c1e1b00 */
[-C--:B------:R-:W-:Y:S02]  /*0eb0*/  IMAD.WIDE.U32 R80, R162, R84.reuse, c[0x0][0x1b8] ;  /* 0x00006e00a2507625 */ /* 0x080fe400078e0054 */
[----:B------:R-:W4:Y:S02]  /*0ec0*/  LDG.E.64 R78, [R78.64] ;  /* 0x000000064e4e7981 */ /* 0x000f24000c1e1b00 */
[-C--:B------:R-:W-:Y:S02]  /*0ed0*/  IMAD.WIDE.U32 R82, R161, R84.reuse, c[0x0][0x1b8] ;  /* 0x00006e00a1527625 */ /* 0x080fe400078e0054 */
[----:B------:R-:W4:Y:S04]  /*0ee0*/  LDG.E.64 R80, [R80.64] ;  /* 0x0000000650507981 */ /* 0x000f28000c1e1b00 */
[----:B------:R-:W4:Y:S01]  /*0ef0*/  LDG.E.64 R82, [R82.64] ;  /* 0x0000000652527981 */ /* 0x000f22000c1e1b00 */
[----:B------:R-:W-:-:S06]  /*0f00*/  IMAD.WIDE.U32 R84, R163, R84, c[0x0][0x1b8] ;  /* 0x00006e00a3547625 */ /* 0x000fcc00078e0054 */
        /* <DEDUP_REMOVED lines=15> */
[----:B---3--:R-:W-:-:S04]  /*1000*/  @P0 FADD.FTZ R165, -R39, R166 ;  /* 0x000000a627a50221 */ /* 0x008fc80000010100 */
[----:B0-----:R-:W-:Y:S02]  /*1010*/  @P0 FMUL.FTZ R165, R165, R168 ;  /* 0x000000a8a5a50220 */ /* 0x001fe40000410000 */
[----:B--2---:R-:W-:Y:S02]  /*1020*/  @!P0 FADD.FTZ R167, R166, -R164 ;  /* 0x800000a4a6a78221 */ /* 0x004fe40000010000 */
[----:B------:R-:W-:Y:S02]  /*1030*/  @P0 FADD.FTZ R168, -R38, R171 ;  /* 0x000000ab26a80221 */ /* 0x000fe40000010100 */
[----:B------:R-:W-:Y:S02]  /*1040*/  @!P0 FADD.FTZ R171, R171, -R164 ;  /* 0x800000a4abab8221 */ /* 0x000fe40000010000 */
[----:B------:R-:W-:Y:S02]  /*1050*/  @P0 FADD.FTZ R172, -R65, R169 ;  /* 0x000000a941ac0221 */ /* 0x000fe40000010100 */
[----:B------:R-:W-:-:S02]  /*1060*/  @!P0 FMUL.FTZ R165, R150, R167 ;  /* 0x000000a796a58220 */ /* 0x000fc40000410000 */
[----:B-1----:R-:W-:Y:S02]  /*1070*/  @P0 FMUL.FTZ R168, R168, R209 ;  /* 0x000000d1a8a80220 */ /* 0x002fe40000410000 */
[----:B------:R-:W-:Y:S02]  /*1080*/  @P0 FMUL.FTZ R167, R172, R213 ;  /* 0x000000d5aca70220 */ /* 0x000fe40000410000 */
[----:B------:R-:W-:Y:S02]  /*1090*/  @!P0 FADD.FTZ R169, R169, -R164 ;  /* 0x800000a4a9a98221 */ /* 0x000fe40000010000 */
[----:B------:R-:W-:Y:S02]  /*10a0*/  @P0 FADD.FTZ R172, -R63, R170 ;  /* 0x000000aa3fac0221 */ /* 0x000fe40000010100 */
[----:B------:R-:W-:Y:S02]  /*10b0*/  @!P0 FMUL.FTZ R168, R150, R171 ;  /* 0x000000ab96a88220 */ /* 0x000fe40000410000 */
[----:B------:R-:W-:-:S02]  /*10c0*/  @!P0 FADD.FTZ R171, R170, -R164 ;  /* 0x800000a4aaab8221 */ /* 0x000fc40000010000 */
[----:B------:R-:W-:Y:S02]  /*10d0*/  @P0 FADD.FTZ R176, -R61, R175 ;  /* 0x000000af3db00221 */ /* 0x000fe40000010100 */
[----:B------:R-:W-:Y:S02]  /*10e0*/  @!P0 FMUL.FTZ R167, R150, R169 ;  /* 0x000000a996a78220 */ /* 0x000fe40000410000 */
[----:B------:R-:W-:Y:S01]  /*10f0*/  @!P0 FADD.FTZ R175, R175, -R164 ;  /* 0x800000a4afaf8221 */ /* 0x000fe20000010000 */
[----:B------:R-:W-:Y:S01]  /*1100*/  @P0 MUFU.RCP R192, R22 ;  /* 0x0000001600c00308 */ /* 0x000fe20000001000 */
[----:B------:R-:W-:Y:S02]  /*1110*/  @P0 FADD.FTZ R166, -R64, R203 ;  /* 0x000000cb40a60221 */ /* 0x000fe40000010100 */
[----:B------:R-:W-:Y:S02]  /*1120*/  @P0 FMUL.FTZ R169, R172, R217 ;  /* 0x000000d9aca90220 */ /* 0x000fe40000410000 */
[----:B------:R-:W-:-:S02]  /*1130*/  @!P0 FADD.FTZ R203, R203, -R164 ;  /* 0x800000a4cbcb8221 */ /* 0x000fc40000010000 */
[----:B------:R-:W-:Y:S01]  /*1140*/  @P0 FADD.FTZ R172, -R62, R173 ;  /* 0x000000ad3eac0221 */ /* 0x000fe20000010100 */
[----:B------:R-:W0:Y:S01]  /*1150*/  @P0 MUFU.RCP R194, R23 ;  /* 0x0000001700c20308 */ /* 0x000e220000001000 */
[----:B------:R-:W-:Y:S02]  /*1160*/  @!P0 FMUL.FTZ R169, R150, R171 ;  /* 0x000000ab96a98220 */ /* 0x000fe40000410000 */
[----:B------:R-:W-:Y:S02]  /*1170*/  @P0 FMUL.FTZ R171, R176, R221 ;  /* 0x000000ddb0ab0220 */ /* 0x000fe40000410000 */
[----:B------:R-:W-:Y:S02]  /*1180*/  @!P0 FADD.FTZ R173, R173, -R164 ;  /* 0x800000a4adad8221 */ /* 0x000fe40000010000 */
[----:B------:R-:W-:Y:S01]  /*1190*/  @P0 FADD.FTZ R176, -R59, R174 ;  /* 0x000000ae3bb00221 */ /* 0x000fe20000010100 */
[----:B------:R-:W1:Y:S01]  /*11a0*/  @P0 MUFU.RCP R196, R21 ;  /* 0x0000001500c40308 */ /* 0x000e620000001000 */
[----:B------:R-:W-:-:S02]  /*11b0*/  @!P0 FMUL.FTZ R171, R150, R175 ;  /* 0x000000af96ab8220 */ /* 0x000fc40000410000 */
[----:B------:R-:W-:Y:S02]  /*11c0*/  @P0 FMUL.FTZ R166, R166, R211 ;  /* 0x000000d3a6a60220 */ /* 0x000fe40000410000 */
[----:B------:R-:W-:Y:S02]  /*11d0*/  @!P0 FADD.FTZ R175, R174, -R164 ;  /* 0x800000a4aeaf8221 */ /* 0x000fe40000010000 */
[----:B------:R-:W-:Y:S02]  /*11e0*/  @!P0 FMUL.FTZ R166, R150, R203 ;  /* 0x000000cb96a68220 */ /* 0x000fe40000410000 */
[----:B------:R-:W-:Y:S02]  /*11f0*/  @P0 FMUL.FTZ R172, R172, R215 ;  /* 0x000000d7acac0220 */ /* 0x000fe40000410000 */
[----:B------:R-:W-:Y:S01]  /*1200*/  @P0 FADD.FTZ R200, -R57, R178 ;  /* 0x000000b239c80221 */ /* 0x000fe20000010100 */
[----:B------:R-:W2:Y:S01]  /*1210*/  @P0 MUFU.RCP R184, R20 ;  /* 0x0000001400b80308 */ /* 0x000ea20000001000 */
[----:B------:R-:W-:-:S02]  /*1220*/  @!P0 FMUL.FTZ R172, R150, R173 ;  /* 0x000000ad96ac8220 */ /* 0x000fc40000410000 */
[----:B------:R-:W-:Y:S02]  /*1230*/  @!P0 FADD.FTZ R203, R178, -R164 ;  /* 0x800000a4b2cb8221 */ /* 0x000fe40000010000 */
[----:B------:R-:W-:Y:S02]  /*1240*/  @P0 FADD.FTZ R170, -R60, R207 ;  /* 0x000000cf3caa0221 */ /* 0x000fe40000010100 */
[----:B------:R-:W-:Y:S01]  /*1250*/  @P0 FMUL.FTZ R173, R176, R225 ;  /* 0x000000e1b0ad0220 */ /* 0x000fe20000410000 */
[----:B------:R-:W3:Y:S01]  /*1260*/  @P0 MUFU.RCP R209, R19 ;  /* 0x0000001300d10308 */ /* 0x000ee20000001000 */
[----:B------:R-:W-:Y:S02]  /*1270*/  @P0 FADD.FTZ R174, -R56, R205 ;  /* 0x000000cd38ae0221 */ /* 0x000fe40000010100 */
[----:B------:R-:W-:Y:S02]  /*1280*/  @!P0 FADD.FTZ R207, R207, -R164 ;  /* 0x800000a4cfcf8221 */ /* 0x000fe40000010000 */
[----:B----4-:R-:W-:-:S02]  /*1290*/  @P0 FADD.FTZ R176, -R58, R177 ;  /* 0x000000b13ab00221 */ /* 0x010fc40000010100 */
[----:B------:R-:W-:Y:S01]  /*12a0*/  @!P0 FMUL.FTZ R173, R150, R175 ;  /* 0x000000af96ad8220 */ /* 0x000fe20000410000 */
[----:B------:R-:W4:Y:S01]  /*12b0*/  @P0 MUFU.RCP R198, R18 ;  /* 0x0000001200c60308 */ /* 0x000f220000001000 */
[----:B------:R-:W-:Y:S02]  /*12c0*/  @!P0 FADD.FTZ R205, R205, -R164 ;  /* 0x800000a4cdcd8221 */ /* 0x000fe40000010000 */
[----:B------:R-:W-:Y:S02]  /*12d0*/  @P0 FMUL.FTZ R175, R200, R229 ;  /* 0x000000e5c8af0220 */ /* 0x000fe40000410000 */
[----:B------:R-:W-:Y:S02]  /*12e0*/  @!P0 FADD.FTZ R177, R177, -R164 ;  /* 0x800000a4b1b18221 */ /* 0x000fe40000010000 */
[----:B------:R-:W-:Y:S02]  /*12f0*/  @P0 FADD.FTZ R178, -R55, R179 ;  /* 0x000000b337b20221 */ /* 0x000fe40000010100 */
[----:B------:R-:W-:-:S02]  /*1300*/  @!P0 FMUL.FTZ R175, R150, R203 ;  /* 0x000000cb96af8220 */ /* 0x000fc40000410000 */
[----:B------:R-:W-:Y:S02]  /*1310*/  @P0 FMUL.FTZ R170, R170, R219 ;  /* 0x000000dbaaaa0220 */ /* 0x000fe40000410000 */
[----:B------:R-:W-:Y:S02]  /*1320*/  @P0 FMUL.FTZ R174, R174, R227 ;  /* 0x000000e3aeae0220 */ /* 0x000fe40000410000 */
[----:B------:R-:W-:Y:S02]  /*1330*/  @!P0 FADD.FTZ R203, R179, -R164 ;  /* 0x800000a4b3cb8221 */ /* 0x000fe40000010000 */
[----:B------:R-:W-:Y:S02]  /*1340*/  @!P0 FMUL.FTZ R170, R150, R207 ;  /* 0x000000cf96aa8220 */ /* 0x000fe40000410000 */
[----:B------:R-:W-:Y:S02]  /*1350*/  @P0 FMUL.FTZ R176, R176, R223 ;  /* 0x000000dfb0b00220 */ /* 0x000fe40000410000 */
[----:B------:R-:W-:-:S02]  /*1360*/  @!P0 FMUL.FTZ R174, R150, R205 ;  /* 0x000000cd96ae8220 */ /* 0x000fc40000410000 */
[----:B------:R-:W-:Y:S01]  /*1370*/  @P0 FADD.FTZ R179, -R54, R181 ;  /* 0x000000b536b30221 */ /* 0x000fe20000010100 */
[----:B------:R-:W0:Y:S01]  /*1380*/  @P0 MUFU.RCP R211, R17 ;  /* 0x0000001100d30308 */ /* 0x000e220000001000 */
[----:B------:R-:W-:Y:S02]  /*1390*/  @!P0 FMUL.FTZ R176, R150, R177 ;  /* 0x000000b196b08220 */ /* 0x000fe40000410000 */
[----:B------:R-:W-:Y:S02]  /*13a0*/  @P0 FADD.FTZ R207, -R53, R183 ;  /* 0x000000b735cf0221 */ /* 0x000fe40000010100 */
[----:B------:R-:W-:Y:S02]  /*13b0*/  @P0 FADD.FTZ R205, -R52, R201 ;  /* 0x000000c934cd0221 */ /* 0x000fe40000010100 */
[----:B------:R-:W-:Y:S02]  /*13c0*/  @P0 FMUL.FTZ R177, R178, R231 ;  /* 0x000000e7b2b10220 */ /* 0x000fe40000410000 */
[----:B------:R-:W-:-:S02]  /*13d0*/  @!P0 FADD.FTZ R183, R183, -R164 ;  /* 0x800000a4b7b78221 */ /* 0x000fc40000010000 */
[----:B------:R-:W-:Y:S02]  /*13e0*/  @!P0 FADD.FTZ R201, R201, -R164 ;  /* 0x800000a4c9c98221 */ /* 0x000fe40000010000 */
[----:B------:R-:W-:Y:S02]  /*13f0*/  @!P0 FMUL.FTZ R177, R150, R203 ;  /* 0x000000cb96b18220 */ /* 0x000fe40000410000 */
[----:B------:R-:W-:Y:S02]  /*1400*/  @!P0 FADD.FTZ R181, R181, -R164 ;  /* 0x800000a4b5b58221 */ /* 0x000fe40000010000 */
[----:B------:R-:W-:Y:S02]  /*1410*/  @P0 FMUL.FTZ R180, R179, R180 ;  /* 0x000000b4b3b40220 */ /* 0x000fe40000410000 */
[----:B------:R-:W-:Y:S02]  /*1420*/  @P0 FADD.FTZ R203, -R51, R182 ;  /* 0x000000b633cb0221 */ /* 0x000fe40000010100 */
[----:B0-----:R-:W-:-:S02]  /*1430*/  @P0 FMUL.FTZ R179, R207, R194 ;  /* 0x000000c2cfb30220 */ /* 0x001fc40000410000 */
[----:B------:R-:W-:Y:S02]  /*1440*/  @P0 FMUL.FTZ R178, R205, R192 ;  /* 0x000000c0cdb20220 */ /* 0x000fe40000410000 */
[C---:B------:R-:W-:Y:S01]  /*1450*/  @!P0 FMUL.FTZ R179, R150.reuse, R183 ;  /* 0x000000b796b38220 */ /* 0x040fe20000410000 */
[----:B------:R-:W0:Y:S01]  /*1460*/  @P0 MUFU.RCP R205, R15 ;  /* 0x0000000f00cd0308 */ /* 0x000e220000001000 */
[C---:B------:R-:W-:Y:S02]  /*1470*/  @!P0 FMUL.FTZ R178, R150.reuse, R201 ;  /* 0x000000c996b28220 */ /* 0x040fe40000410000 */
[----:B------:R-:W-:Y:S02]  /*1480*/  @!P0 FMUL.FTZ R180, R150, R181 ;  /* 0x000000b596b48220 */ /* 0x000fe40000410000 */
[----:B------:R-:W-:Y:S02]  /*1490*/  @!P0 FADD.FTZ R201, R182, -R164 ;  /* 0x800000a4b6c98221 */ /* 0x000fe40000010000 */
[----:B------:R-:W-:Y:S01]  /*14a0*/  @P0 FADD.FTZ R183, -R50, R185 ;  /* 0x000000b932b70221 */ /* 0x000fe20000010100 */
[----:B------:R-:W0:Y:S01]  /*14b0*/  @P0 MUFU.RCP R202, R16 ;  /* 0x0000001000ca0308 */ /* 0x000e220000001000 */
[----:B-1----:R-:W-:-:S02]  /*14c0*/  @P0 FMUL.FTZ R181, R203, R196 ;  /* 0x000000c4cbb50220 */ /* 0x002fc40000410000 */
[----:B------:R-:W-:Y:S02]  /*14d0*/  @P0 FADD.FTZ R182, -R49, R187 ;  /* 0x000000bb31b60221 */ /* 0x000fe40000010100 */
[----:B------:R-:W-:Y:S02]  /*14e0*/  @P0 FADD.FTZ R203, -R48, R193 ;  /* 0x000000c130cb0221 */ /* 0x000fe40000010100 */
[----:B------:R-:W-:Y:S02]  /*14f0*/  @!P0 FADD.FTZ R193, R193, -R164 ;  /* 0x800000a4c1c18221 */ /* 0x000fe40000010000 */
[----:B--2---:R-:W-:Y:S01]  /*1500*/  @P0 FMUL.FTZ R184, R183, R184 ;  /* 0x000000b8b7b80220 */ /* 0x004fe20000410000 */
[----:B------:R-:W1:Y:S01]  /*1510*/  @P0 MUFU.RCP R200, R14 ;  /* 0x0000000e00c80308 */ /* 0x000e620000001000 */
[----:B---3--:R-:W-:Y:S02]  /*1520*/  @P0 FMUL.FTZ R183, R182, R209 ;  /* 0x000000d1b6b70220 */ /* 0x008fe40000410000 */
[----:B----4-:R-:W-:-:S02]  /*1530*/  @P0 FMUL.FTZ R182, R203, R198 ;  /* 0x000000c6cbb60220 */ /* 0x010fc40000410000 */
[----:B------:R-:W-:Y:S02]  /*1540*/  @!P0 FADD.FTZ R185, R185, -R164 ;  /* 0x800000a4b9b98221 */ /* 0x000fe40000010000 */
[----:B------:R-:W-:Y:S01]  /*1550*/  @P0 FADD.FTZ R192, -R47, R188 ;  /* 0x000000bc2fc00221 */ /* 0x000fe20000010100 */
[----:B------:R-:W2:Y:S01]  /*1560*/  @P0 MUFU.RCP R196, R12 ;  /* 0x0000000c00c40308 */ /* 0x000ea20000001000 */
[----:B------:R-:W-:Y:S02]  /*1570*/  @!P0 FMUL.FTZ R182, R150, R193 ;  /* 0x000000c196b68220 */ /* 0x000fe40000410000 */
[----:B------:R-:W-:Y:S02]  /*1580*/  @!P0 FADD.FTZ R193, R188, -R164 ;  /* 0x800000a4bcc18221 */ /* 0x000fe40000010000 */
[----:B------:R-:W-:Y:S02]  /*1590*/  @!P0 FADD.FTZ R187, R187, -R164 ;  /* 0x800000a4bbbb8221 */ /* 0x000fe40000010000 */
[----:B------:R-:W-:Y:S01]  /*15a0*/  @!P0 FMUL.FTZ R184, R150, R185 ;  /* 0x000000b996b88220 */ /* 0x000fe20000410000 */
[----:B------:R-:W3:Y:S01]  /*15b0*/  @P0 MUFU.RCP R203, R2 ;  /* 0x0000000200cb0308 */ /* 0x000ee20000001000 */
[----:B------:R-:W-:-:S02]  /*15c0*/  @P0 FMUL.FTZ R185, R192, R211 ;  /* 0x000000d3c0b90220 */ /* 0x000fc40000410000 */
[----:B------:R-:W-:Y:S02]  /*15d0*/  @P0 FADD.FTZ R188, -R45, R189 ;  /* 0x000000bd2dbc0221 */ /* 0x000fe40000010100 */
[C---:B------:R-:W-:Y:S02]  /*15e0*/  @!P0 FMUL.FTZ R185, R150.reuse, R193 ;  /* 0x000000c196b98220 */ /* 0x040fe40000410000 */
[----:B------:R-:W-:Y:S01]  /*15f0*/  @!P0 FMUL.FTZ R183, R150, R187 ;  /* 0x000000bb96b78220 */ /* 0x000fe20000410000 */
[----:B------:R-:W4:Y:S01]  /*1600*/  @P0 MUFU.RCP R207, R3 ;  /* 0x0000000300cf0308 */ /* 0x000f220000001000 */
[----:B------:R-:W-:Y:S02]  /*1610*/  @!P0 FADD.FTZ R193, R189, -R164 ;  /* 0x800000a4bdc18221 */ /* 0x000fe40000010000 */
[----:B------:R-:W-:Y:S02]  /*1620*/  @P0 FADD.FTZ R187, -R46, R195 ;  /* 0x000000c32ebb0221 */ /* 0x000fe40000010100 */
[----:B------:R-:W-:-:S02]  /*1630*/  @!P0 FADD.FTZ R195, R195, -R164 ;  /* 0x800000a4c3c38221 */ /* 0x000fc40000010000 */
[----:B0-----:R-:W-:Y:S02]  /*1640*/  @P0 FMUL.FTZ R188, R188, R205 ;  /* 0x000000cdbcbc0220 */ /* 0x001fe40000410000 */
[----:B------:R-:W-:Y:S02]  /*1650*/  @!P0 FMUL.FTZ R188, R150, R193 ;  /* 0x000000c196bc8220 */ /* 0x000fe40000410000 */
[----:B------:R-:W-:Y:S02]  /*1660*/  @P0 FMUL.FTZ R187, R187, R202 ;  /* 0x000000cabbbb0220 */ /* 0x000fe40000410000 */
[----:B------:R-:W-:Y:S02]  /*1670*/  @P0 FADD.FTZ R189, -R44, R197 ;  /* 0x000000c52cbd0221 */ /* 0x000fe40000010100 */
[----:B------:R-:W-:Y:S02]  /*1680*/  @P0 FADD.FTZ R193, -R42, R191 ;  /* 0x000000bf2ac10221 */ /* 0x000fe40000010100 */
[----:B------:R-:W-:-:S02]  /*1690*/  @!P0 FMUL.FTZ R187, R150, R195 ;  /* 0x000000c396bb8220 */ /* 0x000fc40000410000 */
[----:B------:R-:W-:Y:S02]  /*16a0*/  @!P0 FADD.FTZ R197, R197, -R164 ;  /* 0x800000a4c5c58221 */ /* 0x000fe40000010000 */
[----:B------:R-:W-:Y:S02]  /*16b0*/  @!P0 FADD.FTZ R191, R191, -R164 ;  /* 0x800000a4bfbf8221 */ /* 0x000fe40000010000 */
[----:B------:R-:W-:Y:S02]  /*16c0*/  @P0 FADD.FTZ R192, -R43, R186 ;  /* 0x000000ba2bc00221 */ /* 0x000fe40000010100 */
[----:B------:R-:W-:Y:S02]  /*16d0*/  @!P0 FADD.FTZ R195, R186, -R164 ;  /* 0x800000a4bac38221 */ /* 0x000fe40000010000 */
[----:B------:R-:W-:Y:S02]  /*16e0*/  @P0 FADD.FTZ R186, -R40, R199 ;  /* 0x000000c728ba0221 */ /* 0x000fe40000010100 */
[----:B-1----:R-:W-:-:S02]  /*16f0*/  @P0 FMUL.FTZ R189, R189, R200 ;  /* 0x000000c8bdbd0220 */ /* 0x002fc40000410000 */
[----:B--2---:R-:W-:Y:S02]  /*1700*/  @P0 FMUL.FTZ R193, R193, R196 ;  /* 0x000000c4c1c10220 */ /* 0x004fe40000410000 */
[----:B------:R-:W-:Y:S02]  /*1710*/  @!P0 FADD.FTZ R199, R199, -R164 ;  /* 0x800000a4c7c78221 */ /* 0x000fe40000010000 */
[C---:B------:R-:W-:Y:S02]  /*1720*/  @!P0 FMUL.FTZ R189, R150.reuse, R197 ;  /* 0x000000c596bd8220 */ /* 0x040fe40000410000 */
[----:B------:R-:W-:Y:S02]  /*1730*/  @!P0 FMUL.FTZ R193, R150, R191 ;  /* 0x000000bf96c18220 */ /* 0x000fe40000410000 */
[----:B------:R-:W-:Y:S02]  /*1740*/  @!P0 FADD.FTZ R197, R190, -R164 ;  /* 0x800000a4bec58221 */ /* 0x000fe40000010000 */
[----:B------:R-:W-:-:S02]  /*1750*/  FMUL.FTZ R191, R36, R68 ;  /* 0x0000004424bf7220 */ /* 0x000fc40000410000 */
[----:B------:R-:W-:Y:S02]  /*1760*/  @P0 FADD.FTZ R194, -R41, R190 ;  /* 0x000000be29c20221 */ /* 0x000fe40000010100 */
[----:B---3--:R-:W-:Y:S02]  /*1770*/  @P0 FMUL.FTZ R164, R186, R203 ;  /* 0x000000cbbaa40220 */ /* 0x008fe40000410000 */
[----:B------:R-:W-:Y:S02]  /*1780*/  @!P0 FMUL.FTZ R164, R150, R199 ;  /* 0x000000c796a48220 */ /* 0x000fe40000410000 */
[C---:B------:R-:W-:Y:S02]  /*1790*/  FADD.FTZ R95, R68.reuse, R95 ;  /* 0x0000005f445f7221 */ /* 0x040fe40000010000 */
[----:B------:R-:W-:Y:S02]  /*17a0*/  FFMA.FTZ R111, R68, R168, R111 ;  /* 0x000000a8446f7223 */ /* 0x000fe4000001006f */
[----:B------:R-:W-:-:S02]  /*17b0*/  FADD.FTZ R138, R7, R138 ;  /* 0x0000008a078a7221 */ /* 0x000fc40000010000 */
[----:B------:R-:W-:Y:S02]  /*17c0*/  FFMA.FTZ R118, R7, R173, R118 ;  /* 0x000000ad07767223 */ /* 0x000fe40000010076 */
[----:B------:R-:W-:Y:S02]  /*17d0*/  FMUL.FTZ R196, R29, R7 ;  /* 0x000000071dc47220 */ /* 0x000fe40000410000 */
[C---:B------:R-:W-:Y:S02]  /*17e0*/  FADD.FTZ R101, R4.reuse, R101 ;  /* 0x0000006504657221 */ /* 0x040fe40000010000 */
[----:B------:R-:W-:Y:S02]  /*17f0*/  FFMA.FTZ R99, R4, R174, R99 ;  /* 0x000000ae04637223 */ /* 0x000fe40000010063 */
[----:B------:R-:W-:Y:S02]  /*1800*/  FMUL.FTZ R199, R26, R4 ;  /* 0x000000041ac77220 */ /* 0x000fe40000410000 */
[----:B------:R-:W-:-:S02]  /*1810*/  FMUL.FTZ R68, R37, R69 ;  /* 0x0000004525447220 */ /* 0x000fc40000410000 */
[----:B------:R-:W-:Y:S02]  /*1820*/  FADD.FTZ R7, RZ, R191 ;  /* 0x000000bfff077221 */ /* 0x000fe40000010000 */
[----:B------:R-:W-:Y:S02]  /*1830*/  FFMA.FTZ R4, R191, R168, RZ ;  /* 0x000000a8bf047223 */ /* 0x000fe400000100ff */
[----:B------:R-:W-:Y:S02]  /*1840*/  @!P0 FMUL.FTZ R181, R150, R201 ;  /* 0x000000c996b58220 */ /* 0x000fe40000410000 */
[----:B----4-:R-:W-:Y:S01]  /*1850*/  @P0 FMUL.FTZ R194, R194, R207 ;  /* 0x000000cfc2c20220 */ /* 0x010fe20000410000 */
[----:B------:R-:W0:Y:S01]  /*1860*/  @P0 MUFU.RCP R201, R13 ;  /* 0x0000000d00c90308 */ /* 0x000e220000001000 */
[----:B------:R-:W-:Y:S02]  /*1870*/  @!P0 FMUL.FTZ R194, R150, R197 ;  /* 0x000000c596c28220 */ /* 0x000fe40000410000 */
        /* <DEDUP_REMOVED lines=24> */
[----:B0-----:R-:W-:-:S02]  /*1a00*/  @P0 FMUL.FTZ R192, R192, R201 ;  /* 0x000000c9c0c00220 */ /* 0x001fc40000410000 */
[----:B------:R-:W-:Y:S02]  /*1a10*/  @!P0 FMUL.FTZ R192, R150, R195 ;  /* 0x000000c396c08220 */ /* 0x000fe40000410000 */
[----:B------:R-:W-:Y:S02]  /*1a20*/  FMUL.FTZ R195, R30, R8 ;  /* 0x000000081ec37220 */ /* 0x000fe40000410000 */
        /* <DEDUP_REMOVED lines=76> */
[----:B------:R-:W-:Y:S01]  /*1ef0*/  LOP3.LUT P0, RZ, R146, 0xff, RZ, 0xc0, !PT ;  /* 0x000000ff92ff7812 */ /* 0x000fe2000780c0ff */
        /* <DEDUP_REMOVED lines=33> */
.L_x_1653:
        /* <DEDUP_REMOVED lines=18> */
.L_x_1654:
        /* <DEDUP_REMOVED lines=22> */
.L_x_1648:
[----:B------:R-:W-:Y:S05]  /*2390*/  BSYNC B0 ;  /* 0x0000000000007941 */ /* 0x000fea0003800000 */
.L_x_1647:
        /* <DEDUP_REMOVED lines=28> */
.L_x_1650:
[----:B------:R-:W2:Y:S01]  /*2560*/  LDG.E.STRONG.GPU R6, [R4.64] ;  /* 0x0000000604067981 */ /* 0x000ea2000c1ef900 */
[----:B------:R-:W-:Y:S01]  /*2570*/  YIELD ;  /* 0x0000000000007946 */ /* 0x000fe20003800000 */
[----:B--2---:R-:W-:Y:S01]  /*2580*/  ISETP.NE.AND P0, PT, R6, R11, PT ;  /* 0x0000000b0600720c */ /* 0x004fe20003f05270 */
[----:B------:R-:W-:-:S12]  /*2590*/  CCTL.IVALL ;  /* 0x00000000ff00798f */ /* 0x000fd80002000000 */
[----:B------:R-:W-:Y:S05]  /*25a0*/  @P0 BRA `(.L_x_1650) ;  /* 0xffffffb000000947 */ /* 0x000fea000383ffff */
.L_x_1649:
        /* <DEDUP_REMOVED lines=33> */
[----:B------:R-:W-:Y:S01]  /*27c0*/  MOV R4, 0x8 ;  /* 0x0000000800047802 */ /* 0x000fe20000000f00 */
        /* <DEDUP_REMOVED lines=30> */
[----:B------:R-:W-:Y:S01]  /*29b0*/  FFMA.FTZ R194, R6, R194, R7 ;  /* 0x000000c206c27223 */ /* 0x000fe20000010007 */
[----:B------:R-:W-:Y:S01]  /*29c0*/  LEA R6, P0, R147, c[0x0][0x1d0], 0x3 ;  /* 0x0000740093067a11 */ /* 0x000fe200078018ff */
        /* <DEDUP_REMOVED lines=22> */
[----:B------:R-:W-:Y:S02]  /*2b30*/  FADD.FTZ R185, R75, -R182 ;  /* 0x800000b64bb97221 */ /* 0x000fe40000010000 */
[----:B------:R-:W-:-:S04]  /*2b40*/  IMAD.WIDE.U32 R10, R148, R4, c[0x0][0x1d0] ;  /* 0x00007400940a7625 */ /* 0x000fc800078e0004 */
[C---:B------:R-:W-:Y:S02]  /*2b50*/  FMUL.FTZ R73, R150.reuse, R167 ;  /* 0x000000a796497220 */ /* 0x040fe40000410000 */
[----:B------:R-:W-:Y:S02]  /*2b60*/  FMUL.FTZ R72, R150, R5 ;  /* 0x0000000596487220 */ /* 0x000fe40000410000 */
[----:B------:R-:W-:Y:S02]  /*2b70*/  FADD.FTZ R205, R76, -R205 ;  /* 0x800000cd4ccd7221 */ /* 0x000fe40000010000 */
[----:B------:R-:W-:Y:S01]  /*2b80*/  FADD.FTZ R187, R78, -R187 ;  /* 0x800000bb4ebb7221 */ /* 0x000fe20000010000 */
[----:B------:R-:W-:Y:S01]  /*2b90*/  STG.E.64 [R10.64], R72 ;  /* 0x000000480a007986 */ /* 0x000fe2000c101b06 */
        /* <DEDUP_REMOVED lines=8> */
[----:B------:R-:W-:Y:S01]  /*2c20*/  STG.E.64 [R66.64], R74 ;  /* 0x0000004a42007986 */ /* 0x000fe2000c101b06 */
[C---:B------:R-:W-:Y:S02]  /*2c30*/  FMUL.FTZ R77, R150.reuse, R171 ;  /* 0x000000ab964d7220 */ /* 0x040fe40000410000 */
[----:B------:R-:W-:Y:S02]  /*2c40*/  FMUL.FTZ R76, R150, R195 ;  /* 0x000000c3964c7220 */ /* 0x000fe40000410000 */
[----:B------:R-:W-:-:S03]  /*2c50*/  IMAD.WIDE.U32 R78, R152, R4, c[0x0][0x1d0] ;  /* 0x00007400984e7625 */ /* 0x000fc600078e0004 */
[----:B------:R-:W-:Y:S01]  /*2c60*/  STG.E.64 [R68.64], R76 ;  /* 0x0000004c44007986 */ /* 0x000fe2000c101b06 */
[----:B------:R-:W-:-:S04]  /*2c70*/  IMAD.WIDE.U32 R80, R153, R4, c[0x0][0x1d0] ;  /* 0x0000740099507625 */ /* 0x000fc800078e0004 */
[----:B------:R-:W-:Y:S02]  /*2c80*/  FADD.FTZ R201, R201, -R180 ;  /* 0x800000b4c9c97221 */ /* 0x000fe40000010000 */
[C---:B------:R-:W-:Y:S02]  /*2c90*/  FMUL.FTZ R153, R150.reuse, R173 ;  /* 0x000000ad96997220 */ /* 0x040fe40000410000 */
[C---:B------:R-:W-:Y:S02]  /*2ca0*/  FMUL.FTZ R152, R150.reuse, R197 ;  /* 0x000000c596987220 */ /* 0x040fe40000410000 */
[C---:B0-----:R-:W-:Y:S02]  /*2cb0*/  FMUL.FTZ R7, R150.reuse, R175 ;  /* 0x000000af96077220 */ /* 0x041fe40000410000 */
[----:B------:R-:W-:Y:S01]  /*2cc0*/  FMUL.FTZ R6, R150, R199 ;  /* 0x000000c796067220 */ /* 0x000fe20000410000 */
[----:B------:R-:W-:Y:S01]  /*2cd0*/  STG.E.64 [R78.64], R152 ;  /* 0x000000984e007986 */ /* 0x000fe2000c101b06 */
[----:B------:R-:W-:-:S02]  /*2ce0*/  FADD.FTZ R209, R82, -R209 ;  /* 0x800000d152d17221 */ /* 0x000fc40000010000 */
[----:B------:R-:W-:Y:S01]  /*2cf0*/  FADD.FTZ R211, R83, -R192 ;  /* 0x800000c053d37221 */ /* 0x000fe20000010000 */
[----:B------:R0:W-:Y:S01]  /*2d00*/  STG.E.64 [R80.64], R6 ;  /* 0x0000000650007986 */ /* 0x0001e2000c101b06 */
        /* <DEDUP_REMOVED lines=9> */
[----:B------:R1:W-:Y:S01]  /*2da0*/  STG.E.64 [R84.64], R180 ;  /* 0x000000b454007986 */ /* 0x0003e2000c101b06 */
[C---:B------:R-:W-:Y:S02]  /*2db0*/  FMUL.FTZ R203, R150.reuse, R203 ;  /* 0x000000cb96cb7220 */ /* 0x040fe40000410000 */
        /* <DEDUP_REMOVED lines=8> */
[----:B------:R-:W-:-:S04]  /*2e40*/  IMAD.WIDE.U32 R10, R158, R4, c[0x0][0x1d0] ;  /* 0x000074009e0a7625 */ /* 0x000fc800078e0004 */
        /* <DEDUP_REMOVED lines=13> */
[----:B-1----:R-:W-:Y:S01]  /*2f20*/  @P0 CALL.REL.NOINC `(.L_x_1651) ;  /* 0x0000001000000944 */ /* 0x002fe20003c00000 */
[----:B------:R-:W-:Y:S05]  /*2f30*/  BRA `(.L_x_1652) ;  /* 0xffffd91000007947 */ /* 0x000fea000383ffff */
.L_x_1651:
        /* <DEDUP_REMOVED lines=56> */
.L_x_1644:
[----:B0-----:R-:W-:-:S04]  /*32c0*/  IMAD R5, R9, 0x1c00, R88 ;  /* 0x00001c0009057824 */ /* 0x001fc800078e0258 */
[CC--:B------:R-:W-:Y:S01]  /*32d0*/  IMAD.WIDE.U32 R2, R5.reuse, R4.reuse, c[0x0][0x1c0] ;  /* 0x0000700005027625 */ /* 0x0c0fe200078e0004 */
[C---:B------:R-:W-:Y:S02]  /*32e0*/  IADD3 R11, R5.reuse, 0x200, RZ ;  /* 0x00000200050b7810 */ /* 0x040fe40007ffe0ff */
[C---:B------:R-:W-:Y:S01]  /*32f0*/  IADD3 R15, R5.reuse, 0x400, RZ ;  /* 0x00000400050f7810 */ /* 0x040fe20007ffe0ff */
[CC--:B------:R-:W-:Y:S01]  /*3300*/  IMAD.WIDE.U32 R6, R5.reuse, R4.reuse, c[0x0][0x1c8] ;  /* 0x0000720005067625 */ /* 0x0c0fe200078e0004 */
[C---:B-----5:R-:W-:Y:S01]  /*3310*/  IADD3 R39, R5.reuse, 0x600, RZ ;  /* 0x0000060005277810 */ /* 0x060fe20007ffe0ff */
        /* <DEDUP_REMOVED lines=34> */
[----:B------:R0:W-:Y:S01]  /*3540*/  STG.E.64 [R16.64], R140 ;  /* 0x0000008c10007986 */ /* 0x0001e2000c101b06 */
[----:B-1----:R-:W-:Y:S01]  /*3550*/  IADD3 R35, R5, 0x1200, RZ ;  /* 0x0000120005237810 */ /* 0x002fe20007ffe0ff */
[-C--:B------:R-:W-:Y:S02]  /*3560*/  IMAD.WIDE.U32 R10, R41, R4.reuse, c[0x0][0x1c8] ;  /* 0x00007200290a7625 */ /* 0x080fe400078e0004 */
[----:B------:R1:W-:Y:S02]  /*3570*/  STG.E.64 [R2.64], R30 ;  /* 0x0000001e02007986 */ /* 0x0003e4000c101b06 */
[-C--:B--2---:R-:W-:Y:S02]  /*3580*/  IMAD.WIDE.U32 R12, R35, R4.reuse, c[0x0][0x1c0] ;  /* 0x00007000230c7625 */ /* 0x084fe400078e0004 */
[----:B------:R2:W-:Y:S01]  /*3590*/  STG.E.64 [R6.64], R136 ;  /* 0x0000008806007986 */ /* 0x0005e2000c101b06 */
[----:B---3--:R-:W-:Y:S01]  /*35a0*/  IADD3 R33, R5, 0x1600, RZ ;  /* 0x0000160005217810 */ /* 0x008fe20007ffe0ff */
[----:B------:R-:W-:-:S02]  /*35b0*/  IMAD.WIDE.U32 R14, R35, R4, c[0x0][0x1c8] ;  /* 0x00007200230e7625 */ /* 0x000fc400078e0004 */
[----:B------:R3:W-:Y:S02]  /*35c0*/  STG.E.64 [R8.64], R28 ;  /* 0x0000001c08007986 */ /* 0x0007e4000c101b06 */
[CC--:B0-----:R-:W-:Y:S02]  /*35d0*/  IMAD.WIDE.U32 R16, R37.reuse, R4.reuse, c[0x0][0x1c0] ;  /* 0x0000700025107625 */ /* 0x0c1fe400078e0004 */
[----:B------:R0:W-:Y:S02]  /*35e0*/  STG.E.64 [R10.64], R84 ;  /* 0x000000540a007986 */ /* 0x0001e4000c101b06 */
[-C--:B-1----:R-:W-:Y:S02]  /*35f0*/  IMAD.WIDE.U32 R2, R37, R4.reuse, c[0x0][0x1c8] ;  /* 0x0000720025027625 */ /* 0x082fe400078e0004 */
[----:B------:R1:W-:Y:S02]  /*3600*/  STG.E.64 [R12.64], R18 ;  /* 0x000000120c007986 */ /* 0x0003e4000c101b06 */
[----:B--2---:R-:W-:-:S02]  /*3610*/  IMAD.WIDE.U32 R6, R33, R4, c[0x0][0x1c0] ;  /* 0x0000700021067625 */ /* 0x004fc400078e0004 */
[----:B------:R-:W-:Y:S01]  /*3620*/  STG.E.64 [R14.64], R82 ;  /* 0x000000520e007986 */ /* 0x000fe2000c101b06 */
[----:B---3--:R-:W-:Y:S01]  /*3630*/  IADD3 R29, R5, 0x1800, RZ ;  /* 0x00001800051d7810 */ /* 0x008fe20007ffe0ff */
[-C--:B------:R-:W-:Y:S01]  /*3640*/  IMAD.WIDE.U32 R8, R33, R4.reuse, c[0x0][0x1c8] ;  /* 0x0000720021087625 */ /* 0x080fe200078e0004 */
[----:B------:R-:W-:Y:S01]  /*3650*/  IADD3 R5, R5, 0x1a00, RZ ;  /* 0x00001a0005057810 */ /* 0x000fe20007ffe0ff */
[----:B------:R-:W-:Y:S02]  /*3660*/  STG.E.64 [R16.64], R26 ;  /* 0x0000001a10007986 */ /* 0x000fe4000c101b06 */
[CC--:B0-----:R-:W-:Y:S02]  /*3670*/  IMAD.WIDE.U32 R10, R29.reuse, R4.reuse, c[0x0][0x1c0] ;  /* 0x000070001d0a7625 */ /* 0x0c1fe400078e0004 */
[----:B------:R-:W-:Y:S02]  /*3680*/  STG.E.64 [R2.64], R80 ;  /* 0x0000005002007986 */ /* 0x000fe4000c101b06 */
[----:B-1----:R-:W-:-:S02]  /*3690*/  IMAD.WIDE.U32 R12, R29, R4, c[0x0][0x1c8] ;  /* 0x000072001d0c7625 */ /* 0x002fc400078e0004 */
[----:B------:R-:W-:Y:S02]  /*36a0*/  STG.E.64 [R6.64], R24 ;  /* 0x0000001806007986 */ /* 0x000fe4000c101b06 */
[CC--:B------:R-:W-:Y:S02]  /*36b0*/  IMAD.WIDE.U32 R18, R5.reuse, R4.reuse, c[0x0][0x1c0] ;  /* 0x0000700005127625 */ /* 0x0c0fe400078e0004 */
[----:B------:R-:W-:Y:S02]  /*36c0*/  STG.E.64 [R8.64], R78 ;  /* 0x0000004e08007986 */ /* 0x000fe4000c101b06 */
[----:B------:R-:W-:Y:S02]  /*36d0*/  IMAD.WIDE.U32 R4, R5, R4, c[0x0][0x1c8] ;  /* 0x0000720005047625 */ /* 0x000fe400078e0004 */
[----:B------:R-:W-:Y:S04]  /*36e0*/  STG.E.64 [R10.64], R22 ;  /* 0x000000160a007986 */ /* 0x000fe8000c101b06 */
[----:B------:R-:W-:Y:S04]  /*36f0*/  STG.E.64 [R12.64], R76 ;  /* 0x0000004c0c007986 */ /* 0x000fe8000c101b06 */
[----:B------:R-:W-:Y:S04]  /*3700*/  STG.E.64 [R18.64], R20 ;  /* 0x0000001412007986 */ /* 0x000fe8000c101b06 */
[----:B------:R-:W-:Y:S01]  /*3710*/  STG.E.64 [R4.64], R74 ;  /* 0x0000004a04007986 */ /* 0x000fe2000c101b06 */
[----:B------:R-:W-:Y:S05]  /*3720*/  EXIT ;  /* 0x000000000000794d */ /* 0x000fea0003800000 */
.L_x_1645:
[----:B------:R-:W-:Y:S02]  /*3730*/  MOV R8, R10 ;  /* 0x0000000a00087202 */ /* 0x000fe40000000f00 */
[----:B------:R-:W-:-:S02]  /*3740*/  MOV R85, 0x10 ;  /* 0x0000001000557802 */ /* 0x000fc40000000f00 */
[----:B------:R-:W-:Y:S02]  /*3750*/  MOV R204, 0x1f ;  /* 0x0000001f00cc7802 */ /* 0x000fe40000000f00 */
[----:B------:R-:W-:Y:S02]  /*3760*/  MOV R203, 0xffffffff ;  /* 0xffffffff00cb7802 */ /* 0x000fe40000000f00 */
[----:B------:R-:W-:Y:S02]  /*3770*/  MOV R4, 0x3790 ;  /* 0x0000379000047802 */ /* 0x000fe40000000f00 */
[----:B------:R-:W-:Y:S05]  /*3780*/  CALL.REL.NOINC `($__internal_119_$__cuda_sm70_shflsync_down_p) ;  /* 0x0000045000007944 */ /* 0x000fea0003c00000 */
[----:B-1----:R-:W-:Y:S01]  /*3790*/  MOV R7, R204 ;  /* 0x000000cc00077202 */ /* 0x002fe20000000f00 */
[----:B0-----:R-:W-:Y:S05]  /*37a0*/  BRA `(.L_x_1653) ;  /* 0xffffe96000007947 */ /* 0x001fea000383ffff */
.L_x_1646:
[----:B------:R-:W-:Y:S01]  /*37b0*/  HFMA2.MMA R85, -RZ, RZ, 0, 9.5367431640625e-07 ;  /* 0x00000010ff557435 */ /* 0x000fe200000001ff */
[----:B------:R-:W-:Y:S02]  /*37c0*/  MOV R8, R9 ;  /* 0x0000000900087202 */ /* 0x000fe40000000f00 */
[----:B------:R-:W-:Y:S02]  /*37d0*/  MOV R204, 0x1f ;  /* 0x0000001f00cc7802 */ /* 0x000fe40000000f00 */
[----:B------:R-:W-:-:S02]  /*37e0*/  MOV R203, 0xffffffff ;  /* 0xffffffff00cb7802 */ /* 0x000fc40000000f00 */
[----:B------:R-:W-:Y:S02]  /*37f0*/  MOV R4, 0x3810 ;  /* 0x0000381000047802 */ /* 0x000fe40000000f00 */
[----:B01----:R-:W-:Y:S05]  /*3800*/  CALL.REL.NOINC `($__internal_119_$__cuda_sm70_shflsync_down_p) ;  /* 0x000003d000007944 */ /* 0x003fea0003c00000 */
[----:B------:R-:W-:Y:S01]  /*3810*/  FADD.FTZ R10, R10, R7 ;  /* 0x000000070a0a7221 */ /* 0x000fe20000010000 */
[----:B0-----:R-:W-:Y:S01]  /*3820*/  HFMA2.MMA R85, -RZ, RZ, 0, 4.76837158203125e-07 ;  /* 0x00000008ff557435 */ /* 0x001fe200000001ff */
[----:B-1----:R-:W-:Y:S01]  /*3830*/  FADD.FTZ R9, R9, R204 ;  /* 0x000000cc09097221 */ /* 0x002fe20000010000 */
[----:B------:R-:W-:Y:S02]  /*3840*/  MOV R204, 0x1f ;  /* 0x0000001f00cc7802 */ /* 0x000fe40000000f00 */
[----:B------:R-:W-:Y:S02]  /*3850*/  MOV R203, 0xffffffff ;  /* 0xffffffff00cb7802 */ /* 0x000fe40000000f00 */
[----:B------:R-:W-:Y:S02]  /*3860*/  MOV R8, R10 ;  /* 0x0000000a00087202 */ /* 0x000fe40000000f00 */
[----:B------:R-:W-:Y:S02]  /*3870*/  MOV R4, 0x3890 ;  /* 0x0000389000047802 */ /* 0x000fe40000000f00 */
[----:B------:R-:W-:Y:S05]  /*3880*/  CALL.REL.NOINC `($__internal_119_$__cuda_sm70_shflsync_down_p) ;  /* 0x0000035000007944 */ /* 0x000fea0003c00000 */
[----:B0-----:R-:W-:Y:S01]  /*3890*/  HFMA2.MMA R85, -RZ, RZ, 0, 4.76837158203125e-07 ;  /* 0x00000008ff557435 */ /* 0x001fe200000001ff */
[----:B-1----:R-:W-:-:S02]  /*38a0*/  MOV R7, R204 ;  /* 0x000000cc00077202 */ /* 0x002fc40000000f00 */
[----:B------:R-:W-:Y:S02]  /*38b0*/  MOV R8, R9 ;  /* 0x0000000900087202 */ /* 0x000fe40000000f00 */
[----:B------:R-:W-:Y:S02]  /*38c0*/  MOV R204, 0x1f ;  /* 0x0000001f00cc7802 */ /* 0x000fe40000000f00 */
[----:B------:R-:W-:Y:S02]  /*38d0*/  MOV R203, 0xffffffff ;  /* 0xffffffff00cb7802 */ /* 0x000fe40000000f00 */
[----:B------:R-:W-:Y:S02]  /*38e0*/  MOV R4, 0x3900 ;  /* 0x0000390000047802 */ /* 0x000fe40000000f00 */
[----:B------:R-:W-:Y:S05]  /*38f0*/  CALL.REL.NOINC `($__internal_119_$__cuda_sm70_shflsync_down_p) ;  /* 0x000002e000007944 */ /* 0x000fea0003c00000 */
[----:B------:R-:W-:Y:S01]  /*3900*/  FADD.FTZ R10, R7, R10 ;  /* 0x0000000a070a7221 */ /* 0x000fe20000010000 */
[----:B0-----:R-:W-:Y:S01]  /*3910*/  HFMA2.MMA R85, -RZ, RZ, 0, 2.384185791015625e-07 ;  /* 0x00000004ff557435 */ /* 0x001fe200000001ff */
[----:B-1----:R-:W-:Y:S01]  /*3920*/  FADD.FTZ R9, R9, R204 ;  /* 0x000000cc09097221 */ /* 0x002fe20000010000 */
[----:B------:R-:W-:Y:S02]  /*3930*/  MOV R204, 0x1f ;  /* 0x0000001f00cc7802 */ /* 0x000fe40000000f00 */
[----:B------:R-:W-:-:S02]  /*3940*/  MOV R203, 0xffffffff ;  /* 0xffffffff00cb7802 */ /* 0x000fc40000000f00 */
[----:B------:R-:W-:Y:S02]  /*3950*/  MOV R8, R10 ;  /* 0x0000000a00087202 */ /* 0x000fe40000000f00 */
[----:B------:R-:W-:Y:S02]  /*3960*/  MOV R4, 0x3980 ;  /* 0x0000398000047802 */ /* 0x000fe40000000f00 */
[----:B------:R-:W-:Y:S05]  /*3970*/  CALL.REL.NOINC `($__internal_119_$__cuda_sm70_shflsync_down_p) ;  /* 0x0000026000007944 */ /* 0x000fea0003c00000 */
[----:B0-----:R-:W-:Y:S01]  /*3980*/  HFMA2.MMA R85, -RZ, RZ, 0, 2.384185791015625e-07 ;  /* 0x00000004ff557435 */ /* 0x001fe200000001ff */
[----:B-1----:R-:W-:Y:S02]  /*3990*/  MOV R7, R204 ;  /* 0x000000cc00077202 */ /* 0x002fe40000000f00 */
[----:B------:R-:W-:Y:S02]  /*39a0*/  MOV R8, R9 ;  /* 0x0000000900087202 */ /* 0x000fe40000000f00 */
[----:B------:R-:W-:Y:S02]  /*39b0*/  MOV R204, 0x1f ;  /* 0x0000001f00cc7802 */ /* 0x000fe40000000f00 */
[----:B------:R-:W-:Y:S02]  /*39c0*/  MOV R203, 0xffffffff ;  /* 0xffffffff00cb7802 */ /* 0x000fe40000000f00 */
[----:B------:R-:W-:-:S02]  /*39d0*/  MOV R4, 0x39f0 ;  /* 0x000039f000047802 */ /* 0x000fc40000000f00 */
[----:B------:R-:W-:Y:S05]  /*39e0*/  CALL.REL.NOINC `($__internal_119_$__cuda_sm70_shflsync_down_p) ;  /* 0x000001f000007944 */ /* 0x000fea0003c00000 */
[----:B------:R-:W-:Y:S01]  /*39f0*/  FADD.FTZ R10, R7, R10 ;  /* 0x0000000a070a7221 */ /* 0x000fe20000010000 */
[----:B0-----:R-:W-:Y:S01]  /*3a00*/  HFMA2.MMA R85, -RZ, RZ, 0, 1.1920928955078125e-07 ;  /* 0x00000002ff557435 */ /* 0x001fe200000001ff */
[----:B-1----:R-:W-:Y:S01]  /*3a10*/  FADD.FTZ R11, R9, R204 ;  /* 0x000000cc090b7221 */ /* 0x002fe20000010000 */
[----:B------:R-:W-:-:S02]  /*3a20*/  MOV R204, 0x1f ;  /* 0x0000001f00cc7802 */ /* 0x000fc40000000f00 */
[----:B------:R-:W-:Y:S02]  /*3a30*/  MOV R203, 0xffffffff ;  /* 0xffffffff00cb7802 */ /* 0x000fe40000000f00 */
[----:B------:R-:W-:Y:S02]  /*3a40*/  MOV R8, R10 ;  /* 0x0000000a00087202 */ /* 0x000fe40000000f00 */
[----:B------:R-:W-:Y:S02]  /*3a50*/  MOV R4, 0x3a70 ;  /* 0x00003a7000047802 */ /* 0x000fe40000000f00 */
[----:B------:R-:W-:Y:S05]  /*3a60*/  CALL.REL.NOINC `($__internal_119_$__cuda_sm70_shflsync_down_p) ;  /* 0x0000017000007944 */ /* 0x000fea0003c00000 */
[----:B0-----:R-:W-:Y:S01]  /*3a70*/  HFMA2.MMA R85, -RZ, RZ, 0, 1.1920928955078125e-07 ;  /* 0x00000002ff557435 */ /* 0x001fe200000001ff */
[----:B-1----:R-:W-:Y:S02]  /*3a80*/  MOV R7, R204 ;  /* 0x000000cc00077202 */ /* 0x002fe40000000f00 */
[----:B------:R-:W-:Y:S02]  /*3a90*/  MOV R8, R11 ;  /* 0x0000000b00087202 */ /* 0x000fe40000000f00 */
[----:B------:R-:W-:Y:S02]  /*3aa0*/  MOV R204, 0x1f ;  /* 0x0000001f00cc7802 */ /* 0x000fe40000000f00 */
[----:B------:R-:W-:-:S02]  /*3ab0*/  MOV R203, 0xffffffff ;  /* 0xffffffff00cb7802 */ /* 0x000fc40000000f00 */
[----:B------:R-:W-:Y:S02]  /*3ac0*/  MOV R4, 0x3ae0 ;  /* 0x00003ae000047802 */ /* 0x000fe40000000f00 */
[----:B------:R-:W-:Y:S05]  /*3ad0*/  CALL.REL.NOINC `($__internal_119_$__cuda_sm70_shflsync_down_p) ;  /* 0x0000010000007944 */ /* 0x000fea0003c00000 */
[----:B------:R-:W-:Y:S01]  /*3ae0*/  FADD.FTZ R9, R7, R10 ;  /* 0x0000000a07097221 */ /* 0x000fe20000010000 */
[----:B0-----:R-:W-:Y:S01]  /*3af0*/  HFMA2.MMA R85, -RZ, RZ, 0, 5.9604644775390625e-08 ;  /* 0x00000001ff557435 */ /* 0x001fe200000001ff */
[----:B-1----:R-:W-:Y:S01]  /*3b00*/  FADD.FTZ R11, R11, R204 ;  /* 0x000000cc0b0b7221 */ /* 0x002fe20000010000 */
[----:B------:R-:W-:Y:S02]  /*3b10*/  MOV R204, 0x1f ;  /* 0x0000001f00cc7802 */ /* 0x000fe40000000f00 */
[----:B------:R-:W-:Y:S02]  /*3b20*/  MOV R203, 0xffffffff ;  /* 0xffffffff00cb7802 */ /* 0x000fe40000000f00 */
[----:B------:R-:W-:Y:S02]  /*3b30*/  MOV R8, R9 ;  /* 0x0000000900087202 */ /* 0x000fe40000000f00 */
[----:B------:R-:W-:Y:S02]  /*3b40*/  MOV R4, 0x3b60 ;  /* 0x00003b6000047802 */ /* 0x000fe40000000f00 */
[----:B------:R-:W-:Y:S05]  /*3b50*/  CALL.REL.NOINC `($__internal_119_$__cuda_sm70_shflsync_down_p) ;  /* 0x0000008000007944 */ /* 0x000fea0003c00000 */
[----:B0-----:R-:W-:Y:S01]  /*3b60*/  HFMA2.MMA R85, -RZ, RZ, 0, 5.9604644775390625e-08 ;  /* 0x00000001ff557435 */ /* 0x001fe200000001ff */
[----:B-1----:R-:W-:-:S02]  /*3b70*/  MOV R84, R204 ;  /* 0x000000cc00547202 */ /* 0x002fc40000000f00 */
[----:B------:R-:W-:Y:S02]  /*3b80*/  MOV R8, R11 ;  /* 0x0000000b00087202 */ /* 0x000fe40000000f00 */
[----:B------:R-:W-:Y:S02]  /*3b90*/  MOV R204, 0x1f ;  /* 0x0000001f00cc7802 */ /* 0x000fe40000000f00 */
[----:B------:R-:W-:Y:S02]  /*3ba0*/  MOV R203, 0xffffffff ;  /* 0xffffffff00cb7802 */ /* 0x000fe40000000f00 */
[----:B------:R-:W-:Y:S02]  /*3bb0*/  MOV R4, 0x3bd0 ;  /* 0x00003bd000047802 */ /* 0x000fe40000000f00 */
[----:B------:R-:W-:Y:S05]  /*3bc0*/  CALL.REL.NOINC `($__internal_119_$__cuda_sm70_shflsync_down_p) ;  /* 0x0000001000007944 */ /* 0x000fea0003c00000 */
[----:B01----:R-:W-:Y:S05]  /*3bd0*/  BRA `(.L_x_1654) ;  /* 0xffffe65000007947 */ /* 0x003fea000383ffff */
        .weak           $__internal_119_$__cuda_sm70_shflsync_down_p
        .type           $__internal_119_$__cuda_sm70_shflsync_down_p,@function
        .size           $__internal_119_$__cuda_sm70_shflsync_down_p,(.L_x_3526 - $__internal_119_$__cuda_sm70_shflsync_down_p)
$__internal_119_$__cuda_sm70_shflsync_down_p:
[----:B------:R-:W-:Y:S01]  /*3be0*/  HFMA2.MMA R5, -RZ, RZ, 0, 0 ;  /* 0x00000000ff057435 */ /* 0x000fe200000001ff */
[----:B------:R-:W-:Y:S04]  /*3bf0*/  WARPSYNC R203 ;  /* 0x000000cb00007348 */ /* 0x000fe80003800000 */
[----:B------:R0:W1:Y:S01]  /*3c00*/  SHFL.DOWN PT, R204, R8, R85, R204 ;  /* 0x0800005508cc7389 */ /* 0x00006200000e00cc */
[----:B------:R-:W-:Y:S05]  /*3c10*/  RET.REL.NODEC R4 `(_ZN10layer_norm13ln_bwd_kernelINS_13Kernel_traitsIffffjLj14336ELj4ELj1ELj4ELj8ENS_18Kernel_traits_baseILj14336EffffjLj128EEEEEEEvNS_9BwdParamsE) ;  /* 0xffffc3e004007950 */ /* 0x000fea0003c3ffff */
.L_x_1655:
        /* <DEDUP_REMOVED lines=14> */
.L_x_3526:


//--------------------- .text._ZN10layer_norm22ln_bwd_finalize_kernelINS_22Kernel_traits_finalizeILj12800E13__nv_bfloat16fS2_fjLj1024ELj4ENS_18Kernel_traits_baseILj12800ES2_fS2_fjLj1024EEEEEEEvNS_9BwdParamsE --------------------------
	.section	.text._ZN10layer_norm22ln_bwd_finalize_kernelINS_22Kernel_traits_finalizeILj12800E13__nv_bfloat16fS2_fjLj1024ELj4ENS_18Kernel_traits_baseILj12800ES2_fS2_fjLj1024EEEEEEEvNS_9BwdParamsE,"ax",@progbits
	.sectioninfo	@"SHI_REGISTERS=32"
	.align	128
        .global         _ZN10layer_norm22ln_bwd_finalize_kernelINS_22Kernel_traits_finalizeILj12800E13__nv_bfloat16fS2_fjLj1024ELj4ENS_18Kernel_traits_baseILj12800ES2_fS2_fjLj1024EEEEEEEvNS_9BwdParamsE
        .type           _ZN10layer_norm22ln_bwd_finalize_kernelINS_22Kernel_traits_finalizeILj12800E13__nv_bfloat16fS2_fjLj1024ELj4ENS_18Kernel_traits_baseILj12800ES2_fS2_fjLj1024EEEEEEEvNS_9BwdParamsE,@function
        .size           _ZN10layer_norm22ln_bwd_finalize_kernelINS_22Kernel_traits_finalizeILj12800E13__nv_bfloat16fS2_fjLj1024ELj4ENS_18Kernel_traits_baseILj12800ES2_fS2_fjLj1024EEEEEEEvNS_9BwdParamsE,(.L_x_3527 - _ZN10layer_norm22ln_bwd_finalize_kernelINS_22Kernel_traits_finalizeILj12800E13__nv_bfloat16fS2_fjLj1024ELj4ENS_18Kernel_traits_baseILj12800ES2_fS2_fjLj1024EEEEEEEvNS_9BwdParamsE)
        .other          _ZN10layer_norm22ln_bwd_finalize_kernelINS_22Kernel_traits_finalizeILj12800E13__nv_bfloat16fS2_fjLj1024ELj4ENS_18Kernel_traits_baseILj12800ES2_fS2_fjLj1024EEEEEEEvNS_9BwdParamsE,@"STO_CUDA_ENTRY STV_DEFAULT"
_ZN10layer_norm22ln_bwd_finalize_kernelINS_22Kernel_traits_finalizeILj12800E13__nv_bfloat16fS2_fjLj1024ELj4ENS_18Kernel_traits_baseILj12800ES2_fS2_fjLj1024EEEEEEEvNS_9BwdParamsE:
.text._ZN10layer_norm22ln_bwd_finalize_kernelINS_22Kernel_traits_finalizeILj12800E13__nv_bfloat16fS2_fjLj1024ELj4ENS_18Kernel_traits_baseILj12800ES2_fS2_fjLj1024EEEEEEEvNS_9BwdParamsE:
        /* <DEDUP_REMOVED lines=19> */
.L_x_1668:
        /* <DEDUP_REMOVED lines=27> */
.L_x_1660:
        /* <DEDUP_REMOVED lines=32> */
.L_x_1659:
[----:B------:R-:W-:Y:S05]  /*04e0*/  BSYNC B1 ;  /* 0x0000000000017941 */ /* 0x000fea0003800000 */
.L_x_1658:
        /* <DEDUP_REMOVED lines=22> */
.L_x_1662:
[----:B------:R-:W-:Y:S05]  /*0650*/  BSYNC B1 ;  /* 0x0000000000017941 */ /* 0x000fea0003800000 */
.L_x_1661:
        /* <DEDUP_REMOVED lines=10> */
.L_x_1657:
[----:B------:R-:W-:Y:S05]  /*0700*/  BSYNC B0 ;  /* 0x0000000000007941 */ /* 0x000fea0003800000 */
.L_x_1656:
        /* <DEDUP_REMOVED lines=11> */
.L_x_1669:
        /* <DEDUP_REMOVED lines=18> */
.L_x_1670:
[----:B------:R-:W-:Y:S01]  /*08e0*/  @!P1 SHF.R.U32.HI R2, RZ, 0x3, R0 ;  /* 0x00000003ff029819 */ /* 0x000fe20000011600 */
[----:B---3--:R-:W-:Y:S02]  /*08f0*/  FADD.FTZ R5, R5, R10 ;  /* 0x0000000a05057221 */ /* 0x008fe40000010000 */
[----:B--2---:R-:W-:Y:S01]  /*0900*/  FADD.FTZ R7, R7, R4 ;  /* 0x0000000407077221 */ /* 0x004fe20000010000 */
[----:B------:R-:W-:-:S05]  /*0910*/  @!P1 LOP3.LUT R2, R2, 0x1ffffffc, RZ, 0xc0, !PT ;  /* 0x1ffffffc02029812 */ /* 0x000fca00078ec0ff */
[----:B------:R2:W-:Y:S04]  /*0920*/  @!P1 STS [R2+0x2000], R5 ;  /* 0x0020000502009388 */ /* 0x0005e80000000800 */
[----:B------:R2:W-:Y:S02]  /*0930*/  @!P1 STS [R2+0x2080], R7 ;  /* 0x0020800702009388 */ /* 0x0005e40000000800 */
.L_x_1663:
        /* <DEDUP_REMOVED lines=13> */
.L_x_1667:
[----:B------:R-:W-:Y:S05]  /*0a10*/  BSYNC B0 ;  /* 0x0000000000007941 */ /* 0x000fea0003800000 */
.L_x_1666:
[C---:B------:R-:W-:Y:S02]  /*0a20*/  ISETP.GT.U32.AND P1, PT, R18.reuse, -0x3201, PT ;  /* 0xffffcdff1200780c */ /* 0x040fe40003f24070 */
[----:B------:R-:W-:Y:S02]  /*0a30*/  IADD3 R18, R18, 0x3200, RZ ;  /* 0x0000320012127810 */ /* 0x000fe40007ffe0ff */
[----:B------:R-:W-:-:S09]  /*0a40*/  IADD3 R19, R19, 0x1900, RZ ;  /* 0x0000190013137810 */ /* 0x000fd20007ffe0ff */
[----:B012---:R-:W-:Y:S05]  /*0a50*/  @P1 BRA `(.L_x_1668) ;  /* 0xfffff6d000001947 */ /* 0x007fea000383ffff */
[----:B------:R-:W-:Y:S05]  /*0a60*/  EXIT ;  /* 0x000000000000794d */ /* 0x000fea0003800000 */
.L_x_1664:
[----:B--2---:R-:W-:Y:S01]  /*0a70*/  IMAD.MOV.U32 R10, RZ, RZ, R4 ;  /* 0x000000ffff0a7224 */ /* 0x004fe200078e0004 */
[----:B------:R-:W-:Y:S01]  /*0a80*/  MOV R9, 0x1 ;  /* 0x0000000100097802 */ /* 0x000fe20000000f00 */
[----:B------:R-:W-:Y:S01]  /*0a90*/  IMAD.MOV.U32 R6, RZ, RZ, 0x1f ;  /* 0x0000001fff067424 */ /* 0x000fe200078e00ff */
[----:B------:R-:W-:Y:S02]  /*0aa0*/  MOV R11, 0xffffffff ;  /* 0xffffffff000b7802 */ /* 0x000fe40000000f00 */
[----:B------:R-:W-:Y:S02]  /*0ab0*/  MOV R2, 0xad0 ;  /* 0x00000ad000027802 */ /* 0x000fe40000000f00 */
[----:B01----:R-:W-:Y:S05]  /*0ac0*/  CALL.REL.NOINC `($__internal_120_$__cuda_sm70_shflsync_bfly_p) ;  /* 0x000003c000007944 */ /* 0x003fea0003c00000 */
[----:B-1----:R-:W-:Y:S01]  /*0ad0*/  IMAD.MOV.U32 R3, RZ, RZ, R6 ;  /* 0x000000ffff037224 */ /* 0x002fe200078e0006 */
[----:B0-----:R-:W-:Y:S05]  /*0ae0*/  BRA `(.L_x_1669) ;  /* 0xfffffcd000007947 */ /* 0x001fea000383ffff */
.L_x_1665:
[----:B------:R-:W-:Y:S01]  /*0af0*/  HFMA2.MMA R6, -RZ, RZ, 0, 1.847743988037109375e-06 ;  /* 0x0000001fff067435 */ /* 0x000fe200000001ff */
[----:B------:R-:W-:Y:S01]  /*0b00*/  MOV R10, R13 ;  /* 0x0000000d000a7202 */ /* 0x000fe20000000f00 */
[----:B------:R-:W-:Y:S01]  /*0b10*/  IMAD.MOV.U32 R9, RZ, RZ, 0x2 ;  /* 0x00000002ff097424 */ /* 0x000fe200078e00ff */
[----:B------:R-:W-:Y:S01]  /*0b20*/  MOV R2, 0xb50 ;  /* 0x00000b5000027802 */ /* 0x000fe20000000f00 */
[----:B------:R-:W-:-:S02]  /*0b30*/  IMAD.MOV.U32 R11, RZ, RZ, -0x1 ;  /* 0xffffffffff0b7424 */ /* 0x000fc400078e00ff */
[----:B012---:R-:W-:Y:S05]  /*0b40*/  CALL.REL.NOINC `($__internal_120_$__cuda_sm70_shflsync_bfly_p) ;  /* 0x0000034000007944 */ /* 0x007fea0003c00000 */
[----:B01----:R-:W-:Y:S01]  /*0b50*/  FADD.FTZ R10, R13, R6 ;  /* 0x000000060d0a7221 */ /* 0x003fe20000010000 */
[----:B------:R-:W-:Y:S01]  /*0b60*/  MOV R9, 0x4 ;  /* 0x0000000400097802 */ /* 0x000fe20000000f00 */
[----:B------:R-:W-:Y:S01]  /*0b70*/  IMAD.MOV.U32 R6, RZ, RZ, 0x1f ;  /* 0x0000001fff067424 */ /* 0x000fe200078e00ff */
[----:B------:R-:W-:-:S02]  /*0b80*/  MOV R11, 0xffffffff ;  /* 0xffffffff000b7802 */ /* 0x000fc40000000f00 */
[----:B------:R-:W-:Y:S02]  /*0b90*/  MOV R2, 0xbb0 ;  /* 0x00000bb000027802 */ /* 0x000fe40000000f00 */
[----:B------:R-:W-:Y:S05]  /*0ba0*/  CALL.REL.NOINC `($__internal_120_$__cuda_sm70_shflsync_bfly_p) ;  /* 0x000002e000007944 */ /* 0x000fea0003c00000 */
[----:B01----:R-:W-:Y:S01]  /*0bb0*/  FADD.FTZ R10, R10, R6 ;  /* 0x000000060a0a7221 */ /* 0x003fe20000010000 */
[----:B------:R-:W-:Y:S01]  /*0bc0*/  HFMA2.MMA R6, -RZ, RZ, 0, 1.847743988037109375e-06 ;  /* 0x0000001fff067435 */ /* 0x000fe200000001ff */
[----:B------:R-:W-:Y:S01]  /*0bd0*/  IMAD.MOV.U32 R9, RZ, RZ, 0x8 ;  /* 0x00000008ff097424 */ /* 0x000fe200078e00ff */
[----:B------:R-:W-:Y:S01]  /*0be0*/  MOV R2, 0xc10 ;  /* 0x00000c1000027802 */ /* 0x000fe20000000f00 */
[----:B------:R-:W-:-:S03]  /*0bf0*/  IMAD.MOV.U32 R11, RZ, RZ, -0x1 ;  /* 0xffffffffff0b7424 */ /* 0x000fc600078e00ff */
[----:B------:R-:W-:Y:S05]  /*0c00*/  CALL.REL.NOINC `($__internal_120_$__cuda_sm70_shflsync_bfly_p) ;  /* 0x0000028000007944 */ /* 0x000fea0003c00000 */
[----:B-1----:R-:W-:Y:S01]  /*0c10*/  FADD.FTZ R4, R10, R6 ;  /* 0x000000060a047221 */ /* 0x002fe20000010000 */
[----:B0-----:R-:W-:Y:S01]  /*0c20*/  MOV R9, 0x10 ;  /* 0x0000001000097802 */ /* 0x001fe20000000f00 */
[----:B------:R-:W-:Y:S01]  /*0c30*/  IMAD.MOV.U32 R6, RZ, RZ, 0x1f ;  /* 0x0000001fff067424 */ /* 0x000fe200078e00ff */
[----:B------:R-:W-:Y:S01]  /*0c40*/  MOV R11, 0xffffffff ;  /* 0xffffffff000b7802 */ /* 0x000fe20000000f00 */
[----:B------:R-:W-:Y:S01]  /*0c50*/  IMAD.MOV.U32 R10, RZ, RZ, R4 ;  /* 0x000000ffff0a7224 */ /* 0x000fe200078e0004 */
[----:B------:R-:W-:Y:S02]  /*0c60*/  MOV R2, 0xc80 ;  /* 0x00000c8000027802 */ /* 0x000fe40000000f00 */
[----:B------:R-:W-:Y:S05]  /*0c70*/  CALL.REL.NOINC `($__internal_120_$__cuda_sm70_shflsync_bfly_p) ;  /* 0x0000021000007944 */ /* 0x000fea0003c00000 */
[----:B0-----:R-:W-:Y:S01]  /*0c80*/  HFMA2.MMA R9, -RZ, RZ, 0, 5.9604644775390625e-08 ;  /* 0x00000001ff097435 */ /* 0x001fe200000001ff */
[----:B-1----:R-:W-:Y:S01]  /*0c90*/  MOV R7, R6 ;  /* 0x0000000600077202 */ /* 0x002fe20000000f00 */
[----:B------:R-:W-:Y:S01]  /*0ca0*/  IMAD.MOV.U32 R10, RZ, RZ, R5 ;  /* 0x000000ffff0a7224 */ /* 0x000fe200078e0005 */
[----:B------:R-:W-:Y:S01]  /*0cb0*/  MOV R6, 0x1f ;  /* 0x0000001f00067802 */ /* 0x000fe20000000f00 */
[----:B------:R-:W-:Y:S01]  /*0cc0*/  IMAD.MOV.U32 R11, RZ, RZ, -0x1 ;  /* 0xffffffffff0b7424 */ /* 0x000fe200078e00ff */
[----:B------:R-:W-:-:S02]  /*0cd0*/  MOV R2, 0xcf0 ;  /* 0x00000cf000027802 */ /* 0x000fc40000000f00 */
[----:B------:R-:W-:Y:S05]  /*0ce0*/  CALL.REL.NOINC `($__internal_120_$__cuda_sm70_shflsync_bfly_p) ;  /* 0x000001a000007944 */ /* 0x000fea0003c00000 */
[----:B0-----:R-:W-:Y:S01]  /*0cf0*/  HFMA2.MMA R9, -RZ, RZ, 0, 1.1920928955078125e-07 ;  /* 0x00000002ff097435 */ /* 0x001fe200000001ff */
[----:B-1----:R-:W-:Y:S01]  /*0d00*/  FADD.FTZ R10, R5, R6 ;  /* 0x00000006050a7221 */ /* 0x002fe20000010000 */
[----:B------:R-:W-:Y:S01]  /*0d10*/  MOV R6, 0x1f ;  /* 0x0000001f00067802 */ /* 0x000fe20000000f00 */
[----:B------:R-:W-:Y:S01]  /*0d20*/  IMAD.MOV.U32 R11, RZ, RZ, -0x1 ;  /* 0xffffffffff0b7424 */ /* 0x000fe200078e00ff */
[----:B------:R-:W-:-:S02]  /*0d30*/  MOV R2, 0xd50 ;  /* 0x00000d5000027802 */ /* 0x000fc40000000f00 */
[----:B------:R-:W-:Y:S05]  /*0d40*/  CALL.REL.NOINC `($__internal_120_$__cuda_sm70_shflsync_bfly_p) ;  /* 0x0000014000007944 */ /* 0x000fea0003c00000 */
[----:B0-----:R-:W-:Y:S01]  /*0d50*/  HFMA2.MMA R9, -RZ, RZ, 0, 2.384185791015625e-07 ;  /* 0x00000004ff097435 */ /* 0x001fe200000001ff */
[----:B-1----:R-:W-:Y:S01]  /*0d60*/  FADD.FTZ R10, R10, R6 ;  /* 0x000000060a0a7221 */ /* 0x002fe20000010000 */
[----:B------:R-:W-:Y:S01]  /*0d70*/  MOV R6, 0x1f ;  /* 0x0000001f00067802 */ /* 0x000fe20000000f00 */
[----:B------:R-:W-:Y:S01]  /*0d80*/  IMAD.MOV.U32 R11, RZ, RZ, -0x1 ;  /* 0xffffffffff0b7424 */ /* 0x000fe200078e00ff */
[----:B------:R-:W-:-:S02]  /*0d90*/  MOV R2, 0xdb0 ;  /* 0x00000db000027802 */ /* 0x000fc40000000f00 */
[----:B------:R-:W-:Y:S05]  /*0da0*/  CALL.REL.NOINC `($__internal_120_$__cuda_sm70_shflsync_bfly_p) ;  /* 0x000000e000007944 */ /* 0x000fea0003c00000 */
[----:B0-----:R-:W-:Y:S01]  /*0db0*/  HFMA2.MMA R9, -RZ, RZ, 0, 4.76837158203125e-07 ;  /* 0x00000008ff097435 */ /* 0x001fe200000001ff */
[----:B-1----:R-:W-:Y:S01]  /*0dc0*/  FADD.FTZ R10, R10, R6 ;  /* 0x000000060a0a7221 */ /* 0x002fe20000010000 */
[----:B------:R-:W-:Y:S01]  /*0dd0*/  MOV R6, 0x1f ;  /* 0x0000001f00067802 */ /* 0x000fe20000000f00 */
[----:B------:R-:W-:Y:S01]  /*0de0*/  IMAD.MOV.U32 R11, RZ, RZ, -0x1 ;  /* 0xffffffffff0b7424 */ /* 0x000fe200078e00ff */
[----:B------:R-:W-:-:S02]  /*0df0*/  MOV R2, 0xe10 ;  /* 0x00000e1000027802 */ /* 0x000fc40000000f00 */
[----:B------:R-:W-:Y:S05]  /*0e00*/  CALL.REL.NOINC `($__internal_120_$__cuda_sm70_shflsync_bfly_p) ;  /* 0x0000008000007944 */ /* 0x000fea0003c00000 */
[----:B0-----:R-:W-:Y:S01]  /*0e10*/  HFMA2.MMA R9, -RZ, RZ, 0, 9.5367431640625e-07 ;  /* 0x00000010ff097435 */ /* 0x001fe200000001ff */
[----:B-1----:R-:W-:Y:S01]  /*0e20*/  FADD.FTZ R10, R10, R6 ;  /* 0x000000060a0a7221 */ /* 0x002fe20000010000 */
[----:B------:R-:W-:Y:S01]  /*0e30*/  MOV R6, 0x1f ;  /* 0x0000001f00067802 */ /* 0x000fe20000000f00 */
[----:B------:R-:W-:Y:S01]  /*0e40*/  IMAD.MOV.U32 R11, RZ, RZ, -0x1 ;  /* 0xffffffffff0b7424 */ /* 0x000fe200078e00ff */
[----:B------:R-:W-:-:S02]  /*0e50*/  MOV R2, 0xe70 ;  /* 0x00000e7000027802 */ /* 0x000fc40000000f00 */
[----:B------:R-:W-:Y:S05]  /*0e60*/  CALL.REL.NOINC `($__internal_120_$__cuda_sm70_shflsync_bfly_p) ;  /* 0x0000002000007944 */ /* 0x000fea0003c00000 */
[----:B-1----:R-:W-:Y:S01]  /*0e70*/  MOV R5, R6 ;  /* 0x0000000600057202 */ /* 0x002fe20000000f00 */
[----:B0-----:R-:W-:Y:S05]  /*0e80*/  BRA `(.L_x_1670) ;  /* 0xfffffa5000007947 */ /* 0x001fea000383ffff */
        .weak           $__internal_120_$__cuda_sm70_shflsync_bfly_p
        .type           $__internal_120_$__cuda_sm70_shflsync_bfly_p,@function
        .size           $__internal_120_$__cuda_sm70_shflsync_bfly_p,(.L_x_3527 - $__internal_120_$__cuda_sm70_shflsync_bfly_p)
$__internal_120_$__cuda_sm70_shflsync_bfly_p:
[----:B------:R-:W-:Y:S01]  /*0e90*/  HFMA2.MMA R3, -RZ, RZ, 0, 0 ;  /* 0x00000000ff037435 */ /* 0x000fe200000001ff */
[----:B------:R-:W-:Y:S04]  /*0ea0*/  WARPSYNC R11 ;  /* 0x0000000b00007348 */ /* 0x000fe80003800000 */
[----:B------:R0:W1:Y:S01]  /*0eb0*/  SHFL.BFLY PT, R6, R10, R9, R6 ;  /* 0x0c0000090a067389 */ /* 0x00006200000e0006 */
[----:B------:R-:W-:Y:S05]  /*0ec0*/  RET.REL.NODEC R2 `(_ZN10layer_norm22ln_bwd_finalize_kernelINS_22Kernel_traits_finalizeILj12800E13__nv_bfloat16fS2_fjLj1024ELj4ENS_18Kernel_traits_baseILj12800ES2_fS2_fjLj1024EEEEEEEvNS_9BwdParamsE) ;  /* 0xfffff13002007950 */ /* 0x000fea0003c3ffff */
.L_x_1671:
        /* <DEDUP_REMOVED lines=11> */
.L_x_3527:


//--------------------- .text._ZN10layer_norm13ln_bwd_kernelINS_13Kernel_traitsI13__nv_bfloat16fS2_fjLj12800ELj5ELj1ELj4ELj16ENS_18Kernel_traits_baseILj12800ES2_fS2_fjLj128EEEEEEEvNS_9BwdParamsE --------------------------
	.section	.text._ZN10layer_norm13ln_bwd_kernelINS_13Kernel_traitsI13__nv_bfloat16fS2_fjLj12800ELj5ELj1ELj4ELj16ENS_18Kernel_traits_baseILj12800ES2_fS2_fjLj128EEEEEEEvNS_9BwdParamsE,"ax",@progbits
	.sectioninfo	@"SHI_REGISTERS=168"
	.align	128
        .global         _ZN10layer_norm13ln_bwd_kernelINS_13Kernel_traitsI13__nv_bfloat16fS2_fjLj12800ELj5ELj1ELj4ELj16ENS_18Kernel_traits_baseILj12800ES2_fS2_fjLj128EEEEEEEvNS_9BwdParamsE
        .type           _ZN10layer_norm13ln_bwd_kernelINS_13Kernel_traitsI13__nv_bfloat16fS2_fjLj12800ELj5ELj1ELj4ELj16ENS_18Kernel_traits_baseILj12800ES2_fS2_fjLj128EEEEEEEvNS_9BwdParamsE,@function
        .size           _ZN10layer_norm13ln_bwd_kernelINS_13Kernel_traitsI13__nv_bfloat16fS2_fjLj12800ELj5ELj1ELj4ELj16ENS_18Kernel_traits_baseILj12800ES2_fS2_fjLj128EEEEEEEvNS_9BwdParamsE,(.L_x_3528 - _ZN10layer_norm13ln_bwd_kernelINS_13Kernel_traitsI13__nv_bfloat16fS2_fjLj12800ELj5ELj1ELj4ELj16ENS_18Kernel_traits_baseILj12800ES2_fS2_fjLj128EEEEEEEvNS_9BwdParamsE)
        .other          _ZN10layer_norm13ln_bwd_kernelINS_13Kernel_traitsI13__nv_bfloat16fS2_fjLj12800ELj5ELj1ELj4ELj16ENS_18Kernel_traits_baseILj12800ES2_fS2_fjLj128EEEEEEEvNS_9BwdParamsE,@"STO_CUDA_ENTRY STV_DEFAULT"
_ZN10layer_norm13ln_bwd_kernelINS_13Kernel_traitsI13__nv_bfloat16fS2_fjLj12800ELj5ELj1ELj4ELj16ENS_18Kernel_traits_baseILj12800ES2_fS2_fjLj128EEEEEEEvNS_9BwdParamsE:
.text._ZN10layer_norm13ln_bwd_kernelINS_13Kernel_traitsI13__nv_bfloat16fS2_fjLj12800ELj5ELj1ELj4ELj16ENS_18Kernel_traits_baseILj12800ES2_fS2_fjLj128EEEEEEEvNS_9BwdParamsE:
[----:B------:R-:W-:Y:S02]  /*0000*/  MOV R1, c[0x0][0x28] ;  /* 0x00000a0000017a02 */ /* 0x000fe40000000f00 */
[----:B------:R-:W0:Y:S01]  /*0010*/  S2R R56, SR_CTAID.X ;  /* 0x0000000000387919 */ /* 0x000e220000002500 */
[----:B------:R-:W-:Y:S01]  /*0020*/  ISETP.NE.U32.AND P0, PT, RZ, c[0x0][0x178], PT ;  /* 0x00005e00ff007a0c */ /* 0x000fe20003f05070 */
[----:B------:R-:W-:Y:S01]  /*0030*/  HFMA2.MMA R17, -RZ, RZ, 0, 4.76837158203125e-07 ;  /* 0x00000008ff117435 */ /* 0x000fe200000001ff */
        /* <DEDUP_REMOVED lines=15> */
[----:B------:R-:W-:Y:S01]  /*0130*/  @P0 LEA R10, P1, R34, c[0x0][0x198], 0x3 ;  /* 0x00006600220a0a11 */ /* 0x000fe200078218ff */
[----:B------:R-:W-:Y:S01]  /*0140*/  @P0 IMAD.WIDE.U32 R4, R4, R17, c[0x0][0x198] ;  /* 0x0000660004040625 */ /* 0x000fe200078e0011 */
[----:B------:R-:W-:Y:S01]  /*0150*/  LEA.HI R33, R58, R57, RZ, 0x19 ;  /* 0x000000393a217211 */ /* 0x000fe200078fc8ff */
[----:B------:R0:W5:Y:S01]  /*0160*/  @P0 LDG.E.64 R72, [R2.64] ;  /* 0x0000000602480981 */ /* 0x000162000c1e1b00 */
[----:B------:R-:W-:Y:S01]  /*0170*/  @P0 LEA.HI.X R11, R34, c[0x0][0x19c], RZ, 0x3, P1 ;  /* 0x00006700220b0a11 */ /* 0x000fe200008f1cff */
        /* <DEDUP_REMOVED lines=27> */
[----:B------:R-:W-:Y:S05]  /*0330*/  @P0 BRA `(.L_x_1672) ;  /* 0x0000259000000947 */ /* 0x000fea0003800000 */
[----:B0-----:R-:W-:-:S05]  /*0340*/  IMAD.WIDE.U32 R2, R34, R17, c[0x0][0x190] ;  /* 0x0000640022027625 */ /* 0x001fca00078e0011 */
[----:B------:R0:W2:Y:S04]  /*0350*/  LDG.E.64 R4, [R2.64] ;  /* 0x0000000602047981 */ /* 0x0000a8000c1e1b00 */
[----:B------:R0:W3:Y:S04]  /*0360*/  LDG.E.64 R6, [R2.64+0x1400] ;  /* 0x0014000602067981 */ /* 0x0000e8000c1e1b00 */
        /* <DEDUP_REMOVED lines=37> */
[----:B------:R-:W-:-:S02]  /*05c0*/  MOV R101, 0x1 ;  /* 0x0000000100657802 */ /* 0x000fc40000000f00 */
[----:B------:R-:W-:Y:S02]  /*05d0*/  MOV R32, RZ ;  /* 0x000000ff00207202 */ /* 0x000fe40000000f00 */
[----:B------:R-:W-:Y:S02]  /*05e0*/  MOV R59, RZ ;  /* 0x000000ff003b7202 */ /* 0x000fe40000000f00 */
[----:B------:R-:W-:Y:S02]  /*05f0*/  MOV R0, RZ ;  /* 0x000000ff00007202 */ /* 0x000fe40000000f00 */
[----:B------:R-:W-:Y:S02]  /*0600*/  MOV R99, R33 ;  /* 0x0000002100637202 */ /* 0x000fe40000000f00 */
        /* <DEDUP_REMOVED lines=10> */
[--C-:B--2---:R-:W-:Y:S02]  /*06b0*/  SHF.R.U64 R103, R4, 0x10, R5.reuse ;  /* 0x0000001004677819 */ /* 0x104fe40000001205 */
[----:B------:R-:W-:Y:S02]  /*06c0*/  SHF.R.U32.HI R105, RZ, 0x10, R5 ;  /* 0x00000010ff697819 */ /* 0x000fe40000011605 */
[--C-:B---3--:R-:W-:Y:S02]  /*06d0*/  SHF.R.U64 R107, R6, 0x10, R7.reuse ;  /* 0x00000010066b7819 */ /* 0x108fe40000001207 */
[----:B------:R-:W-:-:S02]  /*06e0*/  SHF.R.U32.HI R109, RZ, 0x10, R7 ;  /* 0x00000010ff6d7819 */ /* 0x000fc40000011607 */
[--C-:B----4-:R-:W-:Y:S02]  /*06f0*/  SHF.R.U64 R111, R8, 0x10, R9.reuse ;  /* 0x00000010086f7819 */ /* 0x110fe40000001209 */
        /* <DEDUP_REMOVED lines=30> */
.L_x_1680:
[----:B------:R-:W-:Y:S01]  /*08e0*/  ISETP.NE.U32.AND P0, PT, RZ, c[0x0][0x178], PT ;  /* 0x00005e00ff007a0c */ /* 0x000fe20003f05070 */
[----:B------:R-:W-:-:S03]  /*08f0*/  IMAD R120, R99, 0xc80, R34 ;  /* 0x00000c8063787824 */ /* 0x000fc600078e0222 */
[----:B------:R-:W-:Y:S02]  /*0900*/  ISETP.NE.AND.EX P0, PT, RZ, c[0x0][0x17c], PT, P0 ;  /* 0x00005f00ff007a0c */ /* 0x000fe40003f05300 */
[----:B------:R-:W-:-:S11]  /*0910*/  IADD3 R94, R120, 0x280, RZ ;  /* 0x00000280785e7810 */ /* 0x000fd60007ffe0ff */
[----:B------:R-:W-:-:S05]  /*0920*/  @P0 MOV R97, 0x10 ;  /* 0x0000001000610802 */ /* 0x000fca0000000f00 */
[C---:B------:R-:W-:Y:S01]  /*0930*/  @P0 IMAD.WIDE.U32 R36, R120.reuse, R97, c[0x0][0x178] ;  /* 0x00005e0078240625 */ /* 0x040fe200078e0061 */
[----:B------:R-:W-:Y:S02]  /*0940*/  @!P0 MOV R97, 0x10 ;  /* 0x0000001000618802 */ /* 0x000fe40000000f00 */
[----:B------:R-:W-:-:S03]  /*0950*/  IADD3 R121, R120, 0x500, RZ ;  /* 0x0000050078797810 */ /* 0x000fc60007ffe0ff */
[----:B------:R-:W-:Y:S01]  /*0960*/  @P0 IMAD.WIDE.U32 R40, R94, R97, c[0x0][0x178] ;  /* 0x00005e005e280625 */ /* 0x000fe200078e0061 */
[----:B------:R-:W2:Y:S01]  /*0970*/  @P0 LDG.E.128 R36, [R36.64] ;  /* 0x0000000624240981 */ /* 0x000ea2000c1e1d00 */
[----:B------:R-:W-:Y:S02]  /*0980*/  IADD3 R129, R120, 0x780, RZ ;  /* 0x0000078078817810 */ /* 0x000fe40007ffe0ff */
[----:B------:R-:W-:Y:S02]  /*0990*/  @P0 IMAD.WIDE.U32 R44, R121, R97, c[0x0][0x178] ;  /* 0x00005e00792c0625 */ /* 0x000fe400078e0061 */
[----:B------:R-:W3:Y:S01]  /*09a0*/  @P0 LDG.E.128 R40, [R40.64] ;  /* 0x0000000628280981 */ /* 0x000ee2000c1e1d00 */
[----:B------:R-:W-:Y:S01]  /*09b0*/  IADD3 R130, R120, 0xa00, RZ ;  /* 0x00000a0078827810 */ /* 0x000fe20007ffe0ff */
[----:B------:R-:W-:Y:S02]  /*09c0*/  @P0 IMAD.WIDE.U32 R48, R129, R97, c[0x0][0x178] ;  /* 0x00005e0081300625 */ /* 0x000fe400078e0061 */
[----:B------:R-:W4:Y:S02]  /*09d0*/  @P0 LDG.E.128 R44, [R44.64] ;  /* 0x000000062c2c0981 */ /* 0x000f24000c1e1d00 */
[----:B------:R-:W-:-:S02]  /*09e0*/  @P0 IMAD.WIDE.U32 R52, R130, R97, c[0x0][0x178] ;  /* 0x00005e0082340625 */ /* 0x000fc400078e0061 */
[----:B------:R-:W5:Y:S04]  /*09f0*/  @P0 LDG.E.128 R48, [R48.64] ;  /* 0x0000000630300981 */ /* 0x000f68000c1e1d00 */
[----:B------:R-:W2:Y:S01]  /*0a00*/  @P0 LDG.E.128 R52, [R52.64] ;  /* 0x0000000634340981 */ /* 0x000ea2000c1e1d00 */
[----:B------:R-:W-:Y:S01]  /*0a10*/  HFMA2.MMA R126, -RZ, RZ, 0, 2.384185791015625e-07 ;  /* 0x00000004ff7e7435 */ /* 0x000fe200000001ff */
[----:B------:R-:W-:Y:S01]  /*0a20*/  @!P0 IMAD.WIDE.U32 R88, R120, R97, c[0x0][0x170] ;  /* 0x00005c0078588625 */ /* 0x000fe200078e0061 */
[----:B------:R-:W-:-:S03]  /*0a30*/  @P0 MOV R128, RZ ;  /* 0x000000ff00800202 */ /* 0x000fc60000000f00 */
[----:B------:R-:W-:-:S05]  /*0a40*/  @!P0 IMAD.WIDE.U32 R92, R94, R97, c[0x0][0x170] ;  /* 0x00005c005e5c8625 */ /* 0x000fca00078e0061 */
[----:B------:R-:W-:-:S04]  /*0a50*/  @!P0 IMAD.WIDE R90, R99, R126, c[0x0][0x180] ;  /* 0x00006000635a8625 */ /* 0x000fc800078e027e */
[----:B------:R-:W-:Y:S01]  /*0a60*/  @!P0 IMAD.WIDE.U32 R124, R121, R97, c[0x0][0x170] ;  /* 0x00005c00797c8625 */ /* 0x000fe200078e0061 */
[----:B------:R0:W2:Y:S01]  /*0a70*/  @!P0 LDG.E R128, [R90.64] ;  /* 0x000000065a808981 */ /* 0x0000a2000c1e1900 */
[----:B------:R-:W-:Y:S02]  /*0a80*/  HFMA2.MMA R131, -RZ, RZ, 0, 4.76837158203125e-07 ;  /* 0x00000008ff837435 */ /* 0x000fe400000001ff */
[----:B------:R-:W-:-:S04]  /*0a90*/  @!P0 IMAD.WIDE.U32 R122, R129, R97, c[0x0][0x170] ;  /* 0x00005c00817a8625 */ /* 0x000fc800078e0061 */
[----:B------:R-:W-:-:S04]  /*0aa0*/  @!P0 IMAD.WIDE.U32 R96, R130, R97, c[0x0][0x170] ;  /* 0x00005c0082608625 */ /* 0x000fc800078e0061 */
[----:B------:R-:W-:-:S04]  /*0ab0*/  IMAD.WIDE R126, R99, R126, c[0x0][0x188] ;  /* 0x00006200637e7625 */ /* 0x000fc800078e027e */
[-C--:B------:R-:W-:Y:S02]  /*0ac0*/  IMAD.WIDE.U32 R94, R94, R131.reuse, c[0x0][0x1b8] ;  /* 0x00006e005e5e7625 */ /* 0x080fe400078e0083 */
[----:B------:R1:W2:Y:S04]  /*0ad0*/  LDG.E R126, [R126.64] ;  /* 0x000000067e7e7981 */ /* 0x0002a8000c1e1900 */
[----:B------:R-:W2:Y:S01]  /*0ae0*/  LDG.E.64 R94, [R94.64] ;  /* 0x000000065e5e7981 */ /* 0x000ea2000c1e1b00 */
[----:B0-----:R-:W-:-:S06]  /*0af0*/  IMAD.WIDE.U32 R90, R129, R131, c[0x0][0x1b8] ;  /* 0x00006e00815a7625 */ /* 0x001fcc00078e0083 */
[----:B------:R-:W2:Y:S04]  /*0b00*/  LDG.E.64 R90, [R90.64] ;  /* 0x000000065a5a7981 */ /* 0x000ea8000c1e1b00 */
[----:B------:R0:W2:Y:S04]  /*0b10*/  @!P0 LDG.E.128 R36, [R88.64] ;  /* 0x0000000658248981 */ /* 0x0000a8000c1e1d00 */
[----:B------:R0:W3:Y:S04]  /*0b20*/  @!P0 LDG.E.128 R40, [R92.64] ;  /* 0x000000065c288981 */ /* 0x0000e8000c1e1d00 */
[----:B------:R-:W4:Y:S04]  /*0b30*/  @!P0 LDG.E.128 R44, [R124.64] ;  /* 0x000000067c2c8981 */ /* 0x000f28000c1e1d00 */
[----:B------:R-:W4:Y:S04]  /*0b40*/  @!P0 LDG.E.128 R48, [R122.64] ;  /* 0x000000067a308981 */ /* 0x000f28000c1e1d00 */
[----:B------:R1:W5:Y:S01]  /*0b50*/  @!P0 LDG.E.128 R52, [R96.64] ;  /* 0x0000000660348981 */ /* 0x000362000c1e1d00 */
[----:B0-----:R-:W-:-:S04]  /*0b60*/  IMAD.WIDE.U32 R92, R121, R131, c[0x0][0x1b8] ;  /* 0x00006e00795c7625 */ /* 0x001fc800078e0083 */
[-C--:B------:R-:W-:Y:S02]  /*0b70*/  IMAD.WIDE.U32 R88, R130, R131.reuse, c[0x0][0x1b8] ;  /* 0x00006e0082587625 */ /* 0x080fe400078e0083 */
[----:B------:R-:W5:Y:S02]  /*0b80*/  LDG.E.64 R92, [R92.64] ;  /* 0x000000065c5c7981 */ /* 0x000f64000c1e1b00 */
[----:B-1----:R-:W-:Y:S02]  /*0b90*/  IMAD.WIDE.U32 R96, R120, R131, c[0x0][0x1b8] ;  /* 0x00006e0078607625 */ /* 0x002fe400078e0083 */
        /* <DEDUP_REMOVED lines=18> */
[----:B------:R-:W-:Y:S01]  /*0cc0*/  LOP3.LUT P1, RZ, R101, 0xff, RZ, 0xc0, !PT ;  /* 0x000000ff65ff7812 */ /* 0x000fe2000782c0ff */
[----:B--2---:R-:W-:-:S04]  /*0cd0*/  @P0 FADD.FTZ R125, -R98, R37 ;  /* 0x00000025627d0221 */ /* 0x004fc80000010100 */
[----:B0-----:R-:W-:Y:S02]  /*0ce0*/  @P0 FMUL.FTZ R125, R125, R124 ;  /* 0x0000007c7d7d0220 */ /* 0x001fe40000410000 */
[----:B---3--:R-:W-:Y:S02]  /*0cf0*/  @P0 FADD.FTZ R124, -R104, R43 ;  /* 0x0000002b687c0221 */ /* 0x008fe40000010100 */
[----:B------:R-:W-:Y:S02]  /*0d00*/  @P0 FADD.FTZ R122, -R67, R36 ;  /* 0x00000024437a0221 */ /* 0x000fe40000010100 */
[----:B------:R-:W-:Y:S02]  /*0d10*/  @!P0 FADD.FTZ R133, R36, -R128 ;  /* 0x8000008024858221 */ /* 0x000fe40000010000 */
[----:B------:R-:W0:Y:S01]  /*0d20*/  @P0 MUFU.RCP R36, R82 ;  /* 0x0000005200240308 */ /* 0x000e220000001000 */
[----:B-1----:R-:W-:Y:S02]  /*0d30*/  @P0 FMUL.FTZ R124, R124, R143 ;  /* 0x0000008f7c7c0220 */ /* 0x002fe40000410000 */
[----:B----4-:R-:W-:-:S02]  /*0d40*/  @P0 FADD.FTZ R151, -R75, R44 ;  /* 0x0000002c4b970221 */ /* 0x010fc40000010100 */
[----:B------:R-:W-:Y:S02]  /*0d50*/  @!P0 FADD.FTZ R143, R44, -R128 ;  /* 0x800000802c8f8221 */ /* 0x000fe40000010000 */
[----:B------:R-:W-:Y:S02]  /*0d60*/  @P0 FADD.FTZ R131, -R71, R40 ;  /* 0x0000002847830221 */ /* 0x000fe40000010100 */
[----:B------:R-:W-:Y:S02]  /*0d70*/  @!P0 FADD.FTZ R139, R40, -R128 ;  /* 0x80000080288b8221 */ /* 0x000fe40000010000 */
[----:B------:R-:W-:Y:S01]  /*0d80*/  @P0 FADD.FTZ R44, -R108, R47 ;  /* 0x0000002f6c2c0221 */ /* 0x000fe20000010100 */
[----:B------:R-:W1:Y:S01]  /*0d90*/  @P0 MUFU.RCP R40, R84 ;  /* 0x0000005400280308 */ /* 0x000e620000001000 */
[----:B------:R-:W-:Y:S02]  /*0da0*/  @P0 FMUL.FTZ R122, R122, R127 ;  /* 0x0000007f7a7a0220 */ /* 0x000fe40000410000 */
[----:B------:R-:W-:-:S02]  /*0db0*/  @P0 FADD.FTZ R153, -R106, R45 ;  /* 0x0000002d6a990221 */ /* 0x000fc40000010100 */
[----:B------:R-:W-:Y:S02]  /*0dc0*/  @P0 FADD.FTZ R127, -R73, R42 ;  /* 0x0000002a497f0221 */ /* 0x000fe40000010100 */
[----:B------:R-:W-:Y:S02]  /*0dd0*/  @!P0 FADD.FTZ R141, R42, -R128 ;  /* 0x800000802a8d8221 */ /* 0x000fe40000010000 */
[----:B------:R-:W-:Y:S01]  /*0de0*/  @!P0 FADD.FTZ R145, R45, -R128 ;  /* 0x800000802d918221 */ /* 0x000fe20000010000 */
[----:B------:R-:W2:Y:S01]  /*0df0*/  @P0 MUFU.RCP R42, R119 ;  /* 0x00000077002a0308 */ /* 0x000ea20000001000 */
[----:B------:R-:W-:Y:S02]  /*0e00*/  @P0 FMUL.FTZ R44, R44, R137 ;  /* 0x000000892c2c0220 */ /* 0x000fe40000410000 */
[----:B------:R-:W-:Y:S02]  /*0e10*/  @P0 FADD.FTZ R45, -R77, R46 ;  /* 0x0000002e4d2d0221 */ /* 0x000fe40000010100 */
[----:B------:R-:W-:-:S02]  /*0e20*/  @!P0 FADD.FTZ R147, R46, -R128 ;  /* 0x800000802e938221 */ /* 0x000fc40000010000 */
[----:B-----5:R-:W-:Y:S02]  /*0e30*/  @P0 FADD.FTZ R137, -R79, R48 ;  /* 0x000000304f890221 */ /* 0x020fe40000010100 */
[----:B------:R-:W-:Y:S02]  /*0e40*/  @P0 FMUL.FTZ R46, R153, R140 ;  /* 0x0000008c992e0220 */ /* 0x000fe40000410000 */
[----:B------:R-:W-:Y:S02]  /*0e50*/  @P0 FADD.FTZ R153, -R110, R49 ;  /* 0x000000316e990221 */ /* 0x000fe40000010100 */
[----:B------:R-:W-:Y:S02]  /*0e60*/  @P0 FADD.FTZ R159, -R112, R51 ;  /* 0x00000033709f0221 */ /* 0x000fe40000010100 */
[----:B------:R-:W-:Y:S02]  /*0e70*/  @!P0 FADD.FTZ R149, R47, -R128 ;  /* 0x800000802f958221 */ /* 0x000fe40000010000 */
[----:B------:R-:W-:-:S02]  /*0e80*/  @!P0 FADD.FTZ R161, R51, -R128 ;  /* 0x8000008033a18221 */ /* 0x000fc40000010000 */
[----:B------:R-:W-:Y:S02]  /*0e90*/  @P0 FMUL.FTZ R47, R151, R142 ;  /* 0x0000008e972f0220 */ /* 0x000fe40000410000 */
[----:B------:R-:W-:Y:S02]  /*0ea0*/  @!P0 FADD.FTZ R155, R49, -R128 ;  /* 0x80000080319b8221 */ /* 0x000fe40000010000 */
[----:B------:R-:W-:Y:S02]  /*0eb0*/  @P0 FMUL.FTZ R51, R137, R136 ;  /* 0x0000008889330220 */ /* 0x000fe40000410000 */
[----:B------:R-:W-:Y:S02]  /*0ec0*/  @!P0 FADD.FTZ R151, R48, -R128 ;  /* 0x8000008030978221 */ /* 0x000fe40000010000 */
[----:B------:R-:W-:Y:S02]  /*0ed0*/  @P0 FADD.FTZ R49, -R81, R50 ;  /* 0x0000003251310221 */ /* 0x000fe40000010100 */
[----:B------:R-:W-:-:S02]  /*0ee0*/  @!P0 FADD.FTZ R157, R50, -R128 ;  /* 0x80000080329d8221 */ /* 0x000fc40000010000 */
[----:B------:R-:W-:Y:S02]  /*0ef0*/  @P0 FADD.FTZ R137, -R83, R52 ;  /* 0x0000003453890221 */ /* 0x000fe40000010100 */
[----:B------:R-:W-:Y:S02]  /*0f00*/  @P0 FADD.FTZ R121, -R100, R39 ;  /* 0x0000002764790221 */ /* 0x000fe40000010100 */
[----:B------:R-:W-:Y:S02]  /*0f10*/  @P0 FADD.FTZ R129, -R102, R41 ;  /* 0x0000002966810221 */ /* 0x000fe40000010100 */
[----:B------:R-:W-:Y:S02]  /*0f20*/  @P0 FMUL.FTZ R50, R153, R134 ;  /* 0x0000008699320220 */ /* 0x000fe40000410000 */
[----:B------:R-:W-:Y:S02]  /*0f30*/  @P0 FMUL.FTZ R48, R159, R130 ;  /* 0x000000829f300220 */ /* 0x000fe40000410000 */
        /* <DEDUP_REMOVED lines=8> */
[----:B------:R-:W-:Y:S02]  /*0fc0*/  @!P0 FADD.FTZ R165, R54, -R128 ;  /* 0x8000008036a58221 */ /* 0x000fe40000010000 */
[----:B------:R-:W-:Y:S02]  /*0fd0*/  @P0 FADD.FTZ R53, -R85, R54 ;  /* 0x0000003655350221 */ /* 0x000fe40000010100 */
[----:B------:R-:W-:Y:S02]  /*0fe0*/  @!P0 FADD.FTZ R128, R55, -R128 ;  /* 0x8000008037808221 */ /* 0x000fe40000010000 */
[----:B------:R-:W-:Y:S02]  /*0ff0*/  @P0 FADD.FTZ R52, -R116, R55 ;  /* 0x0000003774340221 */ /* 0x000fe40000010100 */
[----:B0-----:R-:W-:Y:S01]  /*1000*/  @P0 FMUL.FTZ R55, R137, R36 ;  /* 0x0000002489370220 */ /* 0x001fe20000410000 */
[----:B------:R-:W-:Y:S01]  /*1010*/  MOV R36, R96 ;  /* 0x0000006000247202 */ /* 0x000fe20000000f00 */
[----:B------:R-:W-:-:S02]  /*1020*/  @P0 FMUL.FTZ R121, R121, R146 ;  /* 0x0000009279790220 */ /* 0x000fc40000410000 */
[----:B------:R-:W-:Y:S01]  /*1030*/  @!P0 FMUL.FTZ R121, R126, R39 ;  /* 0x000000277e798220 */ /* 0x000fe20000410000 */
[----:B------:R-:W-:Y:S01]  /*1040*/  MOV R39, R94 ;  /* 0x0000005e00277202 */ /* 0x000fe20000000f00 */
[----:B-1----:R-:W-:Y:S01]  /*1050*/  @P0 FMUL.FTZ R53, R53, R40 ;  /* 0x0000002835350220 */ /* 0x002fe20000410000 */
[----:B------:R-:W-:Y:S01]  /*1060*/  SHF.R.U64 R94, R94, 0x10, R95 ;  /* 0x000000105e5e7819 */ /* 0x000fe2000000125f */
[----:B------:R-:W-:Y:S01]  /*1070*/  @!P0 FMUL.FTZ R122, R126, R133 ;  /* 0x000000857e7a8220 */ /* 0x000fe20000410000 */
[----:B------:R-:W-:Y:S01]  /*1080*/  MOV R40, R95 ;  /* 0x0000005f00287202 */ /* 0x000fe20000000f00 */
[----:B------:R-:W-:Y:S01]  /*1090*/  @P0 FMUL.FTZ R49, R49, R132 ;  /* 0x0000008431310220 */ /* 0x000fe20000410000 */
[----:B------:R-:W-:Y:S01]  /*10a0*/  SHF.R.U32.HI R133, RZ, 0x10, R95 ;  /* 0x00000010ff857819 */ /* 0x000fe2000001165f */
[----:B------:R-:W-:Y:S01]  /*10b0*/  @P0 FMUL.FTZ R45, R45, R138 ;  /* 0x0000008a2d2d0220 */ /* 0x000fe20000410000 */
[----:B------:R-:W-:Y:S01]  /*10c0*/  SHF.R.U64 R132, R96, 0x10, R97 ;  /* 0x0000001060847819 */ /* 0x000fe20000001261 */
[----:B--2---:R-:W-:Y:S01]  /*10d0*/  @P0 FMUL.FTZ R52, R52, R42 ;  /* 0x0000002a34340220 */ /* 0x004fe20000410000 */
[----:B------:R-:W-:Y:S01]  /*10e0*/  PRMT R95, RZ, 0x5410, R36 ;  /* 0x00005410ff5f7816 */ /* 0x000fe20000000024 */
[----:B------:R-:W-:Y:S01]  /*10f0*/  @!P0 FMUL.FTZ R52, R126, R128 ;  /* 0x000000807e348220 */ /* 0x000fe20000410000 */
[----:B------:R-:W-:-:S02]  /*1100*/  SHF.R.U64 R134, R92, 0x10, R93 ;  /* 0x000000105c867819 */ /* 0x000fc4000000125d */
[----:B------:R-:W-:Y:S02]  /*1110*/  MOV R42, R93 ;  /* 0x0000005d002a7202 */ /* 0x000fe40000000f00 */
[----:B------:R-:W-:Y:S01]  /*1120*/  SHF.R.U32.HI R138, RZ, 0x10, R93 ;  /* 0x00000010ff8a7819 */ /* 0x000fe2000001165d */
[----:B------:R-:W-:Y:S01]  /*1130*/  @P0 FMUL.FTZ R131, R131, R148 ;  /* 0x0000009483830220 */ /* 0x000fe20000410000 */
[--C-:B------:R-:W-:Y:S01]  /*1140*/  SHF.R.U64 R137, R88, 0x10, R89.reuse ;  /* 0x0000001058897819 */ /* 0x100fe20000001259 */
[----:B------:R-:W-:Y:S01]  /*1150*/  @P0 FMUL.FTZ R129, R129, R150 ;  /* 0x0000009681810220 */ /* 0x000fe20000410000 */
[----:B------:R-:W-:Y:S02]  /*1160*/  MOV R93, R89 ;  /* 0x00000059005d7202 */ /* 0x000fe40000000f00 */
[----:B------:R-:W-:Y:S01]  /*1170*/  SHF.R.U32.HI R128, RZ, 0x10, R89 ;  /* 0x00000010ff807819 */ /* 0x000fe20000011659 */
[----:B------:R-:W-:Y:S01]  /*1180*/  @!P0 FMUL.FTZ R125, R126, R37 ;  /* 0x000000257e7d8220 */ /* 0x000fe20000410000 */
[----:B------:R-:W-:Y:S01]  /*1190*/  PRMT R132, RZ, 0x5410, R132 ;  /* 0x00005410ff847816 */ /* 0x000fe20000000084 */
[C---:B------:R-:W-:Y:S01]  /*11a0*/  @!P0 FMUL.FTZ R131, R126.reuse, R139 ;  /* 0x0000008b7e838220 */ /* 0x040fe20000410000 */
[----:B------:R-:W-:Y:S01]  /*11b0*/  PRMT R89, RZ, 0x5410, R39 ;  /* 0x00005410ff597816 */ /* 0x000fe20000000027 */
[----:B------:R-:W-:Y:S01]  /*11c0*/  @!P0 FMUL.FTZ R129, R126, R41 ;  /* 0x000000297e818220 */ /* 0x000fe20000410000 */
[----:B------:R-:W-:Y:S01]  /*11d0*/  MOV R41, R92 ;  /* 0x0000005c00297202 */ /* 0x000fe20000000f00 */
[----:B------:R-:W-:-:S02]  /*11e0*/  FADD.FTZ R65, R95, R65 ;  /* 0x000000415f417221 */ /* 0x000fc40000010000 */
[----:B------:R-:W-:Y:S01]  /*11f0*/  FFMA.FTZ R87, R95, R122, R87 ;  /* 0x0000007a5f577223 */ /* 0x000fe20000010057 */
[--C-:B------:R-:W-:Y:S01]  /*1200*/  SHF.R.U64 R136, R90, 0x10, R91.reuse ;  /* 0x000000105a887819 */ /* 0x100fe2000000125b */
[----:B------:R-:W-:Y:S01]  /*1210*/  FMUL.FTZ R95, R66, R95 ;  /* 0x0000005f425f7220 */ /* 0x000fe20000410000 */
[----:B------:R-:W-:Y:S01]  /*1220*/  MOV R92, R91 ;  /* 0x0000005b005c7202 */ /* 0x000fe20000000f00 */
[----:B------:R-:W-:Y:S01]  /*1230*/  @P0 FMUL.FTZ R127, R127, R152 ;  /* 0x000000987f7f0220 */ /* 0x000fe20000410000 */
[----:B------:R-:W-:Y:S01]  /*1240*/  SHF.R.U32.HI R139, RZ, 0x10, R91 ;  /* 0x00000010ff8b7819 */ /* 0x000fe2000001165b */
[----:B------:R-:W-:Y:S01]  /*1250*/  @P0 FADD.FTZ R123, -R69, R38 ;  /* 0x00000026457b0221 */ /* 0x000fe20000010100 */
[----:B------:R-:W-:Y:S01]  /*1260*/  PRMT R91, RZ, 0x5410, R40 ;  /* 0x00005410ff5b7816 */ /* 0x000fe20000000028 */
[----:B------:R-:W-:Y:S01]  /*1270*/  @!P0 FMUL.FTZ R127, R126, R141 ;  /* 0x0000008d7e7f8220 */ /* 0x000fe20000410000 */
[----:B------:R-:W-:Y:S01]  /*1280*/  MOV R37, R97 ;  /* 0x0000006100257202 */ /* 0x000fe20000000f00 */
[----:B------:R-:W-:-:S02]  /*1290*/  FADD.FTZ R63, R132, R63 ;  /* 0x0000003f843f7221 */ /* 0x000fc40000010000 */
[----:B------:R-:W-:Y:S02]  /*12a0*/  FFMA.FTZ R64, R132, R125, R64 ;  /* 0x0000007d84407223 */ /* 0x000fe40000010040 */
[C---:B------:R-:W-:Y:S02]  /*12b0*/  FADD.FTZ R18, R89.reuse, R18 ;  /* 0x0000001259127221 */ /* 0x040fe40000010000 */
[----:B------:R-:W-:Y:S02]  /*12c0*/  FFMA.FTZ R2, R89, R131, R2 ;  /* 0x0000008359027223 */ /* 0x000fe40000010002 */
[----:B------:R-:W-:Y:S02]  /*12d0*/  FMUL.FTZ R96, R70, R89 ;  /* 0x0000005946607220 */ /* 0x000fe40000410000 */
[----:B------:R-:W-:Y:S02]  /*12e0*/  FMUL.FTZ R132, R103, R132 ;  /* 0x0000008467847220 */ /* 0x000fe40000410000 */
[----:B------:R-:W-:Y:S01]  /*12f0*/  FADD.FTZ R89, RZ, R95 ;  /* 0x0000005fff597221 */ /* 0x000fe20000010000 */
[----:B------:R-:W-:Y:S01]  /*1300*/  PRMT R39, RZ, 0x5410, R92 ;  /* 0x00005410ff277816 */ /* 0x000fe2000000005c */
[----:B------:R-:W-:Y:S01]  /*1310*/  @!P0 FMUL.FTZ R124, R126, R43 ;  /* 0x0000002b7e7c8220 */ /* 0x000fe20000410000 */
[----:B------:R-:W-:Y:S01]  /*1320*/  MOV R43, R90 ;  /* 0x0000005a002b7202 */ /* 0x000fe20000000f00 */
[----:B------:R-:W-:Y:S01]  /*1330*/  @P0 FMUL.FTZ R123, R123, R144 ;  /* 0x000000907b7b0220 */ /* 0x000fe20000410000 */
[----:B------:R-:W-:Y:S01]  /*1340*/  MOV R90, R88 ;  /* 0x00000058005a7202 */ /* 0x000fe20000000f00 */
[C---:B------:R-:W-:Y:S01]  /*1350*/  FADD.FTZ R20, R91.reuse, R20 ;  /* 0x000000145b147221 */ /* 0x040fe20000010000 */
[----:B------:R-:W-:Y:S01]  /*1360*/  PRMT R130, RZ, 0x5410, R37 ;  /* 0x00005410ff827816 */ /* 0x000fe20000000025 */
[----:B------:R-:W-:Y:S01]  /*1370*/  FFMA.FTZ R4, R91, R127, R4 ;  /* 0x0000007f5b047223 */ /* 0x000fe20000010004 */
[----:B------:R-:W-:Y:S01]  /*1380*/  SHF.R.U32.HI R88, RZ, 0x10, R97 ;  /* 0x00000010ff587819 */ /* 0x000fe20000011661 */
[----:B------:R-:W-:-:S02]  /*1390*/  FMUL.FTZ R92, R72, R91 ;  /* 0x0000005b485c7220 */ /* 0x000fc40000410000 */
[----:B------:R-:W-:Y:S02]  /*13a0*/  @!P0 FMUL.FTZ R123, R126, R135 ;  /* 0x000000877e7b8220 */ /* 0x000fe40000410000 */
[----:B------:R-:W-:Y:S02]  /*13b0*/  FADD.FTZ R91, R89, R132 ;  /* 0x00000084595b7221 */ /* 0x000fe40000010000 */
[----:B------:R-:W-:Y:S01]  /*13c0*/  FFMA.FTZ R89, R95, R122, RZ ;  /* 0x0000007a5f597223 */ /* 0x000fe200000100ff */
[----:B------:R-:W-:Y:S01]  /*13d0*/  PRMT R36, RZ, 0x5410, R88 ;  /* 0x00005410ff247816 */ /* 0x000fe20000000058 */
[C---:B------:R-:W-:Y:S02]  /*13e0*/  FADD.FTZ R61, R130.reuse, R61 ;  /* 0x0000003d823d7221 */ /* 0x040fe40000010000 */
[----:B------:R-:W-:Y:S01]  /*13f0*/  FFMA.FTZ R62, R130, R123, R62 ;  /* 0x0000007b823e7223 */ /* 0x000fe2000001003e */
[----:B------:R-:W-:Y:S01]  /*1400*/  PRMT R88, RZ, 0x5410, R133 ;  /* 0x00005410ff587816 */ /* 0x000fe20000000085 */
[----:B------:R-:W-:-:S02]  /*1410*/  FMUL.FTZ R130, R68, R130 ;  /* 0x0000008244827220 */ /* 0x000fc40000410000 */
[----:B------:R-:W-:Y:S01]  /*1420*/  FFMA.FTZ R89, R132, R125, R89 ;  /* 0x0000007d84597223 */ /* 0x000fe20000010059 */
[----:B------:R-:W-:Y:S01]  /*1430*/  PRMT R133, RZ, 0x5410, R41 ;  /* 0x00005410ff857816 */ /* 0x000fe20000000029 */
[----:B------:R-:W-:Y:S01]  /*1440*/  @!P0 FMUL.FTZ R47, R126, R143 ;  /* 0x0000008f7e2f8220 */ /* 0x000fe20000410000 */
[----:B------:R-:W-:Y:S01]  /*1450*/  PRMT R40, RZ, 0x5410, R128 ;  /* 0x00005410ff287816 */ /* 0x000fe20000000080 */
[----:B------:R-:W-:Y:S02]  /*1460*/  FMUL.FTZ R128, R105, R36 ;  /* 0x0000002469807220 */ /* 0x000fe40000410000 */
[----:B------:R-:W-:Y:S02]  /*1470*/  FADD.FTZ R91, R91, R130 ;  /* 0x000000825b5b7221 */ /* 0x000fe40000010000 */
[----:B------:R-:W-:Y:S01]  /*1480*/  FFMA.FTZ R89, R130, R123, R89 ;  /* 0x0000007b82597223 */ /* 0x000fe20000010059 */
[----:B------:R-:W-:Y:S01]  /*1490*/  PRMT R94, RZ, 0x5410, R94 ;  /* 0x00005410ff5e7816 */ /* 0x000fe2000000005e */
[C---:B------:R-:W-:Y:S01]  /*14a0*/  FADD.FTZ R22, R133.reuse, R22 ;  /* 0x0000001685167221 */ /* 0x040fe20000010000 */
[----:B------:R-:W-:Y:S01]  /*14b0*/  PRMT R41, RZ, 0x5410, R90 ;  /* 0x00005410ff297816 */ /* 0x000fe2000000005a */
        /* <DEDUP_REMOVED lines=19> */
[----:B------:R-:W-:Y:S01]  /*15f0*/  @!P0 FMUL.FTZ R45, R126, R147 ;  /* 0x000000937e2d8220 */ /* 0x000fe20000410000 */
[----:B------:R-:W-:Y:S01]  /*1600*/  PRMT R37, RZ, 0x5410, R43 ;  /* 0x00005410ff257816 */ /* 0x000fe2000000002b */
[C---:B------:R-:W-:Y:S01]  /*1610*/  FADD.FTZ R23, R138.reuse, R23 ;  /* 0x000000178a177221 */ /* 0x040fe20000010000 */
[----:B------:R-:W-:Y:S01]  /*1620*/  PRMT R43, RZ, 0x5410, R93 ;  /* 0x00005410ff2b7816 */ /* 0x000fe2000000005d */
        /* <DEDUP_REMOVED lines=13> */
[----:B------:R-:W-:Y:S02]  /*1700*/  FADD.FTZ R138, R133, R90 ;  /* 0x0000005a858a7221 */ /* 0x000fe40000010000 */
[----:B------:R-:W-:Y:S02]  /*1710*/  FFMA.FTZ R135, R90, R47, R135 ;  /* 0x0000002f5a877223 */ /* 0x000fe40000010087 */
[C---:B------:R-:W-:Y:S02]  /*1720*/  FADD.FTZ R26, R37.reuse, R26 ;  /* 0x0000001a251a7221 */ /* 0x040fe40000010000 */
[----:B------:R-:W-:Y:S02]  /*1730*/  FFMA.FTZ R10, R37, R51, R10 ;  /* 0x00000033250a7223 */ /* 0x000fe4000001000a */
[----:B------:R-:W-:Y:S01]  /*1740*/  FMUL.FTZ R134, R78, R37 ;  /* 0x000000254e867220 */ /* 0x000fe20000410000 */
[----:B------:R-:W-:Y:S01]  /*1750*/  PRMT R136, RZ, 0x5410, R136 ;  /* 0x00005410ff887816 */ /* 0x000fe20000000088 */
[----:B------:R-:W-:-:S02]  /*1760*/  FADD.FTZ R37, R138, R91 ;  /* 0x0000005b8a257221 */ /* 0x000fc40000010000 */
[----:B------:R-:W-:Y:S02]  /*1770*/  FFMA.FTZ R135, R91, R46, R135 ;  /* 0x0000002e5b877223 */ /* 0x000fe40000010087 */
[C---:B------:R-:W-:Y:S02]  /*1780*/  @!P0 FMUL.FTZ R50, R126.reuse, R155 ;  /* 0x0000009b7e328220 */ /* 0x040fe40000410000 */
[----:B------:R-:W-:Y:S02]  /*1790*/  @!P0 FMUL.FTZ R49, R126, R157 ;  /* 0x0000009d7e318220 */ /* 0x000fe40000410000 */
[----:B------:R-:W-:Y:S02]  /*17a0*/  FADD.FTZ R138, R37, R88 ;  /* 0x00000058258a7221 */ /* 0x000fe40000010000 */
[----:B------:R-:W-:Y:S01]  /*17b0*/  FFMA.FTZ R135, R88, R45, R135 ;  /* 0x0000002d58877223 */ /* 0x000fe20000010087 */
[----:B------:R-:W0:Y:S01]  /*17c0*/  @P0 MUFU.RCP R38, R118 ;  /* 0x0000007600260308 */ /* 0x000e220000001000 */
[----:B------:R-:W-:Y:S01]  /*17d0*/  PRMT R42, RZ, 0x5410, R139 ;  /* 0x00005410ff2a7816 */ /* 0x000fe2000000008b */
[----:B------:R-:W-:-:S02]  /*17e0*/  FADD.FTZ R25, R136, R25 ;  /* 0x0000001988197221 */ /* 0x000fc40000010000 */
[----:B------:R-:W-:Y:S02]  /*17f0*/  FFMA.FTZ R9, R136, R50, R9 ;  /* 0x0000003288097223 */ /* 0x000fe40000010009 */
[----:B------:R-:W-:Y:S02]  /*1800*/  FMUL.FTZ R133, R115, R136 ;  /* 0x0000008873857220 */ /* 0x000fe40000410000 */
        /* <DEDUP_REMOVED lines=14> */
[----:B------:R-:W-:Y:S01]  /*18f0*/  FFMA.FTZ R39, R136, R49, R39 ;  /* 0x0000003188277223 */ /* 0x000fe20000010027 */
[----:B------:R-:W-:Y:S01]  /*1900*/  PRMT R137, RZ, 0x5410, R137 ;  /* 0x00005410ff897816 */ /* 0x000fe20000000089 */
[----:B0-----:R-:W-:-:S02]  /*1910*/  @P0 FMUL.FTZ R54, R159, R38 ;  /* 0x000000269f360220 */ /* 0x001fc40000410000 */
[C---:B------:R-:W-:Y:S02]  /*1920*/  @!P0 FMUL.FTZ R54, R126.reuse, R163 ;  /* 0x000000a37e368220 */ /* 0x040fe40000410000 */
        /* <DEDUP_REMOVED lines=9> */
[----:B------:R-:W-:Y:S01]  /*19c0*/  SHF.R.U32.HI R38, RZ, 0x5, R58 ;  /* 0x00000005ff267819 */ /* 0x000fe2000001163a */
[----:B------:R-:W-:Y:S02]  /*19d0*/  @!P0 FMUL.FTZ R53, R126, R165 ;  /* 0x000000a57e358220 */ /* 0x000fe40000410000 */
        /* <DEDUP_REMOVED lines=10> */
[----:B------:R-:W-:Y:S01]  /*1a80*/  FADD.FTZ R30, R41, R30 ;  /* 0x0000001e291e7221 */ /* 0x000fe20000010000 */
[----:B------:R-:W-:Y:S01]  /*1a90*/  @!P1 IADD3 R97, R97, 0x4, RZ ;  /* 0x0000000461619810 */ /* 0x000fe20007ffe0ff */
[----:B------:R-:W-:Y:S02]  /*1aa0*/  FFMA.FTZ R14, R41, R55, R14 ;  /* 0x00000037290e7223 */ /* 0x000fe4000001000e */
[----:B------:R-:W-:Y:S02]  /*1ab0*/  FADD.FTZ R59, R36, R59 ;  /* 0x0000003b243b7221 */ /* 0x000fe40000010000 */
[C---:B------:R-:W-:Y:S02]  /*1ac0*/  FADD.FTZ R32, R43.reuse, R32 ;  /* 0x000000202b207221 */ /* 0x040fe40000010000 */
[----:B------:R-:W-:-:S02]  /*1ad0*/  FFMA.FTZ R16, R43, R53, R16 ;  /* 0x000000352b107223 */ /* 0x000fc40000010010 */
[----:B------:R-:W-:Y:S02]  /*1ae0*/  FFMA.FTZ R60, R36, R121, R60 ;  /* 0x00000079243c7223 */ /* 0x000fe4000001003c */
[----:B------:R-:W-:Y:S02]  /*1af0*/  FADD.FTZ R42, R40, R139 ;  /* 0x0000008b282a7221 */ /* 0x000fe40000010000 */
[----:B------:R-:W-:Y:S01]  /*1b00*/  FFMA.FTZ R41, R139, R52, R39 ;  /* 0x000000348b297223 */ /* 0x000fe20000010027 */
[----:B------:R-:W-:Y:S05]  /*1b10*/  BRA.DIV ~URZ, `(.L_x_1673) ;  /* 0x00000f627f007947 */ /* 0x000fea000b800000 */
[----:B------:R0:W1:Y:S02]  /*1b20*/  SHFL.DOWN PT, R39, R42, 0x10, 0x1f ;  /* 0x0a001f002a277f89 */ /* 0x00006400000e0000 */
.L_x_1681:
        /* <DEDUP_REMOVED lines=18> */
.L_x_1682:
[----:B------:R-:W-:Y:S01]  /*1c50*/  LOP3.LUT R38, R38, 0x3, RZ, 0xc0, !PT ;  /* 0x0000000326267812 */ /* 0x000fe200078ec0ff */
[----:B--2---:R-:W-:Y:S01]  /*1c60*/  FADD.FTZ R36, R142, R41 ;  /* 0x000000298e247221 */ /* 0x004fe20000010000 */
[----:B------:R-:W-:Y:S01]  /*1c70*/  WARPSYNC 0xffffffff ;  /* 0xffffffff00007948 */ /* 0x000fe20003800000 */
[----:B0-----:R-:W-:Y:S01]  /*1c80*/  FADD.FTZ R37, R144, R43 ;  /* 0x0000002b90257221 */ /* 0x001fe20000010000 */
[----:B------:R-:W-:Y:S01]  /*1c90*/  LOP3.LUT P1, RZ, R38, 0x1f, R58, 0xf8, !PT ;  /* 0x0000001f26ff7812 */ /* 0x000fe2000782f83a */
[----:B------:R-:W-:Y:S01]  /*1ca0*/  BSSY B0, `(.L_x_1675) ;  /* 0x0000010000007945 */ /* 0x000fe20003800000 */
[----:B------:R-:W-:Y:S01]  /*1cb0*/  @!P0 IADD3 R38, R97, R38, RZ ;  /* 0x0000002661268210 */ /* 0x000fe20007ffe0ff */
[----:B-1----:R-:W-:-:S04]  /*1cc0*/  CS2R R42, SRZ ;  /* 0x00000000002a7805 */ /* 0x002fc8000001ff00 */
        /* <DEDUP_REMOVED lines=13> */
.L_x_1676:
[----:B------:R-:W-:Y:S05]  /*1da0*/  BSYNC B0 ;  /* 0x0000000000007941 */ /* 0x000fea0003800000 */
.L_x_1675:
[----:B------:R-:W-:Y:S01]  /*1db0*/  UMOV UR4, 0x5 ;  /* 0x0000000500047882 */ /* 0x000fe20000000000 */
[----:B------:R-:W-:Y:S01]  /*1dc0*/  LOP3.LUT R39, R86, 0x1, RZ, 0xc0, !PT ;  /* 0x0000000156277812 */ /* 0x000fe200078ec0ff */
[----:B------:R-:W-:Y:S01]  /*1dd0*/  ULDC UR5, c[0x0][0x160] ;  /* 0x0000580000057ab9 */ /* 0x000fe20000000800 */
[----:B0-----:R-:W-:Y:S01]  /*1de0*/  LEA R37, R33, R33, 0x2 ;  /* 0x0000002121257211 */ /* 0x001fe200078e10ff */
[----:B------:R-:W-:Y:S01]  /*1df0*/  UIMAD UR4, UR4, UR5, URZ ;  /* 0x00000005040472a4 */ /* 0x000fe2000f8e023f */
[----:B------:R-:W-:-:S05]  /*1e00*/  IADD3 R36, -R39, RZ, RZ ;  /* 0x000000ff27247210 */ /* 0x000fca0007ffe1ff */
        /* <DEDUP_REMOVED lines=11> */
[----:B0-----:R-:W-:Y:S02]  /*1ec0*/  SHF.R.U32.HI R37, RZ, 0x1, R86 ;  /* 0x00000001ff257819 */ /* 0x001fe40000011656 */
[----:B------:R-:W-:Y:S02]  /*1ed0*/  SEL R36, RZ, c[0x0][0x160], !P0 ;  /* 0x00005800ff247a07 */ /* 0x000fe40004000000 */
[----:B------:R-:W-:Y:S02]  /*1ee0*/  LOP3.LUT R37, R37, 0x1, RZ, 0xc0, !PT ;  /* 0x0000000125257812 */ /* 0x000fe400078ec0ff */
[C---:B------:R-:W-:Y:S02]  /*1ef0*/  IADD3 R38, P1, R36.reuse, R57, RZ ;  /* 0x0000003924267210 */ /* 0x040fe40007f3e0ff */
[----:B------:R-:W-:Y:S02]  /*1f00*/  ISETP.NE.U32.AND P0, PT, R37, 0x1, PT ;  /* 0x000000012500780c */ /* 0x000fe40003f05070 */
[----:B------:R-:W-:-:S02]  /*1f10*/  LEA.HI.X.SX32 R37, R36, RZ, 0x1, P1 ;  /* 0x000000ff24257211 */ /* 0x000fc400008f0eff */
[C---:B------:R-:W-:Y:S02]  /*1f20*/  LEA R36, P1, R38.reuse, c[0x0][0x1a8], 0x2 ;  /* 0x00006a0026247a11 */ /* 0x040fe400078210ff */
[----:B------:R-:W-:Y:S02]  /*1f30*/  MOV R39, 0xffffffff ;  /* 0xffffffff00277802 */ /* 0x000fe40000000f00 */
[----:B------:R-:W-:Y:S02]  /*1f40*/  LEA.HI.X R37, R38, c[0x0][0x1ac], R37, 0x2, P1 ;  /* 0x00006b0026257a11 */ /* 0x000fe400008f1425 */
[----:B------:R-:W-:Y:S01]  /*1f50*/  SEL R43, R39, 0x1, !P0 ;  /* 0x00000001272b7807 */ /* 0x000fe20004000000 */
[----:B------:R-:W-:Y:S06]  /*1f60*/  MEMBAR.ALL.GPU ;  /* 0x0000000000007992 */ /* 0x000fec000000a000 */
[----:B------:R-:W-:-:S00]  /*1f70*/  ERRBAR ;  /* 0x00000000000079ab */ /* 0x000fc00000000000 */
[----:B------:R0:W-:Y:S01]  /*1f80*/  RED.E.ADD.S32.STRONG.GPU [R36.64], R43 ;  /* 0x0000002b2400798e */ /* 0x0001e2000c10e386 */
[----:B------:R-:W-:-:S03]  /*1f90*/  SEL R39, RZ, 0x5, !P0 ;  /* 0x00000005ff277807 */ /* 0x000fc60004000000 */
.L_x_1678:
[----:B------:R-:W2:Y:S01]  /*1fa0*/  LDG.E.STRONG.GPU R38, [R36.64] ;  /* 0x0000000624267981 */ /* 0x000ea2000c1ef900 */
[----:B------:R-:W-:Y:S01]  /*1fb0*/  YIELD ;  /* 0x0000000000007946 */ /* 0x000fe20003800000 */
[----:B--2---:R-:W-:Y:S01]  /*1fc0*/  ISETP.NE.AND P0, PT, R38, R39, PT ;  /* 0x000000272600720c */ /* 0x004fe20003f05270 */
[----:B------:R-:W-:-:S12]  /*1fd0*/  CCTL.IVALL ;  /* 0x00000000ff00798f */ /* 0x000fd80002000000 */
[----:B------:R-:W-:Y:S05]  /*1fe0*/  @P0 BRA `(.L_x_1678) ;  /* 0xffffffb000000947 */ /* 0x000fea000383ffff */
.L_x_1677:
        /* <DEDUP_REMOVED lines=35> */
[----:B------:R-:W-:Y:S02]  /*2220*/  FMUL.FTZ R40, R39, 7.8124998253770172596e-05 ;  /* 0x38a3d70a27287820 */ /* 0x000fe40000410000 */
[----:B------:R-:W-:-:S04]  /*2230*/  FMUL.FTZ R39, R38, 7.8124998253770172596e-05 ;  /* 0x38a3d70a26277820 */ /* 0x000fc80000410000 */
[C-C-:B------:R-:W-:Y:S02]  /*2240*/  FFMA.FTZ R97, R39.reuse, R45, R40.reuse ;  /* 0x0000002d27617223 */ /* 0x140fe40000010028 */
[----:B------:R-:W-:Y:S02]  /*2250*/  FFMA.FTZ R46, R39, R46, R40 ;  /* 0x0000002e272e7223 */ /* 0x000fe40000010028 */
[----:B------:R-:W-:Y:S02]  /*2260*/  FADD.FTZ R97, R88, -R97 ;  /* 0x8000006158617221 */ /* 0x000fe40000010000 */
[----:B------:R-:W-:Y:S02]  /*2270*/  FADD.FTZ R45, R91, -R46 ;  /* 0x8000002e5b2d7221 */ /* 0x000fe40000010000 */
[C-C-:B------:R-:W-:Y:S02]  /*2280*/  FFMA.FTZ R47, R39.reuse, R47, R40.reuse ;  /* 0x0000002f272f7223 */ /* 0x140fe40000010028 */
[----:B------:R-:W-:Y:S01]  /*2290*/  FMUL.FTZ R46, R126, R97 ;  /* 0x000000617e2e7220 */ /* 0x000fe20000410000 */
[----:B------:R-:W-:Y:S01]  /*22a0*/  HFMA2.MMA R97, -RZ, RZ, 0, 9.5367431640625e-07 ;  /* 0x00000010ff617435 */ /* 0x000fe200000001ff */
        /* <DEDUP_REMOVED lines=11> */
[----:B------:R-:W-:Y:S01]  /*2360*/  FADD.FTZ R49, R90, -R47 ;  /* 0x8000002f5a317221 */ /* 0x000fe20000010000 */
[----:B------:R-:W-:Y:S01]  /*2370*/  IADD3 R90, R120, 0x280, RZ ;  /* 0x00000280785a7810 */ /* 0x000fe20007ffe0ff */
[----:B------:R-:W-:-:S02]  /*2380*/  FFMA.FTZ R51, R39, R51, R40 ;  /* 0x0000003327337223 */ /* 0x000fc40000010028 */
[C-C-:B------:R-:W-:Y:S02]  /*2390*/  FFMA.FTZ R50, R39.reuse, R50, R40.reuse ;  /* 0x0000003227327223 */ /* 0x140fe40000010028 */
[C-C-:B------:R-:W-:Y:S02]  /*23a0*/  FFMA.FTZ R48, R39.reuse, R48, R40.reuse ;  /* 0x0000003027307223 */ /* 0x140fe40000010028 */
[C-C-:B------:R-:W-:Y:S02]  /*23b0*/  FFMA.FTZ R54, R39.reuse, R54, R40.reuse ;  /* 0x0000003627367223 */ /* 0x140fe40000010028 */
[----:B------:R-:W-:Y:S02]  /*23c0*/  FFMA.FTZ R143, R39, R53, R40 ;  /* 0x00000035278f7223 */ /* 0x000fe40000010028 */
[----:B------:R-:W-:Y:S02]  /*23d0*/  FADD.FTZ R47, R89, -R44 ;  /* 0x8000002c592f7221 */ /* 0x000fe40000010000 */
[----:B------:R-:W-:-:S02]  /*23e0*/  FFMA.FTZ R40, R39, R52, R40 ;  /* 0x0000003427287223 */ /* 0x000fc40000010028 */
[----:B------:R-:W-:Y:S02]  /*23f0*/  FADD.FTZ R89, R138, -R55 ;  /* 0x800000378a597221 */ /* 0x000fe40000010000 */
[----:B------:R-:W-:Y:S02]  /*2400*/  FADD.FTZ R95, R95, -R122 ;  /* 0x8000007a5f5f7221 */ /* 0x000fe40000010000 */
[----:B------:R-:W-:Y:S02]  /*2410*/  FADD.FTZ R37, R132, -R125 ;  /* 0x8000007d84257221 */ /* 0x000fe40000010000 */
[----:B------:R-:W-:Y:S02]  /*2420*/  FADD.FTZ R123, R130, -R123 ;  /* 0x8000007b827b7221 */ /* 0x000fe40000010000 */
[----:B------:R-:W-:Y:S02]  /*2430*/  FADD.FTZ R39, R128, -R121 ;  /* 0x8000007980277221 */ /* 0x000fe40000010000 */
[----:B------:R-:W-:Y:S01]  /*2440*/  FADD.FTZ R127, R92, -R127 ;  /* 0x8000007f5c7f7221 */ /* 0x000fe20000010000 */
[----:B------:R-:W-:Y:S01]  /*2450*/  IADD3 R92, R120, 0x500, RZ ;  /* 0x00000500785c7810 */ /* 0x000fe20007ffe0ff */
[----:B------:R-:W-:Y:S01]  /*2460*/  FADD.FTZ R131, R96, -R131 ;  /* 0x8000008360837221 */ /* 0x000fe20000010000 */
[----:B------:R-:W-:Y:S01]  /*2470*/  IADD3 R96, R120, 0xa00, RZ ;  /* 0x00000a0078607810 */ /* 0x000fe20007ffe0ff */
[----:B------:R-:W-:Y:S01]  /*2480*/  FADD.FTZ R41, R94, -R129 ;  /* 0x800000815e297221 */ /* 0x000fe20000010000 */
[----:B------:R-:W-:Y:S01]  /*2490*/  IADD3 R94, R120, 0x780, RZ ;  /* 0x00000780785e7810 */ /* 0x000fe20007ffe0ff */
        /* <DEDUP_REMOVED lines=8> */
[----:B------:R-:W-:Y:S02]  /*2520*/  FADD.FTZ R55, R139, -R40 ;  /* 0x800000288b377221 */ /* 0x000fe40000010000 */
[C---:B------:R-:W-:Y:S02]  /*2530*/  FMUL.FTZ R39, R126.reuse, R39 ;  /* 0x000000277e277220 */ /* 0x040fe40000410000 */
[C---:B------:R-:W-:Y:S02]  /*2540*/  FMUL.FTZ R38, R126.reuse, R123 ;  /* 0x0000007b7e267220 */ /* 0x040fe40000410000 */
[C---:B------:R-:W-:Y:S02]  /*2550*/  FMUL.FTZ R37, R126.reuse, R37 ;  /* 0x000000257e257220 */ /* 0x040fe40000410000 */
[----:B------:R-:W-:-:S02]  /*2560*/  FMUL.FTZ R36, R126, R95 ;  /* 0x0000005f7e247220 */ /* 0x000fc40000410000 */
        /* <DEDUP_REMOVED lines=26> */
.L_x_1679:
        /* <DEDUP_REMOVED lines=28> */
.L_x_1672:
        /* <DEDUP_REMOVED lines=16> */
[----:B------:R-:W-:Y:S02]  /*29d0*/  STG.E.128 [R34.64], R20 ;  /* 0x0000001422007986 */ /* 0x000fe4000c101d06 */
[----:B------:R-:W-:-:S02]  /*29e0*/  IMAD.WIDE.U32 R54, R56, R57, c[0x0][0x1c0] ;  /* 0x0000700038367625 */ /* 0x000fc400078e0039 */
[----:B------:R-:W-:Y:S02]  /*29f0*/  STG.E.128 [R52.64], R4 ;  /* 0x0000000434007986 */ /* 0x000fe4000c101d06 */
[-C--:B0-----:R-:W-:Y:S02]  /*2a00*/  IMAD.WIDE.U32 R2, R56, R57.reuse, c[0x0][0x1c8] ;  /* 0x0000720038027625 */ /* 0x081fe400078e0039 */
[----:B------:R-:W-:Y:S02]  /*2a10*/  STG.E.128 [R54.64], R24 ;  /* 0x0000001836007986 */ /* 0x000fe4000c101d06 */
[CC--:B------:R-:W-:Y:S02]  /*2a20*/  IMAD.WIDE.U32 R40, R0.reuse, R57.reuse, c[0x0][0x1c0] ;  /* 0x0000700000287625 */ /* 0x0c0fe400078e0039 */
[----:B------:R-:W-:Y:S02]  /*2a30*/  STG.E.128 [R2.64], R8 ;  /* 0x0000000802007986 */ /* 0x000fe4000c101d06 */
[----:B-1----:R-:W-:-:S02]  /*2a40*/  IMAD.WIDE.U32 R16, R0, R57, c[0x0][0x1c8] ;  /* 0x0000720000107625 */ /* 0x002fc400078e0039 */
[----:B------:R-:W-:Y:S04]  /*2a50*/  STG.E.128 [R40.64], R28 ;  /* 0x0000001c28007986 */ /* 0x000fe8000c101d06 */
[----:B------:R-:W-:Y:S01]  /*2a60*/  STG.E.128 [R16.64], R12 ;  /* 0x0000000c10007986 */ /* 0x000fe2000c101d06 */
[----:B------:R-:W-:Y:S05]  /*2a70*/  EXIT ;  /* 0x000000000000794d */ /* 0x000fea0003800000 */
.L_x_1673:
[----:B------:R-:W-:Y:S02]  /*2a80*/  MOV R40, R42 ;  /* 0x0000002a00287202 */ /* 0x000fe40000000f00 */
[----:B------:R-:W-:Y:S02]  /*2a90*/  MOV R141, 0x10 ;  /* 0x00000010008d7802 */ /* 0x000fe40000000f00 */
[----:B------:R-:W-:Y:S02]  /*2aa0*/  MOV R144, 0x1f ;  /* 0x0000001f00907802 */ /* 0x000fe40000000f00 */
[----:B------:R-:W-:-:S02]  /*2ab0*/  MOV R143, 0xffffffff ;  /* 0xffffffff008f7802 */ /* 0x000fc40000000f00 */
[----:B------:R-:W-:Y:S02]  /*2ac0*/  MOV R36, 0x2ae0 ;  /* 0x00002ae000247802 */ /* 0x000fe40000000f00 */
[----:B------:R-:W-:Y:S05]  /*2ad0*/  CALL.REL.NOINC `($__internal_121_$__cuda_sm70_shflsync_down_p) ;  /* 0x0000045000007944 */ /* 0x000fea0003c00000 */
[----:B-1----:R-:W-:Y:S01]  /*2ae0*/  MOV R39, R144 ;  /* 0x0000009000277202 */ /* 0x002fe20000000f00 */
[----:B0-----:R-:W-:Y:S05]  /*2af0*/  BRA `(.L_x_1681) ;  /* 0xfffff03000007947 */ /* 0x001fea000383ffff */
.L_x_1674:
[----:B------:R-:W-:Y:S01]  /*2b00*/  HFMA2.MMA R141, -RZ, RZ, 0, 9.5367431640625e-07 ;  /* 0x00000010ff8d7435 */ /* 0x000fe200000001ff */
[----:B------:R-:W-:Y:S02]  /*2b10*/  MOV R40, R41 ;  /* 0x0000002900287202 */ /* 0x000fe40000000f00 */
[----:B------:R-:W-:Y:S02]  /*2b20*/  MOV R144, 0x1f ;  /* 0x0000001f00907802 */ /* 0x000fe40000000f00 */
[----:B------:R-:W-:Y:S02]  /*2b30*/  MOV R143, 0xffffffff ;  /* 0xffffffff008f7802 */ /* 0x000fe40000000f00 */
[----:B------:R-:W-:Y:S02]  /*2b40*/  MOV R36, 0x2b60 ;  /* 0x00002b6000247802 */ /* 0x000fe40000000f00 */
[----:B01----:R-:W-:Y:S05]  /*2b50*/  CALL.REL.NOINC `($__internal_121_$__cuda_sm70_shflsync_down_p) ;  /* 0x000003d000007944 */ /* 0x003fea0003c00000 */
[----:B------:R-:W-:Y:S01]  /*2b60*/  FADD.FTZ R42, R42, R39 ;  /* 0x000000272a2a7221 */ /* 0x000fe20000010000 */
[----:B0-----:R-:W-:Y:S01]  /*2b70*/  HFMA2.MMA R141, -RZ, RZ, 0, 4.76837158203125e-07 ;  /* 0x00000008ff8d7435 */ /* 0x001fe200000001ff */
[----:B-1----:R-:W-:Y:S01]  /*2b80*/  FADD.FTZ R41, R41, R144 ;  /* 0x0000009029297221 */ /* 0x002fe20000010000 */
[----:B------:R-:W-:-:S02]  /*2b90*/  MOV R144, 0x1f ;  /* 0x0000001f00907802 */ /* 0x000fc40000000f00 */
[----:B------:R-:W-:Y:S02]  /*2ba0*/  MOV R143, 0xffffffff ;  /* 0xffffffff008f7802 */ /* 0x000fe40000000f00 */
[----:B------:R-:W-:Y:S02]  /*2bb0*/  MOV R40, R42 ;  /* 0x0000002a00287202 */ /* 0x000fe40000000f00 */
[----:B------:R-:W-:Y:S02]  /*2bc0*/  MOV R36, 0x2be0 ;  /* 0x00002be000247802 */ /* 0x000fe40000000f00 */
[----:B------:R-:W-:Y:S05]  /*2bd0*/  CALL.REL.NOINC `($__internal_121_$__cuda_sm70_shflsync_down_p) ;  /* 0x0000035000007944 */ /* 0x000fea0003c00000 */
[----:B0-----:R-:W-:Y:S01]  /*2be0*/  HFMA2.MMA R141, -RZ, RZ, 0, 4.76837158203125e-07 ;  /* 0x00000008ff8d7435 */ /* 0x001fe200000001ff */
[----:B-1----:R-:W-:Y:S02]  /*2bf0*/  MOV R39, R144 ;  /* 0x0000009000277202 */ /* 0x002fe40000000f00 */
[----:B------:R-:W-:Y:S02]  /*2c00*/  MOV R40, R41 ;  /* 0x0000002900287202 */ /* 0x000fe40000000f00 */
[----:B------:R-:W-:Y:S02]  /*2c10*/  MOV R144, 0x1f ;  /* 0x0000001f00907802 */ /* 0x000fe40000000f00 */
[----:B------:R-:W-:-:S02]  /*2c20*/  MOV R143, 0xffffffff ;  /* 0xffffffff008f7802 */ /* 0x000fc40000000f00 */
[----:B------:R-:W-:Y:S02]  /*2c30*/  MOV R36, 0x2c50 ;  /* 0x00002c5000247802 */ /* 0x000fe40000000f00 */
[----:B------:R-:W-:Y:S05]  /*2c40*/  CALL.REL.NOINC `($__internal_121_$__cuda_sm70_shflsync_down_p) ;  /* 0x000002e000007944 */ /* 0x000fea0003c00000 */
[----:B------:R-:W-:Y:S01]  /*2c50*/  FADD.FTZ R42, R39, R42 ;  /* 0x0000002a272a7221 */ /* 0x000fe20000010000 */
[----:B0-----:R-:W-:Y:S01]  /*2c60*/  HFMA2.MMA R141, -RZ, RZ, 0, 2.384185791015625e-07 ;  /* 0x00000004ff8d7435 */ /* 0x001fe200000001ff */
[----:B-1----:R-:W-:Y:S01]  /*2c70*/  FADD.FTZ R41, R41, R144 ;  /* 0x0000009029297221 */ /* 0x002fe20000010000 */
[----:B------:R-:W-:Y:S02]  /*2c80*/  MOV R144, 0x1f ;  /* 0x0000001f00907802 */ /* 0x000fe40000000f00 */
[----:B------:R-:W-:Y:S02]  /*2c90*/  MOV R143, 0xffffffff ;  /* 0xffffffff008f7802 */ /* 0x000fe40000000f00 */
[----:B------:R-:W-:Y:S02]  /*2ca0*/  MOV R40, R42 ;  /* 0x0000002a00287202 */ /* 0x000fe40000000f00 */
[----:B------:R-:W-:Y:S02]  /*2cb0*/  MOV R36, 0x2cd0 ;  /* 0x00002cd000247802 */ /* 0x000fe40000000f00 */
[----:B------:R-:W-:Y:S05]  /*2cc0*/  CALL.REL.NOINC `($__internal_121_$__cuda_sm70_shflsync_down_p) ;  /* 0x0000026000007944 */ /* 0x000fea0003c00000 */
[----:B0-----:R-:W-:Y:S01]  /*2cd0*/  HFMA2.MMA R141, -RZ, RZ, 0, 2.384185791015625e-07 ;  /* 0x00000004ff8d7435 */ /* 0x001fe200000001ff */
[----:B-1----:R-:W-:-:S02]  /*2ce0*/  MOV R39, R144 ;  /* 0x0000009000277202 */ /* 0x002fc40000000f00 */
[----:B------:R-:W-:Y:S02]  /*2cf0*/  MOV R40, R41 ;  /* 0x0000002900287202 */ /* 0x000fe40000000f00 */
[----:B------:R-:W-:Y:S02]  /*2d00*/  MOV R144, 0x1f ;  /* 0x0000001f00907802 */ /* 0x000fe40000000f00 */
[----:B------:R-:W-:Y:S02]  /*2d10*/  MOV R143, 0xffffffff ;  /* 0xffffffff008f7802 */ /* 0x000fe40000000f00 */
[----:B------:R-:W-:Y:S02]  /*2d20*/  MOV R36, 0x2d40 ;  /* 0x00002d4000247802 */ /* 0x000fe40000000f00 */
[----:B------:R-:W-:Y:S05]  /*2d30*/  CALL.REL.NOINC `($__internal_121_$__cuda_sm70_shflsync_down_p) ;  /* 0x000001f000007944 */ /* 0x000fea0003c00000 */
[----:B------:R-:W-:Y:S01]  /*2d40*/  FADD.FTZ R42, R39, R42 ;  /* 0x0000002a272a7221 */ /* 0x000fe20000010000 */
[----:B0-----:R-:W-:Y:S01]  /*2d50*/  HFMA2.MMA R141, -RZ, RZ, 0, 1.1920928955078125e-07 ;  /* 0x00000002ff8d7435 */ /* 0x001fe200000001ff */
[----:B-1----:R-:W-:Y:S01]  /*2d60*/  FADD.FTZ R43, R41, R144 ;  /* 0x00000090292b7221 */ /* 0x002fe20000010000 */
[----:B------:R-:W-:Y:S02]  /*2d70*/  MOV R144, 0x1f ;  /* 0x0000001f00907802 */ /* 0x000fe40000000f00 */
[----:B------:R-:W-:-:S02]  /*2d80*/  MOV R143, 0xffffffff ;  /* 0xffffffff008f7802 */ /* 0x000fc40000000f00 */
[----:B------:R-:W-:Y:S02]  /*2d90*/  MOV R40, R42 ;  /* 0x0000002a00287202 */ /* 0x000fe40000000f00 */
[----:B------:R-:W-:Y:S02]  /*2da0*/  MOV R36, 0x2dc0 ;  /* 0x00002dc000247802 */ /* 0x000fe40000000f00 */
[----:B------:R-:W-:Y:S05]  /*2db0*/  CALL.REL.NOINC `($__internal_121_$__cuda_sm70_shflsync_down_p) ;  /* 0x0000017000007944 */ /* 0x000fea0003c00000 */
[----:B0-----:R-:W-:Y:S01]  /*2dc0*/  HFMA2.MMA R141, -RZ, RZ, 0, 1.1920928955078125e-07 ;  /* 0x00000002ff8d7435 */ /* 0x001fe200000001ff */
[----:B-1----:R-:W-:Y:S02]  /*2dd0*/  MOV R39, R144 ;  /* 0x0000009000277202 */ /* 0x002fe40000000f00 */
[----:B------:R-:W-:Y:S02]  /*2de0*/  MOV R40, R43 ;  /* 0x0000002b00287202 */ /* 0x000fe40000000f00 */
[----:B------:R-:W-:Y:S02]  /*2df0*/  MOV R144, 0x1f ;  /* 0x0000001f00907802 */ /* 0x000fe40000000f00 */
[----:B------:R-:W-:Y:S02]  /*2e00*/  MOV R143, 0xffffffff ;  /* 0xffffffff008f7802 */ /* 0x000fe40000000f00 */
[----:B------:R-:W-:-:S02]  /*2e10*/  MOV R36, 0x2e30 ;  /* 0x00002e3000247802 */ /* 0x000fc40000000f00 */
[----:B------:R-:W-:Y:S05]  /*2e20*/  CALL.REL.NOINC `($__internal_121_$__cuda_sm70_shflsync_down_p) ;  /* 0x0000010000007944 */ /* 0x000fea0003c00000 */
[----:B------:R-:W-:Y:S01]  /*2e30*/  FADD.FTZ R41, R39, R42 ;  /* 0x0000002a27297221 */ /* 0x000fe20000010000 */
[----:B0-----:R-:W-:Y:S01]  /*2e40*/  HFMA2.MMA R141, -RZ, RZ, 0, 5.9604644775390625e-08 ;  /* 0x00000001ff8d7435 */ /* 0x001fe200000001ff */
[----:B-1----:R-:W-:Y:S01]  /*2e50*/  FADD.FTZ R43, R43, R144 ;  /* 0x000000902b2b7221 */ /* 0x002fe20000010000 */
[----:B------:R-:W-:-:S02]  /*2e60*/  MOV R144, 0x1f ;  /* 0x0000001f00907802 */ /* 0x000fc40000000f00 */
[----:B------:R-:W-:Y:S02]  /*2e70*/  MOV R143, 0xffffffff ;  /* 0xffffffff008f7802 */ /* 0x000fe40000000f00 */
[----:B------:R-:W-:Y:S02]  /*2e80*/  MOV R40, R41 ;  /* 0x0000002900287202 */ /* 0x000fe40000000f00 */
[----:B------:R-:W-:Y:S02]  /*2e90*/  MOV R36, 0x2eb0 ;  /* 0x00002eb000247802 */ /* 0x000fe40000000f00 */
[----:B------:R-:W-:Y:S05]  /*2ea0*/  CALL.REL.NOINC `($__internal_121_$__cuda_sm70_shflsync_down_p) ;  /* 0x0000008000007944 */ /* 0x000fea0003c00000 */
[----:B0-----:R-:W-:Y:S01]  /*2eb0*/  HFMA2.MMA R141, -RZ, RZ, 0, 5.9604644775390625e-08 ;  /* 0x00000001ff8d7435 */ /* 0x001fe200000001ff */
[----:B-1----:R-:W-:Y:S02]  /*2ec0*/  MOV R142, R144 ;  /* 0x00000090008e7202 */ /* 0x002fe40000000f00 */
[----:B------:R-:W-:Y:S02]  /*2ed0*/  MOV R40, R43 ;  /* 0x0000002b00287202 */ /* 0x000fe40000000f00 */
[----:B------:R-:W-:Y:S02]  /*2ee0*/  MOV R144, 0x1f ;  /* 0x0000001f00907802 */ /* 0x000fe40000000f00 */
[----:B------:R-:W-:-:S02]  /*2ef0*/  MOV R143, 0xffffffff ;  /* 0xffffffff008f7802 */ /* 0x000fc40000000f00 */
[----:B------:R-:W-:Y:S02]  /*2f00*/  MOV R36, 0x2f20 ;  /* 0x00002f2000247802 */ /* 0x000fe40000000f00 */
[----:B------:R-:W-:Y:S05]  /*2f10*/  CALL.REL.NOINC `($__internal_121_$__cuda_sm70_shflsync_down_p) ;  /* 0x0000001000007944 */ /* 0x000fea0003c00000 */
[----:B01----:R-:W-:Y:S05]  /*2f20*/  BRA `(.L_x_1682) ;  /* 0xffffed2000007947 */ /* 0x003fea000383ffff */
        .weak           $__internal_121_$__cuda_sm70_shflsync_down_p
        .type           $__internal_121_$__cuda_sm70_shflsync_down_p,@function
        .size           $__internal_121_$__cuda_sm70_shflsync_down_p,(.L_x_3528 - $__internal_121_$__cuda_sm70_shflsync_down_p)
$__internal_121_$__cuda_sm70_shflsync_down_p:
[----:B------:R-:W-:Y:S01]  /*2f30*/  HFMA2.MMA R37, -RZ, RZ, 0, 0 ;  /* 0x00000000ff257435 */ /* 0x000fe200000001ff */
[----:B------:R-:W-:Y:S04]  /*2f40*/  WARPSYNC R143 ;  /* 0x0000008f00007348 */ /* 0x000fe80003800000 */
[----:B------:R0:W1:Y:S01]  /*2f50*/  SHFL.DOWN PT, R144, R40, R141, R144 ;  /* 0x0800008d28907389 */ /* 0x00006200000e0090 */
[----:B------:R-:W-:Y:S05]  /*2f60*/  RET.REL.NODEC R36 `(_ZN10layer_norm13ln_bwd_kernelINS_13Kernel_traitsI13__nv_bfloat16fS2_fjLj12800ELj5ELj1ELj4ELj16ENS_18Kernel_traits_baseILj12800ES2_fS2_fjLj128EEEEEEEvNS_9BwdParamsE) ;  /* 0xffffd09024007950 */ /* 0x000fea0003c3ffff */
.L_x_1683:
        /* <DEDUP_REMOVED lines=9> */
.L_x_3528:


//--------------------- .text._ZN10layer_norm22ln_bwd_finalize_kernelINS_22Kernel_traits_finalizeILj12800E13__nv_bfloat16S2_S2_fjLj1024ELj4ENS_18Kernel_traits_baseILj12800ES2_S2_S2_fjLj1024EEEEEEEvNS_9BwdParamsE --------------------------
	.section	.text._ZN10layer_norm22ln_bwd_finalize_kernelINS_22Kernel_traits_finalizeILj12800E13__nv_bfloat16S2_S2_fjLj1024ELj4ENS_18Kernel_traits_baseILj12800ES2_S2_S2_fjLj1024EEEEEEEvNS_9BwdParamsE,"ax",@progbits
	.sectioninfo	@"SHI_REGISTERS=32"
	.align	128
        .global         _ZN10layer_norm22ln_bwd_finalize_kernelINS_22Kernel_traits_finalizeILj12800E13__nv_bfloat16S2_S2_fjLj1024ELj4ENS_18Kernel_traits_baseILj12800ES2_S2_S2_fjLj1024EEEEEEEvNS_9BwdParamsE
        .type           _ZN10layer_norm22ln_bwd_finalize_kernelINS_22Kernel_traits_finalizeILj12800E13__nv_bfloat16S2_S2_fjLj1024ELj4ENS_18Kernel_traits_baseILj12800ES2_S2_S2_fjLj1024EEEEEEEvNS_9BwdParamsE,@function
        .size           _ZN10layer_norm22ln_bwd_finalize_kernelINS_22Kernel_traits_finalizeILj12800E13__nv_bfloat16S2_S2_fjLj1024ELj4ENS_18Kernel_traits_baseILj12800ES2_S2_S2_fjLj1024EEEEEEEvNS_9BwdParamsE,(.L_x_3529 - _ZN10layer_norm22ln_bwd_finalize_kernelINS_22Kernel_traits_finalizeILj12800E13__nv_bfloat16S2_S2_fjLj1024ELj4ENS_18Kernel_traits_baseILj12800ES2_S2_S2_fjLj1024EEEEEEEvNS_9BwdParamsE)
        .other          _ZN10layer_norm22ln_bwd_finalize_kernelINS_22Kernel_traits_finalizeILj12800E13__nv_bfloat16S2_S2_fjLj1024ELj4ENS_18Kernel_traits_baseILj12800ES2_S2_S2_fjLj1024EEEEEEEvNS_9BwdParamsE,@"STO_CUDA_ENTRY STV_DEFAULT"
_ZN10layer_norm22ln_bwd_finalize_kernelINS_22Kernel_traits_finalizeILj12800E13__nv_bfloat16S2_S2_fjLj1024ELj4ENS_18Kernel_traits_baseILj12800ES2_S2_S2_fjLj1024EEEEEEEvNS_9BwdParamsE:
.text._ZN10layer_norm22ln_bwd_finalize_kernelINS_22Kernel_traits_finalizeILj12800E13__nv_bfloat16S2_S2_fjLj1024ELj4ENS_18Kernel_traits_baseILj12800ES2_S2_S2_fjLj1024EEEEEEEvNS_9BwdParamsE:
        /* <DEDUP_REMOVED lines=19> */
.L_x_1696:
        /* <DEDUP_REMOVED lines=27> */
.L_x_1688:
        /* <DEDUP_REMOVED lines=32> */
.L_x_1687:
[----:B------:R-:W-:Y:S05]  /*04e0*/  BSYNC B1 ;  /* 0x0000000000017941 */ /* 0x000fea0003800000 */
.L_x_1686:
        /* <DEDUP_REMOVED lines=22> */
.L_x_1690:
[----:B------:R-:W-:Y:S05]  /*0650*/  BSYNC B1 ;  /* 0x0000000000017941 */ /* 0x000fea0003800000 */
.L_x_1689:
        /* <DEDUP_REMOVED lines=10> */
.L_x_1685:
[----:B------:R-:W-:Y:S05]  /*0700*/  BSYNC B0 ;  /* 0x0000000000007941 */ /* 0x000fea0003800000 */
.L_x_1684:
        /* <DEDUP_REMOVED lines=11> */
.L_x_1697:
        /* <DEDUP_REMOVED lines=18> */
.L_x_1698:
[----:B------:R-:W-:Y:S01]  /*08e0*/  @!P1 SHF.R.U32.HI R2, RZ, 0x3, R0 ;  /* 0x00000003ff029819 */ /* 0x000fe20000011600 */
[----:B---3--:R-:W-:Y:S02]  /*08f0*/  FADD.FTZ R5, R5, R10 ;  /* 0x0000000a05057221 */ /* 0x008fe40000010000 */
[----:B--2---:R-:W-:Y:S01]  /*0900*/  FADD.FTZ R7, R7, R4 ;  /* 0x0000000407077221 */ /* 0x004fe20000010000 */
[----:B------:R-:W-:-:S05]  /*0910*/  @!P1 LOP3.LUT R2, R2, 0x1ffffffc, RZ, 0xc0, !PT ;  /* 0x1ffffffc02029812 */ /* 0x000fca00078ec0ff */
[----:B------:R2:W-:Y:S04]  /*0920*/  @!P1 STS [R2+0x2000], R5 ;  /* 0x0020000502009388 */ /* 0x0005e80000000800 */
[----:B------:R2:W-:Y:S02]  /*0930*/  @!P1 STS [R2+0x2080], R7 ;  /* 0x0020800702009388 */ /* 0x0005e40000000800 */
.L_x_1691:
        /* <DEDUP_REMOVED lines=13> */
.L_x_1695:
[----:B------:R-:W-:Y:S05]  /*0a10*/  BSYNC B0 ;  /* 0x0000000000007941 */ /* 0x000fea0003800000 */
.L_x_1694:
[C---:B------:R-:W-:Y:S02]  /*0a20*/  ISETP.GT.U32.AND P1, PT, R18.reuse, -0x3201, PT ;  /* 0xffffcdff1200780c */ /* 0x040fe40003f24070 */
[----:B------:R-:W-:Y:S02]  /*0a30*/  IADD3 R18, R18, 0x3200, RZ ;  /* 0x0000320012127810 */ /* 0x000fe40007ffe0ff */
[----:B------:R-:W-:-:S09]  /*0a40*/  IADD3 R19, R19, 0x1900, RZ ;  /* 0x0000190013137810 */ /* 0x000fd20007ffe0ff */
[----:B012---:R-:W-:Y:S05]  /*0a50*/  @P1 BRA `(.L_x_1696) ;  /* 0xfffff6d000001947 */ /* 0x007fea000383ffff */
[----:B------:R-:W-:Y:S05]  /*0a60*/  EXIT ;  /* 0x000000000000794d */ /* 0x000fea0003800000 */
.L_x_1692:
[----:B--2---:R-:W-:Y:S01]  /*0a70*/  IMAD.MOV.U32 R10, RZ, RZ, R4 ;  /* 0x000000ffff0a7224 */ /* 0x004fe200078e0004 */
[----:B------:R-:W-:Y:S01]  /*0a80*/  MOV R9, 0x1 ;  /* 0x0000000100097802 */ /* 0x000fe20000000f00 */
[----:B------:R-:W-:Y:S01]  /*0a90*/  IMAD.MOV.U32 R6, RZ, RZ, 0x1f ;  /* 0x0000001fff067424 */ /* 0x000fe200078e00ff */
[----:B------:R-:W-:Y:S02]  /*0aa0*/  MOV R11, 0xffffffff ;  /* 0xffffffff000b7802 */ /* 0x000fe40000000f00 */
[----:B------:R-:W-:Y:S02]  /*0ab0*/  MOV R2, 0xad0 ;  /* 0x00000ad000027802 */ /* 0x000fe40000000f00 */
[----:B01----:R-:W-:Y:S05]  /*0ac0*/  CALL.REL.NOINC `($__internal_122_$__cuda_sm70_shflsync_bfly_p) ;  /* 0x000003c000007944 */ /* 0x003fea0003c00000 */
[----:B-1----:R-:W-:Y:S01]  /*0ad0*/  IMAD.MOV.U32 R3, RZ, RZ, R6 ;  /* 0x000000ffff037224 */ /* 0x002fe200078e0006 */
[----:B0-----:R-:W-:Y:S05]  /*0ae0*/  BRA `(.L_x_1697) ;  /* 0xfffffcd000007947 */ /* 0x001fea000383ffff */
.L_x_1693:
[----:B------:R-:W-:Y:S01]  /*0af0*/  HFMA2.MMA R6, -RZ, RZ, 0, 1.847743988037109375e-06 ;  /* 0x0000001fff067435 */ /* 0x000fe200000001ff */
[----:B------:R-:W-:Y:S01]  /*0b00*/  MOV R10, R13 ;  /* 0x0000000d000a7202 */ /* 0x000fe20000000f00 */
[----:B------:R-:W-:Y:S01]  /*0b10*/  IMAD.MOV.U32 R9, RZ, RZ, 0x2 ;  /* 0x00000002ff097424 */ /* 0x000fe200078e00ff */
[----:B------:R-:W-:Y:S01]  /*0b20*/  MOV R2, 0xb50 ;  /* 0x00000b5000027802 */ /* 0x000fe20000000f00 */
[----:B------:R-:W-:-:S02]  /*0b30*/  IMAD.MOV.U32 R11, RZ, RZ, -0x1 ;  /* 0xffffffffff0b7424 */ /* 0x000fc400078e00ff */
[----:B012---:R-:W-:Y:S05]  /*0b40*/  CALL.REL.NOINC `($__internal_122_$__cuda_sm70_shflsync_bfly_p) ;  /* 0x0000034000007944 */ /* 0x007fea0003c00000 */
[----:B01----:R-:W-:Y:S01]  /*0b50*/  FADD.FTZ R10, R13, R6 ;  /* 0x000000060d0a7221 */ /* 0x003fe20000010000 */
[----:B------:R-:W-:Y:S01]  /*0b60*/  MOV R9, 0x4 ;  /* 0x0000000400097802 */ /* 0x000fe20000000f00 */
[----:B------:R-:W-:Y:S01]  /*0b70*/  IMAD.MOV.U32 R6, RZ, RZ, 0x1f ;  /* 0x0000001fff067424 */ /* 0x000fe200078e00ff */
[----:B------:R-:W-:-:S02]  /*0b80*/  MOV R11, 0xffffffff ;  /* 0xffffffff000b7802 */ /* 0x000fc40000000f00 */
[----:B------:R-:W-:Y:S02]  /*0b90*/  MOV R2, 0xbb0 ;  /* 0x00000bb000027802 */ /* 0x000fe40000000f00 */
[----:B------:R-:W-:Y:S05]  /*0ba0*/  CALL.REL.NOINC `($__internal_122_$__cuda_sm70_shflsync_bfly_p) ;  /* 0x000002e000007944 */ /* 0x000fea0003c00000 */
[----:B01----:R-:W-:Y:S01]  /*0bb0*/  FADD.FTZ R10, R10, R6 ;  /* 0x000000060a0a7221 */ /* 0x003fe20000010000 */
[----:B------:R-:W-:Y:S01]  /*0bc0*/  HFMA2.MMA R6, -RZ, RZ, 0, 1.847743988037109375e-06 ;  /* 0x0000001fff067435 */ /* 0x000fe200000001ff */
[----:B------:R-:W-:Y:S01]  /*0bd0*/  IMAD.MOV.U32 R9, RZ, RZ, 0x8 ;  /* 0x00000008ff097424 */ /* 0x000fe200078e00ff */
[----:B------:R-:W-:Y:S01]  /*0be0*/  MOV R2, 0xc10 ;  /* 0x00000c1000027802 */ /* 0x000fe20000000f00 */
[----:B------:R-:W-:-:S03]  /*0bf0*/  IMAD.MOV.U32 R11, RZ, RZ, -0x1 ;  /* 0xffffffffff0b7424 */ /* 0x000fc600078e00ff */
[----:B------:R-:W-:Y:S05]  /*0c00*/  CALL.REL.NOINC `($__internal_122_$__cuda_sm70_shflsync_bfly_p) ;  /* 0x0000028000007944 */ /* 0x000fea0003c00000 */
[----:B-1----:R-:W-:Y:S01]  /*0c10*/  FADD.FTZ R4, R10, R6 ;  /* 0x000000060a047221 */ /* 0x002fe20000010000 */
[----:B0-----:R-:W-:Y:S01]  /*0c20*/  MOV R9, 0x10 ;  /* 0x0000001000097802 */ /* 0x001fe20000000f00 */
[----:B------:R-:W-:Y:S01]  /*0c30*/  IMAD.MOV.U32 R6, RZ, RZ, 0x1f ;  /* 0x0000001fff067424 */ /* 0x000fe200078e00ff */
[----:B------:R-:W-:Y:S01]  /*0c40*/  MOV R11, 0xffffffff ;  /* 0xffffffff000b7802 */ /* 0x000fe20000000f00 */
[----:B------:R-:W-:Y:S01]  /*0c50*/  IMAD.MOV.U32 R10, RZ, RZ, R4 ;  /* 0x000000ffff0a7224 */ /* 0x000fe200078e0004 */
[----:B------:R-:W-:Y:S02]  /*0c60*/  MOV R2, 0xc80 ;  /* 0x00000c8000027802 */ /* 0x000fe40000000f00 */
[----:B------:R-:W-:Y:S05]  /*0c70*/  CALL.REL.NOINC `($__internal_122_$__cuda_sm70_shflsync_bfly_p) ;  /* 0x0000021000007944 */ /* 0x000fea0003c00000 */
[----:B0-----:R-:W-:Y:S01]  /*0c80*/  HFMA2.MMA R9, -RZ, RZ, 0, 5.9604644775390625e-08 ;  /* 0x00000001ff097435 */ /* 0x001fe200000001ff */
[----:B-1----:R-:W-:Y:S01]  /*0c90*/  MOV R7, R6 ;  /* 0x0000000600077202 */ /* 0x002fe20000000f00 */
[----:B------:R-:W-:Y:S01]  /*0ca0*/  IMAD.MOV.U32 R10, RZ, RZ, R5 ;  /* 0x000000ffff0a7224 */ /* 0x000fe200078e0005 */
[----:B------:R-:W-:Y:S01]  /*0cb0*/  MOV R6, 0x1f ;  /* 0x0000001f00067802 */ /* 0x000fe20000000f00 */
[----:B------:R-:W-:Y:S01]  /*0cc0*/  IMAD.MOV.U32 R11, RZ, RZ, -0x1 ;  /* 0xffffffffff0b7424 */ /* 0x000fe200078e00ff */
[----:B------:R-:W-:-:S02]  /*0cd0*/  MOV R2, 0xcf0 ;  /* 0x00000cf000027802 */ /* 0x000fc40000000f00 */
[----:B------:R-:W-:Y:S05]  /*0ce0*/  CALL.REL.NOINC `($__internal_122_$__cuda_sm70_shflsync_bfly_p) ;  /* 0x000001a000007944 */ /* 0x000fea0003c00000 */
[----:B0-----:R-:W-:Y:S01]  /*0cf0*/  HFMA2.MMA R9, -RZ, RZ, 0, 1.1920928955078125e-07 ;  /* 0x00000002ff097435 */ /* 0x001fe200000001ff */
[----:B-1----:R-:W-:Y:S01]  /*0d00*/  FADD.FTZ R10, R5, R6 ;  /* 0x00000006050a7221 */ /* 0x002fe20000010000 */
[----:B------:R-:W-:Y:S01]  /*0d10*/  MOV R6, 0x1f ;  /* 0x0000001f00067802 */ /* 0x000fe20000000f00 */
[----:B------:R-:W-:Y:S01]  /*0d20*/  IMAD.MOV.U32 R11, RZ, RZ, -0x1 ;  /* 0xffffffffff0b7424 */ /* 0x000fe200078e00ff */
[----:B------:R-:W-:-:S02]  /*0d30*/  MOV R2, 0xd50 ;  /* 0x00000d5000027802 */ /* 0x000fc40000000f00 */
[----:B------:R-:W-:Y:S05]  /*0d40*/  CALL.REL.NOINC `($__internal_122_$__cuda_sm70_shflsync_bfly_p) ;  /* 0x0000014000007944 */ /* 0x000fea0003c00000 */
[----:B0-----:R-:W-:Y:S01]  /*0d50*/  HFMA2.MMA R9, -RZ, RZ, 0, 2.384185791015625e-07 ;  /* 0x00000004ff097435 */ /* 0x001fe200000001ff */
[----:B-1----:R-:W-:Y:S01]  /*0d60*/  FADD.FTZ R10, R10, R6 ;  /* 0x000000060a0a7221 */ /* 0x002fe20000010000 */
[----:B------:R-:W-:Y:S01]  /*0d70*/  MOV R6, 0x1f ;  /* 0x0000001f00067802 */ /* 0x000fe20000000f00 */
[----:B------:R-:W-:Y:S01]  /*0d80*/  IMAD.MOV.U32 R11, RZ, RZ, -0x1 ;  /* 0xffffffffff0b7424 */ /* 0x000fe200078e00ff */
[----:B------:R-:W-:-:S02]  /*0d90*/  MOV R2, 0xdb0 ;  /* 0x00000db000027802 */ /* 0x000fc40000000f00 */
[----:B------:R-:W-:Y:S05]  /*0da0*/  CALL.REL.NOINC `($__internal_122_$__cuda_sm70_shflsync_bfly_p) ;  /* 0x000000e000007944 */ /* 0x000fea0003c00000 */
[----:B0-----:R-:W-:Y:S01]  /*0db0*/  HFMA2.MMA R9, -RZ, RZ, 0, 4.76837158203125e-07 ;  /* 0x00000008ff097435 */ /* 0x001fe200000001ff */
[----:B-1----:R-:W-:Y:S01]  /*0dc0*/  FADD.FTZ R10, R10, R6 ;  /* 0x000000060a0a7221 */ /* 0x002fe20000010000 */
[----:B------:R-:W-:Y:S01]  /*0dd0*/  MOV R6, 0x1f ;  /* 0x0000001f00067802 */ /* 0x000fe20000000f00 */
[----:B------:R-:W-:Y:S01]  /*0de0*/  IMAD.MOV.U32 R11, RZ, RZ, -0x1 ;  /* 0xffffffffff0b7424 */ /* 0x000fe200078e00ff */
[----:B------:R-:W-:-:S02]  /*0df0*/  MOV R2, 0xe10 ;  /* 0x00000e1000027802 */ /* 0x000fc40000000f00 */
[----:B------:R-:W-:Y:S05]  /*0e00*/  CALL.REL.NOINC `($__internal_122_$__cuda_sm70_shflsync_bfly_p) ;  /* 0x0000008000007944 */ /* 0x000fea0003c00000 */
[----:B0-----:R-:W-:Y:S01]  /*0e10*/  HFMA2.MMA R9, -RZ, RZ, 0, 9.5367431640625e-07 ;  /* 0x00000010ff097435 */ /* 0x001fe200000001ff */
[----:B-1----:R-:W-:Y:S01]  /*0e20*/  FADD.FTZ R10, R10, R6 ;  /* 0x000000060a0a7221 */ /* 0x002fe20000010000 */
[----:B------:R-:W-:Y:S01]  /*0e30*/  MOV R6, 0x1f ;  /* 0x0000001f00067802 */ /* 0x000fe20000000f00 */
[----:B------:R-:W-:Y:S01]  /*0e40*/  IMAD.MOV.U32 R11, RZ, RZ, -0x1 ;  /* 0xffffffffff0b7424 */ /* 0x000fe200078e00ff */
[----:B------:R-:W-:-:S02]  /*0e50*/  MOV R2, 0xe70 ;  /* 0x00000e7000027802 */ /* 0x000fc40000000f00 */
[----:B------:R-:W-:Y:S05]  /*0e60*/  CALL.REL.NOINC `($__internal_122_$__cuda_sm70_shflsync_bfly_p) ;  /* 0x0000002000007944 */ /* 0x000fea0003c00000 */
[----:B-1----:R-:W-:Y:S01]  /*0e70*/  MOV R5, R6 ;  /* 0x0000000600057202 */ /* 0x002fe20000000f00 */
[----:B0-----:R-:W-:Y:S05]  /*0e80*/  BRA `(.L_x_1698) ;  /* 0xfffffa5000007947 */ /* 0x001fea000383ffff */
        .weak           $__internal_122_$__cuda_sm70_shflsync_bfly_p
        .type           $__internal_122_$__cuda_sm70_shflsync_bfly_p,@function
        .size           $__internal_122_$__cuda_sm70_shflsync_bfly_p,(.L_x_3529 - $__internal_122_$__cuda_sm70_shflsync_bfly_p)
$__internal_122_$__cuda_sm70_shflsync_bfly_p:
[----:B------:R-:W-:Y:S01]  /*0e90*/  HFMA2.MMA R3, -RZ, RZ, 0, 0 ;  /* 0x00000000ff037435 */ /* 0x000fe200000001ff */
[----:B------:R-:W-:Y:S04]  /*0ea0*/  WARPSYNC R11 ;  /* 0x0000000b00007348 */ /* 0x000fe80003800000 */
[----:B------:R0:W1:Y:S01]  /*0eb0*/  SHFL.BFLY PT, R6, R10, R9, R6 ;  /* 0x0c0000090a067389 */ /* 0x00006200000e0006 */
[----:B------:R-:W-:Y:S05]  /*0ec0*/  RET.REL.NODEC R2 `(_ZN10layer_norm22ln_bwd_finalize_kernelINS_22Kernel_traits_finalizeILj12800E13__nv_bfloat16S2_S2_fjLj1024ELj4ENS_18Kernel_traits_baseILj12800ES2_S2_S2_fjLj1024EEEEEEEvNS_9BwdParamsE) ;  /* 0xfffff13002007950 */ /* 0x000fea0003c3ffff */
.L_x_1699:
        /* <DEDUP_REMOVED lines=11> */
.L_x_3529:


//--------------------- .text._ZN10layer_norm13ln_bwd_kernelINS_13Kernel_traitsI13__nv_bfloat16S2_S2_fjLj12800ELj5ELj1ELj4ELj8ENS_18Kernel_traits_baseILj12800ES2_S2_S2_fjLj128EEEEEEEvNS_9BwdParamsE --------------------------
	.section	.text._ZN10layer_norm13ln_bwd_kernelINS_13Kernel_traitsI13__nv_bfloat16S2_S2_fjLj12800ELj5ELj1ELj4ELj8ENS_18Kernel_traits_baseILj12800ES2_S2_S2_fjLj128EEEEEEEvNS_9BwdParamsE,"ax",@progbits
	.sectioninfo	@"SHI_REGISTERS=147"
	.align	128
        .global         _ZN10layer_norm13ln_bwd_kernelINS_13Kernel_traitsI13__nv_bfloat16S2_S2_fjLj12800ELj5ELj1ELj4ELj8ENS_18Kernel_traits_baseILj12800ES2_S2_S2_fjLj128EEEEEEEvNS_9BwdParamsE
        .type           _ZN10layer_norm13ln_bwd_kernelINS_13Kernel_traitsI13__nv_bfloat16S2_S2_fjLj12800ELj5ELj1ELj4ELj8ENS_18Kernel_traits_baseILj12800ES2_S2_S2_fjLj128EEEEEEEvNS_9BwdParamsE,@function
        .size           _ZN10layer_norm13ln_bwd_kernelINS_13Kernel_traitsI13__nv_bfloat16S2_S2_fjLj12800ELj5ELj1ELj4ELj8ENS_18Kernel_traits_baseILj12800ES2_S2_S2_fjLj128EEEEEEEvNS_9BwdParamsE,(.L_x_3530 - _ZN10layer_norm13ln_bwd_kernelINS_13Kernel_traitsI13__nv_bfloat16S2_S2_fjLj12800ELj5ELj1ELj4ELj8ENS_18Kernel_traits_baseILj12800ES2_S2_S2_fjLj128EEEEEEEvNS_9BwdParamsE)
        .other          _ZN10layer_norm13ln_bwd_kernelINS_13Kernel_traitsI13__nv_bfloat16S2_S2_fjLj12800ELj5ELj1ELj4ELj8ENS_18Kernel_traits_baseILj12800ES2_S2_S2_fjLj128EEEEEEEvNS_9BwdParamsE,@"STO_CUDA_ENTRY STV_DEFAULT"
_ZN10layer_norm13ln_bwd_kernelINS_13Kernel_traitsI13__nv_bfloat16S2_S2_fjLj12800ELj5ELj1ELj4ELj8ENS_18Kernel_traits_baseILj12800ES2_S2_S2_fjLj128EEEEEEEvNS_9BwdParamsE:
.text._ZN10layer_norm13ln_bwd_kernelINS_13Kernel_traitsI13__nv_bfloat16S2_S2_fjLj12800ELj5ELj1ELj4ELj8ENS_18Kernel_traits_baseILj12800ES2_S2_S2_fjLj128EEEEEEEvNS_9BwdParamsE:
        /* <DEDUP_REMOVED lines=59> */
[----:B------:R-:W-:Y:S01]  /*03b0*/  IMAD.MOV.U32 R99, RZ, RZ, 0x1 ;  /* 0x00000001ff637424 */ /* 0x000fe200078e00ff */
        /* <DEDUP_REMOVED lines=38> */
[----:B------:R-:W-:Y:S01]  /*0620*/  MOV R32, RZ ;  /* 0x000000ff00207202 */ /* 0x000fe20000000f00 */
[----:B------:R-:W-:Y:S01]  /*0630*/  IMAD.MOV.U32 R77, RZ, RZ, R33 ;  /* 0x000000ffff4d7224 */ /* 0x000fe200078e0021 */
        /* <DEDUP_REMOVED lines=13> */
[----:B------:R-:W-:Y:S02]  /*0710*/  SHF.R.U32.HI R101, RZ, 0x10, R65 ;  /* 0x00000010ff657819 */ /* 0x000fe40000011641 */
[--C-:B---3--:R-:W-:Y:S02]  /*0720*/  SHF.R.U64 R102, R66, 0x10, R67.reuse ;  /* 0x0000001042667819 */ /* 0x108fe40000001243 */
[----:B------:R-:W-:Y:S02]  /*0730*/  SHF.R.U32.HI R103, RZ, 0x10, R67 ;  /* 0x00000010ff677819 */ /* 0x000fe40000011643 */
[--C-:B----4-:R-:W-:Y:S02]  /*0740*/  SHF.R.U64 R104, R68, 0x10, R69.reuse ;  /* 0x0000001044687819 */ /* 0x110fe40000001245 */
[----:B------:R-:W-:Y:S02]  /*0750*/  SHF.R.U32.HI R105, RZ, 0x10, R69 ;  /* 0x00000010ff697819 */ /* 0x000fe40000011645 */
[----:B------:R-:W-:-:S02]  /*0760*/  SHF.R.U64 R106, R70, 0x10, R71 ;  /* 0x00000010466a7819 */ /* 0x000fc40000001247 */
[----:B------:R-:W-:Y:S02]  /*0770*/  SHF.R.U32.HI R107, RZ, 0x10, R71 ;  /* 0x00000010ff6b7819 */ /* 0x000fe40000011647 */
[--C-:B------:R-:W-:Y:S02]  /*0780*/  SHF.R.U64 R108, R72, 0x10, R73.reuse ;  /* 0x00000010486c7819 */ /* 0x100fe40000001249 */
[----:B------:R-:W-:Y:S02]  /*0790*/  SHF.R.U32.HI R109, RZ, 0x10, R73 ;  /* 0x00000010ff6d7819 */ /* 0x000fe40000011649 */
        /* <DEDUP_REMOVED lines=20> */
.L_x_1708:
        /* <DEDUP_REMOVED lines=15> */
[----:B------:R-:W-:Y:S01]  /*09d0*/  @P0 IMAD.MOV.U32 R118, RZ, RZ, RZ ;  /* 0x000000ffff760224 */ /* 0x000fe200078e00ff */
[----:B------:R-:W-:Y:S01]  /*09e0*/  UMOV UR7, UR5 ;  /* 0x0000000500077c82 */ /* 0x000fe20008000000 */
[C---:B------:R-:W-:Y:S01]  /*09f0*/  IADD3 R89, R110.reuse, 0x280, RZ ;  /* 0x000002806e597810 */ /* 0x040fe20007ffe0ff */
[----:B------:R-:W-:Y:S01]  /*0a00*/  @!UP0 ULDC.64 UR6, c[0x0][0x170] ;  /* 0x00005c0000068ab9 */ /* 0x000fe20000000a00 */
[CC--:B------:R-:W-:Y:S01]  /*0a10*/  @!P0 IMAD.WIDE R44, R77.reuse, R42.reuse, c[0x0][0x180] ;  /* 0x000060004d2c8625 */ /* 0x0c0fe200078e022a */
[----:B------:R-:W-:Y:S02]  /*0a20*/  MOV R40, UR6 ;  /* 0x0000000600287c02 */ /* 0x000fe40008000f00 */
[----:B------:R-:W-:Y:S01]  /*0a30*/  MOV R41, UR7 ;  /* 0x0000000700297c02 */ /* 0x000fe20008000f00 */
[----:B------:R-:W-:Y:S01]  /*0a40*/  IMAD.WIDE R42, R77, R42, c[0x0][0x188] ;  /* 0x000062004d2a7625 */ /* 0x000fe200078e022a */
[----:B------:R0:W3:Y:S03]  /*0a50*/  @!P0 LDG.E R118, [R44.64] ;  /* 0x000000082c768981 */ /* 0x0000e6000c1e1900 */
[----:B------:R-:W-:Y:S01]  /*0a60*/  IMAD.WIDE.U32 R86, R89, 0x8, R40 ;  /* 0x0000000859567825 */ /* 0x000fe200078e0028 */
[----:B------:R1:W4:Y:S05]  /*0a70*/  LDG.E R111, [R42.64] ;  /* 0x000000082a6f7981 */ /* 0x00032a000c1e1900 */
[----:B------:R-:W5:Y:S01]  /*0a80*/  LDG.E.64 R86, [R86.64] ;  /* 0x0000000856567981 */ /* 0x000f62000c1e1b00 */
[----:B------:R-:W-:Y:S01]  /*0a90*/  UMOV UR6, UR4 ;  /* 0x0000000400067c82 */ /* 0x000fe20008000000 */
[----:B------:R-:W-:Y:S01]  /*0aa0*/  IADD3 R91, R110, 0x500, RZ ;  /* 0x000005006e5b7810 */ /* 0x000fe20007ffe0ff */
[----:B------:R-:W-:-:S02]  /*0ab0*/  UMOV UR7, UR5 ;  /* 0x0000000500077c82 */ /* 0x000fc40008000000 */
[----:B------:R-:W-:Y:S02]  /*0ac0*/  @!UP0 ULDC.64 UR6, c[0x0][0x170] ;  /* 0x00005c0000068ab9 */ /* 0x000fe40000000a00 */
[----:B------:R-:W-:Y:S01]  /*0ad0*/  MOV R40, UR6 ;  /* 0x0000000600287c02 */ /* 0x000fe20008000f00 */
[----:B------:R-:W-:-:S04]  /*0ae0*/  IMAD.U32 R41, RZ, RZ, UR7 ;  /* 0x00000007ff297e24 */ /* 0x000fc8000f8e00ff */
[----:B------:R-:W-:Y:S01]  /*0af0*/  IMAD.WIDE.U32 R46, R91, 0x8, R40 ;  /* 0x000000085b2e7825 */ /* 0x000fe200078e0028 */
[----:B------:R-:W-:-:S04]  /*0b00*/  UMOV UR6, UR4 ;  /* 0x0000000400067c82 */ /* 0x000fc80008000000 */
[----:B0-----:R0:W5:Y:S01]  /*0b10*/  LDG.E.64 R44, [R46.64] ;  /* 0x000000082e2c7981 */ /* 0x001162000c1e1b00 */
[----:B------:R-:W-:Y:S01]  /*0b20*/  UMOV UR7, UR5 ;  /* 0x0000000500077c82 */ /* 0x000fe20008000000 */
[----:B------:R-:W-:Y:S01]  /*0b30*/  IADD3 R93, R110, 0x780, RZ ;  /* 0x000007806e5d7810 */ /* 0x000fe20007ffe0ff */
[----:B------:R-:W-:Y:S02]  /*0b40*/  @!UP0 ULDC.64 UR4, c[0x0][0x170] ;  /* 0x00005c0000048ab9 */ /* 0x000fe40000000a00 */
[----:B------:R-:W-:Y:S02]  /*0b50*/  MOV R40, UR4 ;  /* 0x0000000400287c02 */ /* 0x000fe40008000f00 */
[----:B------:R-:W-:-:S05]  /*0b60*/  MOV R41, UR5 ;  /* 0x0000000500297c02 */ /* 0x000fca0008000f00 */
[----:B------:R-:W-:-:S06]  /*0b70*/  IMAD.WIDE.U32 R82, R93, 0x8, R40 ;  /* 0x000000085d527825 */ /* 0x000fcc00078e0028 */
[----:B------:R-:W5:Y:S01]  /*0b80*/  LDG.E.64 R82, [R82.64] ;  /* 0x0000000852527981 */ /* 0x000f62000c1e1b00 */
[----:B------:R-:W-:Y:S01]  /*0b90*/  @!UP0 ULDC UR6, c[0x0][0x170] ;  /* 0x00005c0000068ab9 */ /* 0x000fe20000000800 */
[----:B------:R-:W-:Y:S01]  /*0ba0*/  IADD3 R113, R110, 0xa00, RZ ;  /* 0x00000a006e717810 */ /* 0x000fe20007ffe0ff */
[----:B------:R-:W-:Y:S01]  /*0bb0*/  @!UP0 ULDC UR7, c[0x0][0x174] ;  /* 0x00005d0000078ab9 */ /* 0x000fe20000000800 */
[----:B------:R-:W-:Y:S01]  /*0bc0*/  MOV R40, UR6 ;  /* 0x0000000600287c02 */ /* 0x000fe20008000f00 */
[----:B------:R-:W-:-:S04]  /*0bd0*/  IMAD.U32 R41, RZ, RZ, UR7 ;  /* 0x00000007ff297e24 */ /* 0x000fc8000f8e00ff */
[----:B0-----:R-:W-:Y:S01]  /*0be0*/  IMAD.WIDE.U32 R46, R113, 0x8, R40 ;  /* 0x00000008712e7825 */ /* 0x001fe200078e0028 */
[----:B------:R-:W-:-:S05]  /*0bf0*/  HFMA2.MMA R90, -RZ, RZ, 0, 4.76837158203125e-07 ;  /* 0x00000008ff5a7435 */ /* 0x000fca00000001ff */
[----:B------:R-:W5:Y:S05]  /*0c00*/  LDG.E.64 R46, [R46.64] ;  /* 0x000000082e2e7981 */ /* 0x000f6a000c1e1b00 */
[----:B-1----:R-:W-:-:S04]  /*0c10*/  IMAD.WIDE.U32 R42, R89, R90, c[0x0][0x1b8] ;  /* 0x00006e00592a7625 */ /* 0x002fc800078e005a */
[-C--:B------:R-:W-:Y:S02]  /*0c20*/  IMAD.WIDE.U32 R88, R93, R90.reuse, c[0x0][0x1b8] ;  /* 0x00006e005d587625 */ /* 0x080fe400078e005a */
        /* <DEDUP_REMOVED lines=19> */
[----:B--2---:R-:W-:-:S04]  /*0d60*/  MOV R112, R84 ;  /* 0x0000005400707202 */ /* 0x004fc80000000f00 */
[----:B------:R-:W-:Y:S02]  /*0d70*/  PRMT R119, RZ, 0x5410, R112 ;  /* 0x00005410ff777816 */ /* 0x000fe40000000070 */
[----:B------:R-:W-:Y:S02]  /*0d80*/  SHF.R.U64 R117, R84, 0x10, R85 ;  /* 0x0000001054757819 */ /* 0x000fe40000001255 */
[----:B------:R-:W-:Y:S01]  /*0d90*/  MOV R113, R85 ;  /* 0x0000005500717202 */ /* 0x000fe20000000f00 */
[----:B------:R-:W-:Y:S01]  /*0da0*/  @P0 FADD.FTZ R112, -R54, R119 ;  /* 0x0000007736700221 */ /* 0x000fe20000010100 */
[----:B------:R-:W-:Y:S02]  /*0db0*/  PRMT R117, RZ, 0x5410, R117 ;  /* 0x00005410ff757816 */ /* 0x000fe40000000075 */
[----:B------:R-:W-:Y:S01]  /*0dc0*/  PRMT R127, RZ, 0x5410, R113 ;  /* 0x00005410ff7f7816 */ /* 0x000fe20000000071 */
[----:B0-----:R-:W-:Y:S01]  /*0dd0*/  @P0 FMUL.FTZ R84, R112, R115 ;  /* 0x0000007370540220 */ /* 0x001fe20000410000 */
[----:B------:R-:W-:Y:S01]  /*0de0*/  SHF.R.U32.HI R85, RZ, 0x10, R85 ;  /* 0x00000010ff557819 */ /* 0x000fe20000011655 */
[----:B---3--:R-:W-:-:S02]  /*0df0*/  @!P0 FADD.FTZ R112, R119, -R118 ;  /* 0x8000007677708221 */ /* 0x008fc40000010000 */
[----:B------:R-:W-:Y:S01]  /*0e00*/  @P0 FADD.FTZ R115, -R76, R117 ;  /* 0x000000754c730221 */ /* 0x000fe20000010100 */
[----:B------:R-:W-:Y:S01]  /*0e10*/  PRMT R129, RZ, 0x5410, R85 ;  /* 0x00005410ff817816 */ /* 0x000fe20000000055 */
[----:B----4-:R-:W-:Y:S02]  /*0e20*/  @!P0 FMUL.FTZ R84, R111, R112 ;  /* 0x000000706f548220 */ /* 0x010fe40000410000 */
[----:B------:R-:W-:Y:S02]  /*0e30*/  @P0 FADD.FTZ R113, -R55, R127 ;  /* 0x0000007f37710221 */ /* 0x000fe40000010100 */
[----:B------:R-:W-:Y:S02]  /*0e40*/  @!P0 FADD.FTZ R112, R117, -R118 ;  /* 0x8000007675708221 */ /* 0x000fe40000010000 */
[----:B-----5:R-:W-:Y:S02]  /*0e50*/  IMAD.MOV.U32 R117, RZ, RZ, R86 ;  /* 0x000000ffff757224 */ /* 0x020fe400078e0056 */
[----:B-1----:R-:W-:-:S02]  /*0e60*/  @P0 FMUL.FTZ R115, R115, R114 ;  /* 0x0000007273730220 */ /* 0x002fc40000410000 */
[----:B------:R-:W-:Y:S02]  /*0e70*/  @!P0 FADD.FTZ R114, R127, -R118 ;  /* 0x800000767f728221 */ /* 0x000fe40000010000 */
[----:B------:R-:W-:Y:S02]  /*0e80*/  @P0 FMUL.FTZ R113, R113, R116 ;  /* 0x0000007471710220 */ /* 0x000fe40000410000 */
[----:B------:R-:W-:Y:S02]  /*0e90*/  @P0 FADD.FTZ R85, -R78, R129 ;  /* 0x000000814e550221 */ /* 0x000fe40000010100 */
[----:B------:R-:W-:Y:S01]  /*0ea0*/  @!P0 FADD.FTZ R116, R129, -R118 ;  /* 0x8000007681748221 */ /* 0x000fe20000010000 */
[----:B------:R-:W-:Y:S01]  /*0eb0*/  PRMT R129, RZ, 0x5410, R117 ;  /* 0x00005410ff817816 */ /* 0x000fe20000000075 */
[----:B------:R-:W-:Y:S01]  /*0ec0*/  @!P0 FMUL.FTZ R115, R111, R112 ;  /* 0x000000706f738220 */ /* 0x000fe20000410000 */
[----:B------:R-:W-:Y:S01]  /*0ed0*/  MOV R112, R87 ;  /* 0x0000005700707202 */ /* 0x000fe20000000f00 */
[----:B------:R-:W-:Y:S01]  /*0ee0*/  @!P0 FMUL.FTZ R113, R111, R114 ;  /* 0x000000726f718220 */ /* 0x000fe20000410000 */
[--C-:B------:R-:W-:Y:S01]  /*0ef0*/  SHF.R.U64 R114, R86, 0x10, R87.reuse ;  /* 0x0000001056727819 */ /* 0x100fe20000001257 */
[----:B------:R-:W-:Y:S01]  /*0f00*/  @P0 FMUL.FTZ R85, R85, R120 ;  /* 0x0000007855550220 */ /* 0x000fe20000410000 */
[----:B------:R-:W-:Y:S01]  /*0f10*/  SHF.R.U32.HI R86, RZ, 0x10, R87 ;  /* 0x00000010ff567819 */ /* 0x000fe20000011657 */
[----:B------:R-:W-:Y:S01]  /*0f20*/  @!P0 FMUL.FTZ R85, R111, R116 ;  /* 0x000000746f558220 */ /* 0x000fe20000410000 */
[----:B------:R-:W-:Y:S01]  /*0f30*/  PRMT R116, RZ, 0x5410, R112 ;  /* 0x00005410ff747816 */ /* 0x000fe20000000070 */
[----:B------:R-:W-:Y:S01]  /*0f40*/  @P0 FADD.FTZ R119, -R56, R129 ;  /* 0x0000008138770221 */ /* 0x000fe20000010100 */
[----:B------:R-:W-:Y:S01]  /*0f50*/  PRMT R114, RZ, 0x5410, R114 ;  /* 0x00005410ff727816 */ /* 0x000fe20000000072 */
[----:B------:R-:W-:Y:S01]  /*0f60*/  @!P0 FADD.FTZ R112, R129, -R118 ;  /* 0x8000007681708221 */ /* 0x000fe20000010000 */
[----:B------:R-:W-:Y:S01]  /*0f70*/  PRMT R131, RZ, 0x5410, R86 ;  /* 0x00005410ff837816 */ /* 0x000fe20000000056 */
[----:B------:R-:W-:-:S02]  /*0f80*/  @P0 FMUL.FTZ R119, R119, R122 ;  /* 0x0000007a77770220 */ /* 0x000fc40000410000 */
[----:B------:R-:W-:Y:S02]  /*0f90*/  @!P0 FMUL.FTZ R119, R111, R112 ;  /* 0x000000706f778220 */ /* 0x000fe40000410000 */
[----:B------:R-:W-:Y:S02]  /*0fa0*/  @P0 FADD.FTZ R117, -R79, R114 ;  /* 0x000000724f750221 */ /* 0x000fe40000010100 */
[----:B------:R-:W-:Y:S02]  /*0fb0*/  @!P0 FADD.FTZ R112, R114, -R118 ;  /* 0x8000007672708221 */ /* 0x000fe40000010000 */
[----:B------:R-:W-:Y:S02]  /*0fc0*/  @P0 FADD.FTZ R87, -R57, R116 ;  /* 0x0000007439570221 */ /* 0x000fe40000010100 */
[----:B------:R-:W-:Y:S02]  /*0fd0*/  @P0 FADD.FTZ R86, -R80, R131 ;  /* 0x0000008350560221 */ /* 0x000fe40000010100 */
[----:B------:R-:W-:Y:S01]  /*0fe0*/  @!P0 FADD.FTZ R114, R116, -R118 ;  /* 0x8000007674728221 */ /* 0x000fe20000010000 */
[----:B------:R-:W-:Y:S01]  /*0ff0*/  MOV R120, R44 ;  /* 0x0000002c00787202 */ /* 0x000fe20000000f00 */
[----:B------:R-:W-:-:S02]  /*1000*/  @!P0 FADD.FTZ R116, R131, -R118 ;  /* 0x8000007683748221 */ /* 0x000fc40000010000 */
[----:B------:R-:W-:Y:S01]  /*1010*/  @P0 FMUL.FTZ R86, R86, R121 ;  /* 0x0000007956560220 */ /* 0x000fe20000410000 */
[----:B------:R-:W-:Y:S01]  /*1020*/  PRMT R131, RZ, 0x5410, R120 ;  /* 0x00005410ff837816 */ /* 0x000fe20000000078 */
[----:B------:R-:W-:Y:S01]  /*1030*/  @!P0 FMUL.FTZ R86, R111, R116 ;  /* 0x000000746f568220 */ /* 0x000fe20000410000 */
[--C-:B------:R-:W-:Y:S01]  /*1040*/  SHF.R.U64 R116, R44, 0x10, R45.reuse ;  /* 0x000000102c747819 */ /* 0x100fe2000000122d */
[----:B------:R-:W-:Y:S01]  /*1050*/  @P0 FMUL.FTZ R87, R87, R126 ;  /* 0x0000007e57570220 */ /* 0x000fe20000410000 */
[----:B------:R-:W-:Y:S01]  /*1060*/  SHF.R.U32.HI R44, RZ, 0x10, R45 ;  /* 0x00000010ff2c7819 */ /* 0x000fe2000001162d */
[----:B------:R-:W-:Y:S01]  /*1070*/  @!P0 FMUL.FTZ R87, R111, R114 ;  /* 0x000000726f578220 */ /* 0x000fe20000410000 */
[----:B------:R-:W-:Y:S01]  /*1080*/  MOV R114, R45 ;  /* 0x0000002d00727202 */ /* 0x000fe20000000f00 */
[----:B------:R-:W-:Y:S01]  /*1090*/  @P0 FMUL.FTZ R117, R117, R124 ;  /* 0x0000007c75750220 */ /* 0x000fe20000410000 */
[----:B------:R-:W-:Y:S01]  /*10a0*/  PRMT R133, RZ, 0x5410, R44 ;  /* 0x00005410ff857816 */ /* 0x000fe2000000002c */
[----:B------:R-:W-:Y:S01]  /*10b0*/  @!P0 FMUL.FTZ R117, R111, R112 ;  /* 0x000000706f758220 */ /* 0x000fe20000410000 */
[----:B------:R-:W-:Y:S01]  /*10c0*/  PRMT R116, RZ, 0x5410, R116 ;  /* 0x00005410ff747816 */ /* 0x000fe20000000074 */
[----:B------:R-:W-:Y:S01]  /*10d0*/  @P0 FADD.FTZ R112, -R58, R131 ;  /* 0x000000833a700221 */ /* 0x000fe20000010100 */
[----:B------:R-:W-:Y:S01]  /*10e0*/  PRMT R45, RZ, 0x5410, R114 ;  /* 0x00005410ff2d7816 */ /* 0x000fe20000000072 */
[----:B------:R-:W-:-:S02]  /*10f0*/  @!P0 FADD.FTZ R44, R131, -R118 ;  /* 0x80000076832c8221 */ /* 0x000fc40000010000 */
[----:B------:R-:W-:Y:S01]  /*1100*/  @P0 FMUL.FTZ R123, R112, R123 ;  /* 0x0000007b707b0220 */ /* 0x000fe20000410000 */
[----:B------:R-:W0:Y:S01]  /*1110*/  @P0 MUFU.RCP R127, R105 ;  /* 0x00000069007f0308 */ /* 0x000e220000001000 */
[----:B------:R-:W-:Y:S02]  /*1120*/  @!P0 FMUL.FTZ R123, R111, R44 ;  /* 0x0000002c6f7b8220 */ /* 0x000fe40000410000 */
[----:B------:R-:W-:Y:S02]  /*1130*/  @P0 FADD.FTZ R114, -R81, R116 ;  /* 0x0000007451720221 */ /* 0x000fe40000010100 */
[----:B------:R-:W-:Y:S02]  /*1140*/  @!P0 FADD.FTZ R44, R116, -R118 ;  /* 0x80000076742c8221 */ /* 0x000fe40000010000 */
[----:B------:R-:W-:Y:S01]  /*1150*/  @P0 FADD.FTZ R121, -R59, R45 ;  /* 0x0000002d3b790221 */ /* 0x000fe20000010100 */
[----:B------:R-:W1:Y:S01]  /*1160*/  @P0 MUFU.RCP R122, R70 ;  /* 0x00000046007a0308 */ /* 0x000e620000001000 */
[----:B------:R-:W-:-:S02]  /*1170*/  @!P0 FADD.FTZ R116, R45, -R118 ;  /* 0x800000762d748221 */ /* 0x000fc40000010000 */
[----:B------:R-:W-:Y:S02]  /*1180*/  IMAD.MOV.U32 R45, RZ, RZ, R82 ;  /* 0x000000ffff2d7224 */ /* 0x000fe400078e0052 */
[----:B------:R-:W-:Y:S02]  /*1190*/  @P0 FADD.FTZ R112, -R94, R133 ;  /* 0x000000855e700221 */ /* 0x000fe40000010100 */
[----:B------:R-:W-:Y:S01]  /*11a0*/  @!P0 FADD.FTZ R120, R133, -R118 ;  /* 0x8000007685788221 */ /* 0x000fe20000010000 */
[----:B------:R-:W-:Y:S01]  /*11b0*/  PRMT R133, RZ, 0x5410, R45 ;  /* 0x00005410ff857816 */ /* 0x000fe2000000002d */
[----:B------:R-:W2:Y:S01]  /*11c0*/  @P0 MUFU.RCP R129, R106 ;  /* 0x0000006a00810308 */ /* 0x000ea20000001000 */
[----:B------:R-:W-:Y:S02]  /*11d0*/  @P0 FMUL.FTZ R114, R114, R125 ;  /* 0x0000007d72720220 */ /* 0x000fe40000410000 */
[----:B------:R-:W-:Y:S01]  /*11e0*/  @!P0 FMUL.FTZ R114, R111, R44 ;  /* 0x0000002c6f728220 */ /* 0x000fe20000410000 */
[----:B------:R-:W-:Y:S01]  /*11f0*/  MOV R44, R83 ;  /* 0x00000053002c7202 */ /* 0x000fe20000000f00 */
[----:B------:R-:W-:-:S03]  /*1200*/  @P0 FADD.FTZ R125, -R60, R133 ;  /* 0x000000853c7d0221 */ /* 0x000fc60000010100 */
[----:B------:R-:W3:Y:S01]  /*1210*/  @P0 MUFU.RCP R124, R71 ;  /* 0x00000047007c0308 */ /* 0x000ee20000001000 */
[----:B------:R-:W-:Y:S01]  /*1220*/  SHF.R.U64 R82, R82, 0x10, R83 ;  /* 0x0000001052527819 */ /* 0x000fe20000001253 */
[----:B0-----:R-:W-:Y:S02]  /*1230*/  @P0 FMUL.FTZ R112, R112, R127 ;  /* 0x0000007f70700220 */ /* 0x001fe40000410000 */
[----:B-1----:R-:W-:Y:S01]  /*1240*/  @P0 FMUL.FTZ R125, R125, R122 ;  /* 0x0000007a7d7d0220 */ /* 0x002fe20000410000 */
[----:B------:R-:W-:Y:S01]  /*1250*/  PRMT R122, RZ, 0x5410, R44 ;  /* 0x00005410ff7a7816 */ /* 0x000fe2000000002c */
[----:B------:R-:W-:Y:S01]  /*1260*/  @!P0 FMUL.FTZ R112, R111, R120 ;  /* 0x000000786f708220 */ /* 0x000fe20000410000 */
[----:B------:R-:W-:Y:S01]  /*1270*/  PRMT R120, RZ, 0x5410, R82 ;  /* 0x00005410ff787816 */ /* 0x000fe20000000052 */
[----:B------:R-:W0:Y:S01]  /*1280*/  @P0 MUFU.RCP R127, R107 ;  /* 0x0000006b007f0308 */ /* 0x000e220000001000 */
[----:B------:R-:W-:Y:S01]  /*1290*/  @!P0 FADD.FTZ R44, R133, -R118 ;  /* 0x80000076852c8221 */ /* 0x000fe20000010000 */
[----:B------:R-:W-:Y:S01]  /*12a0*/  SHF.R.U32.HI R45, RZ, 0x10, R83 ;  /* 0x00000010ff2d7819 */ /* 0x000fe20000011653 */
[----:B------:R-:W-:-:S02]  /*12b0*/  @P0 FMUL.FTZ R121, R121, R128 ;  /* 0x0000008079790220 */ /* 0x000fc40000410000 */
[C---:B------:R-:W-:Y:S02]  /*12c0*/  @!P0 FMUL.FTZ R121, R111.reuse, R116 ;  /* 0x000000746f798220 */ /* 0x040fe40000410000 */
[----:B------:R-:W-:Y:S01]  /*12d0*/  @!P0 FMUL.FTZ R125, R111, R44 ;  /* 0x0000002c6f7d8220 */ /* 0x000fe20000410000 */
[----:B------:R-:W-:Y:S01]  /*12e0*/  PRMT R45, RZ, 0x5410, R45 ;  /* 0x00005410ff2d7816 */ /* 0x000fe2000000002d */
[----:B------:R-:W-:Y:S02]  /*12f0*/  @P0 FADD.FTZ R116, -R95, R120 ;  /* 0x000000785f740221 */ /* 0x000fe40000010100 */
[----:B------:R-:W-:Y:S02]  /*1300*/  @P0 FADD.FTZ R83, -R61, R122 ;  /* 0x0000007a3d530221 */ /* 0x000fe40000010100 */
[----:B------:R-:W-:Y:S02]  /*1310*/  @!P0 FADD.FTZ R44, R120, -R118 ;  /* 0x80000076782c8221 */ /* 0x000fe40000010000 */
[----:B------:R-:W-:-:S02]  /*1320*/  @!P0 FADD.FTZ R120, R122, -R118 ;  /* 0x800000767a788221 */ /* 0x000fc40000010000 */
[----:B--2---:R-:W-:Y:S02]  /*1330*/  @P0 FMUL.FTZ R116, R116, R129 ;  /* 0x0000008174740220 */ /* 0x004fe40000410000 */
[----:B---3--:R-:W-:Y:S02]  /*1340*/  @P0 FMUL.FTZ R83, R83, R124 ;  /* 0x0000007c53530220 */ /* 0x008fe40000410000 */
[C---:B------:R-:W-:Y:S01]  /*1350*/  @!P0 FMUL.FTZ R116, R111.reuse, R44 ;  /* 0x0000002c6f748220 */ /* 0x040fe20000410000 */
[----:B------:R-:W-:Y:S01]  /*1360*/  MOV R44, R46 ;  /* 0x0000002e002c7202 */ /* 0x000fe20000000f00 */
[----:B------:R-:W-:Y:S01]  /*1370*/  @!P0 FMUL.FTZ R83, R111, R120 ;  /* 0x000000786f538220 */ /* 0x000fe20000410000 */
[----:B------:R-:W-:Y:S01]  /*1380*/  SHF.R.U64 R120, R46, 0x10, R47 ;  /* 0x000000102e787819 */ /* 0x000fe2000000122f */
[----:B------:R-:W-:Y:S01]  /*1390*/  @P0 FADD.FTZ R82, -R96, R45 ;  /* 0x0000002d60520221 */ /* 0x000fe20000010100 */
[----:B------:R-:W1:Y:S01]  /*13a0*/  @P0 MUFU.RCP R131, R108 ;  /* 0x0000006c00830308 */ /* 0x000e620000001000 */
[----:B------:R-:W-:Y:S01]  /*13b0*/  @!P0 FADD.FTZ R122, R45, -R118 ;  /* 0x800000762d7a8221 */ /* 0x000fe20000010000 */
[----:B------:R-:W-:-:S02]  /*13c0*/  MOV R45, R47 ;  /* 0x0000002f002d7202 */ /* 0x000fc40000000f00 */
[----:B------:R-:W-:-:S04]  /*13d0*/  SHF.R.U32.HI R46, RZ, 0x10, R47 ;  /* 0x00000010ff2e7819 */ /* 0x000fc8000001162f */
[----:B------:R-:W2:Y:S01]  /*13e0*/  @P0 MUFU.RCP R128, R73 ;  /* 0x0000004900800308 */ /* 0x000ea20000001000 */
[----:B0-----:R-:W-:Y:S01]  /*13f0*/  @P0 FMUL.FTZ R82, R82, R127 ;  /* 0x0000007f52520220 */ /* 0x001fe20000410000 */
[----:B------:R-:W-:Y:S01]  /*1400*/  PRMT R127, RZ, 0x5410, R44 ;  /* 0x00005410ff7f7816 */ /* 0x000fe2000000002c */
[----:B------:R-:W-:-:S05]  /*1410*/  @!P0 FMUL.FTZ R82, R111, R122 ;  /* 0x0000007a6f528220 */ /* 0x000fca0000410000 */
[----:B------:R-:W0:Y:S01]  /*1420*/  @P0 MUFU.RCP R47, R109 ;  /* 0x0000006d002f0308 */ /* 0x000e220000001000 */
[----:B------:R-:W-:Y:S02]  /*1430*/  PRMT R122, RZ, 0x5410, R120 ;  /* 0x00005410ff7a7816 */ /* 0x000fe40000000078 */
[----:B------:R-:W-:Y:S02]  /*1440*/  PRMT R45, RZ, 0x5410, R45 ;  /* 0x00005410ff2d7816 */ /* 0x000fe4000000002d */
[----:B------:R-:W-:-:S03]  /*1450*/  PRMT R133, RZ, 0x5410, R46 ;  /* 0x00005410ff857816 */ /* 0x000fc6000000002e */
[----:B------:R-:W3:Y:S01]  /*1460*/  @P0 MUFU.RCP R126, R72 ;  /* 0x00000048007e0308 */ /* 0x000ee20000001000 */
[----:B------:R-:W-:Y:S02]  /*1470*/  @P0 FADD.FTZ R129, -R62, R127 ;  /* 0x0000007f3e810221 */ /* 0x000fe40000010100 */
[----:B------:R-:W-:Y:S02]  /*1480*/  @!P0 FADD.FTZ R44, R127, -R118 ;  /* 0x800000767f2c8221 */ /* 0x000fe40000010000 */
[----:B------:R-:W-:Y:S02]  /*1490*/  @P0 FADD.FTZ R120, -R97, R122 ;  /* 0x0000007a61780221 */ /* 0x000fe40000010100 */
[----:B------:R-:W-:Y:S02]  /*14a0*/  @!P0 FADD.FTZ R46, R122, -R118 ;  /* 0x800000767a2e8221 */ /* 0x000fe40000010000 */
[----:B------:R-:W-:Y:S02]  /*14b0*/  @P0 FADD.FTZ R127, -R63, R45 ;  /* 0x0000002d3f7f0221 */ /* 0x000fe40000010100 */
[----:B------:R-:W-:-:S02]  /*14c0*/  @!P0 FADD.FTZ R122, R45, -R118 ;  /* 0x800000762d7a8221 */ /* 0x000fc40000010000 */
[----:B------:R-:W-:Y:S02]  /*14d0*/  @!P0 FADD.FTZ R124, R133, -R118 ;  /* 0x80000076857c8221 */ /* 0x000fe40000010000 */
[----:B------:R-:W-:Y:S02]  /*14e0*/  @P0 FADD.FTZ R118, -R98, R133 ;  /* 0x0000008562760221 */ /* 0x000fe40000010100 */
[----:B-1----:R-:W-:Y:S02]  /*14f0*/  @P0 FMUL.FTZ R120, R120, R131 ;  /* 0x0000008378780220 */ /* 0x002fe40000410000 */
[----:B--2---:R-:W-:Y:S02]  /*1500*/  @P0 FMUL.FTZ R127, R127, R128 ;  /* 0x000000807f7f0220 */ /* 0x004fe40000410000 */
[----:B0-----:R-:W-:Y:S01]  /*1510*/  @P0 FMUL.FTZ R118, R118, R47 ;  /* 0x0000002f76760220 */ /* 0x001fe20000410000 */
[--C-:B------:R-:W-:Y:S01]  /*1520*/  SHF.R.U32.HI R47, RZ, 0x10, R43.reuse ;  /* 0x00000010ff2f7819 */ /* 0x100fe2000001162b */
[C---:B------:R-:W-:Y:S01]  /*1530*/  @!P0 FMUL.FTZ R120, R111.reuse, R46 ;  /* 0x0000002e6f788220 */ /* 0x040fe20000410000 */
[----:B------:R-:W-:Y:S01]  /*1540*/  MOV R46, R43 ;  /* 0x0000002b002e7202 */ /* 0x000fe20000000f00 */
[----:B------:R-:W-:Y:S01]  /*1550*/  @!P0 FMUL.FTZ R127, R111, R122 ;  /* 0x0000007a6f7f8220 */ /* 0x000fe20000410000 */
[----:B------:R-:W-:-:S02]  /*1560*/  SHF.R.U64 R122, R42, 0x10, R43 ;  /* 0x000000102a7a7819 */ /* 0x000fc4000000122b */
[----:B------:R-:W-:Y:S02]  /*1570*/  MOV R43, R40 ;  /* 0x00000028002b7202 */ /* 0x000fe40000000f00 */
[----:B------:R-:W-:Y:S01]  /*1580*/  SHF.R.U64 R139, R40, 0x10, R41 ;  /* 0x00000010288b7819 */ /* 0x000fe20000001229 */
[----:B------:R-:W-:Y:S02]  /*1590*/  IMAD.MOV.U32 R40, RZ, RZ, R90 ;  /* 0x000000ffff287224 */ /* 0x000fe400078e005a */
[----:B---3--:R-:W-:Y:S01]  /*15a0*/  @P0 FMUL.FTZ R129, R129, R126 ;  /* 0x0000007e81810220 */ /* 0x008fe20000410000 */
[--C-:B------:R-:W-:Y:S01]  /*15b0*/  SHF.R.U32.HI R45, RZ, 0x10, R91.reuse ;  /* 0x00000010ff2d7819 */ /* 0x100fe2000001165b */
[C---:B------:R-:W-:Y:S01]  /*15c0*/  @!P0 FMUL.FTZ R129, R111.reuse, R44 ;  /* 0x0000002c6f818220 */ /* 0x040fe20000410000 */
[----:B------:R-:W-:Y:S01]  /*15d0*/  SHF.R.U64 R130, R90, 0x10, R91 ;  /* 0x000000105a827819 */ /* 0x000fe2000000125b */
[----:B------:R-:W-:Y:S01]  /*15e0*/  IMAD.MOV.U32 R44, RZ, RZ, R42 ;  /* 0x000000ffff2c7224 */ /* 0x000fe200078e002a */
[----:B------:R-:W-:Y:S01]  /*15f0*/  PRMT R131, RZ, 0x5410, R40 ;  /* 0x00005410ff837816 */ /* 0x000fe20000000028 */
[----:B------:R-:W-:Y:S01]  /*1600*/  @!P0 FMUL.FTZ R118, R111, R124 ;  /* 0x0000007c6f768220 */ /* 0x000fe20000410000 */
[----:B------:R-:W-:-:S02]  /*1610*/  PRMT R40, RZ, 0x5410, R45 ;  /* 0x00005410ff287816 */ /* 0x000fc4000000002d */
[----:B------:R-:W-:Y:S01]  /*1620*/  MOV R124, R41 ;  /* 0x00000029007c7202 */ /* 0x000fe20000000f00 */
[C---:B------:R-:W-:Y:S01]  /*1630*/  FADD.FTZ R53, R131.reuse, R53 ;  /* 0x0000003583357221 */ /* 0x040fe20000010000 */
[----:B------:R-:W-:Y:S01]  /*1640*/  PRMT R130, RZ, 0x5410, R130 ;  /* 0x00005410ff827816 */ /* 0x000fe20000000082 */
[----:B------:R-:W-:Y:S01]  /*1650*/  FFMA.FTZ R75, R131, R84, R75 ;  /* 0x00000054834b7223 */ /* 0x000fe2000001004b */
[----:B------:R-:W-:Y:S01]  /*1660*/  PRMT R45, RZ, 0x5410, R44 ;  /* 0x00005410ff2d7816 */ /* 0x000fe2000000002c */
[----:B------:R-:W-:Y:S01]  /*1670*/  FMUL.FTZ R131, R64, R131 ;  /* 0x0000008340837220 */ /* 0x000fe20000410000 */
[--C-:B------:R-:W-:Y:S02]  /*1680*/  SHF.R.U64 R133, R88, 0x10, R89.reuse ;  /* 0x0000001058857819 */ /* 0x100fe40000001259 */
[----:B------:R-:W-:Y:S02]  /*1690*/  MOV R136, R89 ;  /* 0x0000005900887202 */ /* 0x000fe40000000f00 */
[----:B------:R-:W-:Y:S01]  /*16a0*/  SHF.R.U32.HI R138, RZ, 0x10, R89 ;  /* 0x00000010ff8a7819 */ /* 0x000fe20000011659 */
[C---:B------:R-:W-:Y:S01]  /*16b0*/  FADD.FTZ R51, R130.reuse, R51 ;  /* 0x0000003382337221 */ /* 0x040fe20000010000 */
[----:B------:R-:W-:Y:S01]  /*16c0*/  SHF.R.U32.HI R134, RZ, 0x10, R41 ;  /* 0x00000010ff867819 */ /* 0x000fe20000011629 */
[----:B------:R-:W-:Y:S01]  /*16d0*/  FFMA.FTZ R52, R130, R115, R52 ;  /* 0x0000007382347223 */ /* 0x000fe20000010034 */
[----:B------:R-:W-:Y:S01]  /*16e0*/  PRMT R89, RZ, 0x5410, R124 ;  /* 0x00005410ff597816 */ /* 0x000fe2000000007c */
[C---:B------:R-:W-:Y:S01]  /*16f0*/  FADD.FTZ R18, R45.reuse, R18 ;  /* 0x000000122d127221 */ /* 0x040fe20000010000 */
[----:B------:R-:W-:Y:S01]  /*1700*/  MOV R135, R92 ;  /* 0x0000005c00877202 */ /* 0x000fe20000000f00 */
[----:B------:R-:W-:Y:S01]  /*1710*/  FFMA.FTZ R2, R45, R119, R2 ;  /* 0x000000772d027223 */ /* 0x000fe20000010002 */
[----:B------:R-:W-:Y:S01]  /*1720*/  MOV R41, R91 ;  /* 0x0000005b00297202 */ /* 0x000fe20000000f00 */
[----:B------:R-:W-:-:S02]  /*1730*/  FMUL.FTZ R124, R66, R45 ;  /* 0x0000002d427c7220 */ /* 0x000fc40000410000 */
[----:B------:R-:W-:Y:S01]  /*1740*/  IMAD.MOV.U32 R126, RZ, RZ, R88 ;  /* 0x000000ffff7e7224 */ /* 0x000fe200078e0058 */
[----:B------:R-:W-:Y:S01]  /*1750*/  PRMT R88, RZ, 0x5410, R47 ;  /* 0x00005410ff587816 */ /* 0x000fe2000000002f */
[----:B------:R-:W-:Y:S02]  /*1760*/  FMUL.FTZ R130, R100, R130 ;  /* 0x0000008264827220 */ /* 0x000fe40000410000 */
[----:B------:R-:W-:Y:S01]  /*1770*/  FADD.FTZ R45, RZ, R131 ;  /* 0x00000083ff2d7221 */ /* 0x000fe20000010000 */
[----:B------:R-:W-:Y:S02]  /*1780*/  PRMT R47, RZ, 0x5410, R43 ;  /* 0x00005410ff2f7816 */ /* 0x000fe4000000002b */
[----:B------:R-:W-:Y:S02]  /*1790*/  PRMT R128, RZ, 0x5410, R41 ;  /* 0x00005410ff807816 */ /* 0x000fe40000000029 */
[----:B------:R-:W-:Y:S01]  /*17a0*/  PRMT R43, RZ, 0x5410, R135 ;  /* 0x00005410ff2b7816 */ /* 0x000fe20000000087 */
[----:B------:R-:W-:-:S02]  /*17b0*/  FADD.FTZ R135, R45, R130 ;  /* 0x000000822d877221 */ /* 0x000fc40000010000 */
[----:B------:R-:W-:Y:S02]  /*17c0*/  FFMA.FTZ R45, R131, R84, RZ ;  /* 0x00000054832d7223 */ /* 0x000fe400000100ff */
[C---:B------:R-:W-:Y:S02]  /*17d0*/  FADD.FTZ R49, R128.reuse, R49 ;  /* 0x0000003180317221 */ /* 0x040fe40000010000 */
[----:B------:R-:W-:Y:S02]  /*17e0*/  FFMA.FTZ R50, R128, R113, R50 ;  /* 0x0000007180327223 */ /* 0x000fe40000010032 */
[----:B------:R-:W-:Y:S02]  /*17f0*/  FMUL.FTZ R128, R65, R128 ;  /* 0x0000008041807220 */ /* 0x000fe40000410000 */
[----:B------:R-:W-:Y:S01]  /*1800*/  FFMA.FTZ R45, R130, R115, R45 ;  /* 0x00000073822d7223 */ /* 0x000fe2000001002d */
[----:B------:R-:W-:Y:S01]  /*1810*/  PRMT R41, RZ, 0x5410, R126 ;  /* 0x00005410ff297816 */ /* 0x000fe2000000007e */
[----:B------:R-:W-:-:S02]  /*1820*/  FMUL.FTZ R126, R101, R40 ;  /* 0x00000028657e7220 */ /* 0x000fc40000410000 */
[----:B------:R-:W-:Y:S02]  /*1830*/  FADD.FTZ R135, R135, R128 ;  /* 0x0000008087877221 */ /* 0x000fe40000010000 */
[----:B------:R-:W-:Y:S01]  /*1840*/  FFMA.FTZ R45, R128, R113, R45 ;  /* 0x00000071802d7223 */ /* 0x000fe2000001002d */
[----:B------:R-:W-:Y:S01]  /*1850*/  PRMT R122, RZ, 0x5410, R122 ;  /* 0x00005410ff7a7816 */ /* 0x000fe2000000007a */
[----:B------:R-:W-:Y:S01]  /*1860*/  FADD.FTZ R135, R135, R126 ;  /* 0x0000007e87877221 */ /* 0x000fe20000010000 */
[----:B------:R-:W-:Y:S01]  /*1870*/  SHF.R.U64 R137, R92, 0x10, R93 ;  /* 0x000000105c897819 */ /* 0x000fe2000000125d */
[----:B------:R-:W-:Y:S01]  /*1880*/  FFMA.FTZ R45, R126, R85, R45 ;  /* 0x000000557e2d7223 */ /* 0x000fe2000001002d */
[----:B------:R-:W-:Y:S01]  /*1890*/  PRMT R92, RZ, 0x5410, R46 ;  /* 0x00005410ff5c7816 */ /* 0x000fe2000000002e */
[C---:B------:R-:W-:Y:S01]  /*18a0*/  FADD.FTZ R17, R122.reuse, R17 ;  /* 0x000000117a117221 */ /* 0x040fe20000010000 */
[----:B------:R-:W-:Y:S01]  /*18b0*/  MOV R140, R93 ;  /* 0x0000005d008c7202 */ /* 0x000fe20000000f00 */
[----:B------:R-:W-:Y:S01]  /*18c0*/  FFMA.FTZ R0, R122, R117, R0 ;  /* 0x000000757a007223 */ /* 0x000fe20000010000 */
[----:B------:R-:W-:Y:S01]  /*18d0*/  SHF.R.U32.HI R93, RZ, 0x10, R93 ;  /* 0x00000010ff5d7819 */ /* 0x000fe2000001165d */
        /* <DEDUP_REMOVED lines=85> */
[C---:B------:R-:W-:Y:S02]  /*1e30*/  FADD.FTZ R30, R43.reuse, R30 ;  /* 0x0000001e2b1e7221 */ /* 0x040fe40000010000 */
[----:B------:R-:W-:Y:S02]  /*1e40*/  FFMA.FTZ R14, R43, R129, R14 ;  /* 0x000000812b0e7223 */ /* 0x000fe4000001000e */
[----:B------:R-:W-:Y:S02]  /*1e50*/  FFMA.FTZ R48, R40, R85, R48 ;  /* 0x0000005528307223 */ /* 0x000fe40000010030 */
[----:B------:R-:W-:-:S02]  /*1e60*/  FADD.FTZ R46, R44, R139 ;  /* 0x0000008b2c2e7221 */ /* 0x000fc40000010000 */
[----:B------:R-:W-:Y:S01]  /*1e70*/  FFMA.FTZ R45, R139, R118, R45 ;  /* 0x000000768b2d7223 */ /* 0x000fe2000001002d */
[----:B------:R-:W-:Y:S05]  /*1e80*/  BRA.DIV ~URZ, `(.L_x_1701) ;  /* 0x000012d27f007947 */ /* 0x000fea000b800000 */
[----:B------:R0:W1:Y:S02]  /*1e90*/  SHFL.DOWN PT, R43, R46, 0x10, 0x1f ;  /* 0x0a001f002e2b7f89 */ /* 0x00006400000e0000 */
.L_x_1709:
        /* <DEDUP_REMOVED lines=18> */
.L_x_1710:
        /* <DEDUP_REMOVED lines=21> */
.L_x_1704:
[----:B------:R-:W-:Y:S05]  /*2110*/  BSYNC B0 ;  /* 0x0000000000007941 */ /* 0x000fea0003800000 */
.L_x_1703:
[----:B------:R-:W-:Y:S01]  /*2120*/  UMOV UR4, 0x5 ;  /* 0x0000000500047882 */ /* 0x000fe20000000000 */
[----:B0-----:R-:W-:Y:S01]  /*2130*/  LOP3.LUT R43, R74, 0x1, RZ, 0xc0, !PT ;  /* 0x000000014a2b7812 */ /* 0x001fe200078ec0ff */
[----:B------:R-:W-:Y:S01]  /*2140*/  ULDC UR5, c[0x0][0x160] ;  /* 0x0000580000057ab9 */ /* 0x000fe20000000800 */
[----:B------:R-:W-:Y:S01]  /*2150*/  IMAD R41, R33, 0x5, RZ ;  /* 0x0000000521297824 */ /* 0x000fe200078e02ff */
[----:B------:R-:W-:Y:S01]  /*2160*/  UIMAD UR4, UR4, UR5, URZ ;  /* 0x00000005040472a4 */ /* 0x000fe2000f8e023f */
[----:B------:R-:W-:-:S05]  /*2170*/  IADD3 R40, -R43, RZ, RZ ;  /* 0x000000ff2b287210 */ /* 0x000fca0007ffe1ff */
[----:B------:R-:W-:-:S04]  /*2180*/  LOP3.LUT R40, R40, UR4, RZ, 0xc0, !PT ;  /* 0x0000000428287c12 */ /* 0x000fc8000f8ec0ff */
[----:B------:R-:W-:-:S05]  /*2190*/  IADD3 R44, P0, R41, R40, RZ ;  /* 0x00000028292c7210 */ /* 0x000fca0007f1e0ff */
[----:B------:R-:W-:Y:S01]  /*21a0*/  IMAD.X R45, RZ, RZ, RZ, P0 ;  /* 0x000000ffff2d7224 */ /* 0x000fe200000e06ff */
        /* <DEDUP_REMOVED lines=22> */
.L_x_1706:
[----:B------:R-:W2:Y:S01]  /*2310*/  LDG.E.STRONG.GPU R42, [R40.64] ;  /* 0x00000008282a7981 */ /* 0x000ea2000c1ef900 */
[----:B------:R-:W-:Y:S01]  /*2320*/  YIELD ;  /* 0x0000000000007946 */ /* 0x000fe20003800000 */
[----:B--2---:R-:W-:Y:S01]  /*2330*/  ISETP.NE.AND P0, PT, R42, R43, PT ;  /* 0x0000002b2a00720c */ /* 0x004fe20003f05270 */
[----:B------:R-:W-:-:S12]  /*2340*/  CCTL.IVALL ;  /* 0x00000000ff00798f */ /* 0x000fd80002000000 */
[----:B------:R-:W-:Y:S05]  /*2350*/  @P0 BRA `(.L_x_1706) ;  /* 0xffffffb000000947 */ /* 0x000fea000383ffff */
.L_x_1705:
        /* <DEDUP_REMOVED lines=62> */
[C---:B------:R-:W-:Y:S02]  /*2740*/  FMUL.FTZ R124, R111.reuse, R124 ;  /* 0x0000007c6f7c7220 */ /* 0x040fe40000410000 */
[C---:B------:R-:W-:Y:S02]  /*2750*/  FMUL.FTZ R83, R111.reuse, R122 ;  /* 0x0000007a6f537220 */ /* 0x040fe40000410000 */
[C---:B------:R-:W-:Y:S02]  /*2760*/  FMUL.FTZ R84, R111.reuse, R84 ;  /* 0x000000546f547220 */ /* 0x040fe40000410000 */
[----:B------:R-:W-:Y:S01]  /*2770*/  FMUL.FTZ R41, R111, R130 ;  /* 0x000000826f297220 */ /* 0x000fe20000410000 */
[----:B------:R-:W-:Y:S01]  /*2780*/  F2FP.BF16.PACK_AB R46, R83, R124 ;  /* 0x0000007c532e723e */ /* 0x000fe200000010ff */
[----:B------:R-:W-:-:S02]  /*2790*/  FADD.FTZ R128, R128, -R113 ;  /* 0x8000007180807221 */ /* 0x000fc40000010000 */
[----:B------:R-:W-:Y:S01]  /*27a0*/  FADD.FTZ R126, R126, -R85 ;  /* 0x800000557e7e7221 */ /* 0x000fe20000010000 */
[----:B------:R-:W-:Y:S01]  /*27b0*/  F2FP.BF16.PACK_AB R84, R41, R84 ;  /* 0x000000542954723e */ /* 0x000fe200000010ff */
[----:B------:R-:W-:Y:S02]  /*27c0*/  FADD.FTZ R92, R92, -R87 ;  /* 0x800000575c5c7221 */ /* 0x000fe40000010000 */
[----:B------:R-:W-:Y:S01]  /*27d0*/  FADD.FTZ R86, R93, -R86 ;  /* 0x800000565d567221 */ /* 0x000fe20000010000 */
[----:B------:R-:W-:Y:S01]  /*27e0*/  PRMT R40, R84, 0x7632, R40 ;  /* 0x0000763254287816 */ /* 0x000fe20000000028 */
[----:B------:R-:W-:Y:S02]  /*27f0*/  FADD.FTZ R90, R90, -R123 ;  /* 0x8000007b5a5a7221 */ /* 0x000fe40000010000 */
[----:B------:R-:W-:Y:S01]  /*2800*/  FADD.FTZ R114, R91, -R114 ;  /* 0x800000725b727221 */ /* 0x000fe20000010000 */
[----:B------:R-:W-:Y:S01]  /*2810*/  LOP3.LUT R93, R40, 0xffff, RZ, 0xc0, !PT ;  /* 0x0000ffff285d7812 */ /* 0x000fe200078ec0ff */
        /* <DEDUP_REMOVED lines=11> */
[C---:B------:R-:W-:Y:S01]  /*28d0*/  FMUL.FTZ R92, R111.reuse, R92 ;  /* 0x0000005c6f5c7220 */ /* 0x040fe20000410000 */
[----:B------:R-:W-:Y:S01]  /*28e0*/  F2FP.BF16.PACK_AB R42, RZ, R128 ;  /* 0x00000080ff2a723e */ /* 0x000fe200000010ff */
[C---:B------:R-:W-:Y:S01]  /*28f0*/  FMUL.FTZ R43, R111.reuse, R86 ;  /* 0x000000566f2b7220 */ /* 0x040fe20000410000 */
[----:B------:R-:W-:Y:S01]  /*2900*/  F2FP.BF16.PACK_AB R41, RZ, R41 ;  /* 0x00000029ff29723e */ /* 0x000fe200000010ff */
[C---:B------:R-:W-:Y:S01]  /*2910*/  FMUL.FTZ R90, R111.reuse, R90 ;  /* 0x0000005a6f5a7220 */ /* 0x040fe20000410000 */
[----:B------:R-:W-:Y:S01]  /*2920*/  F2FP.BF16.PACK_AB R83, RZ, R92 ;  /* 0x0000005cff53723e */ /* 0x000fe200000010ff */
[C---:B------:R-:W-:Y:S01]  /*2930*/  FMUL.FTZ R85, R111.reuse, R114 ;  /* 0x000000726f557220 */ /* 0x040fe20000410000 */
[----:B------:R-:W-:Y:S01]  /*2940*/  LOP3.LUT R42, R42, 0xffff, RZ, 0xc0, !PT ;  /* 0x0000ffff2a2a7812 */ /* 0x000fe200078ec0ff */
[----:B------:R-:W-:Y:S01]  /*2950*/  FMUL.FTZ R88, R111, R88 ;  /* 0x000000586f587220 */ /* 0x000fe20000410000 */
[----:B------:R-:W-:Y:S01]  /*2960*/  LOP3.LUT R83, R83, 0xffff, RZ, 0xc0, !PT ;  /* 0x0000ffff53537812 */ /* 0x000fe200078ec0ff */
[C---:B------:R-:W-:Y:S01]  /*2970*/  FMUL.FTZ R45, R111.reuse, R112 ;  /* 0x000000706f2d7220 */ /* 0x040fe20000410000 */
[----:B------:R-:W-:Y:S01]  /*2980*/  F2FP.BF16.PACK_AB R43, RZ, R43 ;  /* 0x0000002bff2b723e */ /* 0x000fe200000010ff */
[----:B------:R-:W-:-:S02]  /*2990*/  FMUL.FTZ R134, R111, R134 ;  /* 0x000000866f867220 */ /* 0x000fc40000410000 */
[C---:B------:R-:W-:Y:S01]  /*29a0*/  FMUL.FTZ R87, R111.reuse, R116 ;  /* 0x000000746f577220 */ /* 0x040fe20000410000 */
[----:B------:R-:W-:Y:S01]  /*29b0*/  F2FP.BF16.PACK_AB R45, RZ, R45 ;  /* 0x0000002dff2d723e */ /* 0x000fe200000010ff */
[C---:B------:R-:W-:Y:S02]  /*29c0*/  FMUL.FTZ R136, R111.reuse, R136 ;  /* 0x000000886f887220 */ /* 0x040fe40000410000 */
[C---:B------:R-:W-:Y:S01]  /*29d0*/  FMUL.FTZ R47, R111.reuse, R82 ;  /* 0x000000526f2f7220 */ /* 0x040fe20000410000 */
[----:B------:R-:W-:Y:S01]  /*29e0*/  PRMT R82, R84, 0x7610, R82 ;  /* 0x0000761054527816 */ /* 0x000fe20000000052 */
[C---:B------:R-:W-:Y:S02]  /*29f0*/  FMUL.FTZ R138, R111.reuse, R138 ;  /* 0x0000008a6f8a7220 */ /* 0x040fe40000410000 */
[C---:B------:R-:W-:Y:S01]  /*2a00*/  FMUL.FTZ R89, R111.reuse, R120 ;  /* 0x000000786f597220 */ /* 0x040fe20000410000 */
[----:B------:R-:W-:Y:S01]  /*2a10*/  PRMT R82, R82, 0x5410, R93 ;  /* 0x0000541052527816 */ /* 0x000fe2000000005d */
[----:B------:R-:W-:Y:S01]  /*2a20*/  FMUL.FTZ R140, R111, R140 ;  /* 0x0000008c6f8c7220 */ /* 0x000fe20000410000 */
[----:B------:R-:W-:Y:S01]  /*2a30*/  SHF.L.U64.HI R93, R93, 0x10, RZ ;  /* 0x000000105d5d7819 */ /* 0x000fe200000102ff */
[----:B------:R-:W-:Y:S01]  /*2a40*/  FMUL.FTZ R111, R111, R44 ;  /* 0x0000002c6f6f7220 */ /* 0x000fe20000410000 */
[----:B------:R-:W-:-:S02]  /*2a50*/  PRMT R44, R46, 0x7632, R44 ;  /* 0x000076322e2c7816 */ /* 0x000fc4000000002c */
[----:B------:R-:W-:Y:S02]  /*2a60*/  F2FP.BF16.PACK_AB R86, R89, R138 ;  /* 0x0000008a5956723e */ /* 0x000fe400000010ff */
[----:B------:R-:W-:Y:S02]  /*2a70*/  LOP3.LUT R91, R44, 0xffff, RZ, 0xc0, !PT ;  /* 0x0000ffff2c5b7812 */ /* 0x000fe400078ec0ff */
[----:B------:R-:W-:Y:S01]  /*2a80*/  LOP3.LUT R112, R42, 0xffff0000, R93, 0xf8, !PT ;  /* 0xffff00002a707812 */ /* 0x000fe200078ef85d */
[----:B------:R-:W-:Y:S01]  /*2a90*/  HFMA2.MMA R93, -RZ, RZ, 0, 4.76837158203125e-07 ;  /* 0x00000008ff5d7435 */ /* 0x000fe200000001ff */
[----:B------:R-:W-:Y:S02]  /*2aa0*/  SHF.L.U64.HI R92, R91, 0x10, RZ ;  /* 0x000000105b5c7819 */ /* 0x000fe400000102ff */
[----:B------:R-:W-:Y:S02]  /*2ab0*/  F2FP.BF16.PACK_AB R44, R85, R90 ;  /* 0x0000005a552c723e */ /* 0x000fe400000010ff */
[----:B------:R-:W-:-:S02]  /*2ac0*/  LOP3.LUT R92, R83, 0xffff0000, R92, 0xf8, !PT ;  /* 0xffff0000535c7812 */ /* 0x000fc400078ef85c */
[----:B------:R-:W-:Y:S02]  /*2ad0*/  F2FP.BF16.PACK_AB R83, R87, R134 ;  /* 0x000000865753723e */ /* 0x000fe400000010ff */
[----:B------:R-:W-:Y:S02]  /*2ae0*/  PRMT R87, R86, 0x7632, R87 ;  /* 0x0000763256577816 */ /* 0x000fe40000000057 */
[----:B------:R-:W-:Y:S02]  /*2af0*/  PRMT R84, R83, 0x7632, R84 ;  /* 0x0000763253547816 */ /* 0x000fe40000000054 */
[----:B------:R-:W-:Y:S02]  /*2b00*/  F2FP.BF16.PACK_AB R42, RZ, R88 ;  /* 0x00000058ff2a723e */ /* 0x000fe400000010ff */
[----:B------:R-:W-:Y:S02]  /*2b10*/  LOP3.LUT R84, R84, 0xffff, RZ, 0xc0, !PT ;  /* 0x0000ffff54547812 */ /* 0x000fe400078ec0ff */
[----:B------:R-:W-:-:S02]  /*2b20*/  F2FP.BF16.PACK_AB R88, RZ, R140 ;  /* 0x0000008cff58723e */ /* 0x000fc400000010ff */
[----:B------:R-:W-:Y:S02]  /*2b30*/  LOP3.LUT R87, R87, 0xffff, RZ, 0xc0, !PT ;  /* 0x0000ffff57577812 */ /* 0x000fe400078ec0ff */
[----:B------:R-:W-:Y:S02]  /*2b40*/  PRMT R40, R44, 0x7632, R40 ;  /* 0x000076322c287816 */ /* 0x000fe40000000028 */
[----:B------:R-:W-:Y:S02]  /*2b50*/  LOP3.LUT R90, R42, 0xffff, RZ, 0xc0, !PT ;  /* 0x0000ffff2a5a7812 */ /* 0x000fe400078ec0ff */
[----:B------:R-:W-:Y:S02]  /*2b60*/  PRMT R42, R83, 0x5410, R84 ;  /* 0x00005410532a7816 */ /* 0x000fe40000000054 */
[----:B------:R-:W-:Y:S02]  /*2b70*/  F2FP.BF16.PACK_AB R85, RZ, R136 ;  /* 0x00000088ff55723e */ /* 0x000fe400000010ff */
[----:B------:R-:W-:-:S02]  /*2b80*/  LOP3.LUT R88, R88, 0xffff, RZ, 0xc0, !PT ;  /* 0x0000ffff58587812 */ /* 0x000fc400078ec0ff */
[----:B------:R-:W-:Y:S02]  /*2b90*/  SHF.L.U64.HI R83, R87, 0x10, RZ ;  /* 0x0000001057537819 */ /* 0x000fe400000102ff */
[----:B------:R-:W-:Y:S02]  /*2ba0*/  LOP3.LUT R89, R40, 0xffff, RZ, 0xc0, !PT ;  /* 0x0000ffff28597812 */ /* 0x000fe400078ec0ff */
[----:B------:R-:W-:Y:S02]  /*2bb0*/  PRMT R40, R86, 0x5410, R87 ;  /* 0x0000541056287816 */ /* 0x000fe40000000057 */
[----:B------:R-:W-:Y:S02]  /*2bc0*/  LOP3.LUT R85, R85, 0xffff, RZ, 0xc0, !PT ;  /* 0x0000ffff55557812 */ /* 0x000fe400078ec0ff */
[----:B------:R-:W-:Y:S02]  /*2bd0*/  SHF.L.U64.HI R84, R84, 0x10, RZ ;  /* 0x0000001054547819 */ /* 0x000fe400000102ff */
[----:B------:R-:W-:-:S02]  /*2be0*/  LOP3.LUT R86, R88, 0xffff0000, R83, 0xf8, !PT ;  /* 0xffff000058567812 */ /* 0x000fc400078ef853 */
[----:B------:R-:W-:Y:S02]  /*2bf0*/  F2FP.BF16.PACK_AB R47, RZ, R47 ;  /* 0x0000002fff2f723e */ /* 0x000fe400000010ff */
[--C-:B------:R-:W-:Y:S02]  /*2c00*/  PRMT R83, R112, 0x5410, R41.reuse ;  /* 0x0000541070537816 */ /* 0x100fe40000000029 */
[----:B------:R-:W-:Y:S02]  /*2c10*/  PRMT R41, R43, 0x7610, R41 ;  /* 0x000076102b297816 */ /* 0x000fe40000000029 */
[----:B------:R-:W-:Y:S02]  /*2c20*/  PRMT R44, R44, 0x5410, R89 ;  /* 0x000054102c2c7816 */ /* 0x000fe40000000059 */
[----:B------:R-:W-:Y:S02]  /*2c30*/  F2FP.BF16.PACK_AB R111, RZ, R111 ;  /* 0x0000006fff6f723e */ /* 0x000fe400000010ff */
[----:B------:R-:W-:-:S02]  /*2c40*/  SHF.L.U64.HI R89, R89, 0x10, RZ ;  /* 0x0000001059597819 */ /* 0x000fc400000102ff */
[--C-:B------:R-:W-:Y:S02]  /*2c50*/  LOP3.LUT R85, R85, 0xffff0000, R84.reuse, 0xf8, !PT ;  /* 0xffff000055557812 */ /* 0x100fe400078ef854 */
[----:B------:R-:W-:Y:S02]  /*2c60*/  PRMT R84, R47, 0x7610, R84 ;  /* 0x000076102f547816 */ /* 0x000fe40000000054 */
[--C-:B------:R-:W-:Y:S02]  /*2c70*/  PRMT R47, R92, 0x5410, R41.reuse ;  /* 0x000054105c2f7816 */ /* 0x100fe40000000029 */
[----:B------:R-:W-:Y:S02]  /*2c80*/  PRMT R41, R111, 0x7610, R41 ;  /* 0x000076106f297816 */ /* 0x000fe40000000029 */
[----:B------:R-:W-:Y:S02]  /*2c90*/  LOP3.LUT R90, R90, 0xffff0000, R89, 0xf8, !PT ;  /* 0xffff00005a5a7812 */ /* 0x000fe400078ef859 */
[----:B------:R-:W-:-:S02]  /*2ca0*/  PRMT R43, R45, 0x7610, R43 ;  /* 0x000076102d2b7816 */ /* 0x000fc4000000002b */
[----:B------:R-:W-:Y:S02]  /*2cb0*/  IADD3 R88, R110, 0x280, RZ ;  /* 0x000002806e587810 */ /* 0x000fe40007ffe0ff */
[----:B------:R-:W-:Y:S02]  /*2cc0*/  PRMT R41, R86, 0x5410, R41 ;  /* 0x0000541056297816 */ /* 0x000fe40000000029 */
[----:B------:R-:W-:Y:S01]  /*2cd0*/  PRMT R45, R90, 0x5410, R43 ;  /* 0x000054105a2d7816 */ /* 0x000fe2000000002b */
[-C--:B------:R-:W-:Y:S01]  /*2ce0*/  IMAD.WIDE.U32 R88, R88, R93.reuse, c[0x0][0x1d0] ;  /* 0x0000740058587625 */ /* 0x080fe200078e005d */
[C---:B------:R-:W-:Y:S02]  /*2cf0*/  IADD3 R86, R110.reuse, 0x500, RZ ;  /* 0x000005006e567810 */ /* 0x040fe40007ffe0ff */
[C---:B------:R-:W-:Y:S02]  /*2d00*/  IADD3 R90, R110.reuse, 0x780, RZ ;  /* 0x000007806e5a7810 */ /* 0x040fe40007ffe0ff */
[----:B------:R-:W-:Y:S01]  /*2d10*/  PRMT R43, R85, 0x5410, R84 ;  /* 0x00005410552b7816 */ /* 0x000fe20000000054 */
[C---:B------:R-:W-:Y:S01]  /*2d20*/  IMAD.WIDE.U32 R84, R110.reuse, R93, c[0x0][0x1d0] ;  /* 0x000074006e547625 */ /* 0x040fe200078e005d */
[----:B------:R-:W-:-:S02]  /*2d30*/  IADD3 R92, R110, 0xa00, RZ ;  /* 0x00000a006e5c7810 */ /* 0x000fc40007ffe0ff */
[----:B------:R-:W-:Y:S01]  /*2d40*/  PRMT R46, R46, 0x5410, R91 ;  /* 0x000054102e2e7816 */ /* 0x000fe2000000005b */
[-C--:B------:R-:W-:Y:S01]  /*2d50*/  IMAD.WIDE.U32 R86, R86, R93.reuse, c[0x0][0x1d0] ;  /* 0x0000740056567625 */ /* 0x080fe200078e005d */
[----:B------:R0:W-:Y:S03]  /*2d60*/  STG.E.64 [R84.64], R82 ;  /* 0x0000005254007986 */ /* 0x0001e6000c101b08 */
[-C--:B------:R-:W-:Y:S01]  /*2d70*/  IMAD.WIDE.U32 R90, R90, R93.reuse, c[0x0][0x1d0] ;  /* 0x000074005a5a7625 */ /* 0x080fe200078e005d */
[----:B------:R0:W-:Y:S03]  /*2d80*/  STG.E.64 [R88.64], R46 ;  /* 0x0000002e58007986 */ /* 0x0001e6000c101b08 */
[----:B------:R-:W-:Y:S01]  /*2d90*/  IMAD.WIDE.U32 R92, R92, R93, c[0x0][0x1d0] ;  /* 0x000074005c5c7625 */ /* 0x000fe200078e005d */
[----:B------:R0:W-:Y:S04]  /*2da0*/  STG.E.64 [R86.64], R44 ;  /* 0x0000002c56007986 */ /* 0x0001e8000c101b08 */
[----:B------:R0:W-:Y:S04]  /*2db0*/  STG.E.64 [R90.64], R42 ;  /* 0x0000002a5a007986 */ /* 0x0001e8000c101b08 */
[----:B------:R0:W-:Y:S02]  /*2dc0*/  STG.E.64 [R92.64], R40 ;  /* 0x000000285c007986 */ /* 0x0001e4000c101b08 */
[----:B0-----:R-:W-:Y:S01]  /*2dd0*/  @P0 CALL.REL.NOINC `(.L_x_1707) ;  /* 0x0000001000000944 */ /* 0x001fe20003c00000 */
[----:B------:R-:W-:Y:S05]  /*2de0*/  BRA `(.L_x_1708) ;  /* 0xffffdaf000007947 */ /* 0x000fea000383ffff */
.L_x_1707:
        /* <DEDUP_REMOVED lines=10> */
[----:B------:R-:W-:Y:S01]  /*2e90*/  MOV R10, R12 ;  /* 0x0000000c000a7202 */ /* 0x000fe20000000f00 */
[----:B------:R-:W-:Y:S01]  /*2ea0*/  IMAD.MOV.U32 R12, RZ, RZ, R14 ;  /* 0x000000ffff0c7224 */ /* 0x000fe200078e000e */
[----:B------:R-:W-:Y:S02]  /*2eb0*/  MOV R26, R28 ;  /* 0x0000001c001a7202 */ /* 0x000fe40000000f00 */
[----:B------:R-:W-:Y:S02]  /*2ec0*/  MOV R44, R53 ;  /* 0x00000035002c7202 */ /* 0x000fe40000000f00 */
[----:B------:R-:W-:Y:S02]  /*2ed0*/  MOV R41, R52 ;  /* 0x0000003400297202 */ /* 0x000fe40000000f00 */
[----:B------:R-:W-:Y:S02]  /*2ee0*/  MOV R45, R51 ;  /* 0x00000033002d7202 */ /* 0x000fe40000000f00 */
        /* <DEDUP_REMOVED lines=12> */
.L_x_1700:
[----:B0-----:R-:W-:Y:S02]  /*2fb0*/  IMAD R0, R33, 0xc80, R34 ;  /* 0x00000c8021007824 */ /* 0x001fe400078e0222 */
[----:B-----5:R-:W-:-:S03]  /*2fc0*/  IMAD.MOV.U32 R57, RZ, RZ, 0x10 ;  /* 0x00000010ff397424 */ /* 0x020fc600078e00ff */
        /* <DEDUP_REMOVED lines=25> */
.L_x_1701:
[----:B------:R-:W-:Y:S01]  /*3160*/  MOV R44, R46 ;  /* 0x0000002e002c7202 */ /* 0x000fe20000000f00 */
[----:B------:R-:W-:Y:S01]  /*3170*/  IMAD.MOV.U32 R143, RZ, RZ, -0x1 ;  /* 0xffffffffff8f7424 */ /* 0x000fe200078e00ff */
[----:B------:R-:W-:Y:S02]  /*3180*/  MOV R141, 0x10 ;  /* 0x00000010008d7802 */ /* 0x000fe40000000f00 */
[----:B------:R-:W-:Y:S02]  /*3190*/  MOV R144, 0x1f ;  /* 0x0000001f00907802 */ /* 0x000fe40000000f00 */
[----:B------:R-:W-:-:S02]  /*31a0*/  MOV R40, 0x31c0 ;  /* 0x000031c000287802 */ /* 0x000fc40000000f00 */
[----:B------:R-:W-:Y:S05]  /*31b0*/  CALL.REL.NOINC `($__internal_123_$__cuda_sm70_shflsync_down_p) ;  /* 0x0000045000007944 */ /* 0x000fea0003c00000 */
[----:B-1----:R-:W-:Y:S01]  /*31c0*/  MOV R43, R144 ;  /* 0x00000090002b7202 */ /* 0x002fe20000000f00 */
[----:B0-----:R-:W-:Y:S05]  /*31d0*/  BRA `(.L_x_1709) ;  /* 0xffffecc000007947 */ /* 0x001fea000383ffff */
.L_x_1702:
[----:B------:R-:W-:Y:S01]  /*31e0*/  HFMA2.MMA R141, -RZ, RZ, 0, 9.5367431640625e-07 ;  /* 0x00000010ff8d7435 */ /* 0x000fe200000001ff */
[----:B------:R-:W-:Y:S01]  /*31f0*/  MOV R44, R45 ;  /* 0x0000002d002c7202 */ /* 0x000fe20000000f00 */
[----:B------:R-:W-:Y:S01]  /*3200*/  IMAD.MOV.U32 R144, RZ, RZ, 0x1f ;  /* 0x0000001fff907424 */ /* 0x000fe200078e00ff */
[----:B------:R-:W-:-:S02]  /*3210*/  MOV R143, 0xffffffff ;  /* 0xffffffff008f7802 */ /* 0x000fc40000000f00 */
[----:B------:R-:W-:Y:S02]  /*3220*/  MOV R40, 0x3240 ;  /* 0x0000324000287802 */ /* 0x000fe40000000f00 */
[----:B01----:R-:W-:Y:S05]  /*3230*/  CALL.REL.NOINC `($__internal_123_$__cuda_sm70_shflsync_down_p) ;  /* 0x000003d000007944 */ /* 0x003fea0003c00000 */
[----:B------:R-:W-:Y:S01]  /*3240*/  FADD.FTZ R46, R46, R43 ;  /* 0x0000002b2e2e7221 */ /* 0x000fe20000010000 */
[----:B0-----:R-:W-:Y:S01]  /*3250*/  HFMA2.MMA R141, -RZ, RZ, 0, 4.76837158203125e-07 ;  /* 0x00000008ff8d7435 */ /* 0x001fe200000001ff */
[----:B-1----:R-:W-:Y:S01]  /*3260*/  FADD.FTZ R45, R45, R144 ;  /* 0x000000902d2d7221 */ /* 0x002fe20000010000 */
[----:B------:R-:W-:Y:S01]  /*3270*/  MOV R144, 0x1f ;  /* 0x0000001f00907802 */ /* 0x000fe20000000f00 */
[----:B------:R-:W-:Y:S01]  /*3280*/  IMAD.MOV.U32 R143, RZ, RZ, -0x1 ;  /* 0xffffffffff8f7424 */ /* 0x000fe200078e00ff */
[----:B------:R-:W-:Y:S02]  /*3290*/  MOV R44, R46 ;  /* 0x0000002e002c7202 */ /* 0x000fe40000000f00 */
[----:B------:R-:W-:Y:S02]  /*32a0*/  MOV R40, 0x32c0 ;  /* 0x000032c000287802 */ /* 0x000fe40000000f00 */
[----:B------:R-:W-:Y:S05]  /*32b0*/  CALL.REL.NOINC `($__internal_123_$__cuda_sm70_shflsync_down_p) ;  /* 0x0000035000007944 */ /* 0x000fea0003c00000 */
[----:B0-----:R-:W-:Y:S01]  /*32c0*/  HFMA2.MMA R141, -RZ, RZ, 0, 4.76837158203125e-07 ;  /* 0x00000008ff8d7435 */ /* 0x001fe200000001ff */
[----:B-1----:R-:W-:Y:S01]  /*32d0*/  MOV R43, R144 ;  /* 0x00000090002b7202 */ /* 0x002fe20000000f00 */
[----:B------:R-:W-:Y:S01]  /*32e0*/  IMAD.MOV.U32 R144, RZ, RZ, 0x1f ;  /* 0x0000001fff907424 */ /* 0x000fe200078e00ff */
[----:B------:R-:W-:-:S02]  /*32f0*/  MOV R44, R45 ;  /* 0x0000002d002c7202 */ /* 0x000fc40000000f00 */
[----:B------:R-:W-:Y:S02]  /*3300*/  MOV R143, 0xffffffff ;  /* 0xffffffff008f7802 */ /* 0x000fe40000000f00 */
[----:B------:R-:W-:Y:S02]  /*3310*/  MOV R40, 0x3330 ;  /* 0x0000333000287802 */ /* 0x000fe40000000f00 */
[----:B------:R-:W-:Y:S05]  /*3320*/  CALL.REL.NOINC `($__internal_123_$__cuda_sm70_shflsync_down_p) ;  /* 0x000002e000007944 */ /* 0x000fea0003c00000 */
[----:B------:R-:W-:Y:S01]  /*3330*/  FADD.FTZ R46, R43, R46 ;  /* 0x0000002e2b2e7221 */ /* 0x000fe20000010000 */
[----:B0-----:R-:W-:Y:S01]  /*3340*/  HFMA2.MMA R141, -RZ, RZ, 0, 2.384185791015625e-07 ;  /* 0x00000004ff8d7435 */ /* 0x001fe200000001ff */
[----:B-1----:R-:W-:Y:S01]  /*3350*/  FADD.FTZ R45, R45, R144 ;  /* 0x000000902d2d7221 */ /* 0x002fe20000010000 */
[----:B------:R-:W-:Y:S01]  /*3360*/  MOV R144, 0x1f ;  /* 0x0000001f00907802 */ /* 0x000fe20000000f00 */
[----:B------:R-:W-:Y:S01]  /*3370*/  IMAD.MOV.U32 R44, RZ, RZ, R46 ;  /* 0x000000ffff2c7224 */ /* 0x000fe200078e002e */
[----:B------:R-:W-:Y:S02]  /*3380*/  MOV R143, 0xffffffff ;  /* 0xffffffff008f7802 */ /* 0x000fe40000000f00 */
[----:B------:R-:W-:Y:S02]  /*3390*/  MOV R40, 0x33b0 ;  /* 0x000033b000287802 */ /* 0x000fe40000000f00 */
[----:B------:R-:W-:Y:S05]  /*33a0*/  CALL.REL.NOINC `($__internal_123_$__cuda_sm70_shflsync_down_p) ;  /* 0x0000026000007944 */ /* 0x000fea0003c00000 */
[----:B0-----:R-:W-:Y:S01]  /*33b0*/  HFMA2.MMA R141, -RZ, RZ, 0, 2.384185791015625e-07 ;  /* 0x00000004ff8d7435 */ /* 0x001fe200000001ff */
[----:B-1----:R-:W-:Y:S01]  /*33c0*/  MOV R43, R144 ;  /* 0x00000090002b7202 */ /* 0x002fe20000000f00 */
[----:B------:R-:W-:Y:S01]  /*33d0*/  IMAD.MOV.U32 R143, RZ, RZ, -0x1 ;  /* 0xffffffffff8f7424 */ /* 0x000fe200078e00ff */
[----:B------:R-:W-:-:S02]  /*33e0*/  MOV R44, R45 ;  /* 0x0000002d002c7202 */ /* 0x000fc40000000f00 */
[----:B------:R-:W-:Y:S02]  /*33f0*/  MOV R144, 0x1f ;  /* 0x0000001f00907802 */ /* 0x000fe40000000f00 */
[----:B------:R-:W-:Y:S02]  /*3400*/  MOV R40, 0x3420 ;  /* 0x0000342000287802 */ /* 0x000fe40000000f00 */
[----:B------:R-:W-:Y:S05]  /*3410*/  CALL.REL.NOINC `($__internal_123_$__cuda_sm70_shflsync_down_p) ;  /* 0x000001f000007944 */ /* 0x000fea0003c00000 */
[----:B------:R-:W-:Y:S01]  /*3420*/  FADD.FTZ R46, R43, R46 ;  /* 0x0000002e2b2e7221 */ /* 0x000fe20000010000 */
[----:B0-----:R-:W-:Y:S01]  /*3430*/  HFMA2.MMA R141, -RZ, RZ, 0, 1.1920928955078125e-07 ;  /* 0x00000002ff8d7435 */ /* 0x001fe200000001ff */
[----:B-1----:R-:W-:Y:S01]  /*3440*/  FADD.FTZ R47, R45, R144 ;  /* 0x000000902d2f7221 */ /* 0x002fe20000010000 */
[----:B------:R-:W-:Y:S02]  /*3450*/  MOV R144, 0x1f ;  /* 0x0000001f00907802 */ /* 0x000fe40000000f00 */
[----:B------:R-:W-:Y:S02]  /*3460*/  MOV R143, 0xffffffff ;  /* 0xffffffff008f7802 */ /* 0x000fe40000000f00 */
[----:B------:R-:W-:Y:S02]  /*3470*/  MOV R44, R46 ;  /* 0x0000002e002c7202 */ /* 0x000fe40000000f00 */
[----:B------:R-:W-:-:S02]  /*3480*/  MOV R40, 0x34a0 ;  /* 0x000034a000287802 */ /* 0x000fc40000000f00 */
[----:B------:R-:W-:Y:S05]  /*3490*/  CALL.REL.NOINC `($__internal_123_$__cuda_sm70_shflsync_down_p) ;  /* 0x0000017000007944 */ /* 0x000fea0003c00000 */
[----:B0-----:R-:W-:Y:S01]  /*34a0*/  HFMA2.MMA R141, -RZ, RZ, 0, 1.1920928955078125e-07 ;  /* 0x00000002ff8d7435 */ /* 0x001fe200000001ff */
[----:B-1----:R-:W-:Y:S01]  /*34b0*/  IMAD.MOV.U32 R43, RZ, RZ, R144 ;  /* 0x000000ffff2b7224 */ /* 0x002fe200078e0090 */
[----:B------:R-:W-:-:S02]  /*34c0*/  MOV R44, R47 ;  /* 0x0000002f002c7202 */ /* 0x000fc40000000f00 */
[----:B------:R-:W-:Y:S02]  /*34d0*/  MOV R144, 0x1f ;  /* 0x0000001f00907802 */ /* 0x000fe40000000f00 */
[----:B------:R-:W-:Y:S02]  /*34e0*/  MOV R143, 0xffffffff ;  /* 0xffffffff008f7802 */ /* 0x000fe40000000f00 */
[----:B------:R-:W-:Y:S02]  /*34f0*/  MOV R40, 0x3510 ;  /* 0x0000351000287802 */ /* 0x000fe40000000f00 */
[----:B------:R-:W-:Y:S05]  /*3500*/  CALL.REL.NOINC `($__internal_123_$__cuda_sm70_shflsync_down_p) ;  /* 0x0000010000007944 */ /* 0x000fea0003c00000 */
[----:B------:R-:W-:Y:S01]  /*3510*/  FADD.FTZ R45, R43, R46 ;  /* 0x0000002e2b2d7221 */ /* 0x000fe20000010000 */
[----:B0-----:R-:W-:Y:S01]  /*3520*/  MOV R143, 0xffffffff ;  /* 0xffffffff008f7802 */ /* 0x001fe20000000f00 */
[----:B-1----:R-:W-:Y:S01]  /*3530*/  FADD.FTZ R47, R47, R144 ;  /* 0x000000902f2f7221 */ /* 0x002fe20000010000 */
[----:B------:R-:W-:Y:S01]  /*3540*/  HFMA2.MMA R144, -RZ, RZ, 0, 1.847743988037109375e-06 ;  /* 0x0000001fff907435 */ /* 0x000fe200000001ff */
[----:B------:R-:W-:Y:S01]  /*3550*/  IMAD.MOV.U32 R141, RZ, RZ, 0x1 ;  /* 0x00000001ff8d7424 */ /* 0x000fe200078e00ff */
[----:B------:R-:W-:Y:S02]  /*3560*/  MOV R44, R45 ;  /* 0x0000002d002c7202 */ /* 0x000fe40000000f00 */
[----:B------:R-:W-:-:S02]  /*3570*/  MOV R40, 0x3590 ;  /* 0x0000359000287802 */ /* 0x000fc40000000f00 */
[----:B------:R-:W-:Y:S05]  /*3580*/  CALL.REL.NOINC `($__internal_123_$__cuda_sm70_shflsync_down_p) ;  /* 0x0000008000007944 */ /* 0x000fea0003c00000 */
[----:B0-----:R-:W-:Y:S01]  /*3590*/  HFMA2.MMA R141, -RZ, RZ, 0, 5.9604644775390625e-08 ;  /* 0x00000001ff8d7435 */ /* 0x001fe200000001ff */
[----:B-1----:R-:W-:Y:S01]  /*35a0*/  MOV R142, R144 ;  /* 0x00000090008e7202 */ /* 0x002fe20000000f00 */
[----:B------:R-:W-:Y:S01]  /*35b0*/  IMAD.MOV.U32 R44, RZ, RZ, R47 ;  /* 0x000000ffff2c7224 */ /* 0x000fe200078e002f */
[----:B------:R-:W-:-:S02]  /*35c0*/  MOV R144, 0x1f ;  /* 0x0000001f00907802 */ /* 0x000fc40000000f00 */
[----:B------:R-:W-:Y:S02]  /*35d0*/  MOV R143, 0xffffffff ;  /* 0xffffffff008f7802 */ /* 0x000fe40000000f00 */
[----:B------:R-:W-:Y:S02]  /*35e0*/  MOV R40, 0x3600 ;  /* 0x0000360000287802 */ /* 0x000fe40000000f00 */
[----:B------:R-:W-:Y:S05]  /*35f0*/  CALL.REL.NOINC `($__internal_123_$__cuda_sm70_shflsync_down_p) ;  /* 0x0000001000007944 */ /* 0x000fea0003c00000 */
[----:B01----:R-:W-:Y:S05]  /*3600*/  BRA `(.L_x_1710) ;  /* 0xffffe9b000007947 */ /* 0x003fea000383ffff */
        .weak           $__internal_123_$__cuda_sm70_shflsync_down_p
        .type           $__internal_123_$__cuda_sm70_shflsync_down_p,@function
        .size           $__internal_123_$__cuda_sm70_shflsync_down_p,(.L_x_3530 - $__internal_123_$__cuda_sm70_shflsync_down_p)
$__internal_123_$__cuda_sm70_shflsync_down_p:
[----:B------:R-:W-:Y:S01]  /*3610*/  HFMA2.MMA R41, -RZ, RZ, 0, 0 ;  /* 0x00000000ff297435 */ /* 0x000fe200000001ff */
[----:B------:R-:W-:Y:S04]  /*3620*/  WARPSYNC R143 ;  /* 0x0000008f00007348 */ /* 0x000fe80003800000 */
[----:B------:R0:W1:Y:S01]  /*3630*/  SHFL.DOWN PT, R144, R44, R141, R144 ;  /* 0x0800008d2c907389 */ /* 0x00006200000e0090 */
[----:B------:R-:W-:Y:S05]  /*3640*/  RET.REL.NODEC R40 `(_ZN10layer_norm13ln_bwd_kernelINS_13Kernel_traitsI13__nv_bfloat16S2_S2_fjLj12800ELj5ELj1ELj4ELj8ENS_18Kernel_traits_baseILj12800ES2_S2_S2_fjLj128EEEEEEEvNS_9BwdParamsE) ;  /* 0xffffc9b028007950 */ /* 0x000fea0003c3ffff */
.L_x_1711:
        /* <DEDUP_REMOVED lines=11> */
.L_x_3530:


//--------------------- .text._ZN10layer_norm22ln_bwd_finalize_kernelINS_22Kernel_traits_finalizeILj12800E6__halffS2_fjLj1024ELj4ENS_18Kernel_traits_baseILj12800ES2_fS2_fjLj1024EEEEEEEvNS_9BwdParamsE --------------------------
	.section	.text._ZN10layer_norm22ln_bwd_finalize_kernelINS_22Kernel_traits_finalizeILj12800E6__halffS2_fjLj1024ELj4ENS_18Kernel_traits_baseILj12800ES2_fS2_fjLj1024EEEEEEEvNS_9BwdParamsE,"ax",@progbits
	.sectioninfo	@"SHI_REGISTERS=32"
	.align	128
        .global         _ZN10layer_norm22ln_bwd_finalize_kernelINS_22Kernel_traits_finalizeILj12800E6__halffS2_fjLj1024ELj4ENS_18Kernel_traits_baseILj12800ES2_fS2_fjLj1024EEEEEEEvNS_9BwdParamsE
        .type           _ZN10layer_norm22ln_bwd_finalize_kernelINS_22Kernel_traits_finalizeILj12800E6__halffS2_fjLj1024ELj4ENS_18Kernel_traits_baseILj12800ES2_fS2_fjLj1024EEEEEEEvNS_9BwdParamsE,@function
        .size           _ZN10layer_norm22ln_bwd_finalize_kernelINS_22Kernel_traits_finalizeILj12800E6__halffS2_fjLj1024ELj4ENS_18Kernel_traits_baseILj12800ES2_fS2_fjLj1024EEEEEEEvNS_9BwdParamsE,(.L_x_3531 - _ZN10layer_norm22ln_bwd_finalize_kernelINS_22Kernel_traits_finalizeILj12800E6__halffS2_fjLj1024ELj4ENS_18Kernel_traits_baseILj12800ES2_fS2_fjLj1024EEEEEEEvNS_9BwdParamsE)
        .other          _ZN10layer_norm22ln_bwd_finalize_kernelINS_22Kernel_traits_finalizeILj12800E6__halffS2_fjLj1024ELj4ENS_18Kernel_traits_baseILj12800ES2_fS2_fjLj1024EEEEEEEvNS_9BwdParamsE,@"STO_CUDA_ENTRY STV_DEFAULT"
_ZN10layer_norm22ln_bwd_finalize_kernelINS_22Kernel_traits_finalizeILj12800E6__halffS2_fjLj1024ELj4ENS_18Kernel_traits_baseILj12800ES2_fS2_fjLj1024EEEEEEEvNS_9BwdParamsE:
.text._ZN10layer_norm22ln_bwd_finalize_kernelINS_22Kernel_traits_finalizeILj12800E6__halffS2_fjLj1024ELj4ENS_18Kernel_traits_baseILj12800ES2_fS2_fjLj1024EEEEEEEvNS_9BwdParamsE:
        /* <DEDUP_REMOVED lines=19> */
.L_x_1724:
        /* <DEDUP_REMOVED lines=27> */
.L_x_1716:
        /* <DEDUP_REMOVED lines=32> */
.L_x_1715:
[----:B------:R-:W-:Y:S05]  /*04e0*/  BSYNC B1 ;  /* 0x0000000000017941 */ /* 0x000fea0003800000 */
.L_x_1714:
        /* <DEDUP_REMOVED lines=22> */
.L_x_1718:
[----:B------:R-:W-:Y:S05]  /*0650*/  BSYNC B1 ;  /* 0x0000000000017941 */ /* 0x000fea0003800000 */
.L_x_1717:
        /* <DEDUP_REMOVED lines=10> */
.L_x_1713:
[----:B------:R-:W-:Y:S05]  /*0700*/  BSYNC B0 ;  /* 0x0000000000007941 */ /* 0x000fea0003800000 */
.L_x_1712:
        /* <DEDUP_REMOVED lines=11> */
.L_x_1725:
        /* <DEDUP_REMOVED lines=18> */
.L_x_1726:
[----:B------:R-:W-:Y:S01]  /*08e0*/  @!P1 SHF.R.U32.HI R2, RZ, 0x3, R0 ;  /* 0x00000003ff029819 */ /* 0x000fe20000011600 */
[----:B---3--:R-:W-:Y:S02]  /*08f0*/  FADD.FTZ R5, R5, R10 ;  /* 0x0000000a05057221 */ /* 0x008fe40000010000 */
[----:B--2---:R-:W-:Y:S01]  /*0900*/  FADD.FTZ R7, R7, R4 ;  /* 0x0000000407077221 */ /* 0x004fe20000010000 */
[----:B------:R-:W-:-:S05]  /*0910*/  @!P1 LOP3.LUT R2, R2, 0x1ffffffc, RZ, 0xc0, !PT ;  /* 0x1ffffffc02029812 */ /* 0x000fca00078ec0ff */
[----:B------:R2:W-:Y:S04]  /*0920*/  @!P1 STS [R2+0x2000], R5 ;  /* 0x0020000502009388 */ /* 0x0005e80000000800 */
[----:B------:R2:W-:Y:S02]  /*0930*/  @!P1 STS [R2+0x2080], R7 ;  /* 0x0020800702009388 */ /* 0x0005e40000000800 */
.L_x_1719:
        /* <DEDUP_REMOVED lines=13> */
.L_x_1723:
[----:B------:R-:W-:Y:S05]  /*0a10*/  BSYNC B0 ;  /* 0x0000000000007941 */ /* 0x000fea0003800000 */
.L_x_1722:
[C---:B------:R-:W-:Y:S02]  /*0a20*/  ISETP.GT.U32.AND P1, PT, R18.reuse, -0x3201, PT ;  /* 0xffffcdff1200780c */ /* 0x040fe40003f24070 */
[----:B------:R-:W-:Y:S02]  /*0a30*/  IADD3 R18, R18, 0x3200, RZ ;  /* 0x0000320012127810 */ /* 0x000fe40007ffe0ff */
[----:B------:R-:W-:-:S09]  /*0a40*/  IADD3 R19, R19, 0x1900, RZ ;  /* 0x0000190013137810 */ /* 0x000fd20007ffe0ff */
[----:B012---:R-:W-:Y:S05]  /*0a50*/  @P1 BRA `(.L_x_1724) ;  /* 0xfffff6d000001947 */ /* 0x007fea000383ffff */
[----:B------:R-:W-:Y:S05]  /*0a60*/  EXIT ;  /* 0x000000000000794d */ /* 0x000fea0003800000 */
.L_x_1720:
[----:B--2---:R-:W-:Y:S01]  /*0a70*/  IMAD.MOV.U32 R10, RZ, RZ, R4 ;  /* 0x000000ffff0a7224 */ /* 0x004fe200078e0004 */
[----:B------:R-:W-:Y:S01]  /*0a80*/  MOV R9, 0x1 ;  /* 0x0000000100097802 */ /* 0x000fe20000000f00 */
[----:B------:R-:W-:Y:S01]  /*0a90*/  IMAD.MOV.U32 R6, RZ, RZ, 0x1f ;  /* 0x0000001fff067424 */ /* 0x000fe200078e00ff */
[----:B------:R-:W-:Y:S02]  /*0aa0*/  MOV R11, 0xffffffff ;  /* 0xffffffff000b7802 */ /* 0x000fe40000000f00 */
[----:B------:R-:W-:Y:S02]  /*0ab0*/  MOV R2, 0xad0 ;  /* 0x00000ad000027802 */ /* 0x000fe40000000f00 */
[----:B01----:R-:W-:Y:S05]  /*0ac0*/  CALL.REL.NOINC `($__internal_124_$__cuda_sm70_shflsync_bfly_p) ;  /* 0x000003c000007944 */ /* 0x003fea0003c00000 */
[----:B-1----:R-:W-:Y:S01]  /*0ad0*/  IMAD.MOV.U32 R3, RZ, RZ, R6 ;  /* 0x000000ffff037224 */ /* 0x002fe200078e0006 */
[----:B0-----:R-:W-:Y:S05]  /*0ae0*/  BRA `(.L_x_1725) ;  /* 0xfffffcd000007947 */ /* 0x001fea000383ffff */
.L_x_1721:
[----:B------:R-:W-:Y:S01]  /*0af0*/  HFMA2.MMA R6, -RZ, RZ, 0, 1.847743988037109375e-06 ;  /* 0x0000001fff067435 */ /* 0x000fe200000001ff */
[----:B------:R-:W-:Y:S01]  /*0b00*/  MOV R10, R13 ;  /* 0x0000000d000a7202 */ /* 0x000fe20000000f00 */
[----:B------:R-:W-:Y:S01]  /*0b10*/  IMAD.MOV.U32 R9, RZ, RZ, 0x2 ;  /* 0x00000002ff097424 */ /* 0x000fe200078e00ff */
[----:B------:R-:W-:Y:S01]  /*0b20*/  MOV R2, 0xb50 ;  /* 0x00000b5000027802 */ /* 0x000fe20000000f00 */
[----:B------:R-:W-:-:S02]  /*0b30*/  IMAD.MOV.U32 R11, RZ, RZ, -0x1 ;  /* 0xffffffffff0b7424 */ /* 0x000fc400078e00ff */
[----:B012---:R-:W-:Y:S05]  /*0b40*/  CALL.REL.NOINC `($__internal_124_$__cuda_sm70_shflsync_bfly_p) ;  /* 0x0000034000007944 */ /* 0x007fea0003c00000 */
[----:B01----:R-:W-:Y:S01]  /*0b50*/  FADD.FTZ R10, R13, R6 ;  /* 0x000000060d0a7221 */ /* 0x003fe20000010000 */
[----:B------:R-:W-:Y:S01]  /*0b60*/  MOV R9, 0x4 ;  /* 0x0000000400097802 */ /* 0x000fe20000000f00 */
[----:B------:R-:W-:Y:S01]  /*0b70*/  IMAD.MOV.U32 R6, RZ, RZ, 0x1f ;  /* 0x0000001fff067424 */ /* 0x000fe200078e00ff */
[----:B------:R-:W-:-:S02]  /*0b80*/  MOV R11, 0xffffffff ;  /* 0xffffffff000b7802 */ /* 0x000fc40000000f00 */
[----:B------:R-:W-:Y:S02]  /*0b90*/  MOV R2, 0xbb0 ;  /* 0x00000bb000027802 */ /* 0x000fe40000000f00 */
[----:B------:R-:W-:Y:S05]  /*0ba0*/  CALL.REL.NOINC `($__internal_124_$__cuda_sm70_shflsync_bfly_p) ;  /* 0x000002e000007944 */ /* 0x000fea0003c00000 */
[----:B01----:R-:W-:Y:S01]  /*0bb0*/  FADD.FTZ R10, R10, R6 ;  /* 0x000000060a0a7221 */ /* 0x003fe20000010000 */
[----:B------:R-:W-:Y:S01]  /*0bc0*/  HFMA2.MMA R6, -RZ, RZ, 0, 1.847743988037109375e-06 ;  /* 0x0000001fff067435 */ /* 0x000fe200000001ff */
[----:B------:R-:W-:Y:S01]  /*0bd0*/  IMAD.MOV.U32 R9, RZ, RZ, 0x8 ;  /* 0x00000008ff097424 */ /* 0x000fe200078e00ff */
[----:B------:R-:W-:Y:S01]  /*0be0*/  MOV R2, 0xc10 ;  /* 0x00000c1000027802 */ /* 0x000fe20000000f00 */
[----:B------:R-:W-:-:S03]  /*0bf0*/  IMAD.MOV.U32 R11, RZ, RZ, -0x1 ;  /* 0xffffffffff0b7424 */ /* 0x000fc600078e00ff */
[----:B------:R-:W-:Y:S05]  /*0c00*/  CALL.REL.NOINC `($__internal_124_$__cuda_sm70_shflsync_bfly_p) ;  /* 0x0000028000007944 */ /* 0x000fea0003c00000 */
[----:B-1----:R-:W-:Y:S01]  /*0c10*/  FADD.FTZ R4, R10, R6 ;  /* 0x000000060a047221 */ /* 0x002fe20000010000 */
[----:B0-----:R-:W-:Y:S01]  /*0c20*/  MOV R9, 0x10 ;  /* 0x0000001000097802 */ /* 0x001fe20000000f00 */
[----:B------:R-:W-:Y:S01]  /*0c30*/  IMAD.MOV.U32 R6, RZ, RZ, 0x1f ;  /* 0x0000001fff067424 */ /* 0x000fe200078e00ff */
[----:B------:R-:W-:Y:S01]  /*0c40*/  MOV R11, 0xffffffff ;  /* 0xffffffff000b7802 */ /* 0x000fe20000000f00 */
[----:B------:R-:W-:Y:S01]  /*0c50*/  IMAD.MOV.U32 R10, RZ, RZ, R4 ;  /* 0x000000ffff0a7224 */ /* 0x000fe200078e0004 */
[----:B------:R-:W-:Y:S02]  /*0c60*/  MOV R2, 0xc80 ;  /* 0x00000c8000027802 */ /* 0x000fe40000000f00 */
[----:B------:R-:W-:Y:S05]  /*0c70*/  CALL.REL.NOINC `($__internal_124_$__cuda_sm70_shflsync_bfly_p) ;  /* 0x0000021000007944 */ /* 0x000fea0003c00000 */
[----:B0-----:R-:W-:Y:S01]  /*0c80*/  HFMA2.MMA R9, -RZ, RZ, 0, 5.9604644775390625e-08 ;  /* 0x00000001ff097435 */ /* 0x001fe200000001ff */
[----:B-1----:R-:W-:Y:S01]  /*0c90*/  MOV R7, R6 ;  /* 0x0000000600077202 */ /* 0x002fe20000000f00 */
[----:B------:R-:W-:Y:S01]  /*0ca0*/  IMAD.MOV.U32 R10, RZ, RZ, R5 ;  /* 0x000000ffff0a7224 */ /* 0x000fe200078e0005 */
[----:B------:R-:W-:Y:S01]  /*0cb0*/  MOV R6, 0x1f ;  /* 0x0000001f00067802 */ /* 0x000fe20000000f00 */
[----:B------:R-:W-:Y:S01]  /*0cc0*/  IMAD.MOV.U32 R11, RZ, RZ, -0x1 ;  /* 0xffffffffff0b7424 */ /* 0x000fe200078e00ff */
[----:B------:R-:W-:-:S02]  /*0cd0*/  MOV R2, 0xcf0 ;  /* 0x00000cf000027802 */ /* 0x000fc40000000f00 */
[----:B------:R-:W-:Y:S05]  /*0ce0*/  CALL.REL.NOINC `($__internal_124_$__cuda_sm70_shflsync_bfly_p) ;  /* 0x000001a000007944 */ /* 0x000fea0003c00000 */
[----:B0-----:R-:W-:Y:S01]  /*0cf0*/  HFMA2.MMA R9, -RZ, RZ, 0, 1.1920928955078125e-07 ;  /* 0x00000002ff097435 */ /* 0x001fe200000001ff */
[----:B-1----:R-:W-:Y:S01]  /*0d00*/  FADD.FTZ R10, R5, R6 ;  /* 0x00000006050a7221 */ /* 0x002fe20000010000 */
[----:B------:R-:W-:Y:S01]  /*0d10*/  MOV R6, 0x1f ;  /* 0x0000001f00067802 */ /* 0x000fe20000000f00 */
[----:B------:R-:W-:Y:S01]  /*0d20*/  IMAD.MOV.U32 R11, RZ, RZ, -0x1 ;  /* 0xffffffffff0b7424 */ /* 0x000fe200078e00ff */
[----:B------:R-:W-:-:S02]  /*0d30*/  MOV R2, 0xd50 ;  /* 0x00000d5000027802 */ /* 0x000fc40000000f00 */
[----:B------:R-:W-:Y:S05]  /*0d40*/  CALL.REL.NOINC `($__internal_124_$__cuda_sm70_shflsync_bfly_p) ;  /* 0x0000014000007944 */ /* 0x000fea0003c00000 */
[----:B0-----:R-:W-:Y:S01]  /*0d50*/  HFMA2.MMA R9, -RZ, RZ, 0, 2.384185791015625e-07 ;  /* 0x00000004ff097435 */ /* 0x001fe200000001ff */
[----:B-1----:R-:W-:Y:S01]  /*0d60*/  FADD.FTZ R10, R10, R6 ;  /* 0x000000060a0a7221 */ /* 0x002fe20000010000 */
[----:B------:R-:W-:Y:S01]  /*0d70*/  MOV R6, 0x1f ;  /* 0x0000001f00067802 */ /* 0x000fe20000000f00 */
[----:B------:R-:W-:Y:S01]  /*0d80*/  IMAD.MOV.U32 R11, RZ, RZ, -0x1 ;  /* 0xffffffffff0b7424 */ /* 0x000fe200078e00ff */
[----:B------:R-:W-:-:S02]  /*0d90*/  MOV R2, 0xdb0 ;  /* 0x00000db000027802 */ /* 0x000fc40000000f00 */
[----:B------:R-:W-:Y:S05]  /*0da0*/  CALL.REL.NOINC `($__internal_124_$__cuda_sm70_shflsync_bfly_p) ;  /* 0x000000e000007944 */ /* 0x000fea0003c00000 */
[----:B0-----:R-:W-:Y:S01]  /*0db0*/  HFMA2.MMA R9, -RZ, RZ, 0, 4.76837158203125e-07 ;  /* 0x00000008ff097435 */ /* 0x001fe200000001ff */
[----:B-1----:R-:W-:Y:S01]  /*0dc0*/  FADD.FTZ R10, R10, R6 ;  /* 0x000000060a0a7221 */ /* 0x002fe20000010000 */
[----:B------:R-:W-:Y:S01]  /*0dd0*/  MOV R6, 0x1f ;  /* 0x0000001f00067802 */ /* 0x000fe20000000f00 */
[----:B------:R-:W-:Y:S01]  /*0de0*/  IMAD.MOV.U32 R11, RZ, RZ, -0x1 ;  /* 0xffffffffff0b7424 */ /* 0x000fe200078e00ff */
[----:B------:R-:W-:-:S02]  /*0df0*/  MOV R2, 0xe10 ;  /* 0x00000e1000027802 */ /* 0x000fc40000000f00 */
[----:B------:R-:W-:Y:S05]  /*0e00*/  CALL.REL.NOINC `($__internal_124_$__cuda_sm70_shflsync_bfly_p) ;  /* 0x0000008000007944 */ /* 0x000fea0003c00000 */
[----:B0-----:R-:W-:Y:S01]  /*0e10*/  HFMA2.MMA R9, -RZ, RZ, 0, 9.5367431640625e-07 ;  /* 0x00000010ff097435 */ /* 0x001fe200000001ff */
[----:B-1----:R-:W-:Y:S01]  /*0e20*/  FADD.FTZ R10, R10, R6 ;  /* 0x000000060a0a7221 */ /* 0x002fe20000010000 */
[----:B------:R-:W-:Y:S01]  /*0e30*/  MOV R6, 0x1f ;  /* 0x0000001f00067802 */ /* 0x000fe20000000f00 */
[----:B------:R-:W-:Y:S01]  /*0e40*/  IMAD.MOV.U32 R11, RZ, RZ, -0x1 ;  /* 0xffffffffff0b7424 */ /* 0x000fe200078e00ff */
[----:B------:R-:W-:-:S02]  /*0e50*/  MOV R2, 0xe70 ;  /* 0x00000e7000027802 */ /* 0x000fc40000000f00 */
[----:B------:R-:W-:Y:S05]  /*0e60*/  CALL.REL.NOINC `($__internal_124_$__cuda_sm70_shflsync_bfly_p) ;  /* 0x0000002000007944 */ /* 0x000fea0003c00000 */
[----:B-1----:R-:W-:Y:S01]  /*0e70*/  MOV R5, R6 ;  /* 0x0000000600057202 */ /* 0x002fe20000000f00 */
[----:B0-----:R-:W-:Y:S05]  /*0e80*/  BRA `(.L_x_1726) ;  /* 0xfffffa5000007947 */ /* 0x001fea000383ffff */
        .weak           $__internal_124_$__cuda_sm70_shflsync_bfly_p
        .type           $__internal_124_$__cuda_sm70_shflsync_bfly_p,@function
        .size           $__internal_124_$__cuda_sm70_shflsync_bfly_p,(.L_x_3531 - $__internal_124_$__cuda_sm70_shflsync_bfly_p)
$__internal_124_$__cuda_sm70_shflsync_bfly_p:
[----:B------:R-:W-:Y:S01]  /*0e90*/  HFMA2.MMA R3, -RZ, RZ, 0, 0 ;  /* 0x00000000ff037435 */ /* 0x000fe200000001ff */
[----:B------:R-:W-:Y:S04]  /*0ea0*/  WARPSYNC R11 ;  /* 0x0000000b00007348 */ /* 0x000fe80003800000 */
[----:B------:R0:W1:Y:S01]  /*0eb0*/  SHFL.BFLY PT, R6, R10, R9, R6 ;  /* 0x0c0000090a067389 */ /* 0x00006200000e0006 */
[----:B------:R-:W-:Y:S05]  /*0ec0*/  RET.REL.NODEC R2 `(_ZN10layer_norm22ln_bwd_finalize_kernelINS_22Kernel_traits_finalizeILj12800E6__halffS2_fjLj1024ELj4ENS_18Kernel_traits_baseILj12800ES2_fS2_fjLj1024EEEEEEEvNS_9BwdParamsE) ;  /* 0xfffff13002007950 */ /* 0x000fea0003c3ffff */
.L_x_1727:
        /* <DEDUP_REMOVED lines=11> */
.L_x_3531:


//--------------------- .text._ZN10layer_norm13ln_bwd_kernelINS_13Kernel_traitsI6__halffS2_fjLj12800ELj5ELj1ELj4ELj16ENS_18Kernel_traits_baseILj12800ES2_fS2_fjLj128EEEEEEEvNS_9BwdParamsE --------------------------
	.section	.text._ZN10layer_norm13ln_bwd_kernelINS_13Kernel_traitsI6__halffS2_fjLj12800ELj5ELj1ELj4ELj16ENS_18Kernel_traits_baseILj12800ES2_fS2_fjLj128EEEEEEEvNS_9BwdParamsE,"ax",@progbits
	.sectioninfo	@"SHI_REGISTERS=168"
	.align	128
        .global         _ZN10layer_norm13ln_bwd_kernelINS_13Kernel_traitsI6__halffS2_fjLj12800ELj5ELj1ELj4ELj16ENS_18Kernel_traits_baseILj12800ES2_fS2_fjLj128EEEEEEEvNS_9BwdParamsE
        .type           _ZN10layer_norm13ln_bwd_kernelINS_13Kernel_traitsI6__halffS2_fjLj12800ELj5ELj1ELj4ELj16ENS_18Kernel_traits_baseILj12800ES2_fS2_fjLj128EEEEEEEvNS_9BwdParamsE,@function
        .size           _ZN10layer_norm13ln_bwd_kernelINS_13Kernel_traitsI6__halffS2_fjLj12800ELj5ELj1ELj4ELj16ENS_18Kernel_traits_baseILj12800ES2_fS2_fjLj128EEEEEEEvNS_9BwdParamsE,(.L_x_3532 - _ZN10layer_norm13ln_bwd_kernelINS_13Kernel_traitsI6__halffS2_fjLj12800ELj5ELj1ELj4ELj16ENS_18Kernel_traits_baseILj12800ES2_fS2_fjLj128EEEEEEEvNS_9BwdParamsE)
        .other          _ZN10layer_norm13ln_bwd_kernelINS_13Kernel_traitsI6__halffS2_fjLj12800ELj5ELj1ELj4ELj16ENS_18Kernel_traits_baseILj12800ES2_fS2_fjLj128EEEEEEEvNS_9BwdParamsE,@"STO_CUDA_ENTRY STV_DEFAULT"
_ZN10layer_norm13ln_bwd_kernelINS_13Kernel_traitsI6__halffS2_fjLj12800ELj5ELj1ELj4ELj16ENS_18Kernel_traits_baseILj12800ES2_fS2_fjLj128EEEEEEEvNS_9BwdParamsE:
.text._ZN10layer_norm13ln_bwd_kernelINS_13Kernel_traitsI6__halffS2_fjLj12800ELj5ELj1ELj4ELj16ENS_18Kernel_traits_baseILj12800ES2_fS2_fjLj128EEEEEEEvNS_9BwdParamsE:
        /* <DEDUP_REMOVED lines=94> */
[----:B0-----:R-:W-:Y:S01]  /*05e0*/  CS2R R2, SRZ ;  /* 0x0000000000027805 */ /* 0x001fe2000001ff00 */
[----:B------:R-:W-:Y:S01]  /*05f0*/  MOV R0, RZ ;  /* 0x000000ff00007202 */ /* 0x000fe20000000f00 */
[----:B------:R-:W-:Y:S01]  /*0600*/  HADD2.F32 R98, -RZ, R98.H0_H0 ;  /* 0x20000062ff627230 */ /* 0x000fe20000004100 */
[----:B------:R-:W-:Y:S01]  /*0610*/  MOV R99, R33 ;  /* 0x0000002100637202 */ /* 0x000fe20000000f00 */
        /* <DEDUP_REMOVED lines=44> */
.L_x_1736:
        /* <DEDUP_REMOVED lines=73> */
[----:B------:R-:W-:Y:S02]  /*0d70*/  @P0 FADD.FTZ R131, -R71, R40 ;  /* 0x0000002847830221 */ /* 0x000fe40000010100 */
[----:B------:R-:W-:Y:S02]  /*0d80*/  @!P0 FADD.FTZ R139, R40, -R128 ;  /* 0x80000080288b8221 */ /* 0x000fe40000010000 */
[----:B------:R-:W-:Y:S01]  /*0d90*/  @P0 FADD.FTZ R153, -R106, R45 ;  /* 0x0000002d6a990221 */ /* 0x000fe20000010100 */
[----:B------:R-:W1:Y:S01]  /*0da0*/  @P0 MUFU.RCP R40, R84 ;  /* 0x0000005400280308 */ /* 0x000e620000001000 */
[----:B------:R-:W-:-:S02]  /*0db0*/  @P0 FMUL.FTZ R122, R122, R127 ;  /* 0x0000007f7a7a0220 */ /* 0x000fc40000410000 */
        /* <DEDUP_REMOVED lines=13> */
[----:B------:R-:W-:Y:S02]  /*0e90*/  @!P0 FADD.FTZ R155, R49, -R128 ;  /* 0x80000080319b8221 */ /* 0x000fe40000010000 */
[----:B------:R-:W-:Y:S02]  /*0ea0*/  @P0 FMUL.FTZ R51, R137, R136 ;  /* 0x0000008889330220 */ /* 0x000fe40000410000 */
[----:B------:R-:W-:Y:S02]  /*0eb0*/  @P0 FMUL.FTZ R47, R151, R142 ;  /* 0x0000008e972f0220 */ /* 0x000fe40000410000 */
[----:B------:R-:W-:Y:S02]  /*0ec0*/  @P0 FADD.FTZ R49, -R81, R50 ;  /* 0x0000003251310221 */ /* 0x000fe40000010100 */
[----:B------:R-:W-:Y:S02]  /*0ed0*/  @!P0 FADD.FTZ R157, R50, -R128 ;  /* 0x80000080329d8221 */ /* 0x000fe40000010000 */
[----:B------:R-:W-:-:S02]  /*0ee0*/  @P0 FADD.FTZ R137, -R83, R52 ;  /* 0x0000003453890221 */ /* 0x000fc40000010100 */
[----:B------:R-:W-:Y:S02]  /*0ef0*/  @P0 FADD.FTZ R121, -R100, R39 ;  /* 0x0000002764790221 */ /* 0x000fe40000010100 */
[----:B------:R-:W-:Y:S02]  /*0f00*/  @P0 FADD.FTZ R129, -R102, R41 ;  /* 0x0000002966810221 */ /* 0x000fe40000010100 */
[----:B------:R-:W-:Y:S02]  /*0f10*/  @!P0 FADD.FTZ R151, R48, -R128 ;  /* 0x8000008030978221 */ /* 0x000fe40000010000 */
[----:B------:R-:W-:Y:S02]  /*0f20*/  @P0 FMUL.FTZ R50, R153, R134 ;  /* 0x0000008699320220 */ /* 0x000fe40000410000 */
[----:B------:R-:W-:Y:S02]  /*0f30*/  @!P0 FADD.FTZ R37, R37, -R128 ;  /* 0x8000008025258221 */ /* 0x000fe40000010000 */
[----:B------:R-:W-:-:S02]  /*0f40*/  @!P0 FADD.FTZ R135, R38, -R128 ;  /* 0x8000008026878221 */ /* 0x000fc40000010000 */
[----:B------:R-:W-:Y:S02]  /*0f50*/  @!P0 FADD.FTZ R39, R39, -R128 ;  /* 0x8000008027278221 */ /* 0x000fe40000010000 */
[----:B------:R-:W-:Y:S02]  /*0f60*/  @!P0 FADD.FTZ R41, R41, -R128 ;  /* 0x8000008029298221 */ /* 0x000fe40000010000 */
[----:B------:R-:W-:Y:S02]  /*0f70*/  @!P0 FADD.FTZ R43, R43, -R128 ;  /* 0x800000802b2b8221 */ /* 0x000fe40000010000 */
[----:B------:R-:W-:Y:S02]  /*0f80*/  @P0 FMUL.FTZ R48, R159, R130 ;  /* 0x000000829f300220 */ /* 0x000fe40000410000 */
[----:B------:R-:W-:Y:S02]  /*0f90*/  @!P0 FADD.FTZ R153, R52, -R128 ;  /* 0x8000008034998221 */ /* 0x000fe40000010000 */
[----:B------:R-:W-:-:S02]  /*0fa0*/  @!P0 FADD.FTZ R163, R53, -R128 ;  /* 0x8000008035a38221 */ /* 0x000fc40000010000 */
[----:B------:R-:W-:Y:S02]  /*0fb0*/  @!P0 FADD.FTZ R165, R54, -R128 ;  /* 0x8000008036a58221 */ /* 0x000fe40000010000 */
[----:B------:R-:W-:Y:S02]  /*0fc0*/  @P0 FADD.FTZ R159, -R114, R53 ;  /* 0x00000035729f0221 */ /* 0x000fe40000010100 */
[----:B------:R-:W-:Y:S02]  /*0fd0*/  @!P0 FADD.FTZ R128, R55, -R128 ;  /* 0x8000008037808221 */ /* 0x000fe40000010000 */
[----:B------:R-:W-:Y:S02]  /*0fe0*/  @P0 FADD.FTZ R52, -R116, R55 ;  /* 0x0000003774340221 */ /* 0x000fe40000010100 */
[----:B------:R-:W-:Y:S02]  /*0ff0*/  @P0 FADD.FTZ R53, -R85, R54 ;  /* 0x0000003655350221 */ /* 0x000fe40000010100 */
[----:B0-----:R-:W-:Y:S01]  /*1000*/  @P0 FMUL.FTZ R55, R137, R36 ;  /* 0x0000002489370220 */ /* 0x001fe20000410000 */
[----:B------:R-:W-:Y:S01]  /*1010*/  MOV R36, R96 ;  /* 0x0000006000247202 */ /* 0x000fe20000000f00 */
[----:B------:R-:W-:-:S02]  /*1020*/  @P0 FMUL.FTZ R121, R121, R146 ;  /* 0x0000009279790220 */ /* 0x000fc40000410000 */
[----:B------:R-:W-:Y:S01]  /*1030*/  @!P0 FMUL.FTZ R121, R126, R39 ;  /* 0x000000277e798220 */ /* 0x000fe20000410000 */
[----:B------:R-:W-:Y:S01]  /*1040*/  MOV R39, R94 ;  /* 0x0000005e00277202 */ /* 0x000fe20000000f00 */
[----:B------:R-:W-:Y:S01]  /*1050*/  @P0 FMUL.FTZ R49, R49, R132 ;  /* 0x0000008431310220 */ /* 0x000fe20000410000 */
[----:B------:R-:W-:Y:S01]  /*1060*/  SHF.R.U64 R94, R94, 0x10, R95 ;  /* 0x000000105e5e7819 */ /* 0x000fe2000000125f */
[----:B-1----:R-:W-:Y:S01]  /*1070*/  @P0 FMUL.FTZ R53, R53, R40 ;  /* 0x0000002835350220 */ /* 0x002fe20000410000 */
[----:B------:R-:W-:Y:S01]  /*1080*/  MOV R40, R95 ;  /* 0x0000005f00287202 */ /* 0x000fe20000000f00 */
[----:B------:R-:W-:Y:S01]  /*1090*/  @!P0 FMUL.FTZ R122, R126, R133 ;  /* 0x000000857e7a8220 */ /* 0x000fe20000410000 */
[----:B------:R-:W-:Y:S01]  /*10a0*/  SHF.R.U32.HI R133, RZ, 0x10, R95 ;  /* 0x00000010ff857819 */ /* 0x000fe2000001165f */
[----:B------:R-:W-:Y:S01]  /*10b0*/  HADD2.F32 R95, -RZ, R36.H0_H0 ;  /* 0x20000024ff5f7230 */ /* 0x000fe20000004100 */
[----:B------:R-:W-:Y:S01]  /*10c0*/  SHF.R.U64 R132, R96, 0x10, R97 ;  /* 0x0000001060847819 */ /* 0x000fe20000001261 */
[----:B------:R-:W-:Y:S01]  /*10d0*/  @P0 FMUL.FTZ R45, R45, R138 ;  /* 0x0000008a2d2d0220 */ /* 0x000fe20000410000 */
[----:B------:R-:W-:Y:S01]  /*10e0*/  SHF.R.U64 R134, R92, 0x10, R93 ;  /* 0x000000105c867819 */ /* 0x000fe2000000125d */
[----:B--2---:R-:W-:Y:S01]  /*10f0*/  @P0 FMUL.FTZ R52, R52, R42 ;  /* 0x0000002a34340220 */ /* 0x004fe20000410000 */
[----:B------:R-:W-:Y:S01]  /*1100*/  MOV R42, R93 ;  /* 0x0000005d002a7202 */ /* 0x000fe20000000f00 */
[----:B------:R-:W-:Y:S01]  /*1110*/  @!P0 FMUL.FTZ R52, R126, R128 ;  /* 0x000000807e348220 */ /* 0x000fe20000410000 */
[----:B------:R-:W-:Y:S01]  /*1120*/  SHF.R.U32.HI R138, RZ, 0x10, R93 ;  /* 0x00000010ff8a7819 */ /* 0x000fe2000001165d */
[----:B------:R-:W-:Y:S01]  /*1130*/  @P0 FMUL.FTZ R131, R131, R148 ;  /* 0x0000009483830220 */ /* 0x000fe20000410000 */
[--C-:B------:R-:W-:Y:S01]  /*1140*/  SHF.R.U64 R137, R88, 0x10, R89.reuse ;  /* 0x0000001058897819 */ /* 0x100fe20000001259 */
[----:B------:R-:W-:Y:S01]  /*1150*/  @P0 FMUL.FTZ R129, R129, R150 ;  /* 0x0000009681810220 */ /* 0x000fe20000410000 */
[----:B------:R-:W-:Y:S01]  /*1160*/  MOV R93, R89 ;  /* 0x00000059005d7202 */ /* 0x000fe20000000f00 */
[----:B------:R-:W-:Y:S01]  /*1170*/  HADD2.F32 R132, -RZ, R132.H0_H0 ;  /* 0x20000084ff847230 */ /* 0x000fe20000004100 */
[----:B------:R-:W-:Y:S01]  /*1180*/  SHF.R.U32.HI R128, RZ, 0x10, R89 ;  /* 0x00000010ff807819 */ /* 0x000fe20000011659 */
[----:B------:R-:W-:Y:S01]  /*1190*/  HADD2.F32 R89, -RZ, R39.H0_H0 ;  /* 0x20000027ff597230 */ /* 0x000fe20000004100 */
[----:B------:R-:W-:-:S02]  /*11a0*/  @!P0 FMUL.FTZ R125, R126, R37 ;  /* 0x000000257e7d8220 */ /* 0x000fc40000410000 */
[C---:B------:R-:W-:Y:S02]  /*11b0*/  @!P0 FMUL.FTZ R131, R126.reuse, R139 ;  /* 0x0000008b7e838220 */ /* 0x040fe40000410000 */
[----:B------:R-:W-:Y:S01]  /*11c0*/  @!P0 FMUL.FTZ R129, R126, R41 ;  /* 0x000000297e818220 */ /* 0x000fe20000410000 */
[----:B------:R-:W-:Y:S01]  /*11d0*/  MOV R41, R92 ;  /* 0x0000005c00297202 */ /* 0x000fe20000000f00 */
[C---:B------:R-:W-:Y:S02]  /*11e0*/  FADD.FTZ R65, R95.reuse, R65 ;  /* 0x000000415f417221 */ /* 0x040fe40000010000 */
[----:B------:R-:W-:Y:S01]  /*11f0*/  FFMA.FTZ R87, R95, R122, R87 ;  /* 0x0000007a5f577223 */ /* 0x000fe20000010057 */
[--C-:B------:R-:W-:Y:S01]  /*1200*/  SHF.R.U64 R136, R90, 0x10, R91.reuse ;  /* 0x000000105a887819 */ /* 0x100fe2000000125b */
[----:B------:R-:W-:Y:S01]  /*1210*/  FMUL.FTZ R95, R66, R95 ;  /* 0x0000005f425f7220 */ /* 0x000fe20000410000 */
[----:B------:R-:W-:Y:S01]  /*1220*/  MOV R92, R91 ;  /* 0x0000005b005c7202 */ /* 0x000fe20000000f00 */
[----:B------:R-:W-:Y:S01]  /*1230*/  @P0 FMUL.FTZ R127, R127, R152 ;  /* 0x000000987f7f0220 */ /* 0x000fe20000410000 */
[----:B------:R-:W-:Y:S01]  /*1240*/  SHF.R.U32.HI R139, RZ, 0x10, R91 ;  /* 0x00000010ff8b7819 */ /* 0x000fe2000001165b */
[----:B------:R-:W-:Y:S01]  /*1250*/  HADD2.F32 R91, -RZ, R40.H0_H0 ;  /* 0x20000028ff5b7230 */ /* 0x000fe20000004100 */
[----:B------:R-:W-:Y:S01]  /*1260*/  MOV R37, R97 ;  /* 0x0000006100257202 */ /* 0x000fe20000000f00 */
[----:B------:R-:W-:-:S02]  /*1270*/  @P0 FADD.FTZ R123, -R69, R38 ;  /* 0x00000026457b0221 */ /* 0x000fc40000010100 */
[----:B------:R-:W-:Y:S02]  /*1280*/  @!P0 FMUL.FTZ R127, R126, R141 ;  /* 0x0000008d7e7f8220 */ /* 0x000fe40000410000 */
[C---:B------:R-:W-:Y:S02]  /*1290*/  FADD.FTZ R63, R132.reuse, R63 ;  /* 0x0000003f843f7221 */ /* 0x040fe40000010000 */
[----:B------:R-:W-:Y:S02]  /*12a0*/  FFMA.FTZ R64, R132, R125, R64 ;  /* 0x0000007d84407223 */ /* 0x000fe40000010040 */
[C---:B------:R-:W-:Y:S02]  /*12b0*/  FADD.FTZ R18, R89.reuse, R18 ;  /* 0x0000001259127221 */ /* 0x040fe40000010000 */
[----:B------:R-:W-:Y:S02]  /*12c0*/  FFMA.FTZ R2, R89, R131, R2 ;  /* 0x0000008359027223 */ /* 0x000fe40000010002 */
[----:B------:R-:W-:-:S02]  /*12d0*/  FMUL.FTZ R96, R70, R89 ;  /* 0x0000005946607220 */ /* 0x000fc40000410000 */
[----:B------:R-:W-:Y:S01]  /*12e0*/  @!P0 FMUL.FTZ R124, R126, R43 ;  /* 0x0000002b7e7c8220 */ /* 0x000fe20000410000 */
[----:B------:R-:W-:Y:S01]  /*12f0*/  MOV R43, R90 ;  /* 0x0000005a002b7202 */ /* 0x000fe20000000f00 */
[----:B------:R-:W-:Y:S02]  /*1300*/  FMUL.FTZ R132, R103, R132 ;  /* 0x0000008467847220 */ /* 0x000fe40000410000 */
[----:B------:R-:W-:Y:S01]  /*1310*/  FADD.FTZ R89, RZ, R95 ;  /* 0x0000005fff597221 */ /* 0x000fe20000010000 */
[----:B------:R-:W-:Y:S01]  /*1320*/  MOV R90, R88 ;  /* 0x00000058005a7202 */ /* 0x000fe20000000f00 */
[----:B------:R-:W-:Y:S01]  /*1330*/  HADD2.F32 R39, -RZ, R92.H0_H0 ;  /* 0x2000005cff277230 */ /* 0x000fe20000004100 */
[----:B------:R-:W-:Y:S01]  /*1340*/  @P0 FMUL.FTZ R123, R123, R144 ;  /* 0x000000907b7b0220 */ /* 0x000fe20000410000 */
[----:B------:R-:W-:Y:S01]  /*1350*/  SHF.R.U32.HI R88, RZ, 0x10, R97 ;  /* 0x00000010ff587819 */ /* 0x000fe20000011661 */
[----:B------:R-:W-:Y:S01]  /*1360*/  HADD2.F32 R130, -RZ, R37.H0_H0 ;  /* 0x20000025ff827230 */ /* 0x000fe20000004100 */
[----:B------:R-:W-:-:S02]  /*1370*/  FADD.FTZ R20, R91, R20 ;  /* 0x000000145b147221 */ /* 0x000fc40000010000 */
[----:B------:R-:W-:Y:S02]  /*1380*/  FFMA.FTZ R4, R91, R127, R4 ;  /* 0x0000007f5b047223 */ /* 0x000fe40000010004 */
[----:B------:R-:W-:Y:S02]  /*1390*/  FMUL.FTZ R92, R72, R91 ;  /* 0x0000005b485c7220 */ /* 0x000fe40000410000 */
[----:B------:R-:W-:Y:S02]  /*13a0*/  @!P0 FMUL.FTZ R123, R126, R135 ;  /* 0x000000877e7b8220 */ /* 0x000fe40000410000 */
[----:B------:R-:W-:Y:S02]  /*13b0*/  FADD.FTZ R91, R89, R132 ;  /* 0x00000084595b7221 */ /* 0x000fe40000010000 */
[----:B------:R-:W-:Y:S01]  /*13c0*/  FFMA.FTZ R89, R95, R122, RZ ;  /* 0x0000007a5f597223 */ /* 0x000fe200000100ff */
[----:B------:R-:W-:Y:S01]  /*13d0*/  HADD2.F32 R36, -RZ, R88.H0_H0 ;  /* 0x20000058ff247230 */ /* 0x000fe20000004100 */
[----:B------:R-:W-:-:S02]  /*13e0*/  FADD.FTZ R61, R130, R61 ;  /* 0x0000003d823d7221 */ /* 0x000fc40000010000 */
[----:B------:R-:W-:Y:S01]  /*13f0*/  FFMA.FTZ R62, R130, R123, R62 ;  /* 0x0000007b823e7223 */ /* 0x000fe2000001003e */
[----:B------:R-:W-:Y:S01]  /*1400*/  HADD2.F32 R88, -RZ, R133.H0_H0 ;  /* 0x20000085ff587230 */ /* 0x000fe20000004100 */
[----:B------:R-:W-:Y:S02]  /*1410*/  FMUL.FTZ R130, R68, R130 ;  /* 0x0000008244827220 */ /* 0x000fe40000410000 */
[----:B------:R-:W-:Y:S01]  /*1420*/  FFMA.FTZ R89, R132, R125, R89 ;  /* 0x0000007d84597223 */ /* 0x000fe20000010059 */
[----:B------:R-:W-:Y:S01]  /*1430*/  HADD2.F32 R133, -RZ, R41.H0_H0 ;  /* 0x20000029ff857230 */ /* 0x000fe20000004100 */
[----:B------:R-:W-:Y:S01]  /*1440*/  @!P0 FMUL.FTZ R47, R126, R143 ;  /* 0x0000008f7e2f8220 */ /* 0x000fe20000410000 */
[----:B------:R-:W-:Y:S01]  /*1450*/  HADD2.F32 R40, -RZ, R128.H0_H0 ;  /* 0x20000080ff287230 */ /* 0x000fe20000004100 */
[----:B------:R-:W-:Y:S02]  /*1460*/  FMUL.FTZ R128, R105, R36 ;  /* 0x0000002469807220 */ /* 0x000fe40000410000 */
        /* <DEDUP_REMOVED lines=24> */
[----:B------:R-:W-:Y:S01]  /*15f0*/  @!P0 FMUL.FTZ R45, R126, R147 ;  /* 0x000000937e2d8220 */ /* 0x000fe20000410000 */
[----:B------:R-:W-:Y:S01]  /*1600*/  HADD2.F32 R37, -RZ, R43.H0_H0 ;  /* 0x2000002bff257230 */ /* 0x000fe20000004100 */
[C---:B------:R-:W-:Y:S01]  /*1610*/  FADD.FTZ R23, R138.reuse, R23 ;  /* 0x000000178a177221 */ /* 0x040fe20000010000 */
[----:B------:R-:W-:Y:S01]  /*1620*/  HADD2.F32 R43, -RZ, R93.H0_H0 ;  /* 0x2000005dff2b7230 */ /* 0x000fe20000004100 */
        /* <DEDUP_REMOVED lines=21> */
[C---:B------:R-:W-:Y:S02]  /*1780*/  @!P0 FMUL.FTZ R50, R126.reuse, R155 ;  /* 0x0000009b7e328220 */ /* 0x040fe40000410000 */
[----:B------:R-:W-:Y:S02]  /*1790*/  @!P0 FMUL.FTZ R49, R126, R157 ;  /* 0x0000009d7e318220 */ /* 0x000fe40000410000 */
[----:B------:R-:W-:Y:S02]  /*17a0*/  FADD.FTZ R138, R37, R88 ;  /* 0x00000058258a7221 */ /* 0x000fe40000010000 */
[----:B------:R-:W-:Y:S01]  /*17b0*/  FFMA.FTZ R135, R88, R45, R135 ;  /* 0x0000002d58877223 */ /* 0x000fe20000010087 */
[----:B------:R-:W0:Y:S01]  /*17c0*/  @P0 MUFU.RCP R38, R118 ;  /* 0x0000007600260308 */ /* 0x000e220000001000 */
[----:B------:R-:W-:Y:S01]  /*17d0*/  HADD2.F32 R42, -RZ, R139.H0_H0 ;  /* 0x2000008bff2a7230 */ /* 0x000fe20000004100 */
        /* <DEDUP_REMOVED lines=18> */
[----:B------:R-:W-:Y:S01]  /*1900*/  HADD2.F32 R137, -RZ, R137.H0_H0 ;  /* 0x20000089ff897230 */ /* 0x000fe20000004100 */
        /* <DEDUP_REMOVED lines=34> */
.L_x_1737:
        /* <DEDUP_REMOVED lines=18> */
.L_x_1738:
        /* <DEDUP_REMOVED lines=21> */
.L_x_1732:
[----:B------:R-:W-:Y:S05]  /*1da0*/  BSYNC B0 ;  /* 0x0000000000007941 */ /* 0x000fea0003800000 */
.L_x_1731:
        /* <DEDUP_REMOVED lines=31> */
.L_x_1734:
[----:B------:R-:W2:Y:S01]  /*1fa0*/  LDG.E.STRONG.GPU R38, [R36.64] ;  /* 0x0000000624267981 */ /* 0x000ea2000c1ef900 */
[----:B------:R-:W-:Y:S01]  /*1fb0*/  YIELD ;  /* 0x0000000000007946 */ /* 0x000fe20003800000 */
[----:B--2---:R-:W-:Y:S01]  /*1fc0*/  ISETP.NE.AND P0, PT, R38, R39, PT ;  /* 0x000000272600720c */ /* 0x004fe20003f05270 */
[----:B------:R-:W-:-:S12]  /*1fd0*/  CCTL.IVALL ;  /* 0x00000000ff00798f */ /* 0x000fd80002000000 */
[----:B------:R-:W-:Y:S05]  /*1fe0*/  @P0 BRA `(.L_x_1734) ;  /* 0xffffffb000000947 */ /* 0x000fea000383ffff */
.L_x_1733:
        /* <DEDUP_REMOVED lines=114> */
.L_x_1735:
        /* <DEDUP_REMOVED lines=28> */
.L_x_1728:
        /* <DEDUP_REMOVED lines=27> */
.L_x_1729:
[----:B------:R-:W-:Y:S02]  /*2a80*/  MOV R40, R42 ;  /* 0x0000002a00287202 */ /* 0x000fe40000000f00 */
[----:B------:R-:W-:Y:S02]  /*2a90*/  MOV R141, 0x10 ;  /* 0x00000010008d7802 */ /* 0x000fe40000000f00 */
[----:B------:R-:W-:Y:S02]  /*2aa0*/  MOV R144, 0x1f ;  /* 0x0000001f00907802 */ /* 0x000fe40000000f00 */
[----:B------:R-:W-:-:S02]  /*2ab0*/  MOV R143, 0xffffffff ;  /* 0xffffffff008f7802 */ /* 0x000fc40000000f00 */
[----:B------:R-:W-:Y:S02]  /*2ac0*/  MOV R36, 0x2ae0 ;  /* 0x00002ae000247802 */ /* 0x000fe40000000f00 */
[----:B------:R-:W-:Y:S05]  /*2ad0*/  CALL.REL.NOINC `($__internal_125_$__cuda_sm70_shflsync_down_p) ;  /* 0x0000045000007944 */ /* 0x000fea0003c00000 */
[----:B-1----:R-:W-:Y:S01]  /*2ae0*/  MOV R39, R144 ;  /* 0x0000009000277202 */ /* 0x002fe20000000f00 */
[----:B0-----:R-:W-:Y:S05]  /*2af0*/  BRA `(.L_x_1737) ;  /* 0xfffff03000007947 */ /* 0x001fea000383ffff */
.L_x_1730:
[----:B------:R-:W-:Y:S01]  /*2b00*/  HFMA2.MMA R141, -RZ, RZ, 0, 9.5367431640625e-07 ;  /* 0x00000010ff8d7435 */ /* 0x000fe200000001ff */
[----:B------:R-:W-:Y:S02]  /*2b10*/  MOV R40, R41 ;  /* 0x0000002900287202 */ /* 0x000fe40000000f00 */
[----:B------:R-:W-:Y:S02]  /*2b20*/  MOV R144, 0x1f ;  /* 0x0000001f00907802 */ /* 0x000fe40000000f00 */
[----:B------:R-:W-:Y:S02]  /*2b30*/  MOV R143, 0xffffffff ;  /* 0xffffffff008f7802 */ /* 0x000fe40000000f00 */
[----:B------:R-:W-:Y:S02]  /*2b40*/  MOV R36, 0x2b60 ;  /* 0x00002b6000247802 */ /* 0x000fe40000000f00 */
[----:B01----:R-:W-:Y:S05]  /*2b50*/  CALL.REL.NOINC `($__internal_125_$__cuda_sm70_shflsync_down_p) ;  /* 0x000003d000007944 */ /* 0x003fea0003c00000 */
[----:B------:R-:W-:Y:S01]  /*2b60*/  FADD.FTZ R42, R42, R39 ;  /* 0x000000272a2a7221 */ /* 0x000fe20000010000 */
[----:B0-----:R-:W-:Y:S01]  /*2b70*/  HFMA2.MMA R141, -RZ, RZ, 0, 4.76837158203125e-07 ;  /* 0x00000008ff8d7435 */ /* 0x001fe200000001ff */
[----:B-1----:R-:W-:Y:S01]  /*2b80*/  FADD.FTZ R41, R41, R144 ;  /* 0x0000009029297221 */ /* 0x002fe20000010000 */
[----:B------:R-:W-:-:S02]  /*2b90*/  MOV R144, 0x1f ;  /* 0x0000001f00907802 */ /* 0x000fc40000000f00 */
[----:B------:R-:W-:Y:S02]  /*2ba0*/  MOV R143, 0xffffffff ;  /* 0xffffffff008f7802 */ /* 0x000fe40000000f00 */
[----:B------:R-:W-:Y:S02]  /*2bb0*/  MOV R40, R42 ;  /* 0x0000002a00287202 */ /* 0x000fe40000000f00 */
[----:B------:R-:W-:Y:S02]  /*2bc0*/  MOV R36, 0x2be0 ;  /* 0x00002be000247802 */ /* 0x000fe40000000f00 */
[----:B------:R-:W-:Y:S05]  /*2bd0*/  CALL.REL.NOINC `($__internal_125_$__cuda_sm70_shflsync_down_p) ;  /* 0x0000035000007944 */ /* 0x000fea0003c00000 */
[----:B0-----:R-:W-:Y:S01]  /*2be0*/  HFMA2.MMA R141, -RZ, RZ, 0, 4.76837158203125e-07 ;  /* 0x00000008ff8d7435 */ /* 0x001fe200000001ff */
[----:B-1----:R-:W-:Y:S02]  /*2bf0*/  MOV R39, R144 ;  /* 0x0000009000277202 */ /* 0x002fe40000000f00 */
[----:B------:R-:W-:Y:S02]  /*2c00*/  MOV R40, R41 ;  /* 0x0000002900287202 */ /* 0x000fe40000000f00 */
[----:B------:R-:W-:Y:S02]  /*2c10*/  MOV R144, 0x1f ;  /* 0x0000001f00907802 */ /* 0x000fe40000000f00 */
[----:B------:R-:W-:-:S02]  /*2c20*/  MOV R143, 0xffffffff ;  /* 0xffffffff008f7802 */ /* 0x000fc40000000f00 */
[----:B------:R-:W-:Y:S02]  /*2c30*/  MOV R36, 0x2c50 ;  /* 0x00002c5000247802 */ /* 0x000fe40000000f00 */
[----:B------:R-:W-:Y:S05]  /*2c40*/  CALL.REL.NOINC `($__internal_125_$__cuda_sm70_shflsync_down_p) ;  /* 0x000002e000007944 */ /* 0x000fea0003c00000 */
[----:B------:R-:W-:Y:S01]  /*2c50*/  FADD.FTZ R42, R39, R42 ;  /* 0x0000002a272a7221 */ /* 0x000fe20000010000 */
[----:B0-----:R-:W-:Y:S01]  /*2c60*/  HFMA2.MMA R141, -RZ, RZ, 0, 2.384185791015625e-07 ;  /* 0x00000004ff8d7435 */ /* 0x001fe200000001ff */
[----:B-1----:R-:W-:Y:S01]  /*2c70*/  FADD.FTZ R41, R41, R144 ;  /* 0x0000009029297221 */ /* 0x002fe20000010000 */
[----:B------:R-:W-:Y:S02]  /*2c80*/  MOV R144, 0x1f ;  /* 0x0000001f00907802 */ /* 0x000fe40000000f00 */
[----:B------:R-:W-:Y:S02]  /*2c90*/  MOV R143, 0xffffffff ;  /* 0xffffffff008f7802 */ /* 0x000fe40000000f00 */
[----:B------:R-:W-:Y:S02]  /*2ca0*/  MOV R40, R42 ;  /* 0x0000002a00287202 */ /* 0x000fe40000000f00 */
[----:B------:R-:W-:Y:S02]  /*2cb0*/  MOV R36, 0x2cd0 ;  /* 0x00002cd000247802 */ /* 0x000fe40000000f00 */
[----:B------:R-:W-:Y:S05]  /*2cc0*/  CALL.REL.NOINC `($__internal_125_$__cuda_sm70_shflsync_down_p) ;  /* 0x0000026000007944 */ /* 0x000fea0003c00000 */
[----:B0-----:R-:W-:Y:S01]  /*2cd0*/  HFMA2.MMA R141, -RZ, RZ, 0, 2.384185791015625e-07 ;  /* 0x00000004ff8d7435 */ /* 0x001fe200000001ff */
[----:B-1----:R-:W-:-:S02]  /*2ce0*/  MOV R39, R144 ;  /* 0x0000009000277202 */ /* 0x002fc40000000f00 */
[----:B------:R-:W-:Y:S02]  /*2cf0*/  MOV R40, R41 ;  /* 0x0000002900287202 */ /* 0x000fe40000000f00 */
[----:B------:R-:W-:Y:S02]  /*2d00*/  MOV R144, 0x1f ;  /* 0x0000001f00907802 */ /* 0x000fe40000000f00 */
[----:B------:R-:W-:Y:S02]  /*2d10*/  MOV R143, 0xffffffff ;  /* 0xffffffff008f7802 */ /* 0x000fe40000000f00 */
[----:B------:R-:W-:Y:S02]  /*2d20*/  MOV R36, 0x2d40 ;  /* 0x00002d4000247802 */ /* 0x000fe40000000f00 */
[----:B------:R-:W-:Y:S05]  /*2d30*/  CALL.REL.NOINC `($__internal_125_$__cuda_sm70_shflsync_down_p) ;  /* 0x000001f000007944 */ /* 0x000fea0003c00000 */
[----:B------:R-:W-:Y:S01]  /*2d40*/  FADD.FTZ R42, R39, R42 ;  /* 0x0000002a272a7221 */ /* 0x000fe20000010000 */
[----:B0-----:R-:W-:Y:S01]  /*2d50*/  HFMA2.MMA R141, -RZ, RZ, 0, 1.1920928955078125e-07 ;  /* 0x00000002ff8d7435 */ /* 0x001fe200000001ff */
[----:B-1----:R-:W-:Y:S01]  /*2d60*/  FADD.FTZ R43, R41, R144 ;  /* 0x00000090292b7221 */ /* 0x002fe20000010000 */
[----:B------:R-:W-:Y:S02]  /*2d70*/  MOV R144, 0x1f ;  /* 0x0000001f00907802 */ /* 0x000fe40000000f00 */
[----:B------:R-:W-:-:S02]  /*2d80*/  MOV R143, 0xffffffff ;  /* 0xffffffff008f7802 */ /* 0x000fc40000000f00 */
[----:B------:R-:W-:Y:S02]  /*2d90*/  MOV R40, R42 ;  /* 0x0000002a00287202 */ /* 0x000fe40000000f00 */
[----:B------:R-:W-:Y:S02]  /*2da0*/  MOV R36, 0x2dc0 ;  /* 0x00002dc000247802 */ /* 0x000fe40000000f00 */
[----:B------:R-:W-:Y:S05]  /*2db0*/  CALL.REL.NOINC `($__internal_125_$__cuda_sm70_shflsync_down_p) ;  /* 0x0000017000007944 */ /* 0x000fea0003c00000 */
[----:B0-----:R-:W-:Y:S01]  /*2dc0*/  HFMA2.MMA R141, -RZ, RZ, 0, 1.1920928955078125e-07 ;  /* 0x00000002ff8d7435 */ /* 0x001fe200000001ff */
[----:B-1----:R-:W-:Y:S02]  /*2dd0*/  MOV R39, R144 ;  /* 0x0000009000277202 */ /* 0x002fe40000000f00 */
[----:B------:R-:W-:Y:S02]  /*2de0*/  MOV R40, R43 ;  /* 0x0000002b00287202 */ /* 0x000fe40000000f00 */
[----:B------:R-:W-:Y:S02]  /*2df0*/  MOV R144, 0x1f ;  /* 0x0000001f00907802 */ /* 0x000fe40000000f00 */
[----:B------:R-:W-:Y:S02]  /*2e00*/  MOV R143, 0xffffffff ;  /* 0xffffffff008f7802 */ /* 0x000fe40000000f00 */
[----:B------:R-:W-:-:S02]  /*2e10*/  MOV R36, 0x2e30 ;  /* 0x00002e3000247802 */ /* 0x000fc40000000f00 */
[----:B------:R-:W-:Y:S05]  /*2e20*/  CALL.REL.NOINC `($__internal_125_$__cuda_sm70_shflsync_down_p) ;  /* 0x0000010000007944 */ /* 0x000fea0003c00000 */
[----:B------:R-:W-:Y:S01]  /*2e30*/  FADD.FTZ R41, R39, R42 ;  /* 0x0000002a27297221 */ /* 0x000fe20000010000 */
[----:B0-----:R-:W-:Y:S01]  /*2e40*/  HFMA2.MMA R141, -RZ, RZ, 0, 5.9604644775390625e-08 ;  /* 0x00000001ff8d7435 */ /* 0x001fe200000001ff */
[----:B-1----:R-:W-:Y:S01]  /*2e50*/  FADD.FTZ R43, R43, R144 ;  /* 0x000000902b2b7221 */ /* 0x002fe20000010000 */
[----:B------:R-:W-:-:S02]  /*2e60*/  MOV R144, 0x1f ;  /* 0x0000001f00907802 */ /* 0x000fc40000000f00 */
[----:B------:R-:W-:Y:S02]  /*2e70*/  MOV R143, 0xffffffff ;  /* 0xffffffff008f7802 */ /* 0x000fe40000000f00 */
[----:B------:R-:W-:Y:S02]  /*2e80*/  MOV R40, R41 ;  /* 0x0000002900287202 */ /* 0x000fe40000000f00 */
[----:B------:R-:W-:Y:S02]  /*2e90*/  MOV R36, 0x2eb0 ;  /* 0x00002eb000247802 */ /* 0x000fe40000000f00 */
[----:B------:R-:W-:Y:S05]  /*2ea0*/  CALL.REL.NOINC `($__internal_125_$__cuda_sm70_shflsync_down_p) ;  /* 0x0000008000007944 */ /* 0x000fea0003c00000 */
[----:B0-----:R-:W-:Y:S01]  /*2eb0*/  HFMA2.MMA R141, -RZ, RZ, 0, 5.9604644775390625e-08 ;  /* 0x00000001ff8d7435 */ /* 0x001fe200000001ff */
[----:B-1----:R-:W-:Y:S02]  /*2ec0*/  MOV R142, R144 ;  /* 0x00000090008e7202 */ /* 0x002fe40000000f00 */
[----:B------:R-:W-:Y:S02]  /*2ed0*/  MOV R40, R43 ;  /* 0x0000002b00287202 */ /* 0x000fe40000000f00 */
[----:B------:R-:W-:Y:S02]  /*2ee0*/  MOV R144, 0x1f ;  /* 0x0000001f00907802 */ /* 0x000fe40000000f00 */
[----:B------:R-:W-:-:S02]  /*2ef0*/  MOV R143, 0xffffffff ;  /* 0xffffffff008f7802 */ /* 0x000fc40000000f00 */
[----:B------:R-:W-:Y:S02]  /*2f00*/  MOV R36, 0x2f20 ;  /* 0x00002f2000247802 */ /* 0x000fe40000000f00 */
[----:B------:R-:W-:Y:S05]  /*2f10*/  CALL.REL.NOINC `($__internal_125_$__cuda_sm70_shflsync_down_p) ;  /* 0x0000001000007944 */ /* 0x000fea0003c00000 */
[----:B01----:R-:W-:Y:S05]  /*2f20*/  BRA `(.L_x_1738) ;  /* 0xffffed2000007947 */ /* 0x003fea000383ffff */
        .weak           $__internal_125_$__cuda_sm70_shflsync_down_p
        .type           $__internal_125_$__cuda_sm70_shflsync_down_p,@function
        .size           $__internal_125_$__cuda_sm70_shflsync_down_p,(.L_x_3532 - $__internal_125_$__cuda_sm70_shflsync_down_p)
$__internal_125_$__cuda_sm70_shflsync_down_p:
[----:B------:R-:W-:Y:S01]  /*2f30*/  HFMA2.MMA R37, -RZ, RZ, 0, 0 ;  /* 0x00000000ff257435 */ /* 0x000fe200000001ff */
[----:B------:R-:W-:Y:S04]  /*2f40*/  WARPSYNC R143 ;  /* 0x0000008f00007348 */ /* 0x000fe80003800000 */
[----:B------:R0:W1:Y:S01]  /*2f50*/  SHFL.DOWN PT, R144, R40, R141, R144 ;  /* 0x0800008d28907389 */ /* 0x00006200000e0090 */
[----:B------:R-:W-:Y:S05]  /*2f60*/  RET.REL.NODEC R36 `(_ZN10layer_norm13ln_bwd_kernelINS_13Kernel_traitsI6__halffS2_fjLj12800ELj5ELj1ELj4ELj16ENS_18Kernel_traits_baseILj12800ES2_fS2_fjLj128EEEEEEEvNS_9BwdParamsE) ;  /* 0xffffd09024007950 */ /* 0x000fea0003c3ffff */
.L_x_1739:
        /* <DEDUP_REMOVED lines=9> */
.L_x_3532:


//--------------------- .text._ZN10layer_norm22ln_bwd_finalize_kernelINS_22Kernel_traits_finalizeILj12800E6__halfS2_S2_fjLj1024ELj4ENS_18Kernel_traits_baseILj12800ES2_S2_S2_fjLj1024EEEEEEEvNS_9BwdParamsE --------------------------
	.section	.text._ZN10layer_norm22ln_bwd_finalize_kernelINS_22Kernel_traits_finalizeILj12800E6__halfS2_S2_fjLj1024ELj4ENS_18Kernel_traits_baseILj12800ES2_S2_S2_fjLj1024EEEEEEEvNS_9BwdParamsE,"ax",@progbits
	.sectioninfo	@"SHI_REGISTERS=32"
	.align	128
        .global         _ZN10layer_norm22ln_bwd_finalize_kernelINS_22Kernel_traits_finalizeILj12800E6__halfS2_S2_fjLj1024ELj4ENS_18Kernel_traits_baseILj12800ES2_S2_S2_fjLj1024EEEEEEEvNS_9BwdParamsE
        .type           _ZN10layer_norm22ln_bwd_finalize_kernelINS_22Kernel_traits_finalizeILj12800E6__halfS2_S2_fjLj1024ELj4ENS_18Kernel_traits_baseILj12800ES2_S2_S2_fjLj1024EEEEEEEvNS_9BwdParamsE,@function
        .size           _ZN10layer_norm22ln_bwd_finalize_kernelINS_22Kernel_traits_finalizeILj12800E6__halfS2_S2_fjLj1024ELj4ENS_18Kernel_traits_baseILj12800ES2_S2_S2_fjLj1024EEEEEEEvNS_9BwdParamsE,(.L_x_3533 - _ZN10layer_norm22ln_bwd_finalize_kernelINS_22Kernel_traits_finalizeILj12800E6__halfS2_S2_fjLj1024ELj4ENS_18Kernel_traits_baseILj12800ES2_S2_S2_fjLj1024EEEEEEEvNS_9BwdParamsE)
        .other          _ZN10layer_norm22ln_bwd_finalize_kernelINS_22Kernel_traits_finalizeILj12800E6__halfS2_S2_fjLj1024ELj4ENS_18Kernel_traits_baseILj12800ES2_S2_S2_fjLj1024EEEEEEEvNS_9BwdParamsE,@"STO_CUDA_ENTRY STV_DEFAULT"
_ZN10layer_norm22ln_bwd_finalize_kernelINS_22Kernel_traits_finalizeILj12800E6__halfS2_S2_fjLj1024ELj4ENS_18Kernel_traits_baseILj12800ES2_S2_S2_fjLj1024EEEEEEEvNS_9BwdParamsE:
.text._ZN10layer_norm22ln_bwd_finalize_kernelINS_22Kernel_traits_finalizeILj12800E6__halfS2_S2_fjLj1024ELj4ENS_18Kernel_traits_baseILj12800ES2_S2_S2_fjLj1024EEEEEEEvNS_9BwdParamsE:
        /* <DEDUP_REMOVED lines=19> */
.L_x_1752:
        /* <DEDUP_REMOVED lines=27> */
.L_x_1744:
        /* <DEDUP_REMOVED lines=32> */
.L_x_1743:
[----:B------:R-:W-:Y:S05]  /*04e0*/  BSYNC B1 ;  /* 0x0000000000017941 */ /* 0x000fea0003800000 */
.L_x_1742:
        /* <DEDUP_REMOVED lines=22> */
.L_x_1746:
[----:B------:R-:W-:Y:S05]  /*0650*/  BSYNC B1 ;  /* 0x0000000000017941 */ /* 0x000fea0003800000 */
.L_x_1745:
        /* <DEDUP_REMOVED lines=10> */
.L_x_1741:
[----:B------:R-:W-:Y:S05]  /*0700*/  BSYNC B0 ;  /* 0x0000000000007941 */ /* 0x000fea0003800000 */
.L_x_1740:
        /* <DEDUP_REMOVED lines=11> */
.L_x_1753:
        /* <DEDUP_REMOVED lines=18> */
.L_x_1754:
[----:B------:R-:W-:Y:S01]  /*08e0*/  @!P1 SHF.R.U32.HI R2, RZ, 0x3, R0 ;  /* 0x00000003ff029819 */ /* 0x000fe20000011600 */
[----:B---3--:R-:W-:Y:S02]  /*08f0*/  FADD.FTZ R5, R5, R10 ;  /* 0x0000000a05057221 */ /* 0x008fe40000010000 */
[----:B--2---:R-:W-:Y:S01]  /*0900*/  FADD.FTZ R7, R7, R4 ;  /* 0x0000000407077221 */ /* 0x004fe20000010000 */
[----:B------:R-:W-:-:S05]  /*0910*/  @!P1 LOP3.LUT R2, R2, 0x1ffffffc, RZ, 0xc0, !PT ;  /* 0x1ffffffc02029812 */ /* 0x000fca00078ec0ff */
[----:B------:R2:W-:Y:S04]  /*0920*/  @!P1 STS [R2+0x2000], R5 ;  /* 0x0020000502009388 */ /* 0x0005e80000000800 */
[----:B------:R2:W-:Y:S02]  /*0930*/  @!P1 STS [R2+0x2080], R7 ;  /* 0x0020800702009388 */ /* 0x0005e40000000800 */
.L_x_1747:
        /* <DEDUP_REMOVED lines=13> */
.L_x_1751:
[----:B------:R-:W-:Y:S05]  /*0a10*/  BSYNC B0 ;  /* 0x0000000000007941 */ /* 0x000fea0003800000 */
.L_x_1750:
[C---:B------:R-:W-:Y:S02]  /*0a20*/  ISETP.GT.U32.AND P1, PT, R18.reuse, -0x3201, PT ;  /* 0xffffcdff1200780c */ /* 0x040fe40003f24070 */
[----:B------:R-:W-:Y:S02]  /*0a30*/  IADD3 R18, R18, 0x3200, RZ ;  /* 0x0000320012127810 */ /* 0x000fe40007ffe0ff */
[----:B------:R-:W-:-:S09]  /*0a40*/  IADD3 R19, R19, 0x1900, RZ ;  /* 0x0000190013137810 */ /* 0x000fd20007ffe0ff */
[----:B012---:R-:W-:Y:S05]  /*0a50*/  @P1 BRA `(.L_x_1752) ;  /* 0xfffff6d000001947 */ /* 0x007fea000383ffff */
[----:B------:R-:W-:Y:S05]  /*0a60*/  EXIT ;  /* 0x000000000000794d */ /* 0x000fea0003800000 */
.L_x_1748:
[----:B--2---:R-:W-:Y:S01]  /*0a70*/  IMAD.MOV.U32 R10, RZ, RZ, R4 ;  /* 0x000000ffff0a7224 */ /* 0x004fe200078e0004 */
[----:B------:R-:W-:Y:S01]  /*0a80*/  MOV R9, 0x1 ;  /* 0x0000000100097802 */ /* 0x000fe20000000f00 */
[----:B------:R-:W-:Y:S01]  /*0a90*/  IMAD.MOV.U32 R6, RZ, RZ, 0x1f ;  /* 0x0000001fff067424 */ /* 0x000fe200078e00ff */
[----:B------:R-:W-:Y:S02]  /*0aa0*/  MOV R11, 0xffffffff ;  /* 0xffffffff000b7802 */ /* 0x000fe40000000f00 */
[----:B------:R-:W-:Y:S02]  /*0ab0*/  MOV R2, 0xad0 ;  /* 0x00000ad000027802 */ /* 0x000fe40000000f00 */
[----:B01----:R-:W-:Y:S05]  /*0ac0*/  CALL.REL.NOINC `($__internal_126_$__cuda_sm70_shflsync_bfly_p) ;  /* 0x000003c000007944 */ /* 0x003fea0003c00000 */
[----:B-1----:R-:W-:Y:S01]  /*0ad0*/  IMAD.MOV.U32 R3, RZ, RZ, R6 ;  /* 0x000000ffff037224 */ /* 0x002fe200078e0006 */
[----:B0-----:R-:W-:Y:S05]  /*0ae0*/  BRA `(.L_x_1753) ;  /* 0xfffffcd000007947 */ /* 0x001fea000383ffff */
.L_x_1749:
[----:B------:R-:W-:Y:S01]  /*0af0*/  HFMA2.MMA R6, -RZ, RZ, 0, 1.847743988037109375e-06 ;  /* 0x0000001fff067435 */ /* 0x000fe200000001ff */
[----:B------:R-:W-:Y:S01]  /*0b00*/  MOV R10, R13 ;  /* 0x0000000d000a7202 */ /* 0x000fe20000000f00 */
[----:B------:R-:W-:Y:S01]  /*0b10*/  IMAD.MOV.U32 R9, RZ, RZ, 0x2 ;  /* 0x00000002ff097424 */ /* 0x000fe200078e00ff */
[----:B------:R-:W-:Y:S01]  /*0b20*/  MOV R2, 0xb50 ;  /* 0x00000b5000027802 */ /* 0x000fe20000000f00 */
[----:B------:R-:W-:-:S02]  /*0b30*/  IMAD.MOV.U32 R11, RZ, RZ, -0x1 ;  /* 0xffffffffff0b7424 */ /* 0x000fc400078e00ff */
[----:B012---:R-:W-:Y:S05]  /*0b40*/  CALL.REL.NOINC `($__internal_126_$__cuda_sm70_shflsync_bfly_p) ;  /* 0x0000034000007944 */ /* 0x007fea0003c00000 */
[----:B01----:R-:W-:Y:S01]  /*0b50*/  FADD.FTZ R10, R13, R6 ;  /* 0x000000060d0a7221 */ /* 0x003fe20000010000 */
[----:B------:R-:W-:Y:S01]  /*0b60*/  MOV R9, 0x4 ;  /* 0x0000000400097802 */ /* 0x000fe20000000f00 */
[----:B------:R-:W-:Y:S01]  /*0b70*/  IMAD.MOV.U32 R6, RZ, RZ, 0x1f ;  /* 0x0000001fff067424 */ /* 0x000fe200078e00ff */
[----:B------:R-:W-:-:S02]  /*0b80*/  MOV R11, 0xffffffff ;  /* 0xffffffff000b7802 */ /* 0x000fc40000000f00 */
[----:B------:R-:W-:Y:S02]  /*0b90*/  MOV R2, 0xbb0 ;  /* 0x00000bb000027802 */ /* 0x000fe40000000f00 */
[----:B------:R-:W-:Y:S05]  /*0ba0*/  CALL.REL.NOINC `($__internal_126_$__cuda_sm70_shflsync_bfly_p) ;  /* 0x000002e000007944 */ /* 0x000fea0003c00000 */
[----:B01----:R-:W-:Y:S01]  /*0bb0*/  FADD.FTZ R10, R10, R6 ;  /* 0x000000060a0a7221 */ /* 0x003fe20000010000 */
[----:B------:R-:W-:Y:S01]  /*0bc0*/  HFMA2.MMA R6, -RZ, RZ, 0, 1.847743988037109375e-06 ;  /* 0x0000001fff067435 */ /* 0x000fe200000001ff */
[----:B------:R-:W-:Y:S01]  /*0bd0*/  IMAD.MOV.U32 R9, RZ, RZ, 0x8 ;  /* 0x00000008ff097424 */ /* 0x000fe200078e00ff */
[----:B------:R-:W-:Y:S01]  /*0be0*/  MOV R2, 0xc10 ;  /* 0x00000c1000027802 */ /* 0x000fe20000000f00 */
[----:B------:R-:W-:-:S03]  /*0bf0*/  IMAD.MOV.U32 R11, RZ, RZ, -0x1 ;  /* 0xffffffffff0b7424 */ /* 0x000fc600078e00ff */
[----:B------:R-:W-:Y:S05]  /*0c00*/  CALL.REL.NOINC `($__internal_126_$__cuda_sm70_shflsync_bfly_p) ;  /* 0x0000028000007944 */ /* 0x000fea0003c00000 */
[----:B-1----:R-:W-:Y:S01]  /*0c10*/  FADD.FTZ R4, R10, R6 ;  /* 0x000000060a047221 */ /* 0x002fe20000010000 */
[----:B0-----:R-:W-:Y:S01]  /*0c20*/  MOV R9, 0x10 ;  /* 0x0000001000097802 */ /* 0x001fe20000000f00 */
[----:B------:R-:W-:Y:S01]  /*0c30*/  IMAD.MOV.U32 R6, RZ, RZ, 0x1f ;  /* 0x0000001fff067424 */ /* 0x000fe200078e00ff */
[----:B------:R-:W-:Y:S01]  /*0c40*/  MOV R11, 0xffffffff ;  /* 0xffffffff000b7802 */ /* 0x000fe20000000f00 */
[----:B------:R-:W-:Y:S01]  /*0c50*/  IMAD.MOV.U32 R10, RZ, RZ, R4 ;  /* 0x000000ffff0a7224 */ /* 0x000fe200078e0004 */
[----:B------:R-:W-:Y:S02]  /*0c60*/  MOV R2, 0xc80 ;  /* 0x00000c8000027802 */ /* 0x000fe40000000f00 */
[----:B------:R-:W-:Y:S05]  /*0c70*/  CALL.REL.NOINC `($__internal_126_$__cuda_sm70_shflsync_bfly_p) ;  /* 0x0000021000007944 */ /* 0x000fea0003c00000 */
[----:B0-----:R-:W-:Y:S01]  /*0c80*/  HFMA2.MMA R9, -RZ, RZ, 0, 5.9604644775390625e-08 ;  /* 0x00000001ff097435 */ /* 0x001fe200000001ff */
[----:B-1----:R-:W-:Y:S01]  /*0c90*/  MOV R7, R6 ;  /* 0x0000000600077202 */ /* 0x002fe20000000f00 */
[----:B------:R-:W-:Y:S01]  /*0ca0*/  IMAD.MOV.U32 R10, RZ, RZ, R5 ;  /* 0x000000ffff0a7224 */ /* 0x000fe200078e0005 */
[----:B------:R-:W-:Y:S01]  /*0cb0*/  MOV R6, 0x1f ;  /* 0x0000001f00067802 */ /* 0x000fe20000000f00 */
[----:B------:R-:W-:Y:S01]  /*0cc0*/  IMAD.MOV.U32 R11, RZ, RZ, -0x1 ;  /* 0xffffffffff0b7424 */ /* 0x000fe200078e00ff */
[----:B------:R-:W-:-:S02]  /*0cd0*/  MOV R2, 0xcf0 ;  /* 0x00000cf000027802 */ /* 0x000fc40000000f00 */
[----:B------:R-:W-:Y:S05]  /*0ce0*/  CALL.REL.NOINC `($__internal_126_$__cuda_sm70_shflsync_bfly_p) ;  /* 0x000001a000007944 */ /* 0x000fea0003c00000 */
[----:B0-----:R-:W-:Y:S01]  /*0cf0*/  HFMA2.MMA R9, -RZ, RZ, 0, 1.1920928955078125e-07 ;  /* 0x00000002ff097435 */ /* 0x001fe200000001ff */
[----:B-1----:R-:W-:Y:S01]  /*0d00*/  FADD.FTZ R10, R5, R6 ;  /* 0x00000006050a7221 */ /* 0x002fe20000010000 */
[----:B------:R-:W-:Y:S01]  /*0d10*/  MOV R6, 0x1f ;  /* 0x0000001f00067802 */ /* 0x000fe20000000f00 */
[----:B------:R-:W-:Y:S01]  /*0d20*/  IMAD.MOV.U32 R11, RZ, RZ, -0x1 ;  /* 0xffffffffff0b7424 */ /* 0x000fe200078e00ff */
[----:B------:R-:W-:-:S02]  /*0d30*/  MOV R2, 0xd50 ;  /* 0x00000d5000027802 */ /* 0x000fc40000000f00 */
[----:B------:R-:W-:Y:S05]  /*0d40*/  CALL.REL.NOINC `($__internal_126_$__cuda_sm70_shflsync_bfly_p) ;  /* 0x0000014000007944 */ /* 0x000fea0003c00000 */
[----:B0-----:R-:W-:Y:S01]  /*0d50*/  HFMA2.MMA R9, -RZ, RZ, 0, 2.384185791015625e-07 ;  /* 0x00000004ff097435 */ /* 0x001fe200000001ff */
[----:B-1----:R-:W-:Y:S01]  /*0d60*/  FADD.FTZ R10, R10, R6 ;  /* 0x000000060a0a7221 */ /* 0x002fe20000010000 */
[----:B------:R-:W-:Y:S01]  /*0d70*/  MOV R6, 0x1f ;  /* 0x0000001f00067802 */ /* 0x000fe20000000f00 */
[----:B------:R-:W-:Y:S01]  /*0d80*/  IMAD.MOV.U32 R11, RZ, RZ, -0x1 ;  /* 0xffffffffff0b7424 */ /* 0x000fe200078e00ff */
[----:B------:R-:W-:-:S02]  /*0d90*/  MOV R2, 0xdb0 ;  /* 0x00000db000027802 */ /* 0x000fc40000000f00 */
[----:B------:R-:W-:Y:S05]  /*0da0*/  CALL.REL.NOINC `($__internal_126_$__cuda_sm70_shflsync_bfly_p) ;  /* 0x000000e000007944 */ /* 0x000fea0003c00000 */
[----:B0-----:R-:W-:Y:S01]  /*0db0*/  HFMA2.MMA R9, -RZ, RZ, 0, 4.76837158203125e-07 ;  /* 0x00000008ff097435 */ /* 0x001fe200000001ff */
[----:B-1----:R-:W-:Y:S01]  /*0dc0*/  FADD.FTZ R10, R10, R6 ;  /* 0x000000060a0a7221 */ /* 0x002fe20000010000 */
[----:B------:R-:W-:Y:S01]  /*0dd0*/  MOV R6, 0x1f ;  /* 0x0000001f00067802 */ /* 0x000fe20000000f00 */
[----:B------:R-:W-:Y:S01]  /*0de0*/  IMAD.MOV.U32 R11, RZ, RZ, -0x1 ;  /* 0xffffffffff0b7424 */ /* 0x000fe200078e00ff */
[----:B------:R-:W-:-:S02]  /*0df0*/  MOV R2, 0xe10 ;  /* 0x00000e1000027802 */ /* 0x000fc40000000f00 */
[----:B------:R-:W-:Y:S05]  /*0e00*/  CALL.REL.NOINC `($__internal_126_$__cuda_sm70_shflsync_bfly_p) ;  /* 0x0000008000007944 */ /* 0x000fea0003c00000 */
[----:B0-----:R-:W-:Y:S01]  /*0e10*/  HFMA2.MMA R9, -RZ, RZ, 0, 9.5367431640625e-07 ;  /* 0x00000010ff097435 */ /* 0x001fe200000001ff */
[----:B-1----:R-:W-:Y:S01]  /*0e20*/  FADD.FTZ R10, R10, R6 ;  /* 0x000000060a0a7221 */ /* 0x002fe20000010000 */
[----:B------:R-:W-:Y:S01]  /*0e30*/  MOV R6, 0x1f ;  /* 0x0000001f00067802 */ /* 0x000fe20000000f00 */
[----:B------:R-:W-:Y:S01]  /*0e40*/  IMAD.MOV.U32 R11, RZ, RZ, -0x1 ;  /* 0xffffffffff0b7424 */ /* 0x000fe200078e00ff */
[----:B------:R-:W-:-:S02]  /*0e50*/  MOV R2, 0xe70 ;  /* 0x00000e7000027802 */ /* 0x000fc40000000f00 */
[----:B------:R-:W-:Y:S05]  /*0e60*/  CALL.REL.NOINC `($__internal_126_$__cuda_sm70_shflsync_bfly_p) ;  /* 0x0000002000007944 */ /* 0x000fea0003c00000 */
[----:B-1----:R-:W-:Y:S01]  /*0e70*/  MOV R5, R6 ;  /* 0x0000000600057202 */ /* 0x002fe20000000f00 */
[----:B0-----:R-:W-:Y:S05]  /*0e80*/  BRA `(.L_x_1754) ;  /* 0xfffffa5000007947 */ /* 0x001fea000383ffff */
        .weak           $__internal_126_$__cuda_sm70_shflsync_bfly_p
        .type           $__internal_126_$__cuda_sm70_shflsync_bfly_p,@function
        .size           $__internal_126_$__cuda_sm70_shflsync_bfly_p,(.L_x_3533 - $__internal_126_$__cuda_sm70_shflsync_bfly_p)
$__internal_126_$__cuda_sm70_shflsync_bfly_p:
[----:B------:R-:W-:Y:S01]  /*0e90*/  HFMA2.MMA R3, -RZ, RZ, 0, 0 ;  /* 0x00000000ff037435 */ /* 0x000fe200000001ff */
[----:B------:R-:W-:Y:S04]  /*0ea0*/  WARPSYNC R11 ;  /* 0x0000000b00007348 */ /* 0x000fe80003800000 */
[----:B------:R0:W1:Y:S01]  /*0eb0*/  SHFL.BFLY PT, R6, R10, R9, R6 ;  /* 0x0c0000090a067389 */ /* 0x00006200000e0006 */
[----:B------:R-:W-:Y:S05]  /*0ec0*/  RET.REL.NODEC R2 `(_ZN10layer_norm22ln_bwd_finalize_kernelINS_22Kernel_traits_finalizeILj12800E6__halfS2_S2_fjLj1024ELj4ENS_18Kernel_traits_baseILj12800ES2_S2_S2_fjLj1024EEEEEEEvNS_9BwdParamsE) ;  /* 0xfffff13002007950 */ /* 0x000fea0003c3ffff */
.L_x_1755:
        /* <DEDUP_REMOVED lines=11> */
.L_x_3533:


//--------------------- .text._ZN10layer_norm13ln_bwd_kernelINS_13Kernel_traitsI6__halfS2_S2_fjLj12800ELj5ELj1ELj4ELj8ENS_18Kernel_traits_baseILj12800ES2_S2_S2_fjLj128EEEEEEEvNS_9BwdParamsE --------------------------
	.section	.text._ZN10layer_norm13ln_bwd_kernelINS_13Kernel_traitsI6__halfS2_S2_fjLj12800ELj5ELj1ELj4ELj8ENS_18Kernel_traits_baseILj12800ES2_S2_S2_fjLj128EEEEEEEvNS_9BwdParamsE,"ax",@progbits
	.sectioninfo	@"SHI_REGISTERS=147"
	.align	128
        .global         _ZN10layer_norm13ln_bwd_kernelINS_13Kernel_traitsI6__halfS2_S2_fjLj12800ELj5ELj1ELj4ELj8ENS_18Kernel_traits_baseILj12800ES2_S2_S2_fjLj128EEEEEEEvNS_9BwdParamsE
        .type           _ZN10layer_norm13ln_bwd_kernelINS_13Kernel_traitsI6__halfS2_S2_fjLj12800ELj5ELj1ELj4ELj8ENS_18Kernel_traits_baseILj12800ES2_S2_S2_fjLj128EEEEEEEvNS_9BwdParamsE,@function
        .size           _ZN10layer_norm13ln_bwd_kernelINS_13Kernel_traitsI6__halfS2_S2_fjLj12800ELj5ELj1ELj4ELj8ENS_18Kernel_traits_baseILj12800ES2_S2_S2_fjLj128EEEEEEEvNS_9BwdParamsE,(.L_x_3534 - _ZN10layer_norm13ln_bwd_kernelINS_13Kernel_traitsI6__halfS2_S2_fjLj12800ELj5ELj1ELj4ELj8ENS_18Kernel_traits_baseILj12800ES2_S2_S2_fjLj128EEEEEEEvNS_9BwdParamsE)
        .other          _ZN10layer_norm13ln_bwd_kernelINS_13Kernel_traitsI6__halfS2_S2_fjLj12800ELj5ELj1ELj4ELj8ENS_18Kernel_traits_baseILj12800ES2_S2_S2_fjLj128EEEEEEEvNS_9BwdParamsE,@"STO_CUDA_ENTRY STV_DEFAULT"
_ZN10layer_norm13ln_bwd_kernelINS_13Kernel_traitsI6__halfS2_S2_fjLj12800ELj5ELj1ELj4ELj8ENS_18Kernel_traits_baseILj12800ES2_S2_S2_fjLj128EEEEEEEvNS_9BwdParamsE:
.text._ZN10layer_norm13ln_bwd_kernelINS_13Kernel_traitsI6__halfS2_S2_fjLj12800ELj5ELj1ELj4ELj8ENS_18Kernel_traits_baseILj12800ES2_S2_S2_fjLj128EEEEEEEvNS_9BwdParamsE:
        /* <DEDUP_REMOVED lines=142> */
.L_x_1764:
        /* <DEDUP_REMOVED lines=9> */
[----:B------:R-:W-:Y:S02]  /*0970*/  MOV R40, UR6 ;  /* 0x0000000600287c02 */ /* 0x000fe40008000f00 */
[----:B------:R-:W-:Y:S01]  /*0980*/  MOV R41, UR7 ;  /* 0x0000000700297c02 */ /* 0x000fe20008000f00 */
[----:B------:R-:W-:-:S04]  /*0990*/  HFMA2.MMA R42, -RZ, RZ, 0, 2.384185791015625e-07 ;  /* 0x00000004ff2a7435 */ /* 0x000fc800000001ff */
[C---:B------:R-:W-:Y:S01]  /*09a0*/  IMAD.WIDE.U32 R46, R110.reuse, 0x8, R40 ;  /* 0x000000086e2e7825 */ /* 0x040fe200078e0028 */
[----:B------:R-:W-:Y:S02]  /*09b0*/  UMOV UR6, UR4 ;  /* 0x0000000400067c82 */ /* 0x000fe40008000000 */
[----:B------:R-:W-:Y:S02]  /*09c0*/  UMOV UR7, UR5 ;  /* 0x0000000500077c82 */ /* 0x000fe40008000000 */
[----:B------:R-:W-:Y:S01]  /*09d0*/  @!UP0 ULDC.64 UR6, c[0x0][0x170] ;  /* 0x00005c0000068ab9 */ /* 0x000fe20000000a00 */
[----:B------:R-:W2:Y:S01]  /*09e0*/  LDG.E.64 R46, [R46.64] ;  /* 0x000000082e2e7981 */ /* 0x000ea2000c1e1b00 */
[----:B------:R-:W-:Y:S01]  /*09f0*/  @P0 MOV R120, RZ ;  /* 0x000000ff00780202 */ /* 0x000fe20000000f00 */
[CC--:B------:R-:W-:Y:S01]  /*0a00*/  @!P0 IMAD.WIDE R44, R77.reuse, R42.reuse, c[0x0][0x180] ;  /* 0x000060004d2c8625 */ /* 0x0c0fe200078e022a */
[----:B------:R-:W-:Y:S02]  /*0a10*/  MOV R40, UR6 ;  /* 0x0000000600287c02 */ /* 0x000fe40008000f00 */
[----:B------:R-:W-:Y:S01]  /*0a20*/  MOV R41, UR7 ;  /* 0x0000000700297c02 */ /* 0x000fe20008000f00 */
[----:B------:R-:W-:Y:S01]  /*0a30*/  IMAD.WIDE R42, R77, R42, c[0x0][0x188] ;  /* 0x000062004d2a7625 */ /* 0x000fe200078e022a */
[----:B------:R-:W-:Y:S01]  /*0a40*/  IADD3 R89, R110, 0x280, RZ ;  /* 0x000002806e597810 */ /* 0x000fe20007ffe0ff */
[----:B------:R0:W3:Y:S01]  /*0a50*/  @!P0 LDG.E R120, [R44.64] ;  /* 0x000000082c788981 */ /* 0x0000e2000c1e1900 */
[----:B------:R-:W-:-:S03]  /*0a60*/  UMOV UR6, UR4 ;  /* 0x0000000400067c82 */ /* 0x000fc60008000000 */
[----:B------:R-:W-:Y:S01]  /*0a70*/  IMAD.WIDE.U32 R82, R89, 0x8, R40 ;  /* 0x0000000859527825 */ /* 0x000fe200078e0028 */
[----:B------:R-:W-:Y:S01]  /*0a80*/  UMOV UR7, UR5 ;  /* 0x0000000500077c82 */ /* 0x000fe20008000000 */
[----:B------:R1:W4:Y:S01]  /*0a90*/  LDG.E R111, [R42.64] ;  /* 0x000000082a6f7981 */ /* 0x000322000c1e1900 */
[----:B------:R-:W-:Y:S01]  /*0aa0*/  @!UP0 ULDC.64 UR6, c[0x0][0x170] ;  /* 0x00005c0000068ab9 */ /* 0x000fe20000000a00 */
[----:B------:R-:W-:Y:S02]  /*0ab0*/  IADD3 R91, R110, 0x500, RZ ;  /* 0x000005006e5b7810 */ /* 0x000fe40007ffe0ff */
[----:B------:R-:W5:Y:S01]  /*0ac0*/  LDG.E.64 R82, [R82.64] ;  /* 0x0000000852527981 */ /* 0x000f62000c1e1b00 */
[----:B------:R-:W-:Y:S02]  /*0ad0*/  MOV R40, UR6 ;  /* 0x0000000600287c02 */ /* 0x000fe40008000f00 */
[----:B------:R-:W-:-:S05]  /*0ae0*/  MOV R41, UR7 ;  /* 0x0000000700297c02 */ /* 0x000fca0008000f00 */
[----:B------:R-:W-:-:S06]  /*0af0*/  IMAD.WIDE.U32 R86, R91, 0x8, R40 ;  /* 0x000000085b567825 */ /* 0x000fcc00078e0028 */
[----:B------:R-:W4:Y:S01]  /*0b00*/  LDG.E.64 R86, [R86.64] ;  /* 0x0000000856567981 */ /* 0x000f22000c1e1b00 */
[----:B------:R-:W-:Y:S01]  /*0b10*/  UMOV UR6, UR4 ;  /* 0x0000000400067c82 */ /* 0x000fe20008000000 */
[----:B------:R-:W-:Y:S01]  /*0b20*/  IADD3 R93, R110, 0x780, RZ ;  /* 0x000007806e5d7810 */ /* 0x000fe20007ffe0ff */
[----:B------:R-:W-:Y:S02]  /*0b30*/  UMOV UR7, UR5 ;  /* 0x0000000500077c82 */ /* 0x000fe40008000000 */
[----:B------:R-:W-:Y:S02]  /*0b40*/  @!UP0 ULDC.64 UR4, c[0x0][0x170] ;  /* 0x00005c0000048ab9 */ /* 0x000fe40000000a00 */
[----:B------:R-:W-:Y:S02]  /*0b50*/  MOV R40, UR4 ;  /* 0x0000000400287c02 */ /* 0x000fe40008000f00 */
[----:B------:R-:W-:-:S05]  /*0b60*/  MOV R41, UR5 ;  /* 0x0000000500297c02 */ /* 0x000fca0008000f00 */
[----:B0-----:R-:W-:Y:S01]  /*0b70*/  IMAD.WIDE.U32 R44, R93, 0x8, R40 ;  /* 0x000000085d2c7825 */ /* 0x001fe200078e0028 */
[----:B------:R-:W-:Y:S02]  /*0b80*/  @!UP0 ULDC UR6, c[0x0][0x170] ;  /* 0x00005c0000068ab9 */ /* 0x000fe40000000800 */
[----:B------:R-:W-:-:S03]  /*0b90*/  @!UP0 ULDC UR7, c[0x0][0x174] ;  /* 0x00005d0000078ab9 */ /* 0x000fc60000000800 */
[----:B------:R-:W4:Y:S01]  /*0ba0*/  LDG.E.64 R44, [R44.64] ;  /* 0x000000082c2c7981 */ /* 0x000f22000c1e1b00 */
[----:B------:R-:W-:Y:S02]  /*0bb0*/  MOV R40, UR6 ;  /* 0x0000000600287c02 */ /* 0x000fe40008000f00 */
[----:B------:R-:W-:Y:S02]  /*0bc0*/  MOV R41, UR7 ;  /* 0x0000000700297c02 */ /* 0x000fe40008000f00 */
[----:B------:R-:W-:-:S05]  /*0bd0*/  IADD3 R113, R110, 0xa00, RZ ;  /* 0x00000a006e717810 */ /* 0x000fca0007ffe0ff */
[----:B------:R-:W-:Y:S01]  /*0be0*/  IMAD.WIDE.U32 R84, R113, 0x8, R40 ;  /* 0x0000000871547825 */ /* 0x000fe200078e0028 */
[----:B------:R-:W-:-:S05]  /*0bf0*/  HFMA2.MMA R90, -RZ, RZ, 0, 4.76837158203125e-07 ;  /* 0x00000008ff5a7435 */ /* 0x000fca00000001ff */
[----:B------:R-:W4:Y:S05]  /*0c00*/  LDG.E.64 R84, [R84.64] ;  /* 0x0000000854547981 */ /* 0x000f2a000c1e1b00 */
[----:B-1----:R-:W-:-:S04]  /*0c10*/  IMAD.WIDE.U32 R42, R89, R90, c[0x0][0x1b8] ;  /* 0x00006e00592a7625 */ /* 0x002fc800078e005a */
[-C--:B------:R-:W-:Y:S02]  /*0c20*/  IMAD.WIDE.U32 R88, R93, R90.reuse, c[0x0][0x1b8] ;  /* 0x00006e005d587625 */ /* 0x080fe400078e005a */
[----:B------:R-:W4:Y:S02]  /*0c30*/  LDG.E.64 R42, [R42.64] ;  /* 0x000000082a2a7981 */ /* 0x000f24000c1e1b00 */
[-C--:B------:R-:W-:Y:S02]  /*0c40*/  IMAD.WIDE.U32 R40, R91, R90.reuse, c[0x0][0x1b8] ;  /* 0x00006e005b287625 */ /* 0x080fe400078e005a */
[----:B------:R-:W4:Y:S02]  /*0c50*/  LDG.E.64 R88, [R88.64] ;  /* 0x0000000858587981 */ /* 0x000f24000c1e1b00 */
[-C--:B------:R-:W-:Y:S02]  /*0c60*/  IMAD.WIDE.U32 R92, R113, R90.reuse, c[0x0][0x1b8] ;  /* 0x00006e00715c7625 */ /* 0x080fe400078e005a */
[----:B------:R-:W4:Y:S02]  /*0c70*/  LDG.E.64 R40, [R40.64] ;  /* 0x0000000828287981 */ /* 0x000f24000c1e1b00 */
[----:B------:R-:W-:-:S02]  /*0c80*/  IMAD.WIDE.U32 R90, R110, R90, c[0x0][0x1b8] ;  /* 0x00006e006e5a7625 */ /* 0x000fc400078e005a */
        /* <DEDUP_REMOVED lines=13> */
[----:B------:R-:W-:Y:S02]  /*0d60*/  MOV R112, R46 ;  /* 0x0000002e00707202 */ /* 0x000fe40000000f00 */
[--C-:B------:R-:W-:Y:S01]  /*0d70*/  SHF.R.U64 R46, R46, 0x10, R47.reuse ;  /* 0x000000102e2e7819 */ /* 0x100fe2000000122f */
[----:B------:R-:W-:Y:S02]  /*0d80*/  HADD2.F32 R118, -RZ, R113.H0_H0 ;  /* 0x20000071ff767230 */ /* 0x000fe40000004100 */
[----:B------:R-:W-:Y:S02]  /*0d90*/  HADD2.F32 R121, -RZ, R112.H0_H0 ;  /* 0x20000070ff797230 */ /* 0x000fe40000004100 */
[----:B------:R-:W-:Y:S01]  /*0da0*/  HADD2.F32 R127, -RZ, R46.H0_H0 ;  /* 0x2000002eff7f7230 */ /* 0x000fe20000004100 */
[----:B------:R-:W-:Y:S01]  /*0db0*/  SHF.R.U32.HI R46, RZ, 0x10, R47 ;  /* 0x00000010ff2e7819 */ /* 0x000fe2000001162f */
[----:B------:R-:W-:Y:S02]  /*0dc0*/  @P0 FADD.FTZ R115, -R55, R118 ;  /* 0x0000007637730221 */ /* 0x000fe40000010100 */
[----:B---3--:R-:W-:-:S02]  /*0dd0*/  @!P0 FADD.FTZ R118, R118, -R120 ;  /* 0x8000007876768221 */ /* 0x008fc40000010000 */
[----:B0-----:R-:W-:Y:S01]  /*0de0*/  @P0 FMUL.FTZ R115, R115, R116 ;  /* 0x0000007473730220 */ /* 0x001fe20000410000 */
[----:B------:R-:W-:Y:S01]  /*0df0*/  HADD2.F32 R129, -RZ, R46.H0_H0 ;  /* 0x2000002eff817230 */ /* 0x000fe20000004100 */
[----:B------:R-:W-:Y:S01]  /*0e00*/  @P0 FADD.FTZ R112, -R54, R121 ;  /* 0x0000007936700221 */ /* 0x000fe20000010100 */
[----:B-----5:R-:W-:Y:S01]  /*0e10*/  MOV R47, R82 ;  /* 0x00000052002f7202 */ /* 0x020fe20000000f00 */
[----:B----4-:R-:W-:Y:S01]  /*0e20*/  @!P0 FMUL.FTZ R115, R111, R118 ;  /* 0x000000766f738220 */ /* 0x010fe20000410000 */
[----:B------:R-:W-:Y:S01]  /*0e30*/  SHF.R.U64 R118, R82, 0x10, R83 ;  /* 0x0000001052767819 */ /* 0x000fe20000001253 */
[----:B------:R-:W-:Y:S01]  /*0e40*/  @!P0 FADD.FTZ R46, R121, -R120 ;  /* 0x80000078792e8221 */ /* 0x000fe20000010000 */
[----:B------:R-:W-:Y:S01]  /*0e50*/  SHF.R.U32.HI R82, RZ, 0x10, R83 ;  /* 0x00000010ff527819 */ /* 0x000fe20000011653 */
[----:B------:R-:W-:Y:S02]  /*0e60*/  @P0 FADD.FTZ R117, -R76, R127 ;  /* 0x0000007f4c750221 */ /* 0x000fe40000010100 */
[----:B-1----:R-:W-:Y:S01]  /*0e70*/  @P0 FMUL.FTZ R112, R112, R119 ;  /* 0x0000007770700220 */ /* 0x002fe20000410000 */
[----:B------:R-:W-:Y:S01]  /*0e80*/  HADD2.F32 R47, -RZ, R47.H0_H0 ;  /* 0x2000002fff2f7230 */ /* 0x000fe20000004100 */
[----:B------:R-:W-:-:S02]  /*0e90*/  @P0 FADD.FTZ R113, -R78, R129 ;  /* 0x000000814e710221 */ /* 0x000fc40000010100 */
[----:B------:R-:W-:Y:S02]  /*0ea0*/  @!P0 FADD.FTZ R116, R127, -R120 ;  /* 0x800000787f748221 */ /* 0x000fe40000010000 */
[----:B------:R-:W-:Y:S01]  /*0eb0*/  @!P0 FMUL.FTZ R112, R111, R46 ;  /* 0x0000002e6f708220 */ /* 0x000fe20000410000 */
[----:B------:R-:W-:Y:S01]  /*0ec0*/  HADD2.F32 R131, -RZ, R82.H0_H0 ;  /* 0x20000052ff837230 */ /* 0x000fe20000004100 */
[----:B------:R-:W-:Y:S02]  /*0ed0*/  @!P0 FADD.FTZ R46, R129, -R120 ;  /* 0x80000078812e8221 */ /* 0x000fe40000010000 */
[----:B------:R-:W-:Y:S01]  /*0ee0*/  @P0 FMUL.FTZ R117, R117, R114 ;  /* 0x0000007275750220 */ /* 0x000fe20000410000 */
[----:B------:R-:W-:Y:S01]  /*0ef0*/  HADD2.F32 R118, -RZ, R118.H0_H0 ;  /* 0x20000076ff767230 */ /* 0x000fe20000004100 */
[----:B------:R-:W-:Y:S02]  /*0f00*/  @P0 FMUL.FTZ R113, R113, R122 ;  /* 0x0000007a71710220 */ /* 0x000fe40000410000 */
[----:B------:R-:W-:Y:S01]  /*0f10*/  @!P0 FMUL.FTZ R117, R111, R116 ;  /* 0x000000746f758220 */ /* 0x000fe20000410000 */
[----:B------:R-:W-:Y:S01]  /*0f20*/  MOV R116, R83 ;  /* 0x0000005300747202 */ /* 0x000fe20000000f00 */
[----:B------:R-:W-:-:S02]  /*0f30*/  @!P0 FMUL.FTZ R113, R111, R46 ;  /* 0x0000002e6f718220 */ /* 0x000fc40000410000 */
[----:B------:R-:W-:Y:S02]  /*0f40*/  @P0 FADD.FTZ R121, -R56, R47 ;  /* 0x0000002f38790221 */ /* 0x000fe40000010100 */
[----:B------:R-:W-:Y:S01]  /*0f50*/  @!P0 FADD.FTZ R46, R47, -R120 ;  /* 0x800000782f2e8221 */ /* 0x000fe20000010000 */
[----:B------:R-:W-:Y:S01]  /*0f60*/  MOV R47, R86 ;  /* 0x00000056002f7202 */ /* 0x000fe20000000f00 */
[----:B------:R-:W-:Y:S01]  /*0f70*/  @P0 FADD.FTZ R82, -R80, R131 ;  /* 0x0000008350520221 */ /* 0x000fe20000010100 */
[----:B------:R-:W-:Y:S01]  /*0f80*/  HADD2.F32 R129, -RZ, R116.H0_H0 ;  /* 0x20000074ff817230 */ /* 0x000fe20000004100 */
[----:B------:R-:W-:Y:S02]  /*0f90*/  @P0 FADD.FTZ R119, -R79, R118 ;  /* 0x000000764f770221 */ /* 0x000fe40000010100 */
[----:B------:R-:W-:Y:S02]  /*0fa0*/  @P0 FMUL.FTZ R121, R121, R124 ;  /* 0x0000007c79790220 */ /* 0x000fe40000410000 */
[----:B------:R-:W-:Y:S01]  /*0fb0*/  @P0 FMUL.FTZ R82, R82, R125 ;  /* 0x0000007d52520220 */ /* 0x000fe20000410000 */
[----:B------:R-:W-:Y:S01]  /*0fc0*/  HADD2.F32 R125, -RZ, R47.H0_H0 ;  /* 0x2000002fff7d7230 */ /* 0x000fe20000004100 */
[----:B------:R-:W-:-:S02]  /*0fd0*/  @!P0 FADD.FTZ R116, R118, -R120 ;  /* 0x8000007876748221 */ /* 0x000fc40000010000 */
[----:B------:R-:W-:Y:S02]  /*0fe0*/  @!P0 FMUL.FTZ R121, R111, R46 ;  /* 0x0000002e6f798220 */ /* 0x000fe40000410000 */
[----:B------:R-:W-:Y:S01]  /*0ff0*/  @!P0 FADD.FTZ R46, R131, -R120 ;  /* 0x80000078832e8221 */ /* 0x000fe20000010000 */
[----:B------:R-:W0:Y:S01]  /*1000*/  @P0 MUFU.RCP R114, R104 ;  /* 0x0000006800720308 */ /* 0x000e220000001000 */
[----:B------:R-:W-:Y:S02]  /*1010*/  @P0 FMUL.FTZ R119, R119, R126 ;  /* 0x0000007e77770220 */ /* 0x000fe40000410000 */
[----:B------:R-:W-:Y:S01]  /*1020*/  @!P0 FMUL.FTZ R119, R111, R116 ;  /* 0x000000746f778220 */ /* 0x000fe20000410000 */
[----:B------:R-:W-:Y:S01]  /*1030*/  SHF.R.U64 R116, R86, 0x10, R87 ;  /* 0x0000001056747819 */ /* 0x000fe20000001257 */
[----:B------:R-:W-:Y:S01]  /*1040*/  @P0 FADD.FTZ R83, -R57, R129 ;  /* 0x0000008139530221 */ /* 0x000fe20000010100 */
[----:B------:R-:W-:Y:S01]  /*1050*/  MOV R47, R87 ;  /* 0x00000057002f7202 */ /* 0x000fe20000000f00 */
[----:B------:R-:W-:Y:S01]  /*1060*/  @!P0 FMUL.FTZ R82, R111, R46 ;  /* 0x0000002e6f528220 */ /* 0x000fe20000410000 */
[----:B------:R-:W1:Y:S01]  /*1070*/  @P0 MUFU.RCP R122, R69 ;  /* 0x00000045007a0308 */ /* 0x000e620000001000 */
[----:B------:R-:W-:-:S02]  /*1080*/  @!P0 FADD.FTZ R118, R129, -R120 ;  /* 0x8000007881768221 */ /* 0x000fc40000010000 */
[----:B------:R-:W-:Y:S01]  /*1090*/  @P0 FADD.FTZ R46, -R58, R125 ;  /* 0x0000007d3a2e0221 */ /* 0x000fe20000010100 */
[----:B------:R-:W-:Y:S01]  /*10a0*/  HADD2.F32 R116, -RZ, R116.H0_H0 ;  /* 0x20000074ff747230 */ /* 0x000fe20000004100 */
[----:B------:R-:W-:Y:S02]  /*10b0*/  @P0 FMUL.FTZ R83, R83, R128 ;  /* 0x0000008053530220 */ /* 0x000fe40000410000 */
[----:B------:R-:W-:Y:S01]  /*10c0*/  @!P0 FMUL.FTZ R83, R111, R118 ;  /* 0x000000766f538220 */ /* 0x000fe20000410000 */
[----:B------:R-:W-:Y:S01]  /*10d0*/  HADD2.F32 R118, -RZ, R47.H0_H0 ;  /* 0x2000002fff767230 */ /* 0x000fe20000004100 */
[----:B------:R-:W-:Y:S02]  /*10e0*/  @P0 FMUL.FTZ R123, R46, R123 ;  /* 0x0000007b2e7b0220 */ /* 0x000fe40000410000 */
[----:B------:R-:W-:Y:S01]  /*10f0*/  @!P0 FADD.FTZ R46, R125, -R120 ;  /* 0x800000787d2e8221 */ /* 0x000fe20000010000 */
[----:B------:R-:W-:Y:S01]  /*1100*/  SHF.R.U32.HI R86, RZ, 0x10, R87 ;  /* 0x00000010ff567819 */ /* 0x000fe20000011657 */
[----:B------:R-:W-:-:S02]  /*1110*/  @P0 FADD.FTZ R47, -R81, R116 ;  /* 0x00000074512f0221 */ /* 0x000fc40000010100 */
[----:B------:R-:W-:Y:S02]  /*1120*/  @!P0 FMUL.FTZ R123, R111, R46 ;  /* 0x0000002e6f7b8220 */ /* 0x000fe40000410000 */
[----:B------:R-:W-:Y:S02]  /*1130*/  @P0 FADD.FTZ R87, -R59, R118 ;  /* 0x000000763b570221 */ /* 0x000fe40000010100 */
[----:B------:R-:W-:Y:S01]  /*1140*/  @!P0 FADD.FTZ R46, R116, -R120 ;  /* 0x80000078742e8221 */ /* 0x000fe20000010000 */
[----:B------:R-:W2:Y:S01]  /*1150*/  @P0 MUFU.RCP R127, R105 ;  /* 0x00000069007f0308 */ /* 0x000ea20000001000 */
[----:B------:R-:W-:Y:S02]  /*1160*/  @!P0 FADD.FTZ R116, R118, -R120 ;  /* 0x8000007876748221 */ /* 0x000fe40000010000 */
[----:B0-----:R-:W-:Y:S02]  /*1170*/  @P0 FMUL.FTZ R114, R47, R114 ;  /* 0x000000722f720220 */ /* 0x001fe40000410000 */
[----:B-1----:R-:W-:-:S02]  /*1180*/  @P0 FMUL.FTZ R87, R87, R122 ;  /* 0x0000007a57570220 */ /* 0x002fc40000410000 */
[----:B------:R-:W-:Y:S01]  /*1190*/  @!P0 FMUL.FTZ R114, R111, R46 ;  /* 0x0000002e6f728220 */ /* 0x000fe20000410000 */
[----:B------:R-:W0:Y:S01]  /*11a0*/  @P0 MUFU.RCP R126, R71 ;  /* 0x00000047007e0308 */ /* 0x000e220000001000 */
[----:B------:R-:W-:Y:S01]  /*11b0*/  @!P0 FMUL.FTZ R87, R111, R116 ;  /* 0x000000746f578220 */ /* 0x000fe20000410000 */
[----:B------:R-:W-:Y:S02]  /*11c0*/  MOV R46, R45 ;  /* 0x0000002d002e7202 */ /* 0x000fe40000000f00 */
[----:B------:R-:W-:-:S04]  /*11d0*/  SHF.R.U64 R116, R44, 0x10, R45 ;  /* 0x000000102c747819 */ /* 0x000fc8000000122d */
[----:B------:R-:W1:Y:S01]  /*11e0*/  @P0 MUFU.RCP R129, R106 ;  /* 0x0000006a00810308 */ /* 0x000e620000001000 */
[----:B------:R-:W-:Y:S01]  /*11f0*/  HADD2.F32 R133, -RZ, R86.H0_H0 ;  /* 0x20000056ff857230 */ /* 0x000fe20000004100 */
[----:B------:R-:W-:Y:S01]  /*1200*/  MOV R47, R44 ;  /* 0x0000002c002f7202 */ /* 0x000fe20000000f00 */
[----:B------:R-:W-:Y:S02]  /*1210*/  HADD2.F32 R132, -RZ, R46.H0_H0 ;  /* 0x2000002eff847230 */ /* 0x000fe40000004100 */
[----:B------:R-:W-:-:S03]  /*1220*/  HADD2.F32 R122, -RZ, R116.H0_H0 ;  /* 0x20000074ff7a7230 */ /* 0x000fc60000004100 */
[----:B------:R-:W3:Y:S01]  /*1230*/  @P0 MUFU.RCP R124, R70 ;  /* 0x00000046007c0308 */ /* 0x000ee20000001000 */
[----:B------:R-:W-:Y:S01]  /*1240*/  SHF.R.U32.HI R45, RZ, 0x10, R45 ;  /* 0x00000010ff2d7819 */ /* 0x000fe2000001162d */
[----:B------:R-:W-:Y:S01]  /*1250*/  @P0 FADD.FTZ R86, -R94, R133 ;  /* 0x000000855e560221 */ /* 0x000fe20000010100 */
[----:B------:R-:W-:Y:S01]  /*1260*/  HADD2.F32 R47, -RZ, R47.H0_H0 ;  /* 0x2000002fff2f7230 */ /* 0x000fe20000004100 */
[----:B------:R-:W-:-:S04]  /*1270*/  @!P0 FADD.FTZ R44, R133, -R120 ;  /* 0x80000078852c8221 */ /* 0x000fc80000010000 */
[----:B------:R-:W4:Y:S01]  /*1280*/  @P0 MUFU.RCP R131, R107 ;  /* 0x0000006b00830308 */ /* 0x000f220000001000 */
[----:B------:R-:W-:Y:S02]  /*1290*/  @P0 FADD.FTZ R125, -R61, R132 ;  /* 0x000000843d7d0221 */ /* 0x000fe40000010100 */
[----:B------:R-:W-:Y:S02]  /*12a0*/  @P0 FADD.FTZ R118, -R95, R122 ;  /* 0x0000007a5f760221 */ /* 0x000fe40000010100 */
[----:B------:R-:W-:Y:S01]  /*12b0*/  @!P0 FADD.FTZ R46, R122, -R120 ;  /* 0x800000787a2e8221 */ /* 0x000fe20000010000 */
[----:B------:R-:W-:Y:S01]  /*12c0*/  HADD2.F32 R133, -RZ, R45.H0_H0 ;  /* 0x2000002dff857230 */ /* 0x000fe20000004100 */
[----:B------:R-:W-:Y:S02]  /*12d0*/  @!P0 FADD.FTZ R122, R132, -R120 ;  /* 0x80000078847a8221 */ /* 0x000fe40000010000 */
[----:B--2---:R-:W-:Y:S02]  /*12e0*/  @P0 FMUL.FTZ R86, R86, R127 ;  /* 0x0000007f56560220 */ /* 0x004fe40000410000 */
[----:B------:R-:W-:-:S02]  /*12f0*/  @!P0 FMUL.FTZ R86, R111, R44 ;  /* 0x0000002c6f568220 */ /* 0x000fc40000410000 */
[----:B0-----:R-:W-:Y:S01]  /*1300*/  @P0 FMUL.FTZ R125, R125, R126 ;  /* 0x0000007e7d7d0220 */ /* 0x001fe20000410000 */
[----:B------:R-:W-:Y:S01]  /*1310*/  MOV R45, R84 ;  /* 0x00000054002d7202 */ /* 0x000fe20000000f00 */
[----:B------:R-:W-:Y:S01]  /*1320*/  @P0 FADD.FTZ R127, -R60, R47 ;  /* 0x0000002f3c7f0221 */ /* 0x000fe20000010100 */
[----:B------:R-:W0:Y:S01]  /*1330*/  @P0 MUFU.RCP R126, R73 ;  /* 0x00000049007e0308 */ /* 0x000e220000001000 */
[----:B-1----:R-:W-:Y:S02]  /*1340*/  @P0 FMUL.FTZ R118, R118, R129 ;  /* 0x0000008176760220 */ /* 0x002fe40000410000 */
[----:B------:R-:W-:Y:S02]  /*1350*/  @!P0 FADD.FTZ R44, R47, -R120 ;  /* 0x800000782f2c8221 */ /* 0x000fe40000010000 */
[C---:B------:R-:W-:Y:S01]  /*1360*/  @!P0 FMUL.FTZ R118, R111.reuse, R46 ;  /* 0x0000002e6f768220 */ /* 0x040fe20000410000 */
[----:B------:R-:W-:Y:S01]  /*1370*/  MOV R46, R85 ;  /* 0x00000055002e7202 */ /* 0x000fe20000000f00 */
[----:B------:R-:W-:Y:S01]  /*1380*/  @!P0 FMUL.FTZ R125, R111, R122 ;  /* 0x0000007a6f7d8220 */ /* 0x000fe20000410000 */
[----:B------:R-:W1:Y:S01]  /*1390*/  @P0 MUFU.RCP R47, R109 ;  /* 0x0000006d002f0308 */ /* 0x000e620000001000 */
[----:B------:R-:W-:Y:S01]  /*13a0*/  SHF.R.U64 R122, R84, 0x10, R85 ;  /* 0x00000010547a7819 */ /* 0x000fe20000001255 */
[----:B------:R-:W-:Y:S01]  /*13b0*/  @P0 FADD.FTZ R116, -R96, R133 ;  /* 0x0000008560740221 */ /* 0x000fe20000010100 */
[----:B------:R-:W-:Y:S01]  /*13c0*/  SHF.R.U32.HI R84, RZ, 0x10, R85 ;  /* 0x00000010ff547819 */ /* 0x000fe20000011655 */
[----:B---3--:R-:W-:Y:S01]  /*13d0*/  @P0 FMUL.FTZ R127, R127, R124 ;  /* 0x0000007c7f7f0220 */ /* 0x008fe20000410000 */
[----:B------:R-:W-:Y:S01]  /*13e0*/  HADD2.F32 R45, -RZ, R45.H0_H0 ;  /* 0x2000002dff2d7230 */ /* 0x000fe20000004100 */
[----:B------:R-:W-:Y:S01]  /*13f0*/  @!P0 FMUL.FTZ R127, R111, R44 ;  /* 0x0000002c6f7f8220 */ /* 0x000fe20000410000 */
[----:B------:R-:W-:Y:S01]  /*1400*/  HADD2.F32 R122, -RZ, R122.H0_H0 ;  /* 0x2000007aff7a7230 */ /* 0x000fe20000004100 */
[----:B------:R-:W2:Y:S01]  /*1410*/  @P0 MUFU.RCP R128, R72 ;  /* 0x0000004800800308 */ /* 0x000ea20000001000 */
[----:B------:R-:W-:Y:S01]  /*1420*/  @!P0 FADD.FTZ R44, R133, -R120 ;  /* 0x80000078852c8221 */ /* 0x000fe20000010000 */
[----:B------:R-:W-:Y:S01]  /*1430*/  HADD2.F32 R124, -RZ, R46.H0_H0 ;  /* 0x2000002eff7c7230 */ /* 0x000fe20000004100 */
[----:B----4-:R-:W-:Y:S01]  /*1440*/  @P0 FMUL.FTZ R116, R116, R131 ;  /* 0x0000008374740220 */ /* 0x010fe20000410000 */
[----:B------:R-:W-:Y:S01]  /*1450*/  HADD2.F32 R131, -RZ, R84.H0_H0 ;  /* 0x20000054ff837230 */ /* 0x000fe20000004100 */
[----:B------:R-:W-:-:S02]  /*1460*/  @!P0 FMUL.FTZ R116, R111, R44 ;  /* 0x0000002c6f748220 */ /* 0x000fc40000410000 */
[----:B------:R-:W-:Y:S02]  /*1470*/  @P0 FADD.FTZ R129, -R62, R45 ;  /* 0x0000002d3e810221 */ /* 0x000fe40000010100 */
[----:B------:R-:W-:Y:S02]  /*1480*/  @!P0 FADD.FTZ R44, R45, -R120 ;  /* 0x800000782d2c8221 */ /* 0x000fe40000010000 */
[----:B------:R-:W-:Y:S02]  /*1490*/  @P0 FADD.FTZ R45, -R97, R122 ;  /* 0x0000007a612d0221 */ /* 0x000fe40000010100 */
[----:B------:R-:W-:Y:S02]  /*14a0*/  @!P0 FADD.FTZ R46, R122, -R120 ;  /* 0x800000787a2e8221 */ /* 0x000fe40000010000 */
[----:B------:R-:W-:Y:S02]  /*14b0*/  @P0 FADD.FTZ R85, -R63, R124 ;  /* 0x0000007c3f550221 */ /* 0x000fe40000010100 */
[----:B------:R-:W-:-:S02]  /*14c0*/  @!P0 FADD.FTZ R122, R124, -R120 ;  /* 0x800000787c7a8221 */ /* 0x000fc40000010000 */
[----:B------:R-:W-:Y:S02]  /*14d0*/  @P0 FADD.FTZ R84, -R98, R131 ;  /* 0x0000008362540221 */ /* 0x000fe40000010100 */
[----:B------:R-:W-:Y:S02]  /*14e0*/  @!P0 FADD.FTZ R124, R131, -R120 ;  /* 0x80000078837c8221 */ /* 0x000fe40000010000 */
[----:B------:R-:W-:Y:S02]  /*14f0*/  @P0 FMUL.FTZ R120, R45, R130 ;  /* 0x000000822d780220 */ /* 0x000fe40000410000 */
[----:B0-----:R-:W-:Y:S02]  /*1500*/  @P0 FMUL.FTZ R85, R85, R126 ;  /* 0x0000007e55550220 */ /* 0x001fe40000410000 */
[----:B-1----:R-:W-:Y:S01]  /*1510*/  @P0 FMUL.FTZ R84, R84, R47 ;  /* 0x0000002f54540220 */ /* 0x002fe20000410000 */
[--C-:B------:R-:W-:Y:S01]  /*1520*/  SHF.R.U32.HI R47, RZ, 0x10, R43.reuse ;  /* 0x00000010ff2f7819 */ /* 0x100fe2000001162b */
[C---:B------:R-:W-:Y:S01]  /*1530*/  @!P0 FMUL.FTZ R120, R111.reuse, R46 ;  /* 0x0000002e6f788220 */ /* 0x040fe20000410000 */
[----:B------:R-:W-:Y:S01]  /*1540*/  MOV R46, R43 ;  /* 0x0000002b002e7202 */ /* 0x000fe20000000f00 */
[----:B------:R-:W-:Y:S01]  /*1550*/  @!P0 FMUL.FTZ R85, R111, R122 ;  /* 0x0000007a6f558220 */ /* 0x000fe20000410000 */
[----:B------:R-:W-:-:S02]  /*1560*/  SHF.R.U64 R122, R42, 0x10, R43 ;  /* 0x000000102a7a7819 */ /* 0x000fc4000000122b */
[----:B------:R-:W-:Y:S02]  /*1570*/  MOV R43, R40 ;  /* 0x00000028002b7202 */ /* 0x000fe40000000f00 */
[----:B------:R-:W-:Y:S02]  /*1580*/  SHF.R.U64 R139, R40, 0x10, R41 ;  /* 0x00000010288b7819 */ /* 0x000fe40000001229 */
[----:B------:R-:W-:Y:S01]  /*1590*/  MOV R40, R90 ;  /* 0x0000005a00287202 */ /* 0x000fe20000000f00 */
[----:B--2---:R-:W-:Y:S01]  /*15a0*/  @P0 FMUL.FTZ R129, R129, R128 ;  /* 0x0000008081810220 */ /* 0x004fe20000410000 */
[--C-:B------:R-:W-:Y:S01]  /*15b0*/  SHF.R.U32.HI R45, RZ, 0x10, R91.reuse ;  /* 0x00000010ff2d7819 */ /* 0x100fe2000001165b */
[C---:B------:R-:W-:Y:S01]  /*15c0*/  @!P0 FMUL.FTZ R129, R111.reuse, R44 ;  /* 0x0000002c6f818220 */ /* 0x040fe20000410000 */
[----:B------:R-:W-:Y:S01]  /*15d0*/  MOV R44, R42 ;  /* 0x0000002a002c7202 */ /* 0x000fe20000000f00 */
[----:B------:R-:W-:Y:S01]  /*15e0*/  HADD2.F32 R131, -RZ, R40.H0_H0 ;  /* 0x20000028ff837230 */ /* 0x000fe20000004100 */
[----:B------:R-:W-:Y:S01]  /*15f0*/  SHF.R.U64 R130, R90, 0x10, R91 ;  /* 0x000000105a827819 */ /* 0x000fe2000000125b */
[----:B------:R-:W-:Y:S01]  /*1600*/  @!P0 FMUL.FTZ R84, R111, R124 ;  /* 0x0000007c6f548220 */ /* 0x000fe20000410000 */
[----:B------:R-:W-:Y:S01]  /*1610*/  MOV R124, R41 ;  /* 0x00000029007c7202 */ /* 0x000fe20000000f00 */
[----:B------:R-:W-:Y:S01]  /*1620*/  HADD2.F32 R40, -RZ, R45.H0_H0 ;  /* 0x2000002dff287230 */ /* 0x000fe20000004100 */
[C---:B------:R-:W-:Y:S01]  /*1630*/  FADD.FTZ R53, R131.reuse, R53 ;  /* 0x0000003583357221 */ /* 0x040fe20000010000 */
[----:B------:R-:W-:Y:S01]  /*1640*/  HADD2.F32 R130, -RZ, R130.H0_H0 ;  /* 0x20000082ff827230 */ /* 0x000fe20000004100 */
[----:B------:R-:W-:Y:S01]  /*1650*/  FFMA.FTZ R75, R131, R112, R75 ;  /* 0x00000070834b7223 */ /* 0x000fe2000001004b */
[----:B------:R-:W-:Y:S01]  /*1660*/  HADD2.F32 R45, -RZ, R44.H0_H0 ;  /* 0x2000002cff2d7230 */ /* 0x000fe20000004100 */
[----:B------:R-:W-:Y:S01]  /*1670*/  FMUL.FTZ R131, R64, R131 ;  /* 0x0000008340837220 */ /* 0x000fe20000410000 */
[----:B------:R-:W-:-:S02]  /*1680*/  SHF.R.U32.HI R134, RZ, 0x10, R41 ;  /* 0x00000010ff867819 */ /* 0x000fc40000011629 */
[--C-:B------:R-:W-:Y:S02]  /*1690*/  SHF.R.U64 R133, R88, 0x10, R89.reuse ;  /* 0x0000001058857819 */ /* 0x100fe40000001259 */
[----:B------:R-:W-:Y:S02]  /*16a0*/  MOV R136, R89 ;  /* 0x0000005900887202 */ /* 0x000fe40000000f00 */
[----:B------:R-:W-:Y:S01]  /*16b0*/  SHF.R.U32.HI R138, RZ, 0x10, R89 ;  /* 0x00000010ff8a7819 */ /* 0x000fe20000011659 */
[----:B------:R-:W-:Y:S01]  /*16c0*/  HADD2.F32 R89, -RZ, R124.H0_H0 ;  /* 0x2000007cff597230 */ /* 0x000fe20000004100 */
[----:B------:R-:W-:Y:S01]  /*16d0*/  MOV R135, R92 ;  /* 0x0000005c00877202 */ /* 0x000fe20000000f00 */
[C---:B------:R-:W-:Y:S01]  /*16e0*/  FADD.FTZ R51, R130.reuse, R51 ;  /* 0x0000003382337221 */ /* 0x040fe20000010000 */
[----:B------:R-:W-:Y:S01]  /*16f0*/  MOV R41, R91 ;  /* 0x0000005b00297202 */ /* 0x000fe20000000f00 */
[----:B------:R-:W-:Y:S01]  /*1700*/  FFMA.FTZ R52, R130, R117, R52 ;  /* 0x0000007582347223 */ /* 0x000fe20000010034 */
[----:B------:R-:W-:Y:S01]  /*1710*/  MOV R126, R88 ;  /* 0x00000058007e7202 */ /* 0x000fe20000000f00 */
[----:B------:R-:W-:-:S02]  /*1720*/  FADD.FTZ R18, R45, R18 ;  /* 0x000000122d127221 */ /* 0x000fc40000010000 */
[----:B------:R-:W-:Y:S02]  /*1730*/  FFMA.FTZ R2, R45, R121, R2 ;  /* 0x000000792d027223 */ /* 0x000fe40000010002 */
[----:B------:R-:W-:Y:S01]  /*1740*/  FMUL.FTZ R124, R66, R45 ;  /* 0x0000002d427c7220 */ /* 0x000fe20000410000 */
[----:B------:R-:W-:Y:S01]  /*1750*/  HADD2.F32 R88, -RZ, R47.H0_H0 ;  /* 0x2000002fff587230 */ /* 0x000fe20000004100 */
[----:B------:R-:W-:Y:S02]  /*1760*/  FMUL.FTZ R130, R100, R130 ;  /* 0x0000008264827220 */ /* 0x000fe40000410000 */
[----:B------:R-:W-:Y:S01]  /*1770*/  FADD.FTZ R45, RZ, R131 ;  /* 0x00000083ff2d7221 */ /* 0x000fe20000010000 */
[----:B------:R-:W-:Y:S02]  /*1780*/  HADD2.F32 R47, -RZ, R43.H0_H0 ;  /* 0x2000002bff2f7230 */ /* 0x000fe40000004100 */
[----:B------:R-:W-:Y:S02]  /*1790*/  HADD2.F32 R128, -RZ, R41.H0_H0 ;  /* 0x20000029ff807230 */ /* 0x000fe40000004100 */
[----:B------:R-:W-:Y:S01]  /*17a0*/  HADD2.F32 R43, -RZ, R135.H0_H0 ;  /* 0x20000087ff2b7230 */ /* 0x000fe20000004100 */
[----:B------:R-:W-:-:S02]  /*17b0*/  FADD.FTZ R135, R45, R130 ;  /* 0x000000822d877221 */ /* 0x000fc40000010000 */
[----:B------:R-:W-:Y:S02]  /*17c0*/  FFMA.FTZ R45, R131, R112, RZ ;  /* 0x00000070832d7223 */ /* 0x000fe400000100ff */
[C---:B------:R-:W-:Y:S02]  /*17d0*/  FADD.FTZ R49, R128.reuse, R49 ;  /* 0x0000003180317221 */ /* 0x040fe40000010000 */
[----:B------:R-:W-:Y:S02]  /*17e0*/  FFMA.FTZ R50, R128, R115, R50 ;  /* 0x0000007380327223 */ /* 0x000fe40000010032 */
[----:B------:R-:W-:Y:S02]  /*17f0*/  FMUL.FTZ R128, R65, R128 ;  /* 0x0000008041807220 */ /* 0x000fe40000410000 */
[----:B------:R-:W-:Y:S01]  /*1800*/  FFMA.FTZ R45, R130, R117, R45 ;  /* 0x00000075822d7223 */ /* 0x000fe2000001002d */
[----:B------:R-:W-:Y:S01]  /*1810*/  HADD2.F32 R41, -RZ, R126.H0_H0 ;  /* 0x2000007eff297230 */ /* 0x000fe20000004100 */
[----:B------:R-:W-:-:S02]  /*1820*/  FMUL.FTZ R126, R101, R40 ;  /* 0x00000028657e7220 */ /* 0x000fc40000410000 */
[----:B------:R-:W-:Y:S02]  /*1830*/  FADD.FTZ R135, R135, R128 ;  /* 0x0000008087877221 */ /* 0x000fe40000010000 */
[----:B------:R-:W-:Y:S01]  /*1840*/  FFMA.FTZ R45, R128, R115, R45 ;  /* 0x00000073802d7223 */ /* 0x000fe2000001002d */
[----:B------:R-:W-:Y:S01]  /*1850*/  HADD2.F32 R122, -RZ, R122.H0_H0 ;  /* 0x2000007aff7a7230 */ /* 0x000fe20000004100 */
[----:B------:R-:W-:Y:S01]  /*1860*/  FADD.FTZ R135, R135, R126 ;  /* 0x0000007e87877221 */ /* 0x000fe20000010000 */
[----:B------:R-:W-:Y:S01]  /*1870*/  SHF.R.U64 R137, R92, 0x10, R93 ;  /* 0x000000105c897819 */ /* 0x000fe2000000125d */
[----:B------:R-:W-:Y:S01]  /*1880*/  FFMA.FTZ R45, R126, R113, R45 ;  /* 0x000000717e2d7223 */ /* 0x000fe2000001002d */
[----:B------:R-:W-:Y:S01]  /*1890*/  MOV R140, R93 ;  /* 0x0000005d008c7202 */ /* 0x000fe20000000f00 */
[----:B------:R-:W-:Y:S01]  /*18a0*/  HADD2.F32 R92, -RZ, R46.H0_H0 ;  /* 0x2000002eff5c7230 */ /* 0x000fe20000004100 */
[----:B------:R-:W-:Y:S01]  /*18b0*/  SHF.R.U32.HI R93, RZ, 0x10, R93 ;  /* 0x00000010ff5d7819 */ /* 0x000fe2000001165d */
[----:B------:R-:W-:-:S02]  /*18c0*/  FADD.FTZ R17, R122, R17 ;  /* 0x000000117a117221 */ /* 0x000fc40000010000 */
[----:B------:R-:W-:Y:S02]  /*18d0*/  FFMA.FTZ R0, R122, R119, R0 ;  /* 0x000000777a007223 */ /* 0x000fe40000010000 */
[----:B------:R-:W-:Y:S02]  /*18e0*/  FMUL.FTZ R122, R102, R122 ;  /* 0x0000007a667a7220 */ /* 0x000fe40000410000 */
[----:B------:R-:W-:Y:S02]  /*18f0*/  FADD.FTZ R135, R135, R124 ;  /* 0x0000007c87877221 */ /* 0x000fe40000010000 */
[----:B------:R-:W-:Y:S01]  /*1900*/  FFMA.FTZ R45, R124, R121, R45 ;  /* 0x000000797c2d7223 */ /* 0x000fe2000001002d */
[----:B------:R-:W-:Y:S01]  /*1910*/  HADD2.F32 R134, -RZ, R134.H0_H0 ;  /* 0x20000086ff867230 */ /* 0x000fe20000004100 */
[C---:B------:R-:W-:Y:S01]  /*1920*/  FADD.FTZ R20, R92.reuse, R20 ;  /* 0x000000145c147221 */ /* 0x040fe20000010000 */
[----:B------:R-:W-:Y:S01]  /*1930*/  HADD2.F32 R44, -RZ, R93.H0_H0 ;  /* 0x2000005dff2c7230 */ /* 0x000fe20000004100 */
[----:B------:R-:W-:-:S02]  /*1940*/  FFMA.FTZ R4, R92, R83, R4 ;  /* 0x000000535c047223 */ /* 0x000fc40000010004 */
[----:B------:R-:W-:Y:S02]  /*1950*/  FMUL.FTZ R92, R67, R92 ;  /* 0x0000005c435c7220 */ /* 0x000fe40000410000 */
[----:B------:R-:W-:Y:S02]  /*1960*/  FADD.FTZ R135, R135, R122 ;  /* 0x0000007a87877221 */ /* 0x000fe40000010000 */
[----:B------:R-:W-:Y:S02]  /*1970*/  FFMA.FTZ R45, R122, R119, R45 ;  /* 0x000000777a2d7223 */ /* 0x000fe4000001002d */
[C---:B------:R-:W-:Y:S02]  /*1980*/  FADD.FTZ R19, R88.reuse, R19 ;  /* 0x0000001358137221 */ /* 0x040fe40000010000 */
[----:B------:R-:W-:Y:S02]  /*1990*/  FFMA.FTZ R3, R88, R82, R3 ;  /* 0x0000005258037223 */ /* 0x000fe40000010003 */
[----:B------:R-:W-:-:S02]  /*19a0*/  FMUL.FTZ R93, R103, R88 ;  /* 0x00000058675d7220 */ /* 0x000fc40000410000 */
[C---:B------:R-:W-:Y:S02]  /*19b0*/  FADD.FTZ R24, R89.reuse, R24 ;  /* 0x0000001859187221 */ /* 0x040fe40000010000 */
[----:B------:R-:W-:Y:S02]  /*19c0*/  FFMA.FTZ R8, R89, R87, R8 ;  /* 0x0000005759087223 */ /* 0x000fe40000010008 */
[----:B------:R-:W-:Y:S02]  /*19d0*/  FMUL.FTZ R88, R69, R89 ;  /* 0x0000005945587220 */ /* 0x000fe40000410000 */
        /* <DEDUP_REMOVED lines=43> */
[----:B------:R-:W-:Y:S01]  /*1c90*/  HADD2.F32 R137, -RZ, R137.H0_H0 ;  /* 0x20000089ff897230 */ /* 0x000fe20000004100 */
[----:B------:R-:W-:-:S02]  /*1ca0*/  FMUL.FTZ R138, R72, R43 ;  /* 0x0000002b488a7220 */ /* 0x000fc40000410000 */
[----:B------:R-:W-:Y:S02]  /*1cb0*/  FADD.FTZ R41, R46, R135 ;  /* 0x000000872e297221 */ /* 0x000fe40000010000 */
[----:B------:R-:W-:Y:S01]  /*1cc0*/  FFMA.FTZ R45, R135, R116, R45 ;  /* 0x00000074872d7223 */ /* 0x000fe2000001002d */
[----:B------:R-:W-:Y:S01]  /*1cd0*/  HADD2.F32 R140, -RZ, R140.H0_H0 ;  /* 0x2000008cff8c7230 */ /* 0x000fe20000004100 */
[----:B------:R-:W-:Y:S01]  /*1ce0*/  LOP3.LUT P1, RZ, R99, 0xff, RZ, 0xc0, !PT ;  /* 0x000000ff63ff7812 */ /* 0x000fe2000782c0ff */
[C---:B------:R-:W-:Y:S02]  /*1cf0*/  FADD.FTZ R29, R137.reuse, R29 ;  /* 0x0000001d891d7221 */ /* 0x040fe40000010000 */
[----:B------:R-:W-:Y:S02]  /*1d00*/  FFMA.FTZ R13, R137, R120, R13 ;  /* 0x00000078890d7223 */ /* 0x000fe4000001000d */
        /* <DEDUP_REMOVED lines=18> */
[----:B------:R-:W-:-:S02]  /*1e30*/  FADD.FTZ R30, R43, R30 ;  /* 0x0000001e2b1e7221 */ /* 0x000fc40000010000 */
[----:B------:R-:W-:Y:S02]  /*1e40*/  FFMA.FTZ R14, R43, R129, R14 ;  /* 0x000000812b0e7223 */ /* 0x000fe4000001000e */
[----:B------:R-:W-:Y:S02]  /*1e50*/  FFMA.FTZ R48, R40, R113, R48 ;  /* 0x0000007128307223 */ /* 0x000fe40000010030 */
[----:B------:R-:W-:Y:S02]  /*1e60*/  FADD.FTZ R46, R44, R139 ;  /* 0x0000008b2c2e7221 */ /* 0x000fe40000010000 */
[----:B------:R-:W-:Y:S01]  /*1e70*/  FFMA.FTZ R45, R139, R84, R45 ;  /* 0x000000548b2d7223 */ /* 0x000fe2000001002d */
[----:B------:R-:W-:Y:S05]  /*1e80*/  BRA.DIV ~URZ, `(.L_x_1757) ;  /* 0x000012d27f007947 */ /* 0x000fea000b800000 */
[----:B------:R0:W1:Y:S02]  /*1e90*/  SHFL.DOWN PT, R43, R46, 0x10, 0x1f ;  /* 0x0a001f002e2b7f89 */ /* 0x00006400000e0000 */
.L_x_1765:
        /* <DEDUP_REMOVED lines=18> */
.L_x_1766:
        /* <DEDUP_REMOVED lines=21> */
.L_x_1760:
[----:B------:R-:W-:Y:S05]  /*2110*/  BSYNC B0 ;  /* 0x0000000000007941 */ /* 0x000fea0003800000 */
.L_x_1759:
[----:B------:R-:W-:Y:S01]  /*2120*/  UMOV UR4, 0x5 ;  /* 0x0000000500047882 */ /* 0x000fe20000000000 */
[----:B0-----:R-:W-:Y:S01]  /*2130*/  LOP3.LUT R43, R74, 0x1, RZ, 0xc0, !PT ;  /* 0x000000014a2b7812 */ /* 0x001fe200078ec0ff */
[----:B------:R-:W-:Y:S01]  /*2140*/  ULDC UR5, c[0x0][0x160] ;  /* 0x0000580000057ab9 */ /* 0x000fe20000000800 */
[----:B------:R-:W-:Y:S01]  /*2150*/  LEA R41, R33, R33, 0x2 ;  /* 0x0000002121297211 */ /* 0x000fe200078e10ff */
        /* <DEDUP_REMOVED lines=27> */
.L_x_1762:
[----:B------:R-:W2:Y:S01]  /*2310*/  LDG.E.STRONG.GPU R42, [R40.64] ;  /* 0x00000008282a7981 */ /* 0x000ea2000c1ef900 */
[----:B------:R-:W-:Y:S01]  /*2320*/  YIELD ;  /* 0x0000000000007946 */ /* 0x000fe20003800000 */
[----:B--2---:R-:W-:Y:S01]  /*2330*/  ISETP.NE.AND P0, PT, R42, R43, PT ;  /* 0x0000002b2a00720c */ /* 0x004fe20003f05270 */
[----:B------:R-:W-:-:S12]  /*2340*/  CCTL.IVALL ;  /* 0x00000000ff00798f */ /* 0x000fd80002000000 */
[----:B------:R-:W-:Y:S05]  /*2350*/  @P0 BRA `(.L_x_1762) ;  /* 0xffffffb000000947 */ /* 0x000fea000383ffff */
.L_x_1761:
        /* <DEDUP_REMOVED lines=66> */
[----:B------:R-:W-:Y:S01]  /*2780*/  F2FP.PACK_AB R46, R83, R124 ;  /* 0x0000007c532e723e */ /* 0x000fe200000000ff */
[----:B------:R-:W-:-:S02]  /*2790*/  FADD.FTZ R128, R128, -R115 ;  /* 0x8000007380807221 */ /* 0x000fc40000010000 */
[----:B------:R-:W-:Y:S01]  /*27a0*/  FADD.FTZ R126, R126, -R113 ;  /* 0x800000717e7e7221 */ /* 0x000fe20000010000 */
[----:B------:R-:W-:Y:S01]  /*27b0*/  F2FP.PACK_AB R112, R41, R112 ;  /* 0x000000702970723e */ /* 0x000fe200000000ff */
        /* <DEDUP_REMOVED lines=18> */
[----:B------:R-:W-:Y:S01]  /*28e0*/  F2FP.PACK_AB R42, RZ, R128 ;  /* 0x00000080ff2a723e */ /* 0x000fe200000000ff */
[C---:B------:R-:W-:Y:S01]  /*28f0*/  FMUL.FTZ R43, R111.reuse, R82 ;  /* 0x000000526f2b7220 */ /* 0x040fe20000410000 */
[----:B------:R-:W-:Y:S01]  /*2900*/  PRMT R82, R112, 0x7610, R82 ;  /* 0x0000761070527816 */ /* 0x000fe20000000052 */
[C---:B------:R-:W-:Y:S01]  /*2910*/  FMUL.FTZ R90, R111.reuse, R90 ;  /* 0x0000005a6f5a7220 */ /* 0x040fe20000410000 */
[----:B------:R-:W-:Y:S01]  /*2920*/  F2FP.PACK_AB R83, RZ, R92 ;  /* 0x0000005cff53723e */ /* 0x000fe200000000ff */
[C---:B------:R-:W-:Y:S01]  /*2930*/  FMUL.FTZ R85, R111.reuse, R114 ;  /* 0x000000726f557220 */ /* 0x040fe20000410000 */
[----:B------:R-:W-:Y:S01]  /*2940*/  PRMT R82, R82, 0x5410, R93 ;  /* 0x0000541052527816 */ /* 0x000fe2000000005d */
[----:B------:R-:W-:Y:S01]  /*2950*/  FMUL.FTZ R88, R111, R88 ;  /* 0x000000586f587220 */ /* 0x000fe20000410000 */
[----:B------:R-:W-:Y:S01]  /*2960*/  LOP3.LUT R83, R83, 0xffff, RZ, 0xc0, !PT ;  /* 0x0000ffff53537812 */ /* 0x000fe200078ec0ff */
[C---:B------:R-:W-:Y:S01]  /*2970*/  FMUL.FTZ R45, R111.reuse, R86 ;  /* 0x000000566f2d7220 */ /* 0x040fe20000410000 */
[----:B------:R-:W-:Y:S01]  /*2980*/  LOP3.LUT R42, R42, 0xffff, RZ, 0xc0, !PT ;  /* 0x0000ffff2a2a7812 */ /* 0x000fe200078ec0ff */
[----:B------:R-:W-:Y:S01]  /*2990*/  FMUL.FTZ R134, R111, R134 ;  /* 0x000000866f867220 */ /* 0x000fe20000410000 */
[----:B------:R-:W-:Y:S01]  /*29a0*/  SHF.L.U64.HI R93, R93, 0x10, RZ ;  /* 0x000000105d5d7819 */ /* 0x000fe200000102ff */
[C---:B------:R-:W-:Y:S01]  /*29b0*/  FMUL.FTZ R87, R111.reuse, R118 ;  /* 0x000000766f577220 */ /* 0x040fe20000410000 */
[----:B------:R-:W-:Y:S01]  /*29c0*/  F2FP.PACK_AB R41, RZ, R41 ;  /* 0x00000029ff29723e */ /* 0x000fe200000000ff */
[C---:B------:R-:W-:Y:S01]  /*29d0*/  FMUL.FTZ R136, R111.reuse, R136 ;  /* 0x000000886f887220 */ /* 0x040fe20000410000 */
[----:B------:R-:W-:Y:S01]  /*29e0*/  LOP3.LUT R112, R42, 0xffff0000, R93, 0xf8, !PT ;  /* 0xffff00002a707812 */ /* 0x000fe200078ef85d */
[C---:B------:R-:W-:Y:S01]  /*29f0*/  FMUL.FTZ R47, R111.reuse, R116 ;  /* 0x000000746f2f7220 */ /* 0x040fe20000410000 */
[----:B------:R-:W-:Y:S01]  /*2a00*/  F2FP.PACK_AB R42, RZ, R88 ;  /* 0x00000058ff2a723e */ /* 0x000fe200000000ff */
[C---:B------:R-:W-:Y:S01]  /*2a10*/  FMUL.FTZ R138, R111.reuse, R138 ;  /* 0x0000008a6f8a7220 */ /* 0x040fe20000410000 */
[----:B------:R-:W-:Y:S01]  /*2a20*/  F2FP.PACK_AB R43, RZ, R43 ;  /* 0x0000002bff2b723e */ /* 0x000fe200000000ff */
[C---:B------:R-:W-:Y:S01]  /*2a30*/  FMUL.FTZ R89, R111.reuse, R120 ;  /* 0x000000786f597220 */ /* 0x040fe20000410000 */
[----:B------:R-:W-:Y:S01]  /*2a40*/  F2FP.PACK_AB R47, RZ, R47 ;  /* 0x0000002fff2f723e */ /* 0x000fe200000000ff */
[C---:B------:R-:W-:Y:S01]  /*2a50*/  FMUL.FTZ R140, R111.reuse, R140 ;  /* 0x0000008c6f8c7220 */ /* 0x040fe20000410000 */
[----:B------:R-:W-:Y:S01]  /*2a60*/  F2FP.PACK_AB R45, RZ, R45 ;  /* 0x0000002dff2d723e */ /* 0x000fe200000000ff */
[----:B------:R-:W-:Y:S01]  /*2a70*/  FMUL.FTZ R111, R111, R44 ;  /* 0x0000002c6f6f7220 */ /* 0x000fe20000410000 */
[----:B------:R-:W-:Y:S01]  /*2a80*/  PRMT R44, R46, 0x7632, R44 ;  /* 0x000076322e2c7816 */ /* 0x000fe2000000002c */
[----:B------:R-:W-:Y:S01]  /*2a90*/  HFMA2.MMA R93, -RZ, RZ, 0, 4.76837158203125e-07 ;  /* 0x00000008ff5d7435 */ /* 0x000fe200000001ff */
[----:B------:R-:W-:-:S02]  /*2aa0*/  F2FP.PACK_AB R86, R89, R138 ;  /* 0x0000008a5956723e */ /* 0x000fc400000000ff */
[----:B------:R-:W-:Y:S02]  /*2ab0*/  LOP3.LUT R91, R44, 0xffff, RZ, 0xc0, !PT ;  /* 0x0000ffff2c5b7812 */ /* 0x000fe400078ec0ff */
[----:B------:R-:W-:Y:S02]  /*2ac0*/  F2FP.PACK_AB R44, R85, R90 ;  /* 0x0000005a552c723e */ /* 0x000fe400000000ff */
[----:B------:R-:W-:Y:S02]  /*2ad0*/  SHF.L.U64.HI R92, R91, 0x10, RZ ;  /* 0x000000105b5c7819 */ /* 0x000fe400000102ff */
[----:B------:R-:W-:Y:S02]  /*2ae0*/  F2FP.PACK_AB R88, RZ, R140 ;  /* 0x0000008cff58723e */ /* 0x000fe400000000ff */
[----:B------:R-:W-:Y:S02]  /*2af0*/  LOP3.LUT R92, R83, 0xffff0000, R92, 0xf8, !PT ;  /* 0xffff0000535c7812 */ /* 0x000fe400078ef85c */
[----:B------:R-:W-:-:S02]  /*2b00*/  F2FP.PACK_AB R83, R87, R134 ;  /* 0x000000865753723e */ /* 0x000fc400000000ff */
[----:B------:R-:W-:Y:S02]  /*2b10*/  PRMT R87, R86, 0x7632, R87 ;  /* 0x0000763256577816 */ /* 0x000fe40000000057 */
[----:B------:R-:W-:Y:S02]  /*2b20*/  PRMT R84, R83, 0x7632, R84 ;  /* 0x0000763253547816 */ /* 0x000fe40000000054 */
[----:B------:R-:W-:Y:S02]  /*2b30*/  LOP3.LUT R87, R87, 0xffff, RZ, 0xc0, !PT ;  /* 0x0000ffff57577812 */ /* 0x000fe400078ec0ff */
[----:B------:R-:W-:Y:S02]  /*2b40*/  LOP3.LUT R84, R84, 0xffff, RZ, 0xc0, !PT ;  /* 0x0000ffff54547812 */ /* 0x000fe400078ec0ff */
[----:B------:R-:W-:Y:S02]  /*2b50*/  PRMT R40, R44, 0x7632, R40 ;  /* 0x000076322c287816 */ /* 0x000fe40000000028 */
[----:B------:R-:W-:-:S02]  /*2b60*/  LOP3.LUT R90, R42, 0xffff, RZ, 0xc0, !PT ;  /* 0x0000ffff2a5a7812 */ /* 0x000fc400078ec0ff */
[----:B------:R-:W-:Y:S02]  /*2b70*/  PRMT R42, R83, 0x5410, R84 ;  /* 0x00005410532a7816 */ /* 0x000fe40000000054 */
[----:B------:R-:W-:Y:S02]  /*2b80*/  F2FP.PACK_AB R85, RZ, R136 ;  /* 0x00000088ff55723e */ /* 0x000fe400000000ff */
[----:B------:R-:W-:Y:S02]  /*2b90*/  LOP3.LUT R88, R88, 0xffff, RZ, 0xc0, !PT ;  /* 0x0000ffff58587812 */ /* 0x000fe400078ec0ff */
[----:B------:R-:W-:Y:S02]  /*2ba0*/  SHF.L.U64.HI R83, R87, 0x10, RZ ;  /* 0x0000001057537819 */ /* 0x000fe400000102ff */
[----:B------:R-:W-:Y:S02]  /*2bb0*/  LOP3.LUT R89, R40, 0xffff, RZ, 0xc0, !PT ;  /* 0x0000ffff28597812 */ /* 0x000fe400078ec0ff */
[----:B------:R-:W-:-:S02]  /*2bc0*/  PRMT R40, R86, 0x5410, R87 ;  /* 0x0000541056287816 */ /* 0x000fc40000000057 */
[----:B------:R-:W-:Y:S02]  /*2bd0*/  LOP3.LUT R85, R85, 0xffff, RZ, 0xc0, !PT ;  /* 0x0000ffff55557812 */ /* 0x000fe400078ec0ff */
[----:B------:R-:W-:Y:S02]  /*2be0*/  SHF.L.U64.HI R84, R84, 0x10, RZ ;  /* 0x0000001054547819 */ /* 0x000fe400000102ff */
[----:B------:R-:W-:Y:S02]  /*2bf0*/  LOP3.LUT R86, R88, 0xffff0000, R83, 0xf8, !PT ;  /* 0xffff000058567812 */ /* 0x000fe400078ef853 */
[--C-:B------:R-:W-:Y:S02]  /*2c00*/  PRMT R83, R112, 0x5410, R41.reuse ;  /* 0x0000541070537816 */ /* 0x100fe40000000029 */
[----:B------:R-:W-:Y:S02]  /*2c10*/  PRMT R41, R43, 0x7610, R41 ;  /* 0x000076102b297816 */ /* 0x000fe40000000029 */
[----:B------:R-:W-:-:S02]  /*2c20*/  PRMT R44, R44, 0x5410, R89 ;  /* 0x000054102c2c7816 */ /* 0x000fc40000000059 */
[----:B------:R-:W-:Y:S02]  /*2c30*/  F2FP.PACK_AB R111, RZ, R111 ;  /* 0x0000006fff6f723e */ /* 0x000fe400000000ff */
[----:B------:R-:W-:Y:S02]  /*2c40*/  SHF.L.U64.HI R89, R89, 0x10, RZ ;  /* 0x0000001059597819 */ /* 0x000fe400000102ff */
[--C-:B------:R-:W-:Y:S02]  /*2c50*/  LOP3.LUT R85, R85, 0xffff0000, R84.reuse, 0xf8, !PT ;  /* 0xffff000055557812 */ /* 0x100fe400078ef854 */
[----:B------:R-:W-:Y:S02]  /*2c60*/  PRMT R84, R47, 0x7610, R84 ;  /* 0x000076102f547816 */ /* 0x000fe40000000054 */
[--C-:B------:R-:W-:Y:S02]  /*2c70*/  PRMT R47, R92, 0x5410, R41.reuse ;  /* 0x000054105c2f7816 */ /* 0x100fe40000000029 */
[----:B------:R-:W-:-:S02]  /*2c80*/  PRMT R41, R111, 0x7610, R41 ;  /* 0x000076106f297816 */ /* 0x000fc40000000029 */
[----:B------:R-:W-:Y:S02]  /*2c90*/  LOP3.LUT R90, R90, 0xffff0000, R89, 0xf8, !PT ;  /* 0xffff00005a5a7812 */ /* 0x000fe400078ef859 */
[----:B------:R-:W-:Y:S02]  /*2ca0*/  PRMT R43, R45, 0x7610, R43 ;  /* 0x000076102d2b7816 */ /* 0x000fe4000000002b */
[----:B------:R-:W-:Y:S02]  /*2cb0*/  IADD3 R88, R110, 0x280, RZ ;  /* 0x000002806e587810 */ /* 0x000fe40007ffe0ff */
[----:B------:R-:W-:Y:S02]  /*2cc0*/  PRMT R41, R86, 0x5410, R41 ;  /* 0x0000541056297816 */ /* 0x000fe40000000029 */
[----:B------:R-:W-:Y:S01]  /*2cd0*/  PRMT R45, R90, 0x5410, R43 ;  /* 0x000054105a2d7816 */ /* 0x000fe2000000002b */
[----:B------:R-:W-:Y:S01]  /*2ce0*/  IMAD.WIDE.U32 R88, R88, R93, c[0x0][0x1d0] ;  /* 0x0000740058587625 */ /* 0x000fe200078e005d */
[----:B------:R-:W-:-:S02]  /*2cf0*/  IADD3 R86, R110, 0x500, RZ ;  /* 0x000005006e567810 */ /* 0x000fc40007ffe0ff */
[C---:B------:R-:W-:Y:S02]  /*2d00*/  IADD3 R90, R110.reuse, 0x780, RZ ;  /* 0x000007806e5a7810 */ /* 0x040fe40007ffe0ff */
[----:B------:R-:W-:Y:S01]  /*2d10*/  PRMT R43, R85, 0x5410, R84 ;  /* 0x00005410552b7816 */ /* 0x000fe20000000054 */
[CC--:B------:R-:W-:Y:S01]  /*2d20*/  IMAD.WIDE.U32 R84, R110.reuse, R93.reuse, c[0x0][0x1d0] ;  /* 0x000074006e547625 */ /* 0x0c0fe200078e005d */
[----:B------:R-:W-:Y:S02]  /*2d30*/  IADD3 R92, R110, 0xa00, RZ ;  /* 0x00000a006e5c7810 */ /* 0x000fe40007ffe0ff */
        /* <DEDUP_REMOVED lines=11> */
.L_x_1763:
        /* <DEDUP_REMOVED lines=28> */
.L_x_1756:
        /* <DEDUP_REMOVED lines=27> */
.L_x_1757:
[----:B------:R-:W-:Y:S02]  /*3160*/  MOV R44, R46 ;  /* 0x0000002e002c7202 */ /* 0x000fe40000000f00 */
[----:B------:R-:W-:Y:S02]  /*3170*/  MOV R141, 0x10 ;  /* 0x00000010008d7802 */ /* 0x000fe40000000f00 */
[----:B------:R-:W-:Y:S02]  /*3180*/  MOV R144, 0x1f ;  /* 0x0000001f00907802 */ /* 0x000fe40000000f00 */
[----:B------:R-:W-:-:S02]  /*3190*/  MOV R143, 0xffffffff ;  /* 0xffffffff008f7802 */ /* 0x000fc40000000f00 */
[----:B------:R-:W-:Y:S02]  /*31a0*/  MOV R40, 0x31c0 ;  /* 0x000031c000287802 */ /* 0x000fe40000000f00 */
[----:B------:R-:W-:Y:S05]  /*31b0*/  CALL.REL.NOINC `($__internal_127_$__cuda_sm70_shflsync_down_p) ;  /* 0x0000045000007944 */ /* 0x000fea0003c00000 */
[----:B-1----:R-:W-:Y:S01]  /*31c0*/  MOV R43, R144 ;  /* 0x00000090002b7202 */ /* 0x002fe20000000f00 */
[----:B0-----:R-:W-:Y:S05]  /*31d0*/  BRA `(.L_x_1765) ;  /* 0xffffecc000007947 */ /* 0x001fea000383ffff */
.L_x_1758:
[----:B------:R-:W-:Y:S01]  /*31e0*/  HFMA2.MMA R141, -RZ, RZ, 0, 9.5367431640625e-07 ;  /* 0x00000010ff8d7435 */ /* 0x000fe200000001ff */
[----:B------:R-:W-:Y:S02]  /*31f0*/  MOV R44, R45 ;  /* 0x0000002d002c7202 */ /* 0x000fe40000000f00 */
[----:B------:R-:W-:Y:S02]  /*3200*/  MOV R144, 0x1f ;  /* 0x0000001f00907802 */ /* 0x000fe40000000f00 */
[----:B------:R-:W-:Y:S02]  /*3210*/  MOV R143, 0xffffffff ;  /* 0xffffffff008f7802 */ /* 0x000fe40000000f00 */
[----:B------:R-:W-:Y:S02]  /*3220*/  MOV R40, 0x3240 ;  /* 0x0000324000287802 */ /* 0x000fe40000000f00 */
[----:B01----:R-:W-:Y:S05]  /*3230*/  CALL.REL.NOINC `($__internal_127_$__cuda_sm70_shflsync_down_p) ;  /* 0x000003d000007944 */ /* 0x003fea0003c00000 */
[----:B------:R-:W-:Y:S01]  /*3240*/  FADD.FTZ R46, R46, R43 ;  /* 0x0000002b2e2e7221 */ /* 0x000fe20000010000 */
[----:B0-----:R-:W-:Y:S01]  /*3250*/  HFMA2.MMA R141, -RZ, RZ, 0, 4.76837158203125e-07 ;  /* 0x00000008ff8d7435 */ /* 0x001fe200000001ff */
[----:B-1----:R-:W-:Y:S01]  /*3260*/  FADD.FTZ R45, R45, R144 ;  /* 0x000000902d2d7221 */ /* 0x002fe20000010000 */
[----:B------:R-:W-:-:S02]  /*3270*/  MOV R144, 0x1f ;  /* 0x0000001f00907802 */ /* 0x000fc40000000f00 */
[----:B------:R-:W-:Y:S02]  /*3280*/  MOV R143, 0xffffffff ;  /* 0xffffffff008f7802 */ /* 0x000fe40000000f00 */
[----:B------:R-:W-:Y:S02]  /*3290*/  MOV R44, R46 ;  /* 0x0000002e002c7202 */ /* 0x000fe40000000f00 */
[----:B------:R-:W-:Y:S02]  /*32a0*/  MOV R40, 0x32c0 ;  /* 0x000032c000287802 */ /* 0x000fe40000000f00 */
[----:B------:R-:W-:Y:S05]  /*32b0*/  CALL.REL.NOINC `($__internal_127_$__cuda_sm70_shflsync_down_p) ;  /* 0x0000035000007944 */ /* 0x000fea0003c00000 */
[----:B0-----:R-:W-:Y:S01]  /*32c0*/  HFMA2.MMA R141, -RZ, RZ, 0, 4.76837158203125e-07 ;  /* 0x00000008ff8d7435 */ /* 0x001fe200000001ff */
[----:B-1----:R-:W-:Y:S02]  /*32d0*/  MOV R43, R144 ;  /* 0x00000090002b7202 */ /* 0x002fe40000000f00 */
[----:B------:R-:W-:Y:S02]  /*32e0*/  MOV R44, R45 ;  /* 0x0000002d002c7202 */ /* 0x000fe40000000f00 */
[----:B------:R-:W-:Y:S02]  /*32f0*/  MOV R144, 0x1f ;  /* 0x0000001f00907802 */ /* 0x000fe40000000f00 */
[----:B------:R-:W-:-:S02]  /*3300*/  MOV R143, 0xffffffff ;  /* 0xffffffff008f7802 */ /* 0x000fc40000000f00 */
[----:B------:R-:W-:Y:S02]  /*3310*/  MOV R40, 0x3330 ;  /* 0x0000333000287802 */ /* 0x000fe40000000f00 */
[----:B------:R-:W-:Y:S05]  /*3320*/  CALL.REL.NOINC `($__internal_127_$__cuda_sm70_shflsync_down_p) ;  /* 0x000002e000007944 */ /* 0x000fea0003c00000 */
[----:B------:R-:W-:Y:S01]  /*3330*/  FADD.FTZ R46, R43, R46 ;  /* 0x0000002e2b2e7221 */ /* 0x000fe20000010000 */
[----:B0-----:R-:W-:Y:S01]  /*3340*/  HFMA2.MMA R141, -RZ, RZ, 0, 2.384185791015625e-07 ;  /* 0x00000004ff8d7435 */ /* 0x001fe200000001ff */
[----:B-1----:R-:W-:Y:S01]  /*3350*/  FADD.FTZ R45, R45, R144 ;  /* 0x000000902d2d7221 */ /* 0x002fe20000010000 */
[----:B------:R-:W-:Y:S02]  /*3360*/  MOV R144, 0x1f ;  /* 0x0000001f00907802 */ /* 0x000fe40000000f00 */
[----:B------:R-:W-:Y:S02]  /*3370*/  MOV R143, 0xffffffff ;  /* 0xffffffff008f7802 */ /* 0x000fe40000000f00 */
[----:B------:R-:W-:Y:S02]  /*3380*/  MOV R44, R46 ;  /* 0x0000002e002c7202 */ /* 0x000fe40000000f00 */
[----:B------:R-:W-:Y:S02]  /*3390*/  MOV R40, 0x33b0 ;  /* 0x000033b000287802 */ /* 0x000fe40000000f00 */
[----:B------:R-:W-:Y:S05]  /*33a0*/  CALL.REL.NOINC `($__internal_127_$__cuda_sm70_shflsync_down_p) ;  /* 0x0000026000007944 */ /* 0x000fea0003c00000 */
[----:B0-----:R-:W-:Y:S01]  /*33b0*/  HFMA2.MMA R141, -RZ, RZ, 0, 2.384185791015625e-07 ;  /* 0x00000004ff8d7435 */ /* 0x001fe200000001ff */
[----:B-1----:R-:W-:-:S02]  /*33c0*/  MOV R43, R144 ;  /* 0x00000090002b7202 */ /* 0x002fc40000000f00 */
[----:B------:R-:W-:Y:S02]  /*33d0*/  MOV R44, R45 ;  /* 0x0000002d002c7202 */ /* 0x000fe40000000f00 */
[----:B------:R-:W-:Y:S02]  /*33e0*/  MOV R144, 0x1f ;  /* 0x0000001f00907802 */ /* 0x000fe40000000f00 */
[----:B------:R-:W-:Y:S02]  /*33f0*/  MOV R143, 0xffffffff ;  /* 0xffffffff008f7802 */ /* 0x000fe40000000f00 */
[----:B------:R-:W-:Y:S02]  /*3400*/  MOV R40, 0x3420 ;  /* 0x0000342000287802 */ /* 0x000fe40000000f00 */
[----:B------:R-:W-:Y:S05]  /*3410*/  CALL.REL.NOINC `($__internal_127_$__cuda_sm70_shflsync_down_p) ;  /* 0x000001f000007944 */ /* 0x000fea0003c00000 */
[----:B------:R-:W-:Y:S01]  /*3420*/  FADD.FTZ R46, R43, R46 ;  /* 0x0000002e2b2e7221 */ /* 0x000fe20000010000 */
[----:B0-----:R-:W-:Y:S01]  /*3430*/  HFMA2.MMA R141, -RZ, RZ, 0, 1.1920928955078125e-07 ;  /* 0x00000002ff8d7435 */ /* 0x001fe200000001ff */
[----:B-1----:R-:W-:Y:S01]  /*3440*/  FADD.FTZ R47, R45, R144 ;  /* 0x000000902d2f7221 */ /* 0x002fe20000010000 */
[----:B------:R-:W-:Y:S02]  /*3450*/  MOV R144, 0x1f ;  /* 0x0000001f00907802 */ /* 0x000fe40000000f00 */
[----:B------:R-:W-:-:S02]  /*3460*/  MOV R143, 0xffffffff ;  /* 0xffffffff008f7802 */ /* 0x000fc40000000f00 */
[----:B------:R-:W-:Y:S02]  /*3470*/  MOV R44, R46 ;  /* 0x0000002e002c7202 */ /* 0x000fe40000000f00 */
[----:B------:R-:W-:Y:S02]  /*3480*/  MOV R40, 0x34a0 ;  /* 0x000034a000287802 */ /* 0x000fe40000000f00 */
[----:B------:R-:W-:Y:S05]  /*3490*/  CALL.REL.NOINC `($__internal_127_$__cuda_sm70_shflsync_down_p) ;  /* 0x0000017000007944 */ /* 0x000fea0003c00000 */
[----:B0-----:R-:W-:Y:S01]  /*34a0*/  HFMA2.MMA R141, -RZ, RZ, 0, 1.1920928955078125e-07 ;  /* 0x00000002ff8d7435 */ /* 0x001fe200000001ff */
[----:B-1----:R-:W-:Y:S02]  /*34b0*/  MOV R43, R144 ;  /* 0x00000090002b7202 */ /* 0x002fe40000000f00 */
[----:B------:R-:W-:Y:S02]  /*34c0*/  MOV R44, R47 ;  /* 0x0000002f002c7202 */ /* 0x000fe40000000f00 */
[----:B------:R-:W-:Y:S02]  /*34d0*/  MOV R144, 0x1f ;  /* 0x0000001f00907802 */ /* 0x000fe40000000f00 */
[----:B------:R-:W-:Y:S02]  /*34e0*/  MOV R143, 0xffffffff ;  /* 0xffffffff008f7802 */ /* 0x000fe40000000f00 */
[----:B------:R-:W-:-:S02]  /*34f0*/  MOV R40, 0x3510 ;  /* 0x0000351000287802 */ /* 0x000fc40000000f00 */
[----:B------:R-:W-:Y:S05]  /*3500*/  CALL.REL.NOINC `($__internal_127_$__cuda_sm70_shflsync_down_p) ;  /* 0x0000010000007944 */ /* 0x000fea0003c00000 */
[----:B------:R-:W-:Y:S01]  /*3510*/  FADD.FTZ R45, R43, R46 ;  /* 0x0000002e2b2d7221 */ /* 0x000fe20000010000 */
[----:B0-----:R-:W-:Y:S01]  /*3520*/  HFMA2.MMA R141, -RZ, RZ, 0, 5.9604644775390625e-08 ;  /* 0x00000001ff8d7435 */ /* 0x001fe200000001ff */
[----:B-1----:R-:W-:Y:S01]  /*3530*/  FADD.FTZ R47, R47, R144 ;  /* 0x000000902f2f7221 */ /* 0x002fe20000010000 */
[----:B------:R-:W-:-:S02]  /*3540*/  MOV R144, 0x1f ;  /* 0x0000001f00907802 */ /* 0x000fc40000000f00 */
[----:B------:R-:W-:Y:S02]  /*3550*/  MOV R143, 0xffffffff ;  /* 0xffffffff008f7802 */ /* 0x000fe40000000f00 */
[----:B------:R-:W-:Y:S02]  /*3560*/  MOV R44, R45 ;  /* 0x0000002d002c7202 */ /* 0x000fe40000000f00 */
[----:B------:R-:W-:Y:S02]  /*3570*/  MOV R40, 0x3590 ;  /* 0x0000359000287802 */ /* 0x000fe40000000f00 */
[----:B------:R-:W-:Y:S05]  /*3580*/  CALL.REL.NOINC `($__internal_127_$__cuda_sm70_shflsync_down_p) ;  /* 0x0000008000007944 */ /* 0x000fea0003c00000 */
[----:B0-----:R-:W-:Y:S01]  /*3590*/  HFMA2.MMA R141, -RZ, RZ, 0, 5.9604644775390625e-08 ;  /* 0x00000001ff8d7435 */ /* 0x001fe200000001ff */
[----:B-1----:R-:W-:Y:S02]  /*35a0*/  MOV R142, R144 ;  /* 0x00000090008e7202 */ /* 0x002fe40000000f00 */
[----:B------:R-:W-:Y:S02]  /*35b0*/  MOV R44, R47 ;  /* 0x0000002f002c7202 */ /* 0x000fe40000000f00 */
[----:B------:R-:W-:Y:S02]  /*35c0*/  MOV R144, 0x1f ;  /* 0x0000001f00907802 */ /* 0x000fe40000000f00 */
[----:B------:R-:W-:-:S02]  /*35d0*/  MOV R143, 0xffffffff ;  /* 0xffffffff008f7802 */ /* 0x000fc40000000f00 */
[----:B------:R-:W-:Y:S02]  /*35e0*/  MOV R40, 0x3600 ;  /* 0x0000360000287802 */ /* 0x000fe40000000f00 */
[----:B------:R-:W-:Y:S05]  /*35f0*/  CALL.REL.NOINC `($__internal_127_$__cuda_sm70_shflsync_down_p) ;  /* 0x0000001000007944 */ /* 0x000fea0003c00000 */
[----:B01----:R-:W-:Y:S05]  /*3600*/  BRA `(.L_x_1766) ;  /* 0xffffe9b000007947 */ /* 0x003fea000383ffff */
        .weak           $__internal_127_$__cuda_sm70_shflsync_down_p
        .type           $__internal_127_$__cuda_sm70_shflsync_down_p,@function
        .size           $__internal_127_$__cuda_sm70_shflsync_down_p,(.L_x_3534 - $__internal_127_$__cuda_sm70_shflsync_down_p)
$__internal_127_$__cuda_sm70_shflsync_down_p:
[----:B------:R-:W-:Y:S01]  /*3610*/  HFMA2.MMA R41, -RZ, RZ, 0, 0 ;  /* 0x00000000ff297435 */ /* 0x000fe200000001ff */
[----:B------:R-:W-:Y:S04]  /*3620*/  WARPSYNC R143 ;  /* 0x0000008f00007348 */ /* 0x000fe80003800000 */
[----:B------:R0:W1:Y:S01]  /*3630*/  SHFL.DOWN PT, R144, R44, R141, R144 ;  /* 0x0800008d2c907389 */ /* 0x00006200000e0090 */
[----:B------:R-:W-:Y:S05]  /*3640*/  RET.REL.NODEC R40 `(_ZN10layer_norm13ln_bwd_kernelINS_13Kernel_traitsI6__halfS2_S2_fjLj12800ELj5ELj1ELj4ELj8ENS_18Kernel_traits_baseILj12800ES2_S2_S2_fjLj128EEEEEEEvNS_9BwdParamsE) ;  /* 0xffffc9b028007950 */ /* 0x000fea0003c3ffff */
.L_x_1767:
        /* <DEDUP_REMOVED lines=11> */
.L_x_3534:


//--------------------- .text._ZN10layer_norm22ln_bwd_finalize_kernelINS_22Kernel_traits_finalizeILj12800EffffjLj1024ELj4ENS_18Kernel_traits_baseILj12800EffffjLj1024EEEEEEEvNS_9BwdParamsE --------------------------
	.section	.text._ZN10layer_norm22ln_bwd_finalize_kernelINS_22Kernel_traits_finalizeILj12800EffffjLj1024ELj4ENS_18Kernel_traits_baseILj12800EffffjLj1024EEEEEEEvNS_9BwdParamsE,"ax",@progbits
	.sectioninfo	@"SHI_REGISTERS=32"
	.align	128
        .global         _ZN10layer_norm22ln_bwd_finalize_kernelINS_22Kernel_traits_finalizeILj12800EffffjLj1024ELj4ENS_18Kernel_traits_baseILj12800EffffjLj1024EEEEEEEvNS_9BwdParamsE
        .type           _ZN10layer_norm22ln_bwd_finalize_kernelINS_22Kernel_traits_finalizeILj12800EffffjLj1024ELj4ENS_18Kernel_traits_baseILj12800EffffjLj1024EEEEEEEvNS_9BwdParamsE,@function
        .size           _ZN10layer_norm22ln_bwd_finalize_kernelINS_22Kernel_traits_finalizeILj12800EffffjLj1024ELj4ENS_18Kernel_traits_baseILj12800EffffjLj1024EEEEEEEvNS_9BwdParamsE,(.L_x_3535 - _ZN10layer_norm22ln_bwd_finalize_kernelINS_22Kernel_traits_finalizeILj12800EffffjLj1024ELj4ENS_18Kernel_traits_baseILj12800EffffjLj1024EEEEEEEvNS_9BwdParamsE)
        .other          _ZN10layer_norm22ln_bwd_finalize_kernelINS_22Kernel_traits_finalizeILj12800EffffjLj1024ELj4ENS_18Kernel_traits_baseILj12800EffffjLj1024EEEEEEEvNS_9BwdParamsE,@"STO_CUDA_ENTRY STV_DEFAULT"
_ZN10layer_norm22ln_bwd_finalize_kernelINS_22Kernel_traits_finalizeILj12800EffffjLj1024ELj4ENS_18Kernel_traits_baseILj12800EffffjLj1024EEEEEEEvNS_9BwdParamsE:
.text._ZN10layer_norm22ln_bwd_finalize_kernelINS_22Kernel_traits_finalizeILj12800EffffjLj1024ELj4ENS_18Kernel_traits_baseILj12800EffffjLj1024EEEEEEEvNS_9BwdParamsE:
        /* <DEDUP_REMOVED lines=19> */
.L_x_1778:
        /* <DEDUP_REMOVED lines=27> */
.L_x_1772:
        /* <DEDUP_REMOVED lines=32> */
.L_x_1771:
[----:B------:R-:W-:Y:S05]  /*04e0*/  BSYNC B1 ;  /* 0x0000000000017941 */ /* 0x000fea0003800000 */
.L_x_1770:
        /* <DEDUP_REMOVED lines=22> */
.L_x_1774:
[----:B------:R-:W-:Y:S05]  /*0650*/  BSYNC B1 ;  /* 0x0000000000017941 */ /* 0x000fea0003800000 */
.L_x_1773:
        /* <DEDUP_REMOVED lines=10> */
.L_x_1769:
[----:B------:R-:W-:Y:S05]  /*0700*/  BSYNC B0 ;  /* 0x0000000000007941 */ /* 0x000fea0003800000 */
.L_x_1768:
        /* <DEDUP_REMOVED lines=11> */
.L_x_1779:
        /* <DEDUP_REMOVED lines=18> */
.L_x_1780:
[----:B------:R-:W-:Y:S01]  /*08e0*/  @!P1 SHF.R.U32.HI R2, RZ, 0x3, R0 ;  /* 0x00000003ff029819 */ /* 0x000fe20000011600 */
[----:B---3--:R-:W-:Y:S02]  /*08f0*/  FADD.FTZ R5, R5, R10 ;  /* 0x0000000a05057221 */ /* 0x008fe40000010000 */
[----:B--2---:R-:W-:Y:S01]  /*0900*/  FADD.FTZ R7, R7, R4 ;  /* 0x0000000407077221 */ /* 0x004fe20000010000 */
[----:B------:R-:W-:-:S05]  /*0910*/  @!P1 LOP3.LUT R2, R2, 0x1ffffffc, RZ, 0xc0, !PT ;  /* 0x1ffffffc02029812 */ /* 0x000fca00078ec0ff */
[----:B------:R2:W-:Y:S04]  /*0920*/  @!P1 STS [R2+0x2000], R5 ;  /* 0x0020000502009388 */ /* 0x0005e80000000800 */
[----:B------:R2:W-:Y:S02]  /*0930*/  @!P1 STS [R2+0x2080], R7 ;  /* 0x0020800702009388 */ /* 0x0005e40000000800 */
.L_x_1775:
        /* <DEDUP_REMOVED lines=14> */
.L_x_1776:
[----:B------:R-:W-:Y:S01]  /*0a20*/  HFMA2.MMA R9, -RZ, RZ, 0, 5.9604644775390625e-08 ;  /* 0x00000001ff097435 */ /* 0x000fe200000001ff */
[----:B--2---:R-:W-:Y:S01]  /*0a30*/  IMAD.MOV.U32 R10, RZ, RZ, R4 ;  /* 0x000000ffff0a7224 */ /* 0x004fe200078e0004 */
[----:B------:R-:W-:Y:S01]  /*0a40*/  MOV R11, 0xffffffff ;  /* 0xffffffff000b7802 */ /* 0x000fe20000000f00 */
[----:B------:R-:W-:Y:S01]  /*0a50*/  IMAD.MOV.U32 R6, RZ, RZ, 0x1f ;  /* 0x0000001fff067424 */ /* 0x000fe200078e00ff */
[----:B------:R-:W-:-:S02]  /*0a60*/  MOV R2, 0xa80 ;  /* 0x00000a8000027802 */ /* 0x000fc40000000f00 */
[----:B01----:R-:W-:Y:S05]  /*0a70*/  CALL.REL.NOINC `($__internal_128_$__cuda_sm70_shflsync_bfly_p) ;  /* 0x000003c000007944 */ /* 0x003fea0003c00000 */
[----:B-1----:R-:W-:Y:S01]  /*0a80*/  IMAD.MOV.U32 R3, RZ, RZ, R6 ;  /* 0x000000ffff037224 */ /* 0x002fe200078e0006 */
[----:B0-----:R-:W-:Y:S05]  /*0a90*/  BRA `(.L_x_1779) ;  /* 0xfffffd2000007947 */ /* 0x001fea000383ffff */
.L_x_1777:
[----:B------:R-:W-:Y:S01]  /*0aa0*/  HFMA2.MMA R6, -RZ, RZ, 0, 1.847743988037109375e-06 ;  /* 0x0000001fff067435 */ /* 0x000fe200000001ff */
[----:B------:R-:W-:Y:S01]  /*0ab0*/  MOV R10, R13 ;  /* 0x0000000d000a7202 */ /* 0x000fe20000000f00 */
[----:B------:R-:W-:Y:S01]  /*0ac0*/  IMAD.MOV.U32 R9, RZ, RZ, 0x2 ;  /* 0x00000002ff097424 */ /* 0x000fe200078e00ff */
[----:B------:R-:W-:Y:S01]  /*0ad0*/  MOV R2, 0xb00 ;  /* 0x00000b0000027802 */ /* 0x000fe20000000f00 */
[----:B------:R-:W-:-:S02]  /*0ae0*/  IMAD.MOV.U32 R11, RZ, RZ, -0x1 ;  /* 0xffffffffff0b7424 */ /* 0x000fc400078e00ff */
[----:B012---:R-:W-:Y:S05]  /*0af0*/  CALL.REL.NOINC `($__internal_128_$__cuda_sm70_shflsync_bfly_p) ;  /* 0x0000034000007944 */ /* 0x007fea0003c00000 */
[----:B01----:R-:W-:Y:S01]  /*0b00*/  FADD.FTZ R10, R13, R6 ;  /* 0x000000060d0a7221 */ /* 0x003fe20000010000 */
[----:B------:R-:W-:Y:S01]  /*0b10*/  MOV R9, 0x4 ;  /* 0x0000000400097802 */ /* 0x000fe20000000f00 */
[----:B------:R-:W-:Y:S01]  /*0b20*/  IMAD.MOV.U32 R6, RZ, RZ, 0x1f ;  /* 0x0000001fff067424 */ /* 0x000fe200078e00ff */
[----:B------:R-:W-:-:S02]  /*0b30*/  MOV R11, 0xffffffff ;  /* 0xffffffff000b7802 */ /* 0x000fc40000000f00 */
[----:B------:R-:W-:Y:S02]  /*0b40*/  MOV R2, 0xb60 ;  /* 0x00000b6000027802 */ /* 0x000fe40000000f00 */
[----:B------:R-:W-:Y:S05]  /*0b50*/  CALL.REL.NOINC `($__internal_128_$__cuda_sm70_shflsync_bfly_p) ;  /* 0x000002e000007944 */ /* 0x000fea0003c00000 */
[----:B01----:R-:W-:Y:S01]  /*0b60*/  FADD.FTZ R10, R10, R6 ;  /* 0x000000060a0a7221 */ /* 0x003fe20000010000 */
[----:B------:R-:W-:Y:S01]  /*0b70*/  HFMA2.MMA R6, -RZ, RZ, 0, 1.847743988037109375e-06 ;  /* 0x0000001fff067435 */ /* 0x000fe200000001ff */
[----:B------:R-:W-:Y:S01]  /*0b80*/  IMAD.MOV.U32 R9, RZ, RZ, 0x8 ;  /* 0x00000008ff097424 */ /* 0x000fe200078e00ff */
[----:B------:R-:W-:Y:S01]  /*0b90*/  MOV R2, 0xbc0 ;  /* 0x00000bc000027802 */ /* 0x000fe20000000f00 */
[----:B------:R-:W-:-:S03]  /*0ba0*/  IMAD.MOV.U32 R11, RZ, RZ, -0x1 ;  /* 0xffffffffff0b7424 */ /* 0x000fc600078e00ff */
[----:B------:R-:W-:Y:S05]  /*0bb0*/  CALL.REL.NOINC `($__internal_128_$__cuda_sm70_shflsync_bfly_p) ;  /* 0x0000028000007944 */ /* 0x000fea0003c00000 */
[----:B-1----:R-:W-:Y:S01]  /*0bc0*/  FADD.FTZ R4, R10, R6 ;  /* 0x000000060a047221 */ /* 0x002fe20000010000 */
[----:B------:R-:W-:Y:S01]  /*0bd0*/  HFMA2.MMA R6, -RZ, RZ, 0, 1.847743988037109375e-06 ;  /* 0x0000001fff067435 */ /* 0x000fe200000001ff */
[----:B0-----:R-:W-:Y:S01]  /*0be0*/  MOV R9, 0x10 ;  /* 0x0000001000097802 */ /* 0x001fe20000000f00 */
[----:B------:R-:W-:Y:S01]  /*0bf0*/  IMAD.MOV.U32 R11, RZ, RZ, -0x1 ;  /* 0xffffffffff0b7424 */ /* 0x000fe200078e00ff */
[----:B------:R-:W-:Y:S02]  /*0c00*/  MOV R2, 0xc30 ;  /* 0x00000c3000027802 */ /* 0x000fe40000000f00 */
[----:B------:R-:W-:-:S02]  /*0c10*/  MOV R10, R4 ;  /* 0x00000004000a7202 */ /* 0x000fc40000000f00 */
[----:B------:R-:W-:Y:S05]  /*0c20*/  CALL.REL.NOINC `($__internal_128_$__cuda_sm70_shflsync_bfly_p) ;  /* 0x0000021000007944 */ /* 0x000fea0003c00000 */
[----:B0-----:R-:W-:Y:S01]  /*0c30*/  HFMA2.MMA R9, -RZ, RZ, 0, 5.9604644775390625e-08 ;  /* 0x00000001ff097435 */ /* 0x001fe200000001ff */
[----:B-1----:R-:W-:Y:S01]  /*0c40*/  MOV R7, R6 ;  /* 0x0000000600077202 */ /* 0x002fe20000000f00 */
[----:B------:R-:W-:Y:S01]  /*0c50*/  IMAD.MOV.U32 R10, RZ, RZ, R5 ;  /* 0x000000ffff0a7224 */ /* 0x000fe200078e0005 */
[----:B------:R-:W-:Y:S01]  /*0c60*/  MOV R6, 0x1f ;  /* 0x0000001f00067802 */ /* 0x000fe20000000f00 */
[----:B------:R-:W-:Y:S01]  /*0c70*/  IMAD.MOV.U32 R11, RZ, RZ, -0x1 ;  /* 0xffffffffff0b7424 */ /* 0x000fe200078e00ff */
[----:B------:R-:W-:-:S02]  /*0c80*/  MOV R2, 0xca0 ;  /* 0x00000ca000027802 */ /* 0x000fc40000000f00 */
[----:B------:R-:W-:Y:S05]  /*0c90*/  CALL.REL.NOINC `($__internal_128_$__cuda_sm70_shflsync_bfly_p) ;  /* 0x000001a000007944 */ /* 0x000fea0003c00000 */
[----:B0-----:R-:W-:Y:S01]  /*0ca0*/  HFMA2.MMA R9, -RZ, RZ, 0, 1.1920928955078125e-07 ;  /* 0x00000002ff097435 */ /* 0x001fe200000001ff */
[----:B-1----:R-:W-:Y:S01]  /*0cb0*/  FADD.FTZ R10, R5, R6 ;  /* 0x00000006050a7221 */ /* 0x002fe20000010000 */
[----:B------:R-:W-:Y:S01]  /*0cc0*/  MOV R6, 0x1f ;  /* 0x0000001f00067802 */ /* 0x000fe20000000f00 */
[----:B------:R-:W-:Y:S01]  /*0cd0*/  IMAD.MOV.U32 R11, RZ, RZ, -0x1 ;  /* 0xffffffffff0b7424 */ /* 0x000fe200078e00ff */
[----:B------:R-:W-:-:S02]  /*0ce0*/  MOV R2, 0xd00 ;  /* 0x00000d0000027802 */ /* 0x000fc40000000f00 */
[----:B------:R-:W-:Y:S05]  /*0cf0*/  CALL.REL.NOINC `($__internal_128_$__cuda_sm70_shflsync_bfly_p) ;  /* 0x0000014000007944 */ /* 0x000fea0003c00000 */
[----:B0-----:R-:W-:Y:S01]  /*0d00*/  HFMA2.MMA R9, -RZ, RZ, 0, 2.384185791015625e-07 ;  /* 0x00000004ff097435 */ /* 0x001fe200000001ff */
[----:B-1----:R-:W-:Y:S01]  /*0d10*/  FADD.FTZ R10, R10, R6 ;  /* 0x000000060a0a7221 */ /* 0x002fe20000010000 */
[----:B------:R-:W-:Y:S01]  /*0d20*/  MOV R6, 0x1f ;  /* 0x0000001f00067802 */ /* 0x000fe20000000f00 */
[----:B------:R-:W-:Y:S01]  /*0d30*/  IMAD.MOV.U32 R11, RZ, RZ, -0x1 ;  /* 0xffffffffff0b7424 */ /* 0x000fe200078e00ff */
[----:B------:R-:W-:-:S02]  /*0d40*/  MOV R2, 0xd60 ;  /* 0x00000d6000027802 */ /* 0x000fc40000000f00 */
[----:B------:R-:W-:Y:S05]  /*0d50*/  CALL.REL.NOINC `($__internal_128_$__cuda_sm70_shflsync_bfly_p) ;  /* 0x000000e000007944 */ /* 0x000fea0003c00000 */
[----:B0-----:R-:W-:Y:S01]  /*0d60*/  HFMA2.MMA R9, -RZ, RZ, 0, 4.76837158203125e-07 ;  /* 0x00000008ff097435 */ /* 0x001fe200000001ff */
[----:B-1----:R-:W-:Y:S01]  /*0d70*/  FADD.FTZ R10, R10, R6 ;  /* 0x000000060a0a7221 */ /* 0x002fe20000010000 */
[----:B------:R-:W-:Y:S01]  /*0d80*/  MOV R6, 0x1f ;  /* 0x0000001f00067802 */ /* 0x000fe20000000f00 */
[----:B------:R-:W-:Y:S01]  /*0d90*/  IMAD.MOV.U32 R11, RZ, RZ, -0x1 ;  /* 0xffffffffff0b7424 */ /* 0x000fe200078e00ff */
[----:B------:R-:W-:-:S02]  /*0da0*/  MOV R2, 0xdc0 ;  /* 0x00000dc000027802 */ /* 0x000fc40000000f00 */
[----:B------:R-:W-:Y:S05]  /*0db0*/  CALL.REL.NOINC `($__internal_128_$__cuda_sm70_shflsync_bfly_p) ;  /* 0x0000008000007944 */ /* 0x000fea0003c00000 */
[----:B0-----:R-:W-:Y:S01]  /*0dc0*/  HFMA2.MMA R9, -RZ, RZ, 0, 9.5367431640625e-07 ;  /* 0x00000010ff097435 */ /* 0x001fe200000001ff */
[----:B-1----:R-:W-:Y:S01]  /*0dd0*/  FADD.FTZ R10, R10, R6 ;  /* 0x000000060a0a7221 */ /* 0x002fe20000010000 */
[----:B------:R-:W-:Y:S01]  /*0de0*/  MOV R6, 0x1f ;  /* 0x0000001f00067802 */ /* 0x000fe20000000f00 */
[----:B------:R-:W-:Y:S01]  /*0df0*/  IMAD.MOV.U32 R11, RZ, RZ, -0x1 ;  /* 0xffffffffff0b7424 */ /* 0x000fe200078e00ff */
[----:B------:R-:W-:-:S02]  /*0e00*/  MOV R2, 0xe20 ;  /* 0x00000e2000027802 */ /* 0x000fc40000000f00 */
[----:B------:R-:W-:Y:S05]  /*0e10*/  CALL.REL.NOINC `($__internal_128_$__cuda_sm70_shflsync_bfly_p) ;  /* 0x0000002000007944 */ /* 0x000fea0003c00000 */
[----:B-1----:R-:W-:Y:S01]  /*0e20*/  MOV R5, R6 ;  /* 0x0000000600057202 */ /* 0x002fe20000000f00 */
[----:B0-----:R-:W-:Y:S05]  /*0e30*/  BRA `(.L_x_1780) ;  /* 0xfffffaa000007947 */ /* 0x001fea000383ffff */
        .weak           $__internal_128_$__cuda_sm70_shflsync_bfly_p
        .type           $__internal_128_$__cuda_sm70_shflsync_bfly_p,@function
        .size           $__internal_128_$__cuda_sm70_shflsync_bfly_p,(.L_x_3535 - $__internal_128_$__cuda_sm70_shflsync_bfly_p)
$__internal_128_$__cuda_sm70_shflsync_bfly_p:
[----:B------:R-:W-:Y:S01]  /*0e40*/  HFMA2.MMA R3, -RZ, RZ, 0, 0 ;  /* 0x00000000ff037435 */ /* 0x000fe200000001ff */
[----:B------:R-:W-:Y:S04]  /*0e50*/  WARPSYNC R11 ;  /* 0x0000000b00007348 */ /* 0x000fe80003800000 */
[----:B------:R0:W1:Y:S01]  /*0e60*/  SHFL.BFLY PT, R6, R10, R9, R6 ;  /* 0x0c0000090a067389 */ /* 0x00006200000e0006 */
[----:B------:R-:W-:Y:S05]  /*0e70*/  RET.REL.NODEC R2 `(_ZN10layer_norm22ln_bwd_finalize_kernelINS_22Kernel_traits_finalizeILj12800EffffjLj1024ELj4ENS_18Kernel_traits_baseILj12800EffffjLj1024EEEEEEEvNS_9BwdParamsE) ;  /* 0xfffff18002007950 */ /* 0x000fea0003c3ffff */
.L_x_1781:
        /* <DEDUP_REMOVED lines=16> */
.L_x_3535:


//--------------------- .text._ZN10layer_norm13ln_bwd_kernelINS_13Kernel_traitsIffffjLj12800ELj5ELj1ELj4ELj16ENS_18Kernel_traits_baseILj12800EffffjLj128EEEEEEEvNS_9BwdParamsE --------------------------
	.section	.text._ZN10layer_norm13ln_bwd_kernelINS_13Kernel_traitsIffffjLj12800ELj5ELj1ELj4ELj16ENS_18Kernel_traits_baseILj12800EffffjLj128EEEEEEEvNS_9BwdParamsE,"ax",@progbits
	.sectioninfo	@"SHI_REGISTERS=168"
	.align	128
        .global         _ZN10layer_norm13ln_bwd_kernelINS_13Kernel_traitsIffffjLj12800ELj5ELj1ELj4ELj16ENS_18Kernel_traits_baseILj12800EffffjLj128EEEEEEEvNS_9BwdParamsE
        .type           _ZN10layer_norm13ln_bwd_kernelINS_13Kernel_traitsIffffjLj12800ELj5ELj1ELj4ELj16ENS_18Kernel_traits_baseILj12800EffffjLj128EEEEEEEvNS_9BwdParamsE,@function
        .size           _ZN10layer_norm13ln_bwd_kernelINS_13Kernel_traitsIffffjLj12800ELj5ELj1ELj4ELj16ENS_18Kernel_traits_baseILj12800EffffjLj128EEEEEEEvNS_9BwdParamsE,(.L_x_3536 - _ZN10layer_norm13ln_bwd_kernelINS_13Kernel_traitsIffffjLj12800ELj5ELj1ELj4ELj16ENS_18Kernel_traits_baseILj12800EffffjLj128EEEEEEEvNS_9BwdParamsE)
        .other          _ZN10layer_norm13ln_bwd_kernelINS_13Kernel_traitsIffffjLj12800ELj5ELj1ELj4ELj16ENS_18Kernel_traits_baseILj12800EffffjLj128EEEEEEEvNS_9BwdParamsE,@"STO_CUDA_ENTRY STV_DEFAULT"
_ZN10layer_norm13ln_bwd_kernelINS_13Kernel_traitsIffffjLj12800ELj5ELj1ELj4ELj16ENS_18Kernel_traits_baseILj12800EffffjLj128EEEEEEEvNS_9BwdParamsE:
.text._ZN10layer_norm13ln_bwd_kernelINS_13Kernel_traitsIffffjLj12800ELj5ELj1ELj4ELj16ENS_18Kernel_traits_baseILj12800EffffjLj128EEEEEEEvNS_9BwdParamsE:
        /* <DEDUP_REMOVED lines=19> */
[----:B------:R-:W-:Y:S01]  /*0130*/  @P0 LEA R10, P1, R106, c[0x0][0x198], 0x4 ;  /* 0x000066006a0a0a11 */ /* 0x000fe200078220ff */
[-C--:B------:R-:W-:Y:S01]  /*0140*/  @P0 IMAD.WIDE.U32 R4, R5, R94.reuse, c[0x0][0x198] ;  /* 0x0000660005040625 */ /* 0x080fe200078e005e */
        /* <DEDUP_REMOVED lines=59> */
[----:B------:R-:W-:-:S02]  /*0500*/  MOV R0, RZ ;  /* 0x000000ff00007202 */ /* 0x000fc40000000f00 */
[----:B------:R-:W-:Y:S02]  /*0510*/  MOV R131, RZ ;  /* 0x000000ff00837202 */ /* 0x000fe40000000f00 */
[----:B------:R-:W-:Y:S02]  /*0520*/  MOV R126, RZ ;  /* 0x000000ff007e7202 */ /* 0x000fe40000000f00 */
[----:B0-----:R-:W-:-:S04]  /*0530*/  MOV R129, R105 ;  /* 0x0000006900817202 */ /* 0x001fc80000000f00 */
.L_x_1790:
[----:B------:R-:W-:Y:S01]  /*0540*/  ISETP.NE.U32.AND P0, PT, RZ, c[0x0][0x178], PT ;  /* 0x00005e00ff007a0c */ /* 0x000fe20003f05070 */
[----:B------:R-:W-:Y:S01]  /*0550*/  IMAD R125, R129, 0xc80, R106 ;  /* 0x00000c80817d7824 */ /* 0x000fe200078e026a */
[----:B------:R-:W-:Y:S02]  /*0560*/  MOV R100, 0x10 ;  /* 0x0000001000647802 */ /* 0x000fe40000000f00 */
[----:B------:R-:W-:Y:S02]  /*0570*/  ISETP.NE.AND.EX P0, PT, RZ, c[0x0][0x17c], PT, P0 ;  /* 0x00005f00ff007a0c */ /* 0x000fe40003f05300 */
[----:B------:R-:W-:-:S02]  /*0580*/  IADD3 R93, R125, 0x280, RZ ;  /* 0x000002807d5d7810 */ /* 0x000fc40007ffe0ff */
[----:B------:R-:W-:-:S09]  /*0590*/  IADD3 R95, R125, 0x500, RZ ;  /* 0x000005007d5f7810 */ /* 0x000fd20007ffe0ff */
[----:B------:R-:W-:-:S04]  /*05a0*/  @P0 IMAD.WIDE.U32 R64, R125, R100, c[0x0][0x178] ;  /* 0x00005e007d400625 */ /* 0x000fc800078e0064 */
[-C--:B------:R-:W-:Y:S02]  /*05b0*/  @P0 IMAD.WIDE.U32 R68, R93, R100.reuse, c[0x0][0x178] ;  /* 0x00005e005d440625 */ /* 0x080fe400078e0064 */
[----:B------:R-:W2:Y:S02]  /*05c0*/  @P0 LDG.E.128 R64, [R64.64] ;  /* 0x0000000640400981 */ /* 0x000ea4000c1e1d00 */
[-C--:B------:R-:W-:Y:S01]  /*05d0*/  @P0 IMAD.WIDE.U32 R72, R95, R100.reuse, c[0x0][0x178] ;  /* 0x00005e005f480625 */ /* 0x080fe200078e0064 */
[----:B------:R-:W-:Y:S01]  /*05e0*/  IADD3 R99, R125, 0x780, RZ ;  /* 0x000007807d637810 */ /* 0x000fe20007ffe0ff */
[----:B------:R-:W3:Y:S04]  /*05f0*/  @P0 LDG.E.128 R68, [R68.64] ;  /* 0x0000000644440981 */ /* 0x000ee8000c1e1d00 */
[----:B------:R-:W4:Y:S01]  /*0600*/  @P0 LDG.E.128 R72, [R72.64] ;  /* 0x0000000648480981 */ /* 0x000f22000c1e1d00 */
[----:B------:R-:W-:-:S06]  /*0610*/  @P0 IMAD.WIDE.U32 R76, R99, R100, c[0x0][0x178] ;  /* 0x00005e00634c0625 */ /* 0x000fcc00078e0064 */
[----:B------:R-:W2:Y:S01]  /*0620*/  @P0 LDG.E.128 R76, [R76.64] ;  /* 0x000000064c4c0981 */ /* 0x000ea2000c1e1d00 */
[----:B------:R-:W-:-:S05]  /*0630*/  IADD3 R101, R125, 0xa00, RZ ;  /* 0x00000a007d657810 */ /* 0x000fca0007ffe0ff */
[----:B------:R-:W-:-:S06]  /*0640*/  @P0 IMAD.WIDE.U32 R80, R101, R100, c[0x0][0x178] ;  /* 0x00005e0065500625 */ /* 0x000fcc00078e0064 */
[----:B------:R-:W2:Y:S01]  /*0650*/  @P0 LDG.E.128 R80, [R80.64] ;  /* 0x0000000650500981 */ /* 0x000ea2000c1e1d00 */
[----:B------:R-:W-:-:S04]  /*0660*/  @!P0 IMAD.WIDE.U32 R84, R125, R100, c[0x0][0x170] ;  /* 0x00005c007d548625 */ /* 0x000fc800078e0064 */
[----:B------:R-:W-:-:S04]  /*0670*/  @!P0 IMAD.WIDE.U32 R86, R93, R100, c[0x0][0x170] ;  /* 0x00005c005d568625 */ /* 0x000fc800078e0064 */
[----:B------:R-:W-:Y:S01]  /*0680*/  @!P0 IMAD.WIDE.U32 R88, R95, R100, c[0x0][0x170] ;  /* 0x00005c005f588625 */ /* 0x000fe200078e0064 */
[----:B------:R-:W-:-:S03]  /*0690*/  HFMA2.MMA R102, -RZ, RZ, 0, 2.384185791015625e-07 ;  /* 0x00000004ff667435 */ /* 0x000fc600000001ff */
[----:B------:R-:W-:Y:S01]  /*06a0*/  @!P0 IMAD.WIDE.U32 R90, R99, R100, c[0x0][0x170] ;  /* 0x00005c00635a8625 */ /* 0x000fe200078e0064 */
[----:B------:R-:W-:-:S06]  /*06b0*/  @P0 MOV R148, RZ ;  /* 0x000000ff00940202 */ /* 0x000fcc0000000f00 */
[----:B------:R-:W-:-:S05]  /*06c0*/  @!P0 IMAD.WIDE R96, R129, R102, c[0x0][0x180] ;  /* 0x0000600081608625 */ /* 0x000fca00078e0266 */
[----:B------:R0:W2:Y:S01]  /*06d0*/  @!P0 LDG.E R148, [R96.64] ;  /* 0x0000000660948981 */ /* 0x0000a2000c1e1900 */
[----:B------:R-:W-:-:S04]  /*06e0*/  IMAD.WIDE R102, R129, R102, c[0x0][0x188] ;  /* 0x0000620081667625 */ /* 0x000fc800078e0266 */
[-C--:B------:R-:W-:Y:S01]  /*06f0*/  @!P0 IMAD.WIDE.U32 R132, R101, R100.reuse, c[0x0][0x170] ;  /* 0x00005c0065848625 */ /* 0x080fe200078e0064 */
[----:B------:R1:W2:Y:S03]  /*0700*/  LDG.E R130, [R102.64] ;  /* 0x0000000666827981 */ /* 0x0002a6000c1e1900 */
[----:B0-----:R-:W-:-:S06]  /*0710*/  IMAD.WIDE.U32 R96, R99, R100, c[0x0][0x1b8] ;  /* 0x00006e0063607625 */ /* 0x001fcc00078e0064 */
[----:B------:R-:W2:Y:S04]  /*0720*/  LDG.E.128 R96, [R96.64] ;  /* 0x0000000660607981 */ /* 0x000ea8000c1e1d00 */
[----:B------:R0:W3:Y:S04]  /*0730*/  @!P0 LDG.E.128 R64, [R84.64] ;  /* 0x0000000654408981 */ /* 0x0000e8000c1e1d00 */
[----:B------:R0:W3:Y:S04]  /*0740*/  @!P0 LDG.E.128 R68, [R86.64] ;  /* 0x0000000656448981 */ /* 0x0000e8000c1e1d00 */
[----:B------:R1:W4:Y:S04]  /*0750*/  @!P0 LDG.E.128 R72, [R88.64] ;  /* 0x0000000658488981 */ /* 0x000328000c1e1d00 */
[----:B------:R1:W4:Y:S01]  /*0760*/  @!P0 LDG.E.128 R76, [R90.64] ;  /* 0x000000065a4c8981 */ /* 0x000322000c1e1d00 */
[----:B0-----:R-:W-:-:S06]  /*0770*/  IMAD.WIDE.U32 R84, R125, R100, c[0x0][0x1b8] ;  /* 0x00006e007d547625 */ /* 0x001fcc00078e0064 */
[----:B------:R-:W4:Y:S04]  /*0780*/  LDG.E.128 R84, [R84.64] ;  /* 0x0000000654547981 */ /* 0x000f28000c1e1d00 */
[----:B------:R0:W4:Y:S01]  /*0790*/  @!P0 LDG.E.128 R80, [R132.64] ;  /* 0x0000000684508981 */ /* 0x000122000c1e1d00 */
[----:B-1----:R-:W-:-:S06]  /*07a0*/  IMAD.WIDE.U32 R88, R93, R100, c[0x0][0x1b8] ;  /* 0x00006e005d587625 */ /* 0x002fcc00078e0064 */
[----:B------:R-:W4:Y:S01]  /*07b0*/  LDG.E.128 R88, [R88.64] ;  /* 0x0000000658587981 */ /* 0x000f22000c1e1d00 */
[----:B------:R-:W-:-:S06]  /*07c0*/  IMAD.WIDE.U32 R92, R95, R100, c[0x0][0x1b8] ;  /* 0x00006e005f5c7625 */ /* 0x000fcc00078e0064 */
[----:B------:R-:W4:Y:S01]  /*07d0*/  LDG.E.128 R92, [R92.64] ;  /* 0x000000065c5c7981 */ /* 0x000f22000c1e1d00 */
[----:B------:R-:W-:-:S06]  /*07e0*/  IMAD.WIDE.U32 R100, R101, R100, c[0x0][0x1b8] ;  /* 0x00006e0065647625 */ /* 0x000fcc00078e0064 */
[----:B------:R-:W4:Y:S01]  /*07f0*/  LDG.E.128 R100, [R100.64] ;  /* 0x0000000664647981 */ /* 0x000f22000c1e1d00 */
[----:B-----5:R-:W1:Y:S08]  /*0800*/  @P0 MUFU.RCP R132, R40 ;  /* 0x0000002800840308 */ /* 0x020e700000001000 */
        /* <DEDUP_REMOVED lines=11> */
[----:B------:R-:W-:Y:S01]  /*08c0*/  @P0 MUFU.RCP R152, R32 ;  /* 0x0000002000980308 */ /* 0x000fe20000001000 */
[----:B--2---:R-:W-:-:S02]  /*08d0*/  FADD.FTZ R18, R96, R18 ;  /* 0x0000001260127221 */ /* 0x004fc40000010000 */
[----:B------:R-:W-:Y:S02]  /*08e0*/  FADD.FTZ R17, R97, R17 ;  /* 0x0000001161117221 */ /* 0x000fe40000010000 */
[----:B------:R-:W-:Y:S02]  /*08f0*/  FADD.FTZ R20, R98, R20 ;  /* 0x0000001462147221 */ /* 0x000fe40000010000 */
[----:B------:R-:W-:Y:S01]  /*0900*/  FADD.FTZ R19, R99, R19 ;  /* 0x0000001363137221 */ /* 0x000fe20000010000 */
[----:B------:R-:W-:Y:S01]  /*0910*/  LOP3.LUT P1, RZ, R127, 0xff, RZ, 0xc0, !PT ;  /* 0x000000ff7fff7812 */ /* 0x000fe2000782c0ff */
[----:B------:R-:W-:-:S04]  /*0920*/  @P0 FADD.FTZ R145, -R44, R64 ;  /* 0x000000402c910221 */ /* 0x000fc80000010100 */
[----:B-1----:R-:W-:Y:S02]  /*0930*/  @P0 FMUL.FTZ R145, R145, R132 ;  /* 0x0000008491910220 */ /* 0x002fe40000410000 */
[----:B------:R-:W1:Y:S01]  /*0940*/  @P0 MUFU.RCP R132, R29 ;  /* 0x0000001d00840308 */ /* 0x000e620000001000 */
[----:B---3--:R-:W-:Y:S02]  /*0950*/  @P0 FADD.FTZ R140, -R61, R69 ;  /* 0x000000453d8c0221 */ /* 0x008fe40000010100 */
[----:B----4-:R-:W-:Y:S02]  /*0960*/  @P0 FADD.FTZ R149, -R57, R73 ;  /* 0x0000004939950221 */ /* 0x010fe40000010100 */
[----:B------:R-:W-:Y:S02]  /*0970*/  @P0 FADD.FTZ R143, -R46, R66 ;  /* 0x000000422e8f0221 */ /* 0x000fe40000010100 */
[----:B0-----:R-:W-:Y:S02]  /*0980*/  @P0 FMUL.FTZ R140, R140, R147 ;  /* 0x000000938c8c0220 */ /* 0x001fe40000410000 */
[----:B------:R-:W-:Y:S01]  /*0990*/  @P0 FMUL.FTZ R136, R149, R136 ;  /* 0x0000008895880220 */ /* 0x000fe20000410000 */
[----:B------:R-:W0:Y:S01]  /*09a0*/  @P0 MUFU.RCP R147, R30 ;  /* 0x0000001e00930308 */ /* 0x000e220000001000 */
[----:B------:R-:W-:-:S02]  /*09b0*/  @P0 FADD.FTZ R149, -R59, R75 ;  /* 0x0000004b3b950221 */ /* 0x000fc40000010100 */
[----:B------:R-:W-:Y:S02]  /*09c0*/  @P0 FMUL.FTZ R143, R143, R138 ;  /* 0x0000008a8f8f0220 */ /* 0x000fe40000410000 */
[----:B------:R-:W-:Y:S02]  /*09d0*/  @P0 FADD.FTZ R138, -R63, R71 ;  /* 0x000000473f8a0221 */ /* 0x000fe40000010100 */
[----:B------:R-:W-:Y:S02]  /*09e0*/  @P0 FMUL.FTZ R134, R149, R134 ;  /* 0x0000008695860220 */ /* 0x000fe40000410000 */
[----:B------:R-:W-:Y:S02]  /*09f0*/  @P0 FADD.FTZ R141, -R60, R68 ;  /* 0x000000443c8d0221 */ /* 0x000fe40000010100 */
[----:B------:R-:W-:Y:S02]  /*0a00*/  @P0 FADD.FTZ R149, -R53, R77 ;  /* 0x0000004d35950221 */ /* 0x000fe40000010100 */
[----:B------:R-:W-:-:S02]  /*0a10*/  @P0 FMUL.FTZ R138, R138, R151 ;  /* 0x000000978a8a0220 */ /* 0x000fc40000410000 */
[----:B------:R-:W2:Y:S01]  /*0a20*/  @P0 MUFU.RCP R151, R31 ;  /* 0x0000001f00970308 */ /* 0x000ea20000001000 */
[----:B------:R-:W-:Y:S02]  /*0a30*/  @P0 FMUL.FTZ R141, R141, R146 ;  /* 0x000000928d8d0220 */ /* 0x000fe40000410000 */
[----:B-1----:R-:W-:Y:S02]  /*0a40*/  @P0 FMUL.FTZ R132, R149, R132 ;  /* 0x0000008495840220 */ /* 0x002fe40000410000 */
[----:B------:R-:W-:Y:S02]  /*0a50*/  @P0 FADD.FTZ R146, -R58, R74 ;  /* 0x0000004a3a920221 */ /* 0x000fe40000010100 */
[----:B------:R-:W-:Y:S02]  /*0a60*/  @!P0 FADD.FTZ R149, R64, -R148 ;  /* 0x8000009440958221 */ /* 0x000fe40000010000 */
[----:B------:R-:W-:Y:S02]  /*0a70*/  @P0 FADD.FTZ R64, -R54, R78 ;  /* 0x0000004e36400221 */ /* 0x000fe40000010100 */
[----:B------:R-:W-:-:S02]  /*0a80*/  @P0 FMUL.FTZ R135, R146, R135 ;  /* 0x0000008792870220 */ /* 0x000fc40000410000 */
[----:B------:R-:W-:Y:S02]  /*0a90*/  @P0 FADD.FTZ R146, -R52, R76 ;  /* 0x0000004c34920221 */ /* 0x000fe40000010100 */
[----:B0-----:R-:W-:Y:S02]  /*0aa0*/  @P0 FMUL.FTZ R147, R64, R147 ;  /* 0x0000009340930220 */ /* 0x001fe40000410000 */
[----:B------:R-:W0:Y:S01]  /*0ab0*/  @P0 MUFU.RCP R64, R25 ;  /* 0x0000001900400308 */ /* 0x000e220000001000 */
[----:B------:R-:W-:Y:S02]  /*0ac0*/  @P0 FMUL.FTZ R133, R146, R133 ;  /* 0x0000008592850220 */ /* 0x000fe40000410000 */
[----:B------:R-:W-:Y:S02]  /*0ad0*/  @P0 FADD.FTZ R146, -R55, R79 ;  /* 0x0000004f37920221 */ /* 0x000fe40000010100 */
[----:B------:R-:W-:Y:S02]  /*0ae0*/  @P0 FADD.FTZ R144, -R45, R65 ;  /* 0x000000412d900221 */ /* 0x000fe40000010100 */
[----:B--2---:R-:W-:-:S02]  /*0af0*/  @P0 FMUL.FTZ R146, R146, R151 ;  /* 0x0000009792920220 */ /* 0x004fc40000410000 */
[----:B------:R-:W-:Y:S02]  /*0b00*/  @!P0 FMUL.FTZ R145, R130, R149 ;  /* 0x0000009582918220 */ /* 0x000fe40000410000 */
[----:B------:R-:W-:Y:S02]  /*0b10*/  @!P0 FADD.FTZ R151, R65, -R148 ;  /* 0x8000009441978221 */ /* 0x000fe40000010000 */
[----:B------:R-:W-:Y:S02]  /*0b20*/  @P0 FMUL.FTZ R144, R144, R137 ;  /* 0x0000008990900220 */ /* 0x000fe40000410000 */
[----:B------:R-:W-:Y:S02]  /*0b30*/  @!P0 FADD.FTZ R157, R73, -R148 ;  /* 0x80000094499d8221 */ /* 0x000fe40000010000 */
[----:B------:R-:W-:Y:S02]  /*0b40*/  @!P0 FADD.FTZ R65, R66, -R148 ;  /* 0x8000009442418221 */ /* 0x000fe40000010000 */
[----:B------:R-:W-:Y:S01]  /*0b50*/  @!P0 FMUL.FTZ R144, R130, R151 ;  /* 0x0000009782908220 */ /* 0x000fe20000410000 */
[----:B------:R-:W1:Y:S01]  /*0b60*/  @P0 MUFU.RCP R66, R26 ;  /* 0x0000001a00420308 */ /* 0x000e620000001000 */
[----:B------:R-:W-:-:S02]  /*0b70*/  @P0 FADD.FTZ R73, -R49, R81 ;  /* 0x0000005131490221 */ /* 0x000fc40000010100 */
[C---:B------:R-:W-:Y:S02]  /*0b80*/  FADD.FTZ R123, R84.reuse, R123 ;  /* 0x0000007b547b7221 */ /* 0x040fe40000010000 */
[----:B------:R-:W-:Y:S02]  /*0b90*/  FFMA.FTZ R131, R84, R145, R131 ;  /* 0x0000009154837223 */ /* 0x000fe40000010083 */
[----:B------:R-:W-:Y:S02]  /*0ba0*/  FMUL.FTZ R84, R40, R84 ;  /* 0x0000005428547220 */ /* 0x000fe40000410000 */
[----:B------:R-:W-:Y:S02]  /*0bb0*/  @!P0 FADD.FTZ R159, R74, -R148 ;  /* 0x800000944a9f8221 */ /* 0x000fe40000010000 */
[----:B0-----:R-:W-:Y:S02]  /*0bc0*/  @P0 FMUL.FTZ R74, R73, R64 ;  /* 0x00000040494a0220 */ /* 0x001fe40000410000 */
[----:B------:R-:W-:-:S02]  /*0bd0*/  FADD.FTZ R124, R85, R124 ;  /* 0x0000007c557c7221 */ /* 0x000fc40000010000 */
[----:B------:R-:W-:Y:S02]  /*0be0*/  FFMA.FTZ R126, R85, R144, R126 ;  /* 0x00000090557e7223 */ /* 0x000fe4000001007e */
[----:B------:R-:W-:Y:S02]  /*0bf0*/  FMUL.FTZ R85, R41, R85 ;  /* 0x0000005529557220 */ /* 0x000fe40000410000 */
[----:B------:R-:W-:Y:S02]  /*0c00*/  FADD.FTZ R64, RZ, R84 ;  /* 0x00000054ff407221 */ /* 0x000fe40000010000 */
[----:B------:R-:W-:Y:S02]  /*0c10*/  @P0 FADD.FTZ R142, -R47, R67 ;  /* 0x000000432f8e0221 */ /* 0x000fe40000010100 */
[----:B------:R-:W-:Y:S02]  /*0c20*/  @!P0 FMUL.FTZ R143, R130, R65 ;  /* 0x00000041828f8220 */ /* 0x000fe40000410000 */
[----:B------:R-:W-:-:S02]  /*0c30*/  @!P0 FADD.FTZ R67, R67, -R148 ;  /* 0x8000009443438221 */ /* 0x000fc40000010000 */
[----:B------:R-:W-:Y:S02]  /*0c40*/  FADD.FTZ R65, R64, R85 ;  /* 0x0000005540417221 */ /* 0x000fe40000010000 */
[----:B------:R-:W-:Y:S02]  /*0c50*/  FFMA.FTZ R64, R84, R145, RZ ;  /* 0x0000009154407223 */ /* 0x000fe400000100ff */
[----:B------:R-:W-:Y:S02]  /*0c60*/  @P0 FMUL.FTZ R142, R142, R139 ;  /* 0x0000008b8e8e0220 */ /* 0x000fe40000410000 */
[----:B------:R-:W-:Y:S02]  /*0c70*/  @!P0 FADD.FTZ R151, R68, -R148 ;  /* 0x8000009444978221 */ /* 0x000fe40000010000 */
[----:B------:R-:W-:Y:S02]  /*0c80*/  @P0 FADD.FTZ R68, -R50, R82 ;  /* 0x0000005232440221 */ /* 0x000fe40000010100 */
[----:B------:R-:W-:-:S02]  /*0c90*/  @!P0 FMUL.FTZ R142, R130, R67 ;  /* 0x00000043828e8220 */ /* 0x000fc40000410000 */
[C---:B------:R-:W-:Y:S02]  /*0ca0*/  FADD.FTZ R119, R86.reuse, R119 ;  /* 0x0000007756777221 */ /* 0x040fe40000010000 */
[----:B------:R-:W-:Y:S02]  /*0cb0*/  FFMA.FTZ R121, R86, R143, R121 ;  /* 0x0000008f56797223 */ /* 0x000fe40000010079 */
[----:B------:R-:W-:Y:S02]  /*0cc0*/  FMUL.FTZ R86, R42, R86 ;  /* 0x000000562a567220 */ /* 0x000fe40000410000 */
[----:B------:R-:W-:Y:S02]  /*0cd0*/  FFMA.FTZ R64, R85, R144, R64 ;  /* 0x0000009055407223 */ /* 0x000fe40000010040 */
[----:B------:R-:W-:Y:S02]  /*0ce0*/  @!P0 FADD.FTZ R69, R69, -R148 ;  /* 0x8000009445458221 */ /* 0x000fe40000010000 */
[----:B-1----:R-:W-:-:S02]  /*0cf0*/  @P0 FMUL.FTZ R73, R68, R66 ;  /* 0x0000004244490220 */ /* 0x002fc40000410000 */
        /* <DEDUP_REMOVED lines=23> */
[----:B------:R-:W-:-:S02]  /*0e70*/  @!P0 FADD.FTZ R155, R72, -R148 ;  /* 0x80000094489b8221 */ /* 0x000fc40000010000 */
[----:B------:R-:W-:Y:S02]  /*0e80*/  @!P0 FMUL.FTZ R138, R130, R71 ;  /* 0x00000047828a8220 */ /* 0x000fe40000410000 */
[C---:B------:R-:W-:Y:S02]  /*0e90*/  FADD.FTZ R111, R90.reuse, R111 ;  /* 0x0000006f5a6f7221 */ /* 0x040fe40000010000 */
[----:B------:R-:W-:Y:S02]  /*0ea0*/  FFMA.FTZ R113, R90, R139, R113 ;  /* 0x0000008b5a717223 */ /* 0x000fe40000010071 */
[----:B------:R-:W-:Y:S02]  /*0eb0*/  FMUL.FTZ R90, R38, R90 ;  /* 0x0000005a265a7220 */ /* 0x000fe40000410000 */
[----:B------:R-:W-:Y:S02]  /*0ec0*/  FADD.FTZ R65, R66, R89 ;  /* 0x0000005942417221 */ /* 0x000fe40000010000 */
[----:B------:R-:W-:-:S02]  /*0ed0*/  FFMA.FTZ R64, R89, R140, R64 ;  /* 0x0000008c59407223 */ /* 0x000fc40000010040 */
[----:B------:R-:W-:Y:S02]  /*0ee0*/  @P0 FMUL.FTZ R137, R137, R152 ;  /* 0x0000009889890220 */ /* 0x000fe40000410000 */
[----:B------:R-:W-:Y:S02]  /*0ef0*/  @!P0 FMUL.FTZ R137, R130, R155 ;  /* 0x0000009b82898220 */ /* 0x000fe40000410000 */
        /* <DEDUP_REMOVED lines=25> */
[----:B------:R-:W0:Y:S01]  /*1090*/  @P0 MUFU.RCP R150, R24 ;  /* 0x0000001800960308 */ /* 0x000e220000001000 */
        /* <DEDUP_REMOVED lines=19> */
[----:B------:R-:W-:Y:S02]  /*11d0*/  @P0 FADD.FTZ R149, -R48, R80 ;  /* 0x0000005030950221 */ /* 0x000fe40000010100 */
[----:B------:R-:W-:-:S02]  /*11e0*/  @!P0 FADD.FTZ R165, R80, -R148 ;  /* 0x8000009450a58221 */ /* 0x000fc40000010000 */
[----:B------:R-:W-:Y:S02]  /*11f0*/  @!P0 FMUL.FTZ R146, R130, R79 ;  /* 0x0000004f82928220 */ /* 0x000fe40000410000 */
[----:B------:R-:W-:Y:S02]  /*1200*/  FFMA.FTZ R8, R98, R147, R8 ;  /* 0x0000009362087223 */ /* 0x000fe40000010008 */
[----:B------:R-:W-:Y:S02]  /*1210*/  FMUL.FTZ R98, R30, R98 ;  /* 0x000000621e627220 */ /* 0x000fe40000410000 */
[----:B------:R-:W-:Y:S02]  /*1220*/  FADD.FTZ R65, R68, R97 ;  /* 0x0000006144417221 */ /* 0x000fe40000010000 */
[----:B------:R-:W-:Y:S01]  /*1230*/  FFMA.FTZ R64, R97, R132, R64 ;  /* 0x0000008461407223 */ /* 0x000fe20000010040 */
[----:B------:R-:W1:Y:S01]  /*1240*/  @P0 MUFU.RCP R70, R27 ;  /* 0x0000001b00460308 */ /* 0x000e620000001000 */
[----:B0-----:R-:W-:-:S02]  /*1250*/  @P0 FMUL.FTZ R149, R149, R150 ;  /* 0x0000009695950220 */ /* 0x001fc40000410000 */
[----:B------:R-:W-:Y:S02]  /*1260*/  @!P0 FADD.FTZ R81, R81, -R148 ;  /* 0x8000009451518221 */ /* 0x000fe40000010000 */
[----:B------:R-:W-:Y:S02]  /*1270*/  @!P0 FMUL.FTZ R149, R130, R165 ;  /* 0x000000a582958220 */ /* 0x000fe40000410000 */
[----:B------:R-:W-:Y:S02]  /*1280*/  FFMA.FTZ R7, R99, R146, R7 ;  /* 0x0000009263077223 */ /* 0x000fe40000010007 */
        /* <DEDUP_REMOVED lines=15> */
[----:B------:R-:W-:Y:S01]  /*1380*/  FFMA.FTZ R64, R100, R149, R64 ;  /* 0x0000009564407223 */ /* 0x000fe20000010040 */
[----:B------:R-:W-:Y:S01]  /*1390*/  SHF.R.U32.HI R66, RZ, 0x5, R110 ;  /* 0x00000005ff427819 */ /* 0x000fe2000001166e */
[----:B------:R-:W-:Y:S02]  /*13a0*/  @P0 FADD.FTZ R72, -R51, R83 ;  /* 0x0000005333480221 */ /* 0x000fe40000010100 */
[C---:B------:R-:W-:Y:S02]  /*13b0*/  FADD.FTZ R23, R102.reuse, R23 ;  /* 0x0000001766177221 */ /* 0x040fe40000010000 */
[----:B------:R-:W-:Y:S02]  /*13c0*/  FFMA.FTZ R12, R102, R73, R12 ;  /* 0x00000049660c7223 */ /* 0x000fe4000001000c */
[----:B------:R-:W-:Y:S02]  /*13d0*/  @!P0 FADD.FTZ R148, R83, -R148 ;  /* 0x8000009453948221 */ /* 0x000fe40000010000 */
[----:B------:R-:W-:-:S02]  /*13e0*/  FMUL.FTZ R102, R26, R102 ;  /* 0x000000661a667220 */ /* 0x000fc40000410000 */
[----:B------:R-:W-:Y:S02]  /*13f0*/  FADD.FTZ R65, R68, R101 ;  /* 0x0000006544417221 */ /* 0x000fe40000010000 */
[----:B------:R-:W-:Y:S01]  /*1400*/  FFMA.FTZ R64, R101, R74, R64 ;  /* 0x0000004a65407223 */ /* 0x000fe20000010040 */
[----:B------:R-:W-:Y:S01]  /*1410*/  LOP3.LUT R76, R66, 0x7fffffc, RZ, 0xc0, !PT ;  /* 0x07fffffc424c7812 */ /* 0x000fe200078ec0ff */
[----:B-1----:R-:W-:Y:S02]  /*1420*/  @P0 FMUL.FTZ R72, R72, R70 ;  /* 0x0000004648480220 */ /* 0x002fe40000410000 */
[----:B------:R-:W-:Y:S02]  /*1430*/  @!P0 FMUL.FTZ R72, R130, R148 ;  /* 0x0000009482488220 */ /* 0x000fe40000410000 */
[----:B------:R-:W-:Y:S02]  /*1440*/  FMUL.FTZ R75, R27, R103 ;  /* 0x000000671b4b7220 */ /* 0x000fe40000410000 */
[----:B------:R-:W-:-:S02]  /*1450*/  FADD.FTZ R68, R65, R102 ;  /* 0x0000006641447221 */ /* 0x000fc40000010000 */
[----:B------:R-:W-:Y:S01]  /*1460*/  FFMA.FTZ R64, R102, R73, R64 ;  /* 0x0000004966407223 */ /* 0x000fe20000010040 */
[----:B------:R-:W-:Y:S01]  /*1470*/  ISETP.NE.AND P0, PT, R107, RZ, PT ;  /* 0x000000ff6b00720c */ /* 0x000fe20003f05270 */
[C---:B------:R-:W-:Y:S01]  /*1480*/  FADD.FTZ R104, R103.reuse, R104 ;  /* 0x0000006867687221 */ /* 0x040fe20000010000 */
[----:B------:R-:W-:Y:S01]  /*1490*/  @!P1 IADD3 R76, R76, 0x4, RZ ;  /* 0x000000044c4c9810 */ /* 0x000fe20007ffe0ff */
[-C--:B------:R-:W-:Y:S02]  /*14a0*/  FFMA.FTZ R11, R103, R72.reuse, R11 ;  /* 0x00000048670b7223 */ /* 0x080fe4000001000b */
[----:B------:R-:W-:Y:S02]  /*14b0*/  FADD.FTZ R70, R68, R75 ;  /* 0x0000004b44467221 */ /* 0x000fe40000010000 */
[----:B------:R-:W-:Y:S01]  /*14c0*/  FFMA.FTZ R69, R75, R72, R64 ;  /* 0x000000484b457223 */ /* 0x000fe20000010040 */
[----:B------:R-:W-:Y:S05]  /*14d0*/  BRA.DIV ~URZ, `(.L_x_1783) ;  /* 0x00000fa27f007947 */ /* 0x000fea000b800000 */
[----:B------:R0:W1:Y:S02]  /*14e0*/  SHFL.DOWN PT, R67, R70, 0x10, 0x1f ;  /* 0x0a001f0046437f89 */ /* 0x00006400000e0000 */
.L_x_1791:
        /* <DEDUP_REMOVED lines=18> */
.L_x_1792:
        /* <DEDUP_REMOVED lines=21> */
.L_x_1786:
[----:B------:R-:W-:Y:S05]  /*1760*/  BSYNC B0 ;  /* 0x0000000000007941 */ /* 0x000fea0003800000 */
.L_x_1785:
        /* <DEDUP_REMOVED lines=14> */
[----:B------:R0:W-:Y:S10]  /*1850*/  @!P1 STG.E.64 [R64.64], R70 ;  /* 0x0000004640009986 */ /* 0x0001f4000c101b06 */
[----:B------:R-:W-:Y:S05]  /*1860*/  @P0 BRA `(.L_x_1787) ;  /* 0x0000013000000947 */ /* 0x000fea0003800000 */
[----:B0-----:R-:W-:Y:S02]  /*1870*/  SHF.R.U32.HI R65, RZ, 0x1, R128 ;  /* 0x00000001ff417819 */ /* 0x001fe40000011680 */
[----:B------:R-:W-:-:S02]  /*1880*/  LOP3.LUT R64, R67, c[0x0][0x160], RZ, 0xc0, !PT ;  /* 0x0000580043407a12 */ /* 0x000fc400078ec0ff */
[----:B------:R-:W-:Y:S02]  /*1890*/  LOP3.LUT R65, R65, 0x1, RZ, 0xc0, !PT ;  /* 0x0000000141417812 */ /* 0x000fe400078ec0ff */
[C---:B------:R-:W-:Y:S02]  /*18a0*/  IADD3 R66, P1, R64.reuse, R109, RZ ;  /* 0x0000006d40427210 */ /* 0x040fe40007f3e0ff */
[----:B------:R-:W-:Y:S02]  /*18b0*/  ISETP.NE.U32.AND P0, PT, R65, 0x1, PT ;  /* 0x000000014100780c */ /* 0x000fe40003f05070 */
[----:B------:R-:W-:Y:S02]  /*18c0*/  LEA.HI.X.SX32 R65, R64, RZ, 0x1, P1 ;  /* 0x000000ff40417211 */ /* 0x000fe400008f0eff */
[----:B------:R-:W-:Y:S02]  /*18d0*/  LEA R64, P1, R66, c[0x0][0x1a8], 0x2 ;  /* 0x00006a0042407a11 */ /* 0x000fe400078210ff */
[----:B------:R-:W-:-:S02]  /*18e0*/  MOV R67, 0xffffffff ;  /* 0xffffffff00437802 */ /* 0x000fc40000000f00 */
[----:B------:R-:W-:Y:S02]  /*18f0*/  LEA.HI.X R65, R66, c[0x0][0x1ac], R65, 0x2, P1 ;  /* 0x00006b0042417a11 */ /* 0x000fe400008f1441 */
[----:B------:R-:W-:Y:S01]  /*1900*/  SEL R71, R67, 0x1, !P0 ;  /* 0x0000000143477807 */ /* 0x000fe20004000000 */
[----:B------:R-:W-:Y:S06]  /*1910*/  MEMBAR.ALL.GPU ;  /* 0x0000000000007992 */ /* 0x000fec000000a000 */
[----:B------:R-:W-:-:S00]  /*1920*/  ERRBAR ;  /* 0x00000000000079ab */ /* 0x000fc00000000000 */
[----:B------:R0:W-:Y:S01]  /*1930*/  RED.E.ADD.S32.STRONG.GPU [R64.64], R71 ;  /* 0x000000474000798e */ /* 0x0001e2000c10e386 */
[----:B------:R-:W-:-:S03]  /*1940*/  SEL R67, RZ, 0x5, !P0 ;  /* 0x00000005ff437807 */ /* 0x000fc60004000000 */
.L_x_1788:
[----:B------:R-:W2:Y:S01]  /*1950*/  LDG.E.STRONG.GPU R66, [R64.64] ;  /* 0x0000000640427981 */ /* 0x000ea2000c1ef900 */
[----:B------:R-:W-:Y:S01]  /*1960*/  YIELD ;  /* 0x0000000000007946 */ /* 0x000fe20003800000 */
[----:B--2---:R-:W-:Y:S01]  /*1970*/  ISETP.NE.AND P0, PT, R66, R67, PT ;  /* 0x000000434200720c */ /* 0x004fe20003f05270 */
[----:B------:R-:W-:-:S12]  /*1980*/  CCTL.IVALL ;  /* 0x00000000ff00798f */ /* 0x000fd80002000000 */
[----:B------:R-:W-:Y:S05]  /*1990*/  @P0 BRA `(.L_x_1788) ;  /* 0xffffffb000000947 */ /* 0x000fea000383ffff */
.L_x_1787:
[----:B------:R-:W-:Y:S01]  /*19a0*/  WARPSYNC 0xffffffff ;  /* 0xffffffff00007948 */ /* 0x000fe20003800000 */
[----:B------:R-:W-:-:S12]  /*19b0*/  ISETP.GT.U32.AND P0, PT, R107, 0x4, PT ;  /* 0x000000046b00780c */ /* 0x000fd80003f04070 */
[----:B------:R-:W-:Y:S01]  /*19c0*/  BAR.SYNC.DEFER_BLOCKING 0x0 ;  /* 0x0000000000007b1d */ /* 0x000fe20000010000 */
[----:B0-----:R-:W-:Y:S01]  /*19d0*/  @!P0 IADD3 R65, P1, R107, R68, RZ ;  /* 0x000000446b418210 */ /* 0x001fe20007f3e0ff */
[----:B------:R-:W-:-:S03]  /*19e0*/  CS2R R66, SRZ ;  /* 0x0000000000427805 */ /* 0x000fc6000001ff00 */
[----:B------:R-:W-:Y:S02]  /*19f0*/  @!P0 IADD3.X R68, RZ, R69, RZ, P1, !PT ;  /* 0x00000045ff448210 */ /* 0x000fe40000ffe4ff */
[----:B------:R-:W-:-:S04]  /*1a00*/  @!P0 LEA R64, P1, R65, c[0x0][0x1a0], 0x3 ;  /* 0x0000680041408a11 */ /* 0x000fc800078218ff */
[----:B------:R-:W-:-:S05]  /*1a10*/  @!P0 LEA.HI.X R65, R65, c[0x0][0x1a4], R68, 0x3, P1 ;  /* 0x0000690041418a11 */ /* 0x000fca00008f1c44 */
        /* <DEDUP_REMOVED lines=31> */
[----:B------:R-:W-:Y:S02]  /*1c10*/  FFMA.FTZ R83, R66, R73, R67 ;  /* 0x0000004942537223 */ /* 0x000fe40000010043 */
[----:B------:R-:W-:Y:S01]  /*1c20*/  FADD.FTZ R135, R94, -R135 ;  /* 0x800000875e877221 */ /* 0x000fe20000010000 */
[----:B------:R-:W-:Y:S01]  /*1c30*/  HFMA2.MMA R94, -RZ, RZ, 0, 9.5367431640625e-07 ;  /* 0x00000010ff5e7435 */ /* 0x000fe200000001ff */
[----:B------:R-:W-:Y:S02]  /*1c40*/  FFMA.FTZ R138, R66, R138, R67 ;  /* 0x0000008a428a7223 */ /* 0x000fe40000010043 */
[----:B------:R-:W-:-:S02]  /*1c50*/  FADD.FTZ R65, R85, -R144 ;  /* 0x8000009055417221 */ /* 0x000fc40000010000 */
[C-C-:B------:R-:W-:Y:S02]  /*1c60*/  FFMA.FTZ R145, R66.reuse, R145, R67.reuse ;  /* 0x0000009142917223 */ /* 0x140fe40000010043 */
[C-C-:B------:R-:W-:Y:S02]  /*1c70*/  FFMA.FTZ R143, R66.reuse, R143, R67.reuse ;  /* 0x0000008f428f7223 */ /* 0x140fe40000010043 */
[----:B------:R-:W-:Y:S02]  /*1c80*/  FFMA.FTZ R142, R66, R142, R67 ;  /* 0x0000008e428e7223 */ /* 0x000fe40000010043 */
        /* <DEDUP_REMOVED lines=15> */
[----:B------:R-:W-:Y:S01]  /*1d80*/  IADD3 R91, R125, 0x280, RZ ;  /* 0x000002807d5b7810 */ /* 0x000fe20007ffe0ff */
[----:B------:R-:W-:-:S02]  /*1d90*/  FADD.FTZ R145, R84, -R145 ;  /* 0x8000009154917221 */ /* 0x000fc40000010000 */
[----:B------:R-:W-:Y:S02]  /*1da0*/  FADD.FTZ R143, R86, -R143 ;  /* 0x8000008f568f7221 */ /* 0x000fe40000010000 */
[----:B------:R-:W-:Y:S01]  /*1db0*/  FADD.FTZ R67, R87, -R142 ;  /* 0x8000008e57437221 */ /* 0x000fe20000010000 */
[C---:B------:R-:W-:Y:S01]  /*1dc0*/  IADD3 R87, R125.reuse, 0x780, RZ ;  /* 0x000007807d577810 */ /* 0x040fe20007ffe0ff */
[----:B------:R-:W-:Y:S01]  /*1dd0*/  FMUL.FTZ R82, R130, R85 ;  /* 0x0000005582527220 */ /* 0x000fe20000410000 */
[----:B------:R-:W-:Y:S01]  /*1de0*/  IADD3 R85, R125, 0x500, RZ ;  /* 0x000005007d557810 */ /* 0x000fe20007ffe0ff */
[----:B------:R-:W-:Y:S02]  /*1df0*/  FADD.FTZ R141, R88, -R141 ;  /* 0x8000008d588d7221 */ /* 0x000fe40000010000 */
        /* <DEDUP_REMOVED lines=44> */
.L_x_1789:
        /* <DEDUP_REMOVED lines=34> */
.L_x_1782:
[----:B0-----:R-:W-:-:S04]  /*22e0*/  IMAD R105, R105, 0xc80, R106 ;  /* 0x00000c8069697824 */ /* 0x001fc800078e026a */
[CC--:B------:R-:W-:Y:S01]  /*22f0*/  IMAD.WIDE.U32 R2, R105.reuse, R94.reuse, c[0x0][0x1c0] ;  /* 0x0000700069027625 */ /* 0x0c0fe200078e005e */
[C---:B-----5:R-:W-:Y:S02]  /*2300*/  IADD3 R45, R105.reuse, 0x280, RZ ;  /* 0x00000280692d7810 */ /* 0x060fe40007ffe0ff */
        /* <DEDUP_REMOVED lines=19> */
[----:B------:R-:W-:-:S02]  /*2440*/  IMAD.WIDE.U32 R94, R95, R94, c[0x0][0x1c8] ;  /* 0x000072005f5e7625 */ /* 0x000fc400078e005e */
[----:B------:R-:W-:Y:S04]  /*2450*/  STG.E.128 [R32.64], R20 ;  /* 0x0000001420007986 */ /* 0x000fe8000c101d06 */
[----:B------:R-:W-:Y:S01]  /*2460*/  STG.E.128 [R94.64], R8 ;  /* 0x000000085e007986 */ /* 0x000fe2000c101d06 */
[----:B------:R-:W-:Y:S05]  /*2470*/  EXIT ;  /* 0x000000000000794d */ /* 0x000fea0003800000 */
.L_x_1783:
[----:B------:R-:W-:Y:S02]  /*2480*/  MOV R68, R70 ;  /* 0x0000004600447202 */ /* 0x000fe40000000f00 */
[----:B------:R-:W-:Y:S02]  /*2490*/  MOV R77, 0x10 ;  /* 0x00000010004d7802 */ /* 0x000fe40000000f00 */
[----:B------:R-:W-:Y:S02]  /*24a0*/  MOV R80, 0x1f ;  /* 0x0000001f00507802 */ /* 0x000fe40000000f00 */
[----:B------:R-:W-:-:S02]  /*24b0*/  MOV R79, 0xffffffff ;  /* 0xffffffff004f7802 */ /* 0x000fc40000000f00 */
[----:B------:R-:W-:Y:S02]  /*24c0*/  MOV R64, 0x24e0 ;  /* 0x000024e000407802 */ /* 0x000fe40000000f00 */
[----:B------:R-:W-:Y:S05]  /*24d0*/  CALL.REL.NOINC `($__internal_129_$__cuda_sm70_shflsync_down_p) ;  /* 0x0000045000007944 */ /* 0x000fea0003c00000 */
[----:B-1----:R-:W-:Y:S01]  /*24e0*/  MOV R67, R80 ;  /* 0x0000005000437202 */ /* 0x002fe20000000f00 */
[----:B0-----:R-:W-:Y:S05]  /*24f0*/  BRA `(.L_x_1791) ;  /* 0xffffeff000007947 */ /* 0x001fea000383ffff */
.L_x_1784:
[----:B------:R-:W-:Y:S01]  /*2500*/  HFMA2.MMA R77, -RZ, RZ, 0, 9.5367431640625e-07 ;  /* 0x00000010ff4d7435 */ /* 0x000fe200000001ff */
[----:B------:R-:W-:Y:S02]  /*2510*/  MOV R68, R69 ;  /* 0x0000004500447202 */ /* 0x000fe40000000f00 */
[----:B------:R-:W-:Y:S02]  /*2520*/  MOV R80, 0x1f ;  /* 0x0000001f00507802 */ /* 0x000fe40000000f00 */
[----:B------:R-:W-:Y:S02]  /*2530*/  MOV R79, 0xffffffff ;  /* 0xffffffff004f7802 */ /* 0x000fe40000000f00 */
[----:B------:R-:W-:Y:S02]  /*2540*/  MOV R64, 0x2560 ;  /* 0x0000256000407802 */ /* 0x000fe40000000f00 */
[----:B01----:R-:W-:Y:S05]  /*2550*/  CALL.REL.NOINC `($__internal_129_$__cuda_sm70_shflsync_down_p) ;  /* 0x000003d000007944 */ /* 0x003fea0003c00000 */
[----:B------:R-:W-:Y:S01]  /*2560*/  FADD.FTZ R70, R70, R67 ;  /* 0x0000004346467221 */ /* 0x000fe20000010000 */
[----:B0-----:R-:W-:Y:S01]  /*2570*/  HFMA2.MMA R77, -RZ, RZ, 0, 4.76837158203125e-07 ;  /* 0x00000008ff4d7435 */ /* 0x001fe200000001ff */
[----:B-1----:R-:W-:Y:S01]  /*2580*/  FADD.FTZ R69, R69, R80 ;  /* 0x0000005045457221 */ /* 0x002fe20000010000 */
[----:B------:R-:W-:-:S02]  /*2590*/  MOV R80, 0x1f ;  /* 0x0000001f00507802 */ /* 0x000fc40000000f00 */
[----:B------:R-:W-:Y:S02]  /*25a0*/  MOV R79, 0xffffffff ;  /* 0xffffffff004f7802 */ /* 0x000fe40000000f00 */
[----:B------:R-:W-:Y:S02]  /*25b0*/  MOV R68, R70 ;  /* 0x0000004600447202 */ /* 0x000fe40000000f00 */
[----:B------:R-:W-:Y:S02]  /*25c0*/  MOV R64, 0x25e0 ;  /* 0x000025e000407802 */ /* 0x000fe40000000f00 */
[----:B------:R-:W-:Y:S05]  /*25d0*/  CALL.REL.NOINC `($__internal_129_$__cuda_sm70_shflsync_down_p) ;  /* 0x0000035000007944 */ /* 0x000fea0003c00000 */
[----:B0-----:R-:W-:Y:S01]  /*25e0*/  HFMA2.MMA R77, -RZ, RZ, 0, 4.76837158203125e-07 ;  /* 0x00000008ff4d7435 */ /* 0x001fe200000001ff */
[----:B-1----:R-:W-:Y:S02]  /*25f0*/  MOV R67, R80 ;  /* 0x0000005000437202 */ /* 0x002fe40000000f00 */
[----:B------:R-:W-:Y:S02]  /*2600*/  MOV R68, R69 ;  /* 0x0000004500447202 */ /* 0x000fe40000000f00 */
[----:B------:R-:W-:Y:S02]  /*2610*/  MOV R80, 0x1f ;  /* 0x0000001f00507802 */ /* 0x000fe40000000f00 */
[----:B------:R-:W-:-:S02]  /*2620*/  MOV R79, 0xffffffff ;  /* 0xffffffff004f7802 */ /* 0x000fc40000000f00 */
[----:B------:R-:W-:Y:S02]  /*2630*/  MOV R64, 0x2650 ;  /* 0x0000265000407802 */ /* 0x000fe40000000f00 */
[----:B------:R-:W-:Y:S05]  /*2640*/  CALL.REL.NOINC `($__internal_129_$__cuda_sm70_shflsync_down_p) ;  /* 0x000002e000007944 */ /* 0x000fea0003c00000 */
[----:B------:R-:W-:Y:S01]  /*2650*/  FADD.FTZ R70, R67, R70 ;  /* 0x0000004643467221 */ /* 0x000fe20000010000 */
[----:B0-----:R-:W-:Y:S01]  /*2660*/  HFMA2.MMA R77, -RZ, RZ, 0, 2.384185791015625e-07 ;  /* 0x00000004ff4d7435 */ /* 0x001fe200000001ff */
[----:B-1----:R-:W-:Y:S01]  /*2670*/  FADD.FTZ R69, R69, R80 ;  /* 0x0000005045457221 */ /* 0x002fe20000010000 */
[----:B------:R-:W-:Y:S02]  /*2680*/  MOV R80, 0x1f ;  /* 0x0000001f00507802 */ /* 0x000fe40000000f00 */
[----:B------:R-:W-:Y:S02]  /*2690*/  MOV R79, 0xffffffff ;  /* 0xffffffff004f7802 */ /* 0x000fe40000000f00 */
[----:B------:R-:W-:Y:S02]  /*26a0*/  MOV R68, R70 ;  /* 0x0000004600447202 */ /* 0x000fe40000000f00 */
[----:B------:R-:W-:Y:S02]  /*26b0*/  MOV R64, 0x26d0 ;  /* 0x000026d000407802 */ /* 0x000fe40000000f00 */
[----:B------:R-:W-:Y:S05]  /*26c0*/  CALL.REL.NOINC `($__internal_129_$__cuda_sm70_shflsync_down_p) ;  /* 0x0000026000007944 */ /* 0x000fea0003c00000 */
[----:B0-----:R-:W-:Y:S01]  /*26d0*/  HFMA2.MMA R77, -RZ, RZ, 0, 2.384185791015625e-07 ;  /* 0x00000004ff4d7435 */ /* 0x001fe200000001ff */
[----:B-1----:R-:W-:-:S02]  /*26e0*/  MOV R67, R80 ;  /* 0x0000005000437202 */ /* 0x002fc40000000f00 */
[----:B------:R-:W-:Y:S02]  /*26f0*/  MOV R68, R69 ;  /* 0x0000004500447202 */ /* 0x000fe40000000f00 */
[----:B------:R-:W-:Y:S02]  /*2700*/  MOV R80, 0x1f ;  /* 0x0000001f00507802 */ /* 0x000fe40000000f00 */
[----:B------:R-:W-:Y:S02]  /*2710*/  MOV R79, 0xffffffff ;  /* 0xffffffff004f7802 */ /* 0x000fe40000000f00 */
[----:B------:R-:W-:Y:S02]  /*2720*/  MOV R64, 0x2740 ;  /* 0x0000274000407802 */ /* 0x000fe40000000f00 */
[----:B------:R-:W-:Y:S05]  /*2730*/  CALL.REL.NOINC `($__internal_129_$__cuda_sm70_shflsync_down_p) ;  /* 0x000001f000007944 */ /* 0x000fea0003c00000 */
[----:B------:R-:W-:Y:S01]  /*2740*/  FADD.FTZ R70, R67, R70 ;  /* 0x0000004643467221 */ /* 0x000fe20000010000 */
[----:B0-----:R-:W-:Y:S01]  /*2750*/  HFMA2.MMA R77, -RZ, RZ, 0, 1.1920928955078125e-07 ;  /* 0x00000002ff4d7435 */ /* 0x001fe200000001ff */
[----:B-1----:R-:W-:Y:S01]  /*2760*/  FADD.FTZ R71, R69, R80 ;  /* 0x0000005045477221 */ /* 0x002fe20000010000 */
[----:B------:R-:W-:Y:S02]  /*2770*/  MOV R80, 0x1f ;  /* 0x0000001f00507802 */ /* 0x000fe40000000f00 */
[----:B------:R-:W-:-:S02]  /*2780*/  MOV R79, 0xffffffff ;  /* 0xffffffff004f7802 */ /* 0x000fc40000000f00 */
[----:B------:R-:W-:Y:S02]  /*2790*/  MOV R68, R70 ;  /* 0x0000004600447202 */ /* 0x000fe40000000f00 */
[----:B------:R-:W-:Y:S02]  /*27a0*/  MOV R64, 0x27c0 ;  /* 0x000027c000407802 */ /* 0x000fe40000000f00 */
[----:B------:R-:W-:Y:S05]  /*27b0*/  CALL.REL.NOINC `($__internal_129_$__cuda_sm70_shflsync_down_p) ;  /* 0x0000017000007944 */ /* 0x000fea0003c00000 */
[----:B0-----:R-:W-:Y:S01]  /*27c0*/  HFMA2.MMA R77, -RZ, RZ, 0, 1.1920928955078125e-07 ;  /* 0x00000002ff4d7435 */ /* 0x001fe200000001ff */
[----:B-1----:R-:W-:Y:S02]  /*27d0*/  MOV R67, R80 ;  /* 0x0000005000437202 */ /* 0x002fe40000000f00 */
[----:B------:R-:W-:Y:S02]  /*27e0*/  MOV R68, R71 ;  /* 0x0000004700447202 */ /* 0x000fe40000000f00 */
[----:B------:R-:W-:Y:S02]  /*27f0*/  MOV R80, 0x1f ;  /* 0x0000001f00507802 */ /* 0x000fe40000000f00 */
[----:B------:R-:W-:Y:S02]  /*2800*/  MOV R79, 0xffffffff ;  /* 0xffffffff004f7802 */ /* 0x000fe40000000f00 */
[----:B------:R-:W-:-:S02]  /*2810*/  MOV R64, 0x2830 ;  /* 0x0000283000407802 */ /* 0x000fc40000000f00 */
[----:B------:R-:W-:Y:S05]  /*2820*/  CALL.REL.NOINC `($__internal_129_$__cuda_sm70_shflsync_down_p) ;  /* 0x0000010000007944 */ /* 0x000fea0003c00000 */
[----:B------:R-:W-:Y:S01]  /*2830*/  FADD.FTZ R69, R67, R70 ;  /* 0x0000004643457221 */ /* 0x000fe20000010000 */
[----:B0-----:R-:W-:Y:S01]  /*2840*/  HFMA2.MMA R77, -RZ, RZ, 0, 5.9604644775390625e-08 ;  /* 0x00000001ff4d7435 */ /* 0x001fe200000001ff */
[----:B-1----:R-:W-:Y:S01]  /*2850*/  FADD.FTZ R71, R71, R80 ;  /* 0x0000005047477221 */ /* 0x002fe20000010000 */
[----:B------:R-:W-:-:S02]  /*2860*/  MOV R80, 0x1f ;  /* 0x0000001f00507802 */ /* 0x000fc40000000f00 */
[----:B------:R-:W-:Y:S02]  /*2870*/  MOV R79, 0xffffffff ;  /* 0xffffffff004f7802 */ /* 0x000fe40000000f00 */
[----:B------:R-:W-:Y:S02]  /*2880*/  MOV R68, R69 ;  /* 0x0000004500447202 */ /* 0x000fe40000000f00 */
[----:B------:R-:W-:Y:S02]  /*2890*/  MOV R64, 0x28b0 ;  /* 0x000028b000407802 */ /* 0x000fe40000000f00 */
[----:B------:R-:W-:Y:S05]  /*28a0*/  CALL.REL.NOINC `($__internal_129_$__cuda_sm70_shflsync_down_p) ;  /* 0x0000008000007944 */ /* 0x000fea0003c00000 */
[----:B0-----:R-:W-:Y:S01]  /*28b0*/  HFMA2.MMA R77, -RZ, RZ, 0, 5.9604644775390625e-08 ;  /* 0x00000001ff4d7435 */ /* 0x001fe200000001ff */
[----:B-1----:R-:W-:Y:S02]  /*28c0*/  MOV R78, R80 ;  /* 0x00000050004e7202 */ /* 0x002fe40000000f00 */
[----:B------:R-:W-:Y:S02]  /*28d0*/  MOV R68, R71 ;  /* 0x0000004700447202 */ /* 0x000fe40000000f00 */
[----:B------:R-:W-:Y:S02]  /*28e0*/  MOV R80, 0x1f ;  /* 0x0000001f00507802 */ /* 0x000fe40000000f00 */
[----:B------:R-:W-:-:S02]  /*28f0*/  MOV R79, 0xffffffff ;  /* 0xffffffff004f7802 */ /* 0x000fc40000000f00 */
[----:B------:R-:W-:Y:S02]  /*2900*/  MOV R64, 0x2920 ;  /* 0x0000292000407802 */ /* 0x000fe40000000f00 */
[----:B------:R-:W-:Y:S05]  /*2910*/  CALL.REL.NOINC `($__internal_129_$__cuda_sm70_shflsync_down_p) ;  /* 0x0000001000007944 */ /* 0x000fea0003c00000 */
[----:B01----:R-:W-:Y:S05]  /*2920*/  BRA `(.L_x_1792) ;  /* 0xffffece000007947 */ /* 0x003fea000383ffff */
        .weak           $__internal_129_$__cuda_sm70_shflsync_down_p
        .type           $__internal_129_$__cuda_sm70_shflsync_down_p,@function
        .size           $__internal_129_$__cuda_sm70_shflsync_down_p,(.L_x_3536 - $__internal_129_$__cuda_sm70_shflsync_down_p)
$__internal_129_$__cuda_sm70_shflsync_down_p:
[----:B------:R-:W-:Y:S01]  /*2930*/  HFMA2.MMA R65, -RZ, RZ, 0, 0 ;  /* 0x00000000ff417435 */ /* 0x000fe200000001ff */
[----:B------:R-:W-:Y:S04]  /*2940*/  WARPSYNC R79 ;  /* 0x0000004f00007348 */ /* 0x000fe80003800000 */
[----:B------:R0:W1:Y:S01]  /*2950*/  SHFL.DOWN PT, R80, R68, R77, R80 ;  /* 0x0800004d44507389 */ /* 0x00006200000e0050 */
[----:B------:R-:W-:Y:S05]  /*2960*/  RET.REL.NODEC R64 `(_ZN10layer_norm13ln_bwd_kernelINS_13Kernel_traitsIffffjLj12800ELj5ELj1ELj4ELj16ENS_18Kernel_traits_baseILj12800EffffjLj128EEEEEEEvNS_9BwdParamsE) ;  /* 0xffffd69040007950 */ /* 0x000fea0003c3ffff */
.L_x_1793:
        /* <DEDUP_REMOVED lines=9> */
.L_x_3536:


//--------------------- .text._ZN10layer_norm22ln_bwd_finalize_kernelINS_22Kernel_traits_finalizeILj12288E13__nv_bfloat16fS2_fjLj1024ELj4ENS_18Kernel_traits_baseILj12288ES2_fS2_fjLj1024EEEEEEEvNS_9BwdParamsE --------------------------
	.section	.text._ZN10layer_norm22ln_bwd_finalize_kernelINS_22Kernel_traits_finalizeILj12288E13__nv_bfloat16fS2_fjLj1024ELj4ENS_18Kernel_traits_baseILj12288ES2_fS2_fjLj1024EEEEEEEvNS_9BwdParamsE,"ax",@progbits
	.sectioninfo	@"SHI_REGISTERS=32"
	.align	128
        .global         _ZN10layer_norm22ln_bwd_finalize_kernelINS_22Kernel_traits_finalizeILj12288E13__nv_bfloat16fS2_fjLj1024ELj4ENS_18Kernel_traits_baseILj12288ES2_fS2_fjLj1024EEEEEEEvNS_9BwdParamsE
        .type           _ZN10layer_norm22ln_bwd_finalize_kernelINS_22Kernel_traits_finalizeILj12288E13__nv_bfloat16fS2_fjLj1024ELj4ENS_18Kernel_traits_baseILj12288ES2_fS2_fjLj1024EEEEEEEvNS_9BwdParamsE,@function
        .size           _ZN10layer_norm22ln_bwd_finalize_kernelINS_22Kernel_traits_finalizeILj12288E13__nv_bfloat16fS2_fjLj1024ELj4ENS_18Kernel_traits_baseILj12288ES2_fS2_fjLj1024EEEEEEEvNS_9BwdParamsE,(.L_x_3537 - _ZN10layer_norm22ln_bwd_finalize_kernelINS_22Kernel_traits_finalizeILj12288E13__nv_bfloat16fS2_fjLj1024ELj4ENS_18Kernel_traits_baseILj12288ES2_fS2_fjLj1024EEEEEEEvNS_9BwdParamsE)
        .other          _ZN10layer_norm22ln_bwd_finalize_kernelINS_22Kernel_traits_finalizeILj12288E13__nv_bfloat16fS2_fjLj1024ELj4ENS_18Kernel_traits_baseILj12288ES2_fS2_fjLj1024EEEEEEEvNS_9BwdParamsE,@"STO_CUDA_ENTRY STV_DEFAULT"
_ZN10layer_norm22ln_bwd_finalize_kernelINS_22Kernel_traits_finalizeILj12288E13__nv_bfloat16fS2_fjLj1024ELj4ENS_18Kernel_traits_baseILj12288ES2_fS2_fjLj1024EEEEEEEvNS_9BwdParamsE:
.text._ZN10layer_norm22ln_bwd_finalize_kernelINS_22Kernel_traits_finalizeILj12288E13__nv_bfloat16fS2_fjLj1024ELj4ENS_18Kernel_traits_baseILj12288ES2_fS2_fjLj1024EEEEEEEvNS_9BwdParamsE:
        /* <DEDUP_REMOVED lines=19> */
.L_x_1806:
        /* <DEDUP_REMOVED lines=27> */
.L_x_1798:
        /* <DEDUP_REMOVED lines=32> */
.L_x_1797:
[----:B------:R-:W-:Y:S05]  /*04e0*/  BSYNC B1 ;  /* 0x0000000000017941 */ /* 0x000fea0003800000 */
.L_x_1796:
        /* <DEDUP_REMOVED lines=22> */
.L_x_1800:
[----:B------:R-:W-:Y:S05]  /*0650*/  BSYNC B1 ;  /* 0x0000000000017941 */ /* 0x000fea0003800000 */
.L_x_1799:
        /* <DEDUP_REMOVED lines=10> */
.L_x_1795:
[----:B------:R-:W-:Y:S05]  /*0700*/  BSYNC B0 ;  /* 0x0000000000007941 */ /* 0x000fea0003800000 */
.L_x_1794:
        /* <DEDUP_REMOVED lines=11> */
.L_x_1807:
        /* <DEDUP_REMOVED lines=18> */
.L_x_1808:
[----:B------:R-:W-:Y:S01]  /*08e0*/  @!P1 SHF.R.U32.HI R2, RZ, 0x3, R0 ;  /* 0x00000003ff029819 */ /* 0x000fe20000011600 */
[----:B---3--:R-:W-:Y:S02]  /*08f0*/  FADD.FTZ R5, R5, R10 ;  /* 0x0000000a05057221 */ /* 0x008fe40000010000 */
[----:B--2---:R-:W-:Y:S01]  /*0900*/  FADD.FTZ R7, R7, R4 ;  /* 0x0000000407077221 */ /* 0x004fe20000010000 */
[----:B------:R-:W-:-:S05]  /*0910*/  @!P1 LOP3.LUT R2, R2, 0x1ffffffc, RZ, 0xc0, !PT ;  /* 0x1ffffffc02029812 */ /* 0x000fca00078ec0ff */
[----:B------:R2:W-:Y:S04]  /*0920*/  @!P1 STS [R2+0x2000], R5 ;  /* 0x0020000502009388 */ /* 0x0005e80000000800 */
[----:B------:R2:W-:Y:S02]  /*0930*/  @!P1 STS [R2+0x2080], R7 ;  /* 0x0020800702009388 */ /* 0x0005e40000000800 */
.L_x_1801:
        /* <DEDUP_REMOVED lines=13> */
.L_x_1805:
[----:B------:R-:W-:Y:S05]  /*0a10*/  BSYNC B0 ;  /* 0x0000000000007941 */ /* 0x000fea0003800000 */
.L_x_1804:
[C---:B------:R-:W-:Y:S02]  /*0a20*/  ISETP.GT.U32.AND P1, PT, R18.reuse, -0x3001, PT ;  /* 0xffffcfff1200780c */ /* 0x040fe40003f24070 */
[----:B------:R-:W-:Y:S02]  /*0a30*/  IADD3 R18, R18, 0x3000, RZ ;  /* 0x0000300012127810 */ /* 0x000fe40007ffe0ff */
[----:B------:R-:W-:-:S09]  /*0a40*/  IADD3 R19, R19, 0x1800, RZ ;  /* 0x0000180013137810 */ /* 0x000fd20007ffe0ff */
[----:B012---:R-:W-:Y:S05]  /*0a50*/  @P1 BRA `(.L_x_1806) ;  /* 0xfffff6d000001947 */ /* 0x007fea000383ffff */
[----:B------:R-:W-:Y:S05]  /*0a60*/  EXIT ;  /* 0x000000000000794d */ /* 0x000fea0003800000 */
.L_x_1802:
[----:B--2---:R-:W-:Y:S01]  /*0a70*/  IMAD.MOV.U32 R10, RZ, RZ, R4 ;  /* 0x000000ffff0a7224 */ /* 0x004fe200078e0004 */
[----:B------:R-:W-:Y:S01]  /*0a80*/  MOV R9, 0x1 ;  /* 0x0000000100097802 */ /* 0x000fe20000000f00 */
[----:B------:R-:W-:Y:S01]  /*0a90*/  IMAD.MOV.U32 R6, RZ, RZ, 0x1f ;  /* 0x0000001fff067424 */ /* 0x000fe200078e00ff */
[----:B------:R-:W-:Y:S02]  /*0aa0*/  MOV R11, 0xffffffff ;  /* 0xffffffff000b7802 */ /* 0x000fe40000000f00 */
[----:B------:R-:W-:Y:S02]  /*0ab0*/  MOV R2, 0xad0 ;  /* 0x00000ad000027802 */ /* 0x000fe40000000f00 */
[----:B01----:R-:W-:Y:S05]  /*0ac0*/  CALL.REL.NOINC `($__internal_130_$__cuda_sm70_shflsync_bfly_p) ;  /* 0x000003c000007944 */ /* 0x003fea0003c00000 */
[----:B-1----:R-:W-:Y:S01]  /*0ad0*/  IMAD.MOV.U32 R3, RZ, RZ, R6 ;  /* 0x000000ffff037224 */ /* 0x002fe200078e0006 */
[----:B0-----:R-:W-:Y:S05]  /*0ae0*/  BRA `(.L_x_1807) ;  /* 0xfffffcd000007947 */ /* 0x001fea000383ffff */
.L_x_1803:
[----:B------:R-:W-:Y:S01]  /*0af0*/  HFMA2.MMA R6, -RZ, RZ, 0, 1.847743988037109375e-06 ;  /* 0x0000001fff067435 */ /* 0x000fe200000001ff */
[----:B------:R-:W-:Y:S01]  /*0b00*/  MOV R10, R13 ;  /* 0x0000000d000a7202 */ /* 0x000fe20000000f00 */
[----:B------:R-:W-:Y:S01]  /*0b10*/  IMAD.MOV.U32 R9, RZ, RZ, 0x2 ;  /* 0x00000002ff097424 */ /* 0x000fe200078e00ff */
[----:B------:R-:W-:Y:S01]  /*0b20*/  MOV R2, 0xb50 ;  /* 0x00000b5000027802 */ /* 0x000fe20000000f00 */
[----:B------:R-:W-:-:S02]  /*0b30*/  IMAD.MOV.U32 R11, RZ, RZ, -0x1 ;  /* 0xffffffffff0b7424 */ /* 0x000fc400078e00ff */
[----:B012---:R-:W-:Y:S05]  /*0b40*/  CALL.REL.NOINC `($__internal_130_$__cuda_sm70_shflsync_bfly_p) ;  /* 0x0000034000007944 */ /* 0x007fea0003c00000 */
[----:B01----:R-:W-:Y:S01]  /*0b50*/  FADD.FTZ R10, R13, R6 ;  /* 0x000000060d0a7221 */ /* 0x003fe20000010000 */
[----:B------:R-:W-:Y:S01]  /*0b60*/  MOV R9, 0x4 ;  /* 0x0000000400097802 */ /* 0x000fe20000000f00 */
[----:B------:R-:W-:Y:S01]  /*0b70*/  IMAD.MOV.U32 R6, RZ, RZ, 0x1f ;  /* 0x0000001fff067424 */ /* 0x000fe200078e00ff */
[----:B------:R-:W-:-:S02]  /*0b80*/  MOV R11, 0xffffffff ;  /* 0xffffffff000b7802 */ /* 0x000fc40000000f00 */
[----:B------:R-:W-:Y:S02]  /*0b90*/  MOV R2, 0xbb0 ;  /* 0x00000bb000027802 */ /* 0x000fe40000000f00 */
[----:B------:R-:W-:Y:S05]  /*0ba0*/  CALL.REL.NOINC `($__internal_130_$__cuda_sm70_shflsync_bfly_p) ;  /* 0x000002e000007944 */ /* 0x000fea0003c00000 */
[----:B01----:R-:W-:Y:S01]  /*0bb0*/  FADD.FTZ R10, R10, R6 ;  /* 0x000000060a0a7221 */ /* 0x003fe20000010000 */
[----:B------:R-:W-:Y:S01]  /*0bc0*/  HFMA2.MMA R6, -RZ, RZ, 0, 1.847743988037109375e-06 ;  /* 0x0000001fff067435 */ /* 0x000fe200000001ff */
[----:B------:R-:W-:Y:S01]  /*0bd0*/  IMAD.MOV.U32 R9, RZ, RZ, 0x8 ;  /* 0x00000008ff097424 */ /* 0x000fe200078e00ff */
[----:B------:R-:W-:Y:S01]  /*0be0*/  MOV R2, 0xc10 ;  /* 0x00000c1000027802 */ /* 0x000fe20000000f00 */
[----:B------:R-:W-:-:S03]  /*0bf0*/  IMAD.MOV.U32 R11, RZ, RZ, -0x1 ;  /* 0xffffffffff0b7424 */ /* 0x000fc600078e00ff */
[----:B------:R-:W-:Y:S05]  /*0c00*/  CALL.REL.NOINC `($__internal_130_$__cuda_sm70_shflsync_bfly_p) ;  /* 0x0000028000007944 */ /* 0x000fea0003c00000 */
[----:B-1----:R-:W-:Y:S01]  /*0c10*/  FADD.FTZ R4, R10, R6 ;  /* 0x000000060a047221 */ /* 0x002fe20000010000 */
[----:B0-----:R-:W-:Y:S01]  /*0c20*/  MOV R9, 0x10 ;  /* 0x0000001000097802 */ /* 0x001fe20000000f00 */
[----:B------:R-:W-:Y:S01]  /*0c30*/  IMAD.MOV.U32 R6, RZ, RZ, 0x1f ;  /* 0x0000001fff067424 */ /* 0x000fe200078e00ff */
[----:B------:R-:W-:Y:S01]  /*0c40*/  MOV R11, 0xffffffff ;  /* 0xffffffff000b7802 */ /* 0x000fe20000000f00 */
[----:B------:R-:W-:Y:S01]  /*0c50*/  IMAD.MOV.U32 R10, RZ, RZ, R4 ;  /* 0x000000ffff0a7224 */ /* 0x000fe200078e0004 */
[----:B------:R-:W-:Y:S02]  /*0c60*/  MOV R2, 0xc80 ;  /* 0x00000c8000027802 */ /* 0x000fe40000000f00 */
[----:B------:R-:W-:Y:S05]  /*0c70*/  CALL.REL.NOINC `($__internal_130_$__cuda_sm70_shflsync_bfly_p) ;  /* 0x0000021000007944 */ /* 0x000fea0003c00000 */
[----:B0-----:R-:W-:Y:S01]  /*0c80*/  HFMA2.MMA R9, -RZ, RZ, 0, 5.9604644775390625e-08 ;  /* 0x00000001ff097435 */ /* 0x001fe200000001ff */
[----:B-1----:R-:W-:Y:S01]  /*0c90*/  MOV R7, R6 ;  /* 0x0000000600077202 */ /* 0x002fe20000000f00 */
[----:B------:R-:W-:Y:S01]  /*0ca0*/  IMAD.MOV.U32 R10, RZ, RZ, R5 ;  /* 0x000000ffff0a7224 */ /* 0x000fe200078e0005 */
[----:B------:R-:W-:Y:S01]  /*0cb0*/  MOV R6, 0x1f ;  /* 0x0000001f00067802 */ /* 0x000fe20000000f00 */
[----:B------:R-:W-:Y:S01]  /*0cc0*/  IMAD.MOV.U32 R11, RZ, RZ, -0x1 ;  /* 0xffffffffff0b7424 */ /* 0x000fe200078e00ff */
[----:B------:R-:W-:-:S02]  /*0cd0*/  MOV R2, 0xcf0 ;  /* 0x00000cf000027802 */ /* 0x000fc40000000f00 */
[----:B------:R-:W-:Y:S05]  /*0ce0*/  CALL.REL.NOINC `($__internal_130_$__cuda_sm70_shflsync_bfly_p) ;  /* 0x000001a000007944 */ /* 0x000fea0003c00000 */
[----:B0-----:R-:W-:Y:S01]  /*0cf0*/  HFMA2.MMA R9, -RZ, RZ, 0, 1.1920928955078125e-07 ;  /* 0x00000002ff097435 */ /* 0x001fe200000001ff */
[----:B-1----:R-:W-:Y:S01]  /*0d00*/  FADD.FTZ R10, R5, R6 ;  /* 0x00000006050a7221 */ /* 0x002fe20000010000 */
[----:B------:R-:W-:Y:S01]  /*0d10*/  MOV R6, 0x1f ;  /* 0x0000001f00067802 */ /* 0x000fe20000000f00 */
[----:B------:R-:W-:Y:S01]  /*0d20*/  IMAD.MOV.U32 R11, RZ, RZ, -0x1 ;  /* 0xffffffffff0b7424 */ /* 0x000fe200078e00ff */
[----:B------:R-:W-:-:S02]  /*0d30*/  MOV R2, 0xd50 ;  /* 0x00000d5000027802 */ /* 0x000fc40000000f00 */
[----:B------:R-:W-:Y:S05]  /*0d40*/  CALL.REL.NOINC `($__internal_130_$__cuda_sm70_shflsync_bfly_p) ;  /* 0x0000014000007944 */ /* 0x000fea0003c00000 */
[----:B0-----:R-:W-:Y:S01]  /*0d50*/  HFMA2.MMA R9, -RZ, RZ, 0, 2.384185791015625e-07 ;  /* 0x00000004ff097435 */ /* 0x001fe200000001ff */
[----:B-1----:R-:W-:Y:S01]  /*0d60*/  FADD.FTZ R10, R10, R6 ;  /* 0x000000060a0a7221 */ /* 0x002fe20000010000 */
[----:B------:R-:W-:Y:S01]  /*0d70*/  MOV R6, 0x1f ;  /* 0x0000001f00067802 */ /* 0x000fe20000000f00 */
[----:B------:R-:W-:Y:S01]  /*0d80*/  IMAD.MOV.U32 R11, RZ, RZ, -0x1 ;  /* 0xffffffffff0b7424 */ /* 0x000fe200078e00ff */
[----:B------:R-:W-:-:S02]  /*0d90*/  MOV R2, 0xdb0 ;  /* 0x00000db000027802 */ /* 0x000fc40000000f00 */
[----:B------:R-:W-:Y:S05]  /*0da0*/  CALL.REL.NOINC `($__internal_130_$__cuda_sm70_shflsync_bfly_p) ;  /* 0x000000e000007944 */ /* 0x000fea0003c00000 */
[----:B0-----:R-:W-:Y:S01]  /*0db0*/  HFMA2.MMA R9, -RZ, RZ, 0, 4.76837158203125e-07 ;  /* 0x00000008ff097435 */ /* 0x001fe200000001ff */
[----:B-1----:R-:W-:Y:S01]  /*0dc0*/  FADD.FTZ R10, R10, R6 ;  /* 0x000000060a0a7221 */ /* 0x002fe20000010000 */
[----:B------:R-:W-:Y:S01]  /*0dd0*/  MOV R6, 0x1f ;  /* 0x0000001f00067802 */ /* 0x000fe20000000f00 */
[----:B------:R-:W-:Y:S01]  /*0de0*/  IMAD.MOV.U32 R11, RZ, RZ, -0x1 ;  /* 0xffffffffff0b7424 */ /* 0x000fe200078e00ff */
[----:B------:R-:W-:-:S02]  /*0df0*/  MOV R2, 0xe10 ;  /* 0x00000e1000027802 */ /* 0x000fc40000000f00 */
[----:B------:R-:W-:Y:S05]  /*0e00*/  CALL.REL.NOINC `($__internal_130_$__cuda_sm70_shflsync_bfly_p) ;  /* 0x0000008000007944 */ /* 0x000fea0003c00000 */
[----:B0-----:R-:W-:Y:S01]  /*0e10*/  HFMA2.MMA R9, -RZ, RZ, 0, 9.5367431640625e-07 ;  /* 0x00000010ff097435 */ /* 0x001fe200000001ff */
[----:B-1----:R-:W-:Y:S01]  /*0e20*/  FADD.FTZ R10, R10, R6 ;  /* 0x000000060a0a7221 */ /* 0x002fe20000010000 */
[----:B------:R-:W-:Y:S01]  /*0e30*/  MOV R6, 0x1f ;  /* 0x0000001f00067802 */ /* 0x000fe20000000f00 */
[----:B------:R-:W-:Y:S01]  /*0e40*/  IMAD.MOV.U32 R11, RZ, RZ, -0x1 ;  /* 0xffffffffff0b7424 */ /* 0x000fe200078e00ff */
[----:B------:R-:W-:-:S02]  /*0e50*/  MOV R2, 0xe70 ;  /* 0x00000e7000027802 */ /* 0x000fc40000000f00 */
[----:B------:R-:W-:Y:S05]  /*0e60*/  CALL.REL.NOINC `($__internal_130_$__cuda_sm70_shflsync_bfly_p) ;  /* 0x0000002000007944 */ /* 0x000fea0003c00000 */
[----:B-1----:R-:W-:Y:S01]  /*0e70*/  MOV R5, R6 ;  /* 0x0000000600057202 */ /* 0x002fe20000000f00 */
[----:B0-----:R-:W-:Y:S05]  /*0e80*/  BRA `(.L_x_1808) ;  /* 0xfffffa5000007947 */ /* 0x001fea000383ffff */
        .weak           $__internal_130_$__cuda_sm70_shflsync_bfly_p
        .type           $__internal_130_$__cuda_sm70_shflsync_bfly_p,@function
        .size           $__internal_130_$__cuda_sm70_shflsync_bfly_p,(.L_x_3537 - $__internal_130_$__cuda_sm70_shflsync_bfly_p)
$__internal_130_$__cuda_sm70_shflsync_bfly_p:
[----:B------:R-:W-:Y:S01]  /*0e90*/  HFMA2.MMA R3, -RZ, RZ, 0, 0 ;  /* 0x00000000ff037435 */ /* 0x000fe200000001ff */
[----:B------:R-:W-:Y:S04]  /*0ea0*/  WARPSYNC R11 ;  /* 0x0000000b00007348 */ /* 0x000fe80003800000 */
[----:B------:R0:W1:Y:S01]  /*0eb0*/  SHFL.BFLY PT, R6, R10, R9, R6 ;  /* 0x0c0000090a067389 */ /* 0x00006200000e0006 */
[----:B------:R-:W-:Y:S05]  /*0ec0*/  RET.REL.NODEC R2 `(_ZN10layer_norm22ln_bwd_finalize_kernelINS_22Kernel_traits_finalizeILj12288E13__nv_bfloat16fS2_fjLj1024ELj4ENS_18Kernel_traits_baseILj12288ES2_fS2_fjLj1024EEEEEEEvNS_9BwdParamsE) ;  /* 0xfffff13002007950 */ /* 0x000fea0003c3ffff */
.L_x_1809:
        /* <DEDUP_REMOVED lines=11> */
.L_x_3537:


//--------------------- .text._ZN10layer_norm13ln_bwd_kernelINS_13Kernel_traitsI13__nv_bfloat16fS2_fjLj12288ELj4ELj1ELj4ELj16ENS_18Kernel_traits_baseILj12288ES2_fS2_fjLj128EEEEEEEvNS_9BwdParamsE --------------------------
	.section	.text._ZN10layer_norm13ln_bwd_kernelINS_13Kernel_traitsI13__nv_bfloat16fS2_fjLj12288ELj4ELj1ELj4ELj16ENS_18Kernel_traits_baseILj12288ES2_fS2_fjLj128EEEEEEEvNS_9BwdParamsE,"ax",@progbits
	.sectioninfo	@"SHI_REGISTERS=168"
	.align	128
        .global         _ZN10layer_norm13ln_bwd_kernelINS_13Kernel_traitsI13__nv_bfloat16fS2_fjLj12288ELj4ELj1ELj4ELj16ENS_18Kernel_traits_baseILj12288ES2_fS2_fjLj128EEEEEEEvNS_9BwdParamsE
        .type           _ZN10layer_norm13ln_bwd_kernelINS_13Kernel_traitsI13__nv_bfloat16fS2_fjLj12288ELj4ELj1ELj4ELj16ENS_18Kernel_traits_baseILj12288ES2_fS2_fjLj128EEEEEEEvNS_9BwdParamsE,@function
        .size           _ZN10layer_norm13ln_bwd_kernelINS_13Kernel_traitsI13__nv_bfloat16fS2_fjLj12288ELj4ELj1ELj4ELj16ENS_18Kernel_traits_baseILj12288ES2_fS2_fjLj128EEEEEEEvNS_9BwdParamsE,(.L_x_3538 - _ZN10layer_norm13ln_bwd_kernelINS_13Kernel_traitsI13__nv_bfloat16fS2_fjLj12288ELj4ELj1ELj4ELj16ENS_18Kernel_traits_baseILj12288ES2_fS2_fjLj128EEEEEEEvNS_9BwdParamsE)
        .other          _ZN10layer_norm13ln_bwd_kernelINS_13Kernel_traitsI13__nv_bfloat16fS2_fjLj12288ELj4ELj1ELj4ELj16ENS_18Kernel_traits_baseILj12288ES2_fS2_fjLj128EEEEEEEvNS_9BwdParamsE,@"STO_CUDA_ENTRY STV_DEFAULT"
_ZN10layer_norm13ln_bwd_kernelINS_13Kernel_traitsI13__nv_bfloat16fS2_fjLj12288ELj4ELj1ELj4ELj16ENS_18Kernel_traits_baseILj12288ES2_fS2_fjLj128EEEEEEEvNS_9BwdParamsE:
.text._ZN10layer_norm13ln_bwd_kernelINS_13Kernel_traitsI13__nv_bfloat16fS2_fjLj12288ELj4ELj1ELj4ELj16ENS_18Kernel_traits_baseILj12288ES2_fS2_fjLj128EEEEEEEvNS_9BwdParamsE:
[----:B------:R-:W-:Y:S02]  /*0000*/  MOV R1, c[0x0][0x28] ;  /* 0x00000a0000017a02 */ /* 0x000fe40000000f00 */
[----:B------:R-:W0:Y:S01]  /*0010*/  S2UR UR4, SR_CTAID.X ;  /* 0x00000000000479c3 */ /* 0x000e220000002500 */
[----:B------:R-:W1:Y:S01]  /*0020*/  S2R R60, SR_TID.X ;  /* 0x00000000003c7919 */ /* 0x000e620000002100 */
[----:B------:R-:W-:Y:S01]  /*0030*/  ISETP.NE.U32.AND P0, PT, RZ, c[0x0][0x178], PT ;  /* 0x00005e00ff007a0c */ /* 0x000fe20003f05070 */
[----:B------:R-:W-:Y:S01]  /*0040*/  HFMA2.MMA R17, -RZ, RZ, 0, 4.76837158203125e-07 ;  /* 0x00000008ff117435 */ /* 0x000fe200000001ff */
[----:B------:R-:W-:Y:S02]  /*0050*/  ULDC.64 UR8, c[0x0][0x118] ;  /* 0x0000460000087ab9 */ /* 0x000fe40000000a00 */
[----:B------:R-:W-:Y:S01]  /*0060*/  ISETP.NE.AND.EX P0, PT, RZ, c[0x0][0x17c], PT, P0 ;  /* 0x00005f00ff007a0c */ /* 0x000fe20003f05300 */
[----:B0-----:R-:W-:Y:S01]  /*0070*/  ULOP3.LUT UR6, UR4, 0x3, URZ, 0xc0, !UPT ;  /* 0x0000000304067892 */ /* 0x001fe2000f8ec03f */
[----:B-1----:R-:W-:-:S03]  /*0080*/  LOP3.LUT R35, R60, 0x1f, RZ, 0xc0, !PT ;  /* 0x0000001f3c237812 */ /* 0x002fc600078ec0ff */
[----:B------:R-:W-:-:S06]  /*0090*/  USHF.L.U32 UR5, UR6, 0x7, URZ ;  /* 0x0000000706057899 */ /* 0x000fcc000800063f */
[----:B------:R-:W-:-:S04]  /*00a0*/  MOV R0, UR5 ;  /* 0x0000000500007c02 */ /* 0x000fc80008000f00 */
[----:B------:R-:W-:Y:S01]  /*00b0*/  LOP3.LUT R3, R0, 0x180, R35, 0xe2, !PT ;  /* 0x0000018000037812 */ /* 0x000fe200078ee223 */
[----:B------:R-:W-:-:S03]  /*00c0*/  USHF.R.U32.HI UR4, URZ, 0x2, UR4 ;  /* 0x000000023f047899 */ /* 0x000fc60008011604 */
[----:B------:R-:W-:-:S04]  /*00d0*/  LOP3.LUT R34, R3, 0x60, R60, 0xf8, !PT ;  /* 0x0000006003227812 */ /* 0x000fc800078ef83c */
[C---:B------:R-:W-:Y:S02]  /*00e0*/  @P0 IADD3 R2, R34.reuse, 0x200, RZ ;  /* 0x0000020022020810 */ /* 0x040fe40007ffe0ff */
[C---:B------:R-:W-:Y:S02]  /*00f0*/  @P0 IADD3 R4, R34.reuse, 0x400, RZ ;  /* 0x0000040022040810 */ /* 0x040fe40007ffe0ff */
[----:B------:R-:W-:Y:S01]  /*0100*/  @P0 IADD3 R6, R34, 0x600, RZ ;  /* 0x0000060022060810 */ /* 0x000fe20007ffe0ff */
[----:B------:R-:W-:Y:S01]  /*0110*/  @P0 IMAD.WIDE.U32 R2, R2, R17, c[0x0][0x198] ;  /* 0x0000660002020625 */ /* 0x000fe200078e0011 */
[C---:B------:R-:W-:Y:S02]  /*0120*/  @P0 IADD3 R8, R34.reuse, 0x800, RZ ;  /* 0x0000080022080810 */ /* 0x040fe40007ffe0ff */
[C---:B------:R-:W-:Y:S02]  /*0130*/  @P0 IADD3 R10, R34.reuse, 0xa00, RZ ;  /* 0x00000a00220a0810 */ /* 0x040fe40007ffe0ff */
[----:B------:R-:W-:-:S02]  /*0140*/  @P0 LEA R12, P1, R34, c[0x0][0x198], 0x3 ;  /* 0x00006600220c0a11 */ /* 0x000fc400078218ff */
[----:B------:R-:W-:Y:S01]  /*0150*/  LEA.HI R128, R60, UR4, RZ, 0x19 ;  /* 0x000000043c807c11 */ /* 0x000fe2000f8fc8ff */
        /* <DEDUP_REMOVED lines=8> */
[----:B------:R-:W-:-:S02]  /*01e0*/  @P0 IMAD.WIDE.U32 R10, R10, R17, c[0x0][0x198] ;  /* 0x000066000a0a0625 */ /* 0x000fc400078e0011 */
        /* <DEDUP_REMOVED lines=83> */
[----:B------:R-:W-:Y:S02]  /*0720*/  MOV R114, 0x1 ;  /* 0x0000000100727802 */ /* 0x000fe40000000f00 */
[----:B------:R-:W-:Y:S02]  /*0730*/  MOV R32, RZ ;  /* 0x000000ff00207202 */ /* 0x000fe40000000f00 */
[----:B------:R-:W-:Y:S02]  /*0740*/  MOV R61, RZ ;  /* 0x000000ff003d7202 */ /* 0x000fe40000000f00 */
[----:B------:R-:W-:Y:S02]  /*0750*/  MOV R0, RZ ;  /* 0x000000ff00007202 */ /* 0x000fe40000000f00 */
        /* <DEDUP_REMOVED lines=48> */
.L_x_1818:
[----:B------:R-:W-:Y:S01]  /*0a60*/  ISETP.NE.U32.AND P0, PT, RZ, c[0x0][0x178], PT ;  /* 0x00005e00ff007a0c */ /* 0x000fe20003f05070 */
[----:B------:R-:W-:Y:S01]  /*0a70*/  IMAD R152, R33, 0xc00, R34 ;  /* 0x00000c0021987824 */ /* 0x000fe200078e0222 */
[----:B------:R-:W-:Y:S02]  /*0a80*/  HFMA2.MMA R133, -RZ, RZ, 0, 9.5367431640625e-07 ;  /* 0x00000010ff857435 */ /* 0x000fe400000001ff */
[----:B------:R-:W-:-:S02]  /*0a90*/  ISETP.NE.AND.EX P0, PT, RZ, c[0x0][0x17c], PT, P0 ;  /* 0x00005f00ff007a0c */ /* 0x000fc40003f05300 */
[----:B------:R-:W-:-:S11]  /*0aa0*/  IADD3 R144, R152, 0x800, RZ ;  /* 0x0000080098907810 */ /* 0x000fd60007ffe0ff */
[----:B------:R-:W-:-:S06]  /*0ab0*/  @P0 IMAD.WIDE.U32 R36, R144, R133, c[0x0][0x178] ;  /* 0x00005e0090240625 */ /* 0x000fcc00078e0085 */
[----:B------:R-:W2:Y:S01]  /*0ac0*/  @P0 LDG.E.128 R36, [R36.64] ;  /* 0x0000000824240981 */ /* 0x000ea2000c1e1d00 */
[----:B------:R-:W-:-:S04]  /*0ad0*/  @P0 LEA R40, P1, R152, c[0x0][0x178], 0x4 ;  /* 0x00005e0098280a11 */ /* 0x000fc800078220ff */
[C---:B------:R-:W-:Y:S02]  /*0ae0*/  @P0 LEA.HI.X R41, R152.reuse, c[0x0][0x17c], RZ, 0x4, P1 ;  /* 0x00005f0098290a11 */ /* 0x040fe400008f24ff */
[----:B------:R-:W-:-:S04]  /*0af0*/  IADD3 R134, R152, 0x200, RZ ;  /* 0x0000020098867810 */ /* 0x000fc80007ffe0ff */
[----:B------:R-:W3:Y:S01]  /*0b00*/  @P0 LDG.E.128 R40, [R40.64] ;  /* 0x0000000828280981 */ /* 0x000ee2000c1e1d00 */
[----:B------:R-:W-:-:S04]  /*0b10*/  @P0 LEA R44, P1, R134, c[0x0][0x178], 0x4 ;  /* 0x00005e00862c0a11 */ /* 0x000fc800078220ff */
[----:B------:R-:W-:Y:S02]  /*0b20*/  @P0 LEA.HI.X R45, R134, c[0x0][0x17c], RZ, 0x4, P1 ;  /* 0x00005f00862d0a11 */ /* 0x000fe400008f24ff */
[----:B------:R-:W-:-:S04]  /*0b30*/  IADD3 R131, R152, 0x400, RZ ;  /* 0x0000040098837810 */ /* 0x000fc80007ffe0ff */
[----:B------:R-:W4:Y:S01]  /*0b40*/  @P0 LDG.E.128 R44, [R44.64] ;  /* 0x000000082c2c0981 */ /* 0x000f22000c1e1d00 */
[----:B------:R-:W-:-:S04]  /*0b50*/  @P0 LEA R48, P1, R131, c[0x0][0x178], 0x4 ;  /* 0x00005e0083300a11 */ /* 0x000fc800078220ff */
[----:B------:R-:W-:Y:S02]  /*0b60*/  @P0 LEA.HI.X R49, R131, c[0x0][0x17c], RZ, 0x4, P1 ;  /* 0x00005f0083310a11 */ /* 0x000fe400008f24ff */
[----:B------:R-:W-:-:S04]  /*0b70*/  IADD3 R130, R152, 0x600, RZ ;  /* 0x0000060098827810 */ /* 0x000fc80007ffe0ff */
[----:B------:R-:W5:Y:S01]  /*0b80*/  @P0 LDG.E.128 R48, [R48.64] ;  /* 0x0000000830300981 */ /* 0x000f62000c1e1d00 */
[----:B------:R-:W-:-:S04]  /*0b90*/  @P0 LEA R52, P1, R130, c[0x0][0x178], 0x4 ;  /* 0x00005e0082340a11 */ /* 0x000fc800078220ff */
[----:B------:R-:W-:Y:S02]  /*0ba0*/  @P0 LEA.HI.X R53, R130, c[0x0][0x17c], RZ, 0x4, P1 ;  /* 0x00005f0082350a11 */ /* 0x000fe400008f24ff */
[----:B------:R-:W-:-:S04]  /*0bb0*/  IADD3 R129, R152, 0xa00, RZ ;  /* 0x00000a0098817810 */ /* 0x000fc80007ffe0ff */
[----:B------:R-:W2:Y:S01]  /*0bc0*/  @P0 LDG.E.128 R52, [R52.64] ;  /* 0x0000000834340981 */ /* 0x000ea2000c1e1d00 */
[----:B------:R-:W-:-:S04]  /*0bd0*/  @P0 LEA R56, P1, R129, c[0x0][0x178], 0x4 ;  /* 0x00005e0081380a11 */ /* 0x000fc800078220ff */
[----:B------:R-:W-:-:S06]  /*0be0*/  @P0 LEA.HI.X R57, R129, c[0x0][0x17c], RZ, 0x4, P1 ;  /* 0x00005f0081390a11 */ /* 0x000fcc00008f24ff */
[----:B------:R-:W2:Y:S01]  /*0bf0*/  @P0 LDG.E.128 R56, [R56.64] ;  /* 0x0000000838380981 */ /* 0x000ea2000c1e1d00 */
[----:B------:R-:W-:Y:S01]  /*0c00*/  @!P0 IMAD.WIDE.U32 R132, R144, R133, c[0x0][0x170] ;  /* 0x00005c0090848625 */ /* 0x000fe200078e0085 */
[----:B------:R-:W-:Y:S02]  /*0c10*/  MOV R138, 0x4 ;  /* 0x00000004008a7802 */ /* 0x000fe40000000f00 */
[----:B------:R-:W-:-:S03]  /*0c20*/  @P0 MOV R128, RZ ;  /* 0x000000ff00800202 */ /* 0x000fc60000000f00 */
[----:B------:R-:W-:-:S05]  /*0c30*/  @!P0 IMAD.WIDE R136, R33, R138, c[0x0][0x180] ;  /* 0x0000600021888625 */ /* 0x000fca00078e028a */
[----:B------:R-:W2:Y:S01]  /*0c40*/  @!P0 LDG.E R128, [R136.64] ;  /* 0x0000000888808981 */ /* 0x000ea2000c1e1900 */
[----:B------:R-:W-:-:S10]  /*0c50*/  HFMA2.MMA R143, -RZ, RZ, 0, 4.76837158203125e-07 ;  /* 0x00000008ff8f7435 */ /* 0x000fd400000001ff */
[----:B------:R-:W-:-:S04]  /*0c60*/  IMAD.WIDE.U32 R150, R134, R143, c[0x0][0x1b8] ;  /* 0x00006e0086967625 */ /* 0x000fc800078e008f */
[-C--:B------:R-:W-:Y:S02]  /*0c70*/  IMAD.WIDE.U32 R148, R131, R143.reuse, c[0x0][0x1b8] ;  /* 0x00006e0083947625 */ /* 0x080fe400078e008f */
[----:B------:R-:W2:Y:S02]  /*0c80*/  LDG.E.64 R150, [R150.64] ;  /* 0x0000000896967981 */ /* 0x000ea4000c1e1b00 */
[-C--:B------:R-:W-:Y:S02]  /*0c90*/  IMAD.WIDE.U32 R146, R130, R143.reuse, c[0x0][0x1b8] ;  /* 0x00006e0082927625 */ /* 0x080fe400078e008f */
[----:B------:R-:W2:Y:S02]  /*0ca0*/  LDG.E.64 R148, [R148.64] ;  /* 0x0000000894947981 */ /* 0x000ea4000c1e1b00 */
[----:B------:R-:W-:Y:S02]  /*0cb0*/  IMAD.WIDE.U32 R144, R144, R143, c[0x0][0x1b8] ;  /* 0x00006e0090907625 */ /* 0x000fe400078e008f */
[----:B------:R-:W2:Y:S04]  /*0cc0*/  LDG.E.64 R146, [R146.64] ;  /* 0x0000000892927981 */ /* 0x000ea8000c1e1b00 */
[----:B------:R-:W2:Y:S04]  /*0cd0*/  LDG.E.64 R144, [R144.64] ;  /* 0x0000000890907981 */ /* 0x000ea8000c1e1b00 */
[----:B------:R0:W2:Y:S02]  /*0ce0*/  @!P0 LDG.E.128 R36, [R132.64] ;  /* 0x0000000884248981 */ /* 0x0000a4000c1e1d00 */
[----:B0-----:R-:W-:-:S05]  /*0cf0*/  IMAD.WIDE R132, R33, R138, c[0x0][0x188] ;  /* 0x0000620021847625 */ /* 0x001fca00078e028a */
[----:B------:R0:W3:Y:S02]  /*0d00*/  LDG.E R127, [R132.64] ;  /* 0x00000008847f7981 */ /* 0x0000e4000c1e1900 */
[----:B0-----:R-:W-:-:S04]  /*0d10*/  @!P0 LEA R132, P1, R152, c[0x0][0x170], 0x4 ;  /* 0x00005c0098848a11 */ /* 0x001fc800078220ff */
[----:B------:R-:W-:-:S05]  /*0d20*/  @!P0 LEA.HI.X R133, R152, c[0x0][0x174], RZ, 0x4, P1 ;  /* 0x00005d0098858a11 */ /* 0x000fca00008f24ff */
[----:B------:R0:W4:Y:S02]  /*0d30*/  @!P0 LDG.E.128 R40, [R132.64] ;  /* 0x0000000884288981 */ /* 0x000124000c1e1d00 */
[----:B0-----:R-:W-:-:S04]  /*0d40*/  @!P0 LEA R132, P1, R134, c[0x0][0x170], 0x4 ;  /* 0x00005c0086848a11 */ /* 0x001fc800078220ff */
[----:B------:R-:W-:-:S05]  /*0d50*/  @!P0 LEA.HI.X R133, R134, c[0x0][0x174], RZ, 0x4, P1 ;  /* 0x00005d0086858a11 */ /* 0x000fca00008f24ff */
[----:B------:R0:W5:Y:S02]  /*0d60*/  @!P0 LDG.E.128 R44, [R132.64] ;  /* 0x00000008842c8981 */ /* 0x000164000c1e1d00 */
[----:B0-----:R-:W-:-:S04]  /*0d70*/  @!P0 LEA R132, P1, R131, c[0x0][0x170], 0x4 ;  /* 0x00005c0083848a11 */ /* 0x001fc800078220ff */
[----:B------:R-:W-:-:S05]  /*0d80*/  @!P0 LEA.HI.X R133, R131, c[0x0][0x174], RZ, 0x4, P1 ;  /* 0x00005d0083858a11 */ /* 0x000fca00008f24ff */
[----:B------:R0:W5:Y:S02]  /*0d90*/  @!P0 LDG.E.128 R48, [R132.64] ;  /* 0x0000000884308981 */ /* 0x000164000c1e1d00 */
[----:B0-----:R-:W-:-:S04]  /*0da0*/  @!P0 LEA R132, P1, R130, c[0x0][0x170], 0x4 ;  /* 0x00005c0082848a11 */ /* 0x001fc800078220ff */
[----:B------:R-:W-:-:S05]  /*0db0*/  @!P0 LEA.HI.X R133, R130, c[0x0][0x174], RZ, 0x4, P1 ;  /* 0x00005d0082858a11 */ /* 0x000fca00008f24ff */
[----:B------:R0:W5:Y:S01]  /*0dc0*/  @!P0 LDG.E.128 R52, [R132.64] ;  /* 0x0000000884348981 */ /* 0x000162000c1e1d00 */
[----:B------:R-:W-:Y:S01]  /*0dd0*/  IMAD.WIDE.U32 R152, R152, R143, c[0x0][0x1b8] ;  /* 0x00006e0098987625 */ /* 0x000fe200078e008f */
[----:B0-----:R-:W-:-:S05]  /*0de0*/  @!P0 LEA R132, P1, R129, c[0x0][0x170], 0x4 ;  /* 0x00005c0081848a11 */ /* 0x001fca00078220ff */
[----:B------:R-:W5:Y:S01]  /*0df0*/  LDG.E.64 R152, [R152.64] ;  /* 0x0000000898987981 */ /* 0x000f62000c1e1b00 */
[----:B------:R-:W-:Y:S01]  /*0e00*/  @!P0 LEA.HI.X R133, R129, c[0x0][0x174], RZ, 0x4, P1 ;  /* 0x00005d0081858a11 */ /* 0x000fe200008f24ff */
[----:B------:R-:W-:-:S04]  /*0e10*/  IMAD.WIDE.U32 R142, R129, R143, c[0x0][0x1b8] ;  /* 0x00006e00818e7625 */ /* 0x000fc800078e008f */
[----:B------:R3:W5:Y:S04]  /*0e20*/  @!P0 LDG.E.128 R56, [R132.64] ;  /* 0x0000000884388981 */ /* 0x000768000c1e1d00 */
        /* <DEDUP_REMOVED lines=12> */
[----:B--2---:R-:W-:-:S02]  /*0ef0*/  @P0 FADD.FTZ R133, -R84, R36 ;  /* 0x0000002454850221 */ /* 0x004fc40000010100 */
[----:B------:R-:W-:Y:S02]  /*0f00*/  @P0 FADD.FTZ R132, -R110, R37 ;  /* 0x000000256e840221 */ /* 0x000fe40000010100 */
[----:B0-----:R-:W-:Y:S02]  /*0f10*/  @P0 FMUL.FTZ R133, R133, R136 ;  /* 0x0000008885850220 */ /* 0x001fe40000410000 */
[----:B------:R-:W-:Y:S02]  /*0f20*/  @!P0 FADD.FTZ R36, R36, -R128 ;  /* 0x8000008024248221 */ /* 0x000fe40000010000 */
[----:B------:R-:W-:Y:S02]  /*0f30*/  @!P0 FADD.FTZ R136, R37, -R128 ;  /* 0x8000008025888221 */ /* 0x000fe40000010000 */
[----:B-1----:R-:W-:Y:S02]  /*0f40*/  @P0 FMUL.FTZ R132, R132, R135 ;  /* 0x0000008784840220 */ /* 0x002fe40000410000 */
[----:B------:R-:W-:-:S02]  /*0f50*/  @P0 FADD.FTZ R135, -R111, R39 ;  /* 0x000000276f870221 */ /* 0x000fc40000010100 */
[----:B---3--:R-:W-:Y:S02]  /*0f60*/  @!P0 FMUL.FTZ R133, R127, R36 ;  /* 0x000000247f858220 */ /* 0x008fe40000410000 */
[----:B------:R-:W-:Y:S02]  /*0f70*/  @!P0 FMUL.FTZ R132, R127, R136 ;  /* 0x000000887f848220 */ /* 0x000fe40000410000 */
[----:B------:R-:W-:Y:S02]  /*0f80*/  @!P0 FADD.FTZ R36, R39, -R128 ;  /* 0x8000008027248221 */ /* 0x000fe40000010000 */
[----:B------:R-:W-:Y:S02]  /*0f90*/  @P0 FADD.FTZ R136, -R85, R38 ;  /* 0x0000002655880221 */ /* 0x000fe40000010100 */
[----:B------:R-:W-:Y:S02]  /*0fa0*/  @!P0 FADD.FTZ R38, R38, -R128 ;  /* 0x8000008026268221 */ /* 0x000fe40000010000 */
[----:B------:R-:W-:-:S02]  /*0fb0*/  @P0 FMUL.FTZ R135, R135, R154 ;  /* 0x0000009a87870220 */ /* 0x000fc40000410000 */
[----:B------:R-:W-:Y:S02]  /*0fc0*/  @P0 FMUL.FTZ R136, R136, R137 ;  /* 0x0000008988880220 */ /* 0x000fe40000410000 */
[----:B------:R-:W-:Y:S02]  /*0fd0*/  @!P0 FMUL.FTZ R135, R127, R36 ;  /* 0x000000247f878220 */ /* 0x000fe40000410000 */
[----:B------:R-:W-:Y:S01]  /*0fe0*/  @!P0 FMUL.FTZ R136, R127, R38 ;  /* 0x000000267f888220 */ /* 0x000fe20000410000 */
[----:B------:R-:W0:Y:S01]  /*0ff0*/  @P0 MUFU.RCP R36, R90 ;  /* 0x0000005a00240308 */ /* 0x000e220000001000 */
[----:B------:R-:W-:Y:S02]  /*1000*/  @P0 FADD.FTZ R137, -R102, R41 ;  /* 0x0000002966890221 */ /* 0x000fe40000010100 */
[----:B----4-:R-:W-:Y:S02]  /*1010*/  @!P0 FADD.FTZ R38, R41, -R128 ;  /* 0x8000008029268221 */ /* 0x010fe40000010000 */
[----:B------:R-:W-:-:S02]  /*1020*/  @P0 FADD.FTZ R37, -R76, R40 ;  /* 0x000000284c250221 */ /* 0x000fc40000010100 */
[----:B------:R-:W-:Y:S01]  /*1030*/  @P0 FMUL.FTZ R137, R137, R140 ;  /* 0x0000008c89890220 */ /* 0x000fe20000410000 */
[----:B------:R-:W1:Y:S01]  /*1040*/  @P0 MUFU.RCP R39, R117 ;  /* 0x0000007500270308 */ /* 0x000e620000001000 */
[----:B------:R-:W-:Y:S02]  /*1050*/  @!P0 FMUL.FTZ R137, R127, R38 ;  /* 0x000000267f898220 */ /* 0x000fe40000410000 */
[----:B------:R-:W-:Y:S02]  /*1060*/  @!P0 FADD.FTZ R40, R40, -R128 ;  /* 0x8000008028288221 */ /* 0x000fe40000010000 */
[----:B------:R-:W-:Y:S02]  /*1070*/  @P0 FADD.FTZ R38, -R77, R42 ;  /* 0x0000002a4d260221 */ /* 0x000fe40000010100 */
[----:B------:R-:W-:Y:S01]  /*1080*/  @P0 FMUL.FTZ R138, R37, R138 ;  /* 0x0000008a258a0220 */ /* 0x000fe20000410000 */
[----:B------:R-:W-:Y:S01]  /*1090*/  @P0 MUFU.RCP R140, R118 ;  /* 0x00000076008c0308 */ /* 0x000fe20000001000 */
[----:B------:R-:W-:-:S02]  /*10a0*/  @!P0 FMUL.FTZ R138, R127, R40 ;  /* 0x000000287f8a8220 */ /* 0x000fc40000410000 */
[----:B------:R-:W-:Y:S02]  /*10b0*/  @P0 FMUL.FTZ R41, R38, R139 ;  /* 0x0000008b26290220 */ /* 0x000fe40000410000 */
[----:B------:R-:W-:-:S03]  /*10c0*/  @P0 FADD.FTZ R40, -R103, R43 ;  /* 0x0000002b67280221 */ /* 0x000fc60000010100 */
[----:B------:R-:W2:Y:S01]  /*10d0*/  @P0 MUFU.RCP R37, R91 ;  /* 0x0000005b00250308 */ /* 0x000ea20000001000 */
[----:B------:R-:W-:Y:S02]  /*10e0*/  @!P0 FADD.FTZ R42, R42, -R128 ;  /* 0x800000802a2a8221 */ /* 0x000fe40000010000 */
[----:B------:R-:W-:Y:S02]  /*10f0*/  @!P0 FADD.FTZ R38, R43, -R128 ;  /* 0x800000802b268221 */ /* 0x000fe40000010000 */
[----:B------:R-:W-:Y:S02]  /*1100*/  @P0 FADD.FTZ R43, -R78, R44 ;  /* 0x0000002c4e2b0221 */ /* 0x000fe40000010100 */
[----:B------:R-:W-:Y:S02]  /*1110*/  @P0 FMUL.FTZ R40, R40, R141 ;  /* 0x0000008d28280220 */ /* 0x000fe40000410000 */
[----:B------:R-:W-:Y:S02]  /*1120*/  @!P0 FMUL.FTZ R41, R127, R42 ;  /* 0x0000002a7f298220 */ /* 0x000fe40000410000 */
[----:B------:R-:W-:-:S02]  /*1130*/  @!P0 FMUL.FTZ R40, R127, R38 ;  /* 0x000000267f288220 */ /* 0x000fc40000410000 */
[----:B------:R-:W-:Y:S01]  /*1140*/  @P0 FADD.FTZ R42, -R104, R45 ;  /* 0x0000002d682a0221 */ /* 0x000fe20000010100 */
[----:B------:R-:W3:Y:S01]  /*1150*/  @P0 MUFU.RCP R38, R92 ;  /* 0x0000005c00260308 */ /* 0x000ee20000001000 */
[----:B0-----:R-:W-:Y:S02]  /*1160*/  @P0 FMUL.FTZ R43, R43, R36 ;  /* 0x000000242b2b0220 */ /* 0x001fe40000410000 */
[----:B-----5:R-:W-:Y:S02]  /*1170*/  @!P0 FADD.FTZ R44, R44, -R128 ;  /* 0x800000802c2c8221 */ /* 0x020fe40000010000 */
[----:B------:R-:W-:Y:S02]  /*1180*/  @!P0 FADD.FTZ R36, R45, -R128 ;  /* 0x800000802d248221 */ /* 0x000fe40000010000 */
[----:B-1----:R-:W-:Y:S01]  /*1190*/  @P0 FMUL.FTZ R42, R42, R39 ;  /* 0x000000272a2a0220 */ /* 0x002fe20000410000 */
[----:B------:R-:W0:Y:S01]  /*11a0*/  @P0 MUFU.RCP R139, R119 ;  /* 0x00000077008b0308 */ /* 0x000e220000001000 */
[----:B------:R-:W-:-:S02]  /*11b0*/  @!P0 FMUL.FTZ R43, R127, R44 ;  /* 0x0000002c7f2b8220 */ /* 0x000fc40000410000 */
[----:B------:R-:W-:Y:S02]  /*11c0*/  @P0 FADD.FTZ R44, -R79, R46 ;  /* 0x0000002e4f2c0221 */ /* 0x000fe40000010100 */
[----:B------:R-:W-:Y:S02]  /*11d0*/  @P0 FADD.FTZ R39, -R105, R47 ;  /* 0x0000002f69270221 */ /* 0x000fe40000010100 */
[----:B------:R-:W-:Y:S02]  /*11e0*/  @!P0 FMUL.FTZ R42, R127, R36 ;  /* 0x000000247f2a8220 */ /* 0x000fe40000410000 */
[----:B------:R-:W1:Y:S01]  /*11f0*/  @P0 MUFU.RCP R36, R93 ;  /* 0x0000005d00240308 */ /* 0x000e620000001000 */
[----:B--2---:R-:W-:Y:S02]  /*1200*/  @P0 FMUL.FTZ R45, R44, R37 ;  /* 0x000000252c2d0220 */ /* 0x004fe40000410000 */
[----:B------:R-:W-:Y:S02]  /*1210*/  @P0 FMUL.FTZ R44, R39, R140 ;  /* 0x0000008c272c0220 */ /* 0x000fe40000410000 */
[----:B------:R-:W-:-:S02]  /*1220*/  @!P0 FADD.FTZ R46, R46, -R128 ;  /* 0x800000802e2e8221 */ /* 0x000fc40000010000 */
[----:B------:R-:W-:Y:S01]  /*1230*/  @!P0 FADD.FTZ R140, R47, -R128 ;  /* 0x800000802f8c8221 */ /* 0x000fe20000010000 */
[----:B------:R-:W2:Y:S01]  /*1240*/  @P0 MUFU.RCP R39, R120 ;  /* 0x0000007800270308 */ /* 0x000ea20000001000 */
[----:B------:R-:W-:Y:S02]  /*1250*/  @P0 FADD.FTZ R47, -R80, R48 ;  /* 0x00000030502f0221 */ /* 0x000fe40000010100 */
[----:B------:R-:W-:Y:S02]  /*1260*/  @!P0 FMUL.FTZ R45, R127, R46 ;  /* 0x0000002e7f2d8220 */ /* 0x000fe40000410000 */
[----:B------:R-:W-:Y:S02]  /*1270*/  @P0 FADD.FTZ R46, -R106, R49 ;  /* 0x000000316a2e0221 */ /* 0x000fe40000010100 */
[----:B---3--:R-:W-:Y:S01]  /*1280*/  @P0 FMUL.FTZ R47, R47, R38 ;  /* 0x000000262f2f0220 */ /* 0x008fe20000410000 */
[----:B------:R-:W3:Y:S01]  /*1290*/  @P0 MUFU.RCP R37, R94 ;  /* 0x0000005e00250308 */ /* 0x000ee20000001000 */
[----:B------:R-:W-:-:S02]  /*12a0*/  @!P0 FADD.FTZ R48, R48, -R128 ;  /* 0x8000008030308221 */ /* 0x000fc40000010000 */
[----:B------:R-:W-:Y:S02]  /*12b0*/  @!P0 FADD.FTZ R38, R49, -R128 ;  /* 0x8000008031268221 */ /* 0x000fe40000010000 */
[----:B0-----:R-:W-:Y:S02]  /*12c0*/  @P0 FMUL.FTZ R46, R46, R139 ;  /* 0x0000008b2e2e0220 */ /* 0x001fe40000410000 */
[----:B------:R-:W-:Y:S01]  /*12d0*/  @P0 FADD.FTZ R49, -R81, R50 ;  /* 0x0000003251310221 */ /* 0x000fe20000010100 */
[----:B------:R-:W0:Y:S01]  /*12e0*/  @P0 MUFU.RCP R139, R121 ;  /* 0x00000079008b0308 */ /* 0x000e220000001000 */
[----:B------:R-:W-:Y:S02]  /*12f0*/  @!P0 FMUL.FTZ R44, R127, R140 ;  /* 0x0000008c7f2c8220 */ /* 0x000fe40000410000 */
[----:B------:R-:W-:Y:S02]  /*1300*/  @!P0 FMUL.FTZ R47, R127, R48 ;  /* 0x000000307f2f8220 */ /* 0x000fe40000410000 */
[----:B------:R-:W-:-:S02]  /*1310*/  @P0 FADD.FTZ R48, -R107, R51 ;  /* 0x000000336b300221 */ /* 0x000fc40000010100 */
[----:B-1----:R-:W-:Y:S01]  /*1320*/  @P0 FMUL.FTZ R49, R49, R36 ;  /* 0x0000002431310220 */ /* 0x002fe20000410000 */
[----:B------:R-:W1:Y:S01]  /*1330*/  @P0 MUFU.RCP R140, R95 ;  /* 0x0000005f008c0308 */ /* 0x000e620000001000 */
[----:B------:R-:W-:Y:S02]  /*1340*/  @!P0 FMUL.FTZ R46, R127, R38 ;  /* 0x000000267f2e8220 */ /* 0x000fe40000410000 */
[----:B------:R-:W-:Y:S02]  /*1350*/  @!P0 FADD.FTZ R36, R51, -R128 ;  /* 0x8000008033248221 */ /* 0x000fe40000010000 */
[----:B--2---:R-:W-:-:S03]  /*1360*/  @P0 FMUL.FTZ R48, R48, R39 ;  /* 0x0000002730300220 */ /* 0x004fc60000410000 */
[----:B------:R-:W2:Y:S01]  /*1370*/  @P0 MUFU.RCP R38, R122 ;  /* 0x0000007a00260308 */ /* 0x000ea20000001000 */
[----:B------:R-:W-:Y:S02]  /*1380*/  @!P0 FADD.FTZ R50, R50, -R128 ;  /* 0x8000008032328221 */ /* 0x000fe40000010000 */
[----:B------:R-:W-:Y:S02]  /*1390*/  @!P0 FMUL.FTZ R48, R127, R36 ;  /* 0x000000247f308220 */ /* 0x000fe40000410000 */
[----:B------:R-:W-:-:S03]  /*13a0*/  @P0 FADD.FTZ R36, -R82, R52 ;  /* 0x0000003452240221 */ /* 0x000fc60000010100 */
[----:B------:R-:W4:Y:S01]  /*13b0*/  @P0 MUFU.RCP R154, R98 ;  /* 0x00000062009a0308 */ /* 0x000f220000001000 */
[----:B------:R-:W-:Y:S02]  /*13c0*/  @!P0 FMUL.FTZ R49, R127, R50 ;  /* 0x000000327f318220 */ /* 0x000fe40000410000 */
[----:B------:R-:W-:Y:S02]  /*13d0*/  @P0 FADD.FTZ R50, -R108, R53 ;  /* 0x000000356c320221 */ /* 0x000fe40000010100 */
[----:B---3--:R-:W-:Y:S02]  /*13e0*/  @P0 FMUL.FTZ R51, R36, R37 ;  /* 0x0000002524330220 */ /* 0x008fe40000410000 */
[----:B------:R-:W-:Y:S02]  /*13f0*/  @P0 FADD.FTZ R37, -R83, R54 ;  /* 0x0000003653250221 */ /* 0x000fe40000010100 */
[----:B------:R-:W-:Y:S02]  /*1400*/  @!P0 FADD.FTZ R54, R54, -R128 ;  /* 0x8000008036368221 */ /* 0x000fe40000010000 */
[----:B0-----:R-:W-:-:S02]  /*1410*/  @P0 FMUL.FTZ R50, R50, R139 ;  /* 0x0000008b32320220 */ /* 0x001fc40000410000 */
[----:B------:R-:W-:Y:S02]  /*1420*/  @!P0 FADD.FTZ R52, R52, -R128 ;  /* 0x8000008034348221 */ /* 0x000fe40000010000 */
[----:B------:R-:W-:Y:S02]  /*1430*/  @!P0 FADD.FTZ R36, R53, -R128 ;  /* 0x8000008035248221 */ /* 0x000fe40000010000 */
[----:B------:R-:W-:Y:S02]  /*1440*/  @P0 FADD.FTZ R139, -R109, R55 ;  /* 0x000000376d8b0221 */ /* 0x000fe40000010100 */
[----:B-1----:R-:W-:Y:S02]  /*1450*/  @P0 FMUL.FTZ R140, R37, R140 ;  /* 0x0000008c258c0220 */ /* 0x002fe40000410000 */
[----:B------:R-:W-:Y:S01]  /*1460*/  @!P0 FMUL.FTZ R140, R127, R54 ;  /* 0x000000367f8c8220 */ /* 0x000fe20000410000 */
[----:B------:R-:W-:Y:S01]  /*1470*/  MOV R54, R152 ;  /* 0x0000009800367202 */ /* 0x000fe20000000f00 */
[----:B------:R-:W-:-:S02]  /*1480*/  @!P0 FMUL.FTZ R51, R127, R52 ;  /* 0x000000347f338220 */ /* 0x000fc40000410000 */
[----:B------:R-:W-:Y:S02]  /*1490*/  @!P0 FMUL.FTZ R50, R127, R36 ;  /* 0x000000247f328220 */ /* 0x000fe40000410000 */
[----:B--2---:R-:W-:Y:S02]  /*14a0*/  @P0 FMUL.FTZ R139, R139, R38 ;  /* 0x000000268b8b0220 */ /* 0x004fe40000410000 */
[----:B------:R-:W-:Y:S02]  /*14b0*/  @P0 FADD.FTZ R53, -R86, R56 ;  /* 0x0000003856350221 */ /* 0x000fe40000010100 */
[----:B------:R-:W-:Y:S02]  /*14c0*/  @P0 FADD.FTZ R52, -R87, R58 ;  /* 0x0000003a57340221 */ /* 0x000fe40000010100 */
[----:B------:R-:W-:Y:S01]  /*14d0*/  @!P0 FADD.FTZ R36, R55, -R128 ;  /* 0x8000008037248221 */ /* 0x000fe20000010000 */
[----:B------:R-:W-:Y:S01]  /*14e0*/  SHF.R.U64 R55, R152, 0x10, R153 ;  /* 0x0000001098377819 */ /* 0x000fe20000001299 */
[----:B------:R-:W-:-:S02]  /*14f0*/  @!P0 FADD.FTZ R56, R56, -R128 ;  /* 0x8000008038388221 */ /* 0x000fc40000010000 */
[----:B------:R-:W-:Y:S02]  /*1500*/  @!P0 FADD.FTZ R38, R57, -R128 ;  /* 0x8000008039268221 */ /* 0x000fe40000010000 */
[----:B------:R-:W-:Y:S01]  /*1510*/  @!P0 FADD.FTZ R58, R58, -R128 ;  /* 0x800000803a3a8221 */ /* 0x000fe20000010000 */
[----:B------:R-:W-:Y:S01]  /*1520*/  SHF.R.U32.HI R157, RZ, 0x10, R153 ;  /* 0x00000010ff9d7819 */ /* 0x000fe20000011699 */
[----:B------:R-:W-:Y:S01]  /*1530*/  @P0 FADD.FTZ R37, -R112, R57 ;  /* 0x0000003970250221 */ /* 0x000fe20000010100 */
[----:B------:R-:W-:Y:S01]  /*1540*/  PRMT R54, RZ, 0x5410, R54 ;  /* 0x00005410ff367816 */ /* 0x000fe20000000036 */
[----:B------:R-:W-:Y:S01]  /*1550*/  @!P0 FADD.FTZ R128, R59, -R128 ;  /* 0x800000803b808221 */ /* 0x000fe20000010000 */
[----:B------:R-:W-:Y:S01]  /*1560*/  MOV R156, R153 ;  /* 0x00000099009c7202 */ /* 0x000fe20000000f00 */
[----:B------:R-:W-:Y:S01]  /*1570*/  @P0 FADD.FTZ R59, -R113, R59 ;  /* 0x0000003b713b0221 */ /* 0x000fe20000010100 */
[----:B------:R-:W-:Y:S01]  /*1580*/  MOV R153, R142 ;  /* 0x0000008e00997202 */ /* 0x000fe20000000f00 */
[----:B----4-:R-:W-:Y:S01]  /*1590*/  @P0 FMUL.FTZ R53, R53, R154 ;  /* 0x0000009a35350220 */ /* 0x010fe20000410000 */
[----:B------:R-:W-:Y:S01]  /*15a0*/  SHF.R.U64 R154, R142, 0x10, R143 ;  /* 0x000000108e9a7819 */ /* 0x000fe2000000128f */
[----:B------:R-:W-:Y:S01]  /*15b0*/  @P0 FMUL.FTZ R160, R37, R160 ;  /* 0x000000a025a00220 */ /* 0x000fe20000410000 */
[----:B------:R-:W-:Y:S01]  /*15c0*/  PRMT R142, RZ, 0x5410, R55 ;  /* 0x00005410ff8e7816 */ /* 0x000fe20000000037 */
[----:B------:R-:W-:Y:S01]  /*15d0*/  @P0 FMUL.FTZ R158, R59, R158 ;  /* 0x0000009e3b9e0220 */ /* 0x000fe20000410000 */
[----:B------:R-:W-:Y:S01]  /*15e0*/  MOV R37, R149 ;  /* 0x0000009500257202 */ /* 0x000fe20000000f00 */
[----:B------:R-:W-:Y:S01]  /*15f0*/  @!P0 FMUL.FTZ R139, R127, R36 ;  /* 0x000000247f8b8220 */ /* 0x000fe20000410000 */
[----:B------:R-:W-:Y:S01]  /*1600*/  PRMT R55, RZ, 0x5410, R157 ;  /* 0x00005410ff377816 */ /* 0x000fe2000000009d */
[----:B------:R-:W-:Y:S01]  /*1610*/  @!P0 FMUL.FTZ R53, R127, R56 ;  /* 0x000000387f358220 */ /* 0x000fe20000410000 */
[----:B------:R-:W-:Y:S01]  /*1620*/  MOV R36, R147 ;  /* 0x0000009300247202 */ /* 0x000fe20000000f00 */
[----:B------:R-:W-:Y:S01]  /*1630*/  @!P0 FMUL.FTZ R158, R127, R128 ;  /* 0x000000807f9e8220 */ /* 0x000fe20000410000 */
[----:B------:R-:W-:Y:S01]  /*1640*/  MOV R56, R150 ;  /* 0x0000009600387202 */ /* 0x000fe20000000f00 */
[----:B------:R-:W-:Y:S01]  /*1650*/  FMUL.FTZ R157, R88, R54 ;  /* 0x00000036589d7220 */ /* 0x000fe20000410000 */
[----:B------:R-:W-:Y:S01]  /*1660*/  SHF.R.U64 R57, R150, 0x10, R151 ;  /* 0x0000001096397819 */ /* 0x000fe20000001297 */
[----:B------:R-:W-:Y:S01]  /*1670*/  @P0 FMUL.FTZ R159, R52, R159 ;  /* 0x0000009f349f0220 */ /* 0x000fe20000410000 */
[----:B------:R-:W-:Y:S01]  /*1680*/  SHF.R.U64 R39, R148, 0x10, R149 ;  /* 0x0000001094277819 */ /* 0x000fe20000001295 */
[----:B------:R-:W-:Y:S01]  /*1690*/  @!P0 FMUL.FTZ R160, R127, R38 ;  /* 0x000000267fa08220 */ /* 0x000fe20000410000 */
[----:B------:R-:W-:-:S02]  /*16a0*/  SHF.R.U32.HI R128, RZ, 0x10, R149 ;  /* 0x00000010ff807819 */ /* 0x000fc40000011695 */
[----:B------:R-:W-:Y:S02]  /*16b0*/  MOV R141, R148 ;  /* 0x00000094008d7202 */ /* 0x000fe40000000f00 */
[----:B------:R-:W-:Y:S02]  /*16c0*/  MOV R38, R146 ;  /* 0x0000009200267202 */ /* 0x000fe40000000f00 */
[----:B------:R-:W-:Y:S02]  /*16d0*/  MOV R149, R144 ;  /* 0x0000009000957202 */ /* 0x000fe40000000f00 */
[----:B------:R-:W-:Y:S02]  /*16e0*/  SHF.R.U64 R150, R144, 0x10, R145 ;  /* 0x0000001090967819 */ /* 0x000fe40000001291 */
[----:B------:R-:W-:Y:S02]  /*16f0*/  MOV R155, R143 ;  /* 0x0000008f009b7202 */ /* 0x000fe40000000f00 */
[----:B------:R-:W-:-:S02]  /*1700*/  SHF.R.U32.HI R52, RZ, 0x10, R143 ;  /* 0x00000010ff347819 */ /* 0x000fc4000001168f */
[--C-:B------:R-:W-:Y:S02]  /*1710*/  SHF.R.U64 R146, R146, 0x10, R147.reuse ;  /* 0x0000001092927819 */ /* 0x100fe40000001293 */
[----:B------:R-:W-:Y:S02]  /*1720*/  SHF.R.U32.HI R148, RZ, 0x10, R147 ;  /* 0x00000010ff947819 */ /* 0x000fe40000011693 */
[----:B------:R-:W-:Y:S01]  /*1730*/  PRMT R144, RZ, 0x5410, R156 ;  /* 0x00005410ff907816 */ /* 0x000fe2000000009c */
[----:B------:R-:W-:Y:S01]  /*1740*/  FMUL.FTZ R156, R115, R142 ;  /* 0x0000008e739c7220 */ /* 0x000fe20000410000 */
[----:B------:R-:W-:Y:S01]  /*1750*/  PRMT R143, RZ, 0x5410, R37 ;  /* 0x00005410ff8f7816 */ /* 0x000fe20000000025 */
[----:B------:R-:W-:Y:S01]  /*1760*/  FADD.FTZ R37, RZ, R157 ;  /* 0x0000009dff257221 */ /* 0x000fe20000010000 */
[----:B------:R-:W-:Y:S01]  /*1770*/  PRMT R147, RZ, 0x5410, R36 ;  /* 0x00005410ff937816 */ /* 0x000fe20000000024 */
[----:B------:R-:W-:Y:S02]  /*1780*/  FFMA.FTZ R36, R157, R138, RZ ;  /* 0x0000008a9d247223 */ /* 0x000fe400000100ff */
[----:B------:R-:W-:-:S02]  /*1790*/  FADD.FTZ R75, R54, R75 ;  /* 0x0000004b364b7221 */ /* 0x000fc40000010000 */
[----:B------:R-:W-:Y:S01]  /*17a0*/  FFMA.FTZ R101, R54, R138, R101 ;  /* 0x0000008a36657223 */ /* 0x000fe20000010065 */
[----:B------:R-:W-:Y:S01]  /*17b0*/  SHF.R.U32.HI R59, RZ, 0x10, R151 ;  /* 0x00000010ff3b7819 */ /* 0x000fe20000011697 */
[----:B------:R-:W-:Y:S01]  /*17c0*/  @!P0 FMUL.FTZ R159, R127, R58 ;  /* 0x0000003a7f9f8220 */ /* 0x000fe20000410000 */
[----:B------:R-:W-:Y:S01]  /*17d0*/  MOV R58, R151 ;  /* 0x00000097003a7202 */ /* 0x000fe20000000f00 */
[----:B------:R-:W-:Y:S02]  /*17e0*/  FMUL.FTZ R54, R89, R144 ;  /* 0x0000009059367220 */ /* 0x000fe40000410000 */
[----:B------:R-:W-:Y:S01]  /*17f0*/  FADD.FTZ R37, R37, R156 ;  /* 0x0000009c25257221 */ /* 0x000fe20000010000 */
[----:B------:R-:W-:Y:S01]  /*1800*/  MOV R151, R145 ;  /* 0x0000009100977202 */ /* 0x000fe20000000f00 */
[----:B------:R-:W-:Y:S01]  /*1810*/  FFMA.FTZ R36, R156, R137, R36 ;  /* 0x000000899c247223 */ /* 0x000fe20000010024 */
[----:B------:R-:W-:Y:S01]  /*1820*/  SHF.R.U32.HI R152, RZ, 0x10, R145 ;  /* 0x00000010ff987819 */ /* 0x000fe20000011691 */
[C---:B------:R-:W-:Y:S01]  /*1830*/  FADD.FTZ R69, R55.reuse, R69 ;  /* 0x0000004537457221 */ /* 0x040fe20000010000 */
[----:B------:R-:W-:Y:S01]  /*1840*/  PRMT R56, RZ, 0x5410, R56 ;  /* 0x00005410ff387816 */ /* 0x000fe20000000038 */
[----:B------:R-:W-:Y:S01]  /*1850*/  FFMA.FTZ R70, R55, R40, R70 ;  /* 0x0000002837467223 */ /* 0x000fe20000010046 */
[----:B------:R-:W-:Y:S01]  /*1860*/  PRMT R145, RZ, 0x5410, R38 ;  /* 0x00005410ff917816 */ /* 0x000fe20000000026 */
[----:B------:R-:W-:-:S02]  /*1870*/  FMUL.FTZ R55, R116, R55 ;  /* 0x0000003774377220 */ /* 0x000fc40000410000 */
[----:B------:R-:W-:Y:S01]  /*1880*/  FADD.FTZ R38, R37, R54 ;  /* 0x0000003625267221 */ /* 0x000fe20000010000 */
[----:B------:R-:W-:Y:S01]  /*1890*/  PRMT R57, RZ, 0x5410, R57 ;  /* 0x00005410ff397816 */ /* 0x000fe20000000039 */
[----:B------:R-:W-:Y:S02]  /*18a0*/  FFMA.FTZ R36, R54, R41, R36 ;  /* 0x0000002936247223 */ /* 0x000fe40000010024 */
        /* <DEDUP_REMOVED lines=22> */
[C---:B------:R-:W-:Y:S02]  /*1a10*/  FADD.FTZ R73, R142.reuse, R73 ;  /* 0x000000498e497221 */ /* 0x040fe40000010000 */
[----:B------:R-:W-:Y:S01]  /*1a20*/  FFMA.FTZ R74, R142, R137, R74 ;  /* 0x000000898e4a7223 */ /* 0x000fe2000001004a */
        /* <DEDUP_REMOVED lines=86> */
[C---:B------:R-:W-:Y:S02]  /*1f90*/  FADD.FTZ R32, R155.reuse, R32 ;  /* 0x000000209b207221 */ /* 0x040fe40000010000 */
[----:B------:R-:W-:Y:S02]  /*1fa0*/  FFMA.FTZ R16, R155, R159, R16 ;  /* 0x0000009f9b107223 */ /* 0x000fe40000010010 */
[----:B------:R-:W-:Y:S01]  /*1fb0*/  FADD.FTZ R36, R37, R154 ;  /* 0x0000009a25247221 */ /* 0x000fe20000010000 */
[----:B------:R-:W-:Y:S01]  /*1fc0*/  SHF.R.U32.HI R37, RZ, 0x5, R60 ;  /* 0x00000005ff257819 */ /* 0x000fe2000001163c */
[----:B------:R-:W-:-:S02]  /*1fd0*/  FMUL.FTZ R155, R99, R155 ;  /* 0x0000009b639b7220 */ /* 0x000fc40000410000 */
[----:B------:R-:W-:Y:S01]  /*1fe0*/  FFMA.FTZ R38, R154, R160, R39 ;  /* 0x000000a09a267223 */ /* 0x000fe20000010027 */
[----:B------:R-:W-:Y:S01]  /*1ff0*/  LOP3.LUT R128, R37, 0x7fffffc, RZ, 0xc0, !PT ;  /* 0x07fffffc25807812 */ /* 0x000fe200078ec0ff */
[C---:B------:R-:W-:Y:S02]  /*2000*/  FADD.FTZ R31, R52.reuse, R31 ;  /* 0x0000001f341f7221 */ /* 0x040fe40000010000 */
        /* <DEDUP_REMOVED lines=10> */
.L_x_1819:
[----:B------:R-:W-:Y:S05]  /*20b0*/  BRA.DIV ~URZ, `(.L_x_1812) ;  /* 0x000011d27f007947 */ /* 0x000fea000b800000 */
[----:B-1----:R-:W-:Y:S01]  /*20c0*/  FADD.FTZ R161, R164, R165 ;  /* 0x000000a5a4a17221 */ /* 0x002fe20000010000 */
[----:B------:R-:W1:Y:S04]  /*20d0*/  SHFL.DOWN PT, R39, R38, 0x10, 0x1f ;  /* 0x0a001f0026277f89 */ /* 0x000e6800000e0000 */
[----:B------:R-:W2:Y:S01]  /*20e0*/  SHFL.DOWN PT, R36, R161, 0x8, 0x1f ;  /* 0x09001f00a1247f89 */ /* 0x000ea200000e0000 */
[----:B-1----:R-:W-:-:S02]  /*20f0*/  FADD.FTZ R39, R38, R39 ;  /* 0x0000002726277221 */ /* 0x002fc40000010000 */
[----:B--2---:R-:W-:-:S03]  /*2100*/  FADD.FTZ R161, R36, R161 ;  /* 0x000000a124a17221 */ /* 0x004fc60000010000 */
[----:B------:R-:W1:Y:S04]  /*2110*/  SHFL.DOWN PT, R36, R39, 0x8, 0x1f ;  /* 0x09001f0027247f89 */ /* 0x000e6800000e0000 */
[----:B------:R-:W2:Y:S01]  /*2120*/  SHFL.DOWN PT, R162, R161, 0x4, 0x1f ;  /* 0x08801f00a1a27f89 */ /* 0x000ea200000e0000 */
[----:B-1----:R-:W-:Y:S02]  /*2130*/  FADD.FTZ R36, R39, R36 ;  /* 0x0000002427247221 */ /* 0x002fe40000010000 */
[----:B--2---:R-:W-:-:S03]  /*2140*/  FADD.FTZ R162, R161, R162 ;  /* 0x000000a2a1a27221 */ /* 0x004fc60000010000 */
[----:B------:R-:W1:Y:S04]  /*2150*/  SHFL.DOWN PT, R163, R36, 0x4, 0x1f ;  /* 0x08801f0024a37f89 */ /* 0x000e6800000e0000 */
[----:B------:R-:W2:Y:S01]  /*2160*/  SHFL.DOWN PT, R165, R162, 0x2, 0x1f ;  /* 0x08401f00a2a57f89 */ /* 0x000ea200000e0000 */
[----:B-1----:R-:W-:Y:S02]  /*2170*/  FADD.FTZ R163, R36, R163 ;  /* 0x000000a324a37221 */ /* 0x002fe40000010000 */
[----:B0-2---:R-:W-:-:S03]  /*2180*/  FADD.FTZ R164, R162, R165 ;  /* 0x000000a5a2a47221 */ /* 0x005fc60000010000 */
[----:B------:R-:W0:Y:S04]  /*2190*/  SHFL.DOWN PT, R38, R163, 0x2, 0x1f ;  /* 0x08401f00a3267f89 */ /* 0x000e2800000e0000 */
[----:B------:R1:W2:Y:S01]  /*21a0*/  SHFL.DOWN PT, R165, R164, 0x1, 0x1f ;  /* 0x08201f00a4a57f89 */ /* 0x0002a200000e0000 */
[----:B0-----:R-:W-:-:S05]  /*21b0*/  FADD.FTZ R38, R163, R38 ;  /* 0x00000026a3267221 */ /* 0x001fca0000010000 */
[----:B------:R1:W0:Y:S02]  /*21c0*/  SHFL.DOWN PT, R39, R38, 0x1, 0x1f ;  /* 0x08201f0026277f89 */ /* 0x00022400000e0000 */
.L_x_1820:
[----:B--2---:R-:W-:Y:S01]  /*21d0*/  LOP3.LUT R161, R37, 0x3, RZ, 0xc0, !PT ;  /* 0x0000000325a17812 */ /* 0x004fe200078ec0ff */
[----:B------:R-:W-:Y:S01]  /*21e0*/  FADD.FTZ R36, R165, R164 ;  /* 0x000000a4a5247221 */ /* 0x000fe20000010000 */
        /* <DEDUP_REMOVED lines=9> */
[----:B0-----:R-:W0:Y:S02]  /*2280*/  LDS.128 R36, [R128.X8] ;  /* 0x0000000080247984 */ /* 0x001e240000008c00 */
        /* <DEDUP_REMOVED lines=9> */
.L_x_1814:
[----:B------:R-:W-:Y:S05]  /*2320*/  BSYNC B0 ;  /* 0x0000000000007941 */ /* 0x000fea0003800000 */
.L_x_1813:
[----:B------:R-:W-:Y:S01]  /*2330*/  ULDC UR5, c[0x0][0x160] ;  /* 0x0000580000057ab9 */ /* 0x000fe20000000800 */
[----:B0-----:R-:W-:Y:S01]  /*2340*/  LOP3.LUT R36, R100, 0x1, RZ, 0xc0, !PT ;  /* 0x0000000164247812 */ /* 0x001fe200078ec0ff */
[----:B------:R-:W-:Y:S01]  /*2350*/  USHF.L.U32 UR5, UR5, 0x2, URZ ;  /* 0x0000000205057899 */ /* 0x000fe2000800063f */
[----:B------:R-:W-:Y:S02]  /*2360*/  LEA.HI R128, R60, UR4, RZ, 0x19 ;  /* 0x000000043c807c11 */ /* 0x000fe4000f8fc8ff */
[----:B------:R-:W-:Y:S02]  /*2370*/  IADD3 R162, -R36, RZ, RZ ;  /* 0x000000ff24a27210 */ /* 0x000fe40007ffe1ff */
[----:B------:R-:W-:Y:S02]  /*2380*/  SHF.L.U32 R37, R128, 0x2, RZ ;  /* 0x0000000280257819 */ /* 0x000fe400000006ff */
[----:B------:R-:W-:-:S02]  /*2390*/  LOP3.LUT R162, R162, UR5, RZ, 0xc0, !PT ;  /* 0x00000005a2a27c12 */ /* 0x000fc4000f8ec0ff */
[----:B------:R-:W-:Y:S02]  /*23a0*/  ISETP.NE.AND P0, PT, R36, RZ, PT ;  /* 0x000000ff2400720c */ /* 0x000fe40003f05270 */
[----:B------:R-:W-:-:S04]  /*23b0*/  IADD3 R162, P2, R162, R37, RZ ;  /* 0x00000025a2a27210 */ /* 0x000fc80007f5e0ff */
[----:B------:R-:W-:Y:S02]  /*23c0*/  IADD3.X R161, RZ, RZ, RZ, P2, !PT ;  /* 0x000000ffffa17210 */ /* 0x000fe400017fe4ff */
[----:B------:R-:W-:-:S04]  /*23d0*/  @!P1 IADD3 R37, P2, R162, UR6, RZ ;  /* 0x00000006a2259c10 */ /* 0x000fc8000ff5e0ff */
[----:B------:R-:W-:Y:S02]  /*23e0*/  @!P1 IADD3.X R164, RZ, R161, RZ, P2, !PT ;  /* 0x000000a1ffa49210 */ /* 0x000fe400017fe4ff */
[----:B------:R-:W-:-:S04]  /*23f0*/  @!P1 LEA R36, P2, R37, c[0x0][0x1a0], 0x3 ;  /* 0x0000680025249a11 */ /* 0x000fc800078418ff */
[----:B------:R-:W-:-:S05]  /*2400*/  @!P1 LEA.HI.X R37, R37, c[0x0][0x1a4], R164, 0x3, P2 ;  /* 0x0000690025259a11 */ /* 0x000fca00010f1ca4 */
[----:B------:R0:W-:Y:S01]  /*2410*/  @!P1 STG.E.64 [R36.64], R38 ;  /* 0x0000002624009986 */ /* 0x0001e2000c101b08 */
[----:B------:R-:W-:-:S13]  /*2420*/  ISETP.NE.AND P1, PT, R60, RZ, PT ;  /* 0x000000ff3c00720c */ /* 0x000fda0003f25270 */
[----:B------:R-:W-:Y:S05]  /*2430*/  @P1 BRA `(.L_x_1815) ;  /* 0x0000012000001947 */ /* 0x000fea0003800000 */
[----:B0-----:R-:W-:Y:S01]  /*2440*/  SEL R36, RZ, c[0x0][0x160], !P0 ;  /* 0x00005800ff247a07 */ /* 0x001fe20004000000 */
[----:B------:R-:W-:-:S03]  /*2450*/  HFMA2.MMA R163, -RZ, RZ, 0, 5.9604644775390625e-08 ;  /* 0x00000001ffa37435 */ /* 0x000fc600000001ff */
[----:B------:R-:W-:-:S04]  /*2460*/  IADD3 R37, P0, R36, UR4, RZ ;  /* 0x0000000424257c10 */ /* 0x000fc8000ff1e0ff */
        /* <DEDUP_REMOVED lines=10> */
.L_x_1816:
[----:B------:R-:W2:Y:S01]  /*2510*/  LDG.E.STRONG.GPU R38, [R36.64] ;  /* 0x0000000824267981 */ /* 0x000ea2000c1ef900 */
[----:B------:R-:W-:Y:S01]  /*2520*/  YIELD ;  /* 0x0000000000007946 */ /* 0x000fe20003800000 */
[----:B--2---:R-:W-:Y:S01]  /*2530*/  ISETP.NE.AND P0, PT, R38, R39, PT ;  /* 0x000000272600720c */ /* 0x004fe20003f05270 */
[----:B------:R-:W-:-:S12]  /*2540*/  CCTL.IVALL ;  /* 0x00000000ff00798f */ /* 0x000fd80002000000 */
[----:B------:R-:W-:Y:S05]  /*2550*/  @P0 BRA `(.L_x_1816) ;  /* 0xffffffb000000947 */ /* 0x000fea000383ffff */
.L_x_1815:
[----:B0-----:R-:W-:Y:S01]  /*2560*/  ISETP.GT.U32.AND P0, PT, R35, 0x3, PT ;  /* 0x000000032300780c */ /* 0x001fe20003f04070 */
[----:B------:R-:W-:Y:S01]  /*2570*/  WARPSYNC 0xffffffff ;  /* 0xffffffff00007948 */ /* 0x000fe20003800000 */
[----:B------:R-:W-:Y:S01]  /*2580*/  BAR.SYNC.DEFER_BLOCKING 0x0 ;  /* 0x0000000000007b1d */ /* 0x000fe20000010000 */
[----:B------:R-:W-:-:S10]  /*2590*/  CS2R R36, SRZ ;  /* 0x0000000000247805 */ /* 0x000fd4000001ff00 */
[----:B------:R-:W-:-:S04]  /*25a0*/  @!P0 IADD3 R162, P1, R35, R162, RZ ;  /* 0x000000a223a28210 */ /* 0x000fc80007f3e0ff */
[----:B------:R-:W-:Y:S02]  /*25b0*/  @!P0 IADD3.X R161, RZ, R161, RZ, P1, !PT ;  /* 0x000000a1ffa18210 */ /* 0x000fe40000ffe4ff */
[----:B------:R-:W-:-:S04]  /*25c0*/  @!P0 LEA R38, P1, R162, c[0x0][0x1a0], 0x3 ;  /* 0x00006800a2268a11 */ /* 0x000fc800078218ff */
[----:B------:R-:W-:-:S05]  /*25d0*/  @!P0 LEA.HI.X R39, R162, c[0x0][0x1a4], R161, 0x3, P1 ;  /* 0x00006900a2278a11 */ /* 0x000fca00008f1ca1 */
[----:B------:R-:W2:Y:S01]  /*25e0*/  @!P0 LDG.E.64 R36, [R38.64] ;  /* 0x0000000826248981 */ /* 0x000ea2000c1e1b00 */
        /* <DEDUP_REMOVED lines=19> */
[----:B------:R-:W1:Y:S04]  /*2720*/  SHFL.BFLY PT, R162, R161, 0x10, 0x1f ;  /* 0x0e001f00a1a27f89 */ /* 0x000e6800000e0000 */
[----:B------:R-:W2:Y:S01]  /*2730*/  S2R R38, SR_CTAID.X ;  /* 0x0000000000267919 */ /* 0x000ea20000002500 */
[----:B0-----:R-:W-:Y:S02]  /*2740*/  FADD.FTZ R36, R39, R36 ;  /* 0x0000002427247221 */ /* 0x001fe40000010000 */
[----:B-1----:R-:W-:-:S02]  /*2750*/  FADD.FTZ R37, R161, R162 ;  /* 0x000000a2a1257221 */ /* 0x002fc40000010000 */
[----:B------:R-:W-:Y:S02]  /*2760*/  FMUL.FTZ R36, R36, 8.1380210758652538061e-05 ;  /* 0x38aaaaab24247820 */ /* 0x000fe40000410000 */
[----:B------:R-:W-:Y:S01]  /*2770*/  FMUL.FTZ R37, R37, 8.1380210758652538061e-05 ;  /* 0x38aaaaab25257820 */ /* 0x000fe20000410000 */
[----:B--2---:R-:W-:-:S03]  /*2780*/  SHF.L.U32 R38, R38, 0x7, RZ ;  /* 0x0000000726267819 */ /* 0x004fc600000006ff */
[C-C-:B------:R-:W-:Y:S02]  /*2790*/  FFMA.FTZ R42, R37.reuse, R42, R36.reuse ;  /* 0x0000002a252a7223 */ /* 0x140fe40000010024 */
[----:B------:R-:W-:Y:S02]  /*27a0*/  FFMA.FTZ R45, R37, R45, R36 ;  /* 0x0000002d252d7223 */ /* 0x000fe40000010024 */
[----:B------:R-:W-:Y:S02]  /*27b0*/  FADD.FTZ R57, R57, -R42 ;  /* 0x8000002a39397221 */ /* 0x000fe40000010000 */
[----:B------:R-:W-:Y:S01]  /*27c0*/  FADD.FTZ R42, R58, -R45 ;  /* 0x8000002d3a2a7221 */ /* 0x000fe20000010000 */
[----:B------:R-:W-:Y:S01]  /*27d0*/  LOP3.LUT R45, R38, 0x180, RZ, 0xc0, !PT ;  /* 0x00000180262d7812 */ /* 0x000fe200078ec0ff */
[C-C-:B------:R-:W-:Y:S02]  /*27e0*/  FFMA.FTZ R40, R37.reuse, R40, R36.reuse ;  /* 0x0000002825287223 */ /* 0x140fe40000010024 */
[----:B------:R-:W-:Y:S01]  /*27f0*/  FFMA.FTZ R43, R37, R43, R36 ;  /* 0x0000002b252b7223 */ /* 0x000fe20000010024 */
[----:B------:R-:W-:Y:S01]  /*2800*/  LOP3.LUT R45, R45, 0x1f, R60, 0xf8, !PT ;  /* 0x0000001f2d2d7812 */ /* 0x000fe200078ef83c */
[----:B------:R-:W-:-:S02]  /*2810*/  FFMA.FTZ R51, R37, R51, R36 ;  /* 0x0000003325337223 */ /* 0x000fc40000010024 */
[----:B------:R-:W-:Y:S01]  /*2820*/  FFMA.FTZ R138, R37, R138, R36 ;  /* 0x0000008a258a7223 */ /* 0x000fe20000010024 */
[----:B------:R-:W-:Y:S01]  /*2830*/  LOP3.LUT R38, R45, 0x60, R60, 0xf8, !PT ;  /* 0x000000602d267812 */ /* 0x000fe200078ef83c */
[C-C-:B------:R-:W-:Y:S02]  /*2840*/  FFMA.FTZ R137, R37.reuse, R137, R36.reuse ;  /* 0x0000008925897223 */ /* 0x140fe40000010024 */
[C-C-:B------:R-:W-:Y:S02]  /*2850*/  FFMA.FTZ R41, R37.reuse, R41, R36.reuse ;  /* 0x0000002925297223 */ /* 0x140fe40000010024 */
[----:B------:R-:W-:Y:S02]  /*2860*/  FFMA.FTZ R44, R37, R44, R36 ;  /* 0x0000002c252c7223 */ /* 0x000fe40000010024 */
[----:B------:R-:W-:Y:S01]  /*2870*/  FADD.FTZ R39, R55, -R40 ;  /* 0x8000002837277221 */ /* 0x000fe20000010000 */
        /* <DEDUP_REMOVED lines=20> */
[----:B------:R-:W-:Y:S02]  /*29c0*/  FADD.FTZ R41, R54, -R41 ;  /* 0x8000002936297221 */ /* 0x000fe40000010000 */
[----:B------:R-:W-:Y:S01]  /*29d0*/  FADD.FTZ R43, R59, -R44 ;  /* 0x8000002c3b2b7221 */ /* 0x000fe20000010000 */
[C---:B------:R-:W-:Y:S01]  /*29e0*/  LEA R44, P0, R134.reuse, c[0x0][0x1d0], 0x4 ;  /* 0x00007400862c7a11 */ /* 0x040fe200078020ff */
[C---:B------:R-:W-:Y:S01]  /*29f0*/  IMAD R51, R33.reuse, 0xc00, R38 ;  /* 0x00000c0021337824 */ /* 0x040fe200078e0226 */
[----:B------:R-:W-:Y:S01]  /*2a00*/  IADD3 R33, R33, c[0x0][0x160], RZ ;  /* 0x0000580021217a10 */ /* 0x000fe20007ffe0ff */
[----:B------:R-:W-:Y:S01]  /*2a10*/  FADD.FTZ R141, R141, -R47 ;  /* 0x8000002f8d8d7221 */ /* 0x000fe20000010000 */
[----:B------:R-:W-:Y:S01]  /*2a20*/  LEA.HI.X R45, R134, c[0x0][0x1d4], RZ, 0x4, P0 ;  /* 0x00007500862d7a11 */ /* 0x000fe200000f24ff */
[----:B------:R-:W-:Y:S01]  /*2a30*/  FADD.FTZ R142, R142, -R46 ;  /* 0x8000002e8e8e7221 */ /* 0x000fe20000010000 */
[C---:B------:R-:W-:Y:S01]  /*2a40*/  IADD3 R54, R51.reuse, 0x800, RZ ;  /* 0x0000080033367810 */ /* 0x040fe20007ffe0ff */
[----:B------:R-:W-:-:S04]  /*2a50*/  IMAD.WIDE.U32 R46, R51, R55, c[0x0][0x1d0] ;  /* 0x00007400332e7625 */ /* 0x000fc800078e0037 */
        /* <DEDUP_REMOVED lines=8> */
[----:B------:R-:W-:Y:S02]  /*2ae0*/  FMUL.FTZ R40, R127, R40 ;  /* 0x000000287f287220 */ /* 0x000fe40000410000 */
[----:B------:R-:W-:Y:S01]  /*2af0*/  FADD.FTZ R158, R52, -R158 ;  /* 0x8000009e349e7221 */ /* 0x000fe20000010000 */
[----:B------:R-:W-:Y:S01]  /*2b00*/  LEA R52, P0, R131, c[0x0][0x1d0], 0x4 ;  /* 0x0000740083347a11 */ /* 0x000fe200078020ff */
[----:B------:R-:W-:Y:S01]  /*2b10*/  FADD.FTZ R49, R143, -R49 ;  /* 0x800000318f317221 */ /* 0x000fe20000010000 */
[----:B------:R1:W-:Y:S01]  /*2b20*/  STG.E.128 [R44.64], R40 ;  /* 0x000000282c007986 */ /* 0x0003e2000c101d08 */
[----:B------:R-:W-:Y:S02]  /*2b30*/  FADD.FTZ R48, R144, -R48 ;  /* 0x8000003090307221 */ /* 0x000fe40000010000 */
[----:B------:R-:W-:Y:S01]  /*2b40*/  FADD.FTZ R153, R153, -R53 ;  /* 0x8000003599997221 */ /* 0x000fe20000010000 */
[----:B------:R-:W-:Y:S01]  /*2b50*/  LEA.HI.X R53, R131, c[0x0][0x1d4], RZ, 0x4, P0 ;  /* 0x0000750083357a11 */ /* 0x000fe200000f24ff */
[----:B------:R-:W-:Y:S01]  /*2b60*/  FADD.FTZ R146, R146, -R50 ;  /* 0x8000003292927221 */ /* 0x000fe20000010000 */
[----:B------:R-:W-:Y:S01]  /*2b70*/  LEA R50, P0, R130, c[0x0][0x1d0], 0x4 ;  /* 0x0000740082327a11 */ /* 0x000fe200078020ff */
[----:B------:R-:W-:-:S02]  /*2b80*/  FADD.FTZ R140, R147, -R140 ;  /* 0x8000008c938c7221 */ /* 0x000fc40000010000 */
[----:B------:R-:W-:Y:S01]  /*2b90*/  FADD.FTZ R139, R148, -R139 ;  /* 0x8000008b948b7221 */ /* 0x000fe20000010000 */
[----:B------:R-:W-:Y:S01]  /*2ba0*/  LEA.HI.X R51, R130, c[0x0][0x1d4], RZ, 0x4, P0 ;  /* 0x0000750082337a11 */ /* 0x000fe200000f24ff */
[----:B0-----:R-:W-:Y:S01]  /*2bb0*/  FMUL.FTZ R47, R127, R48 ;  /* 0x000000307f2f7220 */ /* 0x001fe20000410000 */
[----:B------:R-:W-:Y:S01]  /*2bc0*/  LEA R48, P1, R129, c[0x0][0x1d0], 0x4 ;  /* 0x0000740081307a11 */ /* 0x000fe200078220ff */
[----:B------:R-:W-:Y:S01]  /*2bd0*/  FMUL.FTZ R46, R127, R49 ;  /* 0x000000317f2e7220 */ /* 0x000fe20000410000 */
[----:B------:R-:W-:Y:S01]  /*2be0*/  ISETP.GE.AND P0, PT, R33, c[0x0][0x164], PT ;  /* 0x0000590021007a0c */ /* 0x000fe20003f06270 */
[----:B------:R-:W-:Y:S01]  /*2bf0*/  FADD.FTZ R133, R149, -R133 ;  /* 0x8000008595857221 */ /* 0x000fe20000010000 */
[----:B------:R-:W-:Y:S01]  /*2c00*/  LEA.HI.X R49, R129, c[0x0][0x1d4], RZ, 0x4, P1 ;  /* 0x0000750081317a11 */ /* 0x000fe200008f24ff */
[----:B------:R-:W-:Y:S01]  /*2c10*/  FADD.FTZ R132, R150, -R132 ;  /* 0x8000008496847221 */ /* 0x000fe20000010000 */
[----:B------:R-:W-:Y:S01]  /*2c20*/  LOP3.LUT P1, RZ, R114, 0xff, RZ, 0xc0, !PT ;  /* 0x000000ff72ff7812 */ /* 0x000fe2000782c0ff */
[----:B-1----:R-:W-:-:S02]  /*2c30*/  FMUL.FTZ R45, R127, R142 ;  /* 0x0000008e7f2d7220 */ /* 0x002fc40000410000 */
[----:B------:R-:W-:Y:S01]  /*2c40*/  FMUL.FTZ R44, R127, R141 ;  /* 0x0000008d7f2c7220 */ /* 0x000fe20000410000 */
[----:B------:R-:W-:Y:S01]  /*2c50*/  SEL R114, RZ, 0x1, P1 ;  /* 0x00000001ff727807 */ /* 0x000fe20000800000 */
[----:B------:R-:W-:Y:S02]  /*2c60*/  FADD.FTZ R136, R151, -R136 ;  /* 0x8000008897887221 */ /* 0x000fe40000010000 */
[----:B------:R-:W-:Y:S01]  /*2c70*/  FADD.FTZ R135, R152, -R135 ;  /* 0x8000008798877221 */ /* 0x000fe20000010000 */
[----:B------:R0:W-:Y:S01]  /*2c80*/  STG.E.128 [R52.64], R44 ;  /* 0x0000002c34007986 */ /* 0x0001e2000c101d08 */
[----:B------:R-:W-:Y:S02]  /*2c90*/  FADD.FTZ R160, R154, -R160 ;  /* 0x800000a09aa07221 */ /* 0x000fe40000010000 */
[----:B------:R-:W-:Y:S02]  /*2ca0*/  FADD.FTZ R159, R155, -R159 ;  /* 0x8000009f9b9f7221 */ /* 0x000fe40000010000 */
[----:B------:R-:W-:-:S02]  /*2cb0*/  FMUL.FTZ R39, R127, R139 ;  /* 0x0000008b7f277220 */ /* 0x000fc40000410000 */
[C---:B------:R-:W-:Y:S02]  /*2cc0*/  FMUL.FTZ R38, R127.reuse, R140 ;  /* 0x0000008c7f267220 */ /* 0x040fe40000410000 */
[C---:B------:R-:W-:Y:S02]  /*2cd0*/  FMUL.FTZ R37, R127.reuse, R146 ;  /* 0x000000927f257220 */ /* 0x040fe40000410000 */
[C---:B------:R-:W-:Y:S02]  /*2ce0*/  FMUL.FTZ R36, R127.reuse, R145 ;  /* 0x000000917f247220 */ /* 0x040fe40000410000 */
[C---:B------:R-:W-:Y:S02]  /*2cf0*/  FMUL.FTZ R43, R127.reuse, R135 ;  /* 0x000000877f2b7220 */ /* 0x040fe40000410000 */
[C---:B------:R-:W-:Y:S01]  /*2d00*/  FMUL.FTZ R42, R127.reuse, R136 ;  /* 0x000000887f2a7220 */ /* 0x040fe20000410000 */
[----:B------:R1:W-:Y:S01]  /*2d10*/  STG.E.128 [R50.64], R36 ;  /* 0x0000002432007986 */ /* 0x0003e2000c101d08 */
[----:B------:R-:W-:-:S02]  /*2d20*/  FMUL.FTZ R41, R127, R132 ;  /* 0x000000847f297220 */ /* 0x000fc40000410000 */
[----:B0-----:R-:W-:-:S04]  /*2d30*/  IMAD.WIDE.U32 R52, R54, R55, c[0x0][0x1d0] ;  /* 0x0000740036347625 */ /* 0x001fc800078e0037 */
[C---:B------:R-:W-:Y:S02]  /*2d40*/  FMUL.FTZ R40, R127.reuse, R133 ;  /* 0x000000857f287220 */ /* 0x040fe40000410000 */
[C---:B------:R-:W-:Y:S02]  /*2d50*/  FMUL.FTZ R47, R127.reuse, R158 ;  /* 0x0000009e7f2f7220 */ /* 0x040fe40000410000 */
[C---:B------:R-:W-:Y:S01]  /*2d60*/  FMUL.FTZ R46, R127.reuse, R159 ;  /* 0x0000009f7f2e7220 */ /* 0x040fe20000410000 */
[----:B------:R1:W-:Y:S01]  /*2d70*/  STG.E.128 [R52.64], R40 ;  /* 0x0000002834007986 */ /* 0x0003e2000c101d08 */
[C---:B------:R-:W-:Y:S02]  /*2d80*/  FMUL.FTZ R45, R127.reuse, R160 ;  /* 0x000000a07f2d7220 */ /* 0x040fe40000410000 */
[----:B------:R-:W-:-:S05]  /*2d90*/  FMUL.FTZ R44, R127, R153 ;  /* 0x000000997f2c7220 */ /* 0x000fca0000410000 */
[----:B------:R1:W-:Y:S02]  /*2da0*/  STG.E.128 [R48.64], R44 ;  /* 0x0000002c30007986 */ /* 0x0003e4000c101d08 */
[----:B-1----:R-:W-:Y:S01]  /*2db0*/  @P0 CALL.REL.NOINC `(.L_x_1817) ;  /* 0x0000001000000944 */ /* 0x002fe20003c00000 */
[----:B------:R-:W-:Y:S05]  /*2dc0*/  BRA `(.L_x_1818) ;  /* 0xffffdc9000007947 */ /* 0x000fea000383ffff */
.L_x_1817:
        /* <DEDUP_REMOVED lines=36> */
.L_x_1810:
        /* <DEDUP_REMOVED lines=11> */
[----:B------:R2:W-:Y:S02]  /*30c0*/  STG.E.128 [R18.64], R48 ;  /* 0x0000003012007986 */ /* 0x0005e4000c101d08 */
        /* <DEDUP_REMOVED lines=12> */
[-C--:B--2---:R-:W-:Y:S02]  /*3190*/  IMAD.WIDE.U32 R18, R44, R65.reuse, c[0x0][0x1c8] ;  /* 0x000072002c127625 */ /* 0x084fe400078e0041 */
[----:B------:R-:W-:Y:S02]  /*31a0*/  STG.E.128 [R16.64], R24 ;  /* 0x0000001810007986 */ /* 0x000fe4000c101d08 */
[----:B------:R-:W-:-:S02]  /*31b0*/  IMAD.WIDE.U32 R36, R128, R65, c[0x0][0x1c0] ;  /* 0x0000700080247625 */ /* 0x000fc400078e0041 */
[----:B------:R-:W-:Y:S02]  /*31c0*/  STG.E.128 [R18.64], R8 ;  /* 0x0000000812007986 */ /* 0x000fe4000c101d08 */
[----:B---3--:R-:W-:Y:S02]  /*31d0*/  IMAD.WIDE.U32 R32, R128, R65, c[0x0][0x1c8] ;  /* 0x0000720080207625 */ /* 0x008fe400078e0041 */
[----:B------:R-:W-:Y:S04]  /*31e0*/  STG.E.128 [R36.64], R28 ;  /* 0x0000001c24007986 */ /* 0x000fe8000c101d08 */
[----:B------:R-:W-:Y:S01]  /*31f0*/  STG.E.128 [R32.64], R12 ;  /* 0x0000000c20007986 */ /* 0x000fe2000c101d08 */
[----:B------:R-:W-:Y:S05]  /*3200*/  EXIT ;  /* 0x000000000000794d */ /* 0x000fea0003800000 */
.L_x_1811:
[----:B------:R-:W-:Y:S02]  /*3210*/  MOV R162, R164 ;  /* 0x000000a400a27202 */ /* 0x000fe40000000f00 */
[----:B------:R-:W-:-:S02]  /*3220*/  MOV R161, 0x10 ;  /* 0x0000001000a17802 */ /* 0x000fc40000000f00 */
[----:B------:R-:W-:Y:S02]  /*3230*/  MOV R39, 0x1f ;  /* 0x0000001f00277802 */ /* 0x000fe40000000f00 */
[----:B------:R-:W-:Y:S02]  /*3240*/  MOV R36, 0xffffffff ;  /* 0xffffffff00247802 */ /* 0x000fe40000000f00 */
[----:B------:R-:W-:Y:S02]  /*3250*/  MOV R163, 0x3270 ;  /* 0x0000327000a37802 */ /* 0x000fe40000000f00 */
[----:B------:R-:W-:Y:S05]  /*3260*/  CALL.REL.NOINC `($__internal_131_$__cuda_sm70_shflsync_down_p) ;  /* 0x0000045000007944 */ /* 0x000fea0003c00000 */
[----:B-1----:R-:W-:Y:S01]  /*3270*/  MOV R165, R39 ;  /* 0x0000002700a57202 */ /* 0x002fe20000000f00 */
[----:B------:R-:W-:Y:S05]  /*3280*/  BRA `(.L_x_1819) ;  /* 0xffffee2000007947 */ /* 0x000fea000383ffff */
.L_x_1812:
[----:B------:R-:W-:Y:S01]  /*3290*/  HFMA2.MMA R161, -RZ, RZ, 0, 9.5367431640625e-07 ;  /* 0x00000010ffa17435 */ /* 0x000fe200000001ff */
[----:B------:R-:W-:Y:S02]  /*32a0*/  MOV R162, R38 ;  /* 0x0000002600a27202 */ /* 0x000fe40000000f00 */
[----:B------:R-:W-:Y:S02]  /*32b0*/  MOV R39, 0x1f ;  /* 0x0000001f00277802 */ /* 0x000fe40000000f00 */
[----:B------:R-:W-:-:S02]  /*32c0*/  MOV R36, 0xffffffff ;  /* 0xffffffff00247802 */ /* 0x000fc40000000f00 */
[----:B------:R-:W-:Y:S02]  /*32d0*/  MOV R163, 0x32f0 ;  /* 0x000032f000a37802 */ /* 0x000fe40000000f00 */
[----:B01----:R-:W-:Y:S05]  /*32e0*/  CALL.REL.NOINC `($__internal_131_$__cuda_sm70_shflsync_down_p) ;  /* 0x000003d000007944 */ /* 0x003fea0003c00000 */
[----:B------:R-:W-:Y:S01]  /*32f0*/  FADD.FTZ R164, R164, R165 ;  /* 0x000000a5a4a47221 */ /* 0x000fe20000010000 */
[----:B------:R-:W-:Y:S01]  /*3300*/  HFMA2.MMA R161, -RZ, RZ, 0, 4.76837158203125e-07 ;  /* 0x00000008ffa17435 */ /* 0x000fe200000001ff */
[----:B-1----:R-:W-:Y:S01]  /*3310*/  FADD.FTZ R38, R38, R39 ;  /* 0x0000002726267221 */ /* 0x002fe20000010000 */
[----:B------:R-:W-:Y:S02]  /*3320*/  MOV R39, 0x1f ;  /* 0x0000001f00277802 */ /* 0x000fe40000000f00 */
[----:B------:R-:W-:Y:S02]  /*3330*/  MOV R36, 0xffffffff ;  /* 0xffffffff00247802 */ /* 0x000fe40000000f00 */
[----:B------:R-:W-:Y:S02]  /*3340*/  MOV R162, R164 ;  /* 0x000000a400a27202 */ /* 0x000fe40000000f00 */
[----:B------:R-:W-:Y:S02]  /*3350*/  MOV R163, 0x3370 ;  /* 0x0000337000a37802 */ /* 0x000fe40000000f00 */
[----:B------:R-:W-:Y:S05]  /*3360*/  CALL.REL.NOINC `($__internal_131_$__cuda_sm70_shflsync_down_p) ;  /* 0x0000035000007944 */ /* 0x000fea0003c00000 */
[----:B------:R-:W-:Y:S01]  /*3370*/  HFMA2.MMA R161, -RZ, RZ, 0, 4.76837158203125e-07 ;  /* 0x00000008ffa17435 */ /* 0x000fe200000001ff */
[----:B-1----:R-:W-:-:S02]  /*3380*/  MOV R165, R39 ;  /* 0x0000002700a57202 */ /* 0x002fc40000000f00 */
[----:B------:R-:W-:Y:S02]  /*3390*/  MOV R162, R38 ;  /* 0x0000002600a27202 */ /* 0x000fe40000000f00 */
[----:B------:R-:W-:Y:S02]  /*33a0*/  MOV R39, 0x1f ;  /* 0x0000001f00277802 */ /* 0x000fe40000000f00 */
[----:B------:R-:W-:Y:S02]  /*33b0*/  MOV R36, 0xffffffff ;  /* 0xffffffff00247802 */ /* 0x000fe40000000f00 */
[----:B------:R-:W-:Y:S02]  /*33c0*/  MOV R163, 0x33e0 ;  /* 0x000033e000a37802 */ /* 0x000fe40000000f00 */
[----:B------:R-:W-:Y:S05]  /*33d0*/  CALL.REL.NOINC `($__internal_131_$__cuda_sm70_shflsync_down_p) ;  /* 0x000002e000007944 */ /* 0x000fea0003c00000 */
[----:B------:R-:W-:Y:S01]  /*33e0*/  FADD.FTZ R164, R165, R164 ;  /* 0x000000a4a5a47221 */ /* 0x000fe20000010000 */
[----:B------:R-:W-:Y:S01]  /*33f0*/  HFMA2.MMA R161, -RZ, RZ, 0, 2.384185791015625e-07 ;  /* 0x00000004ffa17435 */ /* 0x000fe200000001ff */
[----:B-1----:R-:W-:Y:S01]  /*3400*/  FADD.FTZ R38, R38, R39 ;  /* 0x0000002726267221 */ /* 0x002fe20000010000 */
[----:B------:R-:W-:Y:S02]  /*3410*/  MOV R39, 0x1f ;  /* 0x0000001f00277802 */ /* 0x000fe40000000f00 */
[----:B------:R-:W-:-:S02]  /*3420*/  MOV R36, 0xffffffff ;  /* 0xffffffff00247802 */ /* 0x000fc40000000f00 */
[----:B------:R-:W-:Y:S02]  /*3430*/  MOV R162, R164 ;  /* 0x000000a400a27202 */ /* 0x000fe40000000f00 */
[----:B------:R-:W-:Y:S02]  /*3440*/  MOV R163, 0x3460 ;  /* 0x0000346000a37802 */ /* 0x000fe40000000f00 */
[----:B------:R-:W-:Y:S05]  /*3450*/  CALL.REL.NOINC `($__internal_131_$__cuda_sm70_shflsync_down_p) ;  /* 0x0000026000007944 */ /* 0x000fea0003c00000 */
[----:B------:R-:W-:Y:S01]  /*3460*/  HFMA2.MMA R161, -RZ, RZ, 0, 2.384185791015625e-07 ;  /* 0x00000004ffa17435 */ /* 0x000fe200000001ff */
[----:B-1----:R-:W-:Y:S02]  /*3470*/  MOV R165, R39 ;  /* 0x0000002700a57202 */ /* 0x002fe40000000f00 */
[----:B------:R-:W-:Y:S02]  /*3480*/  MOV R162, R38 ;  /* 0x0000002600a27202 */ /* 0x000fe40000000f00 */
[----:B------:R-:W-:Y:S02]  /*3490*/  MOV R39, 0x1f ;  /* 0x0000001f00277802 */ /* 0x000fe40000000f00 */
[----:B------:R-:W-:Y:S02]  /*34a0*/  MOV R36, 0xffffffff ;  /* 0xffffffff00247802 */ /* 0x000fe40000000f00 */
[----:B------:R-:W-:-:S02]  /*34b0*/  MOV R163, 0x34d0 ;  /* 0x000034d000a37802 */ /* 0x000fc40000000f00 */
[----:B------:R-:W-:Y:S05]  /*34c0*/  CALL.REL.NOINC `($__internal_131_$__cuda_sm70_shflsync_down_p) ;  /* 0x000001f000007944 */ /* 0x000fea0003c00000 */
[----:B------:R-:W-:Y:S01]  /*34d0*/  FADD.FTZ R164, R165, R164 ;  /* 0x000000a4a5a47221 */ /* 0x000fe20000010000 */
[----:B------:R-:W-:Y:S01]  /*34e0*/  HFMA2.MMA R161, -RZ, RZ, 0, 1.1920928955078125e-07 ;  /* 0x00000002ffa17435 */ /* 0x000fe200000001ff */
[----:B-1----:R-:W-:Y:S01]  /*34f0*/  FADD.FTZ R38, R38, R39 ;  /* 0x0000002726267221 */ /* 0x002fe20000010000 */
[----:B------:R-:W-:-:S02]  /*3500*/  MOV R39, 0x1f ;  /* 0x0000001f00277802 */ /* 0x000fc40000000f00 */
[----:B------:R-:W-:Y:S02]  /*3510*/  MOV R36, 0xffffffff ;  /* 0xffffffff00247802 */ /* 0x000fe40000000f00 */
[----:B------:R-:W-:Y:S02]  /*3520*/  MOV R162, R164 ;  /* 0x000000a400a27202 */ /* 0x000fe40000000f00 */
[----:B------:R-:W-:Y:S02]  /*3530*/  MOV R163, 0x3550 ;  /* 0x0000355000a37802 */ /* 0x000fe40000000f00 */
[----:B------:R-:W-:Y:S05]  /*3540*/  CALL.REL.NOINC `($__internal_131_$__cuda_sm70_shflsync_down_p) ;  /* 0x0000017000007944 */ /* 0x000fea0003c00000 */
[----:B------:R-:W-:Y:S01]  /*3550*/  HFMA2.MMA R161, -RZ, RZ, 0, 1.1920928955078125e-07 ;  /* 0x00000002ffa17435 */ /* 0x000fe200000001ff */
[----:B-1----:R-:W-:Y:S02]  /*3560*/  MOV R165, R39 ;  /* 0x0000002700a57202 */ /* 0x002fe40000000f00 */
[----:B------:R-:W-:Y:S02]  /*3570*/  MOV R162, R38 ;  /* 0x0000002600a27202 */ /* 0x000fe40000000f00 */
[----:B------:R-:W-:Y:S02]  /*3580*/  MOV R39, 0x1f ;  /* 0x0000001f00277802 */ /* 0x000fe40000000f00 */
[----:B------:R-:W-:-:S02]  /*3590*/  MOV R36, 0xffffffff ;  /* 0xffffffff00247802 */ /* 0x000fc40000000f00 */
[----:B------:R-:W-:Y:S02]  /*35a0*/  MOV R163, 0x35c0 ;  /* 0x000035c000a37802 */ /* 0x000fe40000000f00 */
[----:B------:R-:W-:Y:S05]  /*35b0*/  CALL.REL.NOINC `($__internal_131_$__cuda_sm70_shflsync_down_p) ;  /* 0x0000010000007944 */ /* 0x000fea0003c00000 */
[----:B------:R-:W-:Y:S01]  /*35c0*/  FADD.FTZ R164, R165, R164 ;  /* 0x000000a4a5a47221 */ /* 0x000fe20000010000 */
[----:B------:R-:W-:Y:S01]  /*35d0*/  HFMA2.MMA R161, -RZ, RZ, 0, 5.9604644775390625e-08 ;  /* 0x00000001ffa17435 */ /* 0x000fe200000001ff */
[----:B-1----:R-:W-:Y:S01]  /*35e0*/  FADD.FTZ R38, R38, R39 ;  /* 0x0000002726267221 */ /* 0x002fe20000010000 */
[----:B------:R-:W-:Y:S02]  /*35f0*/  MOV R39, 0x1f ;  /* 0x0000001f00277802 */ /* 0x000fe40000000f00 */
[----:B------:R-:W-:Y:S02]  /*3600*/  MOV R36, 0xffffffff ;  /* 0xffffffff00247802 */ /* 0x000fe40000000f00 */
[----:B------:R-:W-:Y:S02]  /*3610*/  MOV R162, R164 ;  /* 0x000000a400a27202 */ /* 0x000fe40000000f00 */
[----:B------:R-:W-:Y:S02]  /*3620*/  MOV R163, 0x3640 ;  /* 0x0000364000a37802 */ /* 0x000fe40000000f00 */
[----:B------:R-:W-:Y:S05]  /*3630*/  CALL.REL.NOINC `($__internal_131_$__cuda_sm70_shflsync_down_p) ;  /* 0x0000008000007944 */ /* 0x000fea0003c00000 */
[----:B------:R-:W-:Y:S01]  /*3640*/  HFMA2.MMA R161, -RZ, RZ, 0, 5.9604644775390625e-08 ;  /* 0x00000001ffa17435 */ /* 0x000fe200000001ff */
[----:B-1----:R-:W-:-:S02]  /*3650*/  MOV R165, R39 ;  /* 0x0000002700a57202 */ /* 0x002fc40000000f00 */
[----:B------:R-:W-:Y:S02]  /*3660*/  MOV R162, R38 ;  /* 0x0000002600a27202 */ /* 0x000fe40000000f00 */
[----:B------:R-:W-:Y:S02]  /*3670*/  MOV R39, 0x1f ;  /* 0x0000001f00277802 */ /* 0x000fe40000000f00 */
[----:B------:R-:W-:Y:S02]  /*3680*/  MOV R36, 0xffffffff ;  /* 0xffffffff00247802 */ /* 0x000fe40000000f00 */
[----:B------:R-:W-:Y:S02]  /*3690*/  MOV R163, 0x36b0 ;  /* 0x000036b000a37802 */ /* 0x000fe40000000f00 */
[----:B------:R-:W-:Y:S05]  /*36a0*/  CALL.REL.NOINC `($__internal_131_$__cuda_sm70_shflsync_down_p) ;  /* 0x0000001000007944 */ /* 0x000fea0003c00000 */
[----:B-1----:R-:W-:Y:S05]  /*36b0*/  BRA `(.L_x_1820) ;  /* 0xffffeb1000007947 */ /* 0x002fea000383ffff */
        .weak           $__internal_131_$__cuda_sm70_shflsync_down_p
        .type           $__internal_131_$__cuda_sm70_shflsync_down_p,@function
        .size           $__internal_131_$__cuda_sm70_shflsync_down_p,(.L_x_3538 - $__internal_131_$__cuda_sm70_shflsync_down_p)
$__internal_131_$__cuda_sm70_shflsync_down_p:
[----:B------:R-:W-:Y:S04]  /*36c0*/  WARPSYNC R36 ;  /* 0x0000002400007348 */ /* 0x000fe80003800000 */
[----:B------:R0:W1:Y:S02]  /*36d0*/  SHFL.DOWN PT, R39, R162, R161, R39 ;  /* 0x080000a1a2277389 */ /* 0x00006400000e0027 */
[----:B0-----:R-:W-:Y:S01]  /*36e0*/  MOV R162, R163 ;  /* 0x000000a300a27202 */ /* 0x001fe20000000f00 */
[----:B------:R-:W-:-:S06]  /*36f0*/  HFMA2.MMA R163, -RZ, RZ, 0, 0 ;  /* 0x00000000ffa37435 */ /* 0x000fcc00000001ff */
[----:B------:R-:W-:Y:S05]  /*3700*/  RET.REL.NODEC R162 `(_ZN10layer_norm13ln_bwd_kernelINS_13Kernel_traitsI13__nv_bfloat16fS2_fjLj12288ELj4ELj1ELj4ELj16ENS_18Kernel_traits_baseILj12288ES2_fS2_fjLj128EEEEEEEvNS_9BwdParamsE) ;  /* 0xffffc8f0a2007950 */ /* 0x000fea0003c3ffff */
.L_x_1821:
        /* <DEDUP_REMOVED lines=15> */
.L_x_3538:


//--------------------- .text._ZN10layer_norm22ln_bwd_finalize_kernelINS_22Kernel_traits_finalizeILj12288E13__nv_bfloat16S2_S2_fjLj1024ELj4ENS_18Kernel_traits_baseILj12288ES2_S2_S2_fjLj1024EEEEEEEvNS_9BwdParamsE --------------------------
	.section	.text._ZN10layer_norm22ln_bwd_finalize_kernelINS_22Kernel_traits_finalizeILj12288E13__nv_bfloat16S2_S2_fjLj1024ELj4ENS_18Kernel_traits_baseILj12288ES2_S2_S2_fjLj1024EEEEEEEvNS_9BwdParamsE,"ax",@progbits
	.sectioninfo	@"SHI_REGISTERS=32"
	.align	128
        .global         _ZN10layer_norm22ln_bwd_finalize_kernelINS_22Kernel_traits_finalizeILj12288E13__nv_bfloat16S2_S2_fjLj1024ELj4ENS_18Kernel_traits_baseILj12288ES2_S2_S2_fjLj1024EEEEEEEvNS_9BwdParamsE
        .type           _ZN10layer_norm22ln_bwd_finalize_kernelINS_22Kernel_traits_finalizeILj12288E13__nv_bfloat16S2_S2_fjLj1024ELj4ENS_18Kernel_traits_baseILj12288ES2_S2_S2_fjLj1024EEEEEEEvNS_9BwdParamsE,@function
        .size           _ZN10layer_norm22ln_bwd_finalize_kernelINS_22Kernel_traits_finalizeILj12288E13__nv_bfloat16S2_S2_fjLj1024ELj4ENS_18Kernel_traits_baseILj12288ES2_S2_S2_fjLj1024EEEEEEEvNS_9BwdParamsE,(.L_x_3539 - _ZN10layer_norm22ln_bwd_finalize_kernelINS_22Kernel_traits_finalizeILj12288E13__nv_bfloat16S2_S2_fjLj1024ELj4ENS_18Kernel_traits_baseILj12288ES2_S2_S2_fjLj1024EEEEEEEvNS_9BwdParamsE)
        .other          _ZN10layer_norm22ln_bwd_finalize_kernelINS_22Kernel_traits_finalizeILj12288E13__nv_bfloat16S2_S2_fjLj1024ELj4ENS_18Kernel_traits_baseILj12288ES2_S2_S2_fjLj1024EEEEEEEvNS_9BwdParamsE,@"STO_CUDA_ENTRY STV_DEFAULT"
_ZN10layer_norm22ln_bwd_finalize_kernelINS_22Kernel_traits_finalizeILj12288E13__nv_bfloat16S2_S2_fjLj1024ELj4ENS_18Kernel_traits_baseILj12288ES2_S2_S2_fjLj1024EEEEEEEvNS_9BwdParamsE:
.text._ZN10layer_norm22ln_bwd_finalize_kernelINS_22Kernel_traits_finalizeILj12288E13__nv_bfloat16S2_S2_fjLj1024ELj4ENS_18Kernel_traits_baseILj12288ES2_S2_S2_fjLj1024EEEEEEEvNS_9BwdParamsE:
        /* <DEDUP_REMOVED lines=19> */
.L_x_1834:
        /* <DEDUP_REMOVED lines=27> */
.L_x_1826:
        /* <DEDUP_REMOVED lines=32> */
.L_x_1825:
[----:B------:R-:W-:Y:S05]  /*04e0*/  BSYNC B1 ;  /* 0x0000000000017941 */ /* 0x000fea0003800000 */
.L_x_1824:
        /* <DEDUP_REMOVED lines=22> */
.L_x_1828:
[----:B------:R-:W-:Y:S05]  /*0650*/  BSYNC B1 ;  /* 0x0000000000017941 */ /* 0x000fea0003800000 */
.L_x_1827:
        /* <DEDUP_REMOVED lines=10> */
.L_x_1823:
[----:B------:R-:W-:Y:S05]  /*0700*/  BSYNC B0 ;  /* 0x0000000000007941 */ /* 0x000fea0003800000 */
.L_x_1822:
        /* <DEDUP_REMOVED lines=11> */
.L_x_1835:
        /* <DEDUP_REMOVED lines=18> */
.L_x_1836:
[----:B------:R-:W-:Y:S01]  /*08e0*/  @!P1 SHF.R.U32.HI R2, RZ, 0x3, R0 ;  /* 0x00000003ff029819 */ /* 0x000fe20000011600 */
[----:B---3--:R-:W-:Y:S02]  /*08f0*/  FADD.FTZ R5, R5, R10 ;  /* 0x0000000a05057221 */ /* 0x008fe40000010000 */
[----:B--2---:R-:W-:Y:S01]  /*0900*/  FADD.FTZ R7, R7, R4 ;  /* 0x0000000407077221 */ /* 0x004fe20000010000 */
[----:B------:R-:W-:-:S05]  /*0910*/  @!P1 LOP3.LUT R2, R2, 0x1ffffffc, RZ, 0xc0, !PT ;  /* 0x1ffffffc02029812 */ /* 0x000fca00078ec0ff */
[----:B------:R2:W-:Y:S04]  /*0920*/  @!P1 STS [R2+0x2000], R5 ;  /* 0x0020000502009388 */ /* 0x0005e80000000800 */
[----:B------:R2:W-:Y:S02]  /*0930*/  @!P1 STS [R2+0x2080], R7 ;  /* 0x0020800702009388 */ /* 0x0005e40000000800 */
.L_x_1829:
        /* <DEDUP_REMOVED lines=13> */
.L_x_1833:
[----:B------:R-:W-:Y:S05]  /*0a10*/  BSYNC B0 ;  /* 0x0000000000007941 */ /* 0x000fea0003800000 */
.L_x_1832:
[C---:B------:R-:W-:Y:S02]  /*0a20*/  ISETP.GT.U32.AND P1, PT, R18.reuse, -0x3001, PT ;  /* 0xffffcfff1200780c */ /* 0x040fe40003f24070 */
[----:B------:R-:W-:Y:S02]  /*0a30*/  IADD3 R18, R18, 0x3000, RZ ;  /* 0x0000300012127810 */ /* 0x000fe40007ffe0ff */
[----:B------:R-:W-:-:S09]  /*0a40*/  IADD3 R19, R19, 0x1800, RZ ;  /* 0x0000180013137810 */ /* 0x000fd20007ffe0ff */
[----:B012---:R-:W-:Y:S05]  /*0a50*/  @P1 BRA `(.L_x_1834) ;  /* 0xfffff6d000001947 */ /* 0x007fea000383ffff */
[----:B------:R-:W-:Y:S05]  /*0a60*/  EXIT ;  /* 0x000000000000794d */ /* 0x000fea0003800000 */
.L_x_1830:
[----:B--2---:R-:W-:Y:S01]  /*0a70*/  IMAD.MOV.U32 R10, RZ, RZ, R4 ;  /* 0x000000ffff0a7224 */ /* 0x004fe200078e0004 */
[----:B------:R-:W-:Y:S01]  /*0a80*/  MOV R9, 0x1 ;  /* 0x0000000100097802 */ /* 0x000fe20000000f00 */
[----:B------:R-:W-:Y:S01]  /*0a90*/  IMAD.MOV.U32 R6, RZ, RZ, 0x1f ;  /* 0x0000001fff067424 */ /* 0x000fe200078e00ff */
[----:B------:R-:W-:Y:S02]  /*0aa0*/  MOV R11, 0xffffffff ;  /* 0xffffffff000b7802 */ /* 0x000fe40000000f00 */
[----:B------:R-:W-:Y:S02]  /*0ab0*/  MOV R2, 0xad0 ;  /* 0x00000ad000027802 */ /* 0x000fe40000000f00 */
[----:B01----:R-:W-:Y:S05]  /*0ac0*/  CALL.REL.NOINC `($__internal_132_$__cuda_sm70_shflsync_bfly_p) ;  /* 0x000003c000007944 */ /* 0x003fea0003c00000 */
[----:B-1----:R-:W-:Y:S01]  /*0ad0*/  IMAD.MOV.U32 R3, RZ, RZ, R6 ;  /* 0x000000ffff037224 */ /* 0x002fe200078e0006 */
[----:B0-----:R-:W-:Y:S05]  /*0ae0*/  BRA `(.L_x_1835) ;  /* 0xfffffcd000007947 */ /* 0x001fea000383ffff */
.L_x_1831:
[----:B------:R-:W-:Y:S01]  /*0af0*/  HFMA2.MMA R6, -RZ, RZ, 0, 1.847743988037109375e-06 ;  /* 0x0000001fff067435 */ /* 0x000fe200000001ff */
[----:B------:R-:W-:Y:S01]  /*0b00*/  MOV R10, R13 ;  /* 0x0000000d000a7202 */ /* 0x000fe20000000f00 */
[----:B------:R-:W-:Y:S01]  /*0b10*/  IMAD.MOV.U32 R9, RZ, RZ, 0x2 ;  /* 0x00000002ff097424 */ /* 0x000fe200078e00ff */
[----:B------:R-:W-:Y:S01]  /*0b20*/  MOV R2, 0xb50 ;  /* 0x00000b5000027802 */ /* 0x000fe20000000f00 */
[----:B------:R-:W-:-:S02]  /*0b30*/  IMAD.MOV.U32 R11, RZ, RZ, -0x1 ;  /* 0xffffffffff0b7424 */ /* 0x000fc400078e00ff */
[----:B012---:R-:W-:Y:S05]  /*0b40*/  CALL.REL.NOINC `($__internal_132_$__cuda_sm70_shflsync_bfly_p) ;  /* 0x0000034000007944 */ /* 0x007fea0003c00000 */
[----:B01----:R-:W-:Y:S01]  /*0b50*/  FADD.FTZ R10, R13, R6 ;  /* 0x000000060d0a7221 */ /* 0x003fe20000010000 */
[----:B------:R-:W-:Y:S01]  /*0b60*/  MOV R9, 0x4 ;  /* 0x0000000400097802 */ /* 0x000fe20000000f00 */
[----:B------:R-:W-:Y:S01]  /*0b70*/  IMAD.MOV.U32 R6, RZ, RZ, 0x1f ;  /* 0x0000001fff067424 */ /* 0x000fe200078e00ff */
[----:B------:R-:W-:-:S02]  /*0b80*/  MOV R11, 0xffffffff ;  /* 0xffffffff000b7802 */ /* 0x000fc40000000f00 */
[----:B------:R-:W-:Y:S02]  /*0b90*/  MOV R2, 0xbb0 ;  /* 0x00000bb000027802 */ /* 0x000fe40000000f00 */
[----:B------:R-:W-:Y:S05]  /*0ba0*/  CALL.REL.NOINC `($__internal_132_$__cuda_sm70_shflsync_bfly_p) ;  /* 0x000002e000007944 */ /* 0x000fea0003c00000 */
[----:B01----:R-:W-:Y:S01]  /*0bb0*/  FADD.FTZ R10, R10, R6 ;  /* 0x000000060a0a7221 */ /* 0x003fe20000010000 */
[----:B------:R-:W-:Y:S01]  /*0bc0*/  HFMA2.MMA R6, -RZ, RZ, 0, 1.847743988037109375e-06 ;  /* 0x0000001fff067435 */ /* 0x000fe200000001ff */
[----:B------:R-:W-:Y:S01]  /*0bd0*/  IMAD.MOV.U32 R9, RZ, RZ, 0x8 ;  /* 0x00000008ff097424 */ /* 0x000fe200078e00ff */
[----:B------:R-:W-:Y:S01]  /*0be0*/  MOV R2, 0xc10 ;  /* 0x00000c1000027802 */ /* 0x000fe20000000f00 */
[----:B------:R-:W-:-:S03]  /*0bf0*/  IMAD.MOV.U32 R11, RZ, RZ, -0x1 ;  /* 0xffffffffff0b7424 */ /* 0x000fc600078e00ff */
[----:B------:R-:W-:Y:S05]  /*0c00*/  CALL.REL.NOINC `($__internal_132_$__cuda_sm70_shflsync_bfly_p) ;  /* 0x0000028000007944 */ /* 0x000fea0003c00000 */
[----:B-1----:R-:W-:Y:S01]  /*0c10*/  FADD.FTZ R4, R10, R6 ;  /* 0x000000060a047221 */ /* 0x002fe20000010000 */
[----:B0-----:R-:W-:Y:S01]  /*0c20*/  MOV R9, 0x10 ;  /* 0x0000001000097802 */ /* 0x001fe20000000f00 */
[----:B------:R-:W-:Y:S01]  /*0c30*/  IMAD.MOV.U32 R6, RZ, RZ, 0x1f ;  /* 0x0000001fff067424 */ /* 0x000fe200078e00ff */
[----:B------:R-:W-:Y:S01]  /*0c40*/  MOV R11, 0xffffffff ;  /* 0xffffffff000b7802 */ /* 0x000fe20000000f00 */
[----:B------:R-:W-:Y:S01]  /*0c50*/  IMAD.MOV.U32 R10, RZ, RZ, R4 ;  /* 0x000000ffff0a7224 */ /* 0x000fe200078e0004 */
[----:B------:R-:W-:Y:S02]  /*0c60*/  MOV R2, 0xc80 ;  /* 0x00000c8000027802 */ /* 0x000fe40000000f00 */
[----:B------:R-:W-:Y:S05]  /*0c70*/  CALL.REL.NOINC `($__internal_132_$__cuda_sm70_shflsync_bfly_p) ;  /* 0x0000021000007944 */ /* 0x000fea0003c00000 */
[----:B0-----:R-:W-:Y:S01]  /*0c80*/  HFMA2.MMA R9, -RZ, RZ, 0, 5.9604644775390625e-08 ;  /* 0x00000001ff097435 */ /* 0x001fe200000001ff */
[----:B-1----:R-:W-:Y:S01]  /*0c90*/  MOV R7, R6 ;  /* 0x0000000600077202 */ /* 0x002fe20000000f00 */
[----:B------:R-:W-:Y:S01]  /*0ca0*/  IMAD.MOV.U32 R10, RZ, RZ, R5 ;  /* 0x000000ffff0a7224 */ /* 0x000fe200078e0005 */
[----:B------:R-:W-:Y:S01]  /*0cb0*/  MOV R6, 0x1f ;  /* 0x0000001f00067802 */ /* 0x000fe20000000f00 */
[----:B------:R-:W-:Y:S01]  /*0cc0*/  IMAD.MOV.U32 R11, RZ, RZ, -0x1 ;  /* 0xffffffffff0b7424 */ /* 0x000fe200078e00ff */
[----:B------:R-:W-:-:S02]  /*0cd0*/  MOV R2, 0xcf0 ;  /* 0x00000cf000027802 */ /* 0x000fc40000000f00 */
[----:B------:R-:W-:Y:S05]  /*0ce0*/  CALL.REL.NOINC `($__internal_132_$__cuda_sm70_shflsync_bfly_p) ;  /* 0x000001a000007944 */ /* 0x000fea0003c00000 */
[----:B0-----:R-:W-:Y:S01]  /*0cf0*/  HFMA2.MMA R9, -RZ, RZ, 0, 1.1920928955078125e-07 ;  /* 0x00000002ff097435 */ /* 0x001fe200000001ff */
[----:B-1----:R-:W-:Y:S01]  /*0d00*/  FADD.FTZ R10, R5, R6 ;  /* 0x00000006050a7221 */ /* 0x002fe20000010000 */
[----:B------:R-:W-:Y:S01]  /*0d10*/  MOV R6, 0x1f ;  /* 0x0000001f00067802 */ /* 0x000fe20000000f00 */
[----:B------:R-:W-:Y:S01]  /*0d20*/  IMAD.MOV.U32 R11, RZ, RZ, -0x1 ;  /* 0xffffffffff0b7424 */ /* 0x000fe200078e00ff */
[----:B------:R-:W-:-:S02]  /*0d30*/  MOV R2, 0xd50 ;  /* 0x00000d5000027802 */ /* 0x000fc40000000f00 */
[----:B------:R-:W-:Y:S05]  /*0d40*/  CALL.REL.NOINC `($__internal_132_$__cuda_sm70_shflsync_bfly_p) ;  /* 0x0000014000007944 */ /* 0x000fea0003c00000 */
[----:B0-----:R-:W-:Y:S01]  /*0d50*/  HFMA2.MMA R9, -RZ, RZ, 0, 2.384185791015625e-07 ;  /* 0x00000004ff097435 */ /* 0x001fe200000001ff */
[----:B-1----:R-:W-:Y:S01]  /*0d60*/  FADD.FTZ R10, R10, R6 ;  /* 0x000000060a0a7221 */ /* 0x002fe20000010000 */
[----:B------:R-:W-:Y:S01]  /*0d70*/  MOV R6, 0x1f ;  /* 0x0000001f00067802 */ /* 0x000fe20000000f00 */
[----:B------:R-:W-:Y:S01]  /*0d80*/  IMAD.MOV.U32 R11, RZ, RZ, -0x1 ;  /* 0xffffffffff0b7424 */ /* 0x000fe200078e00ff */
[----:B------:R-:W-:-:S02]  /*0d90*/  MOV R2, 0xdb0 ;  /* 0x00000db000027802 */ /* 0x000fc40000000f00 */
[----:B------:R-:W-:Y:S05]  /*0da0*/  CALL.REL.NOINC `($__internal_132_$__cuda_sm70_shflsync_bfly_p) ;  /* 0x000000e000007944 */ /* 0x000fea0003c00000 */
[----:B0-----:R-:W-:Y:S01]  /*0db0*/  HFMA2.MMA R9, -RZ, RZ, 0, 4.76837158203125e-07 ;  /* 0x00000008ff097435 */ /* 0x001fe200000001ff */
[----:B-1----:R-:W-:Y:S01]  /*0dc0*/  FADD.FTZ R10, R10, R6 ;  /* 0x000000060a0a7221 */ /* 0x002fe20000010000 */
[----:B------:R-:W-:Y:S01]  /*0dd0*/  MOV R6, 0x1f ;  /* 0x0000001f00067802 */ /* 0x000fe20000000f00 */
[----:B------:R-:W-:Y:S01]  /*0de0*/  IMAD.MOV.U32 R11, RZ, RZ, -0x1 ;  /* 0xffffffffff0b7424 */ /* 0x000fe200078e00ff */
[----:B------:R-:W-:-:S02]  /*0df0*/  MOV R2, 0xe10 ;  /* 0x00000e1000027802 */ /* 0x000fc40000000f00 */
[----:B------:R-:W-:Y:S05]  /*0e00*/  CALL.REL.NOINC `($__internal_132_$__cuda_sm70_shflsync_bfly_p) ;  /* 0x0000008000007944 */ /* 0x000fea0003c00000 */
[----:B0-----:R-:W-:Y:S01]  /*0e10*/  HFMA2.MMA R9, -RZ, RZ, 0, 9.5367431640625e-07 ;  /* 0x00000010ff097435 */ /* 0x001fe200000001ff */
[----:B-1----:R-:W-:Y:S01]  /*0e20*/  FADD.FTZ R10, R10, R6 ;  /* 0x000000060a0a7221 */ /* 0x002fe20000010000 */
[----:B------:R-:W-:Y:S01]  /*0e30*/  MOV R6, 0x1f ;  /* 0x0000001f00067802 */ /* 0x000fe20000000f00 */
[----:B------:R-:W-:Y:S01]  /*0e40*/  IMAD.MOV.U32 R11, RZ, RZ, -0x1 ;  /* 0xffffffffff0b7424 */ /* 0x000fe200078e00ff */
[----:B------:R-:W-:-:S02]  /*0e50*/  MOV R2, 0xe70 ;  /* 0x00000e7000027802 */ /* 0x000fc40000000f00 */
[----:B------:R-:W-:Y:S05]  /*0e60*/  CALL.REL.NOINC `($__internal_132_$__cuda_sm70_shflsync_bfly_p) ;  /* 0x0000002000007944 */ /* 0x000fea0003c00000 */
[----:B-1----:R-:W-:Y:S01]  /*0e70*/  MOV R5, R6 ;  /* 0x0000000600057202 */ /* 0x002fe20000000f00 */
[----:B0-----:R-:W-:Y:S05]  /*0e80*/  BRA `(.L_x_1836) ;  /* 0xfffffa5000007947 */ /* 0x001fea000383ffff */
        .weak           $__internal_132_$__cuda_sm70_shflsync_bfly_p
        .type           $__internal_132_$__cuda_sm70_shflsync_bfly_p,@function
        .size           $__internal_132_$__cuda_sm70_shflsync_bfly_p,(.L_x_3539 - $__internal_132_$__cuda_sm70_shflsync_bfly_p)
$__internal_132_$__cuda_sm70_shflsync_bfly_p:
[----:B------:R-:W-:Y:S01]  /*0e90*/  HFMA2.MMA R3, -RZ, RZ, 0, 0 ;  /* 0x00000000ff037435 */ /* 0x000fe200000001ff */
[----:B------:R-:W-:Y:S04]  /*0ea0*/  WARPSYNC R11 ;  /* 0x0000000b00007348 */ /* 0x000fe80003800000 */
[----:B------:R0:W1:Y:S01]  /*0eb0*/  SHFL.BFLY PT, R6, R10, R9, R6 ;  /* 0x0c0000090a067389 */ /* 0x00006200000e0006 */
[----:B------:R-:W-:Y:S05]  /*0ec0*/  RET.REL.NODEC R2 `(_ZN10layer_norm22ln_bwd_finalize_kernelINS_22Kernel_traits_finalizeILj12288E13__nv_bfloat16S2_S2_fjLj1024ELj4ENS_18Kernel_traits_baseILj12288ES2_S2_S2_fjLj1024EEEEEEEvNS_9BwdParamsE) ;  /* 0xfffff13002007950 */ /* 0x000fea0003c3ffff */
.L_x_1837:
        /* <DEDUP_REMOVED lines=11> */
.L_x_3539:


//--------------------- .text._ZN10layer_norm13ln_bwd_kernelINS_13Kernel_traitsI13__nv_bfloat16S2_S2_fjLj12288ELj4ELj1ELj4ELj16ENS_18Kernel_traits_baseILj12288ES2_S2_S2_fjLj128EEEEEEEvNS_9BwdParamsE --------------------------
	.section	.text._ZN10layer_norm13ln_bwd_kernelINS_13Kernel_traitsI13__nv_bfloat16S2_S2_fjLj12288ELj4ELj1ELj4ELj16ENS_18Kernel_traits_baseILj12288ES2_S2_S2_fjLj128EEEEEEEvNS_9BwdParamsE,"ax",@progbits
	.sectioninfo	@"SHI_REGISTERS=196"
	.align	128
        .global         _ZN10layer_norm13ln_bwd_kernelINS_13Kernel_traitsI13__nv_bfloat16S2_S2_fjLj12288ELj4ELj1ELj4ELj16ENS_18Kernel_traits_baseILj12288ES2_S2_S2_fjLj128EEEEEEEvNS_9BwdParamsE
        .type           _ZN10layer_norm13ln_bwd_kernelINS_13Kernel_traitsI13__nv_bfloat16S2_S2_fjLj12288ELj4ELj1ELj4ELj16ENS_18Kernel_traits_baseILj12288ES2_S2_S2_fjLj128EEEEEEEvNS_9BwdParamsE,@function
        .size           _ZN10layer_norm13ln_bwd_kernelINS_13Kernel_traitsI13__nv_bfloat16S2_S2_fjLj12288ELj4ELj1ELj4ELj16ENS_18Kernel_traits_baseILj12288ES2_S2_S2_fjLj128EEEEEEEvNS_9BwdParamsE,(.L_x_3540 - _ZN10layer_norm13ln_bwd_kernelINS_13Kernel_traitsI13__nv_bfloat16S2_S2_fjLj12288ELj4ELj1ELj4ELj16ENS_18Kernel_traits_baseILj12288ES2_S2_S2_fjLj128EEEEEEEvNS_9BwdParamsE)
        .other          _ZN10layer_norm13ln_bwd_kernelINS_13Kernel_traitsI13__nv_bfloat16S2_S2_fjLj12288ELj4ELj1ELj4ELj16ENS_18Kernel_traits_baseILj12288ES2_S2_S2_fjLj128EEEEEEEvNS_9BwdParamsE,@"STO_CUDA_ENTRY STV_DEFAULT"
_ZN10layer_norm13ln_bwd_kernelINS_13Kernel_traitsI13__nv_bfloat16S2_S2_fjLj12288ELj4ELj1ELj4ELj16ENS_18Kernel_traits_baseILj12288ES2_S2_S2_fjLj128EEEEEEEvNS_9BwdParamsE:
.text._ZN10layer_norm13ln_bwd_kernelINS_13Kernel_traitsI13__nv_bfloat16S2_S2_fjLj12288ELj4ELj1ELj4ELj16ENS_18Kernel_traits_baseILj12288ES2_S2_S2_fjLj128EEEEEEEvNS_9BwdParamsE:
        /* <DEDUP_REMOVED lines=134> */
.L_x_1846:
[----:B------:R-:W-:Y:S01]  /*0860*/  ISETP.NE.U32.AND P0, PT, RZ, c[0x0][0x178], PT ;  /* 0x00005e00ff007a0c */ /* 0x000fe20003f05070 */
[----:B------:R-:W-:-:S03]  /*0870*/  IMAD R133, R32, 0x600, R29 ;  /* 0x0000060020857824 */ /* 0x000fc600078e021d */
[----:B------:R-:W-:Y:S02]  /*0880*/  ISETP.NE.AND.EX P0, PT, RZ, c[0x0][0x17c], PT, P0 ;  /* 0x00005f00ff007a0c */ /* 0x000fe40003f05300 */
[C---:B------:R-:W-:Y:S02]  /*0890*/  IADD3 R134, R133.reuse, 0x200, RZ ;  /* 0x0000020085867810 */ /* 0x040fe40007ffe0ff */
[----:B------:R-:W-:-:S09]  /*08a0*/  IADD3 R135, R133, 0x400, RZ ;  /* 0x0000040085877810 */ /* 0x000fd20007ffe0ff */
[----:B------:R-:W-:-:S04]  /*08b0*/  @P0 LEA R4, P1, R133, c[0x0][0x178], 0x4 ;  /* 0x00005e0085040a11 */ /* 0x000fc800078220ff */
[----:B------:R-:W-:Y:S02]  /*08c0*/  @P0 LEA.HI.X R5, R133, c[0x0][0x17c], RZ, 0x4, P1 ;  /* 0x00005f0085050a11 */ /* 0x000fe400008f24ff */
[----:B------:R-:W-:-:S04]  /*08d0*/  @P0 LEA R2, P1, R134, c[0x0][0x178], 0x4 ;  /* 0x00005e0086020a11 */ /* 0x000fc800078220ff */
[----:B------:R-:W-:Y:S01]  /*08e0*/  @P0 LEA.HI.X R3, R134, c[0x0][0x17c], RZ, 0x4, P1 ;  /* 0x00005f0086030a11 */ /* 0x000fe200008f24ff */
[----:B------:R-:W2:Y:S01]  /*08f0*/  @P0 LDG.E.128 R4, [R4.64] ;  /* 0x0000000604040981 */ /* 0x000ea2000c1e1d00 */
[----:B------:R-:W-:-:S03]  /*0900*/  @P0 LEA R20, P1, R135, c[0x0][0x178], 0x4 ;  /* 0x00005e0087140a11 */ /* 0x000fc600078220ff */
[----:B------:R0:W3:Y:S01]  /*0910*/  @P0 LDG.E.128 R8, [R2.64] ;  /* 0x0000000602080981 */ /* 0x0000e2000c1e1d00 */
[----:B------:R-:W-:-:S05]  /*0920*/  @P0 LEA.HI.X R21, R135, c[0x0][0x17c], RZ, 0x4, P1 ;  /* 0x00005f0087150a11 */ /* 0x000fca00008f24ff */
[----:B------:R1:W4:Y:S01]  /*0930*/  @P0 LDG.E.128 R12, [R20.64] ;  /* 0x00000006140c0981 */ /* 0x000322000c1e1d00 */
[----:B------:R-:W-:Y:S01]  /*0940*/  @!P0 LEA R16, P1, R133, c[0x0][0x170], 0x4 ;  /* 0x00005c0085108a11 */ /* 0x000fe200078220ff */
[----:B------:R-:W-:-:S03]  /*0950*/  HFMA2.MMA R137, -RZ, RZ, 0, 2.384185791015625e-07 ;  /* 0x00000004ff897435 */ /* 0x000fc600000001ff */
[----:B------:R-:W-:Y:S02]  /*0960*/  @!P0 LEA.HI.X R17, R133, c[0x0][0x174], RZ, 0x4, P1 ;  /* 0x00005d0085118a11 */ /* 0x000fe400008f24ff */
[----:B------:R-:W-:-:S04]  /*0970*/  @!P0 LEA R18, P1, R134, c[0x0][0x170], 0x4 ;  /* 0x00005c0086128a11 */ /* 0x000fc800078220ff */
[----:B------:R-:W-:Y:S02]  /*0980*/  @!P0 LEA.HI.X R19, R134, c[0x0][0x174], RZ, 0x4, P1 ;  /* 0x00005d0086138a11 */ /* 0x000fe400008f24ff */
[C---:B------:R-:W-:Y:S01]  /*0990*/  @!P0 LEA R22, P1, R135.reuse, c[0x0][0x170], 0x4 ;  /* 0x00005c0087168a11 */ /* 0x040fe200078220ff */
[----:B------:R-:W-:Y:S01]  /*09a0*/  @!P0 IMAD.WIDE R138, R32, R137, c[0x0][0x180] ;  /* 0x00006000208a8625 */ /* 0x000fe200078e0289 */
[----:B0-----:R-:W-:Y:S02]  /*09b0*/  @P0 MOV R2, RZ ;  /* 0x000000ff00020202 */ /* 0x001fe40000000f00 */
[----:B------:R-:W-:Y:S01]  /*09c0*/  @!P0 LEA.HI.X R23, R135, c[0x0][0x174], RZ, 0x4, P1 ;  /* 0x00005d0087178a11 */ /* 0x000fe200008f24ff */
[----:B------:R-:W-:-:S03]  /*09d0*/  IMAD.WIDE R136, R32, R137, c[0x0][0x188] ;  /* 0x0000620020887625 */ /* 0x000fc600078e0289 */
[----:B------:R-:W5:Y:S04]  /*09e0*/  @!P0 LDG.E R2, [R138.64] ;  /* 0x000000068a028981 */ /* 0x000f68000c1e1900 */
[----:B------:R-:W2:Y:S01]  /*09f0*/  LDG.E R136, [R136.64] ;  /* 0x0000000688887981 */ /* 0x000ea2000c1e1900 */
[----:B------:R-:W-:-:S10]  /*0a00*/  HFMA2.MMA R24, -RZ, RZ, 0, 9.5367431640625e-07 ;  /* 0x00000010ff187435 */ /* 0x000fd400000001ff */
[-C--:B-1----:R-:W-:Y:S01]  /*0a10*/  IMAD.WIDE.U32 R20, R134, R24.reuse, c[0x0][0x1b8] ;  /* 0x00006e0086147625 */ /* 0x082fe200078e0018 */
[----:B------:R0:W2:Y:S04]  /*0a20*/  @!P0 LDG.E.128 R4, [R16.64] ;  /* 0x0000000610048981 */ /* 0x0000a8000c1e1d00 */
[----:B------:R1:W3:Y:S04]  /*0a30*/  @!P0 LDG.E.128 R8, [R18.64] ;  /* 0x0000000612088981 */ /* 0x0002e8000c1e1d00 */
[----:B------:R4:W3:Y:S01]  /*0a40*/  @!P0 LDG.E.128 R12, [R22.64] ;  /* 0x00000006160c8981 */ /* 0x0008e2000c1e1d00 */
[----:B0-----:R-:W-:-:S06]  /*0a50*/  IMAD.WIDE.U32 R16, R133, R24, c[0x0][0x1b8] ;  /* 0x00006e0085107625 */ /* 0x001fcc00078e0018 */
[----:B-1----:R-:W5:Y:S04]  /*0a60*/  LDG.E.128 R16, [R16.64] ;  /* 0x0000000610107981 */ /* 0x002f68000c1e1d00 */
        /* <DEDUP_REMOVED lines=27> */
[----:B------:R-:W-:-:S03]  /*0c20*/  PRMT R164, RZ, 0x5410, R6 ;  /* 0x00005410ffa47816 */ /* 0x000fc60000000006 */
[----:B0-----:R-:W-:Y:S01]  /*0c30*/  @P0 FMUL.FTZ R139, R139, R142 ;  /* 0x0000008e8b8b0220 */ /* 0x001fe20000410000 */
[----:B---3--:R-:W-:Y:S01]  /*0c40*/  PRMT R174, RZ, 0x5410, R15 ;  /* 0x00005410ffae7816 */ /* 0x008fe2000000000f */
[----:B------:R-:W-:Y:S01]  /*0c50*/  @P0 FADD.FTZ R142, -R88, R167 ;  /* 0x000000a7588e0221 */ /* 0x000fe20000010100 */
[----:B------:R-:W-:Y:S01]  /*0c60*/  PRMT R193, RZ, 0x7610, R15 ;  /* 0x00007610ffc17816 */ /* 0x000fe2000000000f */
[----:B-----5:R-:W-:Y:S01]  /*0c70*/  @!P0 FADD.FTZ R15, R167, -R2 ;  /* 0x80000002a70f8221 */ /* 0x020fe20000010000 */
[--C-:B------:R-:W-:Y:S01]  /*0c80*/  PRMT R161, RZ, 0x5410, R4.reuse ;  /* 0x00005410ffa17816 */ /* 0x100fe20000000004 */
[----:B------:R-:W-:Y:S01]  /*0c90*/  @P0 FADD.FTZ R141, -R86, R165 ;  /* 0x000000a5568d0221 */ /* 0x000fe20000010100 */
[----:B------:R-:W-:Y:S01]  /*0ca0*/  PRMT R6, RZ, 0x5410, R7 ;  /* 0x00005410ff067816 */ /* 0x000fe20000000007 */
[----:B-1----:R-:W-:Y:S01]  /*0cb0*/  @P0 FMUL.FTZ R142, R142, R145 ;  /* 0x000000918e8e0220 */ /* 0x002fe20000410000 */
[----:B------:R-:W-:Y:S01]  /*0cc0*/  PRMT R163, RZ, 0x7610, R4 ;  /* 0x00007610ffa37816 */ /* 0x000fe20000000004 */
[----:B------:R-:W-:Y:S01]  /*0cd0*/  @P0 FMUL.FTZ R141, R141, R144 ;  /* 0x000000908d8d0220 */ /* 0x000fe20000410000 */
[----:B------:R-:W-:Y:S01]  /*0ce0*/  PRMT R168, RZ, 0x5410, R10 ;  /* 0x00005410ffa87816 */ /* 0x000fe2000000000a */
[----:B------:R-:W-:Y:S01]  /*0cf0*/  @!P0 FMUL.FTZ R142, R136, R15 ;  /* 0x0000000f888e8220 */ /* 0x000fe20000410000 */
[----:B------:R-:W-:Y:S01]  /*0d00*/  PRMT R175, RZ, 0x7610, R10 ;  /* 0x00007610ffaf7816 */ /* 0x000fe2000000000a */
[----:B------:R-:W-:Y:S01]  /*0d10*/  @P0 FADD.FTZ R138, -R83, R161 ;  /* 0x000000a1538a0221 */ /* 0x000fe20000010100 */
[----:B------:R-:W-:Y:S01]  /*0d20*/  PRMT R10, RZ, 0x5410, R11 ;  /* 0x00005410ff0a7816 */ /* 0x000fe2000000000b */
[----:B------:R-:W-:Y:S01]  /*0d30*/  @P0 FADD.FTZ R144, -R89, R6 ;  /* 0x0000000659900221 */ /* 0x000fe20000010100 */
[----:B------:R-:W0:Y:S01]  /*0d40*/  S2R R15, SR_TID.X ;  /* 0x00000000000f7919 */ /* 0x000e220000002100 */
[----:B------:R-:W-:Y:S01]  /*0d50*/  PRMT R169, RZ, 0x7610, R7 ;  /* 0x00007610ffa97816 */ /* 0x000fe20000000007 */
[----:B------:R-:W1:Y:S01]  /*0d60*/  @P0 MUFU.RCP R5, R125 ;  /* 0x0000007d00050308 */ /* 0x000e620000001000 */
[----:B------:R-:W-:-:S02]  /*0d70*/  @P0 FADD.FTZ R137, -R84, R163 ;  /* 0x000000a354890221 */ /* 0x000fc40000010100 */
[----:B------:R-:W-:Y:S02]  /*0d80*/  @P0 FMUL.FTZ R138, R138, R3 ;  /* 0x000000038a8a0220 */ /* 0x000fe40000410000 */
[----:B------:R-:W-:Y:S02]  /*0d90*/  @P0 FMUL.FTZ R144, R144, R147 ;  /* 0x0000009390900220 */ /* 0x000fe40000410000 */
[----:B------:R-:W-:Y:S01]  /*0da0*/  @P0 FADD.FTZ R147, -R97, R10 ;  /* 0x0000000a61930221 */ /* 0x000fe20000010100 */
[----:B------:R-:W2:Y:S01]  /*0db0*/  @P0 MUFU.RCP R7, R128 ;  /* 0x0000008000070308 */ /* 0x000ea20000001000 */
[----:B------:R-:W-:Y:S01]  /*0dc0*/  @P0 FMUL.FTZ R137, R137, R140 ;  /* 0x0000008c89890220 */ /* 0x000fe20000410000 */
[----:B------:R-:W-:Y:S01]  /*0dd0*/  PRMT R166, RZ, 0x5410, R8 ;  /* 0x00005410ffa67816 */ /* 0x000fe20000000008 */
[----:B------:R-:W-:-:S05]  /*0de0*/  @P0 FADD.FTZ R140, -R87, R164 ;  /* 0x000000a4578c0221 */ /* 0x000fca0000010100 */
[----:B------:R-:W3:Y:S01]  /*0df0*/  @P0 MUFU.RCP R3, R126 ;  /* 0x0000007e00030308 */ /* 0x000ee20000001000 */
[----:B------:R-:W-:Y:S01]  /*0e00*/  @P0 FMUL.FTZ R147, R147, R160 ;  /* 0x000000a093930220 */ /* 0x000fe20000410000 */
[----:B------:R-:W-:Y:S01]  /*0e10*/  PRMT R173, RZ, 0x7610, R9 ;  /* 0x00007610ffad7816 */ /* 0x000fe20000000009 */
[----:B------:R-:W-:Y:S01]  /*0e20*/  @P0 FADD.FTZ R145, -R96, R175 ;  /* 0x000000af60910221 */ /* 0x000fe20000010100 */
[----:B------:R-:W-:Y:S01]  /*0e30*/  PRMT R160, RZ, 0x5410, R12 ;  /* 0x00005410ffa07816 */ /* 0x000fe2000000000c */
[----:B------:R-:W-:Y:S01]  /*0e40*/  @P0 FMUL.FTZ R140, R140, R143 ;  /* 0x0000008f8c8c0220 */ /* 0x000fe20000410000 */
[----:B------:R-:W-:Y:S02]  /*0e50*/  PRMT R181, RZ, 0x7610, R13 ;  /* 0x00007610ffb57816 */ /* 0x000fe4000000000d */
[----:B------:R-:W5:Y:S01]  /*0e60*/  @P0 MUFU.RCP R4, R127 ;  /* 0x0000007f00040308 */ /* 0x000f620000001000 */
[----:B------:R-:W-:Y:S01]  /*0e70*/  PRMT R171, RZ, 0x7610, R8 ;  /* 0x00007610ffab7816 */ /* 0x000fe20000000008 */
[----:B------:R-:W-:Y:S01]  /*0e80*/  @P0 FADD.FTZ R143, -R91, R166 ;  /* 0x000000a65b8f0221 */ /* 0x000fe20000010100 */
[----:B------:R-:W-:-:S02]  /*0e90*/  PRMT R177, RZ, 0x7610, R11 ;  /* 0x00007610ffb17816 */ /* 0x000fc4000000000b */
[----:B------:R-:W-:Y:S02]  /*0ea0*/  PRMT R179, RZ, 0x7610, R12 ;  /* 0x00007610ffb37816 */ /* 0x000fe4000000000c */
[----:B------:R-:W-:Y:S01]  /*0eb0*/  PRMT R8, RZ, 0x5410, R9 ;  /* 0x00005410ff087816 */ /* 0x000fe20000000009 */
[----:B------:R-:W-:Y:S01]  /*0ec0*/  @P0 FADD.FTZ R152, -R94, R173 ;  /* 0x000000ad5e980221 */ /* 0x000fe20000010100 */
[--C-:B------:R-:W-:Y:S01]  /*0ed0*/  PRMT R172, RZ, 0x5410, R14.reuse ;  /* 0x00005410ffac7816 */ /* 0x100fe2000000000e */
[----:B------:R-:W-:Y:S01]  /*0ee0*/  @P0 FMUL.FTZ R145, R145, R158 ;  /* 0x0000009e91910220 */ /* 0x000fe20000410000 */
[----:B------:R-:W-:Y:S01]  /*0ef0*/  PRMT R183, RZ, 0x7610, R14 ;  /* 0x00007610ffb77816 */ /* 0x000fe2000000000e */
[----:B------:R-:W-:Y:S01]  /*0f00*/  @P0 FADD.FTZ R12, -R99, R160 ;  /* 0x000000a0630c0221 */ /* 0x000fe20000010100 */
[----:B------:R-:W-:Y:S01]  /*0f10*/  PRMT R170, RZ, 0x5410, R13 ;  /* 0x00005410ffaa7816 */ /* 0x000fe2000000000d */
[----:B------:R-:W-:Y:S02]  /*0f20*/  @P0 FADD.FTZ R158, -R102, R181 ;  /* 0x000000b5669e0221 */ /* 0x000fe40000010100 */
[----:B------:R-:W-:-:S02]  /*0f30*/  @P0 FADD.FTZ R148, -R92, R171 ;  /* 0x000000ab5c940221 */ /* 0x000fc40000010100 */
[----:B------:R-:W-:Y:S02]  /*0f40*/  @P0 FMUL.FTZ R143, R143, R154 ;  /* 0x0000009a8f8f0220 */ /* 0x000fe40000410000 */
[----:B------:R-:W-:Y:S02]  /*0f50*/  @P0 FADD.FTZ R156, -R98, R177 ;  /* 0x000000b1629c0221 */ /* 0x000fe40000010100 */
[----:B------:R-:W-:Y:S02]  /*0f60*/  @P0 FADD.FTZ R14, -R100, R179 ;  /* 0x000000b3640e0221 */ /* 0x000fe40000010100 */
[----:B------:R-:W-:Y:S02]  /*0f70*/  @P0 FADD.FTZ R146, -R90, R169 ;  /* 0x000000a95a920221 */ /* 0x000fe40000010100 */
[----:B------:R-:W-:Y:S02]  /*0f80*/  @P0 FADD.FTZ R150, -R93, R8 ;  /* 0x000000085d960221 */ /* 0x000fe40000010100 */
[----:B------:R-:W-:-:S02]  /*0f90*/  @P0 FADD.FTZ R154, -R95, R168 ;  /* 0x000000a85f9a0221 */ /* 0x000fc40000010100 */
[----:B------:R-:W-:Y:S02]  /*0fa0*/  @P0 FMUL.FTZ R152, R152, R155 ;  /* 0x0000009b98980220 */ /* 0x000fe40000410000 */
[----:B-1----:R-:W-:Y:S02]  /*0fb0*/  @P0 FMUL.FTZ R12, R12, R5 ;  /* 0x000000050c0c0220 */ /* 0x002fe40000410000 */
[----:B--2---:R-:W-:Y:S02]  /*0fc0*/  @P0 FMUL.FTZ R158, R158, R7 ;  /* 0x000000079e9e0220 */ /* 0x004fe40000410000 */
[----:B------:R-:W-:Y:S02]  /*0fd0*/  @!P0 FADD.FTZ R5, R163, -R2 ;  /* 0x80000002a3058221 */ /* 0x000fe40000010000 */
[----:B------:R-:W-:Y:S02]  /*0fe0*/  @!P0 FADD.FTZ R155, R171, -R2 ;  /* 0x80000002ab9b8221 */ /* 0x000fe40000010000 */
[----:B------:R-:W-:-:S02]  /*0ff0*/  @P0 FMUL.FTZ R148, R148, R151 ;  /* 0x0000009794940220 */ /* 0x000fc40000410000 */
[----:B------:R-:W-:Y:S02]  /*1000*/  @P0 FMUL.FTZ R156, R156, R159 ;  /* 0x0000009f9c9c0220 */ /* 0x000fe40000410000 */
[----:B---3--:R-:W-:Y:S02]  /*1010*/  @P0 FMUL.FTZ R14, R14, R3 ;  /* 0x000000030e0e0220 */ /* 0x008fe40000410000 */
[----:B------:R-:W-:Y:S02]  /*1020*/  @!P0 FADD.FTZ R7, R162, -R2 ;  /* 0x80000002a2078221 */ /* 0x000fe40000010000 */
[----:B------:R-:W-:Y:S02]  /*1030*/  @!P0 FADD.FTZ R163, R175, -R2 ;  /* 0x80000002afa38221 */ /* 0x000fe40000010000 */
[----:B------:R-:W-:Y:S02]  /*1040*/  @!P0 FADD.FTZ R171, R179, -R2 ;  /* 0x80000002b3ab8221 */ /* 0x000fe40000010000 */
[----:B------:R-:W-:-:S02]  /*1050*/  @P0 FMUL.FTZ R146, R146, R149 ;  /* 0x0000009592920220 */ /* 0x000fc40000410000 */
[----:B------:R-:W-:Y:S02]  /*1060*/  @P0 FMUL.FTZ R150, R150, R153 ;  /* 0x0000009996960220 */ /* 0x000fe40000410000 */
[----:B------:R-:W-:Y:S02]  /*1070*/  @P0 FMUL.FTZ R154, R154, R157 ;  /* 0x0000009d9a9a0220 */ /* 0x000fe40000410000 */
[----:B------:R-:W-:Y:S02]  /*1080*/  @P0 FADD.FTZ R13, -R101, R170 ;  /* 0x000000aa650d0221 */ /* 0x000fe40000010100 */
[----:B------:R-:W-:Y:S02]  /*1090*/  @!P0 FADD.FTZ R3, R161, -R2 ;  /* 0x80000002a1038221 */ /* 0x000fe40000010000 */
[----:B------:R-:W-:Y:S02]  /*10a0*/  @!P0 FADD.FTZ R9, R165, -R2 ;  /* 0x80000002a5098221 */ /* 0x000fe40000010000 */
[----:B------:R-:W-:-:S02]  /*10b0*/  @!P0 FADD.FTZ R151, R169, -R2 ;  /* 0x80000002a9978221 */ /* 0x000fc40000010000 */
[----:B------:R-:W-:Y:S02]  /*10c0*/  @!P0 FADD.FTZ R159, R173, -R2 ;  /* 0x80000002ad9f8221 */ /* 0x000fe40000010000 */
[----:B------:R-:W-:Y:S02]  /*10d0*/  @!P0 FADD.FTZ R167, R177, -R2 ;  /* 0x80000002b1a78221 */ /* 0x000fe40000010000 */
[----:B------:R-:W-:Y:S02]  /*10e0*/  @!P0 FADD.FTZ R175, R181, -R2 ;  /* 0x80000002b5af8221 */ /* 0x000fe40000010000 */
[----:B------:R-:W-:Y:S02]  /*10f0*/  @P0 FADD.FTZ R162, -R104, R183 ;  /* 0x000000b768a20221 */ /* 0x000fe40000010100 */
[----:B------:R-:W-:Y:S01]  /*1100*/  @!P0 FADD.FTZ R179, R183, -R2 ;  /* 0x80000002b7b38221 */ /* 0x000fe20000010000 */
[----:B0-----:R-:W-:Y:S01]  /*1110*/  SHF.R.U32.HI R15, RZ, 0x5, R15 ;  /* 0x00000005ff0f7819 */ /* 0x001fe2000001160f */
        /* <DEDUP_REMOVED lines=11> */
[----:B------:R-:W-:Y:S01]  /*11d0*/  PRMT R2, RZ, 0x5410, R16 ;  /* 0x00005410ff027816 */ /* 0x000fe20000000010 */
[----:B-----5:R-:W-:Y:S01]  /*11e0*/  @P0 FMUL.FTZ R13, R13, R4 ;  /* 0x000000040d0d0220 */ /* 0x020fe20000410000 */
[----:B------:R-:W-:Y:S01]  /*11f0*/  PRMT R16, RZ, 0x7610, R16 ;  /* 0x00007610ff107816 */ /* 0x000fe20000000010 */
[----:B------:R-:W-:Y:S01]  /*1200*/  @!P0 FMUL.FTZ R138, R136, R3 ;  /* 0x00000003888a8220 */ /* 0x000fe20000410000 */
[----:B------:R-:W-:Y:S01]  /*1210*/  PRMT R3, RZ, 0x5410, R18 ;  /* 0x00005410ff037816 */ /* 0x000fe20000000012 */
[C---:B------:R-:W-:Y:S01]  /*1220*/  @!P0 FMUL.FTZ R13, R136.reuse, R173 ;  /* 0x000000ad880d8220 */ /* 0x040fe20000410000 */
[----:B------:R-:W-:Y:S01]  /*1230*/  LOP3.LUT R173, R15, 0x7fffffc, RZ, 0xc0, !PT ;  /* 0x07fffffc0fad7812 */ /* 0x000fe200078ec0ff */
[----:B------:R-:W-:-:S02]  /*1240*/  @!P0 FMUL.FTZ R137, R136, R5 ;  /* 0x0000000588898220 */ /* 0x000fc40000410000 */
        /* <DEDUP_REMOVED lines=8> */
[----:B------:R-:W-:-:S02]  /*12d0*/  FADD.FTZ R75, R16, R75 ;  /* 0x0000004b104b7221 */ /* 0x000fc40000010000 */
[----:B------:R-:W-:Y:S02]  /*12e0*/  FFMA.FTZ R78, R16, R137, R78 ;  /* 0x00000089104e7223 */ /* 0x000fe4000001004e */
[C---:B------:R-:W-:Y:S02]  /*12f0*/  FADD.FTZ R70, R3.reuse, R70 ;  /* 0x0000004603467221 */ /* 0x040fe40000010000 */
[----:B------:R-:W-:Y:S02]  /*1300*/  FFMA.FTZ R71, R3, R140, R71 ;  /* 0x0000008c03477223 */ /* 0x000fe40000010047 */
[----:B------:R-:W-:Y:S02]  /*1310*/  FMUL.FTZ R19, R111, R3 ;  /* 0x000000036f137220 */ /* 0x000fe40000410000 */
[----:B------:R-:W-:Y:S02]  /*1320*/  FMUL.FTZ R16, R108, R16 ;  /* 0x000000106c107220 */ /* 0x000fe40000410000 */
[----:B------:R-:W-:-:S02]  /*1330*/  FADD.FTZ R3, RZ, R15 ;  /* 0x0000000fff037221 */ /* 0x000fc40000010000 */
[----:B------:R-:W-:Y:S01]  /*1340*/  FFMA.FTZ R2, R15, R138, RZ ;  /* 0x0000008a0f027223 */ /* 0x000fe200000100ff */
[----:B------:R-:W-:Y:S01]  /*1350*/  PRMT R17, RZ, 0x7610, R17 ;  /* 0x00007610ff117816 */ /* 0x000fe20000000011 */
[----:B------:R-:W-:Y:S01]  /*1360*/  FADD.FTZ R3, R3, R16 ;  /* 0x0000001003037221 */ /* 0x000fe20000010000 */
[----:B------:R-:W-:Y:S01]  /*1370*/  PRMT R5, RZ, 0x7610, R18 ;  /* 0x00007610ff057816 */ /* 0x000fe20000000012 */
[----:B------:R-:W-:Y:S02]  /*1380*/  FMUL.FTZ R18, R109, R4 ;  /* 0x000000046d127220 */ /* 0x000fe40000410000 */
[----:B------:R-:W-:Y:S01]  /*1390*/  FFMA.FTZ R2, R16, R137, R2 ;  /* 0x0000008910027223 */ /* 0x000fe20000010002 */
[----:B----4-:R-:W-:Y:S01]  /*13a0*/  PRMT R8, RZ, 0x5410, R20 ;  /* 0x00005410ff087816 */ /* 0x010fe20000000014 */
[----:B------:R-:W-:Y:S01]  /*13b0*/  @!P0 FMUL.FTZ R141, R136, R9 ;  /* 0x00000009888d8220 */ /* 0x000fe20000410000 */
[----:B------:R-:W-:Y:S01]  /*13c0*/  PRMT R9, RZ, 0x7610, R20 ;  /* 0x00007610ff097816 */ /* 0x000fe20000000014 */
[----:B------:R-:W-:-:S02]  /*13d0*/  FMUL.FTZ R20, R110, R17 ;  /* 0x000000116e147220 */ /* 0x000fc40000410000 */
[----:B------:R-:W-:Y:S02]  /*13e0*/  FADD.FTZ R3, R3, R18 ;  /* 0x0000001203037221 */ /* 0x000fe40000010000 */
[-C--:B------:R-:W-:Y:S02]  /*13f0*/  FFMA.FTZ R2, R18, R139.reuse, R2 ;  /* 0x0000008b12027223 */ /* 0x080fe40000010002 */
[C---:B------:R-:W-:Y:S02]  /*1400*/  FADD.FTZ R73, R4.reuse, R73 ;  /* 0x0000004904497221 */ /* 0x040fe40000010000 */
[----:B------:R-:W-:Y:S02]  /*1410*/  FFMA.FTZ R76, R4, R139, R76 ;  /* 0x0000008b044c7223 */ /* 0x000fe4000001004c */
[----:B------:R-:W-:Y:S02]  /*1420*/  FADD.FTZ R4, R3, R20 ;  /* 0x0000001403047221 */ /* 0x000fe40000010000 */
[----:B------:R-:W-:-:S02]  /*1430*/  FFMA.FTZ R2, R20, R141, R2 ;  /* 0x0000008d14027223 */ /* 0x000fc40000010002 */
[----:B------:R-:W-:Y:S01]  /*1440*/  @!P0 FMUL.FTZ R144, R136, R149 ;  /* 0x0000009588908220 */ /* 0x000fe20000410000 */
[----:B------:R-:W-:Y:S01]  /*1450*/  PRMT R149, RZ, 0x5410, R21 ;  /* 0x00005410ff957816 */ /* 0x000fe20000000015 */
[----:B------:R-:W-:Y:S01]  /*1460*/  @!P0 FMUL.FTZ R146, R136, R151 ;  /* 0x0000009788928220 */ /* 0x000fe20000410000 */
[----:B------:R-:W-:Y:S01]  /*1470*/  PRMT R151, RZ, 0x7610, R21 ;  /* 0x00007610ff977816 */ /* 0x000fe20000000015 */
[----:B------:R-:W-:Y:S02]  /*1480*/  FMUL.FTZ R21, R112, R5 ;  /* 0x0000000570157220 */ /* 0x000fe40000410000 */
[----:B------:R-:W-:Y:S02]  /*1490*/  FADD.FTZ R4, R4, R19 ;  /* 0x0000001304047221 */ /* 0x000fe40000010000 */
[----:B------:R-:W-:Y:S02]  /*14a0*/  FFMA.FTZ R2, R19, R140, R2 ;  /* 0x0000008c13027223 */ /* 0x000fe40000010002 */
[----:B------:R-:W-:Y:S01]  /*14b0*/  @!P0 FMUL.FTZ R148, R136, R155 ;  /* 0x0000009b88948220 */ /* 0x000fe20000410000 */
[----:B------:R-:W-:Y:S01]  /*14c0*/  PRMT R155, RZ, 0x5410, R23 ;  /* 0x00005410ff9b7816 */ /* 0x000fe20000000017 */
[----:B------:R-:W-:Y:S01]  /*14d0*/  @!P0 FMUL.FTZ R150, R136, R157 ;  /* 0x0000009d88968220 */ /* 0x000fe20000410000 */
[----:B------:R-:W-:Y:S01]  /*14e0*/  PRMT R157, RZ, 0x7610, R23 ;  /* 0x00007610ff9d7816 */ /* 0x000fe20000000017 */
[----:B------:R-:W-:-:S02]  /*14f0*/  FMUL.FTZ R23, R113, R6 ;  /* 0x0000000671177220 */ /* 0x000fc40000410000 */
[----:B------:R-:W-:Y:S02]  /*1500*/  FADD.FTZ R4, R4, R21 ;  /* 0x0000001504047221 */ /* 0x000fe40000010000 */
[----:B------:R-:W-:Y:S01]  /*1510*/  FFMA.FTZ R2, R21, R142, R2 ;  /* 0x0000008e15027223 */ /* 0x000fe20000010002 */
[--C-:B------:R-:W-:Y:S01]  /*1520*/  PRMT R168, RZ, 0x5410, R25.reuse ;  /* 0x00005410ffa87816 */ /* 0x100fe20000000019 */
[----:B------:R-:W-:Y:S01]  /*1530*/  @!P0 FMUL.FTZ R145, R136, R163 ;  /* 0x000000a388918220 */ /* 0x000fe20000410000 */
[----:B------:R-:W-:Y:S01]  /*1540*/  PRMT R163, RZ, 0x7610, R25 ;  /* 0x00007610ffa37816 */ /* 0x000fe20000000019 */
[----:B------:R-:W-:Y:S02]  /*1550*/  FMUL.FTZ R25, R114, R7 ;  /* 0x0000000772197220 */ /* 0x000fe40000410000 */
[----:B------:R-:W-:Y:S02]  /*1560*/  FADD.FTZ R4, R4, R23 ;  /* 0x0000001704047221 */ /* 0x000fe40000010000 */
[----:B------:R-:W-:Y:S01]  /*1570*/  FFMA.FTZ R2, R23, R144, R2 ;  /* 0x0000009017027223 */ /* 0x000fe20000010002 */
[----:B------:R-:W-:Y:S01]  /*1580*/  PRMT R10, RZ, 0x5410, R22 ;  /* 0x00005410ff0a7816 */ /* 0x000fe20000000016 */
[----:B------:R-:W-:Y:S01]  /*1590*/  @!P0 FMUL.FTZ R143, R136, R153 ;  /* 0x00000099888f8220 */ /* 0x000fe20000410000 */
[----:B------:R-:W-:Y:S01]  /*15a0*/  PRMT R11, RZ, 0x7610, R22 ;  /* 0x00007610ff0b7816 */ /* 0x000fe20000000016 */
[----:B------:R-:W-:-:S02]  /*15b0*/  FMUL.FTZ R22, R115, R8 ;  /* 0x0000000873167220 */ /* 0x000fc40000410000 */
[----:B------:R-:W-:Y:S02]  /*15c0*/  FADD.FTZ R3, R4, R25 ;  /* 0x0000001904037221 */ /* 0x000fe40000010000 */
[----:B------:R-:W-:Y:S02]  /*15d0*/  FFMA.FTZ R2, R25, R146, R2 ;  /* 0x0000009219027223 */ /* 0x000fe40000010002 */
[C---:B------:R-:W-:Y:S01]  /*15e0*/  @!P0 FMUL.FTZ R12, R136.reuse, R169 ;  /* 0x000000a9880c8220 */ /* 0x040fe20000410000 */
[--C-:B------:R-:W-:Y:S01]  /*15f0*/  PRMT R169, RZ, 0x5410, R27.reuse ;  /* 0x00005410ffa97816 */ /* 0x100fe2000000001b */
[----:B------:R-:W-:Y:S01]  /*1600*/  @!P0 FMUL.FTZ R14, R136, R171 ;  /* 0x000000ab880e8220 */ /* 0x000fe20000410000 */
[----:B------:R-:W-:Y:S01]  /*1610*/  PRMT R171, RZ, 0x7610, R27 ;  /* 0x00007610ffab7816 */ /* 0x000fe2000000001b */
        /* <DEDUP_REMOVED lines=17> */
[----:B------:R-:W-:Y:S01]  /*1730*/  FFMA.FTZ R2, R151, R152, R2 ;  /* 0x0000009897027223 */ /* 0x000fe20000010002 */
[--C-:B------:R-:W-:Y:S01]  /*1740*/  PRMT R159, RZ, 0x5410, R24.reuse ;  /* 0x00005410ff9f7816 */ /* 0x100fe20000000018 */
[----:B------:R-:W-:Y:S01]  /*1750*/  FADD.FTZ R3, R4, R153 ;  /* 0x0000009904037221 */ /* 0x000fe20000010000 */
[----:B------:R-:W-:Y:S01]  /*1760*/  PRMT R161, RZ, 0x7610, R24 ;  /* 0x00007610ffa17816 */ /* 0x000fe20000000018 */
[----:B------:R-:W-:-:S02]  /*1770*/  FMUL.FTZ R24, R120, R11 ;  /* 0x0000000b78187220 */ /* 0x000fc40000410000 */
[----:B------:R-:W-:Y:S01]  /*1780*/  FFMA.FTZ R2, R153, R154, R2 ;  /* 0x0000009a99027223 */ /* 0x000fe20000010002 */
[--C-:B------:R-:W-:Y:S01]  /*1790*/  PRMT R170, RZ, 0x5410, R26.reuse ;  /* 0x00005410ffaa7816 */ /* 0x100fe2000000001a */
[----:B------:R-:W-:Y:S01]  /*17a0*/  @!P0 FMUL.FTZ R147, R136, R165 ;  /* 0x000000a588938220 */ /* 0x000fe20000410000 */
[----:B------:R-:W-:Y:S01]  /*17b0*/  PRMT R165, RZ, 0x7610, R26 ;  /* 0x00007610ffa57816 */ /* 0x000fe2000000001a */
        /* <DEDUP_REMOVED lines=23> */
[-C--:B------:R-:W-:Y:S02]  /*1930*/  FFMA.FTZ R2, R159, R14.reuse, R2 ;  /* 0x0000000e9f027223 */ /* 0x080fe40000010002 */
[----:B------:R-:W-:Y:S02]  /*1940*/  @P0 FADD.FTZ R160, -R103, R172 ;  /* 0x000000ac67a00221 */ /* 0x000fe40000010100 */
[----:B------:R-:W-:Y:S02]  /*1950*/  @!P0 FMUL.FTZ R158, R136, R175 ;  /* 0x000000af889e8220 */ /* 0x000fe40000410000 */
[C---:B------:R-:W-:Y:S02]  /*1960*/  FADD.FTZ R36, R161.reuse, R36 ;  /* 0x00000024a1247221 */ /* 0x040fe40000010000 */
[----:B------:R-:W-:-:S02]  /*1970*/  FFMA.FTZ R39, R161, R14, R39 ;  /* 0x0000000ea1277223 */ /* 0x000fc40000010027 */
[----:B------:R-:W-:Y:S02]  /*1980*/  FMUL.FTZ R161, R128, R163 ;  /* 0x000000a380a17220 */ /* 0x000fe40000410000 */
[----:B------:R-:W-:Y:S02]  /*1990*/  FADD.FTZ R4, R3, R168 ;  /* 0x000000a803047221 */ /* 0x000fe40000010000 */
[----:B------:R-:W-:Y:S02]  /*19a0*/  FFMA.FTZ R2, R168, R13, R2 ;  /* 0x0000000da8027223 */ /* 0x000fe40000010002 */
[----:B------:R-:W-:Y:S02]  /*19b0*/  @P0 FADD.FTZ R164, -R105, R174 ;  /* 0x000000ae69a40221 */ /* 0x000fe40000010100 */
[----:B------:R-:W-:Y:S02]  /*19c0*/  @P0 FMUL.FTZ R162, R162, R187 ;  /* 0x000000bba2a20220 */ /* 0x000fe40000410000 */
[----:B------:R-:W-:-:S02]  /*19d0*/  @P0 FMUL.FTZ R160, R160, R185 ;  /* 0x000000b9a0a00220 */ /* 0x000fc40000410000 */
[C---:B------:R-:W-:Y:S02]  /*19e0*/  @!P0 FMUL.FTZ R162, R136.reuse, R179 ;  /* 0x000000b388a28220 */ /* 0x040fe40000410000 */
[C---:B------:R-:W-:Y:S02]  /*19f0*/  FADD.FTZ R34, R163.reuse, R34 ;  /* 0x00000022a3227221 */ /* 0x040fe40000010000 */
[----:B------:R-:W-:Y:S02]  /*1a00*/  FFMA.FTZ R37, R163, R158, R37 ;  /* 0x0000009ea3257223 */ /* 0x000fe40000010025 */
[----:B------:R-:W-:Y:S02]  /*1a10*/  @!P0 FMUL.FTZ R160, R136, R177 ;  /* 0x000000b188a08220 */ /* 0x000fe40000410000 */
        /* <DEDUP_REMOVED lines=11> */
[C---:B------:R-:W-:Y:S02]  /*1ad0*/  FADD.FTZ R56, R169.reuse, R56 ;  /* 0x00000038a9387221 */ /* 0x040fe40000010000 */
[----:B------:R-:W-:Y:S02]  /*1ae0*/  FFMA.FTZ R33, R169, R164, R33 ;  /* 0x000000a4a9217223 */ /* 0x000fe40000010021 */
[----:B------:R-:W-:-:S02]  /*1af0*/  FMUL.FTZ R169, R131, R169 ;  /* 0x000000a983a97220 */ /* 0x000fc40000410000 */
[----:B------:R-:W-:Y:S02]  /*1b00*/  FADD.FTZ R4, R4, R165 ;  /* 0x000000a504047221 */ /* 0x000fe40000010000 */
[----:B------:R-:W-:Y:S02]  /*1b10*/  FFMA.FTZ R2, R165, R162, R2 ;  /* 0x000000a2a5027223 */ /* 0x000fe40000010002 */
[----:B------:R-:W-:Y:S02]  /*1b20*/  @P0 FMUL.FTZ R166, R166, R191 ;  /* 0x000000bfa6a60220 */ /* 0x000fe40000410000 */
[----:B------:R-:W-:Y:S01]  /*1b30*/  @!P0 FMUL.FTZ R166, R136, R183 ;  /* 0x000000b788a68220 */ /* 0x000fe20000410000 */
[----:B------:R-:W-:Y:S01]  /*1b40*/  LOP3.LUT P0, RZ, R124, 0xff, RZ, 0xc0, !PT ;  /* 0x000000ff7cff7812 */ /* 0x000fe2000780c0ff */
[----:B------:R-:W-:Y:S02]  /*1b50*/  FMUL.FTZ R167, R132, R171 ;  /* 0x000000ab84a77220 */ /* 0x000fe40000410000 */
        /* <DEDUP_REMOVED lines=27> */
.L_x_1847:
        /* <DEDUP_REMOVED lines=18> */
.L_x_1848:
        /* <DEDUP_REMOVED lines=22> */
.L_x_1842:
[----:B------:R-:W-:Y:S05]  /*1f90*/  BSYNC B0 ;  /* 0x0000000000007941 */ /* 0x000fea0003800000 */
.L_x_1841:
        /* <DEDUP_REMOVED lines=28> */
.L_x_1844:
[----:B------:R-:W2:Y:S01]  /*2160*/  LDG.E.STRONG.GPU R4, [R2.64] ;  /* 0x0000000602047981 */ /* 0x000ea2000c1ef900 */
[----:B------:R-:W-:Y:S01]  /*2170*/  YIELD ;  /* 0x0000000000007946 */ /* 0x000fe20003800000 */
[----:B--2---:R-:W-:Y:S01]  /*2180*/  ISETP.NE.AND P0, PT, R4, R7, PT ;  /* 0x000000070400720c */ /* 0x004fe20003f05270 */
[----:B------:R-:W-:-:S12]  /*2190*/  CCTL.IVALL ;  /* 0x00000000ff00798f */ /* 0x000fd80002000000 */
[----:B------:R-:W-:Y:S05]  /*21a0*/  @P0 BRA `(.L_x_1844) ;  /* 0xffffffb000000947 */ /* 0x000fea000383ffff */
.L_x_1843:
        /* <DEDUP_REMOVED lines=32> */
[----:B------:R-:W-:Y:S02]  /*23b0*/  FMUL.FTZ R5, R5, 8.1380210758652538061e-05 ;  /* 0x38aaaaab05057820 */ /* 0x000fe40000410000 */
[----:B------:R-:W-:-:S04]  /*23c0*/  FMUL.FTZ R4, R4, 8.1380210758652538061e-05 ;  /* 0x38aaaaab04047820 */ /* 0x000fc80000410000 */
        /* <DEDUP_REMOVED lines=9> */
[----:B------:R-:W-:Y:S01]  /*2460*/  LEA R20, P2, R135, c[0x0][0x1d0], 0x4 ;  /* 0x0000740087147a11 */ /* 0x000fe200078420ff */
        /* <DEDUP_REMOVED lines=32> */
[----:B------:R-:W-:Y:S01]  /*2670*/  LEA.HI.X R3, R133, c[0x0][0x1d4], RZ, 0x4, P0 ;  /* 0x0000750085037a11 */ /* 0x000fe200000f24ff */
[----:B------:R-:W-:Y:S01]  /*2680*/  FADD.FTZ R21, R21, -R142 ;  /* 0x8000008e15157221 */ /* 0x000fe20000010000 */
[----:B------:R-:W-:Y:S01]  /*2690*/  ISETP.GE.AND P0, PT, R32, c[0x0][0x164], PT ;  /* 0x0000590020007a0c */ /* 0x000fe20003f06270 */
        /* <DEDUP_REMOVED lines=19> */
[----:B------:R-:W-:Y:S01]  /*27d0*/  FMUL.FTZ R6, R136, R19 ;  /* 0x0000001388067220 */ /* 0x000fe20000410000 */
[----:B------:R-:W-:Y:S01]  /*27e0*/  LEA.HI.X R19, R134, c[0x0][0x1d4], RZ, 0x4, P1 ;  /* 0x0000750086137a11 */ /* 0x000fe200008f24ff */
[C---:B------:R-:W-:Y:S01]  /*27f0*/  FMUL.FTZ R21, R136.reuse, R21 ;  /* 0x0000001588157220 */ /* 0x040fe20000410000 */
[----:B------:R-:W-:Y:S01]  /*2800*/  F2FP.BF16.PACK_AB R4, R137, R4 ;  /* 0x000000048904723e */ /* 0x000fe200000010ff */
[----:B------:R-:W-:Y:S01]  /*2810*/  FMUL.FTZ R7, R136, R23 ;  /* 0x0000001788077220 */ /* 0x000fe20000410000 */
[----:B------:R-:W-:Y:S01]  /*2820*/  LOP3.LUT P1, RZ, R124, 0xff, RZ, 0xc0, !PT ;  /* 0x000000ff7cff7812 */ /* 0x000fe2000782c0ff */
[C---:B------:R-:W-:Y:S01]  /*2830*/  FMUL.FTZ R8, R136.reuse, R25 ;  /* 0x0000001988087220 */ /* 0x040fe20000410000 */
[----:B------:R-:W-:Y:S01]  /*2840*/  F2FP.BF16.PACK_AB R6, R21, R6 ;  /* 0x000000061506723e */ /* 0x000fe200000010ff */
[C---:B------:R-:W-:Y:S01]  /*2850*/  FMUL.FTZ R143, R136.reuse, R143 ;  /* 0x0000008f888f7220 */ /* 0x040fe20000410000 */
[----:B------:R-:W-:Y:S01]  /*2860*/  LEA.HI.X R21, R135, c[0x0][0x1d4], RZ, 0x4, P2 ;  /* 0x0000750087157a11 */ /* 0x000fe200010f24ff */
[----:B------:R-:W-:Y:S01]  /*2870*/  FMUL.FTZ R12, R136, R27 ;  /* 0x0000001b880c7220 */ /* 0x000fe20000410000 */
[----:B------:R-:W-:Y:S01]  /*2880*/  F2FP.BF16.PACK_AB R7, R8, R7 ;  /* 0x000000070807723e */ /* 0x000fe200000010ff */
[C---:B------:R-:W-:Y:S01]  /*2890*/  FMUL.FTZ R10, R136.reuse, R153 ;  /* 0x00000099880a7220 */ /* 0x040fe20000410000 */
[----:B------:R-:W-:Y:S01]  /*28a0*/  SEL R124, RZ, 0x1, P1 ;  /* 0x00000001ff7c7807 */ /* 0x000fe20000800000 */
        /* <DEDUP_REMOVED lines=20> */
.L_x_1845:
        /* <DEDUP_REMOVED lines=47> */
.L_x_1838:
        /* <DEDUP_REMOVED lines=24> */
.L_x_1839:
[----:B------:R-:W-:Y:S02]  /*2e60*/  MOV R5, R7 ;  /* 0x0000000700057202 */ /* 0x000fe40000000f00 */
[----:B------:R-:W-:-:S02]  /*2e70*/  MOV R10, 0x10 ;  /* 0x00000010000a7802 */ /* 0x000fc40000000f00 */
[----:B------:R-:W-:Y:S02]  /*2e80*/  MOV R6, 0x1f ;  /* 0x0000001f00067802 */ /* 0x000fe40000000f00 */
[----:B------:R-:W-:Y:S02]  /*2e90*/  MOV R11, 0xffffffff ;  /* 0xffffffff000b7802 */ /* 0x000fe40000000f00 */
[----:B------:R-:W-:Y:S02]  /*2ea0*/  MOV R2, 0x2ec0 ;  /* 0x00002ec000027802 */ /* 0x000fe40000000f00 */
[----:B------:R-:W-:Y:S05]  /*2eb0*/  CALL.REL.NOINC `($__internal_133_$__cuda_sm70_shflsync_down_p) ;  /* 0x0000045000007944 */ /* 0x000fea0003c00000 */
[----:B-1----:R-:W-:Y:S01]  /*2ec0*/  MOV R4, R10 ;  /* 0x0000000a00047202 */ /* 0x002fe20000000f00 */
[----:B0-----:R-:W-:Y:S05]  /*2ed0*/  BRA `(.L_x_1847) ;  /* 0xffffee3000007947 */ /* 0x001fea000383ffff */
.L_x_1840:
[----:B------:R-:W-:Y:S01]  /*2ee0*/  HFMA2.MMA R10, -RZ, RZ, 0, 9.5367431640625e-07 ;  /* 0x00000010ff0a7435 */ /* 0x000fe200000001ff */
[----:B------:R-:W-:Y:S02]  /*2ef0*/  MOV R5, R9 ;  /* 0x0000000900057202 */ /* 0x000fe40000000f00 */
[----:B------:R-:W-:Y:S02]  /*2f00*/  MOV R6, 0x1f ;  /* 0x0000001f00067802 */ /* 0x000fe40000000f00 */
[----:B------:R-:W-:-:S02]  /*2f10*/  MOV R11, 0xffffffff ;  /* 0xffffffff000b7802 */ /* 0x000fc40000000f00 */
[----:B------:R-:W-:Y:S02]  /*2f20*/  MOV R2, 0x2f40 ;  /* 0x00002f4000027802 */ /* 0x000fe40000000f00 */
[----:B01----:R-:W-:Y:S05]  /*2f30*/  CALL.REL.NOINC `($__internal_133_$__cuda_sm70_shflsync_down_p) ;  /* 0x000003d000007944 */ /* 0x003fea0003c00000 */
[----:B------:R-:W-:Y:S01]  /*2f40*/  FADD.FTZ R7, R7, R4 ;  /* 0x0000000407077221 */ /* 0x000fe20000010000 */
[----:B0-----:R-:W-:Y:S01]  /*2f50*/  MOV R6, 0x1f ;  /* 0x0000001f00067802 */ /* 0x001fe20000000f00 */
[----:B-1----:R-:W-:Y:S01]  /*2f60*/  FADD.FTZ R9, R9, R10 ;  /* 0x0000000a09097221 */ /* 0x002fe20000010000 */
[----:B------:R-:W-:Y:S01]  /*2f70*/  HFMA2.MMA R10, -RZ, RZ, 0, 4.76837158203125e-07 ;  /* 0x00000008ff0a7435 */ /* 0x000fe200000001ff */
[----:B------:R-:W-:Y:S02]  /*2f80*/  MOV R11, 0xffffffff ;  /* 0xffffffff000b7802 */ /* 0x000fe40000000f00 */
[----:B------:R-:W-:Y:S02]  /*2f90*/  MOV R5, R7 ;  /* 0x0000000700057202 */ /* 0x000fe40000000f00 */
[----:B------:R-:W-:Y:S02]  /*2fa0*/  MOV R2, 0x2fc0 ;  /* 0x00002fc000027802 */ /* 0x000fe40000000f00 */
[----:B------:R-:W-:Y:S05]  /*2fb0*/  CALL.REL.NOINC `($__internal_133_$__cuda_sm70_shflsync_down_p) ;  /* 0x0000035000007944 */ /* 0x000fea0003c00000 */
[----:B-1----:R-:W-:Y:S01]  /*2fc0*/  MOV R4, R10 ;  /* 0x0000000a00047202 */ /* 0x002fe20000000f00 */
[----:B------:R-:W-:Y:S01]  /*2fd0*/  HFMA2.MMA R10, -RZ, RZ, 0, 4.76837158203125e-07 ;  /* 0x00000008ff0a7435 */ /* 0x000fe200000001ff */
[----:B0-----:R-:W-:-:S02]  /*2fe0*/  MOV R5, R9 ;  /* 0x0000000900057202 */ /* 0x001fc40000000f00 */
[----:B------:R-:W-:Y:S02]  /*2ff0*/  MOV R6, 0x1f ;  /* 0x0000001f00067802 */ /* 0x000fe40000000f00 */
[----:B------:R-:W-:Y:S02]  /*3000*/  MOV R11, 0xffffffff ;  /* 0xffffffff000b7802 */ /* 0x000fe40000000f00 */
[----:B------:R-:W-:Y:S02]  /*3010*/  MOV R2, 0x3030 ;  /* 0x0000303000027802 */ /* 0x000fe40000000f00 */
[----:B------:R-:W-:Y:S05]  /*3020*/  CALL.REL.NOINC `($__internal_133_$__cuda_sm70_shflsync_down_p) ;  /* 0x000002e000007944 */ /* 0x000fea0003c00000 */
[----:B------:R-:W-:Y:S01]  /*3030*/  FADD.FTZ R7, R4, R7 ;  /* 0x0000000704077221 */ /* 0x000fe20000010000 */
[----:B0-----:R-:W-:Y:S01]  /*3040*/  MOV R6, 0x1f ;  /* 0x0000001f00067802 */ /* 0x001fe20000000f00 */
[----:B-1----:R-:W-:Y:S01]  /*3050*/  FADD.FTZ R9, R9, R10 ;  /* 0x0000000a09097221 */ /* 0x002fe20000010000 */
[----:B------:R-:W-:Y:S01]  /*3060*/  HFMA2.MMA R10, -RZ, RZ, 0, 2.384185791015625e-07 ;  /* 0x00000004ff0a7435 */ /* 0x000fe200000001ff */
[----:B------:R-:W-:Y:S02]  /*3070*/  MOV R11, 0xffffffff ;  /* 0xffffffff000b7802 */ /* 0x000fe40000000f00 */
[----:B------:R-:W-:-:S02]  /*3080*/  MOV R5, R7 ;  /* 0x0000000700057202 */ /* 0x000fc40000000f00 */
[----:B------:R-:W-:Y:S02]  /*3090*/  MOV R2, 0x30b0 ;  /* 0x000030b000027802 */ /* 0x000fe40000000f00 */
[----:B------:R-:W-:Y:S05]  /*30a0*/  CALL.REL.NOINC `($__internal_133_$__cuda_sm70_shflsync_down_p) ;  /* 0x0000026000007944 */ /* 0x000fea0003c00000 */
[----:B-1----:R-:W-:Y:S01]  /*30b0*/  MOV R4, R10 ;  /* 0x0000000a00047202 */ /* 0x002fe20000000f00 */
[----:B------:R-:W-:Y:S01]  /*30c0*/  HFMA2.MMA R10, -RZ, RZ, 0, 2.384185791015625e-07 ;  /* 0x00000004ff0a7435 */ /* 0x000fe200000001ff */
[----:B0-----:R-:W-:Y:S02]  /*30d0*/  MOV R5, R9 ;  /* 0x0000000900057202 */ /* 0x001fe40000000f00 */
[----:B------:R-:W-:Y:S02]  /*30e0*/  MOV R6, 0x1f ;  /* 0x0000001f00067802 */ /* 0x000fe40000000f00 */
[----:B------:R-:W-:Y:S02]  /*30f0*/  MOV R11, 0xffffffff ;  /* 0xffffffff000b7802 */ /* 0x000fe40000000f00 */
[----:B------:R-:W-:Y:S02]  /*3100*/  MOV R2, 0x3120 ;  /* 0x0000312000027802 */ /* 0x000fe40000000f00 */
[----:B------:R-:W-:Y:S05]  /*3110*/  CALL.REL.NOINC `($__internal_133_$__cuda_sm70_shflsync_down_p) ;  /* 0x000001f000007944 */ /* 0x000fea0003c00000 */
[----:B------:R-:W-:Y:S01]  /*3120*/  FADD.FTZ R7, R4, R7 ;  /* 0x0000000704077221 */ /* 0x000fe20000010000 */
[----:B0-----:R-:W-:Y:S01]  /*3130*/  MOV R6, 0x1f ;  /* 0x0000001f00067802 */ /* 0x001fe20000000f00 */
[----:B-1----:R-:W-:Y:S01]  /*3140*/  FADD.FTZ R9, R9, R10 ;  /* 0x0000000a09097221 */ /* 0x002fe20000010000 */
[----:B------:R-:W-:Y:S01]  /*3150*/  HFMA2.MMA R10, -RZ, RZ, 0, 1.1920928955078125e-07 ;  /* 0x00000002ff0a7435 */ /* 0x000fe200000001ff */
[----:B------:R-:W-:-:S02]  /*3160*/  MOV R11, 0xffffffff ;  /* 0xffffffff000b7802 */ /* 0x000fc40000000f00 */
[----:B------:R-:W-:Y:S02]  /*3170*/  MOV R5, R7 ;  /* 0x0000000700057202 */ /* 0x000fe40000000f00 */
[----:B------:R-:W-:Y:S02]  /*3180*/  MOV R2, 0x31a0 ;  /* 0x000031a000027802 */ /* 0x000fe40000000f00 */
[----:B------:R-:W-:Y:S05]  /*3190*/  CALL.REL.NOINC `($__internal_133_$__cuda_sm70_shflsync_down_p) ;  /* 0x0000017000007944 */ /* 0x000fea0003c00000 */
[----:B-1----:R-:W-:Y:S01]  /*31a0*/  MOV R4, R10 ;  /* 0x0000000a00047202 */ /* 0x002fe20000000f00 */
[----:B------:R-:W-:Y:S01]  /*31b0*/  HFMA2.MMA R10, -RZ, RZ, 0, 1.1920928955078125e-07 ;  /* 0x00000002ff0a7435 */ /* 0x000fe200000001ff */
[----:B0-----:R-:W-:Y:S02]  /*31c0*/  MOV R5, R9 ;  /* 0x0000000900057202 */ /* 0x001fe40000000f00 */
[----:B------:R-:W-:Y:S02]  /*31d0*/  MOV R6, 0x1f ;  /* 0x0000001f00067802 */ /* 0x000fe40000000f00 */
[----:B------:R-:W-:Y:S02]  /*31e0*/  MOV R11, 0xffffffff ;  /* 0xffffffff000b7802 */ /* 0x000fe40000000f00 */
[----:B------:R-:W-:-:S02]  /*31f0*/  MOV R2, 0x3210 ;  /* 0x0000321000027802 */ /* 0x000fc40000000f00 */
[----:B------:R-:W-:Y:S05]  /*3200*/  CALL.REL.NOINC `($__internal_133_$__cuda_sm70_shflsync_down_p) ;  /* 0x0000010000007944 */ /* 0x000fea0003c00000 */
[----:B------:R-:W-:Y:S01]  /*3210*/  FADD.FTZ R7, R4, R7 ;  /* 0x0000000704077221 */ /* 0x000fe20000010000 */
[----:B0-----:R-:W-:Y:S01]  /*3220*/  MOV R6, 0x1f ;  /* 0x0000001f00067802 */ /* 0x001fe20000000f00 */
[----:B-1----:R-:W-:Y:S01]  /*3230*/  FADD.FTZ R9, R9, R10 ;  /* 0x0000000a09097221 */ /* 0x002fe20000010000 */
[----:B------:R-:W-:Y:S01]  /*3240*/  HFMA2.MMA R10, -RZ, RZ, 0, 5.9604644775390625e-08 ;  /* 0x00000001ff0a7435 */ /* 0x000fe200000001ff */
[----:B------:R-:W-:-:S02]  /*3250*/  MOV R11, 0xffffffff ;  /* 0xffffffff000b7802 */ /* 0x000fc40000000f00 */
[----:B------:R-:W-:Y:S02]  /*3260*/  MOV R5, R7 ;  /* 0x0000000700057202 */ /* 0x000fe40000000f00 */
[----:B------:R-:W-:Y:S02]  /*3270*/  MOV R2, 0x3290 ;  /* 0x0000329000027802 */ /* 0x000fe40000000f00 */
[----:B------:R-:W-:Y:S05]  /*3280*/  CALL.REL.NOINC `($__internal_133_$__cuda_sm70_shflsync_down_p) ;  /* 0x0000008000007944 */ /* 0x000fea0003c00000 */
[----:B-1----:R-:W-:Y:S01]  /*3290*/  MOV R8, R10 ;  /* 0x0000000a00087202 */ /* 0x002fe20000000f00 */
[----:B------:R-:W-:Y:S01]  /*32a0*/  HFMA2.MMA R10, -RZ, RZ, 0, 5.9604644775390625e-08 ;  /* 0x00000001ff0a7435 */ /* 0x000fe200000001ff */
[----:B0-----:R-:W-:Y:S02]  /*32b0*/  MOV R5, R9 ;  /* 0x0000000900057202 */ /* 0x001fe40000000f00 */
[----:B------:R-:W-:Y:S02]  /*32c0*/  MOV R6, 0x1f ;  /* 0x0000001f00067802 */ /* 0x000fe40000000f00 */
[----:B------:R-:W-:Y:S02]  /*32d0*/  MOV R11, 0xffffffff ;  /* 0xffffffff000b7802 */ /* 0x000fe40000000f00 */
[----:B------:R-:W-:-:S02]  /*32e0*/  MOV R2, 0x3300 ;  /* 0x0000330000027802 */ /* 0x000fc40000000f00 */
[----:B------:R-:W-:Y:S05]  /*32f0*/  CALL.REL.NOINC `($__internal_133_$__cuda_sm70_shflsync_down_p) ;  /* 0x0000001000007944 */ /* 0x000fea0003c00000 */
[----:B01----:R-:W-:Y:S05]  /*3300*/  BRA `(.L_x_1848) ;  /* 0xffffeb2000007947 */ /* 0x003fea000383ffff */
        .weak           $__internal_133_$__cuda_sm70_shflsync_down_p
        .type           $__internal_133_$__cuda_sm70_shflsync_down_p,@function
        .size           $__internal_133_$__cuda_sm70_shflsync_down_p,(.L_x_3540 - $__internal_133_$__cuda_sm70_shflsync_down_p)
$__internal_133_$__cuda_sm70_shflsync_down_p:
[----:B------:R-:W-:Y:S01]  /*3310*/  HFMA2.MMA R3, -RZ, RZ, 0, 0 ;  /* 0x00000000ff037435 */ /* 0x000fe200000001ff */
[----:B------:R-:W-:Y:S04]  /*3320*/  WARPSYNC R11 ;  /* 0x0000000b00007348 */ /* 0x000fe80003800000 */
[----:B------:R0:W1:Y:S01]  /*3330*/  SHFL.DOWN PT, R10, R5, R10, R6 ;  /* 0x0800000a050a7389 */ /* 0x00006200000e0006 */
[----:B------:R-:W-:Y:S05]  /*3340*/  RET.REL.NODEC R2 `(_ZN10layer_norm13ln_bwd_kernelINS_13Kernel_traitsI13__nv_bfloat16S2_S2_fjLj12288ELj4ELj1ELj4ELj16ENS_18Kernel_traits_baseILj12288ES2_S2_S2_fjLj128EEEEEEEvNS_9BwdParamsE) ;  /* 0xffffccb002007950 */ /* 0x000fea0003c3ffff */
.L_x_1849:
        /* <DEDUP_REMOVED lines=11> */
.L_x_3540:


//--------------------- .text._ZN10layer_norm22ln_bwd_finalize_kernelINS_22Kernel_traits_finalizeILj12288E6__halffS2_fjLj1024ELj4ENS_18Kernel_traits_baseILj12288ES2_fS2_fjLj1024EEEEEEEvNS_9BwdParamsE --------------------------
	.section	.text._ZN10layer_norm22ln_bwd_finalize_kernelINS_22Kernel_traits_finalizeILj12288E6__halffS2_fjLj1024ELj4ENS_18Kernel_traits_baseILj12288ES2_fS2_fjLj1024EEEEEEEvNS_9BwdParamsE,"ax",@progbits
	.sectioninfo	@"SHI_REGISTERS=32"
	.align	128
        .global         _ZN10layer_norm22ln_bwd_finalize_kernelINS_22Kernel_traits_finalizeILj12288E6__halffS2_fjLj1024ELj4ENS_18Kernel_traits_baseILj12288ES2_fS2_fjLj1024EEEEEEEvNS_9BwdParamsE
        .type           _ZN10layer_norm22ln_bwd_finalize_kernelINS_22Kernel_traits_finalizeILj12288E6__halffS2_fjLj1024ELj4ENS_18Kernel_traits_baseILj12288ES2_fS2_fjLj1024EEEEEEEvNS_9BwdParamsE,@function
        .size           _ZN10layer_norm22ln_bwd_finalize_kernelINS_22Kernel_traits_finalizeILj12288E6__halffS2_fjLj1024ELj4ENS_18Kernel_traits_baseILj12288ES2_fS2_fjLj1024EEEEEEEvNS_9BwdParamsE,(.L_x_3541 - _ZN10layer_norm22ln_bwd_finalize_kernelINS_22Kernel_traits_finalizeILj12288E6__halffS2_fjLj1024ELj4ENS_18Kernel_traits_baseILj12288ES2_fS2_fjLj1024EEEEEEEvNS_9BwdParamsE)
        .other          _ZN10layer_norm22ln_bwd_finalize_kernelINS_22Kernel_traits_finalizeILj12288E6__halffS2_fjLj1024ELj4ENS_18Kernel_traits_baseILj12288ES2_fS2_fjLj1024EEEEEEEvNS_9BwdParamsE,@"STO_CUDA_ENTRY STV_DEFAULT"
_ZN10layer_norm22ln_bwd_finalize_kernelINS_22Kernel_traits_finalizeILj12288E6__halffS2_fjLj1024ELj4ENS_18Kernel_traits_baseILj12288ES2_fS2_fjLj1024EEEEEEEvNS_9BwdParamsE:
.text._ZN10layer_norm22ln_bwd_finalize_kernelINS_22Kernel_traits_finalizeILj12288E6__halffS2_fjLj1024ELj4ENS_18Kernel_traits_baseILj12288ES2_fS2_fjLj1024EEEEEEEvNS_9BwdParamsE:
        /* <DEDUP_REMOVED lines=19> */
.L_x_1862:
        /* <DEDUP_REMOVED lines=27> */
.L_x_1854:
        /* <DEDUP_REMOVED lines=32> */
.L_x_1853:
[----:B------:R-:W-:Y:S05]  /*04e0*/  BSYNC B1 ;  /* 0x0000000000017941 */ /* 0x000fea0003800000 */
.L_x_1852:
        /* <DEDUP_REMOVED lines=22> */
.L_x_1856:
[----:B------:R-:W-:Y:S05]  /*0650*/  BSYNC B1 ;  /* 0x0000000000017941 */ /* 0x000fea0003800000 */
.L_x_1855:
        /* <DEDUP_REMOVED lines=10> */
.L_x_1851:
[----:B------:R-:W-:Y:S05]  /*0700*/  BSYNC B0 ;  /* 0x0000000000007941 */ /* 0x000fea0003800000 */
.L_x_1850:
        /* <DEDUP_REMOVED lines=11> */
.L_x_1863:
        /* <DEDUP_REMOVED lines=18> */
.L_x_1864:
[----:B------:R-:W-:Y:S01]  /*08e0*/  @!P1 SHF.R.U32.HI R2, RZ, 0x3, R0 ;  /* 0x00000003ff029819 */ /* 0x000fe20000011600 */
[----:B---3--:R-:W-:Y:S02]  /*08f0*/  FADD.FTZ R5, R5, R10 ;  /* 0x0000000a05057221 */ /* 0x008fe40000010000 */
[----:B--2---:R-:W-:Y:S01]  /*0900*/  FADD.FTZ R7, R7, R4 ;  /* 0x0000000407077221 */ /* 0x004fe20000010000 */
[----:B------:R-:W-:-:S05]  /*0910*/  @!P1 LOP3.LUT R2, R2, 0x1ffffffc, RZ, 0xc0, !PT ;  /* 0x1ffffffc02029812 */ /* 0x000fca00078ec0ff */
[----:B------:R2:W-:Y:S04]  /*0920*/  @!P1 STS [R2+0x2000], R5 ;  /* 0x0020000502009388 */ /* 0x0005e80000000800 */
[----:B------:R2:W-:Y:S02]  /*0930*/  @!P1 STS [R2+0x2080], R7 ;  /* 0x0020800702009388 */ /* 0x0005e40000000800 */
.L_x_1857:
        /* <DEDUP_REMOVED lines=13> */
.L_x_1861:
[----:B------:R-:W-:Y:S05]  /*0a10*/  BSYNC B0 ;  /* 0x0000000000007941 */ /* 0x000fea0003800000 */
.L_x_1860:
[C---:B------:R-:W-:Y:S02]  /*0a20*/  ISETP.GT.U32.AND P1, PT, R18.reuse, -0x3001, PT ;  /* 0xffffcfff1200780c */ /* 0x040fe40003f24070 */
[----:B------:R-:W-:Y:S02]  /*0a30*/  IADD3 R18, R18, 0x3000, RZ ;  /* 0x0000300012127810 */ /* 0x000fe40007ffe0ff */
[----:B------:R-:W-:-:S09]  /*0a40*/  IADD3 R19, R19, 0x1800, RZ ;  /* 0x0000180013137810 */ /* 0x000fd20007ffe0ff */
[----:B012---:R-:W-:Y:S05]  /*0a50*/  @P1 BRA `(.L_x_1862) ;  /* 0xfffff6d000001947 */ /* 0x007fea000383ffff */
[----:B------:R-:W-:Y:S05]  /*0a60*/  EXIT ;  /* 0x000000000000794d */ /* 0x000fea0003800000 */
.L_x_1858:
[----:B--2---:R-:W-:Y:S01]  /*0a70*/  IMAD.MOV.U32 R10, RZ, RZ, R4 ;  /* 0x000000ffff0a7224 */ /* 0x004fe200078e0004 */
[----:B------:R-:W-:Y:S01]  /*0a80*/  MOV R9, 0x1 ;  /* 0x0000000100097802 */ /* 0x000fe20000000f00 */
[----:B------:R-:W-:Y:S01]  /*0a90*/  IMAD.MOV.U32 R6, RZ, RZ, 0x1f ;  /* 0x0000001fff067424 */ /* 0x000fe200078e00ff */
[----:B------:R-:W-:Y:S02]  /*0aa0*/  MOV R11, 0xffffffff ;  /* 0xffffffff000b7802 */ /* 0x000fe40000000f00 */
[----:B------:R-:W-:Y:S02]  /*0ab0*/  MOV R2, 0xad0 ;  /* 0x00000ad000027802 */ /* 0x000fe40000000f00 */
[----:B01----:R-:W-:Y:S05]  /*0ac0*/  CALL.REL.NOINC `($__internal_134_$__cuda_sm70_shflsync_bfly_p) ;  /* 0x000003c000007944 */ /* 0x003fea0003c00000 */
[----:B-1----:R-:W-:Y:S01]  /*0ad0*/  IMAD.MOV.U32 R3, RZ, RZ, R6 ;  /* 0x000000ffff037224 */ /* 0x002fe200078e0006 */
[----:B0-----:R-:W-:Y:S05]  /*0ae0*/  BRA `(.L_x_1863) ;  /* 0xfffffcd000007947 */ /* 0x001fea000383ffff */
.L_x_1859:
[----:B------:R-:W-:Y:S01]  /*0af0*/  HFMA2.MMA R6, -RZ, RZ, 0, 1.847743988037109375e-06 ;  /* 0x0000001fff067435 */ /* 0x000fe200000001ff */
[----:B------:R-:W-:Y:S01]  /*0b00*/  MOV R10, R13 ;  /* 0x0000000d000a7202 */ /* 0x000fe20000000f00 */
[----:B------:R-:W-:Y:S01]  /*0b10*/  IMAD.MOV.U32 R9, RZ, RZ, 0x2 ;  /* 0x00000002ff097424 */ /* 0x000fe200078e00ff */
[----:B------:R-:W-:Y:S01]  /*0b20*/  MOV R2, 0xb50 ;  /* 0x00000b5000027802 */ /* 0x000fe20000000f00 */
[----:B------:R-:W-:-:S02]  /*0b30*/  IMAD.MOV.U32 R11, RZ, RZ, -0x1 ;  /* 0xffffffffff0b7424 */ /* 0x000fc400078e00ff */
[----:B012---:R-:W-:Y:S05]  /*0b40*/  CALL.REL.NOINC `($__internal_134_$__cuda_sm70_shflsync_bfly_p) ;  /* 0x0000034000007944 */ /* 0x007fea0003c00000 */
[----:B01----:R-:W-:Y:S01]  /*0b50*/  FADD.FTZ R10, R13, R6 ;  /* 0x000000060d0a7221 */ /* 0x003fe20000010000 */
[----:B------:R-:W-:Y:S01]  /*0b60*/  MOV R9, 0x4 ;  /* 0x0000000400097802 */ /* 0x000fe20000000f00 */
[----:B------:R-:W-:Y:S01]  /*0b70*/  IMAD.MOV.U32 R6, RZ, RZ, 0x1f ;  /* 0x0000001fff067424 */ /* 0x000fe200078e00ff */
[----:B------:R-:W-:-:S02]  /*0b80*/  MOV R11, 0xffffffff ;  /* 0xffffffff000b7802 */ /* 0x000fc40000000f00 */
[----:B------:R-:W-:Y:S02]  /*0b90*/  MOV R2, 0xbb0 ;  /* 0x00000bb000027802 */ /* 0x000fe40000000f00 */
[----:B------:R-:W-:Y:S05]  /*0ba0*/  CALL.REL.NOINC `($__internal_134_$__cuda_sm70_shflsync_bfly_p) ;  /* 0x000002e000007944 */ /* 0x000fea0003c00000 */
[----:B01----:R-:W-:Y:S01]  /*0bb0*/  FADD.FTZ R10, R10, R6 ;  /* 0x000000060a0a7221 */ /* 0x003fe20000010000 */
[----:B------:R-:W-:Y:S01]  /*0bc0*/  HFMA2.MMA R6, -RZ, RZ, 0, 1.847743988037109375e-06 ;  /* 0x0000001fff067435 */ /* 0x000fe200000001ff */
[----:B------:R-:W-:Y:S01]  /*0bd0*/  IMAD.MOV.U32 R9, RZ, RZ, 0x8 ;  /* 0x00000008ff097424 */ /* 0x000fe200078e00ff */
[----:B------:R-:W-:Y:S01]  /*0be0*/  MOV R2, 0xc10 ;  /* 0x00000c1000027802 */ /* 0x000fe20000000f00 */
[----:B------:R-:W-:-:S03]  /*0bf0*/  IMAD.MOV.U32 R11, RZ, RZ, -0x1 ;  /* 0xffffffffff0b7424 */ /* 0x000fc600078e00ff */
[----:B------:R-:W-:Y:S05]  /*0c00*/  CALL.REL.NOINC `($__internal_134_$__cuda_sm70_shflsync_bfly_p) ;  /* 0x0000028000007944 */ /* 0x000fea0003c00000 */
[----:B-1----:R-:W-:Y:S01]  /*0c10*/  FADD.FTZ R4, R10, R6 ;  /* 0x000000060a047221 */ /* 0x002fe20000010000 */
[----:B0-----:R-:W-:Y:S01]  /*0c20*/  MOV R9, 0x10 ;  /* 0x0000001000097802 */ /* 0x001fe20000000f00 */
[----:B------:R-:W-:Y:S01]  /*0c30*/  IMAD.MOV.U32 R6, RZ, RZ, 0x1f ;  /* 0x0000001fff067424 */ /* 0x000fe200078e00ff */
[----:B------:R-:W-:Y:S01]  /*0c40*/  MOV R11, 0xffffffff ;  /* 0xffffffff000b7802 */ /* 0x000fe20000000f00 */
[----:B------:R-:W-:Y:S01]  /*0c50*/  IMAD.MOV.U32 R10, RZ, RZ, R4 ;  /* 0x000000ffff0a7224 */ /* 0x000fe200078e0004 */
[----:B------:R-:W-:Y:S02]  /*0c60*/  MOV R2, 0xc80 ;  /* 0x00000c8000027802 */ /* 0x000fe40000000f00 */
[----:B------:R-:W-:Y:S05]  /*0c70*/  CALL.REL.NOINC `($__internal_134_$__cuda_sm70_shflsync_bfly_p) ;  /* 0x0000021000007944 */ /* 0x000fea0003c00000 */
[----:B0-----:R-:W-:Y:S01]  /*0c80*/  HFMA2.MMA R9, -RZ, RZ, 0, 5.9604644775390625e-08 ;  /* 0x00000001ff097435 */ /* 0x001fe200000001ff */
[----:B-1----:R-:W-:Y:S01]  /*0c90*/  MOV R7, R6 ;  /* 0x0000000600077202 */ /* 0x002fe20000000f00 */
[----:B------:R-:W-:Y:S01]  /*0ca0*/  IMAD.MOV.U32 R10, RZ, RZ, R5 ;  /* 0x000000ffff0a7224 */ /* 0x000fe200078e0005 */
[----:B------:R-:W-:Y:S01]  /*0cb0*/  MOV R6, 0x1f ;  /* 0x0000001f00067802 */ /* 0x000fe20000000f00 */
[----:B------:R-:W-:Y:S01]  /*0cc0*/  IMAD.MOV.U32 R11, RZ, RZ, -0x1 ;  /* 0xffffffffff0b7424 */ /* 0x000fe200078e00ff */
[----:B------:R-:W-:-:S02]  /*0cd0*/  MOV R2, 0xcf0 ;  /* 0x00000cf000027802 */ /* 0x000fc40000000f00 */
[----:B------:R-:W-:Y:S05]  /*0ce0*/  CALL.REL.NOINC `($__internal_134_$__cuda_sm70_shflsync_bfly_p) ;  /* 0x000001a000007944 */ /* 0x000fea0003c00000 */
[----:B0-----:R-:W-:Y:S01]  /*0cf0*/  HFMA2.MMA R9, -RZ, RZ, 0, 1.1920928955078125e-07 ;  /* 0x00000002ff097435 */ /* 0x001fe200000001ff */
[----:B-1----:R-:W-:Y:S01]  /*0d00*/  FADD.FTZ R10, R5, R6 ;  /* 0x00000006050a7221 */ /* 0x002fe20000010000 */
[----:B------:R-:W-:Y:S01]  /*0d10*/  MOV R6, 0x1f ;  /* 0x0000001f00067802 */ /* 0x000fe20000000f00 */
[----:B------:R-:W-:Y:S01]  /*0d20*/  IMAD.MOV.U32 R11, RZ, RZ, -0x1 ;  /* 0xffffffffff0b7424 */ /* 0x000fe200078e00ff */
[----:B------:R-:W-:-:S02]  /*0d30*/  MOV R2, 0xd50 ;  /* 0x00000d5000027802 */ /* 0x000fc40000000f00 */
[----:B------:R-:W-:Y:S05]  /*0d40*/  CALL.REL.NOINC `($__internal_134_$__cuda_sm70_shflsync_bfly_p) ;  /* 0x0000014000007944 */ /* 0x000fea0003c00000 */
[----:B0-----:R-:W-:Y:S01]  /*0d50*/  HFMA2.MMA R9, -RZ, RZ, 0, 2.384185791015625e-07 ;  /* 0x00000004ff097435 */ /* 0x001fe200000001ff */
[----:B-1----:R-:W-:Y:S01]  /*0d60*/  FADD.FTZ R10, R10, R6 ;  /* 0x000000060a0a7221 */ /* 0x002fe20000010000 */
[----:B------:R-:W-:Y:S01]  /*0d70*/  MOV R6, 0x1f ;  /* 0x0000001f00067802 */ /* 0x000fe20000000f00 */
[----:B------:R-:W-:Y:S01]  /*0d80*/  IMAD.MOV.U32 R11, RZ, RZ, -0x1 ;  /* 0xffffffffff0b7424 */ /* 0x000fe200078e00ff */
[----:B------:R-:W-:-:S02]  /*0d90*/  MOV R2, 0xdb0 ;  /* 0x00000db000027802 */ /* 0x000fc40000000f00 */
[----:B------:R-:W-:Y:S05]  /*0da0*/  CALL.REL.NOINC `($__internal_134_$__cuda_sm70_shflsync_bfly_p) ;  /* 0x000000e000007944 */ /* 0x000fea0003c00000 */
[----:B0-----:R-:W-:Y:S01]  /*0db0*/  HFMA2.MMA R9, -RZ, RZ, 0, 4.76837158203125e-07 ;  /* 0x00000008ff097435 */ /* 0x001fe200000001ff */
[----:B-1----:R-:W-:Y:S01]  /*0dc0*/  FADD.FTZ R10, R10, R6 ;  /* 0x000000060a0a7221 */ /* 0x002fe20000010000 */
[----:B------:R-:W-:Y:S01]  /*0dd0*/  MOV R6, 0x1f ;  /* 0x0000001f00067802 */ /* 0x000fe20000000f00 */
[----:B------:R-:W-:Y:S01]  /*0de0*/  IMAD.MOV.U32 R11, RZ, RZ, -0x1 ;  /* 0xffffffffff0b7424 */ /* 0x000fe200078e00ff */
[----:B------:R-:W-:-:S02]  /*0df0*/  MOV R2, 0xe10 ;  /* 0x00000e1000027802 */ /* 0x000fc40000000f00 */
[----:B------:R-:W-:Y:S05]  /*0e00*/  CALL.REL.NOINC `($__internal_134_$__cuda_sm70_shflsync_bfly_p) ;  /* 0x0000008000007944 */ /* 0x000fea0003c00000 */
[----:B0-----:R-:W-:Y:S01]  /*0e10*/  HFMA2.MMA R9, -RZ, RZ, 0, 9.5367431640625e-07 ;  /* 0x00000010ff097435 */ /* 0x001fe200000001ff */
[----:B-1----:R-:W-:Y:S01]  /*0e20*/  FADD.FTZ R10, R10, R6 ;  /* 0x000000060a0a7221 */ /* 0x002fe20000010000 */
[----:B------:R-:W-:Y:S01]  /*0e30*/  MOV R6, 0x1f ;  /* 0x0000001f00067802 */ /* 0x000fe20000000f00 */
[----:B------:R-:W-:Y:S01]  /*0e40*/  IMAD.MOV.U32 R11, RZ, RZ, -0x1 ;  /* 0xffffffffff0b7424 */ /* 0x000fe200078e00ff */
[----:B------:R-:W-:-:S02]  /*0e50*/  MOV R2, 0xe70 ;  /* 0x00000e7000027802 */ /* 0x000fc40000000f00 */
[----:B------:R-:W-:Y:S05]  /*0e60*/  CALL.REL.NOINC `($__internal_134_$__cuda_sm70_shflsync_bfly_p) ;  /* 0x0000002000007944 */ /* 0x000fea0003c00000 */
[----:B-1----:R-:W-:Y:S01]  /*0e70*/  MOV R5, R6 ;  /* 0x0000000600057202 */ /* 0x002fe20000000f00 */
[----:B0-----:R-:W-:Y:S05]  /*0e80*/  BRA `(.L_x_1864) ;  /* 0xfffffa5000007947 */ /* 0x001fea000383ffff */
        .weak           $__internal_134_$__cuda_sm70_shflsync_bfly_p
        .type           $__internal_134_$__cuda_sm70_shflsync_bfly_p,@function
        .size           $__internal_134_$__cuda_sm70_shflsync_bfly_p,(.L_x_3541 - $__internal_134_$__cuda_sm70_shflsync_bfly_p)
$__internal_134_$__cuda_sm70_shflsync_bfly_p:
[----:B------:R-:W-:Y:S01]  /*0e90*/  HFMA2.MMA R3, -RZ, RZ, 0, 0 ;  /* 0x00000000ff037435 */ /* 0x000fe200000001ff */
[----:B------:R-:W-:Y:S04]  /*0ea0*/  WARPSYNC R11 ;  /* 0x0000000b00007348 */ /* 0x000fe80003800000 */
[----:B------:R0:W1:Y:S01]  /*0eb0*/  SHFL.BFLY PT, R6, R10, R9, R6 ;  /* 0x0c0000090a067389 */ /* 0x00006200000e0006 */
[----:B------:R-:W-:Y:S05]  /*0ec0*/  RET.REL.NODEC R2 `(_ZN10layer_norm22ln_bwd_finalize_kernelINS_22Kernel_traits_finalizeILj12288E6__halffS2_fjLj1024ELj4ENS_18Kernel_traits_baseILj12288ES2_fS2_fjLj1024EEEEEEEvNS_9BwdParamsE) ;  /* 0xfffff13002007950 */ /* 0x000fea0003c3ffff */
.L_x_1865:
        /* <DEDUP_REMOVED lines=11> */
.L_x_3541:


//--------------------- .text._ZN10layer_norm13ln_bwd_kernelINS_13Kernel_traitsI6__halffS2_fjLj12288ELj4ELj1ELj4ELj16ENS_18Kernel_traits_baseILj12288ES2_fS2_fjLj128EEEEEEEvNS_9BwdParamsE --------------------------
	.section	.text._ZN10layer_norm13ln_bwd_kernelINS_13Kernel_traitsI6__halffS2_fjLj12288ELj4ELj1ELj4ELj16ENS_18Kernel_traits_baseILj12288ES2_fS2_fjLj128EEEEEEEvNS_9BwdParamsE,"ax",@progbits
	.sectioninfo	@"SHI_REGISTERS=168"
	.align	128
        .global         _ZN10layer_norm13ln_bwd_kernelINS_13Kernel_traitsI6__halffS2_fjLj12288ELj4ELj1ELj4ELj16ENS_18Kernel_traits_baseILj12288ES2_fS2_fjLj128EEEEEEEvNS_9BwdParamsE
        .type           _ZN10layer_norm13ln_bwd_kernelINS_13Kernel_traitsI6__halffS2_fjLj12288ELj4ELj1ELj4ELj16ENS_18Kernel_traits_baseILj12288ES2_fS2_fjLj128EEEEEEEvNS_9BwdParamsE,@function
        .size           _ZN10layer_norm13ln_bwd_kernelINS_13Kernel_traitsI6__halffS2_fjLj12288ELj4ELj1ELj4ELj16ENS_18Kernel_traits_baseILj12288ES2_fS2_fjLj128EEEEEEEvNS_9BwdParamsE,(.L_x_3542 - _ZN10layer_norm13ln_bwd_kernelINS_13Kernel_traitsI6__halffS2_fjLj12288ELj4ELj1ELj4ELj16ENS_18Kernel_traits_baseILj12288ES2_fS2_fjLj128EEEEEEEvNS_9BwdParamsE)
        .other          _ZN10layer_norm13ln_bwd_kernelINS_13Kernel_traitsI6__halffS2_fjLj12288ELj4ELj1ELj4ELj16ENS_18Kernel_traits_baseILj12288ES2_fS2_fjLj128EEEEEEEvNS_9BwdParamsE,@"STO_CUDA_ENTRY STV_DEFAULT"
_ZN10layer_norm13ln_bwd_kernelINS_13Kernel_traitsI6__halffS2_fjLj12288ELj4ELj1ELj4ELj16ENS_18Kernel_traits_baseILj12288ES2_fS2_fjLj128EEEEEEEvNS_9BwdParamsE:
.text._ZN10layer_norm13ln_bwd_kernelINS_13Kernel_traitsI6__halffS2_fjLj12288ELj4ELj1ELj4ELj16ENS_18Kernel_traits_baseILj12288ES2_fS2_fjLj128EEEEEEEvNS_9BwdParamsE:
        /* <DEDUP_REMOVED lines=166> */
.L_x_1874:
[----:B------:R-:W-:Y:S01]  /*0a60*/  ISETP.NE.U32.AND P0, PT, RZ, c[0x0][0x178], PT ;  /* 0x00005e00ff007a0c */ /* 0x000fe20003f05070 */
[----:B------:R-:W-:Y:S01]  /*0a70*/  IMAD R152, R33, 0xc00, R34 ;  /* 0x00000c0021987824 */ /* 0x000fe200078e0222 */
[----:B------:R-:W-:-:S02]  /*0a80*/  HFMA2.MMA R133, -RZ, RZ, 0, 9.5367431640625e-07 ;  /* 0x00000010ff857435 */ /* 0x000fc400000001ff */
[----:B------:R-:W-:Y:S02]  /*0a90*/  ISETP.NE.AND.EX P0, PT, RZ, c[0x0][0x17c], PT, P0 ;  /* 0x00005f00ff007a0c */ /* 0x000fe40003f05300 */
        /* <DEDUP_REMOVED lines=130> */
[----:B------:R-:W-:Y:S02]  /*12c0*/  @P0 FADD.FTZ R49, -R81, R50 ;  /* 0x0000003251310221 */ /* 0x000fe40000010100 */
[----:B0-----:R-:W-:Y:S02]  /*12d0*/  @P0 FMUL.FTZ R46, R46, R139 ;  /* 0x0000008b2e2e0220 */ /* 0x001fe40000410000 */
[----:B------:R-:W-:Y:S01]  /*12e0*/  @!P0 FMUL.FTZ R44, R127, R140 ;  /* 0x0000008c7f2c8220 */ /* 0x000fe20000410000 */
[----:B------:R-:W0:Y:S01]  /*12f0*/  @P0 MUFU.RCP R139, R121 ;  /* 0x00000079008b0308 */ /* 0x000e220000001000 */
[----:B------:R-:W-:Y:S02]  /*1300*/  @!P0 FMUL.FTZ R47, R127, R48 ;  /* 0x000000307f2f8220 */ /* 0x000fe40000410000 */
[----:B------:R-:W-:-:S02]  /*1310*/  @P0 FADD.FTZ R48, -R107, R51 ;  /* 0x000000336b300221 */ /* 0x000fc40000010100 */
[----:B-1----:R-:W-:-:S03]  /*1320*/  @P0 FMUL.FTZ R49, R49, R36 ;  /* 0x0000002431310220 */ /* 0x002fc60000410000 */
[----:B------:R-:W1:Y:S01]  /*1330*/  @P0 MUFU.RCP R140, R95 ;  /* 0x0000005f008c0308 */ /* 0x000e620000001000 */
[----:B------:R-:W-:Y:S02]  /*1340*/  @!P0 FADD.FTZ R36, R51, -R128 ;  /* 0x8000008033248221 */ /* 0x000fe40000010000 */
[----:B------:R-:W-:Y:S02]  /*1350*/  @!P0 FMUL.FTZ R46, R127, R38 ;  /* 0x000000267f2e8220 */ /* 0x000fe40000410000 */
        /* <DEDUP_REMOVED lines=22> */
[----:B------:R-:W-:Y:S01]  /*14c0*/  @!P0 FADD.FTZ R36, R55, -R128 ;  /* 0x8000008037248221 */ /* 0x000fe20000010000 */
[----:B------:R-:W-:Y:S01]  /*14d0*/  SHF.R.U64 R55, R152, 0x10, R153 ;  /* 0x0000001098377819 */ /* 0x000fe20000001299 */
[----:B------:R-:W-:Y:S01]  /*14e0*/  @P0 FADD.FTZ R52, -R87, R58 ;  /* 0x0000003a57340221 */ /* 0x000fe20000010100 */
[----:B------:R-:W-:Y:S01]  /*14f0*/  SHF.R.U32.HI R157, RZ, 0x10, R153 ;  /* 0x00000010ff9d7819 */ /* 0x000fe20000011699 */
[----:B------:R-:W-:-:S02]  /*1500*/  @!P0 FADD.FTZ R56, R56, -R128 ;  /* 0x8000008038388221 */ /* 0x000fc40000010000 */
[----:B------:R-:W-:Y:S02]  /*1510*/  @P0 FADD.FTZ R37, -R112, R57 ;  /* 0x0000003970250221 */ /* 0x000fe40000010100 */
[----:B------:R-:W-:Y:S02]  /*1520*/  @!P0 FADD.FTZ R38, R57, -R128 ;  /* 0x8000008039268221 */ /* 0x000fe40000010000 */
[----:B------:R-:W-:Y:S01]  /*1530*/  @!P0 FADD.FTZ R58, R58, -R128 ;  /* 0x800000803a3a8221 */ /* 0x000fe20000010000 */
[----:B------:R-:W-:Y:S01]  /*1540*/  HADD2.F32 R54, -RZ, R54.H0_H0 ;  /* 0x20000036ff367230 */ /* 0x000fe20000004100 */
[----:B------:R-:W-:Y:S01]  /*1550*/  @!P0 FADD.FTZ R128, R59, -R128 ;  /* 0x800000803b808221 */ /* 0x000fe20000010000 */
[----:B------:R-:W-:Y:S01]  /*1560*/  MOV R156, R153 ;  /* 0x00000099009c7202 */ /* 0x000fe20000000f00 */
[----:B------:R-:W-:Y:S01]  /*1570*/  @P0 FADD.FTZ R59, -R113, R59 ;  /* 0x0000003b713b0221 */ /* 0x000fe20000010100 */
[----:B------:R-:W-:Y:S01]  /*1580*/  MOV R153, R142 ;  /* 0x0000008e00997202 */ /* 0x000fe20000000f00 */
[----:B----4-:R-:W-:Y:S01]  /*1590*/  @P0 FMUL.FTZ R53, R53, R154 ;  /* 0x0000009a35350220 */ /* 0x010fe20000410000 */
[----:B------:R-:W-:Y:S01]  /*15a0*/  SHF.R.U64 R154, R142, 0x10, R143 ;  /* 0x000000108e9a7819 */ /* 0x000fe2000000128f */
[----:B------:R-:W-:Y:S01]  /*15b0*/  @P0 FMUL.FTZ R160, R37, R160 ;  /* 0x000000a025a00220 */ /* 0x000fe20000410000 */
[----:B------:R-:W-:Y:S01]  /*15c0*/  MOV R37, R149 ;  /* 0x0000009500257202 */ /* 0x000fe20000000f00 */
[----:B------:R-:W-:Y:S01]  /*15d0*/  @!P0 FMUL.FTZ R139, R127, R36 ;  /* 0x000000247f8b8220 */ /* 0x000fe20000410000 */
[----:B------:R-:W-:Y:S01]  /*15e0*/  HADD2.F32 R142, -RZ, R55.H0_H0 ;  /* 0x20000037ff8e7230 */ /* 0x000fe20000004100 */
[----:B------:R-:W-:Y:S01]  /*15f0*/  @P0 FMUL.FTZ R158, R59, R158 ;  /* 0x0000009e3b9e0220 */ /* 0x000fe20000410000 */
[----:B------:R-:W-:Y:S01]  /*1600*/  MOV R36, R147 ;  /* 0x0000009300247202 */ /* 0x000fe20000000f00 */
[----:B------:R-:W-:Y:S01]  /*1610*/  HADD2.F32 R55, -RZ, R157.H0_H0 ;  /* 0x2000009dff377230 */ /* 0x000fe20000004100 */
[----:B------:R-:W-:Y:S01]  /*1620*/  @!P0 FMUL.FTZ R53, R127, R56 ;  /* 0x000000387f358220 */ /* 0x000fe20000410000 */
[----:B------:R-:W-:Y:S01]  /*1630*/  MOV R56, R150 ;  /* 0x0000009600387202 */ /* 0x000fe20000000f00 */
[----:B------:R-:W-:Y:S01]  /*1640*/  @!P0 FMUL.FTZ R158, R127, R128 ;  /* 0x000000807f9e8220 */ /* 0x000fe20000410000 */
[----:B------:R-:W-:Y:S01]  /*1650*/  SHF.R.U64 R57, R150, 0x10, R151 ;  /* 0x0000001096397819 */ /* 0x000fe20000001297 */
[----:B------:R-:W-:Y:S01]  /*1660*/  FMUL.FTZ R157, R88, R54 ;  /* 0x00000036589d7220 */ /* 0x000fe20000410000 */
[----:B------:R-:W-:Y:S01]  /*1670*/  SHF.R.U64 R39, R148, 0x10, R149 ;  /* 0x0000001094277819 */ /* 0x000fe20000001295 */
[----:B------:R-:W-:Y:S01]  /*1680*/  @P0 FMUL.FTZ R159, R52, R159 ;  /* 0x0000009f349f0220 */ /* 0x000fe20000410000 */
[----:B------:R-:W-:Y:S01]  /*1690*/  SHF.R.U32.HI R128, RZ, 0x10, R149 ;  /* 0x00000010ff807819 */ /* 0x000fe20000011695 */
[----:B------:R-:W-:Y:S01]  /*16a0*/  @!P0 FMUL.FTZ R160, R127, R38 ;  /* 0x000000267fa08220 */ /* 0x000fe20000410000 */
[----:B------:R-:W-:-:S02]  /*16b0*/  MOV R141, R148 ;  /* 0x00000094008d7202 */ /* 0x000fc40000000f00 */
[----:B------:R-:W-:Y:S02]  /*16c0*/  MOV R38, R146 ;  /* 0x0000009200267202 */ /* 0x000fe40000000f00 */
[----:B------:R-:W-:Y:S02]  /*16d0*/  MOV R149, R144 ;  /* 0x0000009000957202 */ /* 0x000fe40000000f00 */
[----:B------:R-:W-:Y:S01]  /*16e0*/  SHF.R.U64 R150, R144, 0x10, R145 ;  /* 0x0000001090967819 */ /* 0x000fe20000001291 */
[----:B------:R-:W-:Y:S01]  /*16f0*/  HADD2.F32 R144, -RZ, R156.H0_H0 ;  /* 0x2000009cff907230 */ /* 0x000fe20000004100 */
[----:B------:R-:W-:Y:S02]  /*1700*/  MOV R155, R143 ;  /* 0x0000008f009b7202 */ /* 0x000fe40000000f00 */
[----:B------:R-:W-:Y:S01]  /*1710*/  SHF.R.U32.HI R52, RZ, 0x10, R143 ;  /* 0x00000010ff347819 */ /* 0x000fe2000001168f */
[----:B------:R-:W-:Y:S01]  /*1720*/  HADD2.F32 R143, -RZ, R37.H0_H0 ;  /* 0x20000025ff8f7230 */ /* 0x000fe20000004100 */
[--C-:B------:R-:W-:Y:S01]  /*1730*/  SHF.R.U64 R146, R146, 0x10, R147.reuse ;  /* 0x0000001092927819 */ /* 0x100fe20000001293 */
[----:B------:R-:W-:Y:S01]  /*1740*/  FMUL.FTZ R156, R115, R142 ;  /* 0x0000008e739c7220 */ /* 0x000fe20000410000 */
[----:B------:R-:W-:Y:S01]  /*1750*/  SHF.R.U32.HI R148, RZ, 0x10, R147 ;  /* 0x00000010ff947819 */ /* 0x000fe20000011693 */
[----:B------:R-:W-:Y:S01]  /*1760*/  HADD2.F32 R147, -RZ, R36.H0_H0 ;  /* 0x20000024ff937230 */ /* 0x000fe20000004100 */
[----:B------:R-:W-:-:S02]  /*1770*/  FADD.FTZ R37, RZ, R157 ;  /* 0x0000009dff257221 */ /* 0x000fc40000010000 */
[-C--:B------:R-:W-:Y:S02]  /*1780*/  FFMA.FTZ R36, R157, R138.reuse, RZ ;  /* 0x0000008a9d247223 */ /* 0x080fe400000100ff */
[C---:B------:R-:W-:Y:S02]  /*1790*/  FADD.FTZ R75, R54.reuse, R75 ;  /* 0x0000004b364b7221 */ /* 0x040fe40000010000 */
        /* <DEDUP_REMOVED lines=9> */
[----:B------:R-:W-:Y:S01]  /*1830*/  HADD2.F32 R56, -RZ, R56.H0_H0 ;  /* 0x20000038ff387230 */ /* 0x000fe20000004100 */
[C---:B------:R-:W-:Y:S01]  /*1840*/  FADD.FTZ R69, R55.reuse, R69 ;  /* 0x0000004537457221 */ /* 0x040fe20000010000 */
[----:B------:R-:W-:Y:S01]  /*1850*/  HADD2.F32 R145, -RZ, R38.H0_H0 ;  /* 0x20000026ff917230 */ /* 0x000fe20000004100 */
        /* <DEDUP_REMOVED lines=18> */
[----:B------:R-:W-:Y:S02]  /*1980*/  FFMA.FTZ R64, R58, R45, R64 ;  /* 0x0000002d3a407223 */ /* 0x000fe40000010040 */
        /* <DEDUP_REMOVED lines=8> */
[C---:B------:R-:W-:Y:S02]  /*1a10*/  FADD.FTZ R73, R142.reuse, R73 ;  /* 0x000000498e497221 */ /* 0x040fe40000010000 */
[----:B------:R-:W-:Y:S01]  /*1a20*/  FFMA.FTZ R74, R142, R137, R74 ;  /* 0x000000898e4a7223 */ /* 0x000fe2000001004a */
[----:B------:R-:W-:Y:S01]  /*1a30*/  HADD2.F32 R142, -RZ, R39.H0_H0 ;  /* 0x20000027ff8e7230 */ /* 0x000fe20000004100 */
        /* <DEDUP_REMOVED lines=75> */
[----:B------:R-:W-:Y:S02]  /*1ef0*/  FADD.FTZ R36, R37, R152 ;  /* 0x0000009825247221 */ /* 0x000fe40000010000 */
[----:B------:R-:W-:Y:S01]  /*1f00*/  FFMA.FTZ R38, R152, R135, R39 ;  /* 0x0000008798267223 */ /* 0x000fe20000010027 */
[----:B------:R-:W-:Y:S01]  /*1f10*/  HADD2.F32 R155, -RZ, R155.H0_H0 ;  /* 0x2000009bff9b7230 */ /* 0x000fe20000004100 */
[----:B------:R-:W-:Y:S01]  /*1f20*/  FADD.FTZ R29, R154, R29 ;  /* 0x0000001d9a1d7221 */ /* 0x000fe20000010000 */
[----:B------:R-:W-:Y:S01]  /*1f30*/  LOP3.LUT P0, RZ, R114, 0xff, RZ, 0xc0, !PT ;  /* 0x000000ff72ff7812 */ /* 0x000fe2000780c0ff */
[----:B------:R-:W-:-:S02]  /*1f40*/  FFMA.FTZ R13, R154, R160, R13 ;  /* 0x000000a09a0d7223 */ /* 0x000fc4000001000d */
[----:B------:R-:W-:Y:S02]  /*1f50*/  FMUL.FTZ R154, R125, R154 ;  /* 0x0000009a7d9a7220 */ /* 0x000fe40000410000 */
[----:B------:R-:W-:Y:S02]  /*1f60*/  FADD.FTZ R37, R36, R153 ;  /* 0x0000009924257221 */ /* 0x000fe40000010000 */
[----:B------:R-:W-:Y:S01]  /*1f70*/  FFMA.FTZ R39, R153, R53, R38 ;  /* 0x0000003599277223 */ /* 0x000fe20000010026 */
[----:B------:R-:W-:Y:S01]  /*1f80*/  HADD2.F32 R52, -RZ, R52.H0_H0 ;  /* 0x20000034ff347230 */ /* 0x000fe20000004100 */
        /* <DEDUP_REMOVED lines=18> */
.L_x_1875:
        /* <DEDUP_REMOVED lines=18> */
.L_x_1876:
        /* <DEDUP_REMOVED lines=21> */
.L_x_1870:
[----:B------:R-:W-:Y:S05]  /*2320*/  BSYNC B0 ;  /* 0x0000000000007941 */ /* 0x000fea0003800000 */
.L_x_1869:
        /* <DEDUP_REMOVED lines=30> */
.L_x_1872:
[----:B------:R-:W2:Y:S01]  /*2510*/  LDG.E.STRONG.GPU R38, [R36.64] ;  /* 0x0000000824267981 */ /* 0x000ea2000c1ef900 */
[----:B------:R-:W-:Y:S01]  /*2520*/  YIELD ;  /* 0x0000000000007946 */ /* 0x000fe20003800000 */
[----:B--2---:R-:W-:Y:S01]  /*2530*/  ISETP.NE.AND P0, PT, R38, R39, PT ;  /* 0x000000272600720c */ /* 0x004fe20003f05270 */
[----:B------:R-:W-:-:S12]  /*2540*/  CCTL.IVALL ;  /* 0x00000000ff00798f */ /* 0x000fd80002000000 */
[----:B------:R-:W-:Y:S05]  /*2550*/  @P0 BRA `(.L_x_1872) ;  /* 0xffffffb000000947 */ /* 0x000fea000383ffff */
.L_x_1871:
        /* <DEDUP_REMOVED lines=135> */
.L_x_1873:
        /* <DEDUP_REMOVED lines=36> */
.L_x_1866:
        /* <DEDUP_REMOVED lines=32> */
.L_x_1867:
[----:B------:R-:W-:Y:S02]  /*3210*/  MOV R162, R164 ;  /* 0x000000a400a27202 */ /* 0x000fe40000000f00 */
[----:B------:R-:W-:-:S02]  /*3220*/  MOV R161, 0x10 ;  /* 0x0000001000a17802 */ /* 0x000fc40000000f00 */
[----:B------:R-:W-:Y:S02]  /*3230*/  MOV R39, 0x1f ;  /* 0x0000001f00277802 */ /* 0x000fe40000000f00 */
[----:B------:R-:W-:Y:S02]  /*3240*/  MOV R36, 0xffffffff ;  /* 0xffffffff00247802 */ /* 0x000fe40000000f00 */
[----:B------:R-:W-:Y:S02]  /*3250*/  MOV R163, 0x3270 ;  /* 0x0000327000a37802 */ /* 0x000fe40000000f00 */
[----:B------:R-:W-:Y:S05]  /*3260*/  CALL.REL.NOINC `($__internal_135_$__cuda_sm70_shflsync_down_p) ;  /* 0x0000045000007944 */ /* 0x000fea0003c00000 */
[----:B-1----:R-:W-:Y:S01]  /*3270*/  MOV R165, R39 ;  /* 0x0000002700a57202 */ /* 0x002fe20000000f00 */
[----:B------:R-:W-:Y:S05]  /*3280*/  BRA `(.L_x_1875) ;  /* 0xffffee2000007947 */ /* 0x000fea000383ffff */
.L_x_1868:
[----:B------:R-:W-:Y:S01]  /*3290*/  HFMA2.MMA R161, -RZ, RZ, 0, 9.5367431640625e-07 ;  /* 0x00000010ffa17435 */ /* 0x000fe200000001ff */
[----:B------:R-:W-:Y:S02]  /*32a0*/  MOV R162, R38 ;  /* 0x0000002600a27202 */ /* 0x000fe40000000f00 */
[----:B------:R-:W-:Y:S02]  /*32b0*/  MOV R39, 0x1f ;  /* 0x0000001f00277802 */ /* 0x000fe40000000f00 */
[----:B------:R-:W-:-:S02]  /*32c0*/  MOV R36, 0xffffffff ;  /* 0xffffffff00247802 */ /* 0x000fc40000000f00 */
[----:B------:R-:W-:Y:S02]  /*32d0*/  MOV R163, 0x32f0 ;  /* 0x000032f000a37802 */ /* 0x000fe40000000f00 */
[----:B01----:R-:W-:Y:S05]  /*32e0*/  CALL.REL.NOINC `($__internal_135_$__cuda_sm70_shflsync_down_p) ;  /* 0x000003d000007944 */ /* 0x003fea0003c00000 */
[----:B------:R-:W-:Y:S01]  /*32f0*/  FADD.FTZ R164, R164, R165 ;  /* 0x000000a5a4a47221 */ /* 0x000fe20000010000 */
[----:B------:R-:W-:Y:S01]  /*3300*/  HFMA2.MMA R161, -RZ, RZ, 0, 4.76837158203125e-07 ;  /* 0x00000008ffa17435 */ /* 0x000fe200000001ff */
[----:B-1----:R-:W-:Y:S01]  /*3310*/  FADD.FTZ R38, R38, R39 ;  /* 0x0000002726267221 */ /* 0x002fe20000010000 */
[----:B------:R-:W-:Y:S02]  /*3320*/  MOV R39, 0x1f ;  /* 0x0000001f00277802 */ /* 0x000fe40000000f00 */
[----:B------:R-:W-:Y:S02]  /*3330*/  MOV R36, 0xffffffff ;  /* 0xffffffff00247802 */ /* 0x000fe40000000f00 */
[----:B------:R-:W-:Y:S02]  /*3340*/  MOV R162, R164 ;  /* 0x000000a400a27202 */ /* 0x000fe40000000f00 */
[----:B------:R-:W-:Y:S02]  /*3350*/  MOV R163, 0x3370 ;  /* 0x0000337000a37802 */ /* 0x000fe40000000f00 */
[----:B------:R-:W-:Y:S05]  /*3360*/  CALL.REL.NOINC `($__internal_135_$__cuda_sm70_shflsync_down_p) ;  /* 0x0000035000007944 */ /* 0x000fea0003c00000 */
[----:B------:R-:W-:Y:S01]  /*3370*/  HFMA2.MMA R161, -RZ, RZ, 0, 4.76837158203125e-07 ;  /* 0x00000008ffa17435 */ /* 0x000fe200000001ff */
[----:B-1----:R-:W-:-:S02]  /*3380*/  MOV R165, R39 ;  /* 0x0000002700a57202 */ /* 0x002fc40000000f00 */
[----:B------:R-:W-:Y:S02]  /*3390*/  MOV R162, R38 ;  /* 0x0000002600a27202 */ /* 0x000fe40000000f00 */
[----:B------:R-:W-:Y:S02]  /*33a0*/  MOV R39, 0x1f ;  /* 0x0000001f00277802 */ /* 0x000fe40000000f00 */
[----:B------:R-:W-:Y:S02]  /*33b0*/  MOV R36, 0xffffffff ;  /* 0xffffffff00247802 */ /* 0x000fe40000000f00 */
[----:B------:R-:W-:Y:S02]  /*33c0*/  MOV R163, 0x33e0 ;  /* 0x000033e000a37802 */ /* 0x000fe40000000f00 */
[----:B------:R-:W-:Y:S05]  /*33d0*/  CALL.REL.NOINC `($__internal_135_$__cuda_sm70_shflsync_down_p) ;  /* 0x000002e000007944 */ /* 0x000fea0003c00000 */
[----:B------:R-:W-:Y:S01]  /*33e0*/  FADD.FTZ R164, R165, R164 ;  /* 0x000000a4a5a47221 */ /* 0x000fe20000010000 */
[----:B------:R-:W-:Y:S01]  /*33f0*/  HFMA2.MMA R161, -RZ, RZ, 0, 2.384185791015625e-07 ;  /* 0x00000004ffa17435 */ /* 0x000fe200000001ff */
[----:B-1----:R-:W-:Y:S01]  /*3400*/  FADD.FTZ R38, R38, R39 ;  /* 0x0000002726267221 */ /* 0x002fe20000010000 */
[----:B------:R-:W-:Y:S02]  /*3410*/  MOV R39, 0x1f ;  /* 0x0000001f00277802 */ /* 0x000fe40000000f00 */
[----:B------:R-:W-:-:S02]  /*3420*/  MOV R36, 0xffffffff ;  /* 0xffffffff00247802 */ /* 0x000fc40000000f00 */
[----:B------:R-:W-:Y:S02]  /*3430*/  MOV R162, R164 ;  /* 0x000000a400a27202 */ /* 0x000fe40000000f00 */
[----:B------:R-:W-:Y:S02]  /*3440*/  MOV R163, 0x3460 ;  /* 0x0000346000a37802 */ /* 0x000fe40000000f00 */
[----:B------:R-:W-:Y:S05]  /*3450*/  CALL.REL.NOINC `($__internal_135_$__cuda_sm70_shflsync_down_p) ;  /* 0x0000026000007944 */ /* 0x000fea0003c00000 */
[----:B------:R-:W-:Y:S01]  /*3460*/  HFMA2.MMA R161, -RZ, RZ, 0, 2.384185791015625e-07 ;  /* 0x00000004ffa17435 */ /* 0x000fe200000001ff */
[----:B-1----:R-:W-:Y:S02]  /*3470*/  MOV R165, R39 ;  /* 0x0000002700a57202 */ /* 0x002fe40000000f00 */
[----:B------:R-:W-:Y:S02]  /*3480*/  MOV R162, R38 ;  /* 0x0000002600a27202 */ /* 0x000fe40000000f00 */
[----:B------:R-:W-:Y:S02]  /*3490*/  MOV R39, 0x1f ;  /* 0x0000001f00277802 */ /* 0x000fe40000000f00 */
[----:B------:R-:W-:Y:S02]  /*34a0*/  MOV R36, 0xffffffff ;  /* 0xffffffff00247802 */ /* 0x000fe40000000f00 */
[----:B------:R-:W-:-:S02]  /*34b0*/  MOV R163, 0x34d0 ;  /* 0x000034d000a37802 */ /* 0x000fc40000000f00 */
[----:B------:R-:W-:Y:S05]  /*34c0*/  CALL.REL.NOINC `($__internal_135_$__cuda_sm70_shflsync_down_p) ;  /* 0x000001f000007944 */ /* 0x000fea0003c00000 */
[----:B------:R-:W-:Y:S01]  /*34d0*/  FADD.FTZ R164, R165, R164 ;  /* 0x000000a4a5a47221 */ /* 0x000fe20000010000 */
[----:B------:R-:W-:Y:S01]  /*34e0*/  HFMA2.MMA R161, -RZ, RZ, 0, 1.1920928955078125e-07 ;  /* 0x00000002ffa17435 */ /* 0x000fe200000001ff */
[----:B-1----:R-:W-:Y:S01]  /*34f0*/  FADD.FTZ R38, R38, R39 ;  /* 0x0000002726267221 */ /* 0x002fe20000010000 */
[----:B------:R-:W-:-:S02]  /*3500*/  MOV R39, 0x1f ;  /* 0x0000001f00277802 */ /* 0x000fc40000000f00 */
[----:B------:R-:W-:Y:S02]  /*3510*/  MOV R36, 0xffffffff ;  /* 0xffffffff00247802 */ /* 0x000fe40000000f00 */
[----:B------:R-:W-:Y:S02]  /*3520*/  MOV R162, R164 ;  /* 0x000000a400a27202 */ /* 0x000fe40000000f00 */
[----:B------:R-:W-:Y:S02]  /*3530*/  MOV R163, 0x3550 ;  /* 0x0000355000a37802 */ /* 0x000fe40000000f00 */
[----:B------:R-:W-:Y:S05]  /*3540*/  CALL.REL.NOINC `($__internal_135_$__cuda_sm70_shflsync_down_p) ;  /* 0x0000017000007944 */ /* 0x000fea0003c00000 */
[----:B------:R-:W-:Y:S01]  /*3550*/  HFMA2.MMA R161, -RZ, RZ, 0, 1.1920928955078125e-07 ;  /* 0x00000002ffa17435 */ /* 0x000fe200000001ff */
[----:B-1----:R-:W-:Y:S02]  /*3560*/  MOV R165, R39 ;  /* 0x0000002700a57202 */ /* 0x002fe40000000f00 */
[----:B------:R-:W-:Y:S02]  /*3570*/  MOV R162, R38 ;  /* 0x0000002600a27202 */ /* 0x000fe40000000f00 */
[----:B------:R-:W-:Y:S02]  /*3580*/  MOV R39, 0x1f ;  /* 0x0000001f00277802 */ /* 0x000fe40000000f00 */
[----:B------:R-:W-:-:S02]  /*3590*/  MOV R36, 0xffffffff ;  /* 0xffffffff00247802 */ /* 0x000fc40000000f00 */
[----:B------:R-:W-:Y:S02]  /*35a0*/  MOV R163, 0x35c0 ;  /* 0x000035c000a37802 */ /* 0x000fe40000000f00 */
[----:B------:R-:W-:Y:S05]  /*35b0*/  CALL.REL.NOINC `($__internal_135_$__cuda_sm70_shflsync_down_p) ;  /* 0x0000010000007944 */ /* 0x000fea0003c00000 */
[----:B------:R-:W-:Y:S01]  /*35c0*/  FADD.FTZ R164, R165, R164 ;  /* 0x000000a4a5a47221 */ /* 0x000fe20000010000 */
[----:B------:R-:W-:Y:S01]  /*35d0*/  HFMA2.MMA R161, -RZ, RZ, 0, 5.9604644775390625e-08 ;  /* 0x00000001ffa17435 */ /* 0x000fe200000001ff */
[----:B-1----:R-:W-:Y:S01]  /*35e0*/  FADD.FTZ R38, R38, R39 ;  /* 0x0000002726267221 */ /* 0x002fe20000010000 */
[----:B------:R-:W-:Y:S02]  /*35f0*/  MOV R39, 0x1f ;  /* 0x0000001f00277802 */ /* 0x000fe40000000f00 */
[----:B------:R-:W-:Y:S02]  /*3600*/  MOV R36, 0xffffffff ;  /* 0xffffffff00247802 */ /* 0x000fe40000000f00 */
[----:B------:R-:W-:Y:S02]  /*3610*/  MOV R162, R164 ;  /* 0x000000a400a27202 */ /* 0x000fe40000000f00 */
[----:B------:R-:W-:Y:S02]  /*3620*/  MOV R163, 0x3640 ;  /* 0x0000364000a37802 */ /* 0x000fe40000000f00 */
[----:B------:R-:W-:Y:S05]  /*3630*/  CALL.REL.NOINC `($__internal_135_$__cuda_sm70_shflsync_down_p) ;  /* 0x0000008000007944 */ /* 0x000fea0003c00000 */
[----:B------:R-:W-:Y:S01]  /*3640*/  HFMA2.MMA R161, -RZ, RZ, 0, 5.9604644775390625e-08 ;  /* 0x00000001ffa17435 */ /* 0x000fe200000001ff */
[----:B-1----:R-:W-:-:S02]  /*3650*/  MOV R165, R39 ;  /* 0x0000002700a57202 */ /* 0x002fc40000000f00 */
[----:B------:R-:W-:Y:S02]  /*3660*/  MOV R162, R38 ;  /* 0x0000002600a27202 */ /* 0x000fe40000000f00 */
[----:B------:R-:W-:Y:S02]  /*3670*/  MOV R39, 0x1f ;  /* 0x0000001f00277802 */ /* 0x000fe40000000f00 */
[----:B------:R-:W-:Y:S02]  /*3680*/  MOV R36, 0xffffffff ;  /* 0xffffffff00247802 */ /* 0x000fe40000000f00 */
[----:B------:R-:W-:Y:S02]  /*3690*/  MOV R163, 0x36b0 ;  /* 0x000036b000a37802 */ /* 0x000fe40000000f00 */
[----:B------:R-:W-:Y:S05]  /*36a0*/  CALL.REL.NOINC `($__internal_135_$__cuda_sm70_shflsync_down_p) ;  /* 0x0000001000007944 */ /* 0x000fea0003c00000 */
[----:B-1----:R-:W-:Y:S05]  /*36b0*/  BRA `(.L_x_1876) ;  /* 0xffffeb1000007947 */ /* 0x002fea000383ffff */
        .weak           $__internal_135_$__cuda_sm70_shflsync_down_p
        .type           $__internal_135_$__cuda_sm70_shflsync_down_p,@function
        .size           $__internal_135_$__cuda_sm70_shflsync_down_p,(.L_x_3542 - $__internal_135_$__cuda_sm70_shflsync_down_p)
$__internal_135_$__cuda_sm70_shflsync_down_p:
[----:B------:R-:W-:Y:S04]  /*36c0*/  WARPSYNC R36 ;  /* 0x0000002400007348 */ /* 0x000fe80003800000 */
[----:B------:R0:W1:Y:S02]  /*36d0*/  SHFL.DOWN PT, R39, R162, R161, R39 ;  /* 0x080000a1a2277389 */ /* 0x00006400000e0027 */
[----:B0-----:R-:W-:Y:S01]  /*36e0*/  MOV R162, R163 ;  /* 0x000000a300a27202 */ /* 0x001fe20000000f00 */
[----:B------:R-:W-:-:S06]  /*36f0*/  HFMA2.MMA R163, -RZ, RZ, 0, 0 ;  /* 0x00000000ffa37435 */ /* 0x000fcc00000001ff */
[----:B------:R-:W-:Y:S05]  /*3700*/  RET.REL.NODEC R162 `(_ZN10layer_norm13ln_bwd_kernelINS_13Kernel_traitsI6__halffS2_fjLj12288ELj4ELj1ELj4ELj16ENS_18Kernel_traits_baseILj12288ES2_fS2_fjLj128EEEEEEEvNS_9BwdParamsE) ;  /* 0xffffc8f0a2007950 */ /* 0x000fea0003c3ffff */
.L_x_1877:
        /* <DEDUP_REMOVED lines=15> */
.L_x_3542:


//--------------------- .text._ZN10layer_norm22ln_bwd_finalize_kernelINS_22Kernel_traits_finalizeILj12288E6__halfS2_S2_fjLj1024ELj4ENS_18Kernel_traits_baseILj12288ES2_S2_S2_fjLj1024EEEEEEEvNS_9BwdParamsE --------------------------
	.section	.text._ZN10layer_norm22ln_bwd_finalize_kernelINS_22Kernel_traits_finalizeILj12288E6__halfS2_S2_fjLj1024ELj4ENS_18Kernel_traits_baseILj12288ES2_S2_S2_fjLj1024EEEEEEEvNS_9BwdParamsE,"ax",@progbits
	.sectioninfo	@"SHI_REGISTERS=32"
	.align	128
        .global         _ZN10layer_norm22ln_bwd_finalize_kernelINS_22Kernel_traits_finalizeILj12288E6__halfS2_S2_fjLj1024ELj4ENS_18Kernel_traits_baseILj12288ES2_S2_S2_fjLj1024EEEEEEEvNS_9BwdParamsE
        .type           _ZN10layer_norm22ln_bwd_finalize_kernelINS_22Kernel_traits_finalizeILj12288E6__halfS2_S2_fjLj1024ELj4ENS_18Kernel_traits_baseILj12288ES2_S2_S2_fjLj1024EEEEEEEvNS_9BwdParamsE,@function
        .size           _ZN10layer_norm22ln_bwd_finalize_kernelINS_22Kernel_traits_finalizeILj12288E6__halfS2_S2_fjLj1024ELj4ENS_18Kernel_traits_baseILj12288ES2_S2_S2_fjLj1024EEEEEEEvNS_9BwdParamsE,(.L_x_3543 - _ZN10layer_norm22ln_bwd_finalize_kernelINS_22Kernel_traits_finalizeILj12288E6__halfS2_S2_fjLj1024ELj4ENS_18Kernel_traits_baseILj12288ES2_S2_S2_fjLj1024EEEEEEEvNS_9BwdParamsE)
        .other          _ZN10layer_norm22ln_bwd_finalize_kernelINS_22Kernel_traits_finalizeILj12288E6__halfS2_S2_fjLj1024ELj4ENS_18Kernel_traits_baseILj12288ES2_S2_S2_fjLj1024EEEEEEEvNS_9BwdParamsE,@"STO_CUDA_ENTRY STV_DEFAULT"
_ZN10layer_norm22ln_bwd_finalize_kernelINS_22Kernel_traits_finalizeILj12288E6__halfS2_S2_fjLj1024ELj4ENS_18Kernel_traits_baseILj12288ES2_S2_S2_fjLj1024EEEEEEEvNS_9BwdParamsE:
.text._ZN10layer_norm22ln_bwd_finalize_kernelINS_22Kernel_traits_finalizeILj12288E6__halfS2_S2_fjLj1024ELj4ENS_18Kernel_traits_baseILj12288ES2_S2_S2_fjLj1024EEEEEEEvNS_9BwdParamsE:
        /* <DEDUP_REMOVED lines=19> */
.L_x_1890:
        /* <DEDUP_REMOVED lines=27> */
.L_x_1882:
        /* <DEDUP_REMOVED lines=32> */
.L_x_1881:
[----:B------:R-:W-:Y:S05]  /*04e0*/  BSYNC B1 ;  /* 0x0000000000017941 */ /* 0x000fea0003800000 */
.L_x_1880:
        /* <DEDUP_REMOVED lines=22> */
.L_x_1884:
[----:B------:R-:W-:Y:S05]  /*0650*/  BSYNC B1 ;  /* 0x0000000000017941 */ /* 0x000fea0003800000 */
.L_x_1883:
        /* <DEDUP_REMOVED lines=10> */
.L_x_1879:
[----:B------:R-:W-:Y:S05]  /*0700*/  BSYNC B0 ;  /* 0x0000000000007941 */ /* 0x000fea0003800000 */
.L_x_1878:
        /* <DEDUP_REMOVED lines=11> */
.L_x_1891:
        /* <DEDUP_REMOVED lines=18> */
.L_x_1892:
[----:B------:R-:W-:Y:S01]  /*08e0*/  @!P1 SHF.R.U32.HI R2, RZ, 0x3, R0 ;  /* 0x00000003ff029819 */ /* 0x000fe20000011600 */
[----:B---3--:R-:W-:Y:S02]  /*08f0*/  FADD.FTZ R5, R5, R10 ;  /* 0x0000000a05057221 */ /* 0x008fe40000010000 */
[----:B--2---:R-:W-:Y:S01]  /*0900*/  FADD.FTZ R7, R7, R4 ;  /* 0x0000000407077221 */ /* 0x004fe20000010000 */
[----:B------:R-:W-:-:S05]  /*0910*/  @!P1 LOP3.LUT R2, R2, 0x1ffffffc, RZ, 0xc0, !PT ;  /* 0x1ffffffc02029812 */ /* 0x000fca00078ec0ff */
[----:B------:R2:W-:Y:S04]  /*0920*/  @!P1 STS [R2+0x2000], R5 ;  /* 0x0020000502009388 */ /* 0x0005e80000000800 */
[----:B------:R2:W-:Y:S02]  /*0930*/  @!P1 STS [R2+0x2080], R7 ;  /* 0x0020800702009388 */ /* 0x0005e40000000800 */
.L_x_1885:
        /* <DEDUP_REMOVED lines=13> */
.L_x_1889:
[----:B------:R-:W-:Y:S05]  /*0a10*/  BSYNC B0 ;  /* 0x0000000000007941 */ /* 0x000fea0003800000 */
.L_x_1888:
[C---:B------:R-:W-:Y:S02]  /*0a20*/  ISETP.GT.U32.AND P1, PT, R18.reuse, -0x3001, PT ;  /* 0xffffcfff1200780c */ /* 0x040fe40003f24070 */
[----:B------:R-:W-:Y:S02]  /*0a30*/  IADD3 R18, R18, 0x3000, RZ ;  /* 0x0000300012127810 */ /* 0x000fe40007ffe0ff */
[----:B------:R-:W-:-:S09]  /*0a40*/  IADD3 R19, R19, 0x1800, RZ ;  /* 0x0000180013137810 */ /* 0x000fd20007ffe0ff */
[----:B012---:R-:W-:Y:S05]  /*0a50*/  @P1 BRA `(.L_x_1890) ;  /* 0xfffff6d000001947 */ /* 0x007fea000383ffff */
[----:B------:R-:W-:Y:S05]  /*0a60*/  EXIT ;  /* 0x000000000000794d */ /* 0x000fea0003800000 */
.L_x_1886:
[----:B--2---:R-:W-:Y:S01]  /*0a70*/  IMAD.MOV.U32 R10, RZ, RZ, R4 ;  /* 0x000000ffff0a7224 */ /* 0x004fe200078e0004 */
[----:B------:R-:W-:Y:S01]  /*0a80*/  MOV R9, 0x1 ;  /* 0x0000000100097802 */ /* 0x000fe20000000f00 */
[----:B------:R-:W-:Y:S01]  /*0a90*/  IMAD.MOV.U32 R6, RZ, RZ, 0x1f ;  /* 0x0000001fff067424 */ /* 0x000fe200078e00ff */
[----:B------:R-:W-:Y:S02]  /*0aa0*/  MOV R11, 0xffffffff ;  /* 0xffffffff000b7802 */ /* 0x000fe40000000f00 */
[----:B------:R-:W-:Y:S02]  /*0ab0*/  MOV R2, 0xad0 ;  /* 0x00000ad000027802 */ /* 0x000fe40000000f00 */
[----:B01----:R-:W-:Y:S05]  /*0ac0*/  CALL.REL.NOINC `($__internal_136_$__cuda_sm70_shflsync_bfly_p) ;  /* 0x000003c000007944 */ /* 0x003fea0003c00000 */
[----:B-1----:R-:W-:Y:S01]  /*0ad0*/  IMAD.MOV.U32 R3, RZ, RZ, R6 ;  /* 0x000000ffff037224 */ /* 0x002fe200078e0006 */
[----:B0-----:R-:W-:Y:S05]  /*0ae0*/  BRA `(.L_x_1891) ;  /* 0xfffffcd000007947 */ /* 0x001fea000383ffff */
.L_x_1887:
[----:B------:R-:W-:Y:S01]  /*0af0*/  HFMA2.MMA R6, -RZ, RZ, 0, 1.847743988037109375e-06 ;  /* 0x0000001fff067435 */ /* 0x000fe200000001ff */
[----:B------:R-:W-:Y:S01]  /*0b00*/  MOV R10, R13 ;  /* 0x0000000d000a7202 */ /* 0x000fe20000000f00 */
[----:B------:R-:W-:Y:S01]  /*0b10*/  IMAD.MOV.U32 R9, RZ, RZ, 0x2 ;  /* 0x00000002ff097424 */ /* 0x000fe200078e00ff */
[----:B------:R-:W-:Y:S01]  /*0b20*/  MOV R2, 0xb50 ;  /* 0x00000b5000027802 */ /* 0x000fe20000000f00 */
[----:B------:R-:W-:-:S02]  /*0b30*/  IMAD.MOV.U32 R11, RZ, RZ, -0x1 ;  /* 0xffffffffff0b7424 */ /* 0x000fc400078e00ff */
[----:B012---:R-:W-:Y:S05]  /*0b40*/  CALL.REL.NOINC `($__internal_136_$__cuda_sm70_shflsync_bfly_p) ;  /* 0x0000034000007944 */ /* 0x007fea0003c00000 */
[----:B01----:R-:W-:Y:S01]  /*0b50*/  FADD.FTZ R10, R13, R6 ;  /* 0x000000060d0a7221 */ /* 0x003fe20000010000 */
[----:B------:R-:W-:Y:S01]  /*0b60*/  MOV R9, 0x4 ;  /* 0x0000000400097802 */ /* 0x000fe20000000f00 */
[----:B------:R-:W-:Y:S01]  /*0b70*/  IMAD.MOV.U32 R6, RZ, RZ, 0x1f ;  /* 0x0000001fff067424 */ /* 0x000fe200078e00ff */
[----:B------:R-:W-:-:S02]  /*0b80*/  MOV R11, 0xffffffff ;  /* 0xffffffff000b7802 */ /* 0x000fc40000000f00 */
[----:B------:R-:W-:Y:S02]  /*0b90*/  MOV R2, 0xbb0 ;  /* 0x00000bb000027802 */ /* 0x000fe40000000f00 */
[----:B------:R-:W-:Y:S05]  /*0ba0*/  CALL.REL.NOINC `($__internal_136_$__cuda_sm70_shflsync_bfly_p) ;  /* 0x000002e000007944 */ /* 0x000fea0003c00000 */
[----:B01----:R-:W-:Y:S01]  /*0bb0*/  FADD.FTZ R10, R10, R6 ;  /* 0x000000060a0a7221 */ /* 0x003fe20000010000 */
[----:B------:R-:W-:Y:S01]  /*0bc0*/  HFMA2.MMA R6, -RZ, RZ, 0, 1.847743988037109375e-06 ;  /* 0x0000001fff067435 */ /* 0x000fe200000001ff */
[----:B------:R-:W-:Y:S01]  /*0bd0*/  IMAD.MOV.U32 R9, RZ, RZ, 0x8 ;  /* 0x00000008ff097424 */ /* 0x000fe200078e00ff */
[----:B------:R-:W-:Y:S01]  /*0be0*/  MOV R2, 0xc10 ;  /* 0x00000c1000027802 */ /* 0x000fe20000000f00 */
[----:B------:R-:W-:-:S03]  /*0bf0*/  IMAD.MOV.U32 R11, RZ, RZ, -0x1 ;  /* 0xffffffffff0b7424 */ /* 0x000fc600078e00ff */
[----:B------:R-:W-:Y:S05]  /*0c00*/  CALL.REL.NOINC `($__internal_136_$__cuda_sm70_shflsync_bfly_p) ;  /* 0x0000028000007944 */ /* 0x000fea0003c00000 */
[----:B-1----:R-:W-:Y:S01]  /*0c10*/  FADD.FTZ R4, R10, R6 ;  /* 0x000000060a047221 */ /* 0x002fe20000010000 */
[----:B0-----:R-:W-:Y:S01]  /*0c20*/  MOV R9, 0x10 ;  /* 0x0000001000097802 */ /* 0x001fe20000000f00 */
[----:B------:R-:W-:Y:S01]  /*0c30*/  IMAD.MOV.U32 R6, RZ, RZ, 0x1f ;  /* 0x0000001fff067424 */ /* 0x000fe200078e00ff */
[----:B------:R-:W-:Y:S01]  /*0c40*/  MOV R11, 0xffffffff ;  /* 0xffffffff000b7802 */ /* 0x000fe20000000f00 */
[----:B------:R-:W-:Y:S01]  /*0c50*/  IMAD.MOV.U32 R10, RZ, RZ, R4 ;  /* 0x000000ffff0a7224 */ /* 0x000fe200078e0004 */
[----:B------:R-:W-:Y:S02]  /*0c60*/  MOV R2, 0xc80 ;  /* 0x00000c8000027802 */ /* 0x000fe40000000f00 */
[----:B------:R-:W-:Y:S05]  /*0c70*/  CALL.REL.NOINC `($__internal_136_$__cuda_sm70_shflsync_bfly_p) ;  /* 0x0000021000007944 */ /* 0x000fea0003c00000 */
[----:B0-----:R-:W-:Y:S01]  /*0c80*/  HFMA2.MMA R9, -RZ, RZ, 0, 5.9604644775390625e-08 ;  /* 0x00000001ff097435 */ /* 0x001fe200000001ff */
[----:B-1----:R-:W-:Y:S01]  /*0c90*/  MOV R7, R6 ;  /* 0x0000000600077202 */ /* 0x002fe20000000f00 */
[----:B------:R-:W-:Y:S01]  /*0ca0*/  IMAD.MOV.U32 R10, RZ, RZ, R5 ;  /* 0x000000ffff0a7224 */ /* 0x000fe200078e0005 */
[----:B------:R-:W-:Y:S01]  /*0cb0*/  MOV R6, 0x1f ;  /* 0x0000001f00067802 */ /* 0x000fe20000000f00 */
[----:B------:R-:W-:Y:S01]  /*0cc0*/  IMAD.MOV.U32 R11, RZ, RZ, -0x1 ;  /* 0xffffffffff0b7424 */ /* 0x000fe200078e00ff */
[----:B------:R-:W-:-:S02]  /*0cd0*/  MOV R2, 0xcf0 ;  /* 0x00000cf000027802 */ /* 0x000fc40000000f00 */
[----:B------:R-:W-:Y:S05]  /*0ce0*/  CALL.REL.NOINC `($__internal_136_$__cuda_sm70_shflsync_bfly_p) ;  /* 0x000001a000007944 */ /* 0x000fea0003c00000 */
[----:B0-----:R-:W-:Y:S01]  /*0cf0*/  HFMA2.MMA R9, -RZ, RZ, 0, 1.1920928955078125e-07 ;  /* 0x00000002ff097435 */ /* 0x001fe200000001ff */
[----:B-1----:R-:W-:Y:S01]  /*0d00*/  FADD.FTZ R10, R5, R6 ;  /* 0x00000006050a7221 */ /* 0x002fe20000010000 */
[----:B------:R-:W-:Y:S01]  /*0d10*/  MOV R6, 0x1f ;  /* 0x0000001f00067802 */ /* 0x000fe20000000f00 */
[----:B------:R-:W-:Y:S01]  /*0d20*/  IMAD.MOV.U32 R11, RZ, RZ, -0x1 ;  /* 0xffffffffff0b7424 */ /* 0x000fe200078e00ff */
[----:B------:R-:W-:-:S02]  /*0d30*/  MOV R2, 0xd50 ;  /* 0x00000d5000027802 */ /* 0x000fc40000000f00 */
[----:B------:R-:W-:Y:S05]  /*0d40*/  CALL.REL.NOINC `($__internal_136_$__cuda_sm70_shflsync_bfly_p) ;  /* 0x0000014000007944 */ /* 0x000fea0003c00000 */
[----:B0-----:R-:W-:Y:S01]  /*0d50*/  HFMA2.MMA R9, -RZ, RZ, 0, 2.384185791015625e-07 ;  /* 0x00000004ff097435 */ /* 0x001fe200000001ff */
[----:B-1----:R-:W-:Y:S01]  /*0d60*/  FADD.FTZ R10, R10, R6 ;  /* 0x000000060a0a7221 */ /* 0x002fe20000010000 */
[----:B------:R-:W-:Y:S01]  /*0d70*/  MOV R6, 0x1f ;  /* 0x0000001f00067802 */ /* 0x000fe20000000f00 */
[----:B------:R-:W-:Y:S01]  /*0d80*/  IMAD.MOV.U32 R11, RZ, RZ, -0x1 ;  /* 0xffffffffff0b7424 */ /* 0x000fe200078e00ff */
[----:B------:R-:W-:-:S02]  /*0d90*/  MOV R2, 0xdb0 ;  /* 0x00000db000027802 */ /* 0x000fc40000000f00 */
[----:B------:R-:W-:Y:S05]  /*0da0*/  CALL.REL.NOINC `($__internal_136_$__cuda_sm70_shflsync_bfly_p) ;  /* 0x000000e000007944 */ /* 0x000fea0003c00000 */
[----:B0-----:R-:W-:Y:S01]  /*0db0*/  HFMA2.MMA R9, -RZ, RZ, 0, 4.76837158203125e-07 ;  /* 0x00000008ff097435 */ /* 0x001fe200000001ff */
[----:B-1----:R-:W-:Y:S01]  /*0dc0*/  FADD.FTZ R10, R10, R6 ;  /* 0x000000060a0a7221 */ /* 0x002fe20000010000 */
[----:B------:R-:W-:Y:S01]  /*0dd0*/  MOV R6, 0x1f ;  /* 0x0000001f00067802 */ /* 0x000fe20000000f00 */
[----:B------:R-:W-:Y:S01]  /*0de0*/  IMAD.MOV.U32 R11, RZ, RZ, -0x1 ;  /* 0xffffffffff0b7424 */ /* 0x000fe200078e00ff */
[----:B------:R-:W-:-:S02]  /*0df0*/  MOV R2, 0xe10 ;  /* 0x00000e1000027802 */ /* 0x000fc40000000f00 */
[----:B------:R-:W-:Y:S05]  /*0e00*/  CALL.REL.NOINC `($__internal_136_$__cuda_sm70_shflsync_bfly_p) ;  /* 0x0000008000007944 */ /* 0x000fea0003c00000 */
[----:B0-----:R-:W-:Y:S01]  /*0e10*/  HFMA2.MMA R9, -RZ, RZ, 0, 9.5367431640625e-07 ;  /* 0x00000010ff097435 */ /* 0x001fe200000001ff */
[----:B-1----:R-:W-:Y:S01]  /*0e20*/  FADD.FTZ R10, R10, R6 ;  /* 0x000000060a0a7221 */ /* 0x002fe20000010000 */
[----:B------:R-:W-:Y:S01]  /*0e30*/  MOV R6, 0x1f ;  /* 0x0000001f00067802 */ /* 0x000fe20000000f00 */
[----:B------:R-:W-:Y:S01]  /*0e40*/  IMAD.MOV.U32 R11, RZ, RZ, -0x1 ;  /* 0xffffffffff0b7424 */ /* 0x000fe200078e00ff */
[----:B------:R-:W-:-:S02]  /*0e50*/  MOV R2, 0xe70 ;  /* 0x00000e7000027802 */ /* 0x000fc40000000f00 */
[----:B------:R-:W-:Y:S05]  /*0e60*/  CALL.REL.NOINC `($__internal_136_$__cuda_sm70_shflsync_bfly_p) ;  /* 0x0000002000007944 */ /* 0x000fea0003c00000 */
[----:B-1----:R-:W-:Y:S01]  /*0e70*/  MOV R5, R6 ;  /* 0x0000000600057202 */ /* 0x002fe20000000f00 */
[----:B0-----:R-:W-:Y:S05]  /*0e80*/  BRA `(.L_x_1892) ;  /* 0xfffffa5000007947 */ /* 0x001fea000383ffff */
        .weak           $__internal_136_$__cuda_sm70_shflsync_bfly_p
        .type           $__internal_136_$__cuda_sm70_shflsync_bfly_p,@function
        .size           $__internal_136_$__cuda_sm70_shflsync_bfly_p,(.L_x_3543 - $__internal_136_$__cuda_sm70_shflsync_bfly_p)
$__internal_136_$__cuda_sm70_shflsync_bfly_p:
[----:B------:R-:W-:Y:S01]  /*0e90*/  HFMA2.MMA R3, -RZ, RZ, 0, 0 ;  /* 0x00000000ff037435 */ /* 0x000fe200000001ff */
[----:B------:R-:W-:Y:S04]  /*0ea0*/  WARPSYNC R11 ;  /* 0x0000000b00007348 */ /* 0x000fe80003800000 */
[----:B------:R0:W1:Y:S01]  /*0eb0*/  SHFL.BFLY PT, R6, R10, R9, R6 ;  /* 0x0c0000090a067389 */ /* 0x00006200000e0006 */
[----:B------:R-:W-:Y:S05]  /*0ec0*/  RET.REL.NODEC R2 `(_ZN10layer_norm22ln_bwd_finalize_kernelINS_22Kernel_traits_finalizeILj12288E6__halfS2_S2_fjLj1024ELj4ENS_18Kernel_traits_baseILj12288ES2_S2_S2_fjLj1024EEEEEEEvNS_9BwdParamsE) ;  /* 0xfffff13002007950 */ /* 0x000fea0003c3ffff */
.L_x_1893:
        /* <DEDUP_REMOVED lines=11> */
.L_x_3543:


//--------------------- .text._ZN10layer_norm13ln_bwd_kernelINS_13Kernel_traitsI6__halfS2_S2_fjLj12288ELj4ELj1ELj4ELj16ENS_18Kernel_traits_baseILj12288ES2_S2_S2_fjLj128EEEEEEEvNS_9BwdParamsE --------------------------
	.section	.text._ZN10layer_norm13ln_bwd_kernelINS_13Kernel_traitsI6__halfS2_S2_fjLj12288ELj4ELj1ELj4ELj16ENS_18Kernel_traits_baseILj12288ES2_S2_S2_fjLj128EEEEEEEvNS_9BwdParamsE,"ax",@progbits
	.sectioninfo	@"SHI_REGISTERS=198"
	.align	128
        .global         _ZN10layer_norm13ln_bwd_kernelINS_13Kernel_traitsI6__halfS2_S2_fjLj12288ELj4ELj1ELj4ELj16ENS_18Kernel_traits_baseILj12288ES2_S2_S2_fjLj128EEEEEEEvNS_9BwdParamsE
        .type           _ZN10layer_norm13ln_bwd_kernelINS_13Kernel_traitsI6__halfS2_S2_fjLj12288ELj4ELj1ELj4ELj16ENS_18Kernel_traits_baseILj12288ES2_S2_S2_fjLj128EEEEEEEvNS_9BwdParamsE,@function
        .size           _ZN10layer_norm13ln_bwd_kernelINS_13Kernel_traitsI6__halfS2_S2_fjLj12288ELj4ELj1ELj4ELj16ENS_18Kernel_traits_baseILj12288ES2_S2_S2_fjLj128EEEEEEEvNS_9BwdParamsE,(.L_x_3544 - _ZN10layer_norm13ln_bwd_kernelINS_13Kernel_traitsI6__halfS2_S2_fjLj12288ELj4ELj1ELj4ELj16ENS_18Kernel_traits_baseILj12288ES2_S2_S2_fjLj128EEEEEEEvNS_9BwdParamsE)
        .other          _ZN10layer_norm13ln_bwd_kernelINS_13Kernel_traitsI6__halfS2_S2_fjLj12288ELj4ELj1ELj4ELj16ENS_18Kernel_traits_baseILj12288ES2_S2_S2_fjLj128EEEEEEEvNS_9BwdParamsE,@"STO_CUDA_ENTRY STV_DEFAULT"
_ZN10layer_norm13ln_bwd_kernelINS_13Kernel_traitsI6__halfS2_S2_fjLj12288ELj4ELj1ELj4ELj16ENS_18Kernel_traits_baseILj12288ES2_S2_S2_fjLj128EEEEEEEvNS_9BwdParamsE:
.text._ZN10layer_norm13ln_bwd_kernelINS_13Kernel_traitsI6__halfS2_S2_fjLj12288ELj4ELj1ELj4ELj16ENS_18Kernel_traits_baseILj12288ES2_S2_S2_fjLj128EEEEEEEvNS_9BwdParamsE:
        /* <DEDUP_REMOVED lines=55> */
[--C-:B-----5:R-:W-:Y:S01]  /*0370*/  HADD2.F32 R100, -RZ, R93.reuse.H0_H0 ;  /* 0x2000005dff647230 */ /* 0x120fe20000004100 */
[----:B------:R-:W-:Y:S01]  /*0380*/  SHF.R.U32.HI R131, RZ, 0x5, R17 ;  /* 0x00000005ff837819 */ /* 0x000fe20000011611 */
[----:B------:R-:W-:Y:S01]  /*0390*/  HADD2.F32 R99, -RZ, R93.H1_H1 ;  /* 0x3000005dff637230 */ /* 0x000fe20000004100 */
[----:B------:R-:W-:Y:S01]  /*03a0*/  LEA R127, R127, 0x4, 0x2 ;  /* 0x000000047f7f7811 */ /* 0x000fe200078e10ff */
[--C-:B------:R-:W-:Y:S01]  /*03b0*/  HADD2.F32 R98, -RZ, R94.reuse.H0_H0 ;  /* 0x2000005eff627230 */ /* 0x100fe20000004100 */
[----:B------:R-:W-:Y:S01]  /*03c0*/  MOV R132, 0x1 ;  /* 0x0000000100847802 */ /* 0x000fe20000000f00 */
[----:B------:R-:W-:Y:S01]  /*03d0*/  HADD2.F32 R97, -RZ, R94.H1_H1 ;  /* 0x3000005eff617230 */ /* 0x000fe20000004100 */
[----:B------:R-:W-:Y:S01]  /*03e0*/  SHF.L.U32 R128, R32, 0x2, RZ ;  /* 0x0000000220807819 */ /* 0x000fe200000006ff */
        /* <DEDUP_REMOVED lines=41> */
[----:B------:R-:W-:Y:S01]  /*0680*/  MOV R33, RZ ;  /* 0x000000ff00217202 */ /* 0x000fe20000000f00 */
[----:B------:R-:W-:Y:S01]  /*0690*/  CS2R R46, SRZ ;  /* 0x00000000002e7805 */ /* 0x000fe2000001ff00 */
[----:B------:R-:W-:Y:S01]  /*06a0*/  CS2R R48, SRZ ;  /* 0x0000000000307805 */ /* 0x000fe2000001ff00 */
[----:B------:R-:W-:Y:S01]  /*06b0*/  CS2R R64, SRZ ;  /* 0x0000000000407805 */ /* 0x000fe2000001ff00 */
[----:B------:R-:W-:Y:S01]  /*06c0*/  CS2R R74, SRZ ;  /* 0x00000000004a7805 */ /* 0x000fe2000001ff00 */
[----:B------:R-:W-:-:S02]  /*06d0*/  MOV R130, RZ ;  /* 0x000000ff00827202 */ /* 0x000fc40000000f00 */
[----:B------:R-:W-:Y:S01]  /*06e0*/  LOP3.LUT R131, R131, 0x3, RZ, 0xc0, !PT ;  /* 0x0000000383837812 */ /* 0x000fe200078ec0ff */
[--C-:B--2---:R-:W-:Y:S02]  /*06f0*/  HADD2.F32 R78, -RZ, R104.reuse.H0_H0 ;  /* 0x20000068ff4e7230 */ /* 0x104fe40000004100 */
[----:B------:R-:W-:Y:S02]  /*0700*/  HADD2.F32 R77, -RZ, R104.H1_H1 ;  /* 0x30000068ff4d7230 */ /* 0x000fe40000004100 */
[--C-:B------:R-:W-:Y:S02]  /*0710*/  HADD2.F32 R76, -RZ, R105.reuse.H0_H0 ;  /* 0x20000069ff4c7230 */ /* 0x100fe40000004100 */
[----:B------:R-:W-:Y:S02]  /*0720*/  HADD2.F32 R104, -RZ, R105.H1_H1 ;  /* 0x30000069ff687230 */ /* 0x000fe40000004100 */
[--C-:B------:R-:W-:Y:S02]  /*0730*/  HADD2.F32 R105, -RZ, R107.reuse.H0_H0 ;  /* 0x2000006bff697230 */ /* 0x100fe40000004100 */
[----:B------:R-:W-:-:S02]  /*0740*/  HADD2.F32 R110, -RZ, R107.H1_H1 ;  /* 0x3000006bff6e7230 */ /* 0x000fc40000004100 */
[--C-:B---3--:R-:W-:Y:S02]  /*0750*/  HADD2.F32 R109, -RZ, R112.reuse.H0_H0 ;  /* 0x20000070ff6d7230 */ /* 0x108fe40000004100 */
[----:B------:R-:W-:Y:S02]  /*0760*/  HADD2.F32 R108, -RZ, R112.H1_H1 ;  /* 0x30000070ff6c7230 */ /* 0x000fe40000004100 */
[--C-:B------:R-:W-:Y:S02]  /*0770*/  HADD2.F32 R107, -RZ, R113.reuse.H0_H0 ;  /* 0x20000071ff6b7230 */ /* 0x100fe40000004100 */
[----:B------:R-:W-:Y:S02]  /*0780*/  HADD2.F32 R112, -RZ, R113.H1_H1 ;  /* 0x30000071ff707230 */ /* 0x000fe40000004100 */
[----:B------:R-:W-:Y:S02]  /*0790*/  HADD2.F32 R103, -RZ, R106.H0_H0 ;  /* 0x2000006aff677230 */ /* 0x000fe40000004100 */
[----:B------:R-:W-:-:S02]  /*07a0*/  HADD2.F32 R111, -RZ, R114.H0_H0 ;  /* 0x20000072ff6f7230 */ /* 0x000fc40000004100 */
[--C-:B------:R-:W-:Y:S02]  /*07b0*/  HADD2.F32 R113, -RZ, R115.reuse.H0_H0 ;  /* 0x20000073ff717230 */ /* 0x100fe40000004100 */
[----:B------:R-:W-:Y:S02]  /*07c0*/  HADD2.F32 R118, -RZ, R115.H1_H1 ;  /* 0x30000073ff767230 */ /* 0x000fe40000004100 */
[----:B------:R-:W-:Y:S02]  /*07d0*/  HADD2.F32 R106, -RZ, R106.H1_H1 ;  /* 0x3000006aff6a7230 */ /* 0x000fe40000004100 */
[----:B------:R-:W-:Y:S02]  /*07e0*/  HADD2.F32 R114, -RZ, R114.H1_H1 ;  /* 0x30000072ff727230 */ /* 0x000fe40000004100 */
[--C-:B----4-:R-:W-:Y:S02]  /*07f0*/  HADD2.F32 R117, -RZ, R4.reuse.H0_H0 ;  /* 0x20000004ff757230 */ /* 0x110fe40000004100 */
[----:B------:R-:W-:-:S02]  /*0800*/  HADD2.F32 R116, -RZ, R4.H1_H1 ;  /* 0x30000004ff747230 */ /* 0x000fc40000004100 */
[--C-:B------:R-:W-:Y:S02]  /*0810*/  HADD2.F32 R115, -RZ, R5.reuse.H0_H0 ;  /* 0x20000005ff737230 */ /* 0x100fe40000004100 */
[----:B------:R-:W-:Y:S02]  /*0820*/  HADD2.F32 R119, -RZ, R5.H1_H1 ;  /* 0x30000005ff777230 */ /* 0x000fe40000004100 */
[--C-:B------:R-:W-:Y:S02]  /*0830*/  HADD2.F32 R120, -RZ, R6.reuse.H0_H0 ;  /* 0x20000006ff787230 */ /* 0x100fe40000004100 */
[----:B------:R-:W-:Y:S02]  /*0840*/  HADD2.F32 R122, -RZ, R6.H1_H1 ;  /* 0x30000006ff7a7230 */ /* 0x000fe40000004100 */
[--C-:B------:R-:W-:Y:S02]  /*0850*/  HADD2.F32 R123, -RZ, R7.reuse.H0_H0 ;  /* 0x20000007ff7b7230 */ /* 0x100fe40000004100 */
[----:B------:R-:W-:-:S02]  /*0860*/  HADD2.F32 R126, -RZ, R7.H1_H1 ;  /* 0x30000007ff7e7230 */ /* 0x000fc40000004100 */
.L_x_1902:
[----:B------:R-:W-:Y:S01]  /*0870*/  ISETP.NE.U32.AND P0, PT, RZ, c[0x0][0x178], PT ;  /* 0x00005e00ff007a0c */ /* 0x000fe20003f05070 */
[----:B------:R-:W-:-:S03]  /*0880*/  IMAD R133, R32, 0x600, R29 ;  /* 0x0000060020857824 */ /* 0x000fc600078e021d */
[----:B------:R-:W-:Y:S02]  /*0890*/  ISETP.NE.AND.EX P0, PT, RZ, c[0x0][0x17c], PT, P0 ;  /* 0x00005f00ff007a0c */ /* 0x000fe40003f05300 */
[----:B------:R-:W-:-:S11]  /*08a0*/  IADD3 R134, R133, 0x200, RZ ;  /* 0x0000020085867810 */ /* 0x000fd60007ffe0ff */
[----:B------:R-:W-:-:S04]  /*08b0*/  @P0 LEA R4, P1, R133, c[0x0][0x178], 0x4 ;  /* 0x00005e0085040a11 */ /* 0x000fc800078220ff */
[----:B------:R-:W-:Y:S02]  /*08c0*/  @P0 LEA.HI.X R5, R133, c[0x0][0x17c], RZ, 0x4, P1 ;  /* 0x00005f0085050a11 */ /* 0x000fe400008f24ff */
[----:B------:R-:W-:-:S04]  /*08d0*/  @P0 LEA R2, P1, R134, c[0x0][0x178], 0x4 ;  /* 0x00005e0086020a11 */ /* 0x000fc800078220ff */
[----:B------:R-:W-:Y:S01]  /*08e0*/  @P0 LEA.HI.X R3, R134, c[0x0][0x17c], RZ, 0x4, P1 ;  /* 0x00005f0086030a11 */ /* 0x000fe200008f24ff */
[----:B------:R-:W2:Y:S01]  /*08f0*/  @P0 LDG.E.128 R4, [R4.64] ;  /* 0x0000000604040981 */ /* 0x000ea2000c1e1d00 */
[----:B------:R-:W-:-:S03]  /*0900*/  IADD3 R135, R133, 0x400, RZ ;  /* 0x0000040085877810 */ /* 0x000fc60007ffe0ff */
[----:B------:R0:W3:Y:S01]  /*0910*/  @P0 LDG.E.128 R8, [R2.64] ;  /* 0x0000000602080981 */ /* 0x0000e2000c1e1d00 */
[----:B------:R-:W-:-:S04]  /*0920*/  @P0 LEA R20, P1, R135, c[0x0][0x178], 0x4 ;  /* 0x00005e0087140a11 */ /* 0x000fc800078220ff */
        /* <DEDUP_REMOVED lines=18> */
[----:B------:R4:W5:Y:S01]  /*0a50*/  @!P0 LDG.E.128 R12, [R22.64] ;  /* 0x00000006160c8981 */ /* 0x000962000c1e1d00 */
[----:B-1----:R-:W-:-:S04]  /*0a60*/  IMAD.WIDE.U32 R16, R133, R24, c[0x0][0x1b8] ;  /* 0x00006e0085107625 */ /* 0x002fc800078e0018 */
[----:B------:R-:W-:Y:S02]  /*0a70*/  IMAD.WIDE.U32 R24, R135, R24, c[0x0][0x1b8] ;  /* 0x00006e0087187625 */ /* 0x000fe400078e0018 */
[----:B0-----:R-:W5:Y:S04]  /*0a80*/  LDG.E.128 R16, [R16.64] ;  /* 0x0000000610107981 */ /* 0x001f68000c1e1d00 */
[----:B------:R-:W5:Y:S04]  /*0a90*/  LDG.E.128 R24, [R24.64] ;  /* 0x0000000618187981 */ /* 0x000f68000c1e1d00 */
[----:B----4-:R-:W4:Y:S01]  /*0aa0*/  LDG.E.128 R20, [R20.64] ;  /* 0x0000000614147981 */ /* 0x010f22000c1e1d00 */
        /* <DEDUP_REMOVED lines=20> */
[----:B--2---:R-:W-:-:S02]  /*0bf0*/  HADD2.F32 R160, -RZ, R5.H1_H1 ;  /* 0x30000005ffa07230 */ /* 0x004fc40000004100 */
[----:B------:R-:W-:Y:S02]  /*0c00*/  HADD2.F32 R161, -RZ, R4.H0_H0 ;  /* 0x20000004ffa17230 */ /* 0x000fe40000004100 */
[----:B------:R-:W-:Y:S01]  /*0c10*/  HADD2.F32 R163, -RZ, R5.H0_H0 ;  /* 0x20000005ffa37230 */ /* 0x000fe20000004100 */
[----:B------:R-:W-:Y:S01]  /*0c20*/  @P0 FADD.FTZ R141, -R99, R160 ;  /* 0x000000a0638d0221 */ /* 0x000fe20000010100 */
[--C-:B---3--:R-:W-:Y:S02]  /*0c30*/  HADD2.F32 R169, -RZ, R8.reuse.H0_H0 ;  /* 0x20000008ffa97230 */ /* 0x108fe40000004100 */
[----:B------:R-:W-:Y:S02]  /*0c40*/  HADD2.F32 R8, -RZ, R8.H1_H1 ;  /* 0x30000008ff087230 */ /* 0x000fe40000004100 */
[----:B------:R-:W-:Y:S01]  /*0c50*/  HADD2.F32 R158, -RZ, R4.H1_H1 ;  /* 0x30000004ff9e7230 */ /* 0x000fe20000004100 */
[----:B------:R-:W-:Y:S01]  /*0c60*/  @P0 FADD.FTZ R137, -R102, R161 ;  /* 0x000000a166890221 */ /* 0x000fe20000010100 */
[----:B------:R-:W-:Y:S01]  /*0c70*/  HADD2.F32 R167, -RZ, R7.H0_H0 ;  /* 0x20000007ffa77230 */ /* 0x000fe20000004100 */
[----:B------:R-:W-:Y:S01]  /*0c80*/  @P0 FADD.FTZ R138, -R100, R163 ;  /* 0x000000a3648a0221 */ /* 0x000fe20000010100 */
[----:B------:R-:W-:Y:S01]  /*0c90*/  HADD2.F32 R175, -RZ, R11.H0_H0 ;  /* 0x2000000bffaf7230 */ /* 0x000fe20000004100 */
[----:B0-----:R-:W-:Y:S01]  /*0ca0*/  @P0 FMUL.FTZ R141, R141, R144 ;  /* 0x000000908d8d0220 */ /* 0x001fe20000410000 */
[----:B------:R-:W-:Y:S01]  /*0cb0*/  HADD2.F32 R162, -RZ, R7.H1_H1 ;  /* 0x30000007ffa27230 */ /* 0x000fe20000004100 */
[----:B------:R-:W-:-:S02]  /*0cc0*/  @P0 FADD.FTZ R144, -R93, R8 ;  /* 0x000000085d900221 */ /* 0x000fc40000010100 */
[----:B------:R-:W-:Y:S01]  /*0cd0*/  @P0 FADD.FTZ R139, -R101, R158 ;  /* 0x0000009e658b0221 */ /* 0x000fe20000010100 */
[----:B------:R-:W0:Y:S01]  /*0ce0*/  @P0 MUFU.RCP R5, R117 ;  /* 0x0000007500050308 */ /* 0x000e220000001000 */
[----:B-1----:R-:W-:Y:S02]  /*0cf0*/  @P0 FMUL.FTZ R137, R137, R140 ;  /* 0x0000008c89890220 */ /* 0x002fe40000410000 */
[----:B------:R-:W-:Y:S02]  /*0d00*/  @P0 FMUL.FTZ R138, R138, R3 ;  /* 0x000000038a8a0220 */ /* 0x000fe40000410000 */
[----:B------:R-:W-:Y:S01]  /*0d10*/  @P0 FADD.FTZ R140, -R96, R167 ;  /* 0x000000a7608c0221 */ /* 0x000fe20000010100 */
[----:B------:R-:W-:Y:S01]  /*0d20*/  HADD2.F32 R173, -RZ, R10.H0_H0 ;  /* 0x2000000affad7230 */ /* 0x000fe20000004100 */
[----:B------:R-:W-:Y:S01]  /*0d30*/  @P0 FMUL.FTZ R144, R144, R151 ;  /* 0x0000009790900220 */ /* 0x000fe20000410000 */
[----:B------:R-:W1:Y:S01]  /*0d40*/  @P0 MUFU.RCP R3, R116 ;  /* 0x0000007400030308 */ /* 0x000e620000001000 */
[----:B------:R-:W-:Y:S01]  /*0d50*/  @P0 FMUL.FTZ R139, R139, R142 ;  /* 0x0000008e8b8b0220 */ /* 0x000fe20000410000 */
[----:B------:R-:W-:Y:S01]  /*0d60*/  HADD2.F32 R165, -RZ, R6.H0_H0 ;  /* 0x20000006ffa57230 */ /* 0x000fe20000004100 */
[----:B------:R-:W-:Y:S01]  /*0d70*/  @P0 FADD.FTZ R151, -R88, R175 ;  /* 0x000000af58970221 */ /* 0x000fe20000010100 */
[----:B------:R-:W-:Y:S01]  /*0d80*/  HADD2.F32 R10, -RZ, R10.H1_H1 ;  /* 0x3000000aff0a7230 */ /* 0x000fe20000004100 */
[----:B------:R-:W-:-:S03]  /*0d90*/  @P0 FADD.FTZ R142, -R95, R162 ;  /* 0x000000a25f8e0221 */ /* 0x000fc60000010100 */
[----:B------:R-:W2:Y:S01]  /*0da0*/  @P0 MUFU.RCP R7, R119 ;  /* 0x0000007700070308 */ /* 0x000ea20000001000 */
[----:B------:R-:W-:Y:S01]  /*0db0*/  HADD2.F32 R6, -RZ, R6.H1_H1 ;  /* 0x30000006ff067230 */ /* 0x000fe20000004100 */
[----:B------:R-:W-:Y:S02]  /*0dc0*/  @P0 FMUL.FTZ R140, R140, R147 ;  /* 0x000000938c8c0220 */ /* 0x000fe40000410000 */
[----:B------:R-:W-:Y:S01]  /*0dd0*/  @P0 FADD.FTZ R147, -R94, R169 ;  /* 0x000000a95e930221 */ /* 0x000fe20000010100 */
[--C-:B-----5:R-:W-:Y:S01]  /*0de0*/  HADD2.F32 R177, -RZ, R12.reuse.H0_H0 ;  /* 0x2000000cffb17230 */ /* 0x120fe20000004100 */
[----:B------:R-:W-:Y:S01]  /*0df0*/  @P0 FMUL.FTZ R151, R151, R156 ;  /* 0x0000009c97970220 */ /* 0x000fe20000410000 */
[----:B------:R-:W-:Y:S01]  /*0e00*/  HADD2.F32 R156, -RZ, R12.H1_H1 ;  /* 0x3000000cff9c7230 */ /* 0x000fe20000004100 */
[----:B------:R-:W-:Y:S01]  /*0e10*/  @P0 FMUL.FTZ R142, R142, R149 ;  /* 0x000000958e8e0220 */ /* 0x000fe20000410000 */
[----:B------:R-:W3:Y:S01]  /*0e20*/  @P0 MUFU.RCP R4, R115 ;  /* 0x0000007300040308 */ /* 0x000ee20000001000 */
[----:B------:R-:W-:Y:S01]  /*0e30*/  @P0 FADD.FTZ R143, -R98, R165 ;  /* 0x000000a5628f0221 */ /* 0x000fe20000010100 */
[----:B------:R-:W-:Y:S01]  /*0e40*/  HADD2.F32 R171, -RZ, R9.H0_H0 ;  /* 0x20000009ffab7230 */ /* 0x000fe20000004100 */
[----:B------:R-:W-:Y:S01]  /*0e50*/  @P0 FADD.FTZ R149, -R89, R10 ;  /* 0x0000000a59950221 */ /* 0x000fe20000010100 */
[----:B------:R-:W-:Y:S01]  /*0e60*/  HADD2.F32 R168, -RZ, R13.H1_H1 ;  /* 0x3000000dffa87230 */ /* 0x000fe20000004100 */
[----:B------:R-:W-:Y:S01]  /*0e70*/  @P0 FADD.FTZ R145, -R97, R6 ;  /* 0x0000000661910221 */ /* 0x000fe20000010100 */
[----:B------:R-:W-:Y:S01]  /*0e80*/  HADD2.F32 R164, -RZ, R9.H1_H1 ;  /* 0x30000009ffa47230 */ /* 0x000fe20000004100 */
[----:B------:R-:W-:Y:S01]  /*0e90*/  @P0 FMUL.FTZ R147, R147, R150 ;  /* 0x0000009693930220 */ /* 0x000fe20000410000 */
[----:B------:R-:W-:Y:S01]  /*0ea0*/  HADD2.F32 R166, -RZ, R11.H1_H1 ;  /* 0x3000000bffa67230 */ /* 0x000fe20000004100 */
[----:B------:R-:W-:Y:S01]  /*0eb0*/  @P0 FADD.FTZ R150, -R90, R173 ;  /* 0x000000ad5a960221 */ /* 0x000fe20000010100 */
[--C-:B------:R-:W-:Y:S01]  /*0ec0*/  HADD2.F32 R181, -RZ, R14.reuse.H0_H0 ;  /* 0x2000000effb57230 */ /* 0x100fe20000004100 */
[----:B------:R-:W-:Y:S01]  /*0ed0*/  @P0 FMUL.FTZ R143, R143, R146 ;  /* 0x000000928f8f0220 */ /* 0x000fe20000410000 */
[----:B------:R-:W-:Y:S01]  /*0ee0*/  HADD2.F32 R183, -RZ, R14.H1_H1 ;  /* 0x3000000effb77230 */ /* 0x000fe20000004100 */
[----:B------:R-:W-:Y:S01]  /*0ef0*/  @P0 FMUL.FTZ R149, R149, R154 ;  /* 0x0000009a95950220 */ /* 0x000fe20000410000 */
[----:B------:R-:W-:Y:S01]  /*0f00*/  HADD2.F32 R179, -RZ, R13.H0_H0 ;  /* 0x2000000dffb37230 */ /* 0x000fe20000004100 */
[----:B------:R-:W-:Y:S01]  /*0f10*/  @P0 FADD.FTZ R12, -R86, R177 ;  /* 0x000000b1560c0221 */ /* 0x000fe20000010100 */
[--C-:B------:R-:W-:Y:S01]  /*0f20*/  HADD2.F32 R185, -RZ, R15.reuse.H0_H0 ;  /* 0x2000000fffb97230 */ /* 0x100fe20000004100 */
[----:B------:R-:W-:Y:S01]  /*0f30*/  @P0 FADD.FTZ R14, -R85, R156 ;  /* 0x0000009c550e0221 */ /* 0x000fe20000010100 */
[----:B------:R-:W-:Y:S01]  /*0f40*/  HADD2.F32 R170, -RZ, R15.H1_H1 ;  /* 0x3000000fffaa7230 */ /* 0x000fe20000004100 */
[----:B------:R-:W-:-:S02]  /*0f50*/  @P0 FMUL.FTZ R145, R145, R148 ;  /* 0x0000009491910220 */ /* 0x000fc40000410000 */
[----:B------:R-:W-:Y:S02]  /*0f60*/  @P0 FADD.FTZ R146, -R92, R171 ;  /* 0x000000ab5c920221 */ /* 0x000fe40000010100 */
[----:B------:R-:W-:Y:S02]  /*0f70*/  @P0 FADD.FTZ R154, -R83, R168 ;  /* 0x000000a8539a0221 */ /* 0x000fe40000010100 */
[----:B------:R-:W-:Y:S02]  /*0f80*/  @P0 FADD.FTZ R148, -R91, R164 ;  /* 0x000000a45b940221 */ /* 0x000fe40000010100 */
[----:B------:R-:W-:Y:S02]  /*0f90*/  @P0 FADD.FTZ R152, -R87, R166 ;  /* 0x000000a657980221 */ /* 0x000fe40000010100 */
[----:B------:R-:W-:Y:S02]  /*0fa0*/  @P0 FMUL.FTZ R150, R150, R157 ;  /* 0x0000009d96960220 */ /* 0x000fe40000410000 */
[----:B------:R-:W-:-:S02]  /*0fb0*/  @!P0 FADD.FTZ R11, R165, -R2 ;  /* 0x80000002a50b8221 */ /* 0x000fc40000010000 */
[----:B------:R-:W-:Y:S02]  /*0fc0*/  @!P0 FADD.FTZ R157, R169, -R2 ;  /* 0x80000002a99d8221 */ /* 0x000fe40000010000 */
[----:B0-----:R-:W-:Y:S02]  /*0fd0*/  @P0 FMUL.FTZ R12, R12, R5 ;  /* 0x000000050c0c0220 */ /* 0x001fe40000410000 */
[----:B-1----:R-:W-:Y:S02]  /*0fe0*/  @P0 FMUL.FTZ R14, R14, R3 ;  /* 0x000000030e0e0220 */ /* 0x002fe40000410000 */
[----:B------:R-:W-:Y:S02]  /*0ff0*/  @!P0 FADD.FTZ R165, R173, -R2 ;  /* 0x80000002ada58221 */ /* 0x000fe40000010000 */
[----:B------:R-:W-:Y:S02]  /*1000*/  @!P0 FADD.FTZ R169, R175, -R2 ;  /* 0x80000002afa98221 */ /* 0x000fe40000010000 */
[----:B------:R-:W-:-:S02]  /*1010*/  @P0 FMUL.FTZ R146, R146, R153 ;  /* 0x0000009992920220 */ /* 0x000fc40000410000 */
[----:B--2---:R-:W-:Y:S02]  /*1020*/  @P0 FMUL.FTZ R154, R154, R7 ;  /* 0x000000079a9a0220 */ /* 0x004fe40000410000 */
[----:B------:R-:W-:Y:S02]  /*1030*/  @!P0 FADD.FTZ R3, R161, -R2 ;  /* 0x80000002a1038221 */ /* 0x000fe40000010000 */
[----:B------:R-:W-:Y:S02]  /*1040*/  @!P0 FADD.FTZ R5, R158, -R2 ;  /* 0x800000029e058221 */ /* 0x000fe40000010000 */
[----:B------:R-:W-:Y:S02]  /*1050*/  @!P0 FADD.FTZ R9, R160, -R2 ;  /* 0x80000002a0098221 */ /* 0x000fe40000010000 */
[----:B------:R-:W-:Y:S02]  /*1060*/  @!P0 FADD.FTZ R173, R177, -R2 ;  /* 0x80000002b1ad8221 */ /* 0x000fe40000010000 */
[----:B------:R-:W-:-:S02]  /*1070*/  @!P0 FADD.FTZ R175, R156, -R2 ;  /* 0x800000029caf8221 */ /* 0x000fc40000010000 */
[----:B------:R-:W-:Y:S02]  /*1080*/  @P0 FMUL.FTZ R148, R148, R155 ;  /* 0x0000009b94940220 */ /* 0x000fe40000410000 */
[----:B------:R-:W-:Y:S02]  /*1090*/  @P0 FMUL.FTZ R152, R152, R159 ;  /* 0x0000009f98980220 */ /* 0x000fe40000410000 */
[----:B------:R-:W-:Y:S02]  /*10a0*/  @P0 FADD.FTZ R13, -R84, R179 ;  /* 0x000000b3540d0221 */ /* 0x000fe40000010100 */
[----:B------:R-:W-:Y:S02]  /*10b0*/  @!P0 FADD.FTZ R7, R163, -R2 ;  /* 0x80000002a3078221 */ /* 0x000fe40000010000 */
[----:B------:R-:W-:Y:S02]  /*10c0*/  @!P0 FADD.FTZ R153, R167, -R2 ;  /* 0x80000002a7998221 */ /* 0x000fe40000010000 */
[----:B------:R-:W-:-:S02]  /*10d0*/  @!P0 FADD.FTZ R161, R171, -R2 ;  /* 0x80000002aba18221 */ /* 0x000fc40000010000 */
[----:B------:R-:W-:Y:S02]  /*10e0*/  @!P0 FADD.FTZ R177, R179, -R2 ;  /* 0x80000002b3b18221 */ /* 0x000fe40000010000 */
[----:B------:R-:W-:Y:S02]  /*10f0*/  @P0 FADD.FTZ R156, -R82, R181 ;  /* 0x000000b5529c0221 */ /* 0x000fe40000010100 */
[----:B------:R-:W-:Y:S02]  /*1100*/  @P0 FADD.FTZ R158, -R81, R183 ;  /* 0x000000b7519e0221 */ /* 0x000fe40000010100 */
        /* <DEDUP_REMOVED lines=14> */
[----:B------:R-:W-:Y:S01]  /*11f0*/  HADD2.F32 R3, -RZ, R18.H1_H1 ;  /* 0x30000012ff037230 */ /* 0x000fe20000004100 */
[----:B---3--:R-:W-:Y:S01]  /*1200*/  @P0 FMUL.FTZ R13, R13, R4 ;  /* 0x000000040d0d0220 */ /* 0x008fe20000410000 */
[----:B------:R-:W-:Y:S01]  /*1210*/  HADD2.F32 R4, -RZ, R16.H1_H1 ;  /* 0x30000010ff047230 */ /* 0x000fe20000004100 */
[----:B------:R-:W-:-:S02]  /*1220*/  @!P0 FMUL.FTZ R145, R136, R15 ;  /* 0x0000000f88918220 */ /* 0x000fc40000410000 */
[----:B------:R-:W-:Y:S01]  /*1230*/  FMUL.FTZ R16, R78, R2 ;  /* 0x000000024e107220 */ /* 0x000fe20000410000 */
[----:B------:R-:W-:Y:S01]  /*1240*/  HADD2.F32 R15, -RZ, R17.H0_H0 ;  /* 0x20000011ff0f7230 */ /* 0x000fe20000004100 */
[----:B------:R-:W-:Y:S01]  /*1250*/  @!P0 FMUL.FTZ R144, R136, R159 ;  /* 0x0000009f88908220 */ /* 0x000fe20000410000 */
[--C-:B------:R-:W-:Y:S01]  /*1260*/  HADD2.F32 R159, -RZ, R24.reuse.H0_H0 ;  /* 0x20000018ff9f7230 */ /* 0x100fe20000004100 */
[C---:B------:R-:W-:Y:S01]  /*1270*/  @!P0 FMUL.FTZ R146, R136.reuse, R161 ;  /* 0x000000a188928220 */ /* 0x040fe20000410000 */
[----:B------:R-:W-:Y:S01]  /*1280*/  HADD2.F32 R161, -RZ, R24.H1_H1 ;  /* 0x30000018ffa17230 */ /* 0x000fe20000004100 */
[----:B------:R-:W-:Y:S01]  /*1290*/  @!P0 FMUL.FTZ R139, R136, R5 ;  /* 0x00000005888b8220 */ /* 0x000fe20000410000 */
[----:B------:R-:W-:Y:S01]  /*12a0*/  HADD2.F32 R6, -RZ, R18.H0_H0 ;  /* 0x20000012ff067230 */ /* 0x000fe20000004100 */
[----:B------:R-:W-:Y:S02]  /*12b0*/  @!P0 FMUL.FTZ R138, R136, R7 ;  /* 0x00000007888a8220 */ /* 0x000fe40000410000 */
        /* <DEDUP_REMOVED lines=8> */
[----:B------:R-:W-:Y:S01]  /*1340*/  HADD2.F32 R17, -RZ, R17.H1_H1 ;  /* 0x30000011ff117230 */ /* 0x000fe20000004100 */
[C---:B------:R-:W-:Y:S02]  /*1350*/  FADD.FTZ R121, R4.reuse, R121 ;  /* 0x0000007904797221 */ /* 0x040fe40000010000 */
[----:B------:R-:W-:Y:S02]  /*1360*/  FFMA.FTZ R124, R4, R139, R124 ;  /* 0x0000008b047c7223 */ /* 0x000fe4000001007c */
[C---:B------:R-:W-:Y:S02]  /*1370*/  FADD.FTZ R73, R15.reuse, R73 ;  /* 0x000000490f497221 */ /* 0x040fe40000010000 */
[----:B------:R-:W-:Y:S02]  /*1380*/  FFMA.FTZ R75, R15, R138, R75 ;  /* 0x0000008a0f4b7223 */ /* 0x000fe4000001004b */
[----:B------:R-:W-:-:S02]  /*1390*/  FMUL.FTZ R15, R76, R15 ;  /* 0x0000000f4c0f7220 */ /* 0x000fc40000410000 */
[----:B------:R-:W-:Y:S02]  /*13a0*/  FADD.FTZ R4, R3, R18 ;  /* 0x0000001203047221 */ /* 0x000fe40000010000 */
[----:B------:R-:W-:Y:S01]  /*13b0*/  FFMA.FTZ R2, R18, R139, R2 ;  /* 0x0000008b12027223 */ /* 0x000fe20000010002 */
[----:B----4-:R-:W-:Y:S01]  /*13c0*/  HADD2.F32 R8, -RZ, R20.H0_H0 ;  /* 0x20000014ff087230 */ /* 0x010fe20000004100 */
[----:B------:R-:W-:Y:S01]  /*13d0*/  @!P0 FMUL.FTZ R141, R136, R9 ;  /* 0x00000009888d8220 */ /* 0x000fe20000410000 */
[----:B------:R-:W-:Y:S01]  /*13e0*/  HADD2.F32 R9, -RZ, R20.H1_H1 ;  /* 0x30000014ff097230 */ /* 0x000fe20000004100 */
[----:B------:R-:W-:Y:S02]  /*13f0*/  FMUL.FTZ R20, R104, R17 ;  /* 0x0000001168147220 */ /* 0x000fe40000410000 */
[----:B------:R-:W-:Y:S02]  /*1400*/  FADD.FTZ R3, R4, R15 ;  /* 0x0000000f04037221 */ /* 0x000fe40000010000 */
[----:B------:R-:W-:Y:S01]  /*1410*/  FFMA.FTZ R2, R15, R138, R2 ;  /* 0x0000008a0f027223 */ /* 0x000fe20000010002 */
[----:B------:R-:W-:Y:S01]  /*1420*/  HADD2.F32 R164, -RZ, R22.H0_H0 ;  /* 0x20000016ffa47230 */ /* 0x000fe20000004100 */
[----:B------:R-:W-:Y:S01]  /*1430*/  @!P0 FMUL.FTZ R142, R136, R155 ;  /* 0x0000009b888e8220 */ /* 0x000fe20000410000 */
[----:B------:R-:W-:Y:S01]  /*1440*/  HADD2.F32 R155, -RZ, R22.H1_H1 ;  /* 0x30000016ff9b7230 */ /* 0x000fe20000004100 */
[----:B------:R-:W-:-:S02]  /*1450*/  @!P0 FMUL.FTZ R143, R136, R11 ;  /* 0x0000000b888f8220 */ /* 0x000fc40000410000 */
[----:B------:R-:W-:Y:S02]  /*1460*/  FMUL.FTZ R22, R103, R6 ;  /* 0x0000000667167220 */ /* 0x000fe40000410000 */
[----:B------:R-:W-:Y:S02]  /*1470*/  FADD.FTZ R3, R3, R20 ;  /* 0x0000001403037221 */ /* 0x000fe40000010000 */
[----:B------:R-:W-:Y:S01]  /*1480*/  FFMA.FTZ R2, R20, R141, R2 ;  /* 0x0000008d14027223 */ /* 0x000fe20000010002 */
[----:B------:R-:W-:Y:S01]  /*1490*/  HADD2.F32 R5, -RZ, R19.H0_H0 ;  /* 0x20000013ff057230 */ /* 0x000fe20000004100 */
[----:B------:R-:W-:Y:S02]  /*14a0*/  @!P0 FMUL.FTZ R140, R136, R153 ;  /* 0x00000099888c8220 */ /* 0x000fe40000410000 */
[----:B------:R-:W0:Y:S01]  /*14b0*/  S2R R153, SR_TID.X ;  /* 0x0000000000997919 */ /* 0x000e220000002100 */
        /* <DEDUP_REMOVED lines=11> */
[C---:B------:R-:W-:Y:S01]  /*1570*/  @!P0 FMUL.FTZ R150, R136.reuse, R165 ;  /* 0x000000a588968220 */ /* 0x040fe20000410000 */
[--C-:B------:R-:W-:Y:S01]  /*1580*/  HADD2.F32 R165, -RZ, R26.reuse.H0_H0 ;  /* 0x2000001affa57230 */ /* 0x100fe20000004100 */
[C---:B------:R-:W-:Y:S01]  /*1590*/  @!P0 FMUL.FTZ R149, R136.reuse, R167 ;  /* 0x000000a788958220 */ /* 0x040fe20000410000 */
[----:B------:R-:W-:Y:S01]  /*15a0*/  HADD2.F32 R167, -RZ, R26.H1_H1 ;  /* 0x3000001affa77230 */ /* 0x000fe20000004100 */
[----:B------:R-:W-:-:S02]  /*15b0*/  @!P0 FMUL.FTZ R147, R136, R157 ;  /* 0x0000009d88938220 */ /* 0x000fc40000410000 */
[----:B------:R-:W-:Y:S02]  /*15c0*/  FMUL.FTZ R26, R109, R8 ;  /* 0x000000086d1a7220 */ /* 0x000fe40000410000 */
[----:B------:R-:W-:Y:S02]  /*15d0*/  FADD.FTZ R3, R4, R21 ;  /* 0x0000001504037221 */ /* 0x000fe40000010000 */
[----:B------:R-:W-:Y:S01]  /*15e0*/  FFMA.FTZ R2, R21, R142, R2 ;  /* 0x0000008e15027223 */ /* 0x000fe20000010002 */
[--C-:B------:R-:W-:Y:S01]  /*15f0*/  HADD2.F32 R166, -RZ, R23.reuse.H0_H0 ;  /* 0x20000017ffa67230 */ /* 0x100fe20000004100 */
[----:B------:R-:W-:Y:S01]  /*1600*/  FADD.FTZ R4, R3, R26 ;  /* 0x0000001a03047221 */ /* 0x000fe20000010000 */
[----:B------:R-:W-:Y:S01]  /*1610*/  HADD2.F32 R157, -RZ, R23.H1_H1 ;  /* 0x30000017ff9d7230 */ /* 0x000fe20000004100 */
[----:B------:R-:W-:Y:S02]  /*1620*/  FMUL.FTZ R23, R108, R9 ;  /* 0x000000096c177220 */ /* 0x000fe40000410000 */
[----:B------:R-:W-:Y:S01]  /*1630*/  FFMA.FTZ R2, R26, R147, R2 ;  /* 0x000000931a027223 */ /* 0x000fe20000010002 */
[--C-:B------:R-:W-:Y:S01]  /*1640*/  HADD2.F32 R168, -RZ, R25.reuse.H0_H0 ;  /* 0x20000019ffa87230 */ /* 0x100fe20000004100 */
[----:B------:R-:W-:Y:S01]  /*1650*/  @!P0 FMUL.FTZ R148, R136, R163 ;  /* 0x000000a388948220 */ /* 0x000fe20000410000 */
[----:B------:R-:W-:Y:S01]  /*1660*/  HADD2.F32 R163, -RZ, R25.H1_H1 ;  /* 0x30000019ffa37230 */ /* 0x000fe20000004100 */
[----:B------:R-:W-:-:S02]  /*1670*/  FMUL.FTZ R25, R107, R10 ;  /* 0x0000000a6b197220 */ /* 0x000fc40000410000 */
[----:B------:R-:W-:Y:S02]  /*1680*/  FADD.FTZ R4, R4, R23 ;  /* 0x0000001704047221 */ /* 0x000fe40000010000 */
[----:B------:R-:W-:Y:S01]  /*1690*/  FFMA.FTZ R2, R23, R144, R2 ;  /* 0x0000009017027223 */ /* 0x000fe20000010002 */
[----:B0-----:R-:W-:Y:S01]  /*16a0*/  SHF.R.U32.HI R153, RZ, 0x5, R153 ;  /* 0x00000005ff997819 */ /* 0x001fe20000011699 */
[C---:B------:R-:W-:Y:S01]  /*16b0*/  @!P0 FMUL.FTZ R151, R136.reuse, R169 ;  /* 0x000000a988978220 */ /* 0x040fe20000410000 */
[--C-:B------:R-:W-:Y:S01]  /*16c0*/  HADD2.F32 R169, -RZ, R27.reuse.H0_H0 ;  /* 0x2000001bffa97230 */ /* 0x100fe20000004100 */
[----:B------:R-:W-:Y:S01]  /*16d0*/  @!P0 FMUL.FTZ R152, R136, R171 ;  /* 0x000000ab88988220 */ /* 0x000fe20000410000 */
[----:B------:R-:W-:Y:S01]  /*16e0*/  HADD2.F32 R171, -RZ, R27.H1_H1 ;  /* 0x3000001bffab7230 */ /* 0x000fe20000004100 */
[----:B------:R-:W-:Y:S02]  /*16f0*/  FMUL.FTZ R27, R112, R11 ;  /* 0x0000000b701b7220 */ /* 0x000fe40000410000 */
[----:B------:R-:W-:-:S02]  /*1700*/  FADD.FTZ R4, R4, R25 ;  /* 0x0000001904047221 */ /* 0x000fc40000010000 */
[----:B------:R-:W-:Y:S02]  /*1710*/  FFMA.FTZ R2, R25, R146, R2 ;  /* 0x0000009219027223 */ /* 0x000fe40000010002 */
[----:B------:R-:W-:Y:S01]  /*1720*/  @P0 FADD.FTZ R162, -R79, R170 ;  /* 0x000000aa4fa20221 */ /* 0x000fe20000010100 */
[----:B------:R-:W-:Y:S01]  /*1730*/  LOP3.LUT R170, R153, 0x7fffffc, RZ, 0xc0, !PT ;  /* 0x07fffffc99aa7812 */ /* 0x000fe200078ec0ff */
        /* <DEDUP_REMOVED lines=24> */
[C---:B------:R-:W-:Y:S02]  /*18c0*/  @!P0 FMUL.FTZ R13, R136.reuse, R177 ;  /* 0x000000b1880d8220 */ /* 0x040fe40000410000 */
[C---:B------:R-:W-:Y:S02]  /*18d0*/  FADD.FTZ R52, R159.reuse, R52 ;  /* 0x000000349f347221 */ /* 0x040fe40000010000 */
[----:B------:R-:W-:Y:S02]  /*18e0*/  FFMA.FTZ R47, R159, R12, R47 ;  /* 0x0000000c9f2f7223 */ /* 0x000fe4000001002f */
        /* <DEDUP_REMOVED lines=9> */
[----:B------:R-:W-:Y:S02]  /*1980*/  @!P0 FMUL.FTZ R154, R136, R179 ;  /* 0x000000b3889a8220 */ /* 0x000fe40000410000 */
[C---:B------:R-:W-:Y:S02]  /*1990*/  FADD.FTZ R36, R161.reuse, R36 ;  /* 0x00000024a1247221 */ /* 0x040fe40000010000 */
[----:B------:R-:W-:Y:S02]  /*19a0*/  FFMA.FTZ R39, R161, R14, R39 ;  /* 0x0000000ea1277223 */ /* 0x000fe40000010027 */
[----:B------:R-:W-:-:S02]  /*19b0*/  FMUL.FTZ R161, R119, R163 ;  /* 0x000000a377a17220 */ /* 0x000fc40000410000 */
[----:B------:R-:W-:Y:S02]  /*19c0*/  FADD.FTZ R4, R3, R168 ;  /* 0x000000a803047221 */ /* 0x000fe40000010000 */
[----:B------:R-:W-:Y:S02]  /*19d0*/  FFMA.FTZ R2, R168, R13, R2 ;  /* 0x0000000da8027223 */ /* 0x000fe40000010002 */
[----:B------:R-:W-:Y:S02]  /*19e0*/  @P0 FMUL.FTZ R156, R156, R189 ;  /* 0x000000bd9c9c0220 */ /* 0x000fe40000410000 */
[----:B------:R-:W-:Y:S02]  /*19f0*/  @!P0 FMUL.FTZ R156, R136, R181 ;  /* 0x000000b5889c8220 */ /* 0x000fe40000410000 */
[C---:B------:R-:W-:Y:S02]  /*1a00*/  FADD.FTZ R34, R163.reuse, R34 ;  /* 0x00000022a3227221 */ /* 0x040fe40000010000 */
[----:B------:R-:W-:-:S02]  /*1a10*/  FFMA.FTZ R37, R163, R154, R37 ;  /* 0x0000009aa3257223 */ /* 0x000fc40000010025 */
[----:B------:R-:W-:Y:S02]  /*1a20*/  FMUL.FTZ R163, R120, R165 ;  /* 0x000000a578a37220 */ /* 0x000fe40000410000 */
[----:B------:R-:W-:Y:S02]  /*1a30*/  FADD.FTZ R4, R4, R161 ;  /* 0x000000a104047221 */ /* 0x000fe40000010000 */
[----:B------:R-:W-:Y:S02]  /*1a40*/  FFMA.FTZ R2, R161, R154, R2 ;  /* 0x0000009aa1027223 */ /* 0x000fe40000010002 */
[----:B------:R-:W-:Y:S02]  /*1a50*/  @P0 FMUL.FTZ R160, R160, R193 ;  /* 0x000000c1a0a00220 */ /* 0x000fe40000410000 */
[----:B------:R-:W-:Y:S02]  /*1a60*/  @P0 FMUL.FTZ R158, R158, R191 ;  /* 0x000000bf9e9e0220 */ /* 0x000fe40000410000 */
[----:B------:R-:W-:-:S02]  /*1a70*/  @!P0 FMUL.FTZ R160, R136, R185 ;  /* 0x000000b988a08220 */ /* 0x000fc40000410000 */
[C---:B------:R-:W-:Y:S02]  /*1a80*/  FADD.FTZ R53, R165.reuse, R53 ;  /* 0x00000035a5357221 */ /* 0x040fe40000010000 */
[-C--:B------:R-:W-:Y:S02]  /*1a90*/  FFMA.FTZ R45, R165, R156.reuse, R45 ;  /* 0x0000009ca52d7223 */ /* 0x080fe4000001002d */
        /* <DEDUP_REMOVED lines=9> */
[----:B------:R-:W-:-:S02]  /*1b30*/  @P0 FMUL.FTZ R162, R162, R195 ;  /* 0x000000c3a2a20220 */ /* 0x000fc40000410000 */
[----:B------:R-:W-:Y:S01]  /*1b40*/  @!P0 FMUL.FTZ R162, R136, R187 ;  /* 0x000000bb88a28220 */ /* 0x000fe20000410000 */
[----:B------:R-:W-:Y:S01]  /*1b50*/  LOP3.LUT P0, RZ, R132, 0xff, RZ, 0xc0, !PT ;  /* 0x000000ff84ff7812 */ /* 0x000fe2000780c0ff */
[C---:B------:R-:W-:Y:S02]  /*1b60*/  FADD.FTZ R31, R167.reuse, R31 ;  /* 0x0000001fa71f7221 */ /* 0x040fe40000010000 */
[----:B------:R-:W-:Y:S02]  /*1b70*/  FFMA.FTZ R35, R167, R158, R35 ;  /* 0x0000009ea7237223 */ /* 0x000fe40000010023 */
[----:B------:R-:W-:Y:S02]  /*1b80*/  FMUL.FTZ R167, R126, R171 ;  /* 0x000000ab7ea77220 */ /* 0x000fe40000410000 */
[----:B------:R-:W-:Y:S02]  /*1b90*/  FADD.FTZ R4, R4, R169 ;  /* 0x000000a904047221 */ /* 0x000fe40000010000 */
[----:B------:R-:W-:Y:S01]  /*1ba0*/  FFMA.FTZ R2, R169, R160, R2 ;  /* 0x000000a0a9027223 */ /* 0x000fe20000010002 */
[----:B------:R-:W-:Y:S01]  /*1bb0*/  SEL R170, R127, R170, !P0 ;  /* 0x000000aa7faa7207 */ /* 0x000fe20004000000 */
        /* <DEDUP_REMOVED lines=22> */
.L_x_1903:
        /* <DEDUP_REMOVED lines=18> */
.L_x_1904:
        /* <DEDUP_REMOVED lines=22> */
.L_x_1898:
[----:B------:R-:W-:Y:S05]  /*1fa0*/  BSYNC B0 ;  /* 0x0000000000007941 */ /* 0x000fea0003800000 */
.L_x_1897:
        /* <DEDUP_REMOVED lines=28> */
.L_x_1900:
[----:B------:R-:W2:Y:S01]  /*2170*/  LDG.E.STRONG.GPU R4, [R2.64] ;  /* 0x0000000602047981 */ /* 0x000ea2000c1ef900 */
[----:B------:R-:W-:Y:S01]  /*2180*/  YIELD ;  /* 0x0000000000007946 */ /* 0x000fe20003800000 */
[----:B--2---:R-:W-:Y:S01]  /*2190*/  ISETP.NE.AND P0, PT, R4, R7, PT ;  /* 0x000000070400720c */ /* 0x004fe20003f05270 */
[----:B------:R-:W-:-:S12]  /*21a0*/  CCTL.IVALL ;  /* 0x00000000ff00798f */ /* 0x000fd80002000000 */
[----:B------:R-:W-:Y:S05]  /*21b0*/  @P0 BRA `(.L_x_1900) ;  /* 0xffffffb000000947 */ /* 0x000fea000383ffff */
.L_x_1899:
        /* <DEDUP_REMOVED lines=43> */
[----:B------:R-:W-:Y:S01]  /*2470*/  FADD.FTZ R141, R20, -R141 ;  /* 0x8000008d148d7221 */ /* 0x000fe20000010000 */
[----:B------:R-:W-:Y:S01]  /*2480*/  LEA R20, P2, R135, c[0x0][0x1d0], 0x4 ;  /* 0x0000740087147a11 */ /* 0x000fe200078420ff */
        /* <DEDUP_REMOVED lines=23> */
[C---:B------:R-:W-:Y:S02]  /*2600*/  FMUL.FTZ R2, R136.reuse, R141 ;  /* 0x0000008d88027220 */ /* 0x040fe40000410000 */
[C---:B------:R-:W-:Y:S02]  /*2610*/  FMUL.FTZ R9, R136.reuse, R25 ;  /* 0x0000001988097220 */ /* 0x040fe40000410000 */
[----:B------:R-:W-:Y:S01]  /*2620*/  FMUL.FTZ R14, R136, R27 ;  /* 0x0000001b880e7220 */ /* 0x000fe20000410000 */
[----:B------:R-:W-:Y:S01]  /*2630*/  F2FP.PACK_AB R5, R2, R5 ;  /* 0x000000050205723e */ /* 0x000fe200000000ff */
[----:B------:R-:W-:Y:S01]  /*2640*/  FADD.FTZ R137, R16, -R137 ;  /* 0x8000008910897221 */ /* 0x000fe20000010000 */
[C---:B------:R-:W-:Y:S01]  /*2650*/  LEA R2, P0, R133.reuse, c[0x0][0x1d0], 0x4 ;  /* 0x0000740085027a11 */ /* 0x040fe200078020ff */
[----:B------:R-:W-:Y:S01]  /*2660*/  FADD.FTZ R143, R22, -R143 ;  /* 0x8000008f168f7221 */ /* 0x000fe20000010000 */
[----:B------:R-:W-:Y:S01]  /*2670*/  F2FP.PACK_AB R9, R14, R9 ;  /* 0x000000090e09723e */ /* 0x000fe200000000ff */
        /* <DEDUP_REMOVED lines=9> */
[----:B------:R-:W-:Y:S01]  /*2710*/  F2FP.PACK_AB R14, R18, R163 ;  /* 0x000000a3120e723e */ /* 0x000fe200000000ff */
        /* <DEDUP_REMOVED lines=13> */
[C---:B------:R-:W-:Y:S01]  /*27f0*/  FMUL.FTZ R145, R136.reuse, R145 ;  /* 0x0000009188917220 */ /* 0x040fe20000410000 */
[----:B------:R-:W-:Y:S01]  /*2800*/  F2FP.PACK_AB R4, R139, R4 ;  /* 0x000000048b04723e */ /* 0x000fe200000000ff */
[----:B------:R-:W-:Y:S01]  /*2810*/  FMUL.FTZ R7, R136, R19 ;  /* 0x0000001388077220 */ /* 0x000fe20000410000 */
[----:B------:R-:W-:Y:S01]  /*2820*/  LEA.HI.X R19, R134, c[0x0][0x1d4], RZ, 0x4, P1 ;  /* 0x0000750086137a11 */ /* 0x000fe200008f24ff */
[C---:B------:R-:W-:Y:S01]  /*2830*/  FMUL.FTZ R8, R136.reuse, R21 ;  /* 0x0000001588087220 */ /* 0x040fe20000410000 */
[----:B------:R-:W-:Y:S01]  /*2840*/  F2FP.PACK_AB R6, R145, R6 ;  /* 0x000000069106723e */ /* 0x000fe200000000ff */
[C---:B------:R-:W-:Y:S01]  /*2850*/  FMUL.FTZ R147, R136.reuse, R147 ;  /* 0x0000009388937220 */ /* 0x040fe20000410000 */
[----:B------:R-:W-:Y:S01]  /*2860*/  LEA.HI.X R21, R135, c[0x0][0x1d4], RZ, 0x4, P2 ;  /* 0x0000750087157a11 */ /* 0x000fe200010f24ff */
[----:B------:R-:W-:Y:S01]  /*2870*/  FMUL.FTZ R12, R136, R23 ;  /* 0x00000017880c7220 */ /* 0x000fe20000410000 */
[----:B------:R-:W-:Y:S01]  /*2880*/  F2FP.PACK_AB R7, R8, R7 ;  /* 0x000000070807723e */ /* 0x000fe200000000ff */
[----:B------:R-:W-:Y:S01]  /*2890*/  FMUL.FTZ R10, R136, R153 ;  /* 0x00000099880a7220 */ /* 0x000fe20000410000 */
[----:B------:R-:W-:Y:S01]  /*28a0*/  LOP3.LUT P1, RZ, R132, 0xff, RZ, 0xc0, !PT ;  /* 0x000000ff84ff7812 */ /* 0x000fe2000782c0ff */
[----:B------:R-:W-:Y:S01]  /*28b0*/  FMUL.FTZ R149, R136, R149 ;  /* 0x0000009588957220 */ /* 0x000fe20000410000 */
[----:B------:R-:W-:Y:S01]  /*28c0*/  F2FP.PACK_AB R8, R12, R147 ;  /* 0x000000930c08723e */ /* 0x000fe200000000ff */
[C---:B------:R-:W-:Y:S01]  /*28d0*/  FMUL.FTZ R11, R136.reuse, R151 ;  /* 0x00000097880b7220 */ /* 0x040fe20000410000 */
[----:B------:R0:W-:Y:S01]  /*28e0*/  STG.E.128 [R2.64], R4 ;  /* 0x0000000402007986 */ /* 0x0001e2000c101d06 */
[C---:B------:R-:W-:Y:S01]  /*28f0*/  FMUL.FTZ R16, R136.reuse, R155 ;  /* 0x0000009b88107220 */ /* 0x040fe20000410000 */
[----:B------:R-:W-:Y:S01]  /*2900*/  F2FP.PACK_AB R10, R149, R10 ;  /* 0x0000000a950a723e */ /* 0x000fe200000000ff */
[C---:B------:R-:W-:Y:S01]  /*2910*/  FMUL.FTZ R157, R136.reuse, R157 ;  /* 0x0000009d889d7220 */ /* 0x040fe20000410000 */
[----:B------:R-:W-:Y:S01]  /*2920*/  SEL R132, RZ, 0x1, P1 ;  /* 0x00000001ff847807 */ /* 0x000fe20000800000 */
[----:B------:R-:W-:Y:S01]  /*2930*/  FMUL.FTZ R22, R136, R159 ;  /* 0x0000009f88167220 */ /* 0x000fe20000410000 */
[----:B------:R-:W-:Y:S01]  /*2940*/  F2FP.PACK_AB R11, R16, R11 ;  /* 0x0000000b100b723e */ /* 0x000fe200000000ff */
[----:B------:R-:W-:-:S02]  /*2950*/  FMUL.FTZ R13, R136, R13 ;  /* 0x0000000d880d7220 */ /* 0x000fc40000410000 */
        /* <DEDUP_REMOVED lines=10> */
.L_x_1901:
        /* <DEDUP_REMOVED lines=45> */
.L_x_1894:
        /* <DEDUP_REMOVED lines=24> */
.L_x_1895:
[----:B------:R-:W-:Y:S02]  /*2e50*/  MOV R5, R7 ;  /* 0x0000000700057202 */ /* 0x000fe40000000f00 */
[----:B------:R-:W-:-:S02]  /*2e60*/  MOV R10, 0x10 ;  /* 0x00000010000a7802 */ /* 0x000fc40000000f00 */
[----:B------:R-:W-:Y:S02]  /*2e70*/  MOV R6, 0x1f ;  /* 0x0000001f00067802 */ /* 0x000fe40000000f00 */
[----:B------:R-:W-:Y:S02]  /*2e80*/  MOV R11, 0xffffffff ;  /* 0xffffffff000b7802 */ /* 0x000fe40000000f00 */
[----:B------:R-:W-:Y:S02]  /*2e90*/  MOV R2, 0x2eb0 ;  /* 0x00002eb000027802 */ /* 0x000fe40000000f00 */
[----:B------:R-:W-:Y:S05]  /*2ea0*/  CALL.REL.NOINC `($__internal_137_$__cuda_sm70_shflsync_down_p) ;  /* 0x0000045000007944 */ /* 0x000fea0003c00000 */
[----:B-1----:R-:W-:Y:S01]  /*2eb0*/  MOV R4, R10 ;  /* 0x0000000a00047202 */ /* 0x002fe20000000f00 */
[----:B0-----:R-:W-:Y:S05]  /*2ec0*/  BRA `(.L_x_1903) ;  /* 0xffffee5000007947 */ /* 0x001fea000383ffff */
.L_x_1896:
[----:B------:R-:W-:Y:S01]  /*2ed0*/  HFMA2.MMA R10, -RZ, RZ, 0, 9.5367431640625e-07 ;  /* 0x00000010ff0a7435 */ /* 0x000fe200000001ff */
[----:B------:R-:W-:Y:S02]  /*2ee0*/  MOV R5, R9 ;  /* 0x0000000900057202 */ /* 0x000fe40000000f00 */
[----:B------:R-:W-:Y:S02]  /*2ef0*/  MOV R6, 0x1f ;  /* 0x0000001f00067802 */ /* 0x000fe40000000f00 */
[----:B------:R-:W-:-:S02]  /*2f00*/  MOV R11, 0xffffffff ;  /* 0xffffffff000b7802 */ /* 0x000fc40000000f00 */
[----:B------:R-:W-:Y:S02]  /*2f10*/  MOV R2, 0x2f30 ;  /* 0x00002f3000027802 */ /* 0x000fe40000000f00 */
[----:B01----:R-:W-:Y:S05]  /*2f20*/  CALL.REL.NOINC `($__internal_137_$__cuda_sm70_shflsync_down_p) ;  /* 0x000003d000007944 */ /* 0x003fea0003c00000 */
[----:B------:R-:W-:Y:S01]  /*2f30*/  FADD.FTZ R7, R7, R4 ;  /* 0x0000000407077221 */ /* 0x000fe20000010000 */
[----:B0-----:R-:W-:Y:S01]  /*2f40*/  MOV R6, 0x1f ;  /* 0x0000001f00067802 */ /* 0x001fe20000000f00 */
[----:B-1----:R-:W-:Y:S01]  /*2f50*/  FADD.FTZ R9, R9, R10 ;  /* 0x0000000a09097221 */ /* 0x002fe20000010000 */
[----:B------:R-:W-:Y:S01]  /*2f60*/  HFMA2.MMA R10, -RZ, RZ, 0, 4.76837158203125e-07 ;  /* 0x00000008ff0a7435 */ /* 0x000fe200000001ff */
[----:B------:R-:W-:Y:S02]  /*2f70*/  MOV R11, 0xffffffff ;  /* 0xffffffff000b7802 */ /* 0x000fe40000000f00 */
[----:B------:R-:W-:Y:S02]  /*2f80*/  MOV R5, R7 ;  /* 0x0000000700057202 */ /* 0x000fe40000000f00 */
[----:B------:R-:W-:Y:S02]  /*2f90*/  MOV R2, 0x2fb0 ;  /* 0x00002fb000027802 */ /* 0x000fe40000000f00 */
[----:B------:R-:W-:Y:S05]  /*2fa0*/  CALL.REL.NOINC `($__internal_137_$__cuda_sm70_shflsync_down_p) ;  /* 0x0000035000007944 */ /* 0x000fea0003c00000 */
[----:B-1----:R-:W-:Y:S01]  /*2fb0*/  MOV R4, R10 ;  /* 0x0000000a00047202 */ /* 0x002fe20000000f00 */
[----:B------:R-:W-:Y:S01]  /*2fc0*/  HFMA2.MMA R10, -RZ, RZ, 0, 4.76837158203125e-07 ;  /* 0x00000008ff0a7435 */ /* 0x000fe200000001ff */
[----:B0-----:R-:W-:-:S02]  /*2fd0*/  MOV R5, R9 ;  /* 0x0000000900057202 */ /* 0x001fc40000000f00 */
[----:B------:R-:W-:Y:S02]  /*2fe0*/  MOV R6, 0x1f ;  /* 0x0000001f00067802 */ /* 0x000fe40000000f00 */
[----:B------:R-:W-:Y:S02]  /*2ff0*/  MOV R11, 0xffffffff ;  /* 0xffffffff000b7802 */ /* 0x000fe40000000f00 */
[----:B------:R-:W-:Y:S02]  /*3000*/  MOV R2, 0x3020 ;  /* 0x0000302000027802 */ /* 0x000fe40000000f00 */
[----:B------:R-:W-:Y:S05]  /*3010*/  CALL.REL.NOINC `($__internal_137_$__cuda_sm70_shflsync_down_p) ;  /* 0x000002e000007944 */ /* 0x000fea0003c00000 */
[----:B------:R-:W-:Y:S01]  /*3020*/  FADD.FTZ R7, R4, R7 ;  /* 0x0000000704077221 */ /* 0x000fe20000010000 */
[----:B0-----:R-:W-:Y:S01]  /*3030*/  MOV R6, 0x1f ;  /* 0x0000001f00067802 */ /* 0x001fe20000000f00 */
[----:B-1----:R-:W-:Y:S01]  /*3040*/  FADD.FTZ R9, R9, R10 ;  /* 0x0000000a09097221 */ /* 0x002fe20000010000 */
[----:B------:R-:W-:Y:S01]  /*3050*/  HFMA2.MMA R10, -RZ, RZ, 0, 2.384185791015625e-07 ;  /* 0x00000004ff0a7435 */ /* 0x000fe200000001ff */
[----:B------:R-:W-:Y:S02]  /*3060*/  MOV R11, 0xffffffff ;  /* 0xffffffff000b7802 */ /* 0x000fe40000000f00 */
[----:B------:R-:W-:-:S02]  /*3070*/  MOV R5, R7 ;  /* 0x0000000700057202 */ /* 0x000fc40000000f00 */
[----:B------:R-:W-:Y:S02]  /*3080*/  MOV R2, 0x30a0 ;  /* 0x000030a000027802 */ /* 0x000fe40000000f00 */
[----:B------:R-:W-:Y:S05]  /*3090*/  CALL.REL.NOINC `($__internal_137_$__cuda_sm70_shflsync_down_p) ;  /* 0x0000026000007944 */ /* 0x000fea0003c00000 */
[----:B-1----:R-:W-:Y:S01]  /*30a0*/  MOV R4, R10 ;  /* 0x0000000a00047202 */ /* 0x002fe20000000f00 */
[----:B------:R-:W-:Y:S01]  /*30b0*/  HFMA2.MMA R10, -RZ, RZ, 0, 2.384185791015625e-07 ;  /* 0x00000004ff0a7435 */ /* 0x000fe200000001ff */
[----:B0-----:R-:W-:Y:S02]  /*30c0*/  MOV R5, R9 ;  /* 0x0000000900057202 */ /* 0x001fe40000000f00 */
[----:B------:R-:W-:Y:S02]  /*30d0*/  MOV R6, 0x1f ;  /* 0x0000001f00067802 */ /* 0x000fe40000000f00 */
[----:B------:R-:W-:Y:S02]  /*30e0*/  MOV R11, 0xffffffff ;  /* 0xffffffff000b7802 */ /* 0x000fe40000000f00 */
[----:B------:R-:W-:Y:S02]  /*30f0*/  MOV R2, 0x3110 ;  /* 0x0000311000027802 */ /* 0x000fe40000000f00 */
[----:B------:R-:W-:Y:S05]  /*3100*/  CALL.REL.NOINC `($__internal_137_$__cuda_sm70_shflsync_down_p) ;  /* 0x000001f000007944 */ /* 0x000fea0003c00000 */
[----:B------:R-:W-:Y:S01]  /*3110*/  FADD.FTZ R7, R4, R7 ;  /* 0x0000000704077221 */ /* 0x000fe20000010000 */
[----:B0-----:R-:W-:Y:S01]  /*3120*/  MOV R6, 0x1f ;  /* 0x0000001f00067802 */ /* 0x001fe20000000f00 */
[----:B-1----:R-:W-:Y:S01]  /*3130*/  FADD.FTZ R9, R9, R10 ;  /* 0x0000000a09097221 */ /* 0x002fe20000010000 */
[----:B------:R-:W-:Y:S01]  /*3140*/  HFMA2.MMA R10, -RZ, RZ, 0, 1.1920928955078125e-07 ;  /* 0x00000002ff0a7435 */ /* 0x000fe200000001ff */
[----:B------:R-:W-:-:S02]  /*3150*/  MOV R11, 0xffffffff ;  /* 0xffffffff000b7802 */ /* 0x000fc40000000f00 */
[----:B------:R-:W-:Y:S02]  /*3160*/  MOV R5, R7 ;  /* 0x0000000700057202 */ /* 0x000fe40000000f00 */
[----:B------:R-:W-:Y:S02]  /*3170*/  MOV R2, 0x3190 ;  /* 0x0000319000027802 */ /* 0x000fe40000000f00 */
[----:B------:R-:W-:Y:S05]  /*3180*/  CALL.REL.NOINC `($__internal_137_$__cuda_sm70_shflsync_down_p) ;  /* 0x0000017000007944 */ /* 0x000fea0003c00000 */
[----:B-1----:R-:W-:Y:S01]  /*3190*/  MOV R4, R10 ;  /* 0x0000000a00047202 */ /* 0x002fe20000000f00 */
[----:B------:R-:W-:Y:S01]  /*31a0*/  HFMA2.MMA R10, -RZ, RZ, 0, 1.1920928955078125e-07 ;  /* 0x00000002ff0a7435 */ /* 0x000fe200000001ff */
[----:B0-----:R-:W-:Y:S02]  /*31b0*/  MOV R5, R9 ;  /* 0x0000000900057202 */ /* 0x001fe40000000f00 */
[----:B------:R-:W-:Y:S02]  /*31c0*/  MOV R6, 0x1f ;  /* 0x0000001f00067802 */ /* 0x000fe40000000f00 */
[----:B------:R-:W-:Y:S02]  /*31d0*/  MOV R11, 0xffffffff ;  /* 0xffffffff000b7802 */ /* 0x000fe40000000f00 */
[----:B------:R-:W-:-:S02]  /*31e0*/  MOV R2, 0x3200 ;  /* 0x0000320000027802 */ /* 0x000fc40000000f00 */
[----:B------:R-:W-:Y:S05]  /*31f0*/  CALL.REL.NOINC `($__internal_137_$__cuda_sm70_shflsync_down_p) ;  /* 0x0000010000007944 */ /* 0x000fea0003c00000 */
[----:B------:R-:W-:Y:S01]  /*3200*/  FADD.FTZ R7, R4, R7 ;  /* 0x0000000704077221 */ /* 0x000fe20000010000 */
[----:B0-----:R-:W-:Y:S01]  /*3210*/  MOV R6, 0x1f ;  /* 0x0000001f00067802 */ /* 0x001fe20000000f00 */
[----:B-1----:R-:W-:Y:S01]  /*3220*/  FADD.FTZ R9, R9, R10 ;  /* 0x0000000a09097221 */ /* 0x002fe20000010000 */
[----:B------:R-:W-:Y:S01]  /*3230*/  HFMA2.MMA R10, -RZ, RZ, 0, 5.9604644775390625e-08 ;  /* 0x00000001ff0a7435 */ /* 0x000fe200000001ff */
[----:B------:R-:W-:-:S02]  /*3240*/  MOV R11, 0xffffffff ;  /* 0xffffffff000b7802 */ /* 0x000fc40000000f00 */
[----:B------:R-:W-:Y:S02]  /*3250*/  MOV R5, R7 ;  /* 0x0000000700057202 */ /* 0x000fe40000000f00 */
[----:B------:R-:W-:Y:S02]  /*3260*/  MOV R2, 0x3280 ;  /* 0x0000328000027802 */ /* 0x000fe40000000f00 */
[----:B------:R-:W-:Y:S05]  /*3270*/  CALL.REL.NOINC `($__internal_137_$__cuda_sm70_shflsync_down_p) ;  /* 0x0000008000007944 */ /* 0x000fea0003c00000 */
[----:B-1----:R-:W-:Y:S01]  /*3280*/  MOV R8, R10 ;  /* 0x0000000a00087202 */ /* 0x002fe20000000f00 */
[----:B------:R-:W-:Y:S01]  /*3290*/  HFMA2.MMA R10, -RZ, RZ, 0, 5.9604644775390625e-08 ;  /* 0x00000001ff0a7435 */ /* 0x000fe200000001ff */
[----:B0-----:R-:W-:Y:S02]  /*32a0*/  MOV R5, R9 ;  /* 0x0000000900057202 */ /* 0x001fe40000000f00 */
[----:B------:R-:W-:Y:S02]  /*32b0*/  MOV R6, 0x1f ;  /* 0x0000001f00067802 */ /* 0x000fe40000000f00 */
[----:B------:R-:W-:Y:S02]  /*32c0*/  MOV R11, 0xffffffff ;  /* 0xffffffff000b7802 */ /* 0x000fe40000000f00 */
[----:B------:R-:W-:-:S02]  /*32d0*/  MOV R2, 0x32f0 ;  /* 0x000032f000027802 */ /* 0x000fc40000000f00 */
[----:B------:R-:W-:Y:S05]  /*32e0*/  CALL.REL.NOINC `($__internal_137_$__cuda_sm70_shflsync_down_p) ;  /* 0x0000001000007944 */ /* 0x000fea0003c00000 */
[----:B01----:R-:W-:Y:S05]  /*32f0*/  BRA `(.L_x_1904) ;  /* 0xffffeb4000007947 */ /* 0x003fea000383ffff */
        .weak           $__internal_137_$__cuda_sm70_shflsync_down_p
        .type           $__internal_137_$__cuda_sm70_shflsync_down_p,@function
        .size           $__internal_137_$__cuda_sm70_shflsync_down_p,(.L_x_3544 - $__internal_137_$__cuda_sm70_shflsync_down_p)
$__internal_137_$__cuda_sm70_shflsync_down_p:
[----:B------:R-:W-:Y:S01]  /*3300*/  HFMA2.MMA R3, -RZ, RZ, 0, 0 ;  /* 0x00000000ff037435 */ /* 0x000fe200000001ff */
[----:B------:R-:W-:Y:S04]  /*3310*/  WARPSYNC R11 ;  /* 0x0000000b00007348 */ /* 0x000fe80003800000 */
[----:B------:R0:W1:Y:S01]  /*3320*/  SHFL.DOWN PT, R10, R5, R10, R6 ;  /* 0x0800000a050a7389 */ /* 0x00006200000e0006 */
[----:B------:R-:W-:Y:S05]  /*3330*/  RET.REL.NODEC R2 `(_ZN10layer_norm13ln_bwd_kernelINS_13Kernel_traitsI6__halfS2_S2_fjLj12288ELj4ELj1ELj4ELj16ENS_18Kernel_traits_baseILj12288ES2_S2_S2_fjLj128EEEEEEEvNS_9BwdParamsE) ;  /* 0xffffccc002007950 */ /* 0x000fea0003c3ffff */
.L_x_1905:
        /* <DEDUP_REMOVED lines=12> */
.L_x_3544:


//--------------------- .text._ZN10layer_norm22ln_bwd_finalize_kernelINS_22Kernel_traits_finalizeILj12288EffffjLj1024ELj4ENS_18Kernel_traits_baseILj12288EffffjLj1024EEEEEEEvNS_9BwdParamsE --------------------------
	.section	.text._ZN10layer_norm22ln_bwd_finalize_kernelINS_22Kernel_traits_finalizeILj12288EffffjLj1024ELj4ENS_18Kernel_traits_baseILj12288EffffjLj1024EEEEEEEvNS_9BwdParamsE,"ax",@progbits
	.sectioninfo	@"SHI_REGISTERS=32"
	.align	128
        .global         _ZN10layer_norm22ln_bwd_finalize_kernelINS_22Kernel_traits_finalizeILj12288EffffjLj1024ELj4ENS_18Kernel_traits_baseILj12288EffffjLj1024EEEEEEEvNS_9BwdParamsE
        .type           _ZN10layer_norm22ln_bwd_finalize_kernelINS_22Kernel_traits_finalizeILj12288EffffjLj1024ELj4ENS_18Kernel_traits_baseILj12288EffffjLj1024EEEEEEEvNS_9BwdParamsE,@function
        .size           _ZN10layer_norm22ln_bwd_finalize_kernelINS_22Kernel_traits_finalizeILj12288EffffjLj1024ELj4ENS_18Kernel_traits_baseILj12288EffffjLj1024EEEEEEEvNS_9BwdParamsE,(.L_x_3545 - _ZN10layer_norm22ln_bwd_finalize_kernelINS_22Kernel_traits_finalizeILj12288EffffjLj1024ELj4ENS_18Kernel_traits_baseILj12288EffffjLj1024EEEEEEEvNS_9BwdParamsE)
        .other          _ZN10layer_norm22ln_bwd_finalize_kernelINS_22Kernel_traits_finalizeILj12288EffffjLj1024ELj4ENS_18Kernel_traits_baseILj12288EffffjLj1024EEEEEEEvNS_9BwdParamsE,@"STO_CUDA_ENTRY STV_DEFAULT"
_ZN10layer_norm22ln_bwd_finalize_kernelINS_22Kernel_traits_finalizeILj12288EffffjLj1024ELj4ENS_18Kernel_traits_baseILj12288EffffjLj1024EEEEEEEvNS_9BwdParamsE:
.text._ZN10layer_norm22ln_bwd_finalize_kernelINS_22Kernel_traits_finalizeILj12288EffffjLj1024ELj4ENS_18Kernel_traits_baseILj12288EffffjLj1024EEEEEEEvNS_9BwdParamsE:
        /* <DEDUP_REMOVED lines=19> */
.L_x_1916:
        /* <DEDUP_REMOVED lines=27> */
.L_x_1910:
        /* <DEDUP_REMOVED lines=32> */
.L_x_1909:
[----:B------:R-:W-:Y:S05]  /*04e0*/  BSYNC B1 ;  /* 0x0000000000017941 */ /* 0x000fea0003800000 */
.L_x_1908:
        /* <DEDUP_REMOVED lines=22> */
.L_x_1912:
[----:B------:R-:W-:Y:S05]  /*0650*/  BSYNC B1 ;  /* 0x0000000000017941 */ /* 0x000fea0003800000 */
.L_x_1911:
        /* <DEDUP_REMOVED lines=10> */
.L_x_1907:
[----:B------:R-:W-:Y:S05]  /*0700*/  BSYNC B0 ;  /* 0x0000000000007941 */ /* 0x000fea0003800000 */
.L_x_1906:
        /* <DEDUP_REMOVED lines=11> */
.L_x_1917:
        /* <DEDUP_REMOVED lines=18> */
.L_x_1918:
[----:B------:R-:W-:Y:S01]  /*08e0*/  @!P1 SHF.R.U32.HI R2, RZ, 0x3, R0 ;  /* 0x00000003ff029819 */ /* 0x000fe20000011600 */
[----:B---3--:R-:W-:Y:S02]  /*08f0*/  FADD.FTZ R5, R5, R10 ;  /* 0x0000000a05057221 */ /* 0x008fe40000010000 */
[----:B--2---:R-:W-:Y:S01]  /*0900*/  FADD.FTZ R7, R7, R4 ;  /* 0x0000000407077221 */ /* 0x004fe20000010000 */
[----:B------:R-:W-:-:S05]  /*0910*/  @!P1 LOP3.LUT R2, R2, 0x1ffffffc, RZ, 0xc0, !PT ;  /* 0x1ffffffc02029812 */ /* 0x000fca00078ec0ff */
[----:B------:R2:W-:Y:S04]  /*0920*/  @!P1 STS [R2+0x2000], R5 ;  /* 0x0020000502009388 */ /* 0x0005e80000000800 */
[----:B------:R2:W-:Y:S02]  /*0930*/  @!P1 STS [R2+0x2080], R7 ;  /* 0x0020800702009388 */ /* 0x0005e40000000800 */
.L_x_1913:
        /* <DEDUP_REMOVED lines=14> */
.L_x_1914:
[----:B------:R-:W-:Y:S01]  /*0a20*/  HFMA2.MMA R9, -RZ, RZ, 0, 5.9604644775390625e-08 ;  /* 0x00000001ff097435 */ /* 0x000fe200000001ff */
[----:B--2---:R-:W-:Y:S01]  /*0a30*/  IMAD.MOV.U32 R10, RZ, RZ, R4 ;  /* 0x000000ffff0a7224 */ /* 0x004fe200078e0004 */
[----:B------:R-:W-:Y:S01]  /*0a40*/  MOV R11, 0xffffffff ;  /* 0xffffffff000b7802 */ /* 0x000fe20000000f00 */
[----:B------:R-:W-:Y:S01]  /*0a50*/  IMAD.MOV.U32 R6, RZ, RZ, 0x1f ;  /* 0x0000001fff067424 */ /* 0x000fe200078e00ff */
[----:B------:R-:W-:-:S02]  /*0a60*/  MOV R2, 0xa80 ;  /* 0x00000a8000027802 */ /* 0x000fc40000000f00 */
[----:B01----:R-:W-:Y:S05]  /*0a70*/  CALL.REL.NOINC `($__internal_138_$__cuda_sm70_shflsync_bfly_p) ;  /* 0x000003c000007944 */ /* 0x003fea0003c00000 */
[----:B-1----:R-:W-:Y:S01]  /*0a80*/  IMAD.MOV.U32 R3, RZ, RZ, R6 ;  /* 0x000000ffff037224 */ /* 0x002fe200078e0006 */
[----:B0-----:R-:W-:Y:S05]  /*0a90*/  BRA `(.L_x_1917) ;  /* 0xfffffd2000007947 */ /* 0x001fea000383ffff */
.L_x_1915:
[----:B------:R-:W-:Y:S01]  /*0aa0*/  HFMA2.MMA R6, -RZ, RZ, 0, 1.847743988037109375e-06 ;  /* 0x0000001fff067435 */ /* 0x000fe200000001ff */
[----:B------:R-:W-:Y:S01]  /*0ab0*/  MOV R10, R13 ;  /* 0x0000000d000a7202 */ /* 0x000fe20000000f00 */
[----:B------:R-:W-:Y:S01]  /*0ac0*/  IMAD.MOV.U32 R9, RZ, RZ, 0x2 ;  /* 0x00000002ff097424 */ /* 0x000fe200078e00ff */
[----:B------:R-:W-:Y:S01]  /*0ad0*/  MOV R2, 0xb00 ;  /* 0x00000b0000027802 */ /* 0x000fe20000000f00 */
[----:B------:R-:W-:-:S02]  /*0ae0*/  IMAD.MOV.U32 R11, RZ, RZ, -0x1 ;  /* 0xffffffffff0b7424 */ /* 0x000fc400078e00ff */
[----:B012---:R-:W-:Y:S05]  /*0af0*/  CALL.REL.NOINC `($__internal_138_$__cuda_sm70_shflsync_bfly_p) ;  /* 0x0000034000007944 */ /* 0x007fea0003c00000 */
[----:B01----:R-:W-:Y:S01]  /*0b00*/  FADD.FTZ R10, R13, R6 ;  /* 0x000000060d0a7221 */ /* 0x003fe20000010000 */
[----:B------:R-:W-:Y:S01]  /*0b10*/  MOV R9, 0x4 ;  /* 0x0000000400097802 */ /* 0x000fe20000000f00 */
[----:B------:R-:W-:Y:S01]  /*0b20*/  IMAD.MOV.U32 R6, RZ, RZ, 0x1f ;  /* 0x0000001fff067424 */ /* 0x000fe200078e00ff */
[----:B------:R-:W-:-:S02]  /*0b30*/  MOV R11, 0xffffffff ;  /* 0xffffffff000b7802 */ /* 0x000fc40000000f00 */
[----:B------:R-:W-:Y:S02]  /*0b40*/  MOV R2, 0xb60 ;  /* 0x00000b6000027802 */ /* 0x000fe40000000f00 */
[----:B------:R-:W-:Y:S05]  /*0b50*/  CALL.REL.NOINC `($__internal_138_$__cuda_sm70_shflsync_bfly_p) ;  /* 0x000002e000007944 */ /* 0x000fea0003c00000 */
[----:B01----:R-:W-:Y:S01]  /*0b60*/  FADD.FTZ R10, R10, R6 ;  /* 0x000000060a0a7221 */ /* 0x003fe20000010000 */
[----:B------:R-:W-:Y:S01]  /*0b70*/  HFMA2.MMA R6, -RZ, RZ, 0, 1.847743988037109375e-06 ;  /* 0x0000001fff067435 */ /* 0x000fe200000001ff */
[----:B------:R-:W-:Y:S01]  /*0b80*/  IMAD.MOV.U32 R9, RZ, RZ, 0x8 ;  /* 0x00000008ff097424 */ /* 0x000fe200078e00ff */
[----:B------:R-:W-:Y:S01]  /*0b90*/  MOV R2, 0xbc0 ;  /* 0x00000bc000027802 */ /* 0x000fe20000000f00 */
[----:B------:R-:W-:-:S03]  /*0ba0*/  IMAD.MOV.U32 R11, RZ, RZ, -0x1 ;  /* 0xffffffffff0b7424 */ /* 0x000fc600078e00ff */
[----:B------:R-:W-:Y:S05]  /*0bb0*/  CALL.REL.NOINC `($__internal_138_$__cuda_sm70_shflsync_bfly_p) ;  /* 0x0000028000007944 */ /* 0x000fea0003c00000 */
[----:B-1----:R-:W-:Y:S01]  /*0bc0*/  FADD.FTZ R4, R10, R6 ;  /* 0x000000060a047221 */ /* 0x002fe20000010000 */
[----:B------:R-:W-:Y:S01]  /*0bd0*/  HFMA2.MMA R6, -RZ, RZ, 0, 1.847743988037109375e-06 ;  /* 0x0000001fff067435 */ /* 0x000fe200000001ff */
[----:B0-----:R-:W-:Y:S01]  /*0be0*/  MOV R9, 0x10 ;  /* 0x0000001000097802 */ /* 0x001fe20000000f00 */
[----:B------:R-:W-:Y:S01]  /*0bf0*/  IMAD.MOV.U32 R11, RZ, RZ, -0x1 ;  /* 0xffffffffff0b7424 */ /* 0x000fe200078e00ff */
[----:B------:R-:W-:Y:S02]  /*0c00*/  MOV R2, 0xc30 ;  /* 0x00000c3000027802 */ /* 0x000fe40000000f00 */
[----:B------:R-:W-:-:S02]  /*0c10*/  MOV R10, R4 ;  /* 0x00000004000a7202 */ /* 0x000fc40000000f00 */
[----:B------:R-:W-:Y:S05]  /*0c20*/  CALL.REL.NOINC `($__internal_138_$__cuda_sm70_shflsync_bfly_p) ;  /* 0x0000021000007944 */ /* 0x000fea0003c00000 */
[----:B0-----:R-:W-:Y:S01]  /*0c30*/  HFMA2.MMA R9, -RZ, RZ, 0, 5.9604644775390625e-08 ;  /* 0x00000001ff097435 */ /* 0x001fe200000001ff */
[----:B-1----:R-:W-:Y:S01]  /*0c40*/  MOV R7, R6 ;  /* 0x0000000600077202 */ /* 0x002fe20000000f00 */
[----:B------:R-:W-:Y:S01]  /*0c50*/  IMAD.MOV.U32 R10, RZ, RZ, R5 ;  /* 0x000000ffff0a7224 */ /* 0x000fe200078e0005 */
[----:B------:R-:W-:Y:S01]  /*0c60*/  MOV R6, 0x1f ;  /* 0x0000001f00067802 */ /* 0x000fe20000000f00 */
[----:B------:R-:W-:Y:S01]  /*0c70*/  IMAD.MOV.U32 R11, RZ, RZ, -0x1 ;  /* 0xffffffffff0b7424 */ /* 0x000fe200078e00ff */
[----:B------:R-:W-:-:S02]  /*0c80*/  MOV R2, 0xca0 ;  /* 0x00000ca000027802 */ /* 0x000fc40000000f00 */
[----:B------:R-:W-:Y:S05]  /*0c90*/  CALL.REL.NOINC `($__internal_138_$__cuda_sm70_shflsync_bfly_p) ;  /* 0x000001a000007944 */ /* 0x000fea0003c00000 */
[----:B0-----:R-:W-:Y:S01]  /*0ca0*/  HFMA2.MMA R9, -RZ, RZ, 0, 1.1920928955078125e-07 ;  /* 0x00000002ff097435 */ /* 0x001fe200000001ff */
[----:B-1----:R-:W-:Y:S01]  /*0cb0*/  FADD.FTZ R10, R5, R6 ;  /* 0x00000006050a7221 */ /* 0x002fe20000010000 */
[----:B------:R-:W-:Y:S01]  /*0cc0*/  MOV R6, 0x1f ;  /* 0x0000001f00067802 */ /* 0x000fe20000000f00 */
[----:B------:R-:W-:Y:S01]  /*0cd0*/  IMAD.MOV.U32 R11, RZ, RZ, -0x1 ;  /* 0xffffffffff0b7424 */ /* 0x000fe200078e00ff */
[----:B------:R-:W-:-:S02]  /*0ce0*/  MOV R2, 0xd00 ;  /* 0x00000d0000027802 */ /* 0x000fc40000000f00 */
[----:B------:R-:W-:Y:S05]  /*0cf0*/  CALL.REL.NOINC `($__internal_138_$__cuda_sm70_shflsync_bfly_p) ;  /* 0x0000014000007944 */ /* 0x000fea0003c00000 */
[----:B0-----:R-:W-:Y:S01]  /*0d00*/  HFMA2.MMA R9, -RZ, RZ, 0, 2.384185791015625e-07 ;  /* 0x00000004ff097435 */ /* 0x001fe200000001ff */
[----:B-1----:R-:W-:Y:S01]  /*0d10*/  FADD.FTZ R10, R10, R6 ;  /* 0x000000060a0a7221 */ /* 0x002fe20000010000 */
[----:B------:R-:W-:Y:S01]  /*0d20*/  MOV R6, 0x1f ;  /* 0x0000001f00067802 */ /* 0x000fe20000000f00 */
[----:B------:R-:W-:Y:S01]  /*0d30*/  IMAD.MOV.U32 R11, RZ, RZ, -0x1 ;  /* 0xffffffffff0b7424 */ /* 0x000fe200078e00ff */
[----:B------:R-:W-:-:S02]  /*0d40*/  MOV R2, 0xd60 ;  /* 0x00000d6000027802 */ /* 0x000fc40000000f00 */
[----:B------:R-:W-:Y:S05]  /*0d50*/  CALL.REL.NOINC `($__internal_138_$__cuda_sm70_shflsync_bfly_p) ;  /* 0x000000e000007944 */ /* 0x000fea0003c00000 */
[----:B0-----:R-:W-:Y:S01]  /*0d60*/  HFMA2.MMA R9, -RZ, RZ, 0, 4.76837158203125e-07 ;  /* 0x00000008ff097435 */ /* 0x001fe200000001ff */
[----:B-1----:R-:W-:Y:S01]  /*0d70*/  FADD.FTZ R10, R10, R6 ;  /* 0x000000060a0a7221 */ /* 0x002fe20000010000 */
[----:B------:R-:W-:Y:S01]  /*0d80*/  MOV R6, 0x1f ;  /* 0x0000001f00067802 */ /* 0x000fe20000000f00 */
[----:B------:R-:W-:Y:S01]  /*0d90*/  IMAD.MOV.U32 R11, RZ, RZ, -0x1 ;  /* 0xffffffffff0b7424 */ /* 0x000fe200078e00ff */
[----:B------:R-:W-:-:S02]  /*0da0*/  MOV R2, 0xdc0 ;  /* 0x00000dc000027802 */ /* 0x000fc40000000f00 */
[----:B------:R-:W-:Y:S05]  /*0db0*/  CALL.REL.NOINC `($__internal_138_$__cuda_sm70_shflsync_bfly_p) ;  /* 0x0000008000007944 */ /* 0x000fea0003c00000 */
[----:B0-----:R-:W-:Y:S01]  /*0dc0*/  HFMA2.MMA R9, -RZ, RZ, 0, 9.5367431640625e-07 ;  /* 0x00000010ff097435 */ /* 0x001fe200000001ff */
[----:B-1----:R-:W-:Y:S01]  /*0dd0*/  FADD.FTZ R10, R10, R6 ;  /* 0x000000060a0a7221 */ /* 0x002fe20000010000 */
[----:B------:R-:W-:Y:S01]  /*0de0*/  MOV R6, 0x1f ;  /* 0x0000001f00067802 */ /* 0x000fe20000000f00 */
[----:B------:R-:W-:Y:S01]  /*0df0*/  IMAD.MOV.U32 R11, RZ, RZ, -0x1 ;  /* 0xffffffffff0b7424 */ /* 0x000fe200078e00ff */
[----:B------:R-:W-:-:S02]  /*0e00*/  MOV R2, 0xe20 ;  /* 0x00000e2000027802 */ /* 0x000fc40000000f00 */
[----:B------:R-:W-:Y:S05]  /*0e10*/  CALL.REL.NOINC `($__internal_138_$__cuda_sm70_shflsync_bfly_p) ;  /* 0x0000002000007944 */ /* 0x000fea0003c00000 */
[----:B-1----:R-:W-:Y:S01]  /*0e20*/  MOV R5, R6 ;  /* 0x0000000600057202 */ /* 0x002fe20000000f00 */
[----:B0-----:R-:W-:Y:S05]  /*0e30*/  BRA `(.L_x_1918) ;  /* 0xfffffaa000007947 */ /* 0x001fea000383ffff */
        .weak           $__internal_138_$__cuda_sm70_shflsync_bfly_p
        .type           $__internal_138_$__cuda_sm70_shflsync_bfly_p,@function
        .size           $__internal_138_$__cuda_sm70_shflsync_bfly_p,(.L_x_3545 - $__internal_138_$__cuda_sm70_shflsync_bfly_p)
$__internal_138_$__cuda_sm70_shflsync_bfly_p:
[----:B------:R-:W-:Y:S01]  /*0e40*/  HFMA2.MMA R3, -RZ, RZ, 0, 0 ;  /* 0x00000000ff037435 */ /* 0x000fe200000001ff */
[----:B------:R-:W-:Y:S04]  /*0e50*/  WARPSYNC R11 ;  /* 0x0000000b00007348 */ /* 0x000fe80003800000 */
[----:B------:R0:W1:Y:S01]  /*0e60*/  SHFL.BFLY PT, R6, R10, R9, R6 ;  /* 0x0c0000090a067389 */ /* 0x00006200000e0006 */
[----:B------:R-:W-:Y:S05]  /*0e70*/  RET.REL.NODEC R2 `(_ZN10layer_norm22ln_bwd_finalize_kernelINS_22Kernel_traits_finalizeILj12288EffffjLj1024ELj4ENS_18Kernel_traits_baseILj12288EffffjLj1024EEEEEEEvNS_9BwdParamsE) ;  /* 0xfffff18002007950 */ /* 0x000fea0003c3ffff */
.L_x_1919:
        /* <DEDUP_REMOVED lines=16> */
.L_x_3545:


//--------------------- .text._ZN10layer_norm13ln_bwd_kernelINS_13Kernel_traitsIffffjLj12288ELj4ELj1ELj4ELj16ENS_18Kernel_traits_baseILj12288EffffjLj128EEEEEEEvNS_9BwdParamsE --------------------------
	.section	.text._ZN10layer_norm13ln_bwd_kernelINS_13Kernel_traitsIffffjLj12288ELj4ELj1ELj4ELj16ENS_18Kernel_traits_baseILj12288EffffjLj128EEEEEEEvNS_9BwdParamsE,"ax",@progbits
	.sectioninfo	@"SHI_REGISTERS=220"
	.align	128
        .global         _ZN10layer_norm13ln_bwd_kernelINS_13Kernel_traitsIffffjLj12288ELj4ELj1ELj4ELj16ENS_18Kernel_traits_baseILj12288EffffjLj128EEEEEEEvNS_9BwdParamsE
        .type           _ZN10layer_norm13ln_bwd_kernelINS_13Kernel_traitsIffffjLj12288ELj4ELj1ELj4ELj16ENS_18Kernel_traits_baseILj12288EffffjLj128EEEEEEEvNS_9BwdParamsE,@function
        .size           _ZN10layer_norm13ln_bwd_kernelINS_13Kernel_traitsIffffjLj12288ELj4ELj1ELj4ELj16ENS_18Kernel_traits_baseILj12288EffffjLj128EEEEEEEvNS_9BwdParamsE,(.L_x_3546 - _ZN10layer_norm13ln_bwd_kernelINS_13Kernel_traitsIffffjLj12288ELj4ELj1ELj4ELj16ENS_18Kernel_traits_baseILj12288EffffjLj128EEEEEEEvNS_9BwdParamsE)
        .other          _ZN10layer_norm13ln_bwd_kernelINS_13Kernel_traitsIffffjLj12288ELj4ELj1ELj4ELj16ENS_18Kernel_traits_baseILj12288EffffjLj128EEEEEEEvNS_9BwdParamsE,@"STO_CUDA_ENTRY STV_DEFAULT"
_ZN10layer_norm13ln_bwd_kernelINS_13Kernel_traitsIffffjLj12288ELj4ELj1ELj4ELj16ENS_18Kernel_traits_baseILj12288EffffjLj128EEEEEEEvNS_9BwdParamsE:
.text._ZN10layer_norm13ln_bwd_kernelINS_13Kernel_traitsIffffjLj12288ELj4ELj1ELj4ELj16ENS_18Kernel_traits_baseILj12288EffffjLj128EEEEEEEvNS_9BwdParamsE:
        /* <DEDUP_REMOVED lines=100> */
.L_x_1928:
        /* <DEDUP_REMOVED lines=32> */
[----:B------:R-:W-:Y:S01]  /*0840*/  @!P0 IMAD.WIDE R76, R122, R93, c[0x0][0x180] ;  /* 0x000060007a4c8625 */ /* 0x000fe200078e025d */
[----:B------:R-:W-:-:S04]  /*0850*/  @!P0 LEA R82, P1, R161, c[0x0][0x170], 0x4 ;  /* 0x00005c00a1528a11 */ /* 0x000fc800078220ff */
[----:B------:R-:W-:Y:S01]  /*0860*/  @!P0 LEA.HI.X R83, R161, c[0x0][0x174], RZ, 0x4, P1 ;  /* 0x00005d00a1538a11 */ /* 0x000fe200008f24ff */
[----:B------:R0:W2:Y:S01]  /*0870*/  @!P0 LDG.E R171, [R76.64] ;  /* 0x000000064cab8981 */ /* 0x0000a2000c1e1900 */
[----:B------:R-:W-:Y:S01]  /*0880*/  @!P0 LEA R84, P1, R158, c[0x0][0x170], 0x4 ;  /* 0x00005c009e548a11 */ /* 0x000fe200078220ff */
[----:B------:R-:W-:-:S03]  /*0890*/  HFMA2.MMA R96, -RZ, RZ, 0, 9.5367431640625e-07 ;  /* 0x00000010ff607435 */ /* 0x000fc600000001ff */
[----:B------:R-:W-:Y:S02]  /*08a0*/  @!P0 LEA.HI.X R85, R158, c[0x0][0x174], RZ, 0x4, P1 ;  /* 0x00005d009e558a11 */ /* 0x000fe400008f24ff */
[----:B------:R-:W-:Y:S01]  /*08b0*/  @!P0 LEA R86, P1, R159, c[0x0][0x170], 0x4 ;  /* 0x00005c009f568a11 */ /* 0x000fe200078220ff */
[----:B------:R-:W-:-:S03]  /*08c0*/  IMAD.WIDE R92, R122, R93, c[0x0][0x188] ;  /* 0x000062007a5c7625 */ /* 0x000fc600078e025d */
[----:B------:R-:W-:Y:S02]  /*08d0*/  @!P0 LEA.HI.X R87, R159, c[0x0][0x174], RZ, 0x4, P1 ;  /* 0x00005d009f578a11 */ /* 0x000fe400008f24ff */
[C---:B------:R-:W-:Y:S01]  /*08e0*/  @!P0 LEA R90, P1, R149.reuse, c[0x0][0x170], 0x4 ;  /* 0x00005c00955a8a11 */ /* 0x040fe200078220ff */
[----:B0-----:R-:W-:Y:S01]  /*08f0*/  IMAD.WIDE.U32 R76, R162, R96, c[0x0][0x1b8] ;  /* 0x00006e00a24c7625 */ /* 0x001fe200078e0060 */
[----:B------:R0:W2:Y:S02]  /*0900*/  LDG.E R156, [R92.64] ;  /* 0x000000065c9c7981 */ /* 0x0000a4000c1e1900 */
[----:B------:R-:W-:Y:S01]  /*0910*/  @!P0 LEA.HI.X R91, R149, c[0x0][0x174], RZ, 0x4, P1 ;  /* 0x00005d00955b8a11 */ /* 0x000fe200008f24ff */
[----:B------:R-:W-:-:S04]  /*0920*/  IMAD.WIDE.U32 R88, R158, R96, c[0x0][0x1b8] ;  /* 0x00006e009e587625 */ /* 0x000fc800078e0060 */
[----:B------:R-:W-:-:S06]  /*0930*/  IMAD.WIDE.U32 R94, R159, R96, c[0x0][0x1b8] ;  /* 0x00006e009f5e7625 */ /* 0x000fcc00078e0060 */
[----:B0-----:R-:W2:Y:S04]  /*0940*/  LDG.E.128 R92, [R94.64] ;  /* 0x000000065e5c7981 */ /* 0x001ea8000c1e1d00 */
        /* <DEDUP_REMOVED lines=36> */
[----:B------:R-:W-:Y:S02]  /*0b90*/  @P0 FADD.FTZ R165, -R26, R54 ;  /* 0x000000361aa50221 */ /* 0x000fe40000010100 */
[----:B0-----:R-:W-:Y:S02]  /*0ba0*/  @P0 FMUL.FTZ R163, R163, R168 ;  /* 0x000000a8a3a30220 */ /* 0x001fe40000410000 */
[----:B---3--:R-:W-:Y:S02]  /*0bb0*/  @P0 FADD.FTZ R168, -R5, R57 ;  /* 0x0000003905a80221 */ /* 0x008fe40000010100 */
[----:B------:R-:W-:Y:S02]  /*0bc0*/  @!P0 FADD.FTZ R173, R52, -R171 ;  /* 0x800000ab34ad8221 */ /* 0x000fe40000010000 */
[----:B-1----:R-:W-:Y:S02]  /*0bd0*/  @P0 FMUL.FTZ R165, R165, R170 ;  /* 0x000000aaa5a50220 */ /* 0x002fe40000410000 */
[----:B------:R-:W-:-:S02]  /*0be0*/  @P0 FADD.FTZ R170, -R7, R59 ;  /* 0x0000003b07aa0221 */ /* 0x000fc40000010100 */
[----:B----4-:R-:W-:Y:S02]  /*0bf0*/  @P0 FADD.FTZ R52, -R8, R60 ;  /* 0x0000003c08340221 */ /* 0x010fe40000010100 */
[----:B------:R-:W-:Y:S02]  /*0c00*/  @!P0 FADD.FTZ R175, R54, -R171 ;  /* 0x800000ab36af8221 */ /* 0x000fe40000010000 */
[----:B------:R-:W-:Y:S02]  /*0c10*/  @P0 FMUL.FTZ R168, R168, R181 ;  /* 0x000000b5a8a80220 */ /* 0x000fe40000410000 */
[----:B------:R-:W-:Y:S02]  /*0c20*/  @!P0 FADD.FTZ R181, R60, -R171 ;  /* 0x800000ab3cb58221 */ /* 0x000fe40000010000 */
[----:B------:R-:W-:Y:S02]  /*0c30*/  @P0 FADD.FTZ R54, -R9, R61 ;  /* 0x0000003d09360221 */ /* 0x000fe40000010100 */
[----:B------:R-:W-:-:S02]  /*0c40*/  @P0 FMUL.FTZ R60, R52, R189 ;  /* 0x000000bd343c0220 */ /* 0x000fc40000410000 */
[----:B------:R-:W-:Y:S02]  /*0c50*/  @P0 FMUL.FTZ R170, R170, R183 ;  /* 0x000000b7aaaa0220 */ /* 0x000fe40000410000 */
[----:B------:R-:W-:Y:S02]  /*0c60*/  @P0 FADD.FTZ R52, -R12, R64 ;  /* 0x000000400c340221 */ /* 0x000fe40000010100 */
[----:B------:R-:W-:Y:S02]  /*0c70*/  @!P0 FADD.FTZ R183, R61, -R171 ;  /* 0x800000ab3db78221 */ /* 0x000fe40000010000 */
[----:B------:R-:W-:Y:S02]  /*0c80*/  @P0 FMUL.FTZ R61, R54, R191 ;  /* 0x000000bf363d0220 */ /* 0x000fe40000410000 */
[----:B------:R-:W-:Y:S02]  /*0c90*/  @P0 FADD.FTZ R54, -R13, R65 ;  /* 0x000000410d360221 */ /* 0x000fe40000010100 */
[----:B------:R-:W-:-:S02]  /*0ca0*/  @!P0 FADD.FTZ R191, R65, -R171 ;  /* 0x800000ab41bf8221 */ /* 0x000fc40000010000 */
[----:B------:R-:W-:Y:S02]  /*0cb0*/  @P0 FMUL.FTZ R65, R52, R197 ;  /* 0x000000c534410220 */ /* 0x000fe40000410000 */
[----:B------:R-:W-:Y:S02]  /*0cc0*/  @P0 FADD.FTZ R164, -R25, R53 ;  /* 0x0000003519a40221 */ /* 0x000fe40000010100 */
[----:B------:R-:W-:Y:S02]  /*0cd0*/  @P0 FADD.FTZ R52, -R16, R68 ;  /* 0x0000004410340221 */ /* 0x000fe40000010100 */
[----:B------:R-:W-:Y:S02]  /*0ce0*/  @!P0 FADD.FTZ R53, R53, -R171 ;  /* 0x800000ab35358221 */ /* 0x000fe40000010000 */
[----:B------:R-:W-:Y:S02]  /*0cf0*/  @!P0 FMUL.FTZ R163, R156, R173 ;  /* 0x000000ad9ca38220 */ /* 0x000fe40000410000 */
[----:B------:R-:W-:-:S02]  /*0d00*/  @!P0 FADD.FTZ R197, R68, -R171 ;  /* 0x800000ab44c58221 */ /* 0x000fc40000010000 */
[----:B------:R-:W-:Y:S02]  /*0d10*/  @P0 FMUL.FTZ R164, R164, R167 ;  /* 0x000000a7a4a40220 */ /* 0x000fe40000410000 */
[----:B------:R-:W-:Y:S02]  /*0d20*/  @P0 FMUL.FTZ R68, R52, R205 ;  /* 0x000000cd34440220 */ /* 0x000fe40000410000 */
[----:B------:R-:W-:Y:S02]  /*0d30*/  @P0 FADD.FTZ R167, -R4, R56 ;  /* 0x0000003804a70221 */ /* 0x000fe40000010100 */
[----:B------:R-:W-:Y:S02]  /*0d40*/  @!P0 FADD.FTZ R177, R56, -R171 ;  /* 0x800000ab38b18221 */ /* 0x000fe40000010000 */
[----:B------:R-:W-:Y:S02]  /*0d50*/  @P0 FADD.FTZ R52, -R20, R72 ;  /* 0x0000004814340221 */ /* 0x000fe40000010100 */
[----:B------:R-:W-:-:S02]  /*0d60*/  @!P0 FMUL.FTZ R164, R156, R53 ;  /* 0x000000359ca48220 */ /* 0x000fc40000410000 */
[C---:B------:R-:W-:Y:S02]  /*0d70*/  FADD.FTZ R147, R76.reuse, R147 ;  /* 0x000000934c937221 */ /* 0x040fe40000010000 */
[----:B------:R-:W-:Y:S02]  /*0d80*/  FFMA.FTZ R155, R76, R163, R155 ;  /* 0x000000a34c9b7223 */ /* 0x000fe4000001009b */
[----:B------:R-:W-:Y:S02]  /*0d90*/  @P0 FADD.FTZ R56, -R10, R62 ;  /* 0x0000003e0a380221 */ /* 0x000fe40000010100 */
[----:B------:R-:W-:Y:S02]  /*0da0*/  FMUL.FTZ R76, R48, R76 ;  /* 0x0000004c304c7220 */ /* 0x000fe40000410000 */
[----:B------:R-:W-:Y:S02]  /*0db0*/  @!P0 FADD.FTZ R205, R72, -R171 ;  /* 0x800000ab48cd8221 */ /* 0x000fe40000010000 */
[----:B------:R-:W-:-:S02]  /*0dc0*/  @!P0 FADD.FTZ R185, R62, -R171 ;  /* 0x800000ab3eb98221 */ /* 0x000fc40000010000 */
[----:B------:R-:W-:Y:S02]  /*0dd0*/  @P0 FMUL.FTZ R72, R52, R213 ;  /* 0x000000d534480220 */ /* 0x000fe40000410000 */
[C---:B------:R-:W-:Y:S02]  /*0de0*/  FADD.FTZ R146, R77.reuse, R146 ;  /* 0x000000924d927221 */ /* 0x040fe40000010000 */
[----:B------:R-:W-:Y:S02]  /*0df0*/  FFMA.FTZ R148, R77, R164, R148 ;  /* 0x000000a44d947223 */ /* 0x000fe40000010094 */
[----:B------:R-:W-:Y:S02]  /*0e00*/  @P0 FMUL.FTZ R62, R56, R193 ;  /* 0x000000c1383e0220 */ /* 0x000fe40000410000 */
[----:B------:R-:W-:Y:S02]  /*0e10*/  FMUL.FTZ R77, R49, R77 ;  /* 0x0000004d314d7220 */ /* 0x000fe40000410000 */
[----:B------:R-:W-:-:S02]  /*0e20*/  FADD.FTZ R52, RZ, R76 ;  /* 0x0000004cff347221 */ /* 0x000fc40000010000 */
[----:B------:R-:W-:Y:S02]  /*0e30*/  @P0 FADD.FTZ R56, -R14, R66 ;  /* 0x000000420e380221 */ /* 0x000fe40000010100 */
[----:B------:R-:W-:Y:S02]  /*0e40*/  @!P0 FADD.FTZ R193, R66, -R171 ;  /* 0x800000ab42c18221 */ /* 0x000fe40000010000 */
[----:B------:R-:W-:Y:S02]  /*0e50*/  @P0 FMUL.FTZ R66, R54, R199 ;  /* 0x000000c736420220 */ /* 0x000fe40000410000 */
[----:B------:R-:W-:Y:S02]  /*0e60*/  @P0 FADD.FTZ R166, -R27, R55 ;  /* 0x000000371ba60221 */ /* 0x000fe40000010100 */
[----:B------:R-:W-:Y:S02]  /*0e70*/  @P0 FADD.FTZ R54, -R17, R69 ;  /* 0x0000004511360221 */ /* 0x000fe40000010100 */
[----:B------:R-:W-:-:S02]  /*0e80*/  @!P0 FADD.FTZ R55, R55, -R171 ;  /* 0x800000ab37378221 */ /* 0x000fc40000010000 */
[----:B------:R-:W-:Y:S02]  /*0e90*/  @!P0 FMUL.FTZ R165, R156, R175 ;  /* 0x000000af9ca58220 */ /* 0x000fe40000410000 */
[----:B------:R-:W-:Y:S02]  /*0ea0*/  FADD.FTZ R53, R52, R77 ;  /* 0x0000004d34357221 */ /* 0x000fe40000010000 */
[----:B------:R-:W-:Y:S02]  /*0eb0*/  FFMA.FTZ R52, R76, R163, RZ ;  /* 0x000000a34c347223 */ /* 0x000fe400000100ff */
[----:B------:R-:W-:Y:S02]  /*0ec0*/  @!P0 FADD.FTZ R199, R69, -R171 ;  /* 0x800000ab45c78221 */ /* 0x000fe40000010000 */
[----:B------:R-:W-:Y:S02]  /*0ed0*/  @P0 FMUL.FTZ R166, R166, R169 ;  /* 0x000000a9a6a60220 */ /* 0x000fe40000410000 */
[----:B------:R-:W-:-:S02]  /*0ee0*/  @P0 FMUL.FTZ R69, R54, R207 ;  /* 0x000000cf36450220 */ /* 0x000fc40000410000 */
[----:B------:R-:W-:Y:S02]  /*0ef0*/  @P0 FADD.FTZ R54, -R21, R73 ;  /* 0x0000004915360221 */ /* 0x000fe40000010100 */
[----:B------:R-:W-:Y:S02]  /*0f00*/  @!P0 FMUL.FTZ R166, R156, R55 ;  /* 0x000000379ca68220 */ /* 0x000fe40000410000 */
[C---:B------:R-:W-:Y:S02]  /*0f10*/  FADD.FTZ R143, R78.reuse, R143 ;  /* 0x0000008f4e8f7221 */ /* 0x040fe40000010000 */
[----:B------:R-:W-:Y:S02]  /*0f20*/  FFMA.FTZ R145, R78, R165, R145 ;  /* 0x000000a54e917223 */ /* 0x000fe40000010091 */
[----:B------:R-:W-:Y:S02]  /*0f30*/  FMUL.FTZ R78, R50, R78 ;  /* 0x0000004e324e7220 */ /* 0x000fe40000410000 */
[----:B------:R-:W-:-:S02]  /*0f40*/  FFMA.FTZ R52, R77, R164, R52 ;  /* 0x000000a44d347223 */ /* 0x000fc40000010034 */
[----:B------:R-:W-:Y:S02]  /*0f50*/  @P0 FMUL.FTZ R167, R167, R172 ;  /* 0x000000aca7a70220 */ /* 0x000fe40000410000 */
[----:B------:R-:W-:Y:S02]  /*0f60*/  @!P0 FADD.FTZ R207, R73, -R171 ;  /* 0x800000ab49cf8221 */ /* 0x000fe40000010000 */
[----:B------:R-:W-:Y:S02]  /*0f70*/  @!P0 FADD.FTZ R57, R57, -R171 ;  /* 0x800000ab39398221 */ /* 0x000fe40000010000 */
[----:B------:R-:W-:Y:S02]  /*0f80*/  @P0 FADD.FTZ R169, -R6, R58 ;  /* 0x0000003a06a90221 */ /* 0x000fe40000010100 */
[----:B------:R-:W-:Y:S02]  /*0f90*/  @!P0 FADD.FTZ R179, R58, -R171 ;  /* 0x800000ab3ab38221 */ /* 0x000fe40000010000 */
[----:B------:R-:W-:-:S02]  /*0fa0*/  @P0 FMUL.FTZ R73, R54, R215 ;  /* 0x000000d736490220 */ /* 0x000fc40000410000 */
[----:B------:R-:W-:Y:S02]  /*0fb0*/  @!P0 FMUL.FTZ R167, R156, R177 ;  /* 0x000000b19ca78220 */ /* 0x000fe40000410000 */
[C---:B------:R-:W-:Y:S02]  /*0fc0*/  FADD.FTZ R142, R79.reuse, R142 ;  /* 0x0000008e4f8e7221 */ /* 0x040fe40000010000 */
[----:B------:R-:W-:Y:S02]  /*0fd0*/  FFMA.FTZ R144, R79, R166, R144 ;  /* 0x000000a64f907223 */ /* 0x000fe40000010090 */
[----:B------:R-:W-:Y:S02]  /*0fe0*/  @P0 FADD.FTZ R58, -R11, R63 ;  /* 0x0000003f0b3a0221 */ /* 0x000fe40000010100 */
[----:B------:R-:W-:Y:S02]  /*0ff0*/  FMUL.FTZ R79, R51, R79 ;  /* 0x0000004f334f7220 */ /* 0x000fe40000410000 */
[----:B------:R-:W-:-:S02]  /*1000*/  FADD.FTZ R54, R53, R78 ;  /* 0x0000004e35367221 */ /* 0x000fc40000010000 */
[----:B------:R-:W-:Y:S02]  /*1010*/  FFMA.FTZ R52, R78, R165, R52 ;  /* 0x000000a54e347223 */ /* 0x000fe40000010034 */
[----:B------:R-:W-:Y:S02]  /*1020*/  @!P0 FADD.FTZ R189, R64, -R171 ;  /* 0x800000ab40bd8221 */ /* 0x000fe40000010000 */
[----:B------:R-:W0:Y:S01]  /*1030*/  @P0 MUFU.RCP R64, R31 ;  /* 0x0000001f00400308 */ /* 0x000e220000001000 */
[----:B------:R-:W-:Y:S02]  /*1040*/  @!P0 FADD.FTZ R187, R63, -R171 ;  /* 0x800000ab3fbb8221 */ /* 0x000fe40000010000 */
[----:B------:R-:W-:Y:S02]  /*1050*/  @!P0 FMUL.FTZ R168, R156, R57 ;  /* 0x000000399ca88220 */ /* 0x000fe40000410000 */
[C---:B------:R-:W-:Y:S02]  /*1060*/  FADD.FTZ R139, R80.reuse, R139 ;  /* 0x0000008b508b7221 */ /* 0x040fe40000010000 */
[----:B------:R-:W-:-:S02]  /*1070*/  FFMA.FTZ R141, R80, R167, R141 ;  /* 0x000000a7508d7223 */ /* 0x000fc4000001008d */
[----:B------:R-:W-:Y:S02]  /*1080*/  @P0 FMUL.FTZ R63, R58, R195 ;  /* 0x000000c33a3f0220 */ /* 0x000fe40000410000 */
[----:B------:R-:W-:Y:S02]  /*1090*/  FMUL.FTZ R80, R44, R80 ;  /* 0x000000502c507220 */ /* 0x000fe40000410000 */
[----:B------:R-:W-:Y:S02]  /*10a0*/  FADD.FTZ R53, R54, R79 ;  /* 0x0000004f36357221 */ /* 0x000fe40000010000 */
[----:B------:R-:W-:Y:S02]  /*10b0*/  FFMA.FTZ R52, R79, R166, R52 ;  /* 0x000000a64f347223 */ /* 0x000fe40000010034 */
[----:B------:R-:W-:Y:S02]  /*10c0*/  @P0 FADD.FTZ R172, -R15, R67 ;  /* 0x000000430fac0221 */ /* 0x000fe40000010100 */
[----:B------:R-:W-:-:S02]  /*10d0*/  @!P0 FADD.FTZ R195, R67, -R171 ;  /* 0x800000ab43c38221 */ /* 0x000fc40000010000 */
[----:B------:R-:W-:Y:S02]  /*10e0*/  @P0 FMUL.FTZ R169, R169, R174 ;  /* 0x000000aea9a90220 */ /* 0x000fe40000410000 */
[----:B------:R-:W-:Y:S02]  /*10f0*/  @P0 FMUL.FTZ R67, R56, R201 ;  /* 0x000000c938430220 */ /* 0x000fe40000410000 */
[----:B------:R-:W-:Y:S02]  /*1100*/  @!P0 FADD.FTZ R59, R59, -R171 ;  /* 0x800000ab3b3b8221 */ /* 0x000fe40000010000 */
[----:B------:R-:W-:Y:S02]  /*1110*/  @P0 FADD.FTZ R56, -R18, R70 ;  /* 0x0000004612380221 */ /* 0x000fe40000010100 */
[----:B------:R-:W-:Y:S02]  /*1120*/  @!P0 FMUL.FTZ R169, R156, R179 ;  /* 0x000000b39ca98220 */ /* 0x000fe40000410000 */
[----:B------:R-:W-:-:S02]  /*1130*/  FADD.FTZ R138, R81, R138 ;  /* 0x0000008a518a7221 */ /* 0x000fc40000010000 */
[----:B------:R-:W-:Y:S02]  /*1140*/  FFMA.FTZ R140, R81, R168, R140 ;  /* 0x000000a8518c7223 */ /* 0x000fe4000001008c */
[----:B------:R-:W-:Y:S02]  /*1150*/  FMUL.FTZ R81, R45, R81 ;  /* 0x000000512d517220 */ /* 0x000fe40000410000 */
[----:B------:R-:W-:Y:S02]  /*1160*/  FADD.FTZ R54, R53, R80 ;  /* 0x0000005035367221 */ /* 0x000fe40000010000 */
[----:B------:R-:W-:Y:S02]  /*1170*/  FFMA.FTZ R52, R80, R167, R52 ;  /* 0x000000a750347223 */ /* 0x000fe40000010034 */
[----:B------:R-:W-:Y:S02]  /*1180*/  @!P0 FADD.FTZ R201, R70, -R171 ;  /* 0x800000ab46c98221 */ /* 0x000fe40000010000 */
[----:B------:R-:W-:-:S02]  /*1190*/  @P0 FMUL.FTZ R172, R172, R203 ;  /* 0x000000cbacac0220 */ /* 0x000fc40000410000 */
[----:B------:R-:W-:Y:S02]  /*11a0*/  @P0 FMUL.FTZ R70, R56, R209 ;  /* 0x000000d138460220 */ /* 0x000fe40000410000 */
[----:B------:R-:W-:Y:S02]  /*11b0*/  @!P0 FMUL.FTZ R170, R156, R59 ;  /* 0x0000003b9caa8220 */ /* 0x000fe40000410000 */
[C---:B------:R-:W-:Y:S02]  /*11c0*/  FADD.FTZ R135, R82.reuse, R135 ;  /* 0x0000008752877221 */ /* 0x040fe40000010000 */
[----:B------:R-:W-:Y:S02]  /*11d0*/  FFMA.FTZ R137, R82, R169, R137 ;  /* 0x000000a952897223 */ /* 0x000fe40000010089 */
[----:B------:R-:W-:Y:S02]  /*11e0*/  @!P0 FADD.FTZ R203, R71, -R171 ;  /* 0x800000ab47cb8221 */ /* 0x000fe40000010000 */
[----:B------:R-:W-:-:S02]  /*11f0*/  @!P0 FADD.FTZ R209, R74, -R171 ;  /* 0x800000ab4ad18221 */ /* 0x000fc40000010000 */
[----:B------:R-:W-:Y:S02]  /*1200*/  FMUL.FTZ R82, R46, R82 ;  /* 0x000000522e527220 */ /* 0x000fe40000410000 */
[----:B------:R-:W-:Y:S02]  /*1210*/  FADD.FTZ R53, R54, R81 ;  /* 0x0000005136357221 */ /* 0x000fe40000010000 */
[----:B------:R-:W-:Y:S02]  /*1220*/  FFMA.FTZ R52, R81, R168, R52 ;  /* 0x000000a851347223 */ /* 0x000fe40000010034 */
[----:B------:R-:W-:Y:S02]  /*1230*/  @!P0 FADD.FTZ R171, R75, -R171 ;  /* 0x800000ab4bab8221 */ /* 0x000fe40000010000 */
[----:B------:R-:W-:Y:S02]  /*1240*/  @P0 FADD.FTZ R75, -R23, R75 ;  /* 0x0000004b174b0221 */ /* 0x000fe40000010100 */
[----:B------:R-:W-:-:S02]  /*1250*/  FADD.FTZ R134, R83, R134 ;  /* 0x0000008653867221 */ /* 0x000fc40000010000 */
[----:B------:R-:W-:Y:S02]  /*1260*/  FFMA.FTZ R136, R83, R170, R136 ;  /* 0x000000aa53887223 */ /* 0x000fe40000010088 */
[----:B------:R-:W-:Y:S02]  /*1270*/  FMUL.FTZ R83, R47, R83 ;  /* 0x000000532f537220 */ /* 0x000fe40000410000 */
[----:B------:R-:W-:Y:S02]  /*1280*/  FADD.FTZ R54, R53, R82 ;  /* 0x0000005235367221 */ /* 0x000fe40000010000 */
[----:B------:R-:W-:Y:S02]  /*1290*/  FFMA.FTZ R52, R82, R169, R52 ;  /* 0x000000a952347223 */ /* 0x000fe40000010034 */
[----:B0-----:R-:W-:Y:S02]  /*12a0*/  @P0 FMUL.FTZ R75, R75, R64 ;  /* 0x000000404b4b0220 */ /* 0x001fe40000410000 */
[----:B------:R-:W-:-:S02]  /*12b0*/  @!P0 FMUL.FTZ R60, R156, R181 ;  /* 0x000000b59c3c8220 */ /* 0x000fc40000410000 */
[----:B------:R-:W-:Y:S02]  /*12c0*/  @!P0 FMUL.FTZ R75, R156, R171 ;  /* 0x000000ab9c4b8220 */ /* 0x000fe40000410000 */
[----:B------:R-:W-:Y:S02]  /*12d0*/  FMUL.FTZ R171, R40, R84 ;  /* 0x0000005428ab7220 */ /* 0x000fe40000410000 */
[----:B------:R-:W-:Y:S02]  /*12e0*/  FADD.FTZ R54, R54, R83 ;  /* 0x0000005336367221 */ /* 0x000fe40000010000 */
[----:B------:R-:W-:Y:S02]  /*12f0*/  FFMA.FTZ R52, R83, R170, R52 ;  /* 0x000000aa53347223 */ /* 0x000fe40000010034 */
[----:B------:R-:W-:Y:S02]  /*1300*/  @!P0 FMUL.FTZ R61, R156, R183 ;  /* 0x000000b79c3d8220 */ /* 0x000fe40000410000 */
[----:B------:R-:W-:-:S02]  /*1310*/  FADD.FTZ R131, R84, R131 ;  /* 0x0000008354837221 */ /* 0x000fc40000010000 */
[-C--:B------:R-:W-:Y:S02]  /*1320*/  FFMA.FTZ R133, R84, R60.reuse, R133 ;  /* 0x0000003c54857223 */ /* 0x080fe40000010085 */
        /* <DEDUP_REMOVED lines=14> */
[----:B------:R-:W-:Y:S02]  /*1410*/  FFMA.FTZ R52, R85, R62, R52 ;  /* 0x0000003e55347223 */ /* 0x000fe40000010034 */
[----:B------:R-:W-:Y:S02]  /*1420*/  @!P0 FMUL.FTZ R66, R156, R191 ;  /* 0x000000bf9c428220 */ /* 0x000fe40000410000 */
[----:B------:R-:W-:-:S02]  /*1430*/  @!P0 FMUL.FTZ R65, R156, R189 ;  /* 0x000000bd9c418220 */ /* 0x000fc40000410000 */
        /* <DEDUP_REMOVED lines=14> */
[----:B------:R-:W-:Y:S01]  /*1520*/  FFMA.FTZ R52, R89, R66, R52 ;  /* 0x0000004259347223 */ /* 0x000fe20000010034 */
[----:B------:R-:W0:Y:S01]  /*1530*/  @P0 MUFU.RCP R211, R35 ;  /* 0x0000002300d30308 */ /* 0x000e220000001000 */
        /* <DEDUP_REMOVED lines=17> */
[----:B------:R-:W1:Y:S01]  /*1650*/  @P0 MUFU.RCP R217, R30 ;  /* 0x0000001e00d90308 */ /* 0x000e620000001000 */
[----:B------:R-:W-:Y:S02]  /*1660*/  @P0 FADD.FTZ R58, -R19, R71 ;  /* 0x00000047133a0221 */ /* 0x000fe40000010100 */
[C---:B------:R-:W-:Y:S02]  /*1670*/  FADD.FTZ R114, R93.reuse, R114 ;  /* 0x000000725d727221 */ /* 0x040fe40000010000 */
[----:B------:R-:W-:Y:S02]  /*1680*/  FFMA.FTZ R100, R93, R69, R100 ;  /* 0x000000455d647223 */ /* 0x000fe40000010064 */
[----:B------:R-:W-:-:S02]  /*1690*/  @!P0 FMUL.FTZ R70, R156, R201 ;  /* 0x000000c99c468220 */ /* 0x000fc40000410000 */
[----:B------:R-:W-:Y:S02]  /*16a0*/  FMUL.FTZ R93, R34, R94 ;  /* 0x0000005e225d7220 */ /* 0x000fe40000410000 */
[----:B------:R-:W-:Y:S02]  /*16b0*/  FADD.FTZ R54, R53, R92 ;  /* 0x0000005c35367221 */ /* 0x000fe40000010000 */
[----:B------:R-:W-:Y:S02]  /*16c0*/  FFMA.FTZ R52, R92, R69, R52 ;  /* 0x000000455c347223 */ /* 0x000fe40000010034 */
[----:B0-----:R-:W-:Y:S02]  /*16d0*/  @P0 FMUL.FTZ R71, R58, R211 ;  /* 0x000000d33a470220 */ /* 0x001fe40000410000 */
[----:B------:R-:W-:Y:S02]  /*16e0*/  @!P0 FMUL.FTZ R71, R156, R203 ;  /* 0x000000cb9c478220 */ /* 0x000fe40000410000 */
[----:B------:R-:W-:-:S02]  /*16f0*/  FMUL.FTZ R176, R35, R95 ;  /* 0x0000005f23b07220 */ /* 0x000fc40000410000 */
[----:B------:R-:W-:Y:S02]  /*1700*/  FADD.FTZ R53, R54, R93 ;  /* 0x0000005d36357221 */ /* 0x000fe40000010000 */
[----:B------:R-:W-:Y:S02]  /*1710*/  FFMA.FTZ R52, R93, R70, R52 ;  /* 0x000000465d347223 */ /* 0x000fe40000010034 */
[----:B------:R-:W-:Y:S02]  /*1720*/  @!P0 FMUL.FTZ R72, R156, R205 ;  /* 0x000000cd9c488220 */ /* 0x000fe40000410000 */
[----:B------:R-:W-:Y:S02]  /*1730*/  FMUL.FTZ R173, R28, R96 ;  /* 0x000000601cad7220 */ /* 0x000fe40000410000 */
[----:B------:R-:W-:Y:S02]  /*1740*/  FADD.FTZ R54, R53, R176 ;  /* 0x000000b035367221 */ /* 0x000fe40000010000 */
[----:B------:R-:W-:-:S02]  /*1750*/  FFMA.FTZ R52, R176, R71, R52 ;  /* 0x00000047b0347223 */ /* 0x000fc40000010034 */
[----:B------:R-:W-:Y:S02]  /*1760*/  @P0 FADD.FTZ R56, -R22, R74 ;  /* 0x0000004a16380221 */ /* 0x000fe40000010100 */
[C---:B------:R-:W-:Y:S02]  /*1770*/  FADD.FTZ R117, R94.reuse, R117 ;  /* 0x000000755e757221 */ /* 0x040fe40000010000 */
[----:B------:R-:W-:Y:S02]  /*1780*/  FFMA.FTZ R105, R94, R70, R105 ;  /* 0x000000465e697223 */ /* 0x000fe40000010069 */
[----:B------:R-:W-:Y:S02]  /*1790*/  @!P0 FMUL.FTZ R73, R156, R207 ;  /* 0x000000cf9c498220 */ /* 0x000fe40000410000 */
[----:B------:R-:W-:Y:S02]  /*17a0*/  FMUL.FTZ R94, R29, R97 ;  /* 0x000000611d5e7220 */ /* 0x000fe40000410000 */
[----:B------:R-:W-:-:S02]  /*17b0*/  FADD.FTZ R53, R54, R173 ;  /* 0x000000ad36357221 */ /* 0x000fc40000010000 */
[----:B------:R-:W-:Y:S02]  /*17c0*/  FFMA.FTZ R52, R173, R72, R52 ;  /* 0x00000048ad347223 */ /* 0x000fe40000010034 */
[----:B-1----:R-:W-:Y:S02]  /*17d0*/  @P0 FMUL.FTZ R74, R56, R217 ;  /* 0x000000d9384a0220 */ /* 0x002fe40000410000 */
[C---:B------:R-:W-:Y:S02]  /*17e0*/  FADD.FTZ R116, R95.reuse, R116 ;  /* 0x000000745f747221 */ /* 0x040fe40000010000 */
        /* <DEDUP_REMOVED lines=24> */
.L_x_1929:
        /* <DEDUP_REMOVED lines=18> */
.L_x_1930:
[----:B------:R-:W-:Y:S01]  /*1a90*/  ISETP.NE.AND P1, PT, R124, RZ, PT ;  /* 0x000000ff7c00720c */ /* 0x000fe20003f25270 */
[----:B--2---:R-:W-:Y:S01]  /*1aa0*/  FADD.FTZ R52, R58, R57 ;  /* 0x000000393a347221 */ /* 0x004fe20000010000 */
[----:B------:R-:W-:Y:S01]  /*1ab0*/  LOP3.LUT P0, RZ, R153, R124, RZ, 0xfc, !PT ;  /* 0x0000007c99ff7212 */ /* 0x000fe2000780fcff */
[----:B-1----:R-:W-:Y:S01]  /*1ac0*/  FADD.FTZ R53, R64, R59 ;  /* 0x0000003b40357221 */ /* 0x002fe20000010000 */
[----:B------:R-:W-:Y:S01]  /*1ad0*/  WARPSYNC 0xffffffff ;  /* 0xffffffff00007948 */ /* 0x000fe20003800000 */
[----:B------:R-:W-:Y:S01]  /*1ae0*/  BSSY B0, `(.L_x_1923) ;  /* 0x0000011000007945 */ /* 0x000fe20003800000 */
[----:B------:R-:W-:Y:S01]  /*1af0*/  LOP3.LUT R98, R152, 0x1, RZ, 0xc0, !PT ;  /* 0x0000000198627812 */ /* 0x000fe200078ec0ff */
[----:B0-----:R-:W-:-:S06]  /*1b00*/  CS2R R58, SRZ ;  /* 0x00000000003a7805 */ /* 0x001fcc000001ff00 */
[----:B------:R-:W-:-:S05]  /*1b10*/  @!P1 IADD3 R54, R153, R96, RZ ;  /* 0x0000006099369210 */ /* 0x000fca0007ffe0ff */
        /* <DEDUP_REMOVED lines=13> */
.L_x_1924:
[----:B------:R-:W-:Y:S05]  /*1bf0*/  BSYNC B0 ;  /* 0x0000000000007941 */ /* 0x000fea0003800000 */
.L_x_1923:
[----:B------:R-:W-:Y:S01]  /*1c00*/  ULDC UR4, c[0x0][0x160] ;  /* 0x0000580000047ab9 */ /* 0x000fe20000000800 */
[----:B------:R-:W1:Y:S01]  /*1c10*/  S2R R64, SR_TID.X ;  /* 0x0000000000407919 */ /* 0x000e620000002100 */
[----:B------:R-:W-:Y:S01]  /*1c20*/  USHF.L.U32 UR4, UR4, 0x2, URZ ;  /* 0x0000000204047899 */ /* 0x000fe2000800063f */
[----:B0-----:R-:W-:-:S05]  /*1c30*/  IADD3 R53, -R98, RZ, RZ ;  /* 0x000000ff62357210 */ /* 0x001fca0007ffe1ff */
[----:B------:R-:W-:-:S04]  /*1c40*/  LOP3.LUT R53, R53, UR4, RZ, 0xc0, !PT ;  /* 0x0000000435357c12 */ /* 0x000fc8000f8ec0ff */
[----:B------:R-:W-:-:S04]  /*1c50*/  IADD3 R55, P1, R154, R53, RZ ;  /* 0x000000359a377210 */ /* 0x000fc80007f3e0ff */
[----:B------:R-:W-:Y:S02]  /*1c60*/  IADD3.X R56, RZ, RZ, RZ, P1, !PT ;  /* 0x000000ffff387210 */ /* 0x000fe40000ffe4ff */
[----:B------:R-:W-:-:S04]  /*1c70*/  @!P0 IADD3 R53, P1, R126, R55, RZ ;  /* 0x000000377e358210 */ /* 0x000fc80007f3e0ff */
[----:B------:R-:W-:Y:S02]  /*1c80*/  @!P0 IADD3.X R54, RZ, R56, RZ, P1, !PT ;  /* 0x00000038ff368210 */ /* 0x000fe40000ffe4ff */
[----:B------:R-:W-:-:S04]  /*1c90*/  @!P0 LEA R52, P1, R53, c[0x0][0x1a0], 0x3 ;  /* 0x0000680035348a11 */ /* 0x000fc800078218ff */
[----:B------:R-:W-:Y:S02]  /*1ca0*/  @!P0 LEA.HI.X R53, R53, c[0x0][0x1a4], R54, 0x3, P1 ;  /* 0x0000690035358a11 */ /* 0x000fe400008f1c36 */
[----:B-1----:R-:W-:-:S03]  /*1cb0*/  ISETP.NE.AND P1, PT, R64, RZ, PT ;  /* 0x000000ff4000720c */ /* 0x002fc60003f25270 */
        /* <DEDUP_REMOVED lines=16> */
.L_x_1926:
[----:B------:R-:W2:Y:S01]  /*1dc0*/  LDG.E.STRONG.GPU R54, [R52.64] ;  /* 0x0000000634367981 */ /* 0x000ea2000c1ef900 */
[----:B------:R-:W-:Y:S01]  /*1dd0*/  YIELD ;  /* 0x0000000000007946 */ /* 0x000fe20003800000 */
[----:B--2---:R-:W-:Y:S01]  /*1de0*/  ISETP.NE.AND P0, PT, R54, R57, PT ;  /* 0x000000393600720c */ /* 0x004fe20003f05270 */
[----:B------:R-:W-:-:S12]  /*1df0*/  CCTL.IVALL ;  /* 0x00000000ff00798f */ /* 0x000fd80002000000 */
[----:B------:R-:W-:Y:S05]  /*1e00*/  @P0 BRA `(.L_x_1926) ;  /* 0xffffffb000000947 */ /* 0x000fea000383ffff */
.L_x_1925:
        /* <DEDUP_REMOVED lines=59> */
[----:B------:R-:W-:Y:S01]  /*21c0*/  LEA R68, P0, R162, c[0x0][0x1d0], 0x4 ;  /* 0x00007400a2447a11 */ /* 0x000fe200078020ff */
[----:B------:R-:W-:Y:S02]  /*21d0*/  FADD.FTZ R163, R76, -R163 ;  /* 0x800000a34ca37221 */ /* 0x000fe40000010000 */
[----:B------:R-:W-:Y:S02]  /*21e0*/  FADD.FTZ R53, R77, -R164 ;  /* 0x800000a44d357221 */ /* 0x000fe40000010000 */
[----:B------:R-:W-:Y:S02]  /*21f0*/  FADD.FTZ R165, R78, -R165 ;  /* 0x800000a54ea57221 */ /* 0x000fe40000010000 */
[----:B------:R-:W-:Y:S02]  /*2200*/  FADD.FTZ R55, R79, -R166 ;  /* 0x800000a64f377221 */ /* 0x000fe40000010000 */
[----:B------:R-:W-:Y:S01]  /*2210*/  FADD.FTZ R77, R92, -R69 ;  /* 0x800000455c4d7221 */ /* 0x000fe20000010000 */
[----:B------:R-:W-:Y:S01]  /*2220*/  LEA.HI.X R69, R162, c[0x0][0x1d4], RZ, 0x4, P0 ;  /* 0x00007500a2457a11 */ /* 0x000fe200000f24ff */
[----:B------:R-:W-:Y:S01]  /*2230*/  FADD.FTZ R89, R89, -R66 ;  /* 0x8000004259597221 */ /* 0x000fe20000010000 */
[----:B------:R-:W-:Y:S01]  /*2240*/  LEA R66, P1, R160, c[0x0][0x1d0], 0x4 ;  /* 0x00007400a0427a11 */ /* 0x000fe200078220ff */
        /* <DEDUP_REMOVED lines=17> */
[----:B------:R-:W-:Y:S01]  /*2360*/  FADD.FTZ R79, R176, -R71 ;  /* 0x80000047b04f7221 */ /* 0x000fe20000010000 */
[----:B------:R-:W-:Y:S01]  /*2370*/  LEA.HI.X R71, R161, c[0x0][0x1d4], RZ, 0x4, P0 ;  /* 0x00007500a1477a11 */ /* 0x000fe200000f24ff */
[----:B------:R-:W-:Y:S01]  /*2380*/  FMUL.FTZ R59, R156, R59 ;  /* 0x0000003b9c3b7220 */ /* 0x000fe20000410000 */
[----:B0-----:R-:W-:Y:S01]  /*2390*/  LEA R68, P0, R158, c[0x0][0x1d0], 0x4 ;  /* 0x000074009e447a11 */ /* 0x001fe200078020ff */
[----:B------:R-:W-:-:S02]  /*23a0*/  FMUL.FTZ R58, R156, R169 ;  /* 0x000000a99c3a7220 */ /* 0x000fc40000410000 */
[----:B------:R-:W-:Y:S01]  /*23b0*/  FMUL.FTZ R57, R156, R57 ;  /* 0x000000399c397220 */ /* 0x000fe20000410000 */
[----:B------:R-:W-:Y:S01]  /*23c0*/  LEA.HI.X R69, R158, c[0x0][0x1d4], RZ, 0x4, P0 ;  /* 0x000075009e457a11 */ /* 0x000fe200000f24ff */
[----:B------:R-:W-:Y:S01]  /*23d0*/  FMUL.FTZ R56, R156, R167 ;  /* 0x000000a79c387220 */ /* 0x000fe20000410000 */
[----:B------:R-:W-:Y:S01]  /*23e0*/  ISETP.GE.AND P0, PT, R122, c[0x0][0x164], PT ;  /* 0x000059007a007a0c */ /* 0x000fe20003f06270 */
[----:B------:R-:W-:Y:S02]  /*23f0*/  FADD.FTZ R65, R174, -R65 ;  /* 0x80000041ae417221 */ /* 0x000fe40000010000 */
[----:B------:R-:W-:Y:S01]  /*2400*/  FADD.FTZ R91, R91, -R172 ;  /* 0x800000ac5b5b7221 */ /* 0x000fe20000010000 */
[----:B------:R0:W-:Y:S01]  /*2410*/  STG.E.128 [R66.64], R56 ;  /* 0x0000003842007986 */ /* 0x0001e2000c101d06 */
[----:B------:R-:W-:Y:S01]  /*2420*/  FADD.FTZ R173, R173, -R72 ;  /* 0x80000048adad7221 */ /* 0x000fe20000010000 */
[----:B------:R-:W-:Y:S01]  /*2430*/  LEA R72, P1, R159, c[0x0][0x1d0], 0x4 ;  /* 0x000074009f487a11 */ /* 0x000fe200078220ff */
[----:B------:R-:W-:-:S02]  /*2440*/  FMUL.FTZ R63, R156, R63 ;  /* 0x0000003f9c3f7220 */ /* 0x000fc40000410000 */
[C---:B------:R-:W-:Y:S02]  /*2450*/  FMUL.FTZ R62, R156.reuse, R85 ;  /* 0x000000559c3e7220 */ /* 0x040fe40000410000 */
[C---:B------:R-:W-:Y:S02]  /*2460*/  FMUL.FTZ R61, R156.reuse, R61 ;  /* 0x0000003d9c3d7220 */ /* 0x040fe40000410000 */
[----:B------:R-:W-:Y:S02]  /*2470*/  FMUL.FTZ R60, R156, R171 ;  /* 0x000000ab9c3c7220 */ /* 0x000fe40000410000 */
[----:B------:R-:W-:Y:S01]  /*2480*/  FADD.FTZ R95, R95, -R74 ;  /* 0x8000004a5f5f7221 */ /* 0x000fe20000010000 */
[----:B------:R-:W-:Y:S01]  /*2490*/  LEA R74, P2, R149, c[0x0][0x1d0], 0x4 ;  /* 0x00007400954a7a11 */ /* 0x000fe200078420ff */
[----:B------:R-:W-:Y:S01]  /*24a0*/  FADD.FTZ R81, R94, -R73 ;  /* 0x800000495e517221 */ /* 0x000fe20000010000 */
[----:B------:R1:W-:Y:S01]  /*24b0*/  STG.E.128 [R70.64], R60 ;  /* 0x0000003c46007986 */ /* 0x0003e2000c101d06 */
[----:B------:R-:W-:Y:S01]  /*24c0*/  FADD.FTZ R97, R88, -R97 ;  /* 0x8000006158617221 */ /* 0x000fe20000010000 */
[----:B------:R-:W-:Y:S01]  /*24d0*/  LEA.HI.X R73, R159, c[0x0][0x1d4], RZ, 0x4, P1 ;  /* 0x000075009f497a11 */ /* 0x000fe200008f24ff */
[C---:B------:R-:W-:Y:S01]  /*24e0*/  FMUL.FTZ R55, R156.reuse, R91 ;  /* 0x0000005b9c377220 */ /* 0x040fe20000410000 */
[----:B------:R-:W-:Y:S01]  /*24f0*/  LOP3.LUT P1, RZ, R151, 0xff, RZ, 0xc0, !PT ;  /* 0x000000ff97ff7812 */ /* 0x000fe2000782c0ff */
[C---:B------:R-:W-:Y:S01]  /*2500*/  FMUL.FTZ R54, R156.reuse, R75 ;  /* 0x0000004b9c367220 */ /* 0x040fe20000410000 */
[----:B------:R-:W-:Y:S01]  /*2510*/  LEA.HI.X R75, R149, c[0x0][0x1d4], RZ, 0x4, P2 ;  /* 0x00007500954b7a11 */ /* 0x000fe200010f24ff */
[C---:B------:R-:W-:Y:S01]  /*2520*/  FMUL.FTZ R53, R156.reuse, R89 ;  /* 0x000000599c357220 */ /* 0x040fe20000410000 */
[----:B------:R-:W-:Y:S01]  /*2530*/  SEL R151, RZ, 0x1, P1 ;  /* 0x00000001ff977807 */ /* 0x000fe20000800000 */
[----:B------:R-:W-:-:S02]  /*2540*/  FMUL.FTZ R52, R156, R65 ;  /* 0x000000419c347220 */ /* 0x000fc40000410000 */
[C---:B0-----:R-:W-:Y:S02]  /*2550*/  FMUL.FTZ R59, R156.reuse, R79 ;  /* 0x0000004f9c3b7220 */ /* 0x041fe40000410000 */
[C---:B------:R-:W-:Y:S01]  /*2560*/  FMUL.FTZ R58, R156.reuse, R93 ;  /* 0x0000005d9c3a7220 */ /* 0x040fe20000410000 */
[----:B------:R0:W-:Y:S01]  /*2570*/  STG.E.128 [R68.64], R52 ;  /* 0x0000003444007986 */ /* 0x0001e2000c101d06 */
[C---:B------:R-:W-:Y:S02]  /*2580*/  FMUL.FTZ R57, R156.reuse, R77 ;  /* 0x0000004d9c397220 */ /* 0x040fe40000410000 */
[C---:B------:R-:W-:Y:S02]  /*2590*/  FMUL.FTZ R56, R156.reuse, R87 ;  /* 0x000000579c387220 */ /* 0x040fe40000410000 */
[C---:B-1----:R-:W-:Y:S02]  /*25a0*/  FMUL.FTZ R63, R156.reuse, R97 ;  /* 0x000000619c3f7220 */ /* 0x042fe40000410000 */
[C---:B------:R-:W-:Y:S01]  /*25b0*/  FMUL.FTZ R62, R156.reuse, R95 ;  /* 0x0000005f9c3e7220 */ /* 0x040fe20000410000 */
[----:B------:R0:W-:Y:S01]  /*25c0*/  STG.E.128 [R72.64], R56 ;  /* 0x0000003848007986 */ /* 0x0001e2000c101d06 */
[----:B------:R-:W-:-:S02]  /*25d0*/  FMUL.FTZ R61, R156, R81 ;  /* 0x000000519c3d7220 */ /* 0x000fc40000410000 */
[----:B------:R-:W-:-:S05]  /*25e0*/  FMUL.FTZ R60, R156, R173 ;  /* 0x000000ad9c3c7220 */ /* 0x000fca0000410000 */
[----:B------:R0:W-:Y:S02]  /*25f0*/  STG.E.128 [R74.64], R60 ;  /* 0x0000003c4a007986 */ /* 0x0001e4000c101d06 */
[----:B0-----:R-:W-:Y:S01]  /*2600*/  @P0 CALL.REL.NOINC `(.L_x_1927) ;  /* 0x0000001000000944 */ /* 0x001fe20003c00000 */
[----:B------:R-:W-:Y:S05]  /*2610*/  BRA `(.L_x_1928) ;  /* 0xffffe02000007947 */ /* 0x000fea000383ffff */
.L_x_1927:
        /* <DEDUP_REMOVED lines=48> */
.L_x_1920:
        /* <DEDUP_REMOVED lines=35> */
.L_x_1921:
[----:B------:R-:W-:Y:S02]  /*2b50*/  MOV R55, R57 ;  /* 0x0000003900377202 */ /* 0x000fe40000000f00 */
[----:B------:R-:W-:-:S02]  /*2b60*/  MOV R64, 0x10 ;  /* 0x0000001000407802 */ /* 0x000fc40000000f00 */
[----:B------:R-:W-:Y:S02]  /*2b70*/  MOV R56, 0x1f ;  /* 0x0000001f00387802 */ /* 0x000fe40000000f00 */
[----:B------:R-:W-:Y:S02]  /*2b80*/  MOV R97, 0xffffffff ;  /* 0xffffffff00617802 */ /* 0x000fe40000000f00 */
[----:B------:R-:W-:Y:S02]  /*2b90*/  MOV R52, 0x2bb0 ;  /* 0x00002bb000347802 */ /* 0x000fe40000000f00 */
[----:B------:R-:W-:Y:S05]  /*2ba0*/  CALL.REL.NOINC `($__internal_139_$__cuda_sm70_shflsync_down_p) ;  /* 0x0000045000007944 */ /* 0x000fea0003c00000 */
[----:B-1----:R-:W-:Y:S01]  /*2bb0*/  MOV R54, R64 ;  /* 0x0000004000367202 */ /* 0x002fe20000000f00 */
[----:B0-----:R-:W-:Y:S05]  /*2bc0*/  BRA `(.L_x_1929) ;  /* 0xffffeda000007947 */ /* 0x001fea000383ffff */
.L_x_1922:
[----:B------:R-:W-:Y:S01]  /*2bd0*/  HFMA2.MMA R64, -RZ, RZ, 0, 9.5367431640625e-07 ;  /* 0x00000010ff407435 */ /* 0x000fe200000001ff */
[----:B------:R-:W-:Y:S02]  /*2be0*/  MOV R55, R59 ;  /* 0x0000003b00377202 */ /* 0x000fe40000000f00 */
[----:B------:R-:W-:Y:S02]  /*2bf0*/  MOV R56, 0x1f ;  /* 0x0000001f00387802 */ /* 0x000fe40000000f00 */
[----:B------:R-:W-:-:S02]  /*2c00*/  MOV R97, 0xffffffff ;  /* 0xffffffff00617802 */ /* 0x000fc40000000f00 */
[----:B------:R-:W-:Y:S02]  /*2c10*/  MOV R52, 0x2c30 ;  /* 0x00002c3000347802 */ /* 0x000fe40000000f00 */
[----:B01----:R-:W-:Y:S05]  /*2c20*/  CALL.REL.NOINC `($__internal_139_$__cuda_sm70_shflsync_down_p) ;  /* 0x000003d000007944 */ /* 0x003fea0003c00000 */
[----:B------:R-:W-:Y:S01]  /*2c30*/  FADD.FTZ R57, R57, R54 ;  /* 0x0000003639397221 */ /* 0x000fe20000010000 */
[----:B0-----:R-:W-:Y:S01]  /*2c40*/  MOV R56, 0x1f ;  /* 0x0000001f00387802 */ /* 0x001fe20000000f00 */
[----:B-1----:R-:W-:Y:S01]  /*2c50*/  FADD.FTZ R59, R59, R64 ;  /* 0x000000403b3b7221 */ /* 0x002fe20000010000 */
[----:B------:R-:W-:Y:S01]  /*2c60*/  HFMA2.MMA R64, -RZ, RZ, 0, 4.76837158203125e-07 ;  /* 0x00000008ff407435 */ /* 0x000fe200000001ff */
[----:B------:R-:W-:Y:S02]  /*2c70*/  MOV R97, 0xffffffff ;  /* 0xffffffff00617802 */ /* 0x000fe40000000f00 */
[----:B------:R-:W-:Y:S02]  /*2c80*/  MOV R55, R57 ;  /* 0x0000003900377202 */ /* 0x000fe40000000f00 */
[----:B------:R-:W-:Y:S02]  /*2c90*/  MOV R52, 0x2cb0 ;  /* 0x00002cb000347802 */ /* 0x000fe40000000f00 */
[----:B------:R-:W-:Y:S05]  /*2ca0*/  CALL.REL.NOINC `($__internal_139_$__cuda_sm70_shflsync_down_p) ;  /* 0x0000035000007944 */ /* 0x000fea0003c00000 */
[----:B-1----:R-:W-:Y:S01]  /*2cb0*/  MOV R54, R64 ;  /* 0x0000004000367202 */ /* 0x002fe20000000f00 */
[----:B------:R-:W-:Y:S01]  /*2cc0*/  HFMA2.MMA R64, -RZ, RZ, 0, 4.76837158203125e-07 ;  /* 0x00000008ff407435 */ /* 0x000fe200000001ff */
[----:B0-----:R-:W-:-:S02]  /*2cd0*/  MOV R55, R59 ;  /* 0x0000003b00377202 */ /* 0x001fc40000000f00 */
[----:B------:R-:W-:Y:S02]  /*2ce0*/  MOV R56, 0x1f ;  /* 0x0000001f00387802 */ /* 0x000fe40000000f00 */
[----:B------:R-:W-:Y:S02]  /*2cf0*/  MOV R97, 0xffffffff ;  /* 0xffffffff00617802 */ /* 0x000fe40000000f00 */
[----:B------:R-:W-:Y:S02]  /*2d00*/  MOV R52, 0x2d20 ;  /* 0x00002d2000347802 */ /* 0x000fe40000000f00 */
[----:B------:R-:W-:Y:S05]  /*2d10*/  CALL.REL.NOINC `($__internal_139_$__cuda_sm70_shflsync_down_p) ;  /* 0x000002e000007944 */ /* 0x000fea0003c00000 */
[----:B------:R-:W-:Y:S01]  /*2d20*/  FADD.FTZ R57, R54, R57 ;  /* 0x0000003936397221 */ /* 0x000fe20000010000 */
[----:B0-----:R-:W-:Y:S01]  /*2d30*/  MOV R56, 0x1f ;  /* 0x0000001f00387802 */ /* 0x001fe20000000f00 */
[----:B-1----:R-:W-:Y:S01]  /*2d40*/  FADD.FTZ R59, R59, R64 ;  /* 0x000000403b3b7221 */ /* 0x002fe20000010000 */
[----:B------:R-:W-:Y:S01]  /*2d50*/  HFMA2.MMA R64, -RZ, RZ, 0, 2.384185791015625e-07 ;  /* 0x00000004ff407435 */ /* 0x000fe200000001ff */
[----:B------:R-:W-:Y:S02]  /*2d60*/  MOV R97, 0xffffffff ;  /* 0xffffffff00617802 */ /* 0x000fe40000000f00 */
[----:B------:R-:W-:-:S02]  /*2d70*/  MOV R55, R57 ;  /* 0x0000003900377202 */ /* 0x000fc40000000f00 */
[----:B------:R-:W-:Y:S02]  /*2d80*/  MOV R52, 0x2da0 ;  /* 0x00002da000347802 */ /* 0x000fe40000000f00 */
[----:B------:R-:W-:Y:S05]  /*2d90*/  CALL.REL.NOINC `($__internal_139_$__cuda_sm70_shflsync_down_p) ;  /* 0x0000026000007944 */ /* 0x000fea0003c00000 */
[----:B-1----:R-:W-:Y:S01]  /*2da0*/  MOV R54, R64 ;  /* 0x0000004000367202 */ /* 0x002fe20000000f00 */
[----:B------:R-:W-:Y:S01]  /*2db0*/  HFMA2.MMA R64, -RZ, RZ, 0, 2.384185791015625e-07 ;  /* 0x00000004ff407435 */ /* 0x000fe200000001ff */
[----:B0-----:R-:W-:Y:S02]  /*2dc0*/  MOV R55, R59 ;  /* 0x0000003b00377202 */ /* 0x001fe40000000f00 */
[----:B------:R-:W-:Y:S02]  /*2dd0*/  MOV R56, 0x1f ;  /* 0x0000001f00387802 */ /* 0x000fe40000000f00 */
[----:B------:R-:W-:Y:S02]  /*2de0*/  MOV R97, 0xffffffff ;  /* 0xffffffff00617802 */ /* 0x000fe40000000f00 */
[----:B------:R-:W-:Y:S02]  /*2df0*/  MOV R52, 0x2e10 ;  /* 0x00002e1000347802 */ /* 0x000fe40000000f00 */
[----:B------:R-:W-:Y:S05]  /*2e00*/  CALL.REL.NOINC `($__internal_139_$__cuda_sm70_shflsync_down_p) ;  /* 0x000001f000007944 */ /* 0x000fea0003c00000 */
[----:B------:R-:W-:Y:S01]  /*2e10*/  FADD.FTZ R57, R54, R57 ;  /* 0x0000003936397221 */ /* 0x000fe20000010000 */
[----:B0-----:R-:W-:Y:S01]  /*2e20*/  MOV R56, 0x1f ;  /* 0x0000001f00387802 */ /* 0x001fe20000000f00 */
[----:B-1----:R-:W-:Y:S01]  /*2e30*/  FADD.FTZ R59, R59, R64 ;  /* 0x000000403b3b7221 */ /* 0x002fe20000010000 */
[----:B------:R-:W-:Y:S01]  /*2e40*/  HFMA2.MMA R64, -RZ, RZ, 0, 1.1920928955078125e-07 ;  /* 0x00000002ff407435 */ /* 0x000fe200000001ff */
[----:B------:R-:W-:-:S02]  /*2e50*/  MOV R97, 0xffffffff ;  /* 0xffffffff00617802 */ /* 0x000fc40000000f00 */
[----:B------:R-:W-:Y:S02]  /*2e60*/  MOV R55, R57 ;  /* 0x0000003900377202 */ /* 0x000fe40000000f00 */
[----:B------:R-:W-:Y:S02]  /*2e70*/  MOV R52, 0x2e90 ;  /* 0x00002e9000347802 */ /* 0x000fe40000000f00 */
[----:B------:R-:W-:Y:S05]  /*2e80*/  CALL.REL.NOINC `($__internal_139_$__cuda_sm70_shflsync_down_p) ;  /* 0x0000017000007944 */ /* 0x000fea0003c00000 */
[----:B-1----:R-:W-:Y:S01]  /*2e90*/  MOV R54, R64 ;  /* 0x0000004000367202 */ /* 0x002fe20000000f00 */
[----:B------:R-:W-:Y:S01]  /*2ea0*/  HFMA2.MMA R64, -RZ, RZ, 0, 1.1920928955078125e-07 ;  /* 0x00000002ff407435 */ /* 0x000fe200000001ff */
[----:B0-----:R-:W-:Y:S02]  /*2eb0*/  MOV R55, R59 ;  /* 0x0000003b00377202 */ /* 0x001fe40000000f00 */
[----:B------:R-:W-:Y:S02]  /*2ec0*/  MOV R56, 0x1f ;  /* 0x0000001f00387802 */ /* 0x000fe40000000f00 */
[----:B------:R-:W-:Y:S02]  /*2ed0*/  MOV R97, 0xffffffff ;  /* 0xffffffff00617802 */ /* 0x000fe40000000f00 */
[----:B------:R-:W-:-:S02]  /*2ee0*/  MOV R52, 0x2f00 ;  /* 0x00002f0000347802 */ /* 0x000fc40000000f00 */
[----:B------:R-:W-:Y:S05]  /*2ef0*/  CALL.REL.NOINC `($__internal_139_$__cuda_sm70_shflsync_down_p) ;  /* 0x0000010000007944 */ /* 0x000fea0003c00000 */
[----:B------:R-:W-:Y:S01]  /*2f00*/  FADD.FTZ R57, R54, R57 ;  /* 0x0000003936397221 */ /* 0x000fe20000010000 */
[----:B0-----:R-:W-:Y:S01]  /*2f10*/  MOV R56, 0x1f ;  /* 0x0000001f00387802 */ /* 0x001fe20000000f00 */
[----:B-1----:R-:W-:Y:S01]  /*2f20*/  FADD.FTZ R59, R59, R64 ;  /* 0x000000403b3b7221 */ /* 0x002fe20000010000 */
[----:B------:R-:W-:Y:S01]  /*2f30*/  HFMA2.MMA R64, -RZ, RZ, 0, 5.9604644775390625e-08 ;  /* 0x00000001ff407435 */ /* 0x000fe200000001ff */
[----:B------:R-:W-:-:S02]  /*2f40*/  MOV R97, 0xffffffff ;  /* 0xffffffff00617802 */ /* 0x000fc40000000f00 */
[----:B------:R-:W-:Y:S02]  /*2f50*/  MOV R55, R57 ;  /* 0x0000003900377202 */ /* 0x000fe40000000f00 */
[----:B------:R-:W-:Y:S02]  /*2f60*/  MOV R52, 0x2f80 ;  /* 0x00002f8000347802 */ /* 0x000fe40000000f00 */
[----:B------:R-:W-:Y:S05]  /*2f70*/  CALL.REL.NOINC `($__internal_139_$__cuda_sm70_shflsync_down_p) ;  /* 0x0000008000007944 */ /* 0x000fea0003c00000 */
[----:B-1----:R-:W-:Y:S01]  /*2f80*/  MOV R58, R64 ;  /* 0x00000040003a7202 */ /* 0x002fe20000000f00 */
[----:B------:R-:W-:Y:S01]  /*2f90*/  HFMA2.MMA R64, -RZ, RZ, 0, 5.9604644775390625e-08 ;  /* 0x00000001ff407435 */ /* 0x000fe200000001ff */
[----:B0-----:R-:W-:Y:S02]  /*2fa0*/  MOV R55, R59 ;  /* 0x0000003b00377202 */ /* 0x001fe40000000f00 */
[----:B------:R-:W-:Y:S02]  /*2fb0*/  MOV R56, 0x1f ;  /* 0x0000001f00387802 */ /* 0x000fe40000000f00 */
[----:B------:R-:W-:Y:S02]  /*2fc0*/  MOV R97, 0xffffffff ;  /* 0xffffffff00617802 */ /* 0x000fe40000000f00 */
[----:B------:R-:W-:-:S02]  /*2fd0*/  MOV R52, 0x2ff0 ;  /* 0x00002ff000347802 */ /* 0x000fc40000000f00 */
[----:B------:R-:W-:Y:S05]  /*2fe0*/  CALL.REL.NOINC `($__internal_139_$__cuda_sm70_shflsync_down_p) ;  /* 0x0000001000007944 */ /* 0x000fea0003c00000 */
[----:B01----:R-:W-:Y:S05]  /*2ff0*/  BRA `(.L_x_1930) ;  /* 0xffffea9000007947 */ /* 0x003fea000383ffff */
        .weak           $__internal_139_$__cuda_sm70_shflsync_down_p
        .type           $__internal_139_$__cuda_sm70_shflsync_down_p,@function
        .size           $__internal_139_$__cuda_sm70_shflsync_down_p,(.L_x_3546 - $__internal_139_$__cuda_sm70_shflsync_down_p)
$__internal_139_$__cuda_sm70_shflsync_down_p:
[----:B------:R-:W-:Y:S01]  /*3000*/  HFMA2.MMA R53, -RZ, RZ, 0, 0 ;  /* 0x00000000ff357435 */ /* 0x000fe200000001ff */
[----:B------:R-:W-:Y:S04]  /*3010*/  WARPSYNC R97 ;  /* 0x0000006100007348 */ /* 0x000fe80003800000 */
[----:B------:R0:W1:Y:S01]  /*3020*/  SHFL.DOWN PT, R64, R55, R64, R56 ;  /* 0x0800004037407389 */ /* 0x00006200000e0038 */
[----:B------:R-:W-:Y:S05]  /*3030*/  RET.REL.NODEC R52 `(_ZN10layer_norm13ln_bwd_kernelINS_13Kernel_traitsIffffjLj12288ELj4ELj1ELj4ELj16ENS_18Kernel_traits_baseILj12288EffffjLj128EEEEEEEvNS_9BwdParamsE) ;  /* 0xffffcfc034007950 */ /* 0x000fea0003c3ffff */
.L_x_1931:
        /* <DEDUP_REMOVED lines=12> */
.L_x_3546:


//--------------------- .text._ZN10layer_norm22ln_bwd_finalize_kernelINS_22Kernel_traits_finalizeILj10240E13__nv_bfloat16fS2_fjLj1024ELj4ENS_18Kernel_traits_baseILj10240ES2_fS2_fjLj1024EEEEEEEvNS_9BwdParamsE --------------------------
	.section	.text._ZN10layer_norm22ln_bwd_finalize_kernelINS_22Kernel_traits_finalizeILj10240E13__nv_bfloat16fS2_fjLj1024ELj4ENS_18Kernel_traits_baseILj10240ES2_fS2_fjLj1024EEEEEEEvNS_9BwdParamsE,"ax",@progbits
	.sectioninfo	@"SHI_REGISTERS=32"
	.align	128
        .global         _ZN10layer_norm22ln_bwd_finalize_kernelINS_22Kernel_traits_finalizeILj10240E13__nv_bfloat16fS2_fjLj1024ELj4ENS_18Kernel_traits_baseILj10240ES2_fS2_fjLj1024EEEEEEEvNS_9BwdParamsE
        .type           _ZN10layer_norm22ln_bwd_finalize_kernelINS_22Kernel_traits_finalizeILj10240E13__nv_bfloat16fS2_fjLj1024ELj4ENS_18Kernel_traits_baseILj10240ES2_fS2_fjLj1024EEEEEEEvNS_9BwdParamsE,@function
        .size           _ZN10layer_norm22ln_bwd_finalize_kernelINS_22Kernel_traits_finalizeILj10240E13__nv_bfloat16fS2_fjLj1024ELj4ENS_18Kernel_traits_baseILj10240ES2_fS2_fjLj1024EEEEEEEvNS_9BwdParamsE,(.L_x_3547 - _ZN10layer_norm22ln_bwd_finalize_kernelINS_22Kernel_traits_finalizeILj10240E13__nv_bfloat16fS2_fjLj1024ELj4ENS_18Kernel_traits_baseILj10240ES2_fS2_fjLj1024EEEEEEEvNS_9BwdParamsE)
        .other          _ZN10layer_norm22ln_bwd_finalize_kernelINS_22Kernel_traits_finalizeILj10240E13__nv_bfloat16fS2_fjLj1024ELj4ENS_18Kernel_traits_baseILj10240ES2_fS2_fjLj1024EEEEEEEvNS_9BwdParamsE,@"STO_CUDA_ENTRY STV_DEFAULT"
_ZN10layer_norm22ln_bwd_finalize_kernelINS_22Kernel_traits_finalizeILj10240E13__nv_bfloat16fS2_fjLj1024ELj4ENS_18Kernel_traits_baseILj10240ES2_fS2_fjLj1024EEEEEEEvNS_9BwdParamsE:
.text._ZN10layer_norm22ln_bwd_finalize_kernelINS_22Kernel_traits_finalizeILj10240E13__nv_bfloat16fS2_fjLj1024ELj4ENS_18Kernel_traits_baseILj10240ES2_fS2_fjLj1024EEEEEEEvNS_9BwdParamsE:
        /* <DEDUP_REMOVED lines=19> */
.L_x_1944:
        /* <DEDUP_REMOVED lines=27> */
.L_x_1936:
        /* <DEDUP_REMOVED lines=32> */
.L_x_1935:
[----:B------:R-:W-:Y:S05]  /*04e0*/  BSYNC B1 ;  /* 0x0000000000017941 */ /* 0x000fea0003800000 */
.L_x_1934:
        /* <DEDUP_REMOVED lines=22> */
.L_x_1938:
[----:B------:R-:W-:Y:S05]  /*0650*/  BSYNC B1 ;  /* 0x0000000000017941 */ /* 0x000fea0003800000 */
.L_x_1937:
        /* <DEDUP_REMOVED lines=10> */
.L_x_1933:
[----:B------:R-:W-:Y:S05]  /*0700*/  BSYNC B0 ;  /* 0x0000000000007941 */ /* 0x000fea0003800000 */
.L_x_1932:
        /* <DEDUP_REMOVED lines=11> */
.L_x_1945:
        /* <DEDUP_REMOVED lines=18> */
.L_x_1946:
[----:B------:R-:W-:Y:S01]  /*08e0*/  @!P1 SHF.R.U32.HI R2, RZ, 0x3, R0 ;  /* 0x00000003ff029819 */ /* 0x000fe20000011600 */
[----:B---3--:R-:W-:Y:S02]  /*08f0*/  FADD.FTZ R5, R5, R10 ;  /* 0x0000000a05057221 */ /* 0x008fe40000010000 */
[----:B--2---:R-:W-:Y:S01]  /*0900*/  FADD.FTZ R7, R7, R4 ;  /* 0x0000000407077221 */ /* 0x004fe20000010000 */
[----:B------:R-:W-:-:S05]  /*0910*/  @!P1 LOP3.LUT R2, R2, 0x1ffffffc, RZ, 0xc0, !PT ;  /* 0x1ffffffc02029812 */ /* 0x000fca00078ec0ff */
[----:B------:R2:W-:Y:S04]  /*0920*/  @!P1 STS [R2+0x2000], R5 ;  /* 0x0020000502009388 */ /* 0x0005e80000000800 */
[----:B------:R2:W-:Y:S02]  /*0930*/  @!P1 STS [R2+0x2080], R7 ;  /* 0x0020800702009388 */ /* 0x0005e40000000800 */
.L_x_1939:
        /* <DEDUP_REMOVED lines=13> */
.L_x_1943:
[----:B------:R-:W-:Y:S05]  /*0a10*/  BSYNC B0 ;  /* 0x0000000000007941 */ /* 0x000fea0003800000 */
.L_x_1942:
[C---:B------:R-:W-:Y:S02]  /*0a20*/  ISETP.GT.U32.AND P1, PT, R18.reuse, -0x2801, PT ;  /* 0xffffd7ff1200780c */ /* 0x040fe40003f24070 */
[----:B------:R-:W-:Y:S02]  /*0a30*/  IADD3 R18, R18, 0x2800, RZ ;  /* 0x0000280012127810 */ /* 0x000fe40007ffe0ff */
[----:B------:R-:W-:-:S09]  /*0a40*/  IADD3 R19, R19, 0x1400, RZ ;  /* 0x0000140013137810 */ /* 0x000fd20007ffe0ff */
[----:B012---:R-:W-:Y:S05]  /*0a50*/  @P1 BRA `(.L_x_1944) ;  /* 0xfffff6d000001947 */ /* 0x007fea000383ffff */
[----:B------:R-:W-:Y:S05]  /*0a60*/  EXIT ;  /* 0x000000000000794d */ /* 0x000fea0003800000 */
.L_x_1940:
[----:B--2---:R-:W-:Y:S01]  /*0a70*/  IMAD.MOV.U32 R10, RZ, RZ, R4 ;  /* 0x000000ffff0a7224 */ /* 0x004fe200078e0004 */
[----:B------:R-:W-:Y:S01]  /*0a80*/  MOV R9, 0x1 ;  /* 0x0000000100097802 */ /* 0x000fe20000000f00 */
[----:B------:R-:W-:Y:S01]  /*0a90*/  IMAD.MOV.U32 R6, RZ, RZ, 0x1f ;  /* 0x0000001fff067424 */ /* 0x000fe200078e00ff */
[----:B------:R-:W-:Y:S02]  /*0aa0*/  MOV R11, 0xffffffff ;  /* 0xffffffff000b7802 */ /* 0x000fe40000000f00 */
[----:B------:R-:W-:Y:S02]  /*0ab0*/  MOV R2, 0xad0 ;  /* 0x00000ad000027802 */ /* 0x000fe40000000f00 */
[----:B01----:R-:W-:Y:S05]  /*0ac0*/  CALL.REL.NOINC `($__internal_140_$__cuda_sm70_shflsync_bfly_p) ;  /* 0x000003c000007944 */ /* 0x003fea0003c00000 */
[----:B-1----:R-:W-:Y:S01]  /*0ad0*/  IMAD.MOV.U32 R3, RZ, RZ, R6 ;  /* 0x000000ffff037224 */ /* 0x002fe200078e0006 */
[----:B0-----:R-:W-:Y:S05]  /*0ae0*/  BRA `(.L_x_1945) ;  /* 0xfffffcd000007947 */ /* 0x001fea000383ffff */
.L_x_1941:
[----:B------:R-:W-:Y:S01]  /*0af0*/  HFMA2.MMA R6, -RZ, RZ, 0, 1.847743988037109375e-06 ;  /* 0x0000001fff067435 */ /* 0x000fe200000001ff */
[----:B------:R-:W-:Y:S01]  /*0b00*/  MOV R10, R13 ;  /* 0x0000000d000a7202 */ /* 0x000fe20000000f00 */
[----:B------:R-:W-:Y:S01]  /*0b10*/  IMAD.MOV.U32 R9, RZ, RZ, 0x2 ;  /* 0x00000002ff097424 */ /* 0x000fe200078e00ff */
[----:B------:R-:W-:Y:S01]  /*0b20*/  MOV R2, 0xb50 ;  /* 0x00000b5000027802 */ /* 0x000fe20000000f00 */
[----:B------:R-:W-:-:S02]  /*0b30*/  IMAD.MOV.U32 R11, RZ, RZ, -0x1 ;  /* 0xffffffffff0b7424 */ /* 0x000fc400078e00ff */
[----:B012---:R-:W-:Y:S05]  /*0b40*/  CALL.REL.NOINC `($__internal_140_$__cuda_sm70_shflsync_bfly_p) ;  /* 0x0000034000007944 */ /* 0x007fea0003c00000 */
[----:B01----:R-:W-:Y:S01]  /*0b50*/  FADD.FTZ R10, R13, R6 ;  /* 0x000000060d0a7221 */ /* 0x003fe20000010000 */
[----:B------:R-:W-:Y:S01]  /*0b60*/  MOV R9, 0x4 ;  /* 0x0000000400097802 */ /* 0x000fe20000000f00 */
[----:B------:R-:W-:Y:S01]  /*0b70*/  IMAD.MOV.U32 R6, RZ, RZ, 0x1f ;  /* 0x0000001fff067424 */ /* 0x000fe200078e00ff */
[----:B------:R-:W-:-:S02]  /*0b80*/  MOV R11, 0xffffffff ;  /* 0xffffffff000b7802 */ /* 0x000fc40000000f00 */
[----:B------:R-:W-:Y:S02]  /*0b90*/  MOV R2, 0xbb0 ;  /* 0x00000bb000027802 */ /* 0x000fe40000000f00 */
[----:B------:R-:W-:Y:S05]  /*0ba0*/  CALL.REL.NOINC `($__internal_140_$__cuda_sm70_shflsync_bfly_p) ;  /* 0x000002e000007944 */ /* 0x000fea0003c00000 */
[----:B01----:R-:W-:Y:S01]  /*0bb0*/  FADD.FTZ R10, R10, R6 ;  /* 0x000000060a0a7221 */ /* 0x003fe20000010000 */
[----:B------:R-:W-:Y:S01]  /*0bc0*/  HFMA2.MMA R6, -RZ, RZ, 0, 1.847743988037109375e-06 ;  /* 0x0000001fff067435 */ /* 0x000fe200000001ff */
[----:B------:R-:W-:Y:S01]  /*0bd0*/  IMAD.MOV.U32 R9, RZ, RZ, 0x8 ;  /* 0x00000008ff097424 */ /* 0x000fe200078e00ff */
[----:B------:R-:W-:Y:S01]  /*0be0*/  MOV R2, 0xc10 ;  /* 0x00000c1000027802 */ /* 0x000fe20000000f00 */
[----:B------:R-:W-:-:S03]  /*0bf0*/  IMAD.MOV.U32 R11, RZ, RZ, -0x1 ;  /* 0xffffffffff0b7424 */ /* 0x000fc600078e00ff */
[----:B------:R-:W-:Y:S05]  /*0c00*/  CALL.REL.NOINC `($__internal_140_$__cuda_sm70_shflsync_bfly_p) ;  /* 0x0000028000007944 */ /* 0x000fea0003c00000 */
[----:B-1----:R-:W-:Y:S01]  /*0c10*/  FADD.FTZ R4, R10, R6 ;  /* 0x000000060a047221 */ /* 0x002fe20000010000 */
[----:B0-----:R-:W-:Y:S01]  /*0c20*/  MOV R9, 0x10 ;  /* 0x0000001000097802 */ /* 0x001fe20000000f00 */
[----:B------:R-:W-:Y:S01]  /*0c30*/  IMAD.MOV.U32 R6, RZ, RZ, 0x1f ;  /* 0x0000001fff067424 */ /* 0x000fe200078e00ff */
[----:B------:R-:W-:Y:S01]  /*0c40*/  MOV R11, 0xffffffff ;  /* 0xffffffff000b7802 */ /* 0x000fe20000000f00 */
[----:B------:R-:W-:Y:S01]  /*0c50*/  IMAD.MOV.U32 R10, RZ, RZ, R4 ;  /* 0x000000ffff0a7224 */ /* 0x000fe200078e0004 */
[----:B------:R-:W-:Y:S02]  /*0c60*/  MOV R2, 0xc80 ;  /* 0x00000c8000027802 */ /* 0x000fe40000000f00 */
[----:B------:R-:W-:Y:S05]  /*0c70*/  CALL.REL.NOINC `($__internal_140_$__cuda_sm70_shflsync_bfly_p) ;  /* 0x0000021000007944 */ /* 0x000fea0003c00000 */
[----:B0-----:R-:W-:Y:S01]  /*0c80*/  HFMA2.MMA R9, -RZ, RZ, 0, 5.9604644775390625e-08 ;  /* 0x00000001ff097435 */ /* 0x001fe200000001ff */
[----:B-1----:R-:W-:Y:S01]  /*0c90*/  MOV R7, R6 ;  /* 0x0000000600077202 */ /* 0x002fe20000000f00 */
[----:B------:R-:W-:Y:S01]  /*0ca0*/  IMAD.MOV.U32 R10, RZ, RZ, R5 ;  /* 0x000000ffff0a7224 */ /* 0x000fe200078e0005 */
[----:B------:R-:W-:Y:S01]  /*0cb0*/  MOV R6, 0x1f ;  /* 0x0000001f00067802 */ /* 0x000fe20000000f00 */
[----:B------:R-:W-:Y:S01]  /*0cc0*/  IMAD.MOV.U32 R11, RZ, RZ, -0x1 ;  /* 0xffffffffff0b7424 */ /* 0x000fe200078e00ff */
[----:B------:R-:W-:-:S02]  /*0cd0*/  MOV R2, 0xcf0 ;  /* 0x00000cf000027802 */ /* 0x000fc40000000f00 */
[----:B------:R-:W-:Y:S05]  /*0ce0*/  CALL.REL.NOINC `($__internal_140_$__cuda_sm70_shflsync_bfly_p) ;  /* 0x000001a000007944 */ /* 0x000fea0003c00000 */
[----:B0-----:R-:W-:Y:S01]  /*0cf0*/  HFMA2.MMA R9, -RZ, RZ, 0, 1.1920928955078125e-07 ;  /* 0x00000002ff097435 */ /* 0x001fe200000001ff */
[----:B-1----:R-:W-:Y:S01]  /*0d00*/  FADD.FTZ R10, R5, R6 ;  /* 0x00000006050a7221 */ /* 0x002fe20000010000 */
[----:B------:R-:W-:Y:S01]  /*0d10*/  MOV R6, 0x1f ;  /* 0x0000001f00067802 */ /* 0x000fe20000000f00 */
[----:B------:R-:W-:Y:S01]  /*0d20*/  IMAD.MOV.U32 R11, RZ, RZ, -0x1 ;  /* 0xffffffffff0b7424 */ /* 0x000fe200078e00ff */
[----:B------:R-:W-:-:S02]  /*0d30*/  MOV R2, 0xd50 ;  /* 0x00000d5000027802 */ /* 0x000fc40000000f00 */
[----:B------:R-:W-:Y:S05]  /*0d40*/  CALL.REL.NOINC `($__internal_140_$__cuda_sm70_shflsync_bfly_p) ;  /* 0x0000014000007944 */ /* 0x000fea0003c00000 */
[----:B0-----:R-:W-:Y:S01]  /*0d50*/  HFMA2.MMA R9, -RZ, RZ, 0, 2.384185791015625e-07 ;  /* 0x00000004ff097435 */ /* 0x001fe200000001ff */
[----:B-1----:R-:W-:Y:S01]  /*0d60*/  FADD.FTZ R10, R10, R6 ;  /* 0x000000060a0a7221 */ /* 0x002fe20000010000 */
[----:B------:R-:W-:Y:S01]  /*0d70*/  MOV R6, 0x1f ;  /* 0x0000001f00067802 */ /* 0x000fe20000000f00 */
[----:B------:R-:W-:Y:S01]  /*0d80*/  IMAD.MOV.U32 R11, RZ, RZ, -0x1 ;  /* 0xffffffffff0b7424 */ /* 0x000fe200078e00ff */
[----:B------:R-:W-:-:S02]  /*0d90*/  MOV R2, 0xdb0 ;  /* 0x00000db000027802 */ /* 0x000fc40000000f00 */
[----:B------:R-:W-:Y:S05]  /*0da0*/  CALL.REL.NOINC `($__internal_140_$__cuda_sm70_shflsync_bfly_p) ;  /* 0x000000e000007944 */ /* 0x000fea0003c00000 */
[----:B0-----:R-:W-:Y:S01]  /*0db0*/  HFMA2.MMA R9, -RZ, RZ, 0, 4.76837158203125e-07 ;  /* 0x00000008ff097435 */ /* 0x001fe200000001ff */
[----:B-1----:R-:W-:Y:S01]  /*0dc0*/  FADD.FTZ R10, R10, R6 ;  /* 0x000000060a0a7221 */ /* 0x002fe20000010000 */
[----:B------:R-:W-:Y:S01]  /*0dd0*/  MOV R6, 0x1f ;  /* 0x0000001f00067802 */ /* 0x000fe20000000f00 */
[----:B------:R-:W-:Y:S01]  /*0de0*/  IMAD.MOV.U32 R11, RZ, RZ, -0x1 ;  /* 0xffffffffff0b7424 */ /* 0x000fe200078e00ff */
[----:B------:R-:W-:-:S02]  /*0df0*/  MOV R2, 0xe10 ;  /* 0x00000e1000027802 */ /* 0x000fc40000000f00 */
[----:B------:R-:W-:Y:S05]  /*0e00*/  CALL.REL.NOINC `($__internal_140_$__cuda_sm70_shflsync_bfly_p) ;  /* 0x0000008000007944 */ /* 0x000fea0003c00000 */
[----:B0-----:R-:W-:Y:S01]  /*0e10*/  HFMA2.MMA R9, -RZ, RZ, 0, 9.5367431640625e-07 ;  /* 0x00000010ff097435 */ /* 0x001fe200000001ff */
[----:B-1----:R-:W-:Y:S01]  /*0e20*/  FADD.FTZ R10, R10, R6 ;  /* 0x000000060a0a7221 */ /* 0x002fe20000010000 */
[----:B------:R-:W-:Y:S01]  /*0e30*/  MOV R6, 0x1f ;  /* 0x0000001f00067802 */ /* 0x000fe20000000f00 */
[----:B------:R-:W-:Y:S01]  /*0e40*/  IMAD.MOV.U32 R11, RZ, RZ, -0x1 ;  /* 0xffffffffff0b7424 */ /* 0x000fe200078e00ff */
[----:B------:R-:W-:-:S02]  /*0e50*/  MOV R2, 0xe70 ;  /* 0x00000e7000027802 */ /* 0x000fc40000000f00 */
[----:B------:R-:W-:Y:S05]  /*0e60*/  CALL.REL.NOINC `($__internal_140_$__cuda_sm70_shflsync_bfly_p) ;  /* 0x0000002000007944 */ /* 0x000fea0003c00000 */
[----:B-1----:R-:W-:Y:S01]  /*0e70*/  MOV R5, R6 ;  /* 0x0000000600057202 */ /* 0x002fe20000000f00 */
[----:B0-----:R-:W-:Y:S05]  /*0e80*/  BRA `(.L_x_1946) ;  /* 0xfffffa5000007947 */ /* 0x001fea000383ffff */
        .weak           $__internal_140_$__cuda_sm70_shflsync_bfly_p
        .type           $__internal_140_$__cuda_sm70_shflsync_bfly_p,@function
        .size           $__internal_140_$__cuda_sm70_shflsync_bfly_p,(.L_x_3547 - $__internal_140_$__cuda_sm70_shflsync_bfly_p)
$__internal_140_$__cuda_sm70_shflsync_bfly_p:
[----:B------:R-:W-:Y:S01]  /*0e90*/  HFMA2.MMA R3, -RZ, RZ, 0, 0 ;  /* 0x00000000ff037435 */ /* 0x000fe200000001ff */
[----:B------:R-:W-:Y:S04]  /*0ea0*/  WARPSYNC R11 ;  /* 0x0000000b00007348 */ /* 0x000fe80003800000 */
[----:B------:R0:W1:Y:S01]  /*0eb0*/  SHFL.BFLY PT, R6, R10, R9, R6 ;  /* 0x0c0000090a067389 */ /* 0x00006200000e0006 */
[----:B------:R-:W-:Y:S05]  /*0ec0*/  RET.REL.NODEC R2 `(_ZN10layer_norm22ln_bwd_finalize_kernelINS_22Kernel_traits_finalizeILj10240E13__nv_bfloat16fS2_fjLj1024ELj4ENS_18Kernel_traits_baseILj10240ES2_fS2_fjLj1024EEEEEEEvNS_9BwdParamsE) ;  /* 0xfffff13002007950 */ /* 0x000fea0003c3ffff */
.L_x_1947:
        /* <DEDUP_REMOVED lines=11> */
.L_x_3547:


//--------------------- .text._ZN10layer_norm13ln_bwd_kernelINS_13Kernel_traitsI13__nv_bfloat16fS2_fjLj10240ELj2ELj1ELj4ELj16ENS_18Kernel_traits_baseILj10240ES2_fS2_fjLj128EEEEEEEvNS_9BwdParamsE --------------------------
	.section	.text._ZN10layer_norm13ln_bwd_kernelINS_13Kernel_traitsI13__nv_bfloat16fS2_fjLj10240ELj2ELj1ELj4ELj16ENS_18Kernel_traits_baseILj10240ES2_fS2_fjLj128EEEEEEEvNS_9BwdParamsE,"ax",@progbits
	.sectioninfo	@"SHI_REGISTERS=255"
	.align	128
        .global         _ZN10layer_norm13ln_bwd_kernelINS_13Kernel_traitsI13__nv_bfloat16fS2_fjLj10240ELj2ELj1ELj4ELj16ENS_18Kernel_traits_baseILj10240ES2_fS2_fjLj128EEEEEEEvNS_9BwdParamsE
        .type           _ZN10layer_norm13ln_bwd_kernelINS_13Kernel_traitsI13__nv_bfloat16fS2_fjLj10240ELj2ELj1ELj4ELj16ENS_18Kernel_traits_baseILj10240ES2_fS2_fjLj128EEEEEEEvNS_9BwdParamsE,@function
        .size           _ZN10layer_norm13ln_bwd_kernelINS_13Kernel_traitsI13__nv_bfloat16fS2_fjLj10240ELj2ELj1ELj4ELj16ENS_18Kernel_traits_baseILj10240ES2_fS2_fjLj128EEEEEEEvNS_9BwdParamsE,(.L_x_3548 - _ZN10layer_norm13ln_bwd_kernelINS_13Kernel_traitsI13__nv_bfloat16fS2_fjLj10240ELj2ELj1ELj4ELj16ENS_18Kernel_traits_baseILj10240ES2_fS2_fjLj128EEEEEEEvNS_9BwdParamsE)
        .other          _ZN10layer_norm13ln_bwd_kernelINS_13Kernel_traitsI13__nv_bfloat16fS2_fjLj10240ELj2ELj1ELj4ELj16ENS_18Kernel_traits_baseILj10240ES2_fS2_fjLj128EEEEEEEvNS_9BwdParamsE,@"STO_CUDA_ENTRY STV_DEFAULT"
_ZN10layer_norm13ln_bwd_kernelINS_13Kernel_traitsI13__nv_bfloat16fS2_fjLj10240ELj2ELj1ELj4ELj16ENS_18Kernel_traits_baseILj10240ES2_fS2_fjLj128EEEEEEEvNS_9BwdParamsE:
.text._ZN10layer_norm13ln_bwd_kernelINS_13Kernel_traitsI13__nv_bfloat16fS2_fjLj10240ELj2ELj1ELj4ELj16ENS_18Kernel_traits_baseILj10240ES2_fS2_fjLj128EEEEEEEvNS_9BwdParamsE:
        /* <DEDUP_REMOVED lines=279> */
.L_x_1956:
        /* <DEDUP_REMOVED lines=590> */
.L_x_1957:
        /* <DEDUP_REMOVED lines=18> */
.L_x_1958:
        /* <DEDUP_REMOVED lines=22> */
.L_x_1952:
[----:B------:R-:W-:Y:S05]  /*38d0*/  BSYNC B0 ;  /* 0x0000000000007941 */ /* 0x000fea0003800000 */
.L_x_1951:
        /* <DEDUP_REMOVED lines=32> */
[----:B0-----:R-:W-:Y:S02]  /*3ae0*/  LOP3.LUT R58, R23, 0x2, RZ, 0xc, !PT ;  /* 0x00000002173a7812 */ /* 0x001fe400078e0cff */
.L_x_1954:
[----:B------:R-:W2:Y:S01]  /*3af0*/  LDG.E.STRONG.GPU R59, [R56.64] ;  /* 0x00000006383b7981 */ /* 0x000ea2000c1ef900 */
[----:B------:R-:W-:Y:S01]  /*3b00*/  YIELD ;  /* 0x0000000000007946 */ /* 0x000fe20003800000 */
[----:B--2---:R-:W-:Y:S01]  /*3b10*/  ISETP.NE.AND P0, PT, R59, R58, PT ;  /* 0x0000003a3b00720c */ /* 0x004fe20003f05270 */
[----:B------:R-:W-:-:S12]  /*3b20*/  CCTL.IVALL ;  /* 0x00000000ff00798f */ /* 0x000fd80002000000 */
[----:B------:R-:W-:Y:S05]  /*3b30*/  @P0 BRA `(.L_x_1954) ;  /* 0xffffffb000000947 */ /* 0x000fea000383ffff */
.L_x_1953:
        /* <DEDUP_REMOVED lines=35> */
[----:B------:R-:W-:Y:S02]  /*3d70*/  FMUL.FTZ R56, R56, 9.7656251455191522837e-05 ;  /* 0x38cccccd38387820 */ /* 0x000fe40000410000 */
[----:B0-----:R-:W-:-:S04]  /*3d80*/  FADD.FTZ R57, R57, R58 ;  /* 0x0000003a39397221 */ /* 0x001fc80000010000 */
[----:B------:R-:W-:-:S04]  /*3d90*/  FMUL.FTZ R57, R57, 9.7656251455191522837e-05 ;  /* 0x38cccccd39397820 */ /* 0x000fc80000410000 */
        /* <DEDUP_REMOVED lines=145> */
.L_x_1955:
        /* <DEDUP_REMOVED lines=75> */
.L_x_1948:
        /* <DEDUP_REMOVED lines=52> */
.L_x_1949:
[----:B------:R-:W-:Y:S02]  /*4ea0*/  MOV R57, R239 ;  /* 0x000000ef00397202 */ /* 0x000fe40000000f00 */
[----:B------:R-:W-:-:S02]  /*4eb0*/  MOV R59, 0x10 ;  /* 0x00000010003b7802 */ /* 0x000fc40000000f00 */
[----:B------:R-:W-:Y:S02]  /*4ec0*/  MOV R243, 0x1f ;  /* 0x0000001f00f37802 */ /* 0x000fe40000000f00 */
[----:B------:R-:W-:Y:S02]  /*4ed0*/  MOV R242, 0xffffffff ;  /* 0xffffffff00f27802 */ /* 0x000fe40000000f00 */
[----:B------:R-:W-:Y:S02]  /*4ee0*/  MOV R56, 0x4f00 ;  /* 0x00004f0000387802 */ /* 0x000fe40000000f00 */
[----:B------:R-:W-:Y:S05]  /*4ef0*/  CALL.REL.NOINC `($__internal_141_$__cuda_sm70_shflsync_down_p) ;  /* 0x0000046000007944 */ /* 0x000fea0003c00000 */
[----:B-1----:R-:W-:Y:S01]  /*4f00*/  MOV R240, R59 ;  /* 0x0000003b00f07202 */ /* 0x002fe20000000f00 */
[----:B------:R-:W-:Y:S05]  /*4f10*/  BRA `(.L_x_1957) ;  /* 0xffffe73000007947 */ /* 0x000fea000383ffff */
.L_x_1950:
[----:B------:R-:W-:Y:S01]  /*4f20*/  HFMA2.MMA R59, -RZ, RZ, 0, 9.5367431640625e-07 ;  /* 0x00000010ff3b7435 */ /* 0x000fe200000001ff */
[----:B------:R-:W-:Y:S02]  /*4f30*/  MOV R57, R58 ;  /* 0x0000003a00397202 */ /* 0x000fe40000000f00 */
[----:B------:R-:W-:Y:S02]  /*4f40*/  MOV R243, 0x1f ;  /* 0x0000001f00f37802 */ /* 0x000fe40000000f00 */
[----:B------:R-:W-:-:S02]  /*4f50*/  MOV R242, 0xffffffff ;  /* 0xffffffff00f27802 */ /* 0x000fc40000000f00 */
[----:B------:R-:W-:Y:S02]  /*4f60*/  MOV R56, 0x4f80 ;  /* 0x00004f8000387802 */ /* 0x000fe40000000f00 */
[----:B01----:R-:W-:Y:S05]  /*4f70*/  CALL.REL.NOINC `($__internal_141_$__cuda_sm70_shflsync_down_p) ;  /* 0x000003e000007944 */ /* 0x003fea0003c00000 */
[----:B------:R-:W-:Y:S01]  /*4f80*/  FADD.FTZ R239, R239, R240 ;  /* 0x000000f0efef7221 */ /* 0x000fe20000010000 */
[----:B------:R-:W-:Y:S01]  /*4f90*/  MOV R243, 0x1f ;  /* 0x0000001f00f37802 */ /* 0x000fe20000000f00 */
[----:B-1----:R-:W-:Y:S01]  /*4fa0*/  FADD.FTZ R58, R58, R59 ;  /* 0x0000003b3a3a7221 */ /* 0x002fe20000010000 */
[----:B------:R-:W-:Y:S01]  /*4fb0*/  HFMA2.MMA R59, -RZ, RZ, 0, 4.76837158203125e-07 ;  /* 0x00000008ff3b7435 */ /* 0x000fe200000001ff */
[----:B------:R-:W-:Y:S02]  /*4fc0*/  MOV R242, 0xffffffff ;  /* 0xffffffff00f27802 */ /* 0x000fe40000000f00 */
[----:B------:R-:W-:Y:S02]  /*4fd0*/  MOV R57, R239 ;  /* 0x000000ef00397202 */ /* 0x000fe40000000f00 */
[----:B------:R-:W-:Y:S02]  /*4fe0*/  MOV R56, 0x5000 ;  /* 0x0000500000387802 */ /* 0x000fe40000000f00 */
[----:B------:R-:W-:Y:S05]  /*4ff0*/  CALL.REL.NOINC `($__internal_141_$__cuda_sm70_shflsync_down_p) ;  /* 0x0000036000007944 */ /* 0x000fea0003c00000 */
[----:B-1----:R-:W-:Y:S01]  /*5000*/  MOV R240, R59 ;  /* 0x0000003b00f07202 */ /* 0x002fe20000000f00 */
[----:B------:R-:W-:Y:S01]  /*5010*/  HFMA2.MMA R59, -RZ, RZ, 0, 4.76837158203125e-07 ;  /* 0x00000008ff3b7435 */ /* 0x000fe200000001ff */
[----:B------:R-:W-:-:S02]  /*5020*/  MOV R57, R58 ;  /* 0x0000003a00397202 */ /* 0x000fc40000000f00 */
[----:B------:R-:W-:Y:S02]  /*5030*/  MOV R243, 0x1f ;  /* 0x0000001f00f37802 */ /* 0x000fe40000000f00 */
[----:B------:R-:W-:Y:S02]  /*5040*/  MOV R242, 0xffffffff ;  /* 0xffffffff00f27802 */ /* 0x000fe40000000f00 */
[----:B------:R-:W-:Y:S02]  /*5050*/  MOV R56, 0x5070 ;  /* 0x0000507000387802 */ /* 0x000fe40000000f00 */
[----:B------:R-:W-:Y:S05]  /*5060*/  CALL.REL.NOINC `($__internal_141_$__cuda_sm70_shflsync_down_p) ;  /* 0x000002f000007944 */ /* 0x000fea0003c00000 */
[----:B------:R-:W-:Y:S01]  /*5070*/  FADD.FTZ R239, R240, R239 ;  /* 0x000000eff0ef7221 */ /* 0x000fe20000010000 */
[----:B------:R-:W-:Y:S01]  /*5080*/  MOV R243, 0x1f ;  /* 0x0000001f00f37802 */ /* 0x000fe20000000f00 */
[----:B-1----:R-:W-:Y:S01]  /*5090*/  FADD.FTZ R58, R58, R59 ;  /* 0x0000003b3a3a7221 */ /* 0x002fe20000010000 */
[----:B------:R-:W-:Y:S01]  /*50a0*/  HFMA2.MMA R59, -RZ, RZ, 0, 2.384185791015625e-07 ;  /* 0x00000004ff3b7435 */ /* 0x000fe200000001ff */
[----:B------:R-:W-:Y:S02]  /*50b0*/  MOV R242, 0xffffffff ;  /* 0xffffffff00f27802 */ /* 0x000fe40000000f00 */
[----:B------:R-:W-:-:S02]  /*50c0*/  MOV R57, R239 ;  /* 0x000000ef00397202 */ /* 0x000fc40000000f00 */
[----:B------:R-:W-:Y:S02]  /*50d0*/  MOV R56, 0x50f0 ;  /* 0x000050f000387802 */ /* 0x000fe40000000f00 */
[----:B------:R-:W-:Y:S05]  /*50e0*/  CALL.REL.NOINC `($__internal_141_$__cuda_sm70_shflsync_down_p) ;  /* 0x0000027000007944 */ /* 0x000fea0003c00000 */
[----:B-1----:R-:W-:Y:S01]  /*50f0*/  MOV R240, R59 ;  /* 0x0000003b00f07202 */ /* 0x002fe20000000f00 */
[----:B------:R-:W-:Y:S01]  /*5100*/  HFMA2.MMA R59, -RZ, RZ, 0, 2.384185791015625e-07 ;  /* 0x00000004ff3b7435 */ /* 0x000fe200000001ff */
[----:B------:R-:W-:Y:S02]  /*5110*/  MOV R57, R58 ;  /* 0x0000003a00397202 */ /* 0x000fe40000000f00 */
[----:B------:R-:W-:Y:S02]  /*5120*/  MOV R243, 0x1f ;  /* 0x0000001f00f37802 */ /* 0x000fe40000000f00 */
[----:B------:R-:W-:Y:S02]  /*5130*/  MOV R242, 0xffffffff ;  /* 0xffffffff00f27802 */ /* 0x000fe40000000f00 */
[----:B------:R-:W-:Y:S02]  /*5140*/  MOV R56, 0x5160 ;  /* 0x0000516000387802 */ /* 0x000fe40000000f00 */
[----:B------:R-:W-:Y:S05]  /*5150*/  CALL.REL.NOINC `($__internal_141_$__cuda_sm70_shflsync_down_p) ;  /* 0x0000020000007944 */ /* 0x000fea0003c00000 */
[----:B------:R-:W-:Y:S01]  /*5160*/  FADD.FTZ R239, R240, R239 ;  /* 0x000000eff0ef7221 */ /* 0x000fe20000010000 */
[----:B------:R-:W-:Y:S01]  /*5170*/  MOV R243, 0x1f ;  /* 0x0000001f00f37802 */ /* 0x000fe20000000f00 */
[----:B-1----:R-:W-:Y:S01]  /*5180*/  FADD.FTZ R58, R58, R59 ;  /* 0x0000003b3a3a7221 */ /* 0x002fe20000010000 */
[----:B------:R-:W-:Y:S01]  /*5190*/  HFMA2.MMA R59, -RZ, RZ, 0, 1.1920928955078125e-07 ;  /* 0x00000002ff3b7435 */ /* 0x000fe200000001ff */
[----:B------:R-:W-:-:S02]  /*51a0*/  MOV R242, 0xffffffff ;  /* 0xffffffff00f27802 */ /* 0x000fc40000000f00 */
[----:B------:R-:W-:Y:S02]  /*51b0*/  MOV R57, R239 ;  /* 0x000000ef00397202 */ /* 0x000fe40000000f00 */
[----:B------:R-:W-:Y:S02]  /*51c0*/  MOV R56, 0x51e0 ;  /* 0x000051e000387802 */ /* 0x000fe40000000f00 */
[----:B------:R-:W-:Y:S05]  /*51d0*/  CALL.REL.NOINC `($__internal_141_$__cuda_sm70_shflsync_down_p) ;  /* 0x0000018000007944 */ /* 0x000fea0003c00000 */
[----:B-1----:R-:W-:Y:S01]  /*51e0*/  MOV R240, R59 ;  /* 0x0000003b00f07202 */ /* 0x002fe20000000f00 */
[----:B------:R-:W-:Y:S01]  /*51f0*/  HFMA2.MMA R59, -RZ, RZ, 0, 1.1920928955078125e-07 ;  /* 0x00000002ff3b7435 */ /* 0x000fe200000001ff */
[----:B------:R-:W-:Y:S02]  /*5200*/  MOV R57, R58 ;  /* 0x0000003a00397202 */ /* 0x000fe40000000f00 */
[----:B------:R-:W-:Y:S02]  /*5210*/  MOV R243, 0x1f ;  /* 0x0000001f00f37802 */ /* 0x000fe40000000f00 */
[----:B------:R-:W-:Y:S02]  /*5220*/  MOV R242, 0xffffffff ;  /* 0xffffffff00f27802 */ /* 0x000fe40000000f00 */
[----:B------:R-:W-:-:S02]  /*5230*/  MOV R56, 0x5250 ;  /* 0x0000525000387802 */ /* 0x000fc40000000f00 */
[----:B------:R-:W-:Y:S05]  /*5240*/  CALL.REL.NOINC `($__internal_141_$__cuda_sm70_shflsync_down_p) ;  /* 0x0000011000007944 */ /* 0x000fea0003c00000 */
[----:B------:R-:W-:Y:S01]  /*5250*/  FADD.FTZ R239, R240, R239 ;  /* 0x000000eff0ef7221 */ /* 0x000fe20000010000 */
[----:B------:R-:W-:Y:S01]  /*5260*/  MOV R243, 0x1f ;  /* 0x0000001f00f37802 */ /* 0x000fe20000000f00 */
[----:B-1----:R-:W-:Y:S01]  /*5270*/  FADD.FTZ R58, R58, R59 ;  /* 0x0000003b3a3a7221 */ /* 0x002fe20000010000 */
[----:B------:R-:W-:Y:S01]  /*5280*/  HFMA2.MMA R59, -RZ, RZ, 0, 5.9604644775390625e-08 ;  /* 0x00000001ff3b7435 */ /* 0x000fe200000001ff */
[----:B------:R-:W-:-:S02]  /*5290*/  MOV R242, 0xffffffff ;  /* 0xffffffff00f27802 */ /* 0x000fc40000000f00 */
[----:B------:R-:W-:Y:S02]  /*52a0*/  MOV R57, R239 ;  /* 0x000000ef00397202 */ /* 0x000fe40000000f00 */
[----:B------:R-:W-:Y:S02]  /*52b0*/  MOV R56, 0x52d0 ;  /* 0x000052d000387802 */ /* 0x000fe40000000f00 */
[----:B------:R-:W-:Y:S05]  /*52c0*/  CALL.REL.NOINC `($__internal_141_$__cuda_sm70_shflsync_down_p) ;  /* 0x0000009000007944 */ /* 0x000fea0003c00000 */
[----:B-1----:R-:W-:Y:S01]  /*52d0*/  MOV R240, R59 ;  /* 0x0000003b00f07202 */ /* 0x002fe20000000f00 */
[----:B------:R-:W-:Y:S01]  /*52e0*/  HFMA2.MMA R59, -RZ, RZ, 0, 5.9604644775390625e-08 ;  /* 0x00000001ff3b7435 */ /* 0x000fe200000001ff */
[----:B------:R-:W-:Y:S02]  /*52f0*/  MOV R57, R58 ;  /* 0x0000003a00397202 */ /* 0x000fe40000000f00 */
[----:B------:R-:W-:Y:S02]  /*5300*/  MOV R243, 0x1f ;  /* 0x0000001f00f37802 */ /* 0x000fe40000000f00 */
[----:B------:R-:W-:Y:S02]  /*5310*/  MOV R242, 0xffffffff ;  /* 0xffffffff00f27802 */ /* 0x000fe40000000f00 */
[----:B------:R-:W-:-:S02]  /*5320*/  MOV R56, 0x5340 ;  /* 0x0000534000387802 */ /* 0x000fc40000000f00 */
[----:B------:R-:W-:Y:S05]  /*5330*/  CALL.REL.NOINC `($__internal_141_$__cuda_sm70_shflsync_down_p) ;  /* 0x0000002000007944 */ /* 0x000fea0003c00000 */
[----:B-1----:R-:W-:Y:S01]  /*5340*/  MOV R57, R59 ;  /* 0x0000003b00397202 */ /* 0x002fe20000000f00 */
[----:B------:R-:W-:Y:S05]  /*5350*/  BRA `(.L_x_1958) ;  /* 0xffffe41000007947 */ /* 0x000fea000383ffff */
        .weak           $__internal_141_$__cuda_sm70_shflsync_down_p
        .type           $__internal_141_$__cuda_sm70_shflsync_down_p,@function
        .size           $__internal_141_$__cuda_sm70_shflsync_down_p,(.L_x_3548 - $__internal_141_$__cuda_sm70_shflsync_down_p)
$__internal_141_$__cuda_sm70_shflsync_down_p:
[----:B------:R-:W-:Y:S04]  /*5360*/  WARPSYNC R242 ;  /* 0x000000f200007348 */ /* 0x000fe80003800000 */
[----:B------:R0:W1:Y:S02]  /*5370*/  SHFL.DOWN PT, R59, R57, R59, R243 ;  /* 0x0800003b393b7389 */ /* 0x00006400000e00f3 */
[----:B0-----:R-:W-:-:S06]  /*5380*/  HFMA2.MMA R57, -RZ, RZ, 0, 0 ;  /* 0x00000000ff397435 */ /* 0x001fcc00000001ff */
[----:B------:R-:W-:Y:S05]  /*5390*/  RET.REL.NODEC R56 `(_ZN10layer_norm13ln_bwd_kernelINS_13Kernel_traitsI13__nv_bfloat16fS2_fjLj10240ELj2ELj1ELj4ELj16ENS_18Kernel_traits_baseILj10240ES2_fS2_fjLj128EEEEEEEvNS_9BwdParamsE) ;  /* 0xffffac6038007950 */ /* 0x000fea0003c3ffff */
.L_x_1959:
        /* <DEDUP_REMOVED lines=14> */
.L_x_3548:


//--------------------- .text._ZN10layer_norm22ln_bwd_finalize_kernelINS_22Kernel_traits_finalizeILj10240E13__nv_bfloat16S2_S2_fjLj1024ELj4ENS_18Kernel_traits_baseILj10240ES2_S2_S2_fjLj1024EEEEEEEvNS_9BwdParamsE --------------------------
	.section	.text._ZN10layer_norm22ln_bwd_finalize_kernelINS_22Kernel_traits_finalizeILj10240E13__nv_bfloat16S2_S2_fjLj1024ELj4ENS_18Kernel_traits_baseILj10240ES2_S2_S2_fjLj1024EEEEEEEvNS_9BwdParamsE,"ax",@progbits
	.sectioninfo	@"SHI_REGISTERS=32"
	.align	128
        .global         _ZN10layer_norm22ln_bwd_finalize_kernelINS_22Kernel_traits_finalizeILj10240E13__nv_bfloat16S2_S2_fjLj1024ELj4ENS_18Kernel_traits_baseILj10240ES2_S2_S2_fjLj1024EEEEEEEvNS_9BwdParamsE
        .type           _ZN10layer_norm22ln_bwd_finalize_kernelINS_22Kernel_traits_finalizeILj10240E13__nv_bfloat16S2_S2_fjLj1024ELj4ENS_18Kernel_traits_baseILj10240ES2_S2_S2_fjLj1024EEEEEEEvNS_9BwdParamsE,@function
        .size           _ZN10layer_norm22ln_bwd_finalize_kernelINS_22Kernel_traits_finalizeILj10240E13__nv_bfloat16S2_S2_fjLj1024ELj4ENS_18Kernel_traits_baseILj10240ES2_S2_S2_fjLj1024EEEEEEEvNS_9BwdParamsE,(.L_x_3549 - _ZN10layer_norm22ln_bwd_finalize_kernelINS_22Kernel_traits_finalizeILj10240E13__nv_bfloat16S2_S2_fjLj1024ELj4ENS_18Kernel_traits_baseILj10240ES2_S2_S2_fjLj1024EEEEEEEvNS_9BwdParamsE)
        .other          _ZN10layer_norm22ln_bwd_finalize_kernelINS_22Kernel_traits_finalizeILj10240E13__nv_bfloat16S2_S2_fjLj1024ELj4ENS_18Kernel_traits_baseILj10240ES2_S2_S2_fjLj1024EEEEEEEvNS_9BwdParamsE,@"STO_CUDA_ENTRY STV_DEFAULT"
_ZN10layer_norm22ln_bwd_finalize_kernelINS_22Kernel_traits_finalizeILj10240E13__nv_bfloat16S2_S2_fjLj1024ELj4ENS_18Kernel_traits_baseILj10240ES2_S2_S2_fjLj1024EEEEEEEvNS_9BwdParamsE:
.text._ZN10layer_norm22ln_bwd_finalize_kernelINS_22Kernel_traits_finalizeILj10240E13__nv_bfloat16S2_S2_fjLj1024ELj4ENS_18Kernel_traits_baseILj10240ES2_S2_S2_fjLj1024EEEEEEEvNS_9BwdParamsE:
        /* <DEDUP_REMOVED lines=19> */
.L_x_1972:
        /* <DEDUP_REMOVED lines=27> */
.L_x_1964:
        /* <DEDUP_REMOVED lines=32> */
.L_x_1963:
[----:B------:R-:W-:Y:S05]  /*04e0*/  BSYNC B1 ;  /* 0x0000000000017941 */ /* 0x000fea0003800000 */
.L_x_1962:
        /* <DEDUP_REMOVED lines=22> */
.L_x_1966:
[----:B------:R-:W-:Y:S05]  /*0650*/  BSYNC B1 ;  /* 0x0000000000017941 */ /* 0x000fea0003800000 */
.L_x_1965:
        /* <DEDUP_REMOVED lines=10> */
.L_x_1961:
[----:B------:R-:W-:Y:S05]  /*0700*/  BSYNC B0 ;  /* 0x0000000000007941 */ /* 0x000fea0003800000 */
.L_x_1960:
        /* <DEDUP_REMOVED lines=11> */
.L_x_1973:
        /* <DEDUP_REMOVED lines=18> */
.L_x_1974:
[----:B------:R-:W-:Y:S01]  /*08e0*/  @!P1 SHF.R.U32.HI R2, RZ, 0x3, R0 ;  /* 0x00000003ff029819 */ /* 0x000fe20000011600 */
[----:B---3--:R-:W-:Y:S02]  /*08f0*/  FADD.FTZ R5, R5, R10 ;  /* 0x0000000a05057221 */ /* 0x008fe40000010000 */
[----:B--2---:R-:W-:Y:S01]  /*0900*/  FADD.FTZ R7, R7, R4 ;  /* 0x0000000407077221 */ /* 0x004fe20000010000 */
[----:B------:R-:W-:-:S05]  /*0910*/  @!P1 LOP3.LUT R2, R2, 0x1ffffffc, RZ, 0xc0, !PT ;  /* 0x1ffffffc02029812 */ /* 0x000fca00078ec0ff */
[----:B------:R2:W-:Y:S04]  /*0920*/  @!P1 STS [R2+0x2000], R5 ;  /* 0x0020000502009388 */ /* 0x0005e80000000800 */
[----:B------:R2:W-:Y:S02]  /*0930*/  @!P1 STS [R2+0x2080], R7 ;  /* 0x0020800702009388 */ /* 0x0005e40000000800 */
.L_x_1967:
        /* <DEDUP_REMOVED lines=13> */
.L_x_1971:
[----:B------:R-:W-:Y:S05]  /*0a10*/  BSYNC B0 ;  /* 0x0000000000007941 */ /* 0x000fea0003800000 */
.L_x_1970:
[C---:B------:R-:W-:Y:S02]  /*0a20*/  ISETP.GT.U32.AND P1, PT, R18.reuse, -0x2801, PT ;  /* 0xffffd7ff1200780c */ /* 0x040fe40003f24070 */
[----:B------:R-:W-:Y:S02]  /*0a30*/  IADD3 R18, R18, 0x2800, RZ ;  /* 0x0000280012127810 */ /* 0x000fe40007ffe0ff */
[----:B------:R-:W-:-:S09]  /*0a40*/  IADD3 R19, R19, 0x1400, RZ ;  /* 0x0000140013137810 */ /* 0x000fd20007ffe0ff */
[----:B012---:R-:W-:Y:S05]  /*0a50*/  @P1 BRA `(.L_x_1972) ;  /* 0xfffff6d000001947 */ /* 0x007fea000383ffff */
[----:B------:R-:W-:Y:S05]  /*0a60*/  EXIT ;  /* 0x000000000000794d */ /* 0x000fea0003800000 */
.L_x_1968:
[----:B--2---:R-:W-:Y:S01]  /*0a70*/  IMAD.MOV.U32 R10, RZ, RZ, R4 ;  /* 0x000000ffff0a7224 */ /* 0x004fe200078e0004 */
[----:B------:R-:W-:Y:S01]  /*0a80*/  MOV R9, 0x1 ;  /* 0x0000000100097802 */ /* 0x000fe20000000f00 */
[----:B------:R-:W-:Y:S01]  /*0a90*/  IMAD.MOV.U32 R6, RZ, RZ, 0x1f ;  /* 0x0000001fff067424 */ /* 0x000fe200078e00ff */
[----:B------:R-:W-:Y:S02]  /*0aa0*/  MOV R11, 0xffffffff ;  /* 0xffffffff000b7802 */ /* 0x000fe40000000f00 */
[----:B------:R-:W-:Y:S02]  /*0ab0*/  MOV R2, 0xad0 ;  /* 0x00000ad000027802 */ /* 0x000fe40000000f00 */
[----:B01----:R-:W-:Y:S05]  /*0ac0*/  CALL.REL.NOINC `($__internal_142_$__cuda_sm70_shflsync_bfly_p) ;  /* 0x000003c000007944 */ /* 0x003fea0003c00000 */
[----:B-1----:R-:W-:Y:S01]  /*0ad0*/  IMAD.MOV.U32 R3, RZ, RZ, R6 ;  /* 0x000000ffff037224 */ /* 0x002fe200078e0006 */
[----:B0-----:R-:W-:Y:S05]  /*0ae0*/  BRA `(.L_x_1973) ;  /* 0xfffffcd000007947 */ /* 0x001fea000383ffff */
.L_x_1969:
[----:B------:R-:W-:Y:S01]  /*0af0*/  HFMA2.MMA R6, -RZ, RZ, 0, 1.847743988037109375e-06 ;  /* 0x0000001fff067435 */ /* 0x000fe200000001ff */
[----:B------:R-:W-:Y:S01]  /*0b00*/  MOV R10, R13 ;  /* 0x0000000d000a7202 */ /* 0x000fe20000000f00 */
[----:B------:R-:W-:Y:S01]  /*0b10*/  IMAD.MOV.U32 R9, RZ, RZ, 0x2 ;  /* 0x00000002ff097424 */ /* 0x000fe200078e00ff */
[----:B------:R-:W-:Y:S01]  /*0b20*/  MOV R2, 0xb50 ;  /* 0x00000b5000027802 */ /* 0x000fe20000000f00 */
[----:B------:R-:W-:-:S02]  /*0b30*/  IMAD.MOV.U32 R11, RZ, RZ, -0x1 ;  /* 0xffffffffff0b7424 */ /* 0x000fc400078e00ff */
[----:B012---:R-:W-:Y:S05]  /*0b40*/  CALL.REL.NOINC `($__internal_142_$__cuda_sm70_shflsync_bfly_p) ;  /* 0x0000034000007944 */ /* 0x007fea0003c00000 */
[----:B01----:R-:W-:Y:S01]  /*0b50*/  FADD.FTZ R10, R13, R6 ;  /* 0x000000060d0a7221 */ /* 0x003fe20000010000 */
[----:B------:R-:W-:Y:S01]  /*0b60*/  MOV R9, 0x4 ;  /* 0x0000000400097802 */ /* 0x000fe20000000f00 */
[----:B------:R-:W-:Y:S01]  /*0b70*/  IMAD.MOV.U32 R6, RZ, RZ, 0x1f ;  /* 0x0000001fff067424 */ /* 0x000fe200078e00ff */
[----:B------:R-:W-:-:S02]  /*0b80*/  MOV R11, 0xffffffff ;  /* 0xffffffff000b7802 */ /* 0x000fc40000000f00 */
[----:B------:R-:W-:Y:S02]  /*0b90*/  MOV R2, 0xbb0 ;  /* 0x00000bb000027802 */ /* 0x000fe40000000f00 */
[----:B------:R-:W-:Y:S05]  /*0ba0*/  CALL.REL.NOINC `($__internal_142_$__cuda_sm70_shflsync_bfly_p) ;  /* 0x000002e000007944 */ /* 0x000fea0003c00000 */
[----:B01----:R-:W-:Y:S01]  /*0bb0*/  FADD.FTZ R10, R10, R6 ;  /* 0x000000060a0a7221 */ /* 0x003fe20000010000 */
[----:B------:R-:W-:Y:S01]  /*0bc0*/  HFMA2.MMA R6, -RZ, RZ, 0, 1.847743988037109375e-06 ;  /* 0x0000001fff067435 */ /* 0x000fe200000001ff */
[----:B------:R-:W-:Y:S01]  /*0bd0*/  IMAD.MOV.U32 R9, RZ, RZ, 0x8 ;  /* 0x00000008ff097424 */ /* 0x000fe200078e00ff */
[----:B------:R-:W-:Y:S01]  /*0be0*/  MOV R2, 0xc10 ;  /* 0x00000c1000027802 */ /* 0x000fe20000000f00 */
[----:B------:R-:W-:-:S03]  /*0bf0*/  IMAD.MOV.U32 R11, RZ, RZ, -0x1 ;  /* 0xffffffffff0b7424 */ /* 0x000fc600078e00ff */
[----:B------:R-:W-:Y:S05]  /*0c00*/  CALL.REL.NOINC `($__internal_142_$__cuda_sm70_shflsync_bfly_p) ;  /* 0x0000028000007944 */ /* 0x000fea0003c00000 */
[----:B-1----:R-:W-:Y:S01]  /*0c10*/  FADD.FTZ R4, R10, R6 ;  /* 0x000000060a047221 */ /* 0x002fe20000010000 */
[----:B0-----:R-:W-:Y:S01]  /*0c20*/  MOV R9, 0x10 ;  /* 0x0000001000097802 */ /* 0x001fe20000000f00 */
[----:B------:R-:W-:Y:S01]  /*0c30*/  IMAD.MOV.U32 R6, RZ, RZ, 0x1f ;  /* 0x0000001fff067424 */ /* 0x000fe200078e00ff */
[----:B------:R-:W-:Y:S01]  /*0c40*/  MOV R11, 0xffffffff ;  /* 0xffffffff000b7802 */ /* 0x000fe20000000f00 */
[----:B------:R-:W-:Y:S01]  /*0c50*/  IMAD.MOV.U32 R10, RZ, RZ, R4 ;  /* 0x000000ffff0a7224 */ /* 0x000fe200078e0004 */
[----:B------:R-:W-:Y:S02]  /*0c60*/  MOV R2, 0xc80 ;  /* 0x00000c8000027802 */ /* 0x000fe40000000f00 */
[----:B------:R-:W-:Y:S05]  /*0c70*/  CALL.REL.NOINC `($__internal_142_$__cuda_sm70_shflsync_bfly_p) ;  /* 0x0000021000007944 */ /* 0x000fea0003c00000 */
[----:B0-----:R-:W-:Y:S01]  /*0c80*/  HFMA2.MMA R9, -RZ, RZ, 0, 5.9604644775390625e-08 ;  /* 0x00000001ff097435 */ /* 0x001fe200000001ff */
[----:B-1----:R-:W-:Y:S01]  /*0c90*/  MOV R7, R6 ;  /* 0x0000000600077202 */ /* 0x002fe20000000f00 */
[----:B------:R-:W-:Y:S01]  /*0ca0*/  IMAD.MOV.U32 R10, RZ, RZ, R5 ;  /* 0x000000ffff0a7224 */ /* 0x000fe200078e0005 */
[----:B------:R-:W-:Y:S01]  /*0cb0*/  MOV R6, 0x1f ;  /* 0x0000001f00067802 */ /* 0x000fe20000000f00 */
[----:B------:R-:W-:Y:S01]  /*0cc0*/  IMAD.MOV.U32 R11, RZ, RZ, -0x1 ;  /* 0xffffffffff0b7424 */ /* 0x000fe200078e00ff */
[----:B------:R-:W-:-:S02]  /*0cd0*/  MOV R2, 0xcf0 ;  /* 0x00000cf000027802 */ /* 0x000fc40000000f00 */
[----:B------:R-:W-:Y:S05]  /*0ce0*/  CALL.REL.NOINC `($__internal_142_$__cuda_sm70_shflsync_bfly_p) ;  /* 0x000001a000007944 */ /* 0x000fea0003c00000 */
[----:B0-----:R-:W-:Y:S01]  /*0cf0*/  HFMA2.MMA R9, -RZ, RZ, 0, 1.1920928955078125e-07 ;  /* 0x00000002ff097435 */ /* 0x001fe200000001ff */
[----:B-1----:R-:W-:Y:S01]  /*0d00*/  FADD.FTZ R10, R5, R6 ;  /* 0x00000006050a7221 */ /* 0x002fe20000010000 */
[----:B------:R-:W-:Y:S01]  /*0d10*/  MOV R6, 0x1f ;  /* 0x0000001f00067802 */ /* 0x000fe20000000f00 */
[----:B------:R-:W-:Y:S01]  /*0d20*/  IMAD.MOV.U32 R11, RZ, RZ, -0x1 ;  /* 0xffffffffff0b7424 */ /* 0x000fe200078e00ff */
[----:B------:R-:W-:-:S02]  /*0d30*/  MOV R2, 0xd50 ;  /* 0x00000d5000027802 */ /* 0x000fc40000000f00 */
[----:B------:R-:W-:Y:S05]  /*0d40*/  CALL.REL.NOINC `($__internal_142_$__cuda_sm70_shflsync_bfly_p) ;  /* 0x0000014000007944 */ /* 0x000fea0003c00000 */
[----:B0-----:R-:W-:Y:S01]  /*0d50*/  HFMA2.MMA R9, -RZ, RZ, 0, 2.384185791015625e-07 ;  /* 0x00000004ff097435 */ /* 0x001fe200000001ff */
[----:B-1----:R-:W-:Y:S01]  /*0d60*/  FADD.FTZ R10, R10, R6 ;  /* 0x000000060a0a7221 */ /* 0x002fe20000010000 */
[----:B------:R-:W-:Y:S01]  /*0d70*/  MOV R6, 0x1f ;  /* 0x0000001f00067802 */ /* 0x000fe20000000f00 */
[----:B------:R-:W-:Y:S01]  /*0d80*/  IMAD.MOV.U32 R11, RZ, RZ, -0x1 ;  /* 0xffffffffff0b7424 */ /* 0x000fe200078e00ff */
[----:B------:R-:W-:-:S02]  /*0d90*/  MOV R2, 0xdb0 ;  /* 0x00000db000027802 */ /* 0x000fc40000000f00 */
[----:B------:R-:W-:Y:S05]  /*0da0*/  CALL.REL.NOINC `($__internal_142_$__cuda_sm70_shflsync_bfly_p) ;  /* 0x000000e000007944 */ /* 0x000fea0003c00000 */
[----:B0-----:R-:W-:Y:S01]  /*0db0*/  HFMA2.MMA R9, -RZ, RZ, 0, 4.76837158203125e-07 ;  /* 0x00000008ff097435 */ /* 0x001fe200000001ff */
[----:B-1----:R-:W-:Y:S01]  /*0dc0*/  FADD.FTZ R10, R10, R6 ;  /* 0x000000060a0a7221 */ /* 0x002fe20000010000 */
[----:B------:R-:W-:Y:S01]  /*0dd0*/  MOV R6, 0x1f ;  /* 0x0000001f00067802 */ /* 0x000fe20000000f00 */
[----:B------:R-:W-:Y:S01]  /*0de0*/  IMAD.MOV.U32 R11, RZ, RZ, -0x1 ;  /* 0xffffffffff0b7424 */ /* 0x000fe200078e00ff */
[----:B------:R-:W-:-:S02]  /*0df0*/  MOV R2, 0xe10 ;  /* 0x00000e1000027802 */ /* 0x000fc40000000f00 */
[----:B------:R-:W-:Y:S05]  /*0e00*/  CALL.REL.NOINC `($__internal_142_$__cuda_sm70_shflsync_bfly_p) ;  /* 0x0000008000007944 */ /* 0x000fea0003c00000 */
[----:B0-----:R-:W-:Y:S01]  /*0e10*/  HFMA2.MMA R9, -RZ, RZ, 0, 9.5367431640625e-07 ;  /* 0x00000010ff097435 */ /* 0x001fe200000001ff */
[----:B-1----:R-:W-:Y:S01]  /*0e20*/  FADD.FTZ R10, R10, R6 ;  /* 0x000000060a0a7221 */ /* 0x002fe20000010000 */
[----:B------:R-:W-:Y:S01]  /*0e30*/  MOV R6, 0x1f ;  /* 0x0000001f00067802 */ /* 0x000fe20000000f00 */
[----:B------:R-:W-:Y:S01]  /*0e40*/  IMAD.MOV.U32 R11, RZ, RZ, -0x1 ;  /* 0xffffffffff0b7424 */ /* 0x000fe200078e00ff */
[----:B------:R-:W-:-:S02]  /*0e50*/  MOV R2, 0xe70 ;  /* 0x00000e7000027802 */ /* 0x000fc40000000f00 */
[----:B------:R-:W-:Y:S05]  /*0e60*/  CALL.REL.NOINC `($__internal_142_$__cuda_sm70_shflsync_bfly_p) ;  /* 0x0000002000007944 */ /* 0x000fea0003c00000 */
[----:B-1----:R-:W-:Y:S01]  /*0e70*/  MOV R5, R6 ;  /* 0x0000000600057202 */ /* 0x002fe20000000f00 */
[----:B0-----:R-:W-:Y:S05]  /*0e80*/  BRA `(.L_x_1974) ;  /* 0xfffffa5000007947 */ /* 0x001fea000383ffff */
        .weak           $__internal_142_$__cuda_sm70_shflsync_bfly_p
        .type           $__internal_142_$__cuda_sm70_shflsync_bfly_p,@function
        .size           $__internal_142_$__cuda_sm70_shflsync_bfly_p,(.L_x_3549 - $__internal_142_$__cuda_sm70_shflsync_bfly_p)
$__internal_142_$__cuda_sm70_shflsync_bfly_p:
[----:B------:R-:W-:Y:S01]  /*0e90*/  HFMA2.MMA R3, -RZ, RZ, 0, 0 ;  /* 0x00000000ff037435 */ /* 0x000fe200000001ff */
[----:B------:R-:W-:Y:S04]  /*0ea0*/  WARPSYNC R11 ;  /* 0x0000000b00007348 */ /* 0x000fe80003800000 */
[----:B------:R0:W1:Y:S01]  /*0eb0*/  SHFL.BFLY PT, R6, R10, R9, R6 ;  /* 0x0c0000090a067389 */ /* 0x00006200000e0006 */
[----:B------:R-:W-:Y:S05]  /*0ec0*/  RET.REL.NODEC R2 `(_ZN10layer_norm22ln_bwd_finalize_kernelINS_22Kernel_traits_finalizeILj10240E13__nv_bfloat16S2_S2_fjLj1024ELj4ENS_18Kernel_traits_baseILj10240ES2_S2_S2_fjLj1024EEEEEEEvNS_9BwdParamsE) ;  /* 0xfffff13002007950 */ /* 0x000fea0003c3ffff */
.L_x_1975:
        /* <DEDUP_REMOVED lines=11> */
.L_x_3549:


//--------------------- .text._ZN10layer_norm13ln_bwd_kernelINS_13Kernel_traitsI13__nv_bfloat16S2_S2_fjLj10240ELj2ELj1ELj4ELj16ENS_18Kernel_traits_baseILj10240ES2_S2_S2_fjLj128EEEEEEEvNS_9BwdParamsE --------------------------
	.section	.text._ZN10layer_norm13ln_bwd_kernelINS_13Kernel_traitsI13__nv_bfloat16S2_S2_fjLj10240ELj2ELj1ELj4ELj16ENS_18Kernel_traits_baseILj10240ES2_S2_S2_fjLj128EEEEEEEvNS_9BwdParamsE,"ax",@progbits
	.sectioninfo	@"SHI_REGISTERS=246"
	.align	128
        .global         _ZN10layer_norm13ln_bwd_kernelINS_13Kernel_traitsI13__nv_bfloat16S2_S2_fjLj10240ELj2ELj1ELj4ELj16ENS_18Kernel_traits_baseILj10240ES2_S2_S2_fjLj128EEEEEEEvNS_9BwdParamsE
        .type           _ZN10layer_norm13ln_bwd_kernelINS_13Kernel_traitsI13__nv_bfloat16S2_S2_fjLj10240ELj2ELj1ELj4ELj16ENS_18Kernel_traits_baseILj10240ES2_S2_S2_fjLj128EEEEEEEvNS_9BwdParamsE,@function
        .size           _ZN10layer_norm13ln_bwd_kernelINS_13Kernel_traitsI13__nv_bfloat16S2_S2_fjLj10240ELj2ELj1ELj4ELj16ENS_18Kernel_traits_baseILj10240ES2_S2_S2_fjLj128EEEEEEEvNS_9BwdParamsE,(.L_x_3550 - _ZN10layer_norm13ln_bwd_kernelINS_13Kernel_traitsI13__nv_bfloat16S2_S2_fjLj10240ELj2ELj1ELj4ELj16ENS_18Kernel_traits_baseILj10240ES2_S2_S2_fjLj128EEEEEEEvNS_9BwdParamsE)
        .other          _ZN10layer_norm13ln_bwd_kernelINS_13Kernel_traitsI13__nv_bfloat16S2_S2_fjLj10240ELj2ELj1ELj4ELj16ENS_18Kernel_traits_baseILj10240ES2_S2_S2_fjLj128EEEEEEEvNS_9BwdParamsE,@"STO_CUDA_ENTRY STV_DEFAULT"
_ZN10layer_norm13ln_bwd_kernelINS_13Kernel_traitsI13__nv_bfloat16S2_S2_fjLj10240ELj2ELj1ELj4ELj16ENS_18Kernel_traits_baseILj10240ES2_S2_S2_fjLj128EEEEEEEvNS_9BwdParamsE:
.text._ZN10layer_norm13ln_bwd_kernelINS_13Kernel_traitsI13__nv_bfloat16S2_S2_fjLj10240ELj2ELj1ELj4ELj16ENS_18Kernel_traits_baseILj10240ES2_S2_S2_fjLj128EEEEEEEvNS_9BwdParamsE:
        /* <DEDUP_REMOVED lines=160> */
.L_x_1984:
        /* <DEDUP_REMOVED lines=571> */
.L_x_1985:
        /* <DEDUP_REMOVED lines=18> */
.L_x_1986:
        /* <DEDUP_REMOVED lines=22> */
.L_x_1980:
[----:B------:R-:W-:Y:S05]  /*3030*/  BSYNC B0 ;  /* 0x0000000000007941 */ /* 0x000fea0003800000 */
.L_x_1979:
        /* <DEDUP_REMOVED lines=27> */
[----:B------:R-:W-:-:S03]  /*31f0*/  LOP3.LUT R77, R139, 0x2, RZ, 0xc, !PT ;  /* 0x000000028b4d7812 */ /* 0x000fc600078e0cff */
.L_x_1982:
[----:B------:R-:W2:Y:S01]  /*3200*/  LDG.E.STRONG.GPU R54, [R52.64] ;  /* 0x0000000634367981 */ /* 0x000ea2000c1ef900 */
[----:B------:R-:W-:Y:S01]  /*3210*/  YIELD ;  /* 0x0000000000007946 */ /* 0x000fe20003800000 */
[----:B--2---:R-:W-:Y:S01]  /*3220*/  ISETP.NE.AND P0, PT, R54, R77, PT ;  /* 0x0000004d3600720c */ /* 0x004fe20003f05270 */
[----:B------:R-:W-:-:S12]  /*3230*/  CCTL.IVALL ;  /* 0x00000000ff00798f */ /* 0x000fd80002000000 */
[----:B------:R-:W-:Y:S05]  /*3240*/  @P0 BRA `(.L_x_1982) ;  /* 0xffffffb000000947 */ /* 0x000fea000383ffff */
.L_x_1981:
        /* <DEDUP_REMOVED lines=33> */
[----:B------:R-:W-:Y:S02]  /*3460*/  FMUL.FTZ R52, R53, 9.7656251455191522837e-05 ;  /* 0x38cccccd35347820 */ /* 0x000fe40000410000 */
[----:B------:R-:W-:-:S04]  /*3470*/  FMUL.FTZ R53, R76, 9.7656251455191522837e-05 ;  /* 0x38cccccd4c357820 */ /* 0x000fc80000410000 */
        /* <DEDUP_REMOVED lines=165> */
.L_x_1983:
        /* <DEDUP_REMOVED lines=70> */
.L_x_1976:
        /* <DEDUP_REMOVED lines=37> */
.L_x_1977:
[----:B------:R-:W-:Y:S02]  /*4580*/  MOV R76, R78 ;  /* 0x0000004e004c7202 */ /* 0x000fe40000000f00 */
[----:B------:R-:W-:-:S02]  /*4590*/  MOV R241, 0x10 ;  /* 0x0000001000f17802 */ /* 0x000fc40000000f00 */
[----:B------:R-:W-:Y:S02]  /*45a0*/  MOV R240, 0x1f ;  /* 0x0000001f00f07802 */ /* 0x000fe40000000f00 */
[----:B------:R-:W-:Y:S02]  /*45b0*/  MOV R243, 0xffffffff ;  /* 0xffffffff00f37802 */ /* 0x000fe40000000f00 */
[----:B------:R-:W-:Y:S02]  /*45c0*/  MOV R52, 0x45e0 ;  /* 0x000045e000347802 */ /* 0x000fe40000000f00 */
[----:B------:R-:W-:Y:S05]  /*45d0*/  CALL.REL.NOINC `($__internal_143_$__cuda_sm70_shflsync_down_p) ;  /* 0x0000045000007944 */ /* 0x000fea0003c00000 */
[----:B-1----:R-:W-:Y:S01]  /*45e0*/  MOV R55, R240 ;  /* 0x000000f000377202 */ /* 0x002fe20000000f00 */
[----:B0-----:R-:W-:Y:S05]  /*45f0*/  BRA `(.L_x_1985) ;  /* 0xffffe7b000007947 */ /* 0x001fea000383ffff */
.L_x_1978:
[----:B------:R-:W-:Y:S01]  /*4600*/  HFMA2.MMA R241, -RZ, RZ, 0, 9.5367431640625e-07 ;  /* 0x00000010fff17435 */ /* 0x000fe200000001ff */
[----:B------:R-:W-:Y:S02]  /*4610*/  MOV R76, R77 ;  /* 0x0000004d004c7202 */ /* 0x000fe40000000f00 */
[----:B------:R-:W-:Y:S02]  /*4620*/  MOV R240, 0x1f ;  /* 0x0000001f00f07802 */ /* 0x000fe40000000f00 */
[----:B------:R-:W-:-:S02]  /*4630*/  MOV R243, 0xffffffff ;  /* 0xffffffff00f37802 */ /* 0x000fc40000000f00 */
[----:B------:R-:W-:Y:S02]  /*4640*/  MOV R52, 0x4660 ;  /* 0x0000466000347802 */ /* 0x000fe40000000f00 */
[----:B01----:R-:W-:Y:S05]  /*4650*/  CALL.REL.NOINC `($__internal_143_$__cuda_sm70_shflsync_down_p) ;  /* 0x000003d000007944 */ /* 0x003fea0003c00000 */
[----:B------:R-:W-:Y:S01]  /*4660*/  FADD.FTZ R78, R78, R55 ;  /* 0x000000374e4e7221 */ /* 0x000fe20000010000 */
[----:B0-----:R-:W-:Y:S01]  /*4670*/  HFMA2.MMA R241, -RZ, RZ, 0, 4.76837158203125e-07 ;  /* 0x00000008fff17435 */ /* 0x001fe200000001ff */
[----:B-1----:R-:W-:Y:S01]  /*4680*/  FADD.FTZ R77, R77, R240 ;  /* 0x000000f04d4d7221 */ /* 0x002fe20000010000 */
[----:B------:R-:W-:Y:S02]  /*4690*/  MOV R240, 0x1f ;  /* 0x0000001f00f07802 */ /* 0x000fe40000000f00 */
[----:B------:R-:W-:Y:S02]  /*46a0*/  MOV R243, 0xffffffff ;  /* 0xffffffff00f37802 */ /* 0x000fe40000000f00 */
[----:B------:R-:W-:Y:S02]  /*46b0*/  MOV R76, R78 ;  /* 0x0000004e004c7202 */ /* 0x000fe40000000f00 */
[----:B------:R-:W-:Y:S02]  /*46c0*/  MOV R52, 0x46e0 ;  /* 0x000046e000347802 */ /* 0x000fe40000000f00 */
[----:B------:R-:W-:Y:S05]  /*46d0*/  CALL.REL.NOINC `($__internal_143_$__cuda_sm70_shflsync_down_p) ;  /* 0x0000035000007944 */ /* 0x000fea0003c00000 */
[----:B0-----:R-:W-:Y:S01]  /*46e0*/  HFMA2.MMA R241, -RZ, RZ, 0, 4.76837158203125e-07 ;  /* 0x00000008fff17435 */ /* 0x001fe200000001ff */
[----:B-1----:R-:W-:-:S02]  /*46f0*/  MOV R55, R240 ;  /* 0x000000f000377202 */ /* 0x002fc40000000f00 */
[----:B------:R-:W-:Y:S02]  /*4700*/  MOV R76, R77 ;  /* 0x0000004d004c7202 */ /* 0x000fe40000000f00 */
[----:B------:R-:W-:Y:S02]  /*4710*/  MOV R240, 0x1f ;  /* 0x0000001f00f07802 */ /* 0x000fe40000000f00 */
[----:B------:R-:W-:Y:S02]  /*4720*/  MOV R243, 0xffffffff ;  /* 0xffffffff00f37802 */ /* 0x000fe40000000f00 */
[----:B------:R-:W-:Y:S02]  /*4730*/  MOV R52, 0x4750 ;  /* 0x0000475000347802 */ /* 0x000fe40000000f00 */
[----:B------:R-:W-:Y:S05]  /*4740*/  CALL.REL.NOINC `($__internal_143_$__cuda_sm70_shflsync_down_p) ;  /* 0x000002e000007944 */ /* 0x000fea0003c00000 */
[----:B------:R-:W-:Y:S01]  /*4750*/  FADD.FTZ R78, R55, R78 ;  /* 0x0000004e374e7221 */ /* 0x000fe20000010000 */
[----:B0-----:R-:W-:Y:S01]  /*4760*/  HFMA2.MMA R241, -RZ, RZ, 0, 2.384185791015625e-07 ;  /* 0x00000004fff17435 */ /* 0x001fe200000001ff */
[----:B-1----:R-:W-:Y:S01]  /*4770*/  FADD.FTZ R77, R77, R240 ;  /* 0x000000f04d4d7221 */ /* 0x002fe20000010000 */
[----:B------:R-:W-:Y:S02]  /*4780*/  MOV R240, 0x1f ;  /* 0x0000001f00f07802 */ /* 0x000fe40000000f00 */
[----:B------:R-:W-:-:S02]  /*4790*/  MOV R243, 0xffffffff ;  /* 0xffffffff00f37802 */ /* 0x000fc40000000f00 */
[----:B------:R-:W-:Y:S02]  /*47a0*/  MOV R76, R78 ;  /* 0x0000004e004c7202 */ /* 0x000fe40000000f00 */
[----:B------:R-:W-:Y:S02]  /*47b0*/  MOV R52, 0x47d0 ;  /* 0x000047d000347802 */ /* 0x000fe40000000f00 */
[----:B------:R-:W-:Y:S05]  /*47c0*/  CALL.REL.NOINC `($__internal_143_$__cuda_sm70_shflsync_down_p) ;  /* 0x0000026000007944 */ /* 0x000fea0003c00000 */
[----:B0-----:R-:W-:Y:S01]  /*47d0*/  HFMA2.MMA R241, -RZ, RZ, 0, 2.384185791015625e-07 ;  /* 0x00000004fff17435 */ /* 0x001fe200000001ff */
[----:B-1----:R-:W-:Y:S02]  /*47e0*/  MOV R55, R240 ;  /* 0x000000f000377202 */ /* 0x002fe40000000f00 */
[----:B------:R-:W-:Y:S02]  /*47f0*/  MOV R76, R77 ;  /* 0x0000004d004c7202 */ /* 0x000fe40000000f00 */
[----:B------:R-:W-:Y:S02]  /*4800*/  MOV R240, 0x1f ;  /* 0x0000001f00f07802 */ /* 0x000fe40000000f00 */
[----:B------:R-:W-:Y:S02]  /*4810*/  MOV R243, 0xffffffff ;  /* 0xffffffff00f37802 */ /* 0x000fe40000000f00 */
[----:B------:R-:W-:-:S02]  /*4820*/  MOV R52, 0x4840 ;  /* 0x0000484000347802 */ /* 0x000fc40000000f00 */
[----:B------:R-:W-:Y:S05]  /*4830*/  CALL.REL.NOINC `($__internal_143_$__cuda_sm70_shflsync_down_p) ;  /* 0x000001f000007944 */ /* 0x000fea0003c00000 */
[----:B------:R-:W-:Y:S01]  /*4840*/  FADD.FTZ R78, R55, R78 ;  /* 0x0000004e374e7221 */ /* 0x000fe20000010000 */
[----:B0-----:R-:W-:Y:S01]  /*4850*/  HFMA2.MMA R241, -RZ, RZ, 0, 1.1920928955078125e-07 ;  /* 0x00000002fff17435 */ /* 0x001fe200000001ff */
[----:B-1----:R-:W-:Y:S01]  /*4860*/  FADD.FTZ R79, R77, R240 ;  /* 0x000000f04d4f7221 */ /* 0x002fe20000010000 */
[----:B------:R-:W-:-:S02]  /*4870*/  MOV R240, 0x1f ;  /* 0x0000001f00f07802 */ /* 0x000fc40000000f00 */
[----:B------:R-:W-:Y:S02]  /*4880*/  MOV R243, 0xffffffff ;  /* 0xffffffff00f37802 */ /* 0x000fe40000000f00 */
[----:B------:R-:W-:Y:S02]  /*4890*/  MOV R76, R78 ;  /* 0x0000004e004c7202 */ /* 0x000fe40000000f00 */
[----:B------:R-:W-:Y:S02]  /*48a0*/  MOV R52, 0x48c0 ;  /* 0x000048c000347802 */ /* 0x000fe40000000f00 */
[----:B------:R-:W-:Y:S05]  /*48b0*/  CALL.REL.NOINC `($__internal_143_$__cuda_sm70_shflsync_down_p) ;  /* 0x0000017000007944 */ /* 0x000fea0003c00000 */
[----:B0-----:R-:W-:Y:S01]  /*48c0*/  HFMA2.MMA R241, -RZ, RZ, 0, 1.1920928955078125e-07 ;  /* 0x00000002fff17435 */ /* 0x001fe200000001ff */
[----:B-1----:R-:W-:Y:S02]  /*48d0*/  MOV R55, R240 ;  /* 0x000000f000377202 */ /* 0x002fe40000000f00 */
[----:B------:R-:W-:Y:S02]  /*48e0*/  MOV R76, R79 ;  /* 0x0000004f004c7202 */ /* 0x000fe40000000f00 */
[----:B------:R-:W-:Y:S02]  /*48f0*/  MOV R240, 0x1f ;  /* 0x0000001f00f07802 */ /* 0x000fe40000000f00 */
[----:B------:R-:W-:-:S02]  /*4900*/  MOV R243, 0xffffffff ;  /* 0xffffffff00f37802 */ /* 0x000fc40000000f00 */
[----:B------:R-:W-:Y:S02]  /*4910*/  MOV R52, 0x4930 ;  /* 0x0000493000347802 */ /* 0x000fe40000000f00 */
[----:B------:R-:W-:Y:S05]  /*4920*/  CALL.REL.NOINC `($__internal_143_$__cuda_sm70_shflsync_down_p) ;  /* 0x0000010000007944 */ /* 0x000fea0003c00000 */
[----:B------:R-:W-:Y:S01]  /*4930*/  FADD.FTZ R77, R55, R78 ;  /* 0x0000004e374d7221 */ /* 0x000fe20000010000 */
[----:B0-----:R-:W-:Y:S01]  /*4940*/  HFMA2.MMA R241, -RZ, RZ, 0, 5.9604644775390625e-08 ;  /* 0x00000001fff17435 */ /* 0x001fe200000001ff */
[----:B-1----:R-:W-:Y:S01]  /*4950*/  FADD.FTZ R79, R79, R240 ;  /* 0x000000f04f4f7221 */ /* 0x002fe20000010000 */
[----:B------:R-:W-:Y:S02]  /*4960*/  MOV R240, 0x1f ;  /* 0x0000001f00f07802 */ /* 0x000fe40000000f00 */
[----:B------:R-:W-:Y:S02]  /*4970*/  MOV R243, 0xffffffff ;  /* 0xffffffff00f37802 */ /* 0x000fe40000000f00 */
[----:B------:R-:W-:Y:S02]  /*4980*/  MOV R76, R77 ;  /* 0x0000004d004c7202 */ /* 0x000fe40000000f00 */
[----:B------:R-:W-:Y:S02]  /*4990*/  MOV R52, 0x49b0 ;  /* 0x000049b000347802 */ /* 0x000fe40000000f00 */
[----:B------:R-:W-:Y:S05]  /*49a0*/  CALL.REL.NOINC `($__internal_143_$__cuda_sm70_shflsync_down_p) ;  /* 0x0000008000007944 */ /* 0x000fea0003c00000 */
[----:B0-----:R-:W-:Y:S01]  /*49b0*/  HFMA2.MMA R241, -RZ, RZ, 0, 5.9604644775390625e-08 ;  /* 0x00000001fff17435 */ /* 0x001fe200000001ff */
[----:B-1----:R-:W-:-:S02]  /*49c0*/  MOV R238, R240 ;  /* 0x000000f000ee7202 */ /* 0x002fc40000000f00 */
[----:B------:R-:W-:Y:S02]  /*49d0*/  MOV R76, R79 ;  /* 0x0000004f004c7202 */ /* 0x000fe40000000f00 */
[----:B------:R-:W-:Y:S02]  /*49e0*/  MOV R240, 0x1f ;  /* 0x0000001f00f07802 */ /* 0x000fe40000000f00 */
[----:B------:R-:W-:Y:S02]  /*49f0*/  MOV R243, 0xffffffff ;  /* 0xffffffff00f37802 */ /* 0x000fe40000000f00 */
[----:B------:R-:W-:Y:S02]  /*4a00*/  MOV R52, 0x4a20 ;  /* 0x00004a2000347802 */ /* 0x000fe40000000f00 */
[----:B------:R-:W-:Y:S05]  /*4a10*/  CALL.REL.NOINC `($__internal_143_$__cuda_sm70_shflsync_down_p) ;  /* 0x0000001000007944 */ /* 0x000fea0003c00000 */
[----:B01----:R-:W-:Y:S05]  /*4a20*/  BRA `(.L_x_1986) ;  /* 0xffffe4a000007947 */ /* 0x003fea000383ffff */
        .weak           $__internal_143_$__cuda_sm70_shflsync_down_p
        .type           $__internal_143_$__cuda_sm70_shflsync_down_p,@function
        .size           $__internal_143_$__cuda_sm70_shflsync_down_p,(.L_x_3550 - $__internal_143_$__cuda_sm70_shflsync_down_p)
$__internal_143_$__cuda_sm70_shflsync_down_p:
[----:B------:R-:W-:Y:S01]  /*4a30*/  HFMA2.MMA R53, -RZ, RZ, 0, 0 ;  /* 0x00000000ff357435 */ /* 0x000fe200000001ff */
[----:B------:R-:W-:Y:S04]  /*4a40*/  WARPSYNC R243 ;  /* 0x000000f300007348 */ /* 0x000fe80003800000 */
[----:B------:R0:W1:Y:S01]  /*4a50*/  SHFL.DOWN PT, R240, R76, R241, R240 ;  /* 0x080000f14cf07389 */ /* 0x00006200000e00f0 */
[----:B------:R-:W-:Y:S05]  /*4a60*/  RET.REL.NODEC R52 `(_ZN10layer_norm13ln_bwd_kernelINS_13Kernel_traitsI13__nv_bfloat16S2_S2_fjLj10240ELj2ELj1ELj4ELj16ENS_18Kernel_traits_baseILj10240ES2_S2_S2_fjLj128EEEEEEEvNS_9BwdParamsE) ;  /* 0xffffb59034007950 */ /* 0x000fea0003c3ffff */
.L_x_1987:
        /* <DEDUP_REMOVED lines=9> */
.L_x_3550:


//--------------------- .text._ZN10layer_norm22ln_bwd_finalize_kernelINS_22Kernel_traits_finalizeILj10240E6__halffS2_fjLj1024ELj4ENS_18Kernel_traits_baseILj10240ES2_fS2_fjLj1024EEEEEEEvNS_9BwdParamsE --------------------------
	.section	.text._ZN10layer_norm22ln_bwd_finalize_kernelINS_22Kernel_traits_finalizeILj10240E6__halffS2_fjLj1024ELj4ENS_18Kernel_traits_baseILj10240ES2_fS2_fjLj1024EEEEEEEvNS_9BwdParamsE,"ax",@progbits
	.sectioninfo	@"SHI_REGISTERS=32"
	.align	128
        .global         _ZN10layer_norm22ln_bwd_finalize_kernelINS_22Kernel_traits_finalizeILj10240E6__halffS2_fjLj1024ELj4ENS_18Kernel_traits_baseILj10240ES2_fS2_fjLj1024EEEEEEEvNS_9BwdParamsE
        .type           _ZN10layer_norm22ln_bwd_finalize_kernelINS_22Kernel_traits_finalizeILj10240E6__halffS2_fjLj1024ELj4ENS_18Kernel_traits_baseILj10240ES2_fS2_fjLj1024EEEEEEEvNS_9BwdParamsE,@function
        .size           _ZN10layer_norm22ln_bwd_finalize_kernelINS_22Kernel_traits_finalizeILj10240E6__halffS2_fjLj1024ELj4ENS_18Kernel_traits_baseILj10240ES2_fS2_fjLj1024EEEEEEEvNS_9BwdParamsE,(.L_x_3551 - _ZN10layer_norm22ln_bwd_finalize_kernelINS_22Kernel_traits_finalizeILj10240E6__halffS2_fjLj1024ELj4ENS_18Kernel_traits_baseILj10240ES2_fS2_fjLj1024EEEEEEEvNS_9BwdParamsE)
        .other          _ZN10layer_norm22ln_bwd_finalize_kernelINS_22Kernel_traits_finalizeILj10240E6__halffS2_fjLj1024ELj4ENS_18Kernel_traits_baseILj10240ES2_fS2_fjLj1024EEEEEEEvNS_9BwdParamsE,@"STO_CUDA_ENTRY STV_DEFAULT"
_ZN10layer_norm22ln_bwd_finalize_kernelINS_22Kernel_traits_finalizeILj10240E6__halffS2_fjLj1024ELj4ENS_18Kernel_traits_baseILj10240ES2_fS2_fjLj1024EEEEEEEvNS_9BwdParamsE:
.text._ZN10layer_norm22ln_bwd_finalize_kernelINS_22Kernel_traits_finalizeILj10240E6__halffS2_fjLj1024ELj4ENS_18Kernel_traits_baseILj10240ES2_fS2_fjLj1024EEEEEEEvNS_9BwdParamsE:
        /* <DEDUP_REMOVED lines=19> */
.L_x_2000:
        /* <DEDUP_REMOVED lines=27> */
.L_x_1992:
        /* <DEDUP_REMOVED lines=32> */
.L_x_1991:
[----:B------:R-:W-:Y:S05]  /*04e0*/  BSYNC B1 ;  /* 0x0000000000017941 */ /* 0x000fea0003800000 */
.L_x_1990:
        /* <DEDUP_REMOVED lines=22> */
.L_x_1994:
[----:B------:R-:W-:Y:S05]  /*0650*/  BSYNC B1 ;  /* 0x0000000000017941 */ /* 0x000fea0003800000 */
.L_x_1993:
        /* <DEDUP_REMOVED lines=10> */
.L_x_1989:
[----:B------:R-:W-:Y:S05]  /*0700*/  BSYNC B0 ;  /* 0x0000000000007941 */ /* 0x000fea0003800000 */
.L_x_1988:
        /* <DEDUP_REMOVED lines=11> */
.L_x_2001:
        /* <DEDUP_REMOVED lines=18> */
.L_x_2002:
[----:B------:R-:W-:Y:S01]  /*08e0*/  @!P1 SHF.R.U32.HI R2, RZ, 0x3, R0 ;  /* 0x00000003ff029819 */ /* 0x000fe20000011600 */
[----:B---3--:R-:W-:Y:S02]  /*08f0*/  FADD.FTZ R5, R5, R10 ;  /* 0x0000000a05057221 */ /* 0x008fe40000010000 */
[----:B--2---:R-:W-:Y:S01]  /*0900*/  FADD.FTZ R7, R7, R4 ;  /* 0x0000000407077221 */ /* 0x004fe20000010000 */
[----:B------:R-:W-:-:S05]  /*0910*/  @!P1 LOP3.LUT R2, R2, 0x1ffffffc, RZ, 0xc0, !PT ;  /* 0x1ffffffc02029812 */ /* 0x000fca00078ec0ff */
[----:B------:R2:W-:Y:S04]  /*0920*/  @!P1 STS [R2+0x2000], R5 ;  /* 0x0020000502009388 */ /* 0x0005e80000000800 */
[----:B------:R2:W-:Y:S02]  /*0930*/  @!P1 STS [R2+0x2080], R7 ;  /* 0x0020800702009388 */ /* 0x0005e40000000800 */
.L_x_1995:
        /* <DEDUP_REMOVED lines=13> */
.L_x_1999:
[----:B------:R-:W-:Y:S05]  /*0a10*/  BSYNC B0 ;  /* 0x0000000000007941 */ /* 0x000fea0003800000 */
.L_x_1998:
[C---:B------:R-:W-:Y:S02]  /*0a20*/  ISETP.GT.U32.AND P1, PT, R18.reuse, -0x2801, PT ;  /* 0xffffd7ff1200780c */ /* 0x040fe40003f24070 */
[----:B------:R-:W-:Y:S02]  /*0a30*/  IADD3 R18, R18, 0x2800, RZ ;  /* 0x0000280012127810 */ /* 0x000fe40007ffe0ff */
[----:B------:R-:W-:-:S09]  /*0a40*/  IADD3 R19, R19, 0x1400, RZ ;  /* 0x0000140013137810 */ /* 0x000fd20007ffe0ff */
[----:B012---:R-:W-:Y:S05]  /*0a50*/  @P1 BRA `(.L_x_2000) ;  /* 0xfffff6d000001947 */ /* 0x007fea000383ffff */
[----:B------:R-:W-:Y:S05]  /*0a60*/  EXIT ;  /* 0x000000000000794d */ /* 0x000fea0003800000 */
.L_x_1996:
[----:B--2---:R-:W-:Y:S01]  /*0a70*/  IMAD.MOV.U32 R10, RZ, RZ, R4 ;  /* 0x000000ffff0a7224 */ /* 0x004fe200078e0004 */
[----:B------:R-:W-:Y:S01]  /*0a80*/  MOV R9, 0x1 ;  /* 0x0000000100097802 */ /* 0x000fe20000000f00 */
[----:B------:R-:W-:Y:S01]  /*0a90*/  IMAD.MOV.U32 R6, RZ, RZ, 0x1f ;  /* 0x0000001fff067424 */ /* 0x000fe200078e00ff */
[----:B------:R-:W-:Y:S02]  /*0aa0*/  MOV R11, 0xffffffff ;  /* 0xffffffff000b7802 */ /* 0x000fe40000000f00 */
[----:B------:R-:W-:Y:S02]  /*0ab0*/  MOV R2, 0xad0 ;  /* 0x00000ad000027802 */ /* 0x000fe40000000f00 */
[----:B01----:R-:W-:Y:S05]  /*0ac0*/  CALL.REL.NOINC `($__internal_144_$__cuda_sm70_shflsync_bfly_p) ;  /* 0x000003c000007944 */ /* 0x003fea0003c00000 */
[----:B-1----:R-:W-:Y:S01]  /*0ad0*/  IMAD.MOV.U32 R3, RZ, RZ, R6 ;  /* 0x000000ffff037224 */ /* 0x002fe200078e0006 */
[----:B0-----:R-:W-:Y:S05]  /*0ae0*/  BRA `(.L_x_2001) ;  /* 0xfffffcd000007947 */ /* 0x001fea000383ffff */
.L_x_1997:
[----:B------:R-:W-:Y:S01]  /*0af0*/  HFMA2.MMA R6, -RZ, RZ, 0, 1.847743988037109375e-06 ;  /* 0x0000001fff067435 */ /* 0x000fe200000001ff */
[----:B------:R-:W-:Y:S01]  /*0b00*/  MOV R10, R13 ;  /* 0x0000000d000a7202 */ /* 0x000fe20000000f00 */
[----:B------:R-:W-:Y:S01]  /*0b10*/  IMAD.MOV.U32 R9, RZ, RZ, 0x2 ;  /* 0x00000002ff097424 */ /* 0x000fe200078e00ff */
[----:B------:R-:W-:Y:S01]  /*0b20*/  MOV R2, 0xb50 ;  /* 0x00000b5000027802 */ /* 0x000fe20000000f00 */
[----:B------:R-:W-:-:S02]  /*0b30*/  IMAD.MOV.U32 R11, RZ, RZ, -0x1 ;  /* 0xffffffffff0b7424 */ /* 0x000fc400078e00ff */
[----:B012---:R-:W-:Y:S05]  /*0b40*/  CALL.REL.NOINC `($__internal_144_$__cuda_sm70_shflsync_bfly_p) ;  /* 0x0000034000007944 */ /* 0x007fea0003c00000 */
[----:B01----:R-:W-:Y:S01]  /*0b50*/  FADD.FTZ R10, R13, R6 ;  /* 0x000000060d0a7221 */ /* 0x003fe20000010000 */
[----:B------:R-:W-:Y:S01]  /*0b60*/  MOV R9, 0x4 ;  /* 0x0000000400097802 */ /* 0x000fe20000000f00 */
[----:B------:R-:W-:Y:S01]  /*0b70*/  IMAD.MOV.U32 R6, RZ, RZ, 0x1f ;  /* 0x0000001fff067424 */ /* 0x000fe200078e00ff */
[----:B------:R-:W-:-:S02]  /*0b80*/  MOV R11, 0xffffffff ;  /* 0xffffffff000b7802 */ /* 0x000fc40000000f00 */
[----:B------:R-:W-:Y:S02]  /*0b90*/  MOV R2, 0xbb0 ;  /* 0x00000bb000027802 */ /* 0x000fe40000000f00 */
[----:B------:R-:W-:Y:S05]  /*0ba0*/  CALL.REL.NOINC `($__internal_144_$__cuda_sm70_shflsync_bfly_p) ;  /* 0x000002e000007944 */ /* 0x000fea0003c00000 */
[----:B01----:R-:W-:Y:S01]  /*0bb0*/  FADD.FTZ R10, R10, R6 ;  /* 0x000000060a0a7221 */ /* 0x003fe20000010000 */
[----:B------:R-:W-:Y:S01]  /*0bc0*/  HFMA2.MMA R6, -RZ, RZ, 0, 1.847743988037109375e-06 ;  /* 0x0000001fff067435 */ /* 0x000fe200000001ff */
[----:B------:R-:W-:Y:S01]  /*0bd0*/  IMAD.MOV.U32 R9, RZ, RZ, 0x8 ;  /* 0x00000008ff097424 */ /* 0x000fe200078e00ff */
[----:B------:R-:W-:Y:S01]  /*0be0*/  MOV R2, 0xc10 ;  /* 0x00000c1000027802 */ /* 0x000fe20000000f00 */
[----:B------:R-:W-:-:S03]  /*0bf0*/  IMAD.MOV.U32 R11, RZ, RZ, -0x1 ;  /* 0xffffffffff0b7424 */ /* 0x000fc600078e00ff */
[----:B------:R-:W-:Y:S05]  /*0c00*/  CALL.REL.NOINC `($__internal_144_$__cuda_sm70_shflsync_bfly_p) ;  /* 0x0000028000007944 */ /* 0x000fea0003c00000 */
[----:B-1----:R-:W-:Y:S01]  /*0c10*/  FADD.FTZ R4, R10, R6 ;  /* 0x000000060a047221 */ /* 0x002fe20000010000 */
[----:B0-----:R-:W-:Y:S01]  /*0c20*/  MOV R9, 0x10 ;  /* 0x0000001000097802 */ /* 0x001fe20000000f00 */
[----:B------:R-:W-:Y:S01]  /*0c30*/  IMAD.MOV.U32 R6, RZ, RZ, 0x1f ;  /* 0x0000001fff067424 */ /* 0x000fe200078e00ff */
[----:B------:R-:W-:Y:S01]  /*0c40*/  MOV R11, 0xffffffff ;  /* 0xffffffff000b7802 */ /* 0x000fe20000000f00 */
[----:B------:R-:W-:Y:S01]  /*0c50*/  IMAD.MOV.U32 R10, RZ, RZ, R4 ;  /* 0x000000ffff0a7224 */ /* 0x000fe200078e0004 */
[----:B------:R-:W-:Y:S02]  /*0c60*/  MOV R2, 0xc80 ;  /* 0x00000c8000027802 */ /* 0x000fe40000000f00 */
[----:B------:R-:W-:Y:S05]  /*0c70*/  CALL.REL.NOINC `($__internal_144_$__cuda_sm70_shflsync_bfly_p) ;  /* 0x0000021000007944 */ /* 0x000fea0003c00000 */
[----:B0-----:R-:W-:Y:S01]  /*0c80*/  HFMA2.MMA R9, -RZ, RZ, 0, 5.9604644775390625e-08 ;  /* 0x00000001ff097435 */ /* 0x001fe200000001ff */
[----:B-1----:R-:W-:Y:S01]  /*0c90*/  MOV R7, R6 ;  /* 0x0000000600077202 */ /* 0x002fe20000000f00 */
[----:B------:R-:W-:Y:S01]  /*0ca0*/  IMAD.MOV.U32 R10, RZ, RZ, R5 ;  /* 0x000000ffff0a7224 */ /* 0x000fe200078e0005 */
[----:B------:R-:W-:Y:S01]  /*0cb0*/  MOV R6, 0x1f ;  /* 0x0000001f00067802 */ /* 0x000fe20000000f00 */
[----:B------:R-:W-:Y:S01]  /*0cc0*/  IMAD.MOV.U32 R11, RZ, RZ, -0x1 ;  /* 0xffffffffff0b7424 */ /* 0x000fe200078e00ff */
[----:B------:R-:W-:-:S02]  /*0cd0*/  MOV R2, 0xcf0 ;  /* 0x00000cf000027802 */ /* 0x000fc40000000f00 */
[----:B------:R-:W-:Y:S05]  /*0ce0*/  CALL.REL.NOINC `($__internal_144_$__cuda_sm70_shflsync_bfly_p) ;  /* 0x000001a000007944 */ /* 0x000fea0003c00000 */
[----:B0-----:R-:W-:Y:S01]  /*0cf0*/  HFMA2.MMA R9, -RZ, RZ, 0, 1.1920928955078125e-07 ;  /* 0x00000002ff097435 */ /* 0x001fe200000001ff */
[----:B-1----:R-:W-:Y:S01]  /*0d00*/  FADD.FTZ R10, R5, R6 ;  /* 0x00000006050a7221 */ /* 0x002fe20000010000 */
[----:B------:R-:W-:Y:S01]  /*0d10*/  MOV R6, 0x1f ;  /* 0x0000001f00067802 */ /* 0x000fe20000000f00 */
[----:B------:R-:W-:Y:S01]  /*0d20*/  IMAD.MOV.U32 R11, RZ, RZ, -0x1 ;  /* 0xffffffffff0b7424 */ /* 0x000fe200078e00ff */
[----:B------:R-:W-:-:S02]  /*0d30*/  MOV R2, 0xd50 ;  /* 0x00000d5000027802 */ /* 0x000fc40000000f00 */
[----:B------:R-:W-:Y:S05]  /*0d40*/  CALL.REL.NOINC `($__internal_144_$__cuda_sm70_shflsync_bfly_p) ;  /* 0x0000014000007944 */ /* 0x000fea0003c00000 */
[----:B0-----:R-:W-:Y:S01]  /*0d50*/  HFMA2.MMA R9, -RZ, RZ, 0, 2.384185791015625e-07 ;  /* 0x00000004ff097435 */ /* 0x001fe200000001ff */
[----:B-1----:R-:W-:Y:S01]  /*0d60*/  FADD.FTZ R10, R10, R6 ;  /* 0x000000060a0a7221 */ /* 0x002fe20000010000 */
[----:B------:R-:W-:Y:S01]  /*0d70*/  MOV R6, 0x1f ;  /* 0x0000001f00067802 */ /* 0x000fe20000000f00 */
[----:B------:R-:W-:Y:S01]  /*0d80*/  IMAD.MOV.U32 R11, RZ, RZ, -0x1 ;  /* 0xffffffffff0b7424 */ /* 0x000fe200078e00ff */
[----:B------:R-:W-:-:S02]  /*0d90*/  MOV R2, 0xdb0 ;  /* 0x00000db000027802 */ /* 0x000fc40000000f00 */
[----:B------:R-:W-:Y:S05]  /*0da0*/  CALL.REL.NOINC `($__internal_144_$__cuda_sm70_shflsync_bfly_p) ;  /* 0x000000e000007944 */ /* 0x000fea0003c00000 */
[----:B0-----:R-:W-:Y:S01]  /*0db0*/  HFMA2.MMA R9, -RZ, RZ, 0, 4.76837158203125e-07 ;  /* 0x00000008ff097435 */ /* 0x001fe200000001ff */
[----:B-1----:R-:W-:Y:S01]  /*0dc0*/  FADD.FTZ R10, R10, R6 ;  /* 0x000000060a0a7221 */ /* 0x002fe20000010000 */
[----:B------:R-:W-:Y:S01]  /*0dd0*/  MOV R6, 0x1f ;  /* 0x0000001f00067802 */ /* 0x000fe20000000f00 */
[----:B------:R-:W-:Y:S01]  /*0de0*/  IMAD.MOV.U32 R11, RZ, RZ, -0x1 ;  /* 0xffffffffff0b7424 */ /* 0x000fe200078e00ff */
[----:B------:R-:W-:-:S02]  /*0df0*/  MOV R2, 0xe10 ;  /* 0x00000e1000027802 */ /* 0x000fc40000000f00 */
[----:B------:R-:W-:Y:S05]  /*0e00*/  CALL.REL.NOINC `($__internal_144_$__cuda_sm70_shflsync_bfly_p) ;  /* 0x0000008000007944 */ /* 0x000fea0003c00000 */
[----:B0-----:R-:W-:Y:S01]  /*0e10*/  HFMA2.MMA R9, -RZ, RZ, 0, 9.5367431640625e-07 ;  /* 0x00000010ff097435 */ /* 0x001fe200000001ff */
[----:B-1----:R-:W-:Y:S01]  /*0e20*/  FADD.FTZ R10, R10, R6 ;  /* 0x000000060a0a7221 */ /* 0x002fe20000010000 */
[----:B------:R-:W-:Y:S01]  /*0e30*/  MOV R6, 0x1f ;  /* 0x0000001f00067802 */ /* 0x000fe20000000f00 */
[----:B------:R-:W-:Y:S01]  /*0e40*/  IMAD.MOV.U32 R11, RZ, RZ, -0x1 ;  /* 0xffffffffff0b7424 */ /* 0x000fe200078e00ff */
[----:B------:R-:W-:-:S02]  /*0e50*/  MOV R2, 0xe70 ;  /* 0x00000e7000027802 */ /* 0x000fc40000000f00 */
[----:B------:R-:W-:Y:S05]  /*0e60*/  CALL.REL.NOINC `($__internal_144_$__cuda_sm70_shflsync_bfly_p) ;  /* 0x0000002000007944 */ /* 0x000fea0003c00000 */
[----:B-1----:R-:W-:Y:S01]  /*0e70*/  MOV R5, R6 ;  /* 0x0000000600057202 */ /* 0x002fe20000000f00 */
[----:B0-----:R-:W-:Y:S05]  /*0e80*/  BRA `(.L_x_2002) ;  /* 0xfffffa5000007947 */ /* 0x001fea000383ffff */
        .weak           $__internal_144_$__cuda_sm70_shflsync_bfly_p
        .type           $__internal_144_$__cuda_sm70_shflsync_bfly_p,@function
        .size           $__internal_144_$__cuda_sm70_shflsync_bfly_p,(.L_x_3551 - $__internal_144_$__cuda_sm70_shflsync_bfly_p)
$__internal_144_$__cuda_sm70_shflsync_bfly_p:
[----:B------:R-:W-:Y:S01]  /*0e90*/  HFMA2.MMA R3, -RZ, RZ, 0, 0 ;  /* 0x00000000ff037435 */ /* 0x000fe200000001ff */
[----:B------:R-:W-:Y:S04]  /*0ea0*/  WARPSYNC R11 ;  /* 0x0000000b00007348 */ /* 0x000fe80003800000 */
[----:B------:R0:W1:Y:S01]  /*0eb0*/  SHFL.BFLY PT, R6, R10, R9, R6 ;  /* 0x0c0000090a067389 */ /* 0x00006200000e0006 */
[----:B------:R-:W-:Y:S05]  /*0ec0*/  RET.REL.NODEC R2 `(_ZN10layer_norm22ln_bwd_finalize_kernelINS_22Kernel_traits_finalizeILj10240E6__halffS2_fjLj1024ELj4ENS_18Kernel_traits_baseILj10240ES2_fS2_fjLj1024EEEEEEEvNS_9BwdParamsE) ;  /* 0xfffff13002007950 */ /* 0x000fea0003c3ffff */
.L_x_2003:
        /* <DEDUP_REMOVED lines=11> */
.L_x_3551:


//--------------------- .text._ZN10layer_norm13ln_bwd_kernelINS_13Kernel_traitsI6__halffS2_fjLj10240ELj2ELj1ELj4ELj16ENS_18Kernel_traits_baseILj10240ES2_fS2_fjLj128EEEEEEEvNS_9BwdParamsE --------------------------
	.section	.text._ZN10layer_norm13ln_bwd_kernelINS_13Kernel_traitsI6__halffS2_fjLj10240ELj2ELj1ELj4ELj16ENS_18Kernel_traits_baseILj10240ES2_fS2_fjLj128EEEEEEEvNS_9BwdParamsE,"ax",@progbits
	.sectioninfo	@"SHI_REGISTERS=255"
	.align	128
        .global         _ZN10layer_norm13ln_bwd_kernelINS_13Kernel_traitsI6__halffS2_fjLj10240ELj2ELj1ELj4ELj16ENS_18Kernel_traits_baseILj10240ES2_fS2_fjLj128EEEEEEEvNS_9BwdParamsE
        .type           _ZN10layer_norm13ln_bwd_kernelINS_13Kernel_traitsI6__halffS2_fjLj10240ELj2ELj1ELj4ELj16ENS_18Kernel_traits_baseILj10240ES2_fS2_fjLj128EEEEEEEvNS_9BwdParamsE,@function
        .size           _ZN10layer_norm13ln_bwd_kernelINS_13Kernel_traitsI6__halffS2_fjLj10240ELj2ELj1ELj4ELj16ENS_18Kernel_traits_baseILj10240ES2_fS2_fjLj128EEEEEEEvNS_9BwdParamsE,(.L_x_3552 - _ZN10layer_norm13ln_bwd_kernelINS_13Kernel_traitsI6__halffS2_fjLj10240ELj2ELj1ELj4ELj16ENS_18Kernel_traits_baseILj10240ES2_fS2_fjLj128EEEEEEEvNS_9BwdParamsE)
        .other          _ZN10layer_norm13ln_bwd_kernelINS_13Kernel_traitsI6__halffS2_fjLj10240ELj2ELj1ELj4ELj16ENS_18Kernel_traits_baseILj10240ES2_fS2_fjLj128EEEEEEEvNS_9BwdParamsE,@"STO_CUDA_ENTRY STV_DEFAULT"
_ZN10layer_norm13ln_bwd_kernelINS_13Kernel_traitsI6__halffS2_fjLj10240ELj2ELj1ELj4ELj16ENS_18Kernel_traits_baseILj10240ES2_fS2_fjLj128EEEEEEEvNS_9BwdParamsE:
.text._ZN10layer_norm13ln_bwd_kernelINS_13Kernel_traitsI6__halffS2_fjLj10240ELj2ELj1ELj4ELj16ENS_18Kernel_traits_baseILj10240ES2_fS2_fjLj128EEEEEEEvNS_9BwdParamsE:
        /* <DEDUP_REMOVED lines=279> */
.L_x_2012:
        /* <DEDUP_REMOVED lines=590> */
.L_x_2013:
        /* <DEDUP_REMOVED lines=18> */
.L_x_2014:
        /* <DEDUP_REMOVED lines=22> */
.L_x_2008:
[----:B------:R-:W-:Y:S05]  /*38d0*/  BSYNC B0 ;  /* 0x0000000000007941 */ /* 0x000fea0003800000 */
.L_x_2007:
        /* <DEDUP_REMOVED lines=33> */
.L_x_2010:
[----:B------:R-:W2:Y:S01]  /*3af0*/  LDG.E.STRONG.GPU R59, [R56.64] ;  /* 0x00000006383b7981 */ /* 0x000ea2000c1ef900 */
[----:B------:R-:W-:Y:S01]  /*3b00*/  YIELD ;  /* 0x0000000000007946 */ /* 0x000fe20003800000 */
[----:B--2---:R-:W-:Y:S01]  /*3b10*/  ISETP.NE.AND P0, PT, R59, R58, PT ;  /* 0x0000003a3b00720c */ /* 0x004fe20003f05270 */
[----:B------:R-:W-:-:S12]  /*3b20*/  CCTL.IVALL ;  /* 0x00000000ff00798f */ /* 0x000fd80002000000 */
[----:B------:R-:W-:Y:S05]  /*3b30*/  @P0 BRA `(.L_x_2010) ;  /* 0xffffffb000000947 */ /* 0x000fea000383ffff */
.L_x_2009:
        /* <DEDUP_REMOVED lines=183> */
.L_x_2011:
        /* <DEDUP_REMOVED lines=75> */
.L_x_2004:
        /* <DEDUP_REMOVED lines=52> */
.L_x_2005:
[----:B------:R-:W-:Y:S02]  /*4ea0*/  MOV R57, R239 ;  /* 0x000000ef00397202 */ /* 0x000fe40000000f00 */
[----:B------:R-:W-:-:S02]  /*4eb0*/  MOV R59, 0x10 ;  /* 0x00000010003b7802 */ /* 0x000fc40000000f00 */
[----:B------:R-:W-:Y:S02]  /*4ec0*/  MOV R243, 0x1f ;  /* 0x0000001f00f37802 */ /* 0x000fe40000000f00 */
[----:B------:R-:W-:Y:S02]  /*4ed0*/  MOV R242, 0xffffffff ;  /* 0xffffffff00f27802 */ /* 0x000fe40000000f00 */
[----:B------:R-:W-:Y:S02]  /*4ee0*/  MOV R56, 0x4f00 ;  /* 0x00004f0000387802 */ /* 0x000fe40000000f00 */
[----:B------:R-:W-:Y:S05]  /*4ef0*/  CALL.REL.NOINC `($__internal_145_$__cuda_sm70_shflsync_down_p) ;  /* 0x0000046000007944 */ /* 0x000fea0003c00000 */
[----:B-1----:R-:W-:Y:S01]  /*4f00*/  MOV R240, R59 ;  /* 0x0000003b00f07202 */ /* 0x002fe20000000f00 */
[----:B------:R-:W-:Y:S05]  /*4f10*/  BRA `(.L_x_2013) ;  /* 0xffffe73000007947 */ /* 0x000fea000383ffff */
.L_x_2006:
[----:B------:R-:W-:Y:S01]  /*4f20*/  HFMA2.MMA R59, -RZ, RZ, 0, 9.5367431640625e-07 ;  /* 0x00000010ff3b7435 */ /* 0x000fe200000001ff */
[----:B------:R-:W-:Y:S02]  /*4f30*/  MOV R57, R58 ;  /* 0x0000003a00397202 */ /* 0x000fe40000000f00 */
[----:B------:R-:W-:Y:S02]  /*4f40*/  MOV R243, 0x1f ;  /* 0x0000001f00f37802 */ /* 0x000fe40000000f00 */
[----:B------:R-:W-:-:S02]  /*4f50*/  MOV R242, 0xffffffff ;  /* 0xffffffff00f27802 */ /* 0x000fc40000000f00 */
[----:B------:R-:W-:Y:S02]  /*4f60*/  MOV R56, 0x4f80 ;  /* 0x00004f8000387802 */ /* 0x000fe40000000f00 */
[----:B01----:R-:W-:Y:S05]  /*4f70*/  CALL.REL.NOINC `($__internal_145_$__cuda_sm70_shflsync_down_p) ;  /* 0x000003e000007944 */ /* 0x003fea0003c00000 */
[----:B------:R-:W-:Y:S01]  /*4f80*/  FADD.FTZ R239, R239, R240 ;  /* 0x000000f0efef7221 */ /* 0x000fe20000010000 */
[----:B------:R-:W-:Y:S01]  /*4f90*/  MOV R243, 0x1f ;  /* 0x0000001f00f37802 */ /* 0x000fe20000000f00 */
[----:B-1----:R-:W-:Y:S01]  /*4fa0*/  FADD.FTZ R58, R58, R59 ;  /* 0x0000003b3a3a7221 */ /* 0x002fe20000010000 */
[----:B------:R-:W-:Y:S01]  /*4fb0*/  HFMA2.MMA R59, -RZ, RZ, 0, 4.76837158203125e-07 ;  /* 0x00000008ff3b7435 */ /* 0x000fe200000001ff */
[----:B------:R-:W-:Y:S02]  /*4fc0*/  MOV R242, 0xffffffff ;  /* 0xffffffff00f27802 */ /* 0x000fe40000000f00 */
[----:B------:R-:W-:Y:S02]  /*4fd0*/  MOV R57, R239 ;  /* 0x000000ef00397202 */ /* 0x000fe40000000f00 */
[----:B------:R-:W-:Y:S02]  /*4fe0*/  MOV R56, 0x5000 ;  /* 0x0000500000387802 */ /* 0x000fe40000000f00 */
[----:B------:R-:W-:Y:S05]  /*4ff0*/  CALL.REL.NOINC `($__internal_145_$__cuda_sm70_shflsync_down_p) ;  /* 0x0000036000007944 */ /* 0x000fea0003c00000 */
[----:B-1----:R-:W-:Y:S01]  /*5000*/  MOV R240, R59 ;  /* 0x0000003b00f07202 */ /* 0x002fe20000000f00 */
[----:B------:R-:W-:Y:S01]  /*5010*/  HFMA2.MMA R59, -RZ, RZ, 0, 4.76837158203125e-07 ;  /* 0x00000008ff3b7435 */ /* 0x000fe200000001ff */
[----:B------:R-:W-:-:S02]  /*5020*/  MOV R57, R58 ;  /* 0x0000003a00397202 */ /* 0x000fc40000000f00 */
[----:B------:R-:W-:Y:S02]  /*5030*/  MOV R243, 0x1f ;  /* 0x0000001f00f37802 */ /* 0x000fe40000000f00 */
[----:B------:R-:W-:Y:S02]  /*5040*/  MOV R242, 0xffffffff ;  /* 0xffffffff00f27802 */ /* 0x000fe40000000f00 */
[----:B------:R-:W-:Y:S02]  /*5050*/  MOV R56, 0x5070 ;  /* 0x0000507000387802 */ /* 0x000fe40000000f00 */
[----:B------:R-:W-:Y:S05]  /*5060*/  CALL.REL.NOINC `($__internal_145_$__cuda_sm70_shflsync_down_p) ;  /* 0x000002f000007944 */ /* 0x000fea0003c00000 */
[----:B------:R-:W-:Y:S01]  /*5070*/  FADD.FTZ R239, R240, R239 ;  /* 0x000000eff0ef7221 */ /* 0x000fe20000010000 */
[----:B------:R-:W-:Y:S01]  /*5080*/  MOV R243, 0x1f ;  /* 0x0000001f00f37802 */ /* 0x000fe20000000f00 */
[----:B-1----:R-:W-:Y:S01]  /*5090*/  FADD.FTZ R58, R58, R59 ;  /* 0x0000003b3a3a7221 */ /* 0x002fe20000010000 */
[----:B------:R-:W-:Y:S01]  /*50a0*/  HFMA2.MMA R59, -RZ, RZ, 0, 2.384185791015625e-07 ;  /* 0x00000004ff3b7435 */ /* 0x000fe200000001ff */
[----:B------:R-:W-:Y:S02]  /*50b0*/  MOV R242, 0xffffffff ;  /* 0xffffffff00f27802 */ /* 0x000fe40000000f00 */
[----:B------:R-:W-:-:S02]  /*50c0*/  MOV R57, R239 ;  /* 0x000000ef00397202 */ /* 0x000fc40000000f00 */
[----:B------:R-:W-:Y:S02]  /*50d0*/  MOV R56, 0x50f0 ;  /* 0x000050f000387802 */ /* 0x000fe40000000f00 */
[----:B------:R-:W-:Y:S05]  /*50e0*/  CALL.REL.NOINC `($__internal_145_$__cuda_sm70_shflsync_down_p) ;  /* 0x0000027000007944 */ /* 0x000fea0003c00000 */
[----:B-1----:R-:W-:Y:S01]  /*50f0*/  MOV R240, R59 ;  /* 0x0000003b00f07202 */ /* 0x002fe20000000f00 */
[----:B------:R-:W-:Y:S01]  /*5100*/  HFMA2.MMA R59, -RZ, RZ, 0, 2.384185791015625e-07 ;  /* 0x00000004ff3b7435 */ /* 0x000fe200000001ff */
[----:B------:R-:W-:Y:S02]  /*5110*/  MOV R57, R58 ;  /* 0x0000003a00397202 */ /* 0x000fe40000000f00 */
[----:B------:R-:W-:Y:S02]  /*5120*/  MOV R243, 0x1f ;  /* 0x0000001f00f37802 */ /* 0x000fe40000000f00 */
[----:B------:R-:W-:Y:S02]  /*5130*/  MOV R242, 0xffffffff ;  /* 0xffffffff00f27802 */ /* 0x000fe40000000f00 */
[----:B------:R-:W-:Y:S02]  /*5140*/  MOV R56, 0x5160 ;  /* 0x0000516000387802 */ /* 0x000fe40000000f00 */
[----:B------:R-:W-:Y:S05]  /*5150*/  CALL.REL.NOINC `($__internal_145_$__cuda_sm70_shflsync_down_p) ;  /* 0x0000020000007944 */ /* 0x000fea0003c00000 */
[----:B------:R-:W-:Y:S01]  /*5160*/  FADD.FTZ R239, R240, R239 ;  /* 0x000000eff0ef7221 */ /* 0x000fe20000010000 */
[----:B------:R-:W-:Y:S01]  /*5170*/  MOV R243, 0x1f ;  /* 0x0000001f00f37802 */ /* 0x000fe20000000f00 */
[----:B-1----:R-:W-:Y:S01]  /*5180*/  FADD.FTZ R58, R58, R59 ;  /* 0x0000003b3a3a7221 */ /* 0x002fe20000010000 */
[----:B------:R-:W-:Y:S01]  /*5190*/  HFMA2.MMA R59, -RZ, RZ, 0, 1.1920928955078125e-07 ;  /* 0x00000002ff3b7435 */ /* 0x000fe200000001ff */
[----:B------:R-:W-:-:S02]  /*51a0*/  MOV R242, 0xffffffff ;  /* 0xffffffff00f27802 */ /* 0x000fc40000000f00 */
[----:B------:R-:W-:Y:S02]  /*51b0*/  MOV R57, R239 ;  /* 0x000000ef00397202 */ /* 0x000fe40000000f00 */
[----:B------:R-:W-:Y:S02]  /*51c0*/  MOV R56, 0x51e0 ;  /* 0x000051e000387802 */ /* 0x000fe40000000f00 */
[----:B------:R-:W-:Y:S05]  /*51d0*/  CALL.REL.NOINC `($__internal_145_$__cuda_sm70_shflsync_down_p) ;  /* 0x0000018000007944 */ /* 0x000fea0003c00000 */
[----:B-1----:R-:W-:Y:S01]  /*51e0*/  MOV R240, R59 ;  /* 0x0000003b00f07202 */ /* 0x002fe20000000f00 */
[----:B------:R-:W-:Y:S01]  /*51f0*/  HFMA2.MMA R59, -RZ, RZ, 0, 1.1920928955078125e-07 ;  /* 0x00000002ff3b7435 */ /* 0x000fe200000001ff */
[----:B------:R-:W-:Y:S02]  /*5200*/  MOV R57, R58 ;  /* 0x0000003a00397202 */ /* 0x000fe40000000f00 */
[----:B------:R-:W-:Y:S02]  /*5210*/  MOV R243, 0x1f ;  /* 0x0000001f00f37802 */ /* 0x000fe40000000f00 */
[----:B------:R-:W-:Y:S02]  /*5220*/  MOV R242, 0xffffffff ;  /* 0xffffffff00f27802 */ /* 0x000fe40000000f00 */
[----:B------:R-:W-:-:S02]  /*5230*/  MOV R56, 0x5250 ;  /* 0x0000525000387802 */ /* 0x000fc40000000f00 */
[----:B------:R-:W-:Y:S05]  /*5240*/  CALL.REL.NOINC `($__internal_145_$__cuda_sm70_shflsync_down_p) ;  /* 0x0000011000007944 */ /* 0x000fea0003c00000 */
[----:B------:R-:W-:Y:S01]  /*5250*/  FADD.FTZ R239, R240, R239 ;  /* 0x000000eff0ef7221 */ /* 0x000fe20000010000 */
[----:B------:R-:W-:Y:S01]  /*5260*/  MOV R243, 0x1f ;  /* 0x0000001f00f37802 */ /* 0x000fe20000000f00 */
[----:B-1----:R-:W-:Y:S01]  /*5270*/  FADD.FTZ R58, R58, R59 ;  /* 0x0000003b3a3a7221 */ /* 0x002fe20000010000 */
[----:B------:R-:W-:Y:S01]  /*5280*/  HFMA2.MMA R59, -RZ, RZ, 0, 5.9604644775390625e-08 ;  /* 0x00000001ff3b7435 */ /* 0x000fe200000001ff */
[----:B------:R-:W-:-:S02]  /*5290*/  MOV R242, 0xffffffff ;  /* 0xffffffff00f27802 */ /* 0x000fc40000000f00 */
[----:B------:R-:W-:Y:S02]  /*52a0*/  MOV R57, R239 ;  /* 0x000000ef00397202 */ /* 0x000fe40000000f00 */
[----:B------:R-:W-:Y:S02]  /*52b0*/  MOV R56, 0x52d0 ;  /* 0x000052d000387802 */ /* 0x000fe40000000f00 */
[----:B------:R-:W-:Y:S05]  /*52c0*/  CALL.REL.NOINC `($__internal_145_$__cuda_sm70_shflsync_down_p) ;  /* 0x0000009000007944 */ /* 0x000fea0003c00000 */
[----:B-1----:R-:W-:Y:S01]  /*52d0*/  MOV R240, R59 ;  /* 0x0000003b00f07202 */ /* 0x002fe20000000f00 */
[----:B------:R-:W-:Y:S01]  /*52e0*/  HFMA2.MMA R59, -RZ, RZ, 0, 5.9604644775390625e-08 ;  /* 0x00000001ff3b7435 */ /* 0x000fe200000001ff */
[----:B------:R-:W-:Y:S02]  /*52f0*/  MOV R57, R58 ;  /* 0x0000003a00397202 */ /* 0x000fe40000000f00 */
[----:B------:R-:W-:Y:S02]  /*5300*/  MOV R243, 0x1f ;  /* 0x0000001f00f37802 */ /* 0x000fe40000000f00 */
[----:B------:R-:W-:Y:S02]  /*5310*/  MOV R242, 0xffffffff ;  /* 0xffffffff00f27802 */ /* 0x000fe40000000f00 */
[----:B------:R-:W-:-:S02]  /*5320*/  MOV R56, 0x5340 ;  /* 0x0000534000387802 */ /* 0x000fc40000000f00 */
[----:B------:R-:W-:Y:S05]  /*5330*/  CALL.REL.NOINC `($__internal_145_$__cuda_sm70_shflsync_down_p) ;  /* 0x0000002000007944 */ /* 0x000fea0003c00000 */
[----:B-1----:R-:W-:Y:S01]  /*5340*/  MOV R57, R59 ;  /* 0x0000003b00397202 */ /* 0x002fe20000000f00 */
[----:B------:R-:W-:Y:S05]  /*5350*/  BRA `(.L_x_2014) ;  /* 0xffffe41000007947 */ /* 0x000fea000383ffff */
        .weak           $__internal_145_$__cuda_sm70_shflsync_down_p
        .type           $__internal_145_$__cuda_sm70_shflsync_down_p,@function
        .size           $__internal_145_$__cuda_sm70_shflsync_down_p,(.L_x_3552 - $__internal_145_$__cuda_sm70_shflsync_down_p)
$__internal_145_$__cuda_sm70_shflsync_down_p:
[----:B------:R-:W-:Y:S04]  /*5360*/  WARPSYNC R242 ;  /* 0x000000f200007348 */ /* 0x000fe80003800000 */
[----:B------:R0:W1:Y:S02]  /*5370*/  SHFL.DOWN PT, R59, R57, R59, R243 ;  /* 0x0800003b393b7389 */ /* 0x00006400000e00f3 */
[----:B0-----:R-:W-:-:S06]  /*5380*/  HFMA2.MMA R57, -RZ, RZ, 0, 0 ;  /* 0x00000000ff397435 */ /* 0x001fcc00000001ff */
[----:B------:R-:W-:Y:S05]  /*5390*/  RET.REL.NODEC R56 `(_ZN10layer_norm13ln_bwd_kernelINS_13Kernel_traitsI6__halffS2_fjLj10240ELj2ELj1ELj4ELj16ENS_18Kernel_traits_baseILj10240ES2_fS2_fjLj128EEEEEEEvNS_9BwdParamsE) ;  /* 0xffffac6038007950 */ /* 0x000fea0003c3ffff */
.L_x_2015:
        /* <DEDUP_REMOVED lines=14> */
.L_x_3552:


//--------------------- .text._ZN10layer_norm22ln_bwd_finalize_kernelINS_22Kernel_traits_finalizeILj10240E6__halfS2_S2_fjLj1024ELj4ENS_18Kernel_traits_baseILj10240ES2_S2_S2_fjLj1024EEEEEEEvNS_9BwdParamsE --------------------------
	.section	.text._ZN10layer_norm22ln_bwd_finalize_kernelINS_22Kernel_traits_finalizeILj10240E6__halfS2_S2_fjLj1024ELj4ENS_18Kernel_traits_baseILj10240ES2_S2_S2_fjLj1024EEEEEEEvNS_9BwdParamsE,"ax",@progbits
	.sectioninfo	@"SHI_REGISTERS=32"
	.align	128
        .global         _ZN10layer_norm22ln_bwd_finalize_kernelINS_22Kernel_traits_finalizeILj10240E6__halfS2_S2_fjLj1024ELj4ENS_18Kernel_traits_baseILj10240ES2_S2_S2_fjLj1024EEEEEEEvNS_9BwdParamsE
        .type           _ZN10layer_norm22ln_bwd_finalize_kernelINS_22Kernel_traits_finalizeILj10240E6__halfS2_S2_fjLj1024ELj4ENS_18Kernel_traits_baseILj10240ES2_S2_S2_fjLj1024EEEEEEEvNS_9BwdParamsE,@function
        .size           _ZN10layer_norm22ln_bwd_finalize_kernelINS_22Kernel_traits_finalizeILj10240E6__halfS2_S2_fjLj1024ELj4ENS_18Kernel_traits_baseILj10240ES2_S2_S2_fjLj1024EEEEEEEvNS_9BwdParamsE,(.L_x_3553 - _ZN10layer_norm22ln_bwd_finalize_kernelINS_22Kernel_traits_finalizeILj10240E6__halfS2_S2_fjLj1024ELj4ENS_18Kernel_traits_baseILj10240ES2_S2_S2_fjLj1024EEEEEEEvNS_9BwdParamsE)
        .other          _ZN10layer_norm22ln_bwd_finalize_kernelINS_22Kernel_traits_finalizeILj10240E6__halfS2_S2_fjLj1024ELj4ENS_18Kernel_traits_baseILj10240ES2_S2_S2_fjLj1024EEEEEEEvNS_9BwdParamsE,@"STO_CUDA_ENTRY STV_DEFAULT"
_ZN10layer_norm22ln_bwd_finalize_kernelINS_22Kernel_traits_finalizeILj10240E6__halfS2_S2_fjLj1024ELj4ENS_18Kernel_traits_baseILj10240ES2_S2_S2_fjLj1024EEEEEEEvNS_9BwdParamsE:
.text._ZN10layer_norm22ln_bwd_finalize_kernelINS_22Kernel_traits_finalizeILj10240E6__halfS2_S2_fjLj1024ELj4ENS_18Kernel_traits_baseILj10240ES2_S2_S2_fjLj1024EEEEEEEvNS_9BwdParamsE:
        /* <DEDUP_REMOVED lines=19> */
.L_x_2028:
        /* <DEDUP_REMOVED lines=27> */
.L_x_2020:
        /* <DEDUP_REMOVED lines=32> */
.L_x_2019:
[----:B------:R-:W-:Y:S05]  /*04e0*/  BSYNC B1 ;  /* 0x0000000000017941 */ /* 0x000fea0003800000 */
.L_x_2018:
        /* <DEDUP_REMOVED lines=22> */
.L_x_2022:
[----:B------:R-:W-:Y:S05]  /*0650*/  BSYNC B1 ;  /* 0x0000000000017941 */ /* 0x000fea0003800000 */
.L_x_2021:
        /* <DEDUP_REMOVED lines=10> */
.L_x_2017:
[----:B------:R-:W-:Y:S05]  /*0700*/  BSYNC B0 ;  /* 0x0000000000007941 */ /* 0x000fea0003800000 */
.L_x_2016:
        /* <DEDUP_REMOVED lines=11> */
.L_x_2029:
        /* <DEDUP_REMOVED lines=18> */
.L_x_2030:
[----:B------:R-:W-:Y:S01]  /*08e0*/  @!P1 SHF.R.U32.HI R2, RZ, 0x3, R0 ;  /* 0x00000003ff029819 */ /* 0x000fe20000011600 */
[----:B---3--:R-:W-:Y:S02]  /*08f0*/  FADD.FTZ R5, R5, R10 ;  /* 0x0000000a05057221 */ /* 0x008fe40000010000 */
[----:B--2---:R-:W-:Y:S01]  /*0900*/  FADD.FTZ R7, R7, R4 ;  /* 0x0000000407077221 */ /* 0x004fe20000010000 */
[----:B------:R-:W-:-:S05]  /*0910*/  @!P1 LOP3.LUT R2, R2, 0x1ffffffc, RZ, 0xc0, !PT ;  /* 0x1ffffffc02029812 */ /* 0x000fca00078ec0ff */
[----:B------:R2:W-:Y:S04]  /*0920*/  @!P1 STS [R2+0x2000], R5 ;  /* 0x0020000502009388 */ /* 0x0005e80000000800 */
[----:B------:R2:W-:Y:S02]  /*0930*/  @!P1 STS [R2+0x2080], R7 ;  /* 0x0020800702009388 */ /* 0x0005e40000000800 */
.L_x_2023:
        /* <DEDUP_REMOVED lines=13> */
.L_x_2027:
[----:B------:R-:W-:Y:S05]  /*0a10*/  BSYNC B0 ;  /* 0x0000000000007941 */ /* 0x000fea0003800000 */
.L_x_2026:
[C---:B------:R-:W-:Y:S02]  /*0a20*/  ISETP.GT.U32.AND P1, PT, R18.reuse, -0x2801, PT ;  /* 0xffffd7ff1200780c */ /* 0x040fe40003f24070 */
[----:B------:R-:W-:Y:S02]  /*0a30*/  IADD3 R18, R18, 0x2800, RZ ;  /* 0x0000280012127810 */ /* 0x000fe40007ffe0ff */
[----:B------:R-:W-:-:S09]  /*0a40*/  IADD3 R19, R19, 0x1400, RZ ;  /* 0x0000140013137810 */ /* 0x000fd20007ffe0ff */
[----:B012---:R-:W-:Y:S05]  /*0a50*/  @P1 BRA `(.L_x_2028) ;  /* 0xfffff6d000001947 */ /* 0x007fea000383ffff */
[----:B------:R-:W-:Y:S05]  /*0a60*/  EXIT ;  /* 0x000000000000794d */ /* 0x000fea0003800000 */
.L_x_2024:
[----:B--2---:R-:W-:Y:S01]  /*0a70*/  IMAD.MOV.U32 R10, RZ, RZ, R4 ;  /* 0x000000ffff0a7224 */ /* 0x004fe200078e0004 */
[----:B------:R-:W-:Y:S01]  /*0a80*/  MOV R9, 0x1 ;  /* 0x0000000100097802 */ /* 0x000fe20000000f00 */
[----:B------:R-:W-:Y:S01]  /*0a90*/  IMAD.MOV.U32 R6, RZ, RZ, 0x1f ;  /* 0x0000001fff067424 */ /* 0x000fe200078e00ff */
[----:B------:R-:W-:Y:S02]  /*0aa0*/  MOV R11, 0xffffffff ;  /* 0xffffffff000b7802 */ /* 0x000fe40000000f00 */
[----:B------:R-:W-:Y:S02]  /*0ab0*/  MOV R2, 0xad0 ;  /* 0x00000ad000027802 */ /* 0x000fe40000000f00 */
[----:B01----:R-:W-:Y:S05]  /*0ac0*/  CALL.REL.NOINC `($__internal_146_$__cuda_sm70_shflsync_bfly_p) ;  /* 0x000003c000007944 */ /* 0x003fea0003c00000 */
[----:B-1----:R-:W-:Y:S01]  /*0ad0*/  IMAD.MOV.U32 R3, RZ, RZ, R6 ;  /* 0x000000ffff037224 */ /* 0x002fe200078e0006 */
[----:B0-----:R-:W-:Y:S05]  /*0ae0*/  BRA `(.L_x_2029) ;  /* 0xfffffcd000007947 */ /* 0x001fea000383ffff */
.L_x_2025:
[----:B------:R-:W-:Y:S01]  /*0af0*/  HFMA2.MMA R6, -RZ, RZ, 0, 1.847743988037109375e-06 ;  /* 0x0000001fff067435 */ /* 0x000fe200000001ff */
[----:B------:R-:W-:Y:S01]  /*0b00*/  MOV R10, R13 ;  /* 0x0000000d000a7202 */ /* 0x000fe20000000f00 */
[----:B------:R-:W-:Y:S01]  /*0b10*/  IMAD.MOV.U32 R9, RZ, RZ, 0x2 ;  /* 0x00000002ff097424 */ /* 0x000fe200078e00ff */
[----:B------:R-:W-:Y:S01]  /*0b20*/  MOV R2, 0xb50 ;  /* 0x00000b5000027802 */ /* 0x000fe20000000f00 */
[----:B------:R-:W-:-:S02]  /*0b30*/  IMAD.MOV.U32 R11, RZ, RZ, -0x1 ;  /* 0xffffffffff0b7424 */ /* 0x000fc400078e00ff */
[----:B012---:R-:W-:Y:S05]  /*0b40*/  CALL.REL.NOINC `($__internal_146_$__cuda_sm70_shflsync_bfly_p) ;  /* 0x0000034000007944 */ /* 0x007fea0003c00000 */
[----:B01----:R-:W-:Y:S01]  /*0b50*/  FADD.FTZ R10, R13, R6 ;  /* 0x000000060d0a7221 */ /* 0x003fe20000010000 */
[----:B------:R-:W-:Y:S01]  /*0b60*/  MOV R9, 0x4 ;  /* 0x0000000400097802 */ /* 0x000fe20000000f00 */
[----:B------:R-:W-:Y:S01]  /*0b70*/  IMAD.MOV.U32 R6, RZ, RZ, 0x1f ;  /* 0x0000001fff067424 */ /* 0x000fe200078e00ff */
[----:B------:R-:W-:-:S02]  /*0b80*/  MOV R11, 0xffffffff ;  /* 0xffffffff000b7802 */ /* 0x000fc40000000f00 */
[----:B------:R-:W-:Y:S02]  /*0b90*/  MOV R2, 0xbb0 ;  /* 0x00000bb000027802 */ /* 0x000fe40000000f00 */
[----:B------:R-:W-:Y:S05]  /*0ba0*/  CALL.REL.NOINC `($__internal_146_$__cuda_sm70_shflsync_bfly_p) ;  /* 0x000002e000007944 */ /* 0x000fea0003c00000 */
[----:B01----:R-:W-:Y:S01]  /*0bb0*/  FADD.FTZ R10, R10, R6 ;  /* 0x000000060a0a7221 */ /* 0x003fe20000010000 */
[----:B------:R-:W-:Y:S01]  /*0bc0*/  HFMA2.MMA R6, -RZ, RZ, 0, 1.847743988037109375e-06 ;  /* 0x0000001fff067435 */ /* 0x000fe200000001ff */
[----:B------:R-:W-:Y:S01]  /*0bd0*/  IMAD.MOV.U32 R9, RZ, RZ, 0x8 ;  /* 0x00000008ff097424 */ /* 0x000fe200078e00ff */
[----:B------:R-:W-:Y:S01]  /*0be0*/  MOV R2, 0xc10 ;  /* 0x00000c1000027802 */ /* 0x000fe20000000f00 */
[----:B------:R-:W-:-:S03]  /*0bf0*/  IMAD.MOV.U32 R11, RZ, RZ, -0x1 ;  /* 0xffffffffff0b7424 */ /* 0x000fc600078e00ff */
[----:B------:R-:W-:Y:S05]  /*0c00*/  CALL.REL.NOINC `($__internal_146_$__cuda_sm70_shflsync_bfly_p) ;  /* 0x0000028000007944 */ /* 0x000fea0003c00000 */
[----:B-1----:R-:W-:Y:S01]  /*0c10*/  FADD.FTZ R4, R10, R6 ;  /* 0x000000060a047221 */ /* 0x002fe20000010000 */
[----:B0-----:R-:W-:Y:S01]  /*0c20*/  MOV R9, 0x10 ;  /* 0x0000001000097802 */ /* 0x001fe20000000f00 */
[----:B------:R-:W-:Y:S01]  /*0c30*/  IMAD.MOV.U32 R6, RZ, RZ, 0x1f ;  /* 0x0000001fff067424 */ /* 0x000fe200078e00ff */
[----:B------:R-:W-:Y:S01]  /*0c40*/  MOV R11, 0xffffffff ;  /* 0xffffffff000b7802 */ /* 0x000fe20000000f00 */
[----:B------:R-:W-:Y:S01]  /*0c50*/  IMAD.MOV.U32 R10, RZ, RZ, R4 ;  /* 0x000000ffff0a7224 */ /* 0x000fe200078e0004 */
[----:B------:R-:W-:Y:S02]  /*0c60*/  MOV R2, 0xc80 ;  /* 0x00000c8000027802 */ /* 0x000fe40000000f00 */
[----:B------:R-:W-:Y:S05]  /*0c70*/  CALL.REL.NOINC `($__internal_146_$__cuda_sm70_shflsync_bfly_p) ;  /* 0x0000021000007944 */ /* 0x000fea0003c00000 */
[----:B0-----:R-:W-:Y:S01]  /*0c80*/  HFMA2.MMA R9, -RZ, RZ, 0, 5.9604644775390625e-08 ;  /* 0x00000001ff097435 */ /* 0x001fe200000001ff */
[----:B-1----:R-:W-:Y:S01]  /*0c90*/  MOV R7, R6 ;  /* 0x0000000600077202 */ /* 0x002fe20000000f00 */
[----:B------:R-:W-:Y:S01]  /*0ca0*/  IMAD.MOV.U32 R10, RZ, RZ, R5 ;  /* 0x000000ffff0a7224 */ /* 0x000fe200078e0005 */
[----:B------:R-:W-:Y:S01]  /*0cb0*/  MOV R6, 0x1f ;  /* 0x0000001f00067802 */ /* 0x000fe20000000f00 */
[----:B------:R-:W-:Y:S01]  /*0cc0*/  IMAD.MOV.U32 R11, RZ, RZ, -0x1 ;  /* 0xffffffffff0b7424 */ /* 0x000fe200078e00ff */
[----:B------:R-:W-:-:S02]  /*0cd0*/  MOV R2, 0xcf0 ;  /* 0x00000cf000027802 */ /* 0x000fc40000000f00 */
[----:B------:R-:W-:Y:S05]  /*0ce0*/  CALL.REL.NOINC `($__internal_146_$__cuda_sm70_shflsync_bfly_p) ;  /* 0x000001a000007944 */ /* 0x000fea0003c00000 */
[----:B0-----:R-:W-:Y:S01]  /*0cf0*/  HFMA2.MMA R9, -RZ, RZ, 0, 1.1920928955078125e-07 ;  /* 0x00000002ff097435 */ /* 0x001fe200000001ff */
[----:B-1----:R-:W-:Y:S01]  /*0d00*/  FADD.FTZ R10, R5, R6 ;  /* 0x00000006050a7221 */ /* 0x002fe20000010000 */
[----:B------:R-:W-:Y:S01]  /*0d10*/  MOV R6, 0x1f ;  /* 0x0000001f00067802 */ /* 0x000fe20000000f00 */
[----:B------:R-:W-:Y:S01]  /*0d20*/  IMAD.MOV.U32 R11, RZ, RZ, -0x1 ;  /* 0xffffffffff0b7424 */ /* 0x000fe200078e00ff */
[----:B------:R-:W-:-:S02]  /*0d30*/  MOV R2, 0xd50 ;  /* 0x00000d5000027802 */ /* 0x000fc40000000f00 */
[----:B------:R-:W-:Y:S05]  /*0d40*/  CALL.REL.NOINC `($__internal_146_$__cuda_sm70_shflsync_bfly_p) ;  /* 0x0000014000007944 */ /* 0x000fea0003c00000 */
[----:B0-----:R-:W-:Y:S01]  /*0d50*/  HFMA2.MMA R9, -RZ, RZ, 0, 2.384185791015625e-07 ;  /* 0x00000004ff097435 */ /* 0x001fe200000001ff */
[----:B-1----:R-:W-:Y:S01]  /*0d60*/  FADD.FTZ R10, R10, R6 ;  /* 0x000000060a0a7221 */ /* 0x002fe20000010000 */
[----:B------:R-:W-:Y:S01]  /*0d70*/  MOV R6, 0x1f ;  /* 0x0000001f00067802 */ /* 0x000fe20000000f00 */
[----:B------:R-:W-:Y:S01]  /*0d80*/  IMAD.MOV.U32 R11, RZ, RZ, -0x1 ;  /* 0xffffffffff0b7424 */ /* 0x000fe200078e00ff */
[----:B------:R-:W-:-:S02]  /*0d90*/  MOV R2, 0xdb0 ;  /* 0x00000db000027802 */ /* 0x000fc40000000f00 */
[----:B------:R-:W-:Y:S05]  /*0da0*/  CALL.REL.NOINC `($__internal_146_$__cuda_sm70_shflsync_bfly_p) ;  /* 0x000000e000007944 */ /* 0x000fea0003c00000 */
[----:B0-----:R-:W-:Y:S01]  /*0db0*/  HFMA2.MMA R9, -RZ, RZ, 0, 4.76837158203125e-07 ;  /* 0x00000008ff097435 */ /* 0x001fe200000001ff */
[----:B-1----:R-:W-:Y:S01]  /*0dc0*/  FADD.FTZ R10, R10, R6 ;  /* 0x000000060a0a7221 */ /* 0x002fe20000010000 */
[----:B------:R-:W-:Y:S01]  /*0dd0*/  MOV R6, 0x1f ;  /* 0x0000001f00067802 */ /* 0x000fe20000000f00 */
[----:B------:R-:W-:Y:S01]  /*0de0*/  IMAD.MOV.U32 R11, RZ, RZ, -0x1 ;  /* 0xffffffffff0b7424 */ /* 0x000fe200078e00ff */
[----:B------:R-:W-:-:S02]  /*0df0*/  MOV R2, 0xe10 ;  /* 0x00000e1000027802 */ /* 0x000fc40000000f00 */
[----:B------:R-:W-:Y:S05]  /*0e00*/  CALL.REL.NOINC `($__internal_146_$__cuda_sm70_shflsync_bfly_p) ;  /* 0x0000008000007944 */ /* 0x000fea0003c00000 */
[----:B0-----:R-:W-:Y:S01]  /*0e10*/  HFMA2.MMA R9, -RZ, RZ, 0, 9.5367431640625e-07 ;  /* 0x00000010ff097435 */ /* 0x001fe200000001ff */
[----:B-1----:R-:W-:Y:S01]  /*0e20*/  FADD.FTZ R10, R10, R6 ;  /* 0x000000060a0a7221 */ /* 0x002fe20000010000 */
[----:B------:R-:W-:Y:S01]  /*0e30*/  MOV R6, 0x1f ;  /* 0x0000001f00067802 */ /* 0x000fe20000000f00 */
[----:B------:R-:W-:Y:S01]  /*0e40*/  IMAD.MOV.U32 R11, RZ, RZ, -0x1 ;  /* 0xffffffffff0b7424 */ /* 0x000fe200078e00ff */
[----:B------:R-:W-:-:S02]  /*0e50*/  MOV R2, 0xe70 ;  /* 0x00000e7000027802 */ /* 0x000fc40000000f00 */
[----:B------:R-:W-:Y:S05]  /*0e60*/  CALL.REL.NOINC `($__internal_146_$__cuda_sm70_shflsync_bfly_p) ;  /* 0x0000002000007944 */ /* 0x000fea0003c00000 */
[----:B-1----:R-:W-:Y:S01]  /*0e70*/  MOV R5, R6 ;  /* 0x0000000600057202 */ /* 0x002fe20000000f00 */
[----:B0-----:R-:W-:Y:S05]  /*0e80*/  BRA `(.L_x_2030) ;  /* 0xfffffa5000007947 */ /* 0x001fea000383ffff */
        .weak           $__internal_146_$__cuda_sm70_shflsync_bfly_p
        .type           $__internal_146_$__cuda_sm70_shflsync_bfly_p,@function
        .size           $__internal_146_$__cuda_sm70_shflsync_bfly_p,(.L_x_3553 - $__internal_146_$__cuda_sm70_shflsync_bfly_p)
$__internal_146_$__cuda_sm70_shflsync_bfly_p:
[----:B------:R-:W-:Y:S01]  /*0e90*/  HFMA2.MMA R3, -RZ, RZ, 0, 0 ;  /* 0x00000000ff037435 */ /* 0x000fe200000001ff */
[----:B------:R-:W-:Y:S04]  /*0ea0*/  WARPSYNC R11 ;  /* 0x0000000b00007348 */ /* 0x000fe80003800000 */
[----:B------:R0:W1:Y:S01]  /*0eb0*/  SHFL.BFLY PT, R6, R10, R9, R6 ;  /* 0x0c0000090a067389 */ /* 0x00006200000e0006 */
[----:B------:R-:W-:Y:S05]  /*0ec0*/  RET.REL.NODEC R2 `(_ZN10layer_norm22ln_bwd_finalize_kernelINS_22Kernel_traits_finalizeILj10240E6__halfS2_S2_fjLj1024ELj4ENS_18Kernel_traits_baseILj10240ES2_S2_S2_fjLj1024EEEEEEEvNS_9BwdParamsE) ;  /* 0xfffff13002007950 */ /* 0x000fea0003c3ffff */
.L_x_2031:
        /* <DEDUP_REMOVED lines=11> */
.L_x_3553:


//--------------------- .text._ZN10layer_norm13ln_bwd_kernelINS_13Kernel_traitsI6__halfS2_S2_fjLj10240ELj2ELj1ELj4ELj16ENS_18Kernel_traits_baseILj10240ES2_S2_S2_fjLj128EEEEEEEvNS_9BwdParamsE --------------------------
	.section	.text._ZN10layer_norm13ln_bwd_kernelINS_13Kernel_traitsI6__halfS2_S2_fjLj10240ELj2ELj1ELj4ELj16ENS_18Kernel_traits_baseILj10240ES2_S2_S2_fjLj128EEEEEEEvNS_9BwdParamsE,"ax",@progbits
	.sectioninfo	@"SHI_REGISTERS=249"
	.align	128
        .global         _ZN10layer_norm13ln_bwd_kernelINS_13Kernel_traitsI6__halfS2_S2_fjLj10240ELj2ELj1ELj4ELj16ENS_18Kernel_traits_baseILj10240ES2_S2_S2_fjLj128EEEEEEEvNS_9BwdParamsE
        .type           _ZN10layer_norm13ln_bwd_kernelINS_13Kernel_traitsI6__halfS2_S2_fjLj10240ELj2ELj1ELj4ELj16ENS_18Kernel_traits_baseILj10240ES2_S2_S2_fjLj128EEEEEEEvNS_9BwdParamsE,@function
        .size           _ZN10layer_norm13ln_bwd_kernelINS_13Kernel_traitsI6__halfS2_S2_fjLj10240ELj2ELj1ELj4ELj16ENS_18Kernel_traits_baseILj10240ES2_S2_S2_fjLj128EEEEEEEvNS_9BwdParamsE,(.L_x_3554 - _ZN10layer_norm13ln_bwd_kernelINS_13Kernel_traitsI6__halfS2_S2_fjLj10240ELj2ELj1ELj4ELj16ENS_18Kernel_traits_baseILj10240ES2_S2_S2_fjLj128EEEEEEEvNS_9BwdParamsE)
        .other          _ZN10layer_norm13ln_bwd_kernelINS_13Kernel_traitsI6__halfS2_S2_fjLj10240ELj2ELj1ELj4ELj16ENS_18Kernel_traits_baseILj10240ES2_S2_S2_fjLj128EEEEEEEvNS_9BwdParamsE,@"STO_CUDA_ENTRY STV_DEFAULT"
_ZN10layer_norm13ln_bwd_kernelINS_13Kernel_traitsI6__halfS2_S2_fjLj10240ELj2ELj1ELj4ELj16ENS_18Kernel_traits_baseILj10240ES2_S2_S2_fjLj128EEEEEEEvNS_9BwdParamsE:
.text._ZN10layer_norm13ln_bwd_kernelINS_13Kernel_traitsI6__halfS2_S2_fjLj10240ELj2ELj1ELj4ELj16ENS_18Kernel_traits_baseILj10240ES2_S2_S2_fjLj128EEEEEEEvNS_9BwdParamsE:
        /* <DEDUP_REMOVED lines=161> */
.L_x_2040:
        /* <DEDUP_REMOVED lines=571> */
.L_x_2041:
        /* <DEDUP_REMOVED lines=18> */
.L_x_2042:
        /* <DEDUP_REMOVED lines=22> */
.L_x_2036:
[----:B------:R-:W-:Y:S05]  /*3040*/  BSYNC B0 ;  /* 0x0000000000007941 */ /* 0x000fea0003800000 */
.L_x_2035:
        /* <DEDUP_REMOVED lines=28> */
.L_x_2038:
[----:B------:R-:W2:Y:S01]  /*3210*/  LDG.E.STRONG.GPU R54, [R52.64] ;  /* 0x0000000634367981 */ /* 0x000ea2000c1ef900 */
[----:B------:R-:W-:Y:S01]  /*3220*/  YIELD ;  /* 0x0000000000007946 */ /* 0x000fe20003800000 */
[----:B--2---:R-:W-:Y:S01]  /*3230*/  ISETP.NE.AND P0, PT, R54, R77, PT ;  /* 0x0000004d3600720c */ /* 0x004fe20003f05270 */
[----:B------:R-:W-:-:S12]  /*3240*/  CCTL.IVALL ;  /* 0x00000000ff00798f */ /* 0x000fd80002000000 */
[----:B------:R-:W-:Y:S05]  /*3250*/  @P0 BRA `(.L_x_2038) ;  /* 0xffffffb000000947 */ /* 0x000fea000383ffff */
.L_x_2037:
        /* <DEDUP_REMOVED lines=200> */
.L_x_2039:
        /* <DEDUP_REMOVED lines=80> */
.L_x_2032:
        /* <DEDUP_REMOVED lines=37> */
.L_x_2033:
[----:B------:R-:W-:Y:S02]  /*4630*/  MOV R76, R78 ;  /* 0x0000004e004c7202 */ /* 0x000fe40000000f00 */
[----:B------:R-:W-:-:S02]  /*4640*/  MOV R239, 0x10 ;  /* 0x0000001000ef7802 */ /* 0x000fc40000000f00 */
[----:B------:R-:W-:Y:S02]  /*4650*/  MOV R242, 0x1f ;  /* 0x0000001f00f27802 */ /* 0x000fe40000000f00 */
[----:B------:R-:W-:Y:S02]  /*4660*/  MOV R241, 0xffffffff ;  /* 0xffffffff00f17802 */ /* 0x000fe40000000f00 */
[----:B------:R-:W-:Y:S02]  /*4670*/  MOV R52, 0x4690 ;  /* 0x0000469000347802 */ /* 0x000fe40000000f00 */
[----:B------:R-:W-:Y:S05]  /*4680*/  CALL.REL.NOINC `($__internal_147_$__cuda_sm70_shflsync_down_p) ;  /* 0x0000045000007944 */ /* 0x000fea0003c00000 */
[----:B-1----:R-:W-:Y:S01]  /*4690*/  MOV R55, R242 ;  /* 0x000000f200377202 */ /* 0x002fe20000000f00 */
[----:B0-----:R-:W-:Y:S05]  /*46a0*/  BRA `(.L_x_2041) ;  /* 0xffffe71000007947 */ /* 0x001fea000383ffff */
.L_x_2034:
[----:B------:R-:W-:Y:S01]  /*46b0*/  HFMA2.MMA R239, -RZ, RZ, 0, 9.5367431640625e-07 ;  /* 0x00000010ffef7435 */ /* 0x000fe200000001ff */
[----:B------:R-:W-:Y:S02]  /*46c0*/  MOV R76, R77 ;  /* 0x0000004d004c7202 */ /* 0x000fe40000000f00 */
[----:B------:R-:W-:Y:S02]  /*46d0*/  MOV R242, 0x1f ;  /* 0x0000001f00f27802 */ /* 0x000fe40000000f00 */
[----:B------:R-:W-:-:S02]  /*46e0*/  MOV R241, 0xffffffff ;  /* 0xffffffff00f17802 */ /* 0x000fc40000000f00 */
[----:B------:R-:W-:Y:S02]  /*46f0*/  MOV R52, 0x4710 ;  /* 0x0000471000347802 */ /* 0x000fe40000000f00 */
[----:B01----:R-:W-:Y:S05]  /*4700*/  CALL.REL.NOINC `($__internal_147_$__cuda_sm70_shflsync_down_p) ;  /* 0x000003d000007944 */ /* 0x003fea0003c00000 */
[----:B------:R-:W-:Y:S01]  /*4710*/  FADD.FTZ R78, R78, R55 ;  /* 0x000000374e4e7221 */ /* 0x000fe20000010000 */
[----:B0-----:R-:W-:Y:S01]  /*4720*/  HFMA2.MMA R239, -RZ, RZ, 0, 4.76837158203125e-07 ;  /* 0x00000008ffef7435 */ /* 0x001fe200000001ff */
[----:B-1----:R-:W-:Y:S01]  /*4730*/  FADD.FTZ R77, R77, R242 ;  /* 0x000000f24d4d7221 */ /* 0x002fe20000010000 */
[----:B------:R-:W-:Y:S02]  /*4740*/  MOV R242, 0x1f ;  /* 0x0000001f00f27802 */ /* 0x000fe40000000f00 */
[----:B------:R-:W-:Y:S02]  /*4750*/  MOV R241, 0xffffffff ;  /* 0xffffffff00f17802 */ /* 0x000fe40000000f00 */
[----:B------:R-:W-:Y:S02]  /*4760*/  MOV R76, R78 ;  /* 0x0000004e004c7202 */ /* 0x000fe40000000f00 */
[----:B------:R-:W-:Y:S02]  /*4770*/  MOV R52, 0x4790 ;  /* 0x0000479000347802 */ /* 0x000fe40000000f00 */
[----:B------:R-:W-:Y:S05]  /*4780*/  CALL.REL.NOINC `($__internal_147_$__cuda_sm70_shflsync_down_p) ;  /* 0x0000035000007944 */ /* 0x000fea0003c00000 */
[----:B0-----:R-:W-:Y:S01]  /*4790*/  HFMA2.MMA R239, -RZ, RZ, 0, 4.76837158203125e-07 ;  /* 0x00000008ffef7435 */ /* 0x001fe200000001ff */
[----:B-1----:R-:W-:-:S02]  /*47a0*/  MOV R55, R242 ;  /* 0x000000f200377202 */ /* 0x002fc40000000f00 */
[----:B------:R-:W-:Y:S02]  /*47b0*/  MOV R76, R77 ;  /* 0x0000004d004c7202 */ /* 0x000fe40000000f00 */
[----:B------:R-:W-:Y:S02]  /*47c0*/  MOV R242, 0x1f ;  /* 0x0000001f00f27802 */ /* 0x000fe40000000f00 */
[----:B------:R-:W-:Y:S02]  /*47d0*/  MOV R241, 0xffffffff ;  /* 0xffffffff00f17802 */ /* 0x000fe40000000f00 */
[----:B------:R-:W-:Y:S02]  /*47e0*/  MOV R52, 0x4800 ;  /* 0x0000480000347802 */ /* 0x000fe40000000f00 */
[----:B------:R-:W-:Y:S05]  /*47f0*/  CALL.REL.NOINC `($__internal_147_$__cuda_sm70_shflsync_down_p) ;  /* 0x000002e000007944 */ /* 0x000fea0003c00000 */
[----:B------:R-:W-:Y:S01]  /*4800*/  FADD.FTZ R78, R55, R78 ;  /* 0x0000004e374e7221 */ /* 0x000fe20000010000 */
[----:B0-----:R-:W-:Y:S01]  /*4810*/  HFMA2.MMA R239, -RZ, RZ, 0, 2.384185791015625e-07 ;  /* 0x00000004ffef7435 */ /* 0x001fe200000001ff */
[----:B-1----:R-:W-:Y:S01]  /*4820*/  FADD.FTZ R77, R77, R242 ;  /* 0x000000f24d4d7221 */ /* 0x002fe20000010000 */
[----:B------:R-:W-:Y:S02]  /*4830*/  MOV R242, 0x1f ;  /* 0x0000001f00f27802 */ /* 0x000fe40000000f00 */
[----:B------:R-:W-:-:S02]  /*4840*/  MOV R241, 0xffffffff ;  /* 0xffffffff00f17802 */ /* 0x000fc40000000f00 */
[----:B------:R-:W-:Y:S02]  /*4850*/  MOV R76, R78 ;  /* 0x0000004e004c7202 */ /* 0x000fe40000000f00 */
[----:B------:R-:W-:Y:S02]  /*4860*/  MOV R52, 0x4880 ;  /* 0x0000488000347802 */ /* 0x000fe40000000f00 */
[----:B------:R-:W-:Y:S05]  /*4870*/  CALL.REL.NOINC `($__internal_147_$__cuda_sm70_shflsync_down_p) ;  /* 0x0000026000007944 */ /* 0x000fea0003c00000 */
[----:B0-----:R-:W-:Y:S01]  /*4880*/  HFMA2.MMA R239, -RZ, RZ, 0, 2.384185791015625e-07 ;  /* 0x00000004ffef7435 */ /* 0x001fe200000001ff */
[----:B-1----:R-:W-:Y:S02]  /*4890*/  MOV R55, R242 ;  /* 0x000000f200377202 */ /* 0x002fe40000000f00 */
[----:B------:R-:W-:Y:S02]  /*48a0*/  MOV R76, R77 ;  /* 0x0000004d004c7202 */ /* 0x000fe40000000f00 */
[----:B------:R-:W-:Y:S02]  /*48b0*/  MOV R242, 0x1f ;  /* 0x0000001f00f27802 */ /* 0x000fe40000000f00 */
[----:B------:R-:W-:Y:S02]  /*48c0*/  MOV R241, 0xffffffff ;  /* 0xffffffff00f17802 */ /* 0x000fe40000000f00 */
[----:B------:R-:W-:-:S02]  /*48d0*/  MOV R52, 0x48f0 ;  /* 0x000048f000347802 */ /* 0x000fc40000000f00 */
[----:B------:R-:W-:Y:S05]  /*48e0*/  CALL.REL.NOINC `($__internal_147_$__cuda_sm70_shflsync_down_p) ;  /* 0x000001f000007944 */ /* 0x000fea0003c00000 */
[----:B------:R-:W-:Y:S01]  /*48f0*/  FADD.FTZ R78, R55, R78 ;  /* 0x0000004e374e7221 */ /* 0x000fe20000010000 */
[----:B0-----:R-:W-:Y:S01]  /*4900*/  HFMA2.MMA R239, -RZ, RZ, 0, 1.1920928955078125e-07 ;  /* 0x00000002ffef7435 */ /* 0x001fe200000001ff */
[----:B-1----:R-:W-:Y:S01]  /*4910*/  FADD.FTZ R79, R77, R242 ;  /* 0x000000f24d4f7221 */ /* 0x002fe20000010000 */
[----:B------:R-:W-:-:S02]  /*4920*/  MOV R242, 0x1f ;  /* 0x0000001f00f27802 */ /* 0x000fc40000000f00 */
[----:B------:R-:W-:Y:S02]  /*4930*/  MOV R241, 0xffffffff ;  /* 0xffffffff00f17802 */ /* 0x000fe40000000f00 */
[----:B------:R-:W-:Y:S02]  /*4940*/  MOV R76, R78 ;  /* 0x0000004e004c7202 */ /* 0x000fe40000000f00 */
[----:B------:R-:W-:Y:S02]  /*4950*/  MOV R52, 0x4970 ;  /* 0x0000497000347802 */ /* 0x000fe40000000f00 */
[----:B------:R-:W-:Y:S05]  /*4960*/  CALL.REL.NOINC `($__internal_147_$__cuda_sm70_shflsync_down_p) ;  /* 0x0000017000007944 */ /* 0x000fea0003c00000 */
[----:B0-----:R-:W-:Y:S01]  /*4970*/  HFMA2.MMA R239, -RZ, RZ, 0, 1.1920928955078125e-07 ;  /* 0x00000002ffef7435 */ /* 0x001fe200000001ff */
[----:B-1----:R-:W-:Y:S02]  /*4980*/  MOV R55, R242 ;  /* 0x000000f200377202 */ /* 0x002fe40000000f00 */
[----:B------:R-:W-:Y:S02]  /*4990*/  MOV R76, R79 ;  /* 0x0000004f004c7202 */ /* 0x000fe40000000f00 */
[----:B------:R-:W-:Y:S02]  /*49a0*/  MOV R242, 0x1f ;  /* 0x0000001f00f27802 */ /* 0x000fe40000000f00 */
[----:B------:R-:W-:-:S02]  /*49b0*/  MOV R241, 0xffffffff ;  /* 0xffffffff00f17802 */ /* 0x000fc40000000f00 */
[----:B------:R-:W-:Y:S02]  /*49c0*/  MOV R52, 0x49e0 ;  /* 0x000049e000347802 */ /* 0x000fe40000000f00 */
[----:B------:R-:W-:Y:S05]  /*49d0*/  CALL.REL.NOINC `($__internal_147_$__cuda_sm70_shflsync_down_p) ;  /* 0x0000010000007944 */ /* 0x000fea0003c00000 */
[----:B------:R-:W-:Y:S01]  /*49e0*/  FADD.FTZ R77, R55, R78 ;  /* 0x0000004e374d7221 */ /* 0x000fe20000010000 */
[----:B0-----:R-:W-:Y:S01]  /*49f0*/  HFMA2.MMA R239, -RZ, RZ, 0, 5.9604644775390625e-08 ;  /* 0x00000001ffef7435 */ /* 0x001fe200000001ff */
[----:B-1----:R-:W-:Y:S01]  /*4a00*/  FADD.FTZ R79, R79, R242 ;  /* 0x000000f24f4f7221 */ /* 0x002fe20000010000 */
[----:B------:R-:W-:Y:S02]  /*4a10*/  MOV R242, 0x1f ;  /* 0x0000001f00f27802 */ /* 0x000fe40000000f00 */
[----:B------:R-:W-:Y:S02]  /*4a20*/  MOV R241, 0xffffffff ;  /* 0xffffffff00f17802 */ /* 0x000fe40000000f00 */
[----:B------:R-:W-:Y:S02]  /*4a30*/  MOV R76, R77 ;  /* 0x0000004d004c7202 */ /* 0x000fe40000000f00 */
[----:B------:R-:W-:Y:S02]  /*4a40*/  MOV R52, 0x4a60 ;  /* 0x00004a6000347802 */ /* 0x000fe40000000f00 */
[----:B------:R-:W-:Y:S05]  /*4a50*/  CALL.REL.NOINC `($__internal_147_$__cuda_sm70_shflsync_down_p) ;  /* 0x0000008000007944 */ /* 0x000fea0003c00000 */
[----:B0-----:R-:W-:Y:S01]  /*4a60*/  HFMA2.MMA R239, -RZ, RZ, 0, 5.9604644775390625e-08 ;  /* 0x00000001ffef7435 */ /* 0x001fe200000001ff */
[----:B-1----:R-:W-:-:S02]  /*4a70*/  MOV R240, R242 ;  /* 0x000000f200f07202 */ /* 0x002fc40000000f00 */
[----:B------:R-:W-:Y:S02]  /*4a80*/  MOV R76, R79 ;  /* 0x0000004f004c7202 */ /* 0x000fe40000000f00 */
[----:B------:R-:W-:Y:S02]  /*4a90*/  MOV R242, 0x1f ;  /* 0x0000001f00f27802 */ /* 0x000fe40000000f00 */
[----:B------:R-:W-:Y:S02]  /*4aa0*/  MOV R241, 0xffffffff ;  /* 0xffffffff00f17802 */ /* 0x000fe40000000f00 */
[----:B------:R-:W-:Y:S02]  /*4ab0*/  MOV R52, 0x4ad0 ;  /* 0x00004ad000347802 */ /* 0x000fe40000000f00 */
[----:B------:R-:W-:Y:S05]  /*4ac0*/  CALL.REL.NOINC `($__internal_147_$__cuda_sm70_shflsync_down_p) ;  /* 0x0000001000007944 */ /* 0x000fea0003c00000 */
[----:B01----:R-:W-:Y:S05]  /*4ad0*/  BRA `(.L_x_2042) ;  /* 0xffffe40000007947 */ /* 0x003fea000383ffff */
        .weak           $__internal_147_$__cuda_sm70_shflsync_down_p
        .type           $__internal_147_$__cuda_sm70_shflsync_down_p,@function
        .size           $__internal_147_$__cuda_sm70_shflsync_down_p,(.L_x_3554 - $__internal_147_$__cuda_sm70_shflsync_down_p)
$__internal_147_$__cuda_sm70_shflsync_down_p:
[----:B------:R-:W-:Y:S01]  /*4ae0*/  HFMA2.MMA R53, -RZ, RZ, 0, 0 ;  /* 0x00000000ff357435 */ /* 0x000fe200000001ff */
[----:B------:R-:W-:Y:S04]  /*4af0*/  WARPSYNC R241 ;  /* 0x000000f100007348 */ /* 0x000fe80003800000 */
[----:B------:R0:W1:Y:S01]  /*4b00*/  SHFL.DOWN PT, R242, R76, R239, R242 ;  /* 0x080000ef4cf27389 */ /* 0x00006200000e00f2 */
[----:B------:R-:W-:Y:S05]  /*4b10*/  RET.REL.NODEC R52 `(_ZN10layer_norm13ln_bwd_kernelINS_13Kernel_traitsI6__halfS2_S2_fjLj10240ELj2ELj1ELj4ELj16ENS_18Kernel_traits_baseILj10240ES2_S2_S2_fjLj128EEEEEEEvNS_9BwdParamsE) ;  /* 0xffffb4e034007950 */ /* 0x000fea0003c3ffff */
.L_x_2043:
        /* <DEDUP_REMOVED lines=14> */
.L_x_3554:


//--------------------- .text._ZN10layer_norm22ln_bwd_finalize_kernelINS_22Kernel_traits_finalizeILj10240EffffjLj1024ELj4ENS_18Kernel_traits_baseILj10240EffffjLj1024EEEEEEEvNS_9BwdParamsE --------------------------
	.section	.text._ZN10layer_norm22ln_bwd_finalize_kernelINS_22Kernel_traits_finalizeILj10240EffffjLj1024ELj4ENS_18Kernel_traits_baseILj10240EffffjLj1024EEEEEEEvNS_9BwdParamsE,"ax",@progbits
	.sectioninfo	@"SHI_REGISTERS=32"
	.align	128
        .global         _ZN10layer_norm22ln_bwd_finalize_kernelINS_22Kernel_traits_finalizeILj10240EffffjLj1024ELj4ENS_18Kernel_traits_baseILj10240EffffjLj1024EEEEEEEvNS_9BwdParamsE
        .type           _ZN10layer_norm22ln_bwd_finalize_kernelINS_22Kernel_traits_finalizeILj10240EffffjLj1024ELj4ENS_18Kernel_traits_baseILj10240EffffjLj1024EEEEEEEvNS_9BwdParamsE,@function
        .size           _ZN10layer_norm22ln_bwd_finalize_kernelINS_22Kernel_traits_finalizeILj10240EffffjLj1024ELj4ENS_18Kernel_traits_baseILj10240EffffjLj1024EEEEEEEvNS_9BwdParamsE,(.L_x_3555 - _ZN10layer_norm22ln_bwd_finalize_kernelINS_22Kernel_traits_finalizeILj10240EffffjLj1024ELj4ENS_18Kernel_traits_baseILj10240EffffjLj1024EEEEEEEvNS_9BwdParamsE)
        .other          _ZN10layer_norm22ln_bwd_finalize_kernelINS_22Kernel_traits_finalizeILj10240EffffjLj1024ELj4ENS_18Kernel_traits_baseILj10240EffffjLj1024EEEEEEEvNS_9BwdParamsE,@"STO_CUDA_ENTRY STV_DEFAULT"
_ZN10layer_norm22ln_bwd_finalize_kernelINS_22Kernel_traits_finalizeILj10240EffffjLj1024ELj4ENS_18Kernel_traits_baseILj10240EffffjLj1024EEEEEEEvNS_9BwdParamsE:
.text._ZN10layer_norm22ln_bwd_finalize_kernelINS_22Kernel_traits_finalizeILj10240EffffjLj1024ELj4ENS_18Kernel_traits_baseILj10240EffffjLj1024EEEEEEEvNS_9BwdParamsE:
        /* <DEDUP_REMOVED lines=19> */
.L_x_2054:
        /* <DEDUP_REMOVED lines=27> */
.L_x_2048:
        /* <DEDUP_REMOVED lines=32> */
.L_x_2047:
[----:B------:R-:W-:Y:S05]  /*04e0*/  BSYNC B1 ;  /* 0x0000000000017941 */ /* 0x000fea0003800000 */
.L_x_2046:
        /* <DEDUP_REMOVED lines=22> */
.L_x_2050:
[----:B------:R-:W-:Y:S05]  /*0650*/  BSYNC B1 ;  /* 0x0000000000017941 */ /* 0x000fea0003800000 */
.L_x_2049:
        /* <DEDUP_REMOVED lines=10> */
.L_x_2045:
[----:B------:R-:W-:Y:S05]  /*0700*/  BSYNC B0 ;  /* 0x0000000000007941 */ /* 0x000fea0003800000 */
.L_x_2044:
        /* <DEDUP_REMOVED lines=11> */
.L_x_2055:
        /* <DEDUP_REMOVED lines=18> */
.L_x_2056:
[----:B------:R-:W-:Y:S01]  /*08e0*/  @!P1 SHF.R.U32.HI R2, RZ, 0x3, R0 ;  /* 0x00000003ff029819 */ /* 0x000fe20000011600 */
[----:B---3--:R-:W-:Y:S02]  /*08f0*/  FADD.FTZ R5, R5, R10 ;  /* 0x0000000a05057221 */ /* 0x008fe40000010000 */
[----:B--2---:R-:W-:Y:S01]  /*0900*/  FADD.FTZ R7, R7, R4 ;  /* 0x0000000407077221 */ /* 0x004fe20000010000 */
[----:B------:R-:W-:-:S05]  /*0910*/  @!P1 LOP3.LUT R2, R2, 0x1ffffffc, RZ, 0xc0, !PT ;  /* 0x1ffffffc02029812 */ /* 0x000fca00078ec0ff */
[----:B------:R2:W-:Y:S04]  /*0920*/  @!P1 STS [R2+0x2000], R5 ;  /* 0x0020000502009388 */ /* 0x0005e80000000800 */
[----:B------:R2:W-:Y:S02]  /*0930*/  @!P1 STS [R2+0x2080], R7 ;  /* 0x0020800702009388 */ /* 0x0005e40000000800 */
.L_x_2051:
        /* <DEDUP_REMOVED lines=14> */
.L_x_2052:
[----:B------:R-:W-:Y:S01]  /*0a20*/  HFMA2.MMA R9, -RZ, RZ, 0, 5.9604644775390625e-08 ;  /* 0x00000001ff097435 */ /* 0x000fe200000001ff */
[----:B--2---:R-:W-:Y:S01]  /*0a30*/  IMAD.MOV.U32 R10, RZ, RZ, R4 ;  /* 0x000000ffff0a7224 */ /* 0x004fe200078e0004 */
[----:B------:R-:W-:Y:S01]  /*0a40*/  MOV R11, 0xffffffff ;  /* 0xffffffff000b7802 */ /* 0x000fe20000000f00 */
[----:B------:R-:W-:Y:S01]  /*0a50*/  IMAD.MOV.U32 R6, RZ, RZ, 0x1f ;  /* 0x0000001fff067424 */ /* 0x000fe200078e00ff */
[----:B------:R-:W-:-:S02]  /*0a60*/  MOV R2, 0xa80 ;  /* 0x00000a8000027802 */ /* 0x000fc40000000f00 */
[----:B01----:R-:W-:Y:S05]  /*0a70*/  CALL.REL.NOINC `($__internal_148_$__cuda_sm70_shflsync_bfly_p) ;  /* 0x000003c000007944 */ /* 0x003fea0003c00000 */
[----:B-1----:R-:W-:Y:S01]  /*0a80*/  IMAD.MOV.U32 R3, RZ, RZ, R6 ;  /* 0x000000ffff037224 */ /* 0x002fe200078e0006 */
[----:B0-----:R-:W-:Y:S05]  /*0a90*/  BRA `(.L_x_2055) ;  /* 0xfffffd2000007947 */ /* 0x001fea000383ffff */
.L_x_2053:
[----:B------:R-:W-:Y:S01]  /*0aa0*/  HFMA2.MMA R6, -RZ, RZ, 0, 1.847743988037109375e-06 ;  /* 0x0000001fff067435 */ /* 0x000fe200000001ff */
[----:B------:R-:W-:Y:S01]  /*0ab0*/  MOV R10, R13 ;  /* 0x0000000d000a7202 */ /* 0x000fe20000000f00 */
[----:B------:R-:W-:Y:S01]  /*0ac0*/  IMAD.MOV.U32 R9, RZ, RZ, 0x2 ;  /* 0x00000002ff097424 */ /* 0x000fe200078e00ff */
[----:B------:R-:W-:Y:S01]  /*0ad0*/  MOV R2, 0xb00 ;  /* 0x00000b0000027802 */ /* 0x000fe20000000f00 */
[----:B------:R-:W-:-:S02]  /*0ae0*/  IMAD.MOV.U32 R11, RZ, RZ, -0x1 ;  /* 0xffffffffff0b7424 */ /* 0x000fc400078e00ff */
[----:B012---:R-:W-:Y:S05]  /*0af0*/  CALL.REL.NOINC `($__internal_148_$__cuda_sm70_shflsync_bfly_p) ;  /* 0x0000034000007944 */ /* 0x007fea0003c00000 */
[----:B01----:R-:W-:Y:S01]  /*0b00*/  FADD.FTZ R10, R13, R6 ;  /* 0x000000060d0a7221 */ /* 0x003fe20000010000 */
[----:B------:R-:W-:Y:S01]  /*0b10*/  MOV R9, 0x4 ;  /* 0x0000000400097802 */ /* 0x000fe20000000f00 */
[----:B------:R-:W-:Y:S01]  /*0b20*/  IMAD.MOV.U32 R6, RZ, RZ, 0x1f ;  /* 0x0000001fff067424 */ /* 0x000fe200078e00ff */
[----:B------:R-:W-:-:S02]  /*0b30*/  MOV R11, 0xffffffff ;  /* 0xffffffff000b7802 */ /* 0x000fc40000000f00 */
[----:B------:R-:W-:Y:S02]  /*0b40*/  MOV R2, 0xb60 ;  /* 0x00000b6000027802 */ /* 0x000fe40000000f00 */
[----:B------:R-:W-:Y:S05]  /*0b50*/  CALL.REL.NOINC `($__internal_148_$__cuda_sm70_shflsync_bfly_p) ;  /* 0x000002e000007944 */ /* 0x000fea0003c00000 */
[----:B01----:R-:W-:Y:S01]  /*0b60*/  FADD.FTZ R10, R10, R6 ;  /* 0x000000060a0a7221 */ /* 0x003fe20000010000 */
[----:B------:R-:W-:Y:S01]  /*0b70*/  HFMA2.MMA R6, -RZ, RZ, 0, 1.847743988037109375e-06 ;  /* 0x0000001fff067435 */ /* 0x000fe200000001ff */
[----:B------:R-:W-:Y:S01]  /*0b80*/  IMAD.MOV.U32 R9, RZ, RZ, 0x8 ;  /* 0x00000008ff097424 */ /* 0x000fe200078e00ff */
[----:B------:R-:W-:Y:S01]  /*0b90*/  MOV R2, 0xbc0 ;  /* 0x00000bc000027802 */ /* 0x000fe20000000f00 */
[----:B------:R-:W-:-:S03]  /*0ba0*/  IMAD.MOV.U32 R11, RZ, RZ, -0x1 ;  /* 0xffffffffff0b7424 */ /* 0x000fc600078e00ff */
[----:B------:R-:W-:Y:S05]  /*0bb0*/  CALL.REL.NOINC `($__internal_148_$__cuda_sm70_shflsync_bfly_p) ;  /* 0x0000028000007944 */ /* 0x000fea0003c00000 */
[----:B-1----:R-:W-:Y:S01]  /*0bc0*/  FADD.FTZ R4, R10, R6 ;  /* 0x000000060a047221 */ /* 0x002fe20000010000 */
[----:B------:R-:W-:Y:S01]  /*0bd0*/  HFMA2.MMA R6, -RZ, RZ, 0, 1.847743988037109375e-06 ;  /* 0x0000001fff067435 */ /* 0x000fe200000001ff */
[----:B0-----:R-:W-:Y:S01]  /*0be0*/  MOV R9, 0x10 ;  /* 0x0000001000097802 */ /* 0x001fe20000000f00 */
[----:B------:R-:W-:Y:S01]  /*0bf0*/  IMAD.MOV.U32 R11, RZ, RZ, -0x1 ;  /* 0xffffffffff0b7424 */ /* 0x000fe200078e00ff */
[----:B------:R-:W-:Y:S02]  /*0c00*/  MOV R2, 0xc30 ;  /* 0x00000c3000027802 */ /* 0x000fe40000000f00 */
[----:B------:R-:W-:-:S02]  /*0c10*/  MOV R10, R4 ;  /* 0x00000004000a7202 */ /* 0x000fc40000000f00 */
[----:B------:R-:W-:Y:S05]  /*0c20*/  CALL.REL.NOINC `($__internal_148_$__cuda_sm70_shflsync_bfly_p) ;  /* 0x0000021000007944 */ /* 0x000fea0003c00000 */
[----:B0-----:R-:W-:Y:S01]  /*0c30*/  HFMA2.MMA R9, -RZ, RZ, 0, 5.9604644775390625e-08 ;  /* 0x00000001ff097435 */ /* 0x001fe200000001ff */
[----:B-1----:R-:W-:Y:S01]  /*0c40*/  MOV R7, R6 ;  /* 0x0000000600077202 */ /* 0x002fe20000000f00 */
[----:B------:R-:W-:Y:S01]  /*0c50*/  IMAD.MOV.U32 R10, RZ, RZ, R5 ;  /* 0x000000ffff0a7224 */ /* 0x000fe200078e0005 */
[----:B------:R-:W-:Y:S01]  /*0c60*/  MOV R6, 0x1f ;  /* 0x0000001f00067802 */ /* 0x000fe20000000f00 */
[----:B------:R-:W-:Y:S01]  /*0c70*/  IMAD.MOV.U32 R11, RZ, RZ, -0x1 ;  /* 0xffffffffff0b7424 */ /* 0x000fe200078e00ff */
[----:B------:R-:W-:-:S02]  /*0c80*/  MOV R2, 0xca0 ;  /* 0x00000ca000027802 */ /* 0x000fc40000000f00 */
[----:B------:R-:W-:Y:S05]  /*0c90*/  CALL.REL.NOINC `($__internal_148_$__cuda_sm70_shflsync_bfly_p) ;  /* 0x000001a000007944 */ /* 0x000fea0003c00000 */
[----:B0-----:R-:W-:Y:S01]  /*0ca0*/  HFMA2.MMA R9, -RZ, RZ, 0, 1.1920928955078125e-07 ;  /* 0x00000002ff097435 */ /* 0x001fe200000001ff */
[----:B-1----:R-:W-:Y:S01]  /*0cb0*/  FADD.FTZ R10, R5, R6 ;  /* 0x00000006050a7221 */ /* 0x002fe20000010000 */
[----:B------:R-:W-:Y:S01]  /*0cc0*/  MOV R6, 0x1f ;  /* 0x0000001f00067802 */ /* 0x000fe20000000f00 */
[----:B------:R-:W-:Y:S01]  /*0cd0*/  IMAD.MOV.U32 R11, RZ, RZ, -0x1 ;  /* 0xffffffffff0b7424 */ /* 0x000fe200078e00ff */
[----:B------:R-:W-:-:S02]  /*0ce0*/  MOV R2, 0xd00 ;  /* 0x00000d0000027802 */ /* 0x000fc40000000f00 */
[----:B------:R-:W-:Y:S05]  /*0cf0*/  CALL.REL.NOINC `($__internal_148_$__cuda_sm70_shflsync_bfly_p) ;  /* 0x0000014000007944 */ /* 0x000fea0003c00000 */
[----:B0-----:R-:W-:Y:S01]  /*0d00*/  HFMA2.MMA R9, -RZ, RZ, 0, 2.384185791015625e-07 ;  /* 0x00000004ff097435 */ /* 0x001fe200000001ff */
[----:B-1----:R-:W-:Y:S01]  /*0d10*/  FADD.FTZ R10, R10, R6 ;  /* 0x000000060a0a7221 */ /* 0x002fe20000010000 */
[----:B------:R-:W-:Y:S01]  /*0d20*/  MOV R6, 0x1f ;  /* 0x0000001f00067802 */ /* 0x000fe20000000f00 */
[----:B------:R-:W-:Y:S01]  /*0d30*/  IMAD.MOV.U32 R11, RZ, RZ, -0x1 ;  /* 0xffffffffff0b7424 */ /* 0x000fe200078e00ff */
[----:B------:R-:W-:-:S02]  /*0d40*/  MOV R2, 0xd60 ;  /* 0x00000d6000027802 */ /* 0x000fc40000000f00 */
[----:B------:R-:W-:Y:S05]  /*0d50*/  CALL.REL.NOINC `($__internal_148_$__cuda_sm70_shflsync_bfly_p) ;  /* 0x000000e000007944 */ /* 0x000fea0003c00000 */
[----:B0-----:R-:W-:Y:S01]  /*0d60*/  HFMA2.MMA R9, -RZ, RZ, 0, 4.76837158203125e-07 ;  /* 0x00000008ff097435 */ /* 0x001fe200000001ff */
[----:B-1----:R-:W-:Y:S01]  /*0d70*/  FADD.FTZ R10, R10, R6 ;  /* 0x000000060a0a7221 */ /* 0x002fe20000010000 */
[----:B------:R-:W-:Y:S01]  /*0d80*/  MOV R6, 0x1f ;  /* 0x0000001f00067802 */ /* 0x000fe20000000f00 */
[----:B------:R-:W-:Y:S01]  /*0d90*/  IMAD.MOV.U32 R11, RZ, RZ, -0x1 ;  /* 0xffffffffff0b7424 */ /* 0x000fe200078e00ff */
[----:B------:R-:W-:-:S02]  /*0da0*/  MOV R2, 0xdc0 ;  /* 0x00000dc000027802 */ /* 0x000fc40000000f00 */
[----:B------:R-:W-:Y:S05]  /*0db0*/  CALL.REL.NOINC `($__internal_148_$__cuda_sm70_shflsync_bfly_p) ;  /* 0x0000008000007944 */ /* 0x000fea0003c00000 */
[----:B0-----:R-:W-:Y:S01]  /*0dc0*/  HFMA2.MMA R9, -RZ, RZ, 0, 9.5367431640625e-07 ;  /* 0x00000010ff097435 */ /* 0x001fe200000001ff */
[----:B-1----:R-:W-:Y:S01]  /*0dd0*/  FADD.FTZ R10, R10, R6 ;  /* 0x000000060a0a7221 */ /* 0x002fe20000010000 */
[----:B------:R-:W-:Y:S01]  /*0de0*/  MOV R6, 0x1f ;  /* 0x0000001f00067802 */ /* 0x000fe20000000f00 */
[----:B------:R-:W-:Y:S01]  /*0df0*/  IMAD.MOV.U32 R11, RZ, RZ, -0x1 ;  /* 0xffffffffff0b7424 */ /* 0x000fe200078e00ff */
[----:B------:R-:W-:-:S02]  /*0e00*/  MOV R2, 0xe20 ;  /* 0x00000e2000027802 */ /* 0x000fc40000000f00 */
[----:B------:R-:W-:Y:S05]  /*0e10*/  CALL.REL.NOINC `($__internal_148_$__cuda_sm70_shflsync_bfly_p) ;  /* 0x0000002000007944 */ /* 0x000fea0003c00000 */
[----:B-1----:R-:W-:Y:S01]  /*0e20*/  MOV R5, R6 ;  /* 0x0000000600057202 */ /* 0x002fe20000000f00 */
[----:B0-----:R-:W-:Y:S05]  /*0e30*/  BRA `(.L_x_2056) ;  /* 0xfffffaa000007947 */ /* 0x001fea000383ffff */
        .weak           $__internal_148_$__cuda_sm70_shflsync_bfly_p
        .type           $__internal_148_$__cuda_sm70_shflsync_bfly_p,@function
        .size           $__internal_148_$__cuda_sm70_shflsync_bfly_p,(.L_x_3555 - $__internal_148_$__cuda_sm70_shflsync_bfly_p)
$__internal_148_$__cuda_sm70_shflsync_bfly_p:
[----:B------:R-:W-:Y:S01]  /*0e40*/  HFMA2.MMA R3, -RZ, RZ, 0, 0 ;  /* 0x00000000ff037435 */ /* 0x000fe200000001ff */
[----:B------:R-:W-:Y:S04]  /*0e50*/  WARPSYNC R11 ;  /* 0x0000000b00007348 */ /* 0x000fe80003800000 */
[----:B------:R0:W1:Y:S01]  /*0e60*/  SHFL.BFLY PT, R6, R10, R9, R6 ;  /* 0x0c0000090a067389 */ /* 0x00006200000e0006 */
[----:B------:R-:W-:Y:S05]  /*0e70*/  RET.REL.NODEC R2 `(_ZN10layer_norm22ln_bwd_finalize_kernelINS_22Kernel_traits_finalizeILj10240EffffjLj1024ELj4ENS_18Kernel_traits_baseILj10240EffffjLj1024EEEEEEEvNS_9BwdParamsE) ;  /* 0xfffff18002007950 */ /* 0x000fea0003c3ffff */
.L_x_2057:
        /* <DEDUP_REMOVED lines=16> */
.L_x_3555:


//--------------------- .text._ZN10layer_norm13ln_bwd_kernelINS_13Kernel_traitsIffffjLj10240ELj2ELj1ELj4ELj16ENS_18Kernel_traits_baseILj10240EffffjLj128EEEEEEEvNS_9BwdParamsE --------------------------
	.section	.text._ZN10layer_norm13ln_bwd_kernelINS_13Kernel_traitsIffffjLj10240ELj2ELj1ELj4ELj16ENS_18Kernel_traits_baseILj10240EffffjLj128EEEEEEEvNS_9BwdParamsE,"ax",@progbits
	.sectioninfo	@"SHI_REGISTERS=255"
	.align	128
        .global         _ZN10layer_norm13ln_bwd_kernelINS_13Kernel_traitsIffffjLj10240ELj2ELj1ELj4ELj16ENS_18Kernel_traits_baseILj10240EffffjLj128EEEEEEEvNS_9BwdParamsE
        .type           _ZN10layer_norm13ln_bwd_kernelINS_13Kernel_traitsIffffjLj10240ELj2ELj1ELj4ELj16ENS_18Kernel_traits_baseILj10240EffffjLj128EEEEEEEvNS_9BwdParamsE,@function
        .size           _ZN10layer_norm13ln_bwd_kernelINS_13Kernel_traitsIffffjLj10240ELj2ELj1ELj4ELj16ENS_18Kernel_traits_baseILj10240EffffjLj128EEEEEEEvNS_9BwdParamsE,(.L_x_3556 - _ZN10layer_norm13ln_bwd_kernelINS_13Kernel_traitsIffffjLj10240ELj2ELj1ELj4ELj16ENS_18Kernel_traits_baseILj10240EffffjLj128EEEEEEEvNS_9BwdParamsE)
        .other          _ZN10layer_norm13ln_bwd_kernelINS_13Kernel_traitsIffffjLj10240ELj2ELj1ELj4ELj16ENS_18Kernel_traits_baseILj10240EffffjLj128EEEEEEEvNS_9BwdParamsE,@"STO_CUDA_ENTRY STV_DEFAULT"
_ZN10layer_norm13ln_bwd_kernelINS_13Kernel_traitsIffffjLj10240ELj2ELj1ELj4ELj16ENS_18Kernel_traits_baseILj10240EffffjLj128EEEEEEEvNS_9BwdParamsE:
.text._ZN10layer_norm13ln_bwd_kernelINS_13Kernel_traitsIffffjLj10240ELj2ELj1ELj4ELj16ENS_18Kernel_traits_baseILj10240EffffjLj128EEEEEEEvNS_9BwdParamsE:
        /* <DEDUP_REMOVED lines=152> */
.L_x_2066:
        /* <DEDUP_REMOVED lines=515> */
.L_x_2067:
        /* <DEDUP_REMOVED lines=18> */
.L_x_2068:
        /* <DEDUP_REMOVED lines=22> */
.L_x_2062:
[----:B------:R-:W-:Y:S05]  /*2c30*/  BSYNC B0 ;  /* 0x0000000000007941 */ /* 0x000fea0003800000 */
.L_x_2061:
        /* <DEDUP_REMOVED lines=35> */
.L_x_2064:
[----:B------:R-:W2:Y:S01]  /*2e70*/  LDG.E.STRONG.GPU R35, [R32.64] ;  /* 0x0000000620237981 */ /* 0x000ea2000c1ef900 */
[----:B------:R-:W-:Y:S01]  /*2e80*/  YIELD ;  /* 0x0000000000007946 */ /* 0x000fe20003800000 */
[----:B--2---:R-:W-:Y:S01]  /*2e90*/  ISETP.NE.AND P0, PT, R35, R34, PT ;  /* 0x000000222300720c */ /* 0x004fe20003f05270 */
[----:B------:R-:W-:-:S12]  /*2ea0*/  CCTL.IVALL ;  /* 0x00000000ff00798f */ /* 0x000fd80002000000 */
[----:B------:R-:W-:Y:S05]  /*2eb0*/  @P0 BRA `(.L_x_2064) ;  /* 0xffffffb000000947 */ /* 0x000fea000383ffff */
.L_x_2063:
        /* <DEDUP_REMOVED lines=183> */
.L_x_2065:
        /* <DEDUP_REMOVED lines=77> */
.L_x_2058:
        /* <DEDUP_REMOVED lines=51> */
.L_x_2059:
[----:B------:R-:W-:Y:S02]  /*4230*/  MOV R33, R147 ;  /* 0x0000009300217202 */ /* 0x000fe40000000f00 */
[----:B------:R-:W-:-:S02]  /*4240*/  MOV R35, 0x10 ;  /* 0x0000001000237802 */ /* 0x000fc40000000f00 */
[----:B------:R-:W-:Y:S02]  /*4250*/  MOV R251, 0xffffffff ;  /* 0xffffffff00fb7802 */ /* 0x000fe40000000f00 */
[----:B------:R-:W-:Y:S02]  /*4260*/  MOV R32, 0x4280 ;  /* 0x0000428000207802 */ /* 0x000fe40000000f00 */
[----:B------:R-:W-:Y:S05]  /*4270*/  CALL.REL.NOINC `($__internal_149_$__cuda_sm70_shflsync_down_p) ;  /* 0x000003d000007944 */ /* 0x000fea0003c00000 */
[----:B------:R-:W-:Y:S01]  /*4280*/  MOV R210, R35 ;  /* 0x0000002300d27202 */ /* 0x000fe20000000f00 */
[----:B------:R-:W-:Y:S05]  /*4290*/  BRA `(.L_x_2067) ;  /* 0xffffe71000007947 */ /* 0x000fea000383ffff */
.L_x_2060:
[----:B------:R-:W-:Y:S01]  /*42a0*/  HFMA2.MMA R35, -RZ, RZ, 0, 9.5367431640625e-07 ;  /* 0x00000010ff237435 */ /* 0x000fe200000001ff */
[----:B------:R-:W-:Y:S02]  /*42b0*/  MOV R33, R34 ;  /* 0x0000002200217202 */ /* 0x000fe40000000f00 */
[----:B------:R-:W-:Y:S02]  /*42c0*/  MOV R251, 0xffffffff ;  /* 0xffffffff00fb7802 */ /* 0x000fe40000000f00 */
[----:B------:R-:W-:Y:S02]  /*42d0*/  MOV R32, 0x42f0 ;  /* 0x000042f000207802 */ /* 0x000fe40000000f00 */
[----:B01----:R-:W-:Y:S05]  /*42e0*/  CALL.REL.NOINC `($__internal_149_$__cuda_sm70_shflsync_down_p) ;  /* 0x0000036000007944 */ /* 0x003fea0003c00000 */
[----:B------:R-:W-:Y:S01]  /*42f0*/  FADD.FTZ R147, R147, R210 ;  /* 0x000000d293937221 */ /* 0x000fe20000010000 */
[----:B------:R-:W-:Y:S01]  /*4300*/  MOV R251, 0xffffffff ;  /* 0xffffffff00fb7802 */ /* 0x000fe20000000f00 */
[----:B------:R-:W-:Y:S01]  /*4310*/  FADD.FTZ R34, R34, R35 ;  /* 0x0000002322227221 */ /* 0x000fe20000010000 */
[----:B------:R-:W-:Y:S01]  /*4320*/  HFMA2.MMA R35, -RZ, RZ, 0, 4.76837158203125e-07 ;  /* 0x00000008ff237435 */ /* 0x000fe200000001ff */
[----:B------:R-:W-:-:S02]  /*4330*/  MOV R32, 0x4360 ;  /* 0x0000436000207802 */ /* 0x000fc40000000f00 */
[----:B------:R-:W-:-:S03]  /*4340*/  MOV R33, R147 ;  /* 0x0000009300217202 */ /* 0x000fc60000000f00 */
[----:B------:R-:W-:Y:S05]  /*4350*/  CALL.REL.NOINC `($__internal_149_$__cuda_sm70_shflsync_down_p) ;  /* 0x000002f000007944 */ /* 0x000fea0003c00000 */
[----:B------:R-:W-:Y:S01]  /*4360*/  MOV R210, R35 ;  /* 0x0000002300d27202 */ /* 0x000fe20000000f00 */
[----:B------:R-:W-:Y:S01]  /*4370*/  HFMA2.MMA R35, -RZ, RZ, 0, 4.76837158203125e-07 ;  /* 0x00000008ff237435 */ /* 0x000fe200000001ff */
[----:B------:R-:W-:Y:S02]  /*4380*/  MOV R33, R34 ;  /* 0x0000002200217202 */ /* 0x000fe40000000f00 */
[----:B------:R-:W-:Y:S02]  /*4390*/  MOV R251, 0xffffffff ;  /* 0xffffffff00fb7802 */ /* 0x000fe40000000f00 */
[----:B------:R-:W-:Y:S02]  /*43a0*/  MOV R32, 0x43c0 ;  /* 0x000043c000207802 */ /* 0x000fe40000000f00 */
[----:B------:R-:W-:Y:S05]  /*43b0*/  CALL.REL.NOINC `($__internal_149_$__cuda_sm70_shflsync_down_p) ;  /* 0x0000029000007944 */ /* 0x000fea0003c00000 */
[----:B------:R-:W-:Y:S01]  /*43c0*/  FADD.FTZ R147, R210, R147 ;  /* 0x00000093d2937221 */ /* 0x000fe20000010000 */
[----:B------:R-:W-:Y:S01]  /*43d0*/  MOV R251, 0xffffffff ;  /* 0xffffffff00fb7802 */ /* 0x000fe20000000f00 */
[----:B------:R-:W-:Y:S01]  /*43e0*/  FADD.FTZ R34, R34, R35 ;  /* 0x0000002322227221 */ /* 0x000fe20000010000 */
[----:B------:R-:W-:Y:S01]  /*43f0*/  HFMA2.MMA R35, -RZ, RZ, 0, 2.384185791015625e-07 ;  /* 0x00000004ff237435 */ /* 0x000fe200000001ff */
[----:B------:R-:W-:-:S02]  /*4400*/  MOV R32, 0x4430 ;  /* 0x0000443000207802 */ /* 0x000fc40000000f00 */
[----:B------:R-:W-:-:S03]  /*4410*/  MOV R33, R147 ;  /* 0x0000009300217202 */ /* 0x000fc60000000f00 */
[----:B------:R-:W-:Y:S05]  /*4420*/  CALL.REL.NOINC `($__internal_149_$__cuda_sm70_shflsync_down_p) ;  /* 0x0000022000007944 */ /* 0x000fea0003c00000 */
[----:B------:R-:W-:Y:S01]  /*4430*/  MOV R210, R35 ;  /* 0x0000002300d27202 */ /* 0x000fe20000000f00 */
[----:B------:R-:W-:Y:S01]  /*4440*/  HFMA2.MMA R35, -RZ, RZ, 0, 2.384185791015625e-07 ;  /* 0x00000004ff237435 */ /* 0x000fe200000001ff */
[----:B------:R-:W-:Y:S02]  /*4450*/  MOV R33, R34 ;  /* 0x0000002200217202 */ /* 0x000fe40000000f00 */
[----:B------:R-:W-:Y:S02]  /*4460*/  MOV R251, 0xffffffff ;  /* 0xffffffff00fb7802 */ /* 0x000fe40000000f00 */
[----:B------:R-:W-:Y:S02]  /*4470*/  MOV R32, 0x4490 ;  /* 0x0000449000207802 */ /* 0x000fe40000000f00 */
[----:B------:R-:W-:Y:S05]  /*4480*/  CALL.REL.NOINC `($__internal_149_$__cuda_sm70_shflsync_down_p) ;  /* 0x000001c000007944 */ /* 0x000fea0003c00000 */
[----:B------:R-:W-:Y:S01]  /*4490*/  FADD.FTZ R147, R210, R147 ;  /* 0x00000093d2937221 */ /* 0x000fe20000010000 */
[----:B------:R-:W-:Y:S01]  /*44a0*/  MOV R251, 0xffffffff ;  /* 0xffffffff00fb7802 */ /* 0x000fe20000000f00 */
[----:B------:R-:W-:Y:S01]  /*44b0*/  FADD.FTZ R34, R34, R35 ;  /* 0x0000002322227221 */ /* 0x000fe20000010000 */
[----:B------:R-:W-:Y:S01]  /*44c0*/  HFMA2.MMA R35, -RZ, RZ, 0, 1.1920928955078125e-07 ;  /* 0x00000002ff237435 */ /* 0x000fe200000001ff */
[----:B------:R-:W-:-:S02]  /*44d0*/  MOV R32, 0x4500 ;  /* 0x0000450000207802 */ /* 0x000fc40000000f00 */
[----:B------:R-:W-:-:S03]  /*44e0*/  MOV R33, R147 ;  /* 0x0000009300217202 */ /* 0x000fc60000000f00 */
[----:B------:R-:W-:Y:S05]  /*44f0*/  CALL.REL.NOINC `($__internal_149_$__cuda_sm70_shflsync_down_p) ;  /* 0x0000015000007944 */ /* 0x000fea0003c00000 */
[----:B------:R-:W-:Y:S01]  /*4500*/  MOV R210, R35 ;  /* 0x0000002300d27202 */ /* 0x000fe20000000f00 */
[----:B------:R-:W-:Y:S01]  /*4510*/  HFMA2.MMA R35, -RZ, RZ, 0, 1.1920928955078125e-07 ;  /* 0x00000002ff237435 */ /* 0x000fe200000001ff */
[----:B------:R-:W-:Y:S02]  /*4520*/  MOV R33, R34 ;  /* 0x0000002200217202 */ /* 0x000fe40000000f00 */
[----:B------:R-:W-:Y:S02]  /*4530*/  MOV R251, 0xffffffff ;  /* 0xffffffff00fb7802 */ /* 0x000fe40000000f00 */
[----:B------:R-:W-:Y:S02]  /*4540*/  MOV R32, 0x4560 ;  /* 0x0000456000207802 */ /* 0x000fe40000000f00 */
[----:B------:R-:W-:Y:S05]  /*4550*/  CALL.REL.NOINC `($__internal_149_$__cuda_sm70_shflsync_down_p) ;  /* 0x000000f000007944 */ /* 0x000fea0003c00000 */
[----:B------:R-:W-:Y:S01]  /*4560*/  FADD.FTZ R147, R210, R147 ;  /* 0x00000093d2937221 */ /* 0x000fe20000010000 */
[----:B------:R-:W-:Y:S01]  /*4570*/  MOV R251, 0xffffffff ;  /* 0xffffffff00fb7802 */ /* 0x000fe20000000f00 */
[----:B------:R-:W-:Y:S01]  /*4580*/  FADD.FTZ R34, R34, R35 ;  /* 0x0000002322227221 */ /* 0x000fe20000010000 */
[----:B------:R-:W-:Y:S01]  /*4590*/  HFMA2.MMA R35, -RZ, RZ, 0, 5.9604644775390625e-08 ;  /* 0x00000001ff237435 */ /* 0x000fe200000001ff */
[----:B------:R-:W-:-:S02]  /*45a0*/  MOV R32, 0x45d0 ;  /* 0x000045d000207802 */ /* 0x000fc40000000f00 */
[----:B------:R-:W-:-:S03]  /*45b0*/  MOV R33, R147 ;  /* 0x0000009300217202 */ /* 0x000fc60000000f00 */
[----:B------:R-:W-:Y:S05]  /*45c0*/  CALL.REL.NOINC `($__internal_149_$__cuda_sm70_shflsync_down_p) ;  /* 0x0000008000007944 */ /* 0x000fea0003c00000 */
[----:B------:R-:W-:Y:S01]  /*45d0*/  MOV R210, R35 ;  /* 0x0000002300d27202 */ /* 0x000fe20000000f00 */
[----:B------:R-:W-:Y:S01]  /*45e0*/  HFMA2.MMA R35, -RZ, RZ, 0, 5.9604644775390625e-08 ;  /* 0x00000001ff237435 */ /* 0x000fe200000001ff */
[----:B------:R-:W-:Y:S02]  /*45f0*/  MOV R33, R34 ;  /* 0x0000002200217202 */ /* 0x000fe40000000f00 */
[----:B------:R-:W-:Y:S02]  /*4600*/  MOV R251, 0xffffffff ;  /* 0xffffffff00fb7802 */ /* 0x000fe40000000f00 */
[----:B------:R-:W-:Y:S02]  /*4610*/  MOV R32, 0x4630 ;  /* 0x0000463000207802 */ /* 0x000fe40000000f00 */
[----:B------:R-:W-:Y:S05]  /*4620*/  CALL.REL.NOINC `($__internal_149_$__cuda_sm70_shflsync_down_p) ;  /* 0x0000002000007944 */ /* 0x000fea0003c00000 */
[----:B------:R-:W-:Y:S01]  /*4630*/  MOV R33, R35 ;  /* 0x0000002300217202 */ /* 0x000fe20000000f00 */
[----:B------:R-:W-:Y:S05]  /*4640*/  BRA `(.L_x_2068) ;  /* 0xffffe48000007947 */ /* 0x000fea000383ffff */
        .weak           $__internal_149_$__cuda_sm70_shflsync_down_p
        .type           $__internal_149_$__cuda_sm70_shflsync_down_p,@function
        .size           $__internal_149_$__cuda_sm70_shflsync_down_p,(.L_x_3556 - $__internal_149_$__cuda_sm70_shflsync_down_p)
$__internal_149_$__cuda_sm70_shflsync_down_p:
[----:B------:R-:W-:Y:S01]  /*4650*/  HFMA2.MMA R250, -RZ, RZ, 0, 1.847743988037109375e-06 ;  /* 0x0000001ffffa7435 */ /* 0x000fe200000001ff */
[----:B------:R-:W-:Y:S06]  /*4660*/  WARPSYNC R251 ;  /* 0x000000fb00007348 */ /* 0x000fec0003800000 */
[----:B------:R0:W1:Y:S04]  /*4670*/  SHFL.DOWN PT, R35, R33, R35, R250 ;  /* 0x0800002321237389 */ /* 0x00006800000e00fa */
[----:B0-----:R-:W0:Y:S01]  /*4680*/  S2R R250, SR_TID.X ;  /* 0x0000000000fa7919 */ /* 0x001e220000002100 */
[----:B------:R-:W-:-:S02]  /*4690*/  MOV R33, 0x0 ;  /* 0x0000000000217802 */ /* 0x000fc40000000f00 */
[----:B0-----:R-:W-:Y:S02]  /*46a0*/  SHF.R.U32.HI R250, RZ, 0x5, R250 ;  /* 0x00000005fffa7819 */ /* 0x001fe400000116fa */
[----:B-1----:R-:W-:Y:S05]  /*46b0*/  RET.REL.NODEC R32 `(_ZN10layer_norm13ln_bwd_kernelINS_13Kernel_traitsIffffjLj10240ELj2ELj1ELj4ELj16ENS_18Kernel_traits_baseILj10240EffffjLj128EEEEEEEvNS_9BwdParamsE) ;  /* 0xffffb94020007950 */ /* 0x002fea0003c3ffff */
.L_x_2069:
        /* <DEDUP_REMOVED lines=12> */
.L_x_3556:


//--------------------- .text._ZN10layer_norm22ln_bwd_finalize_kernelINS_22Kernel_traits_finalizeILj8192E13__nv_bfloat16fS2_fjLj1024ELj4ENS_18Kernel_traits_baseILj8192ES2_fS2_fjLj1024EEEEEEEvNS_9BwdParamsE --------------------------
	.section	.text._ZN10layer_norm22ln_bwd_finalize_kernelINS_22Kernel_traits_finalizeILj8192E13__nv_bfloat16fS2_fjLj1024ELj4ENS_18Kernel_traits_baseILj8192ES2_fS2_fjLj1024EEEEEEEvNS_9BwdParamsE,"ax",@progbits
	.sectioninfo	@"SHI_REGISTERS=32"
	.align	128
        .global         _ZN10layer_norm22ln_bwd_finalize_kernelINS_22Kernel_traits_finalizeILj8192E13__nv_bfloat16fS2_fjLj1024ELj4ENS_18Kernel_traits_baseILj8192ES2_fS2_fjLj1024EEEEEEEvNS_9BwdParamsE
        .type           _ZN10layer_norm22ln_bwd_finalize_kernelINS_22Kernel_traits_finalizeILj8192E13__nv_bfloat16fS2_fjLj1024ELj4ENS_18Kernel_traits_baseILj8192ES2_fS2_fjLj1024EEEEEEEvNS_9BwdParamsE,@function
        .size           _ZN10layer_norm22ln_bwd_finalize_kernelINS_22Kernel_traits_finalizeILj8192E13__nv_bfloat16fS2_fjLj1024ELj4ENS_18Kernel_traits_baseILj8192ES2_fS2_fjLj1024EEEEEEEvNS_9BwdParamsE,(.L_x_3557 - _ZN10layer_norm22ln_bwd_finalize_kernelINS_22Kernel_traits_finalizeILj8192E13__nv_bfloat16fS2_fjLj1024ELj4ENS_18Kernel_traits_baseILj8192ES2_fS2_fjLj1024EEEEEEEvNS_9BwdParamsE)
        .other          _ZN10layer_norm22ln_bwd_finalize_kernelINS_22Kernel_traits_finalizeILj8192E13__nv_bfloat16fS2_fjLj1024ELj4ENS_18Kernel_traits_baseILj8192ES2_fS2_fjLj1024EEEEEEEvNS_9BwdParamsE,@"STO_CUDA_ENTRY STV_DEFAULT"
_ZN10layer_norm22ln_bwd_finalize_kernelINS_22Kernel_traits_finalizeILj8192E13__nv_bfloat16fS2_fjLj1024ELj4ENS_18Kernel_traits_baseILj8192ES2_fS2_fjLj1024EEEEEEEvNS_9BwdParamsE:
.text._ZN10layer_norm22ln_bwd_finalize_kernelINS_22Kernel_traits_finalizeILj8192E13__nv_bfloat16fS2_fjLj1024ELj4ENS_18Kernel_traits_baseILj8192ES2_fS2_fjLj1024EEEEEEEvNS_9BwdParamsE:
        /* <DEDUP_REMOVED lines=19> */
.L_x_2082:
        /* <DEDUP_REMOVED lines=27> */
.L_x_2074:
        /* <DEDUP_REMOVED lines=32> */
.L_x_2073:
[----:B------:R-:W-:Y:S05]  /*04e0*/  BSYNC B1 ;  /* 0x0000000000017941 */ /* 0x000fea0003800000 */
.L_x_2072:
        /* <DEDUP_REMOVED lines=22> */
.L_x_2076:
[----:B------:R-:W-:Y:S05]  /*0650*/  BSYNC B1 ;  /* 0x0000000000017941 */ /* 0x000fea0003800000 */
.L_x_2075:
        /* <DEDUP_REMOVED lines=10> */
.L_x_2071:
[----:B------:R-:W-:Y:S05]  /*0700*/  BSYNC B0 ;  /* 0x0000000000007941 */ /* 0x000fea0003800000 */
.L_x_2070:
        /* <DEDUP_REMOVED lines=11> */
.L_x_2083:
        /* <DEDUP_REMOVED lines=18> */
.L_x_2084:
[----:B------:R-:W-:Y:S01]  /*08e0*/  @!P1 SHF.R.U32.HI R2, RZ, 0x3, R0 ;  /* 0x00000003ff029819 */ /* 0x000fe20000011600 */
[----:B---3--:R-:W-:Y:S02]  /*08f0*/  FADD.FTZ R5, R5, R10 ;  /* 0x0000000a05057221 */ /* 0x008fe40000010000 */
[----:B--2---:R-:W-:Y:S01]  /*0900*/  FADD.FTZ R7, R7, R4 ;  /* 0x0000000407077221 */ /* 0x004fe20000010000 */
[----:B------:R-:W-:-:S05]  /*0910*/  @!P1 LOP3.LUT R2, R2, 0x1ffffffc, RZ, 0xc0, !PT ;  /* 0x1ffffffc02029812 */ /* 0x000fca00078ec0ff */
[----:B------:R2:W-:Y:S04]  /*0920*/  @!P1 STS [R2+0x2000], R5 ;  /* 0x0020000502009388 */ /* 0x0005e80000000800 */
[----:B------:R2:W-:Y:S02]  /*0930*/  @!P1 STS [R2+0x2080], R7 ;  /* 0x0020800702009388 */ /* 0x0005e40000000800 */
.L_x_2077:
        /* <DEDUP_REMOVED lines=13> */
.L_x_2081:
[----:B------:R-:W-:Y:S05]  /*0a10*/  BSYNC B0 ;  /* 0x0000000000007941 */ /* 0x000fea0003800000 */
.L_x_2080:
[C---:B------:R-:W-:Y:S02]  /*0a20*/  ISETP.GT.U32.AND P1, PT, R18.reuse, -0x2001, PT ;  /* 0xffffdfff1200780c */ /* 0x040fe40003f24070 */
[----:B------:R-:W-:Y:S02]  /*0a30*/  IADD3 R18, R18, 0x2000, RZ ;  /* 0x0000200012127810 */ /* 0x000fe40007ffe0ff */
[----:B------:R-:W-:-:S09]  /*0a40*/  IADD3 R19, R19, 0x1000, RZ ;  /* 0x0000100013137810 */ /* 0x000fd20007ffe0ff */
[----:B012---:R-:W-:Y:S05]  /*0a50*/  @P1 BRA `(.L_x_2082) ;  /* 0xfffff6d000001947 */ /* 0x007fea000383ffff */
[----:B------:R-:W-:Y:S05]  /*0a60*/  EXIT ;  /* 0x000000000000794d */ /* 0x000fea0003800000 */
.L_x_2078:
[----:B--2---:R-:W-:Y:S01]  /*0a70*/  IMAD.MOV.U32 R10, RZ, RZ, R4 ;  /* 0x000000ffff0a7224 */ /* 0x004fe200078e0004 */
[----:B------:R-:W-:Y:S01]  /*0a80*/  MOV R9, 0x1 ;  /* 0x0000000100097802 */ /* 0x000fe20000000f00 */
[----:B------:R-:W-:Y:S01]  /*0a90*/  IMAD.MOV.U32 R6, RZ, RZ, 0x1f ;  /* 0x0000001fff067424 */ /* 0x000fe200078e00ff */
[----:B------:R-:W-:Y:S02]  /*0aa0*/  MOV R11, 0xffffffff ;  /* 0xffffffff000b7802 */ /* 0x000fe40000000f00 */
[----:B------:R-:W-:Y:S02]  /*0ab0*/  MOV R2, 0xad0 ;  /* 0x00000ad000027802 */ /* 0x000fe40000000f00 */
[----:B01----:R-:W-:Y:S05]  /*0ac0*/  CALL.REL.NOINC `($__internal_150_$__cuda_sm70_shflsync_bfly_p) ;  /* 0x000003c000007944 */ /* 0x003fea0003c00000 */
[----:B-1----:R-:W-:Y:S01]  /*0ad0*/  IMAD.MOV.U32 R3, RZ, RZ, R6 ;  /* 0x000000ffff037224 */ /* 0x002fe200078e0006 */
[----:B0-----:R-:W-:Y:S05]  /*0ae0*/  BRA `(.L_x_2083) ;  /* 0xfffffcd000007947 */ /* 0x001fea000383ffff */
.L_x_2079:
[----:B------:R-:W-:Y:S01]  /*0af0*/  HFMA2.MMA R6, -RZ, RZ, 0, 1.847743988037109375e-06 ;  /* 0x0000001fff067435 */ /* 0x000fe200000001ff */
[----:B------:R-:W-:Y:S01]  /*0b00*/  MOV R10, R13 ;  /* 0x0000000d000a7202 */ /* 0x000fe20000000f00 */
[----:B------:R-:W-:Y:S01]  /*0b10*/  IMAD.MOV.U32 R9, RZ, RZ, 0x2 ;  /* 0x00000002ff097424 */ /* 0x000fe200078e00ff */
[----:B------:R-:W-:Y:S01]  /*0b20*/  MOV R2, 0xb50 ;  /* 0x00000b5000027802 */ /* 0x000fe20000000f00 */
[----:B------:R-:W-:-:S02]  /*0b30*/  IMAD.MOV.U32 R11, RZ, RZ, -0x1 ;  /* 0xffffffffff0b7424 */ /* 0x000fc400078e00ff */
[----:B012---:R-:W-:Y:S05]  /*0b40*/  CALL.REL.NOINC `($__internal_150_$__cuda_sm70_shflsync_bfly_p) ;  /* 0x0000034000007944 */ /* 0x007fea0003c00000 */
[----:B01----:R-:W-:Y:S01]  /*0b50*/  FADD.FTZ R10, R13, R6 ;  /* 0x000000060d0a7221 */ /* 0x003fe20000010000 */
[----:B------:R-:W-:Y:S01]  /*0b60*/  MOV R9, 0x4 ;  /* 0x0000000400097802 */ /* 0x000fe20000000f00 */
[----:B------:R-:W-:Y:S01]  /*0b70*/  IMAD.MOV.U32 R6, RZ, RZ, 0x1f ;  /* 0x0000001fff067424 */ /* 0x000fe200078e00ff */
[----:B------:R-:W-:-:S02]  /*0b80*/  MOV R11, 0xffffffff ;  /* 0xffffffff000b7802 */ /* 0x000fc40000000f00 */
[----:B------:R-:W-:Y:S02]  /*0b90*/  MOV R2, 0xbb0 ;  /* 0x00000bb000027802 */ /* 0x000fe40000000f00 */
[----:B------:R-:W-:Y:S05]  /*0ba0*/  CALL.REL.NOINC `($__internal_150_$__cuda_sm70_shflsync_bfly_p) ;  /* 0x000002e000007944 */ /* 0x000fea0003c00000 */
[----:B01----:R-:W-:Y:S01]  /*0bb0*/  FADD.FTZ R10, R10, R6 ;  /* 0x000000060a0a7221 */ /* 0x003fe20000010000 */
[----:B------:R-:W-:Y:S01]  /*0bc0*/  HFMA2.MMA R6, -RZ, RZ, 0, 1.847743988037109375e-06 ;  /* 0x0000001fff067435 */ /* 0x000fe200000001ff */
[----:B------:R-:W-:Y:S01]  /*0bd0*/  IMAD.MOV.U32 R9, RZ, RZ, 0x8 ;  /* 0x00000008ff097424 */ /* 0x000fe200078e00ff */
[----:B------:R-:W-:Y:S01]  /*0be0*/  MOV R2, 0xc10 ;  /* 0x00000c1000027802 */ /* 0x000fe20000000f00 */
[----:B------:R-:W-:-:S03]  /*0bf0*/  IMAD.MOV.U32 R11, RZ, RZ, -0x1 ;  /* 0xffffffffff0b7424 */ /* 0x000fc600078e00ff */
[----:B------:R-:W-:Y:S05]  /*0c00*/  CALL.REL.NOINC `($__internal_150_$__cuda_sm70_shflsync_bfly_p) ;  /* 0x0000028000007944 */ /* 0x000fea0003c00000 */
[----:B-1----:R-:W-:Y:S01]  /*0c10*/  FADD.FTZ R4, R10, R6 ;  /* 0x000000060a047221 */ /* 0x002fe20000010000 */
[----:B0-----:R-:W-:Y:S01]  /*0c20*/  MOV R9, 0x10 ;  /* 0x0000001000097802 */ /* 0x001fe20000000f00 */
[----:B------:R-:W-:Y:S01]  /*0c30*/  IMAD.MOV.U32 R6, RZ, RZ, 0x1f ;  /* 0x0000001fff067424 */ /* 0x000fe200078e00ff */
[----:B------:R-:W-:Y:S01]  /*0c40*/  MOV R11, 0xffffffff ;  /* 0xffffffff000b7802 */ /* 0x000fe20000000f00 */
[----:B------:R-:W-:Y:S01]  /*0c50*/  IMAD.MOV.U32 R10, RZ, RZ, R4 ;  /* 0x000000ffff0a7224 */ /* 0x000fe200078e0004 */
[----:B------:R-:W-:Y:S02]  /*0c60*/  MOV R2, 0xc80 ;  /* 0x00000c8000027802 */ /* 0x000fe40000000f00 */
[----:B------:R-:W-:Y:S05]  /*0c70*/  CALL.REL.NOINC `($__internal_150_$__cuda_sm70_shflsync_bfly_p) ;  /* 0x0000021000007944 */ /* 0x000fea0003c00000 */
[----:B0-----:R-:W-:Y:S01]  /*0c80*/  HFMA2.MMA R9, -RZ, RZ, 0, 5.9604644775390625e-08 ;  /* 0x00000001ff097435 */ /* 0x001fe200000001ff */
[----:B-1----:R-:W-:Y:S01]  /*0c90*/  MOV R7, R6 ;  /* 0x0000000600077202 */ /* 0x002fe20000000f00 */
[----:B------:R-:W-:Y:S01]  /*0ca0*/  IMAD.MOV.U32 R10, RZ, RZ, R5 ;  /* 0x000000ffff0a7224 */ /* 0x000fe200078e0005 */
[----:B------:R-:W-:Y:S01]  /*0cb0*/  MOV R11, 0xffffffff ;  /* 0xffffffff000b7802 */ /* 0x000fe20000000f00 */
[----:B------:R-:W-:Y:S01]  /*0cc0*/  IMAD.MOV.U32 R6, RZ, RZ, 0x1f ;  /* 0x0000001fff067424 */ /* 0x000fe200078e00ff */
[----:B------:R-:W-:-:S02]  /*0cd0*/  MOV R2, 0xcf0 ;  /* 0x00000cf000027802 */ /* 0x000fc40000000f00 */
[----:B------:R-:W-:Y:S05]  /*0ce0*/  CALL.REL.NOINC `($__internal_150_$__cuda_sm70_shflsync_bfly_p) ;  /* 0x000001a000007944 */ /* 0x000fea0003c00000 */
[----:B01----:R-:W-:Y:S01]  /*0cf0*/  FADD.FTZ R10, R5, R6 ;  /* 0x00000006050a7221 */ /* 0x003fe20000010000 */
[----:B------:R-:W-:Y:S01]  /*0d00*/  HFMA2.MMA R6, -RZ, RZ, 0, 1.847743988037109375e-06 ;  /* 0x0000001fff067435 */ /* 0x000fe200000001ff */
[----:B------:R-:W-:Y:S01]  /*0d10*/  IMAD.MOV.U32 R9, RZ, RZ, 0x2 ;  /* 0x00000002ff097424 */ /* 0x000fe200078e00ff */
[----:B------:R-:W-:Y:S01]  /*0d20*/  MOV R2, 0xd50 ;  /* 0x00000d5000027802 */ /* 0x000fe20000000f00 */
[----:B------:R-:W-:-:S03]  /*0d30*/  IMAD.MOV.U32 R11, RZ, RZ, -0x1 ;  /* 0xffffffffff0b7424 */ /* 0x000fc600078e00ff */
[----:B------:R-:W-:Y:S05]  /*0d40*/  CALL.REL.NOINC `($__internal_150_$__cuda_sm70_shflsync_bfly_p) ;  /* 0x0000014000007944 */ /* 0x000fea0003c00000 */
        /* <DEDUP_REMOVED lines=13> */
[----:B------:R-:W-:Y:S01]  /*0e20*/  HFMA2.MMA R6, -RZ, RZ, 0, 1.847743988037109375e-06 ;  /* 0x0000001fff067435 */ /* 0x000fe200000001ff */
[----:B------:R-:W-:Y:S01]  /*0e30*/  MOV R9, 0x10 ;  /* 0x0000001000097802 */ /* 0x000fe20000000f00 */
[----:B------:R-:W-:Y:S01]  /*0e40*/  IMAD.MOV.U32 R11, RZ, RZ, -0x1 ;  /* 0xffffffffff0b7424 */ /* 0x000fe200078e00ff */
[----:B------:R-:W-:-:S03]  /*0e50*/  MOV R2, 0xe70 ;  /* 0x00000e7000027802 */ /* 0x000fc60000000f00 */
[----:B------:R-:W-:Y:S05]  /*0e60*/  CALL.REL.NOINC `($__internal_150_$__cuda_sm70_shflsync_bfly_p) ;  /* 0x0000002000007944 */ /* 0x000fea0003c00000 */
[----:B-1----:R-:W-:Y:S01]  /*0e70*/  MOV R5, R6 ;  /* 0x0000000600057202 */ /* 0x002fe20000000f00 */
[----:B0-----:R-:W-:Y:S05]  /*0e80*/  BRA `(.L_x_2084) ;  /* 0xfffffa5000007947 */ /* 0x001fea000383ffff */
        .weak           $__internal_150_$__cuda_sm70_shflsync_bfly_p
        .type           $__internal_150_$__cuda_sm70_shflsync_bfly_p,@function
        .size           $__internal_150_$__cuda_sm70_shflsync_bfly_p,(.L_x_3557 - $__internal_150_$__cuda_sm70_shflsync_bfly_p)
$__internal_150_$__cuda_sm70_shflsync_bfly_p:
[----:B------:R-:W-:Y:S01]  /*0e90*/  HFMA2.MMA R3, -RZ, RZ, 0, 0 ;  /* 0x00000000ff037435 */ /* 0x000fe200000001ff */
[----:B------:R-:W-:Y:S04]  /*0ea0*/  WARPSYNC R11 ;  /* 0x0000000b00007348 */ /* 0x000fe80003800000 */
[----:B------:R0:W1:Y:S01]  /*0eb0*/  SHFL.BFLY PT, R6, R10, R9, R6 ;  /* 0x0c0000090a067389 */ /* 0x00006200000e0006 */
[----:B------:R-:W-:Y:S05]  /*0ec0*/  RET.REL.NODEC R2 `(_ZN10layer_norm22ln_bwd_finalize_kernelINS_22Kernel_traits_finalizeILj8192E13__nv_bfloat16fS2_fjLj1024ELj4ENS_18Kernel_traits_baseILj8192ES2_fS2_fjLj1024EEEEEEEvNS_9BwdParamsE) ;  /* 0xfffff13002007950 */ /* 0x000fea0003c3ffff */
.L_x_2085:
        /* <DEDUP_REMOVED lines=11> */
.L_x_3557:


//--------------------- .text._ZN10layer_norm13ln_bwd_kernelINS_13Kernel_traitsI13__nv_bfloat16fS2_fjLj8192ELj2ELj1ELj4ELj16ENS_18Kernel_traits_baseILj8192ES2_fS2_fjLj128EEEEEEEvNS_9BwdParamsE --------------------------
	.section	.text._ZN10layer_norm13ln_bwd_kernelINS_13Kernel_traitsI13__nv_bfloat16fS2_fjLj8192ELj2ELj1ELj4ELj16ENS_18Kernel_traits_baseILj8192ES2_fS2_fjLj128EEEEEEEvNS_9BwdParamsE,"ax",@progbits
	.sectioninfo	@"SHI_REGISTERS=254"
	.align	128
        .global         _ZN10layer_norm13ln_bwd_kernelINS_13Kernel_traitsI13__nv_bfloat16fS2_fjLj8192ELj2ELj1ELj4ELj16ENS_18Kernel_traits_baseILj8192ES2_fS2_fjLj128EEEEEEEvNS_9BwdParamsE
        .type           _ZN10layer_norm13ln_bwd_kernelINS_13Kernel_traitsI13__nv_bfloat16fS2_fjLj8192ELj2ELj1ELj4ELj16ENS_18Kernel_traits_baseILj8192ES2_fS2_fjLj128EEEEEEEvNS_9BwdParamsE,@function
        .size           _ZN10layer_norm13ln_bwd_kernelINS_13Kernel_traitsI13__nv_bfloat16fS2_fjLj8192ELj2ELj1ELj4ELj16ENS_18Kernel_traits_baseILj8192ES2_fS2_fjLj128EEEEEEEvNS_9BwdParamsE,(.L_x_3558 - _ZN10layer_norm13ln_bwd_kernelINS_13Kernel_traitsI13__nv_bfloat16fS2_fjLj8192ELj2ELj1ELj4ELj16ENS_18Kernel_traits_baseILj8192ES2_fS2_fjLj128EEEEEEEvNS_9BwdParamsE)
        .other          _ZN10layer_norm13ln_bwd_kernelINS_13Kernel_traitsI13__nv_bfloat16fS2_fjLj8192ELj2ELj1ELj4ELj16ENS_18Kernel_traits_baseILj8192ES2_fS2_fjLj128EEEEEEEvNS_9BwdParamsE,@"STO_CUDA_ENTRY STV_DEFAULT"
_ZN10layer_norm13ln_bwd_kernelINS_13Kernel_traitsI13__nv_bfloat16fS2_fjLj8192ELj2ELj1ELj4ELj16ENS_18Kernel_traits_baseILj8192ES2_fS2_fjLj128EEEEEEEvNS_9BwdParamsE:
.text._ZN10layer_norm13ln_bwd_kernelINS_13Kernel_traitsI13__nv_bfloat16fS2_fjLj8192ELj2ELj1ELj4ELj16ENS_18Kernel_traits_baseILj8192ES2_fS2_fjLj128EEEEEEEvNS_9BwdParamsE:
        /* <DEDUP_REMOVED lines=213> */
.L_x_2094:
        /* <DEDUP_REMOVED lines=461> */
.L_x_2095:
        /* <DEDUP_REMOVED lines=18> */
.L_x_2096:
        /* <DEDUP_REMOVED lines=22> */
.L_x_2090:
[----:B------:R-:W-:Y:S05]  /*2ca0*/  BSYNC B0 ;  /* 0x0000000000007941 */ /* 0x000fea0003800000 */
.L_x_2089:
        /* <DEDUP_REMOVED lines=27> */
[----:B------:R-:W-:-:S03]  /*2e60*/  LOP3.LUT R61, R150, 0x2, RZ, 0xc, !PT ;  /* 0x00000002963d7812 */ /* 0x000fc600078e0cff */
.L_x_2092:
[----:B------:R-:W2:Y:S01]  /*2e70*/  LDG.E.STRONG.GPU R58, [R56.64] ;  /* 0x00000006383a7981 */ /* 0x000ea2000c1ef900 */
[----:B------:R-:W-:Y:S01]  /*2e80*/  YIELD ;  /* 0x0000000000007946 */ /* 0x000fe20003800000 */
[----:B--2---:R-:W-:Y:S01]  /*2e90*/  ISETP.NE.AND P0, PT, R58, R61, PT ;  /* 0x0000003d3a00720c */ /* 0x004fe20003f05270 */
[----:B------:R-:W-:-:S12]  /*2ea0*/  CCTL.IVALL ;  /* 0x00000000ff00798f */ /* 0x000fd80002000000 */
[----:B------:R-:W-:Y:S05]  /*2eb0*/  @P0 BRA `(.L_x_2092) ;  /* 0xffffffb000000947 */ /* 0x000fea000383ffff */
.L_x_2091:
        /* <DEDUP_REMOVED lines=34> */
[----:B------:R-:W-:Y:S02]  /*30e0*/  FMUL.FTZ R60, R59, 0.0001220703125 ;  /* 0x390000003b3c7820 */ /* 0x000fe40000410000 */
[----:B------:R-:W-:-:S04]  /*30f0*/  FMUL.FTZ R59, R58, 0.0001220703125 ;  /* 0x390000003a3b7820 */ /* 0x000fc80000410000 */
        /* <DEDUP_REMOVED lines=117> */
.L_x_2093:
        /* <DEDUP_REMOVED lines=44> */
.L_x_2086:
        /* <DEDUP_REMOVED lines=43> */
.L_x_2087:
[----:B------:R-:W-:Y:S02]  /*3dc0*/  MOV R60, R62 ;  /* 0x0000003e003c7202 */ /* 0x000fe40000000f00 */
[----:B------:R-:W-:-:S02]  /*3dd0*/  MOV R219, 0x10 ;  /* 0x0000001000db7802 */ /* 0x000fc40000000f00 */
[----:B------:R-:W-:Y:S02]  /*3de0*/  MOV R222, 0x1f ;  /* 0x0000001f00de7802 */ /* 0x000fe40000000f00 */
[----:B------:R-:W-:Y:S02]  /*3df0*/  MOV R221, 0xffffffff ;  /* 0xffffffff00dd7802 */ /* 0x000fe40000000f00 */
[----:B------:R-:W-:Y:S02]  /*3e00*/  MOV R56, 0x3e20 ;  /* 0x00003e2000387802 */ /* 0x000fe40000000f00 */
[----:B------:R-:W-:Y:S05]  /*3e10*/  CALL.REL.NOINC `($__internal_151_$__cuda_sm70_shflsync_down_p) ;  /* 0x0000045000007944 */ /* 0x000fea0003c00000 */
[----:B-1----:R-:W-:Y:S01]  /*3e20*/  MOV R59, R222 ;  /* 0x000000de003b7202 */ /* 0x002fe20000000f00 */
[----:B0-----:R-:W-:Y:S05]  /*3e30*/  BRA `(.L_x_2095) ;  /* 0xffffebe000007947 */ /* 0x001fea000383ffff */
.L_x_2088:
[----:B------:R-:W-:Y:S01]  /*3e40*/  HFMA2.MMA R219, -RZ, RZ, 0, 9.5367431640625e-07 ;  /* 0x00000010ffdb7435 */ /* 0x000fe200000001ff */
[----:B------:R-:W-:Y:S02]  /*3e50*/  MOV R60, R61 ;  /* 0x0000003d003c7202 */ /* 0x000fe40000000f00 */
[----:B------:R-:W-:Y:S02]  /*3e60*/  MOV R222, 0x1f ;  /* 0x0000001f00de7802 */ /* 0x000fe40000000f00 */
[----:B------:R-:W-:-:S02]  /*3e70*/  MOV R221, 0xffffffff ;  /* 0xffffffff00dd7802 */ /* 0x000fc40000000f00 */
[----:B------:R-:W-:Y:S02]  /*3e80*/  MOV R56, 0x3ea0 ;  /* 0x00003ea000387802 */ /* 0x000fe40000000f00 */
[----:B01----:R-:W-:Y:S05]  /*3e90*/  CALL.REL.NOINC `($__internal_151_$__cuda_sm70_shflsync_down_p) ;  /* 0x000003d000007944 */ /* 0x003fea0003c00000 */
[----:B------:R-:W-:Y:S01]  /*3ea0*/  FADD.FTZ R62, R62, R59 ;  /* 0x0000003b3e3e7221 */ /* 0x000fe20000010000 */
[----:B0-----:R-:W-:Y:S01]  /*3eb0*/  HFMA2.MMA R219, -RZ, RZ, 0, 4.76837158203125e-07 ;  /* 0x00000008ffdb7435 */ /* 0x001fe200000001ff */
[----:B-1----:R-:W-:Y:S01]  /*3ec0*/  FADD.FTZ R61, R61, R222 ;  /* 0x000000de3d3d7221 */ /* 0x002fe20000010000 */
[----:B------:R-:W-:Y:S02]  /*3ed0*/  MOV R222, 0x1f ;  /* 0x0000001f00de7802 */ /* 0x000fe40000000f00 */
[----:B------:R-:W-:Y:S02]  /*3ee0*/  MOV R221, 0xffffffff ;  /* 0xffffffff00dd7802 */ /* 0x000fe40000000f00 */
[----:B------:R-:W-:Y:S02]  /*3ef0*/  MOV R60, R62 ;  /* 0x0000003e003c7202 */ /* 0x000fe40000000f00 */
[----:B------:R-:W-:Y:S02]  /*3f00*/  MOV R56, 0x3f20 ;  /* 0x00003f2000387802 */ /* 0x000fe40000000f00 */
[----:B------:R-:W-:Y:S05]  /*3f10*/  CALL.REL.NOINC `($__internal_151_$__cuda_sm70_shflsync_down_p) ;  /* 0x0000035000007944 */ /* 0x000fea0003c00000 */
[----:B0-----:R-:W-:Y:S01]  /*3f20*/  HFMA2.MMA R219, -RZ, RZ, 0, 4.76837158203125e-07 ;  /* 0x00000008ffdb7435 */ /* 0x001fe200000001ff */
[----:B-1----:R-:W-:-:S02]  /*3f30*/  MOV R59, R222 ;  /* 0x000000de003b7202 */ /* 0x002fc40000000f00 */
[----:B------:R-:W-:Y:S02]  /*3f40*/  MOV R60, R61 ;  /* 0x0000003d003c7202 */ /* 0x000fe40000000f00 */
[----:B------:R-:W-:Y:S02]  /*3f50*/  MOV R222, 0x1f ;  /* 0x0000001f00de7802 */ /* 0x000fe40000000f00 */
[----:B------:R-:W-:Y:S02]  /*3f60*/  MOV R221, 0xffffffff ;  /* 0xffffffff00dd7802 */ /* 0x000fe40000000f00 */
[----:B------:R-:W-:Y:S02]  /*3f70*/  MOV R56, 0x3f90 ;  /* 0x00003f9000387802 */ /* 0x000fe40000000f00 */
[----:B------:R-:W-:Y:S05]  /*3f80*/  CALL.REL.NOINC `($__internal_151_$__cuda_sm70_shflsync_down_p) ;  /* 0x000002e000007944 */ /* 0x000fea0003c00000 */
[----:B------:R-:W-:Y:S01]  /*3f90*/  FADD.FTZ R62, R59, R62 ;  /* 0x0000003e3b3e7221 */ /* 0x000fe20000010000 */
[----:B0-----:R-:W-:Y:S01]  /*3fa0*/  HFMA2.MMA R219, -RZ, RZ, 0, 2.384185791015625e-07 ;  /* 0x00000004ffdb7435 */ /* 0x001fe200000001ff */
[----:B-1----:R-:W-:Y:S01]  /*3fb0*/  FADD.FTZ R61, R61, R222 ;  /* 0x000000de3d3d7221 */ /* 0x002fe20000010000 */
[----:B------:R-:W-:Y:S02]  /*3fc0*/  MOV R222, 0x1f ;  /* 0x0000001f00de7802 */ /* 0x000fe40000000f00 */
[----:B------:R-:W-:-:S02]  /*3fd0*/  MOV R221, 0xffffffff ;  /* 0xffffffff00dd7802 */ /* 0x000fc40000000f00 */
[----:B------:R-:W-:Y:S02]  /*3fe0*/  MOV R60, R62 ;  /* 0x0000003e003c7202 */ /* 0x000fe40000000f00 */
[----:B------:R-:W-:Y:S02]  /*3ff0*/  MOV R56, 0x4010 ;  /* 0x0000401000387802 */ /* 0x000fe40000000f00 */
[----:B------:R-:W-:Y:S05]  /*4000*/  CALL.REL.NOINC `($__internal_151_$__cuda_sm70_shflsync_down_p) ;  /* 0x0000026000007944 */ /* 0x000fea0003c00000 */
[----:B0-----:R-:W-:Y:S01]  /*4010*/  HFMA2.MMA R219, -RZ, RZ, 0, 2.384185791015625e-07 ;  /* 0x00000004ffdb7435 */ /* 0x001fe200000001ff */
[----:B-1----:R-:W-:Y:S02]  /*4020*/  MOV R59, R222 ;  /* 0x000000de003b7202 */ /* 0x002fe40000000f00 */
[----:B------:R-:W-:Y:S02]  /*4030*/  MOV R60, R61 ;  /* 0x0000003d003c7202 */ /* 0x000fe40000000f00 */
[----:B------:R-:W-:Y:S02]  /*4040*/  MOV R222, 0x1f ;  /* 0x0000001f00de7802 */ /* 0x000fe40000000f00 */
[----:B------:R-:W-:Y:S02]  /*4050*/  MOV R221, 0xffffffff ;  /* 0xffffffff00dd7802 */ /* 0x000fe40000000f00 */
[----:B------:R-:W-:-:S02]  /*4060*/  MOV R56, 0x4080 ;  /* 0x0000408000387802 */ /* 0x000fc40000000f00 */
[----:B------:R-:W-:Y:S05]  /*4070*/  CALL.REL.NOINC `($__internal_151_$__cuda_sm70_shflsync_down_p) ;  /* 0x000001f000007944 */ /* 0x000fea0003c00000 */
[----:B------:R-:W-:Y:S01]  /*4080*/  FADD.FTZ R62, R59, R62 ;  /* 0x0000003e3b3e7221 */ /* 0x000fe20000010000 */
[----:B0-----:R-:W-:Y:S01]  /*4090*/  HFMA2.MMA R219, -RZ, RZ, 0, 1.1920928955078125e-07 ;  /* 0x00000002ffdb7435 */ /* 0x001fe200000001ff */
[----:B-1----:R-:W-:Y:S01]  /*40a0*/  FADD.FTZ R63, R61, R222 ;  /* 0x000000de3d3f7221 */ /* 0x002fe20000010000 */
[----:B------:R-:W-:-:S02]  /*40b0*/  MOV R222, 0x1f ;  /* 0x0000001f00de7802 */ /* 0x000fc40000000f00 */
[----:B------:R-:W-:Y:S02]  /*40c0*/  MOV R221, 0xffffffff ;  /* 0xffffffff00dd7802 */ /* 0x000fe40000000f00 */
[----:B------:R-:W-:Y:S02]  /*40d0*/  MOV R60, R62 ;  /* 0x0000003e003c7202 */ /* 0x000fe40000000f00 */
[----:B------:R-:W-:Y:S02]  /*40e0*/  MOV R56, 0x4100 ;  /* 0x0000410000387802 */ /* 0x000fe40000000f00 */
[----:B------:R-:W-:Y:S05]  /*40f0*/  CALL.REL.NOINC `($__internal_151_$__cuda_sm70_shflsync_down_p) ;  /* 0x0000017000007944 */ /* 0x000fea0003c00000 */
[----:B0-----:R-:W-:Y:S01]  /*4100*/  HFMA2.MMA R219, -RZ, RZ, 0, 1.1920928955078125e-07 ;  /* 0x00000002ffdb7435 */ /* 0x001fe200000001ff */
[----:B-1----:R-:W-:Y:S02]  /*4110*/  MOV R59, R222 ;  /* 0x000000de003b7202 */ /* 0x002fe40000000f00 */
[----:B------:R-:W-:Y:S02]  /*4120*/  MOV R60, R63 ;  /* 0x0000003f003c7202 */ /* 0x000fe40000000f00 */
[----:B------:R-:W-:Y:S02]  /*4130*/  MOV R222, 0x1f ;  /* 0x0000001f00de7802 */ /* 0x000fe40000000f00 */
[----:B------:R-:W-:-:S02]  /*4140*/  MOV R221, 0xffffffff ;  /* 0xffffffff00dd7802 */ /* 0x000fc40000000f00 */
[----:B------:R-:W-:Y:S02]  /*4150*/  MOV R56, 0x4170 ;  /* 0x0000417000387802 */ /* 0x000fe40000000f00 */
[----:B------:R-:W-:Y:S05]  /*4160*/  CALL.REL.NOINC `($__internal_151_$__cuda_sm70_shflsync_down_p) ;  /* 0x0000010000007944 */ /* 0x000fea0003c00000 */
[----:B------:R-:W-:Y:S01]  /*4170*/  FADD.FTZ R61, R59, R62 ;  /* 0x0000003e3b3d7221 */ /* 0x000fe20000010000 */
[----:B0-----:R-:W-:Y:S01]  /*4180*/  HFMA2.MMA R219, -RZ, RZ, 0, 5.9604644775390625e-08 ;  /* 0x00000001ffdb7435 */ /* 0x001fe200000001ff */
[----:B-1----:R-:W-:Y:S01]  /*4190*/  FADD.FTZ R63, R63, R222 ;  /* 0x000000de3f3f7221 */ /* 0x002fe20000010000 */
[----:B------:R-:W-:Y:S02]  /*41a0*/  MOV R222, 0x1f ;  /* 0x0000001f00de7802 */ /* 0x000fe40000000f00 */
[----:B------:R-:W-:Y:S02]  /*41b0*/  MOV R221, 0xffffffff ;  /* 0xffffffff00dd7802 */ /* 0x000fe40000000f00 */
[----:B------:R-:W-:Y:S02]  /*41c0*/  MOV R60, R61 ;  /* 0x0000003d003c7202 */ /* 0x000fe40000000f00 */
[----:B------:R-:W-:Y:S02]  /*41d0*/  MOV R56, 0x41f0 ;  /* 0x000041f000387802 */ /* 0x000fe40000000f00 */
[----:B------:R-:W-:Y:S05]  /*41e0*/  CALL.REL.NOINC `($__internal_151_$__cuda_sm70_shflsync_down_p) ;  /* 0x0000008000007944 */ /* 0x000fea0003c00000 */
[----:B0-----:R-:W-:Y:S01]  /*41f0*/  HFMA2.MMA R219, -RZ, RZ, 0, 5.9604644775390625e-08 ;  /* 0x00000001ffdb7435 */ /* 0x001fe200000001ff */
[----:B-1----:R-:W-:-:S02]  /*4200*/  MOV R220, R222 ;  /* 0x000000de00dc7202 */ /* 0x002fc40000000f00 */
[----:B------:R-:W-:Y:S02]  /*4210*/  MOV R60, R63 ;  /* 0x0000003f003c7202 */ /* 0x000fe40000000f00 */
[----:B------:R-:W-:Y:S02]  /*4220*/  MOV R222, 0x1f ;  /* 0x0000001f00de7802 */ /* 0x000fe40000000f00 */
[----:B------:R-:W-:Y:S02]  /*4230*/  MOV R221, 0xffffffff ;  /* 0xffffffff00dd7802 */ /* 0x000fe40000000f00 */
[----:B------:R-:W-:Y:S02]  /*4240*/  MOV R56, 0x4260 ;  /* 0x0000426000387802 */ /* 0x000fe40000000f00 */
[----:B------:R-:W-:Y:S05]  /*4250*/  CALL.REL.NOINC `($__internal_151_$__cuda_sm70_shflsync_down_p) ;  /* 0x0000001000007944 */ /* 0x000fea0003c00000 */
[----:B01----:R-:W-:Y:S05]  /*4260*/  BRA `(.L_x_2096) ;  /* 0xffffe8d000007947 */ /* 0x003fea000383ffff */
        .weak           $__internal_151_$__cuda_sm70_shflsync_down_p
        .type           $__internal_151_$__cuda_sm70_shflsync_down_p,@function
        .size           $__internal_151_$__cuda_sm70_shflsync_down_p,(.L_x_3558 - $__internal_151_$__cuda_sm70_shflsync_down_p)
$__internal_151_$__cuda_sm70_shflsync_down_p:
[----:B------:R-:W-:Y:S01]  /*4270*/  HFMA2.MMA R57, -RZ, RZ, 0, 0 ;  /* 0x00000000ff397435 */ /* 0x000fe200000001ff */
[----:B------:R-:W-:Y:S04]  /*4280*/  WARPSYNC R221 ;  /* 0x000000dd00007348 */ /* 0x000fe80003800000 */
[----:B------:R0:W1:Y:S01]  /*4290*/  SHFL.DOWN PT, R222, R60, R219, R222 ;  /* 0x080000db3cde7389 */ /* 0x00006200000e00de */
[----:B------:R-:W-:Y:S05]  /*42a0*/  RET.REL.NODEC R56 `(_ZN10layer_norm13ln_bwd_kernelINS_13Kernel_traitsI13__nv_bfloat16fS2_fjLj8192ELj2ELj1ELj4ELj16ENS_18Kernel_traits_baseILj8192ES2_fS2_fjLj128EEEEEEEvNS_9BwdParamsE) ;  /* 0xffffbd5038007950 */ /* 0x000fea0003c3ffff */
.L_x_2097:
        /* <DEDUP_REMOVED lines=13> */
.L_x_3558:


//--------------------- .text._ZN10layer_norm22ln_bwd_finalize_kernelINS_22Kernel_traits_finalizeILj8192E13__nv_bfloat16S2_S2_fjLj1024ELj4ENS_18Kernel_traits_baseILj8192ES2_S2_S2_fjLj1024EEEEEEEvNS_9BwdParamsE --------------------------
	.section	.text._ZN10layer_norm22ln_bwd_finalize_kernelINS_22Kernel_traits_finalizeILj8192E13__nv_bfloat16S2_S2_fjLj1024ELj4ENS_18Kernel_traits_baseILj8192ES2_S2_S2_fjLj1024EEEEEEEvNS_9BwdParamsE,"ax",@progbits
	.sectioninfo	@"SHI_REGISTERS=32"
	.align	128
        .global         _ZN10layer_norm22ln_bwd_finalize_kernelINS_22Kernel_traits_finalizeILj8192E13__nv_bfloat16S2_S2_fjLj1024ELj4ENS_18Kernel_traits_baseILj8192ES2_S2_S2_fjLj1024EEEEEEEvNS_9BwdParamsE
        .type           _ZN10layer_norm22ln_bwd_finalize_kernelINS_22Kernel_traits_finalizeILj8192E13__nv_bfloat16S2_S2_fjLj1024ELj4ENS_18Kernel_traits_baseILj8192ES2_S2_S2_fjLj1024EEEEEEEvNS_9BwdParamsE,@function
        .size           _ZN10layer_norm22ln_bwd_finalize_kernelINS_22Kernel_traits_finalizeILj8192E13__nv_bfloat16S2_S2_fjLj1024ELj4ENS_18Kernel_traits_baseILj8192ES2_S2_S2_fjLj1024EEEEEEEvNS_9BwdParamsE,(.L_x_3559 - _ZN10layer_norm22ln_bwd_finalize_kernelINS_22Kernel_traits_finalizeILj8192E13__nv_bfloat16S2_S2_fjLj1024ELj4ENS_18Kernel_traits_baseILj8192ES2_S2_S2_fjLj1024EEEEEEEvNS_9BwdParamsE)
        .other          _ZN10layer_norm22ln_bwd_finalize_kernelINS_22Kernel_traits_finalizeILj8192E13__nv_bfloat16S2_S2_fjLj1024ELj4ENS_18Kernel_traits_baseILj8192ES2_S2_S2_fjLj1024EEEEEEEvNS_9BwdParamsE,@"STO_CUDA_ENTRY STV_DEFAULT"
_ZN10layer_norm22ln_bwd_finalize_kernelINS_22Kernel_traits_finalizeILj8192E13__nv_bfloat16S2_S2_fjLj1024ELj4ENS_18Kernel_traits_baseILj8192ES2_S2_S2_fjLj1024EEEEEEEvNS_9BwdParamsE:
.text._ZN10layer_norm22ln_bwd_finalize_kernelINS_22Kernel_traits_finalizeILj8192E13__nv_bfloat16S2_S2_fjLj1024ELj4ENS_18Kernel_traits_baseILj8192ES2_S2_S2_fjLj1024EEEEEEEvNS_9BwdParamsE:
        /* <DEDUP_REMOVED lines=19> */
.L_x_2110:
        /* <DEDUP_REMOVED lines=27> */
.L_x_2102:
        /* <DEDUP_REMOVED lines=32> */
.L_x_2101:
[----:B------:R-:W-:Y:S05]  /*04e0*/  BSYNC B1 ;  /* 0x0000000000017941 */ /* 0x000fea0003800000 */
.L_x_2100:
        /* <DEDUP_REMOVED lines=22> */
.L_x_2104:
[----:B------:R-:W-:Y:S05]  /*0650*/  BSYNC B1 ;  /* 0x0000000000017941 */ /* 0x000fea0003800000 */
.L_x_2103:
        /* <DEDUP_REMOVED lines=10> */
.L_x_2099:
[----:B------:R-:W-:Y:S05]  /*0700*/  BSYNC B0 ;  /* 0x0000000000007941 */ /* 0x000fea0003800000 */
.L_x_2098:
        /* <DEDUP_REMOVED lines=11> */
.L_x_2111:
        /* <DEDUP_REMOVED lines=18> */
.L_x_2112:
[----:B------:R-:W-:Y:S01]  /*08e0*/  @!P1 SHF.R.U32.HI R2, RZ, 0x3, R0 ;  /* 0x00000003ff029819 */ /* 0x000fe20000011600 */
[----:B---3--:R-:W-:Y:S02]  /*08f0*/  FADD.FTZ R5, R5, R10 ;  /* 0x0000000a05057221 */ /* 0x008fe40000010000 */
[----:B--2---:R-:W-:Y:S01]  /*0900*/  FADD.FTZ R7, R7, R4 ;  /* 0x0000000407077221 */ /* 0x004fe20000010000 */
[----:B------:R-:W-:-:S05]  /*0910*/  @!P1 LOP3.LUT R2, R2, 0x1ffffffc, RZ, 0xc0, !PT ;  /* 0x1ffffffc02029812 */ /* 0x000fca00078ec0ff */
[----:B------:R2:W-:Y:S04]  /*0920*/  @!P1 STS [R2+0x2000], R5 ;  /* 0x0020000502009388 */ /* 0x0005e80000000800 */
[----:B------:R2:W-:Y:S02]  /*0930*/  @!P1 STS [R2+0x2080], R7 ;  /* 0x0020800702009388 */ /* 0x0005e40000000800 */
.L_x_2105:
        /* <DEDUP_REMOVED lines=13> */
.L_x_2109:
[----:B------:R-:W-:Y:S05]  /*0a10*/  BSYNC B0 ;  /* 0x0000000000007941 */ /* 0x000fea0003800000 */
.L_x_2108:
[C---:B------:R-:W-:Y:S02]  /*0a20*/  ISETP.GT.U32.AND P1, PT, R18.reuse, -0x2001, PT ;  /* 0xffffdfff1200780c */ /* 0x040fe40003f24070 */
[----:B------:R-:W-:Y:S02]  /*0a30*/  IADD3 R18, R18, 0x2000, RZ ;  /* 0x0000200012127810 */ /* 0x000fe40007ffe0ff */
[----:B------:R-:W-:-:S09]  /*0a40*/  IADD3 R19, R19, 0x1000, RZ ;  /* 0x0000100013137810 */ /* 0x000fd20007ffe0ff */
[----:B012---:R-:W-:Y:S05]  /*0a50*/  @P1 BRA `(.L_x_2110) ;  /* 0xfffff6d000001947 */ /* 0x007fea000383ffff */
[----:B------:R-:W-:Y:S05]  /*0a60*/  EXIT ;  /* 0x000000000000794d */ /* 0x000fea0003800000 */
.L_x_2106:
[----:B--2---:R-:W-:Y:S01]  /*0a70*/  IMAD.MOV.U32 R10, RZ, RZ, R4 ;  /* 0x000000ffff0a7224 */ /* 0x004fe200078e0004 */
[----:B------:R-:W-:Y:S01]  /*0a80*/  MOV R9, 0x1 ;  /* 0x0000000100097802 */ /* 0x000fe20000000f00 */
[----:B------:R-:W-:Y:S01]  /*0a90*/  IMAD.MOV.U32 R6, RZ, RZ, 0x1f ;  /* 0x0000001fff067424 */ /* 0x000fe200078e00ff */
[----:B------:R-:W-:Y:S02]  /*0aa0*/  MOV R11, 0xffffffff ;  /* 0xffffffff000b7802 */ /* 0x000fe40000000f00 */
[----:B------:R-:W-:Y:S02]  /*0ab0*/  MOV R2, 0xad0 ;  /* 0x00000ad000027802 */ /* 0x000fe40000000f00 */
[----:B01----:R-:W-:Y:S05]  /*0ac0*/  CALL.REL.NOINC `($__internal_152_$__cuda_sm70_shflsync_bfly_p) ;  /* 0x000003c000007944 */ /* 0x003fea0003c00000 */
[----:B-1----:R-:W-:Y:S01]  /*0ad0*/  IMAD.MOV.U32 R3, RZ, RZ, R6 ;  /* 0x000000ffff037224 */ /* 0x002fe200078e0006 */
[----:B0-----:R-:W-:Y:S05]  /*0ae0*/  BRA `(.L_x_2111) ;  /* 0xfffffcd000007947 */ /* 0x001fea000383ffff */
.L_x_2107:
[----:B------:R-:W-:Y:S01]  /*0af0*/  HFMA2.MMA R6, -RZ, RZ, 0, 1.847743988037109375e-06 ;  /* 0x0000001fff067435 */ /* 0x000fe200000001ff */
[----:B------:R-:W-:Y:S01]  /*0b00*/  MOV R10, R13 ;  /* 0x0000000d000a7202 */ /* 0x000fe20000000f00 */
[----:B------:R-:W-:Y:S01]  /*0b10*/  IMAD.MOV.U32 R9, RZ, RZ, 0x2 ;  /* 0x00000002ff097424 */ /* 0x000fe200078e00ff */
[----:B------:R-:W-:Y:S01]  /*0b20*/  MOV R2, 0xb50 ;  /* 0x00000b5000027802 */ /* 0x000fe20000000f00 */
[----:B------:R-:W-:-:S02]  /*0b30*/  IMAD.MOV.U32 R11, RZ, RZ, -0x1 ;  /* 0xffffffffff0b7424 */ /* 0x000fc400078e00ff */
[----:B012---:R-:W-:Y:S05]  /*0b40*/  CALL.REL.NOINC `($__internal_152_$__cuda_sm70_shflsync_bfly_p) ;  /* 0x0000034000007944 */ /* 0x007fea0003c00000 */
[----:B01----:R-:W-:Y:S01]  /*0b50*/  FADD.FTZ R10, R13, R6 ;  /* 0x000000060d0a7221 */ /* 0x003fe20000010000 */
[----:B------:R-:W-:Y:S01]  /*0b60*/  MOV R9, 0x4 ;  /* 0x0000000400097802 */ /* 0x000fe20000000f00 */
[----:B------:R-:W-:Y:S01]  /*0b70*/  IMAD.MOV.U32 R6, RZ, RZ, 0x1f ;  /* 0x0000001fff067424 */ /* 0x000fe200078e00ff */
[----:B------:R-:W-:-:S02]  /*0b80*/  MOV R11, 0xffffffff ;  /* 0xffffffff000b7802 */ /* 0x000fc40000000f00 */
[----:B------:R-:W-:Y:S02]  /*0b90*/  MOV R2, 0xbb0 ;  /* 0x00000bb000027802 */ /* 0x000fe40000000f00 */
[----:B------:R-:W-:Y:S05]  /*0ba0*/  CALL.REL.NOINC `($__internal_152_$__cuda_sm70_shflsync_bfly_p) ;  /* 0x000002e000007944 */ /* 0x000fea0003c00000 */
[----:B01----:R-:W-:Y:S01]  /*0bb0*/  FADD.FTZ R10, R10, R6 ;  /* 0x000000060a0a7221 */ /* 0x003fe20000010000 */
[----:B------:R-:W-:Y:S01]  /*0bc0*/  HFMA2.MMA R6, -RZ, RZ, 0, 1.847743988037109375e-06 ;  /* 0x0000001fff067435 */ /* 0x000fe200000001ff */
[----:B------:R-:W-:Y:S01]  /*0bd0*/  IMAD.MOV.U32 R9, RZ, RZ, 0x8 ;  /* 0x00000008ff097424 */ /* 0x000fe200078e00ff */
[----:B------:R-:W-:Y:S01]  /*0be0*/  MOV R2, 0xc10 ;  /* 0x00000c1000027802 */ /* 0x000fe20000000f00 */
[----:B------:R-:W-:-:S03]  /*0bf0*/  IMAD.MOV.U32 R11, RZ, RZ, -0x1 ;  /* 0xffffffffff0b7424 */ /* 0x000fc600078e00ff */
[----:B------:R-:W-:Y:S05]  /*0c00*/  CALL.REL.NOINC `($__internal_152_$__cuda_sm70_shflsync_bfly_p) ;  /* 0x0000028000007944 */ /* 0x000fea0003c00000 */
[----:B-1----:R-:W-:Y:S01]  /*0c10*/  FADD.FTZ R4, R10, R6 ;  /* 0x000000060a047221 */ /* 0x002fe20000010000 */
[----:B0-----:R-:W-:Y:S01]  /*0c20*/  MOV R9, 0x10 ;  /* 0x0000001000097802 */ /* 0x001fe20000000f00 */
[----:B------:R-:W-:Y:S01]  /*0c30*/  IMAD.MOV.U32 R6, RZ, RZ, 0x1f ;  /* 0x0000001fff067424 */ /* 0x000fe200078e00ff */
[----:B------:R-:W-:Y:S01]  /*0c40*/  MOV R11, 0xffffffff ;  /* 0xffffffff000b7802 */ /* 0x000fe20000000f00 */
[----:B------:R-:W-:Y:S01]  /*0c50*/  IMAD.MOV.U32 R10, RZ, RZ, R4 ;  /* 0x000000ffff0a7224 */ /* 0x000fe200078e0004 */
[----:B------:R-:W-:Y:S02]  /*0c60*/  MOV R2, 0xc80 ;  /* 0x00000c8000027802 */ /* 0x000fe40000000f00 */
[----:B------:R-:W-:Y:S05]  /*0c70*/  CALL.REL.NOINC `($__internal_152_$__cuda_sm70_shflsync_bfly_p) ;  /* 0x0000021000007944 */ /* 0x000fea0003c00000 */
[----:B0-----:R-:W-:Y:S01]  /*0c80*/  HFMA2.MMA R9, -RZ, RZ, 0, 5.9604644775390625e-08 ;  /* 0x00000001ff097435 */ /* 0x001fe200000001ff */
[----:B-1----:R-:W-:Y:S01]  /*0c90*/  MOV R7, R6 ;  /* 0x0000000600077202 */ /* 0x002fe20000000f00 */
[----:B------:R-:W-:Y:S01]  /*0ca0*/  IMAD.MOV.U32 R10, RZ, RZ, R5 ;  /* 0x000000ffff0a7224 */ /* 0x000fe200078e0005 */
[----:B------:R-:W-:Y:S01]  /*0cb0*/  MOV R11, 0xffffffff ;  /* 0xffffffff000b7802 */ /* 0x000fe20000000f00 */
[----:B------:R-:W-:Y:S01]  /*0cc0*/  IMAD.MOV.U32 R6, RZ, RZ, 0x1f ;  /* 0x0000001fff067424 */ /* 0x000fe200078e00ff */
[----:B------:R-:W-:-:S02]  /*0cd0*/  MOV R2, 0xcf0 ;  /* 0x00000cf000027802 */ /* 0x000fc40000000f00 */
[----:B------:R-:W-:Y:S05]  /*0ce0*/  CALL.REL.NOINC `($__internal_152_$__cuda_sm70_shflsync_bfly_p) ;  /* 0x000001a000007944 */ /* 0x000fea0003c00000 */
[----:B01----:R-:W-:Y:S01]  /*0cf0*/  FADD.FTZ R10, R5, R6 ;  /* 0x00000006050a7221 */ /* 0x003fe20000010000 */
[----:B------:R-:W-:Y:S01]  /*0d00*/  HFMA2.MMA R6, -RZ, RZ, 0, 1.847743988037109375e-06 ;  /* 0x0000001fff067435 */ /* 0x000fe200000001ff */
[----:B------:R-:W-:Y:S01]  /*0d10*/  IMAD.MOV.U32 R9, RZ, RZ, 0x2 ;  /* 0x00000002ff097424 */ /* 0x000fe200078e00ff */
[----:B------:R-:W-:Y:S01]  /*0d20*/  MOV R2, 0xd50 ;  /* 0x00000d5000027802 */ /* 0x000fe20000000f00 */
[----:B------:R-:W-:-:S03]  /*0d30*/  IMAD.MOV.U32 R11, RZ, RZ, -0x1 ;  /* 0xffffffffff0b7424 */ /* 0x000fc600078e00ff */
[----:B------:R-:W-:Y:S05]  /*0d40*/  CALL.REL.NOINC `($__internal_152_$__cuda_sm70_shflsync_bfly_p) ;  /* 0x0000014000007944 */ /* 0x000fea0003c00000 */
        /* <DEDUP_REMOVED lines=13> */
[----:B------:R-:W-:Y:S01]  /*0e20*/  HFMA2.MMA R6, -RZ, RZ, 0, 1.847743988037109375e-06 ;  /* 0x0000001fff067435 */ /* 0x000fe200000001ff */
[----:B------:R-:W-:Y:S01]  /*0e30*/  MOV R9, 0x10 ;  /* 0x0000001000097802 */ /* 0x000fe20000000f00 */
[----:B------:R-:W-:Y:S01]  /*0e40*/  IMAD.MOV.U32 R11, RZ, RZ, -0x1 ;  /* 0xffffffffff0b7424 */ /* 0x000fe200078e00ff */
[----:B------:R-:W-:-:S03]  /*0e50*/  MOV R2, 0xe70 ;  /* 0x00000e7000027802 */ /* 0x000fc60000000f00 */
[----:B------:R-:W-:Y:S05]  /*0e60*/  CALL.REL.NOINC `($__internal_152_$__cuda_sm70_shflsync_bfly_p) ;  /* 0x0000002000007944 */ /* 0x000fea0003c00000 */
[----:B-1----:R-:W-:Y:S01]  /*0e70*/  MOV R5, R6 ;  /* 0x0000000600057202 */ /* 0x002fe20000000f00 */
[----:B0-----:R-:W-:Y:S05]  /*0e80*/  BRA `(.L_x_2112) ;  /* 0xfffffa5000007947 */ /* 0x001fea000383ffff */
        .weak           $__internal_152_$__cuda_sm70_shflsync_bfly_p
        .type           $__internal_152_$__cuda_sm70_shflsync_bfly_p,@function
        .size           $__internal_152_$__cuda_sm70_shflsync_bfly_p,(.L_x_3559 - $__internal_152_$__cuda_sm70_shflsync_bfly_p)
$__internal_152_$__cuda_sm70_shflsync_bfly_p:
[----:B------:R-:W-:Y:S01]  /*0e90*/  HFMA2.MMA R3, -RZ, RZ, 0, 0 ;  /* 0x00000000ff037435 */ /* 0x000fe200000001ff */
[----:B------:R-:W-:Y:S04]  /*0ea0*/  WARPSYNC R11 ;  /* 0x0000000b00007348 */ /* 0x000fe80003800000 */
[----:B------:R0:W1:Y:S01]  /*0eb0*/  SHFL.BFLY PT, R6, R10, R9, R6 ;  /* 0x0c0000090a067389 */ /* 0x00006200000e0006 */
[----:B------:R-:W-:Y:S05]  /*0ec0*/  RET.REL.NODEC R2 `(_ZN10layer_norm22ln_bwd_finalize_kernelINS_22Kernel_traits_finalizeILj8192E13__nv_bfloat16S2_S2_fjLj1024ELj4ENS_18Kernel_traits_baseILj8192ES2_S2_S2_fjLj1024EEEEEEEvNS_9BwdParamsE) ;  /* 0xfffff13002007950 */ /* 0x000fea0003c3ffff */
.L_x_2113:
        /* <DEDUP_REMOVED lines=11> */
.L_x_3559:


//--------------------- .text._ZN10layer_norm13ln_bwd_kernelINS_13Kernel_traitsI13__nv_bfloat16S2_S2_fjLj8192ELj2ELj1ELj4ELj16ENS_18Kernel_traits_baseILj8192ES2_S2_S2_fjLj128EEEEEEEvNS_9BwdParamsE --------------------------
	.section	.text._ZN10layer_norm13ln_bwd_kernelINS_13Kernel_traitsI13__nv_bfloat16S2_S2_fjLj8192ELj2ELj1ELj4ELj16ENS_18Kernel_traits_baseILj8192ES2_S2_S2_fjLj128EEEEEEEvNS_9BwdParamsE,"ax",@progbits
	.sectioninfo	@"SHI_REGISTERS=211"
	.align	128
        .global         _ZN10layer_norm13ln_bwd_kernelINS_13Kernel_traitsI13__nv_bfloat16S2_S2_fjLj8192ELj2ELj1ELj4ELj16ENS_18Kernel_traits_baseILj8192ES2_S2_S2_fjLj128EEEEEEEvNS_9BwdParamsE
        .type           _ZN10layer_norm13ln_bwd_kernelINS_13Kernel_traitsI13__nv_bfloat16S2_S2_fjLj8192ELj2ELj1ELj4ELj16ENS_18Kernel_traits_baseILj8192ES2_S2_S2_fjLj128EEEEEEEvNS_9BwdParamsE,@function
        .size           _ZN10layer_norm13ln_bwd_kernelINS_13Kernel_traitsI13__nv_bfloat16S2_S2_fjLj8192ELj2ELj1ELj4ELj16ENS_18Kernel_traits_baseILj8192ES2_S2_S2_fjLj128EEEEEEEvNS_9BwdParamsE,(.L_x_3560 - _ZN10layer_norm13ln_bwd_kernelINS_13Kernel_traitsI13__nv_bfloat16S2_S2_fjLj8192ELj2ELj1ELj4ELj16ENS_18Kernel_traits_baseILj8192ES2_S2_S2_fjLj128EEEEEEEvNS_9BwdParamsE)
        .other          _ZN10layer_norm13ln_bwd_kernelINS_13Kernel_traitsI13__nv_bfloat16S2_S2_fjLj8192ELj2ELj1ELj4ELj16ENS_18Kernel_traits_baseILj8192ES2_S2_S2_fjLj128EEEEEEEvNS_9BwdParamsE,@"STO_CUDA_ENTRY STV_DEFAULT"
_ZN10layer_norm13ln_bwd_kernelINS_13Kernel_traitsI13__nv_bfloat16S2_S2_fjLj8192ELj2ELj1ELj4ELj16ENS_18Kernel_traits_baseILj8192ES2_S2_S2_fjLj128EEEEEEEvNS_9BwdParamsE:
.text._ZN10layer_norm13ln_bwd_kernelINS_13Kernel_traitsI13__nv_bfloat16S2_S2_fjLj8192ELj2ELj1ELj4ELj16ENS_18Kernel_traits_baseILj8192ES2_S2_S2_fjLj128EEEEEEEvNS_9BwdParamsE:
        /* <DEDUP_REMOVED lines=135> */
.L_x_2122:
        /* <DEDUP_REMOVED lines=462> */
.L_x_2123:
        /* <DEDUP_REMOVED lines=18> */
.L_x_2124:
        /* <DEDUP_REMOVED lines=22> */
.L_x_2118:
[----:B------:R-:W-:Y:S05]  /*27d0*/  BSYNC B0 ;  /* 0x0000000000007941 */ /* 0x000fea0003800000 */
.L_x_2117:
        /* <DEDUP_REMOVED lines=27> */
[----:B------:R-:W-:-:S03]  /*2990*/  LOP3.LUT R19, R142, 0x2, RZ, 0xc, !PT ;  /* 0x000000028e137812 */ /* 0x000fc600078e0cff */
.L_x_2120:
[----:B------:R-:W2:Y:S01]  /*29a0*/  LDG.E.STRONG.GPU R16, [R2.64] ;  /* 0x0000000602107981 */ /* 0x000ea2000c1ef900 */
[----:B------:R-:W-:Y:S01]  /*29b0*/  YIELD ;  /* 0x0000000000007946 */ /* 0x000fe20003800000 */
[----:B--2---:R-:W-:Y:S01]  /*29c0*/  ISETP.NE.AND P0, PT, R16, R19, PT ;  /* 0x000000131000720c */ /* 0x004fe20003f05270 */
[----:B------:R-:W-:-:S12]  /*29d0*/  CCTL.IVALL ;  /* 0x00000000ff00798f */ /* 0x000fd80002000000 */
[----:B------:R-:W-:Y:S05]  /*29e0*/  @P0 BRA `(.L_x_2120) ;  /* 0xffffffb000000947 */ /* 0x000fea000383ffff */
.L_x_2119:
        /* <DEDUP_REMOVED lines=169> */
.L_x_2121:
        /* <DEDUP_REMOVED lines=64> */
.L_x_2114:
        /* <DEDUP_REMOVED lines=31> */
.L_x_2115:
[----:B------:R-:W-:Y:S02]  /*3a70*/  MOV R18, R20 ;  /* 0x0000001400127202 */ /* 0x000fe40000000f00 */
[----:B------:R-:W-:-:S02]  /*3a80*/  MOV R23, 0x10 ;  /* 0x0000001000177802 */ /* 0x000fc40000000f00 */
[----:B------:R-:W-:Y:S02]  /*3a90*/  MOV R198, 0x1f ;  /* 0x0000001f00c67802 */ /* 0x000fe40000000f00 */
[----:B------:R-:W-:Y:S02]  /*3aa0*/  MOV R197, 0xffffffff ;  /* 0xffffffff00c57802 */ /* 0x000fe40000000f00 */
[----:B------:R-:W-:Y:S02]  /*3ab0*/  MOV R2, 0x3ad0 ;  /* 0x00003ad000027802 */ /* 0x000fe40000000f00 */
[----:B------:R-:W-:Y:S05]  /*3ac0*/  CALL.REL.NOINC `($__internal_153_$__cuda_sm70_shflsync_down_p) ;  /* 0x0000045000007944 */ /* 0x000fea0003c00000 */
[----:B-1----:R-:W-:Y:S01]  /*3ad0*/  MOV R17, R198 ;  /* 0x000000c600117202 */ /* 0x002fe20000000f00 */
[----:B0-----:R-:W-:Y:S05]  /*3ae0*/  BRA `(.L_x_2123) ;  /* 0xffffea6000007947 */ /* 0x001fea000383ffff */
.L_x_2116:
[----:B------:R-:W-:Y:S01]  /*3af0*/  HFMA2.MMA R23, -RZ, RZ, 0, 9.5367431640625e-07 ;  /* 0x00000010ff177435 */ /* 0x000fe200000001ff */
[----:B------:R-:W-:Y:S02]  /*3b00*/  MOV R18, R19 ;  /* 0x0000001300127202 */ /* 0x000fe40000000f00 */
[----:B------:R-:W-:Y:S02]  /*3b10*/  MOV R198, 0x1f ;  /* 0x0000001f00c67802 */ /* 0x000fe40000000f00 */
[----:B------:R-:W-:-:S02]  /*3b20*/  MOV R197, 0xffffffff ;  /* 0xffffffff00c57802 */ /* 0x000fc40000000f00 */
[----:B------:R-:W-:Y:S02]  /*3b30*/  MOV R2, 0x3b50 ;  /* 0x00003b5000027802 */ /* 0x000fe40000000f00 */
[----:B01----:R-:W-:Y:S05]  /*3b40*/  CALL.REL.NOINC `($__internal_153_$__cuda_sm70_shflsync_down_p) ;  /* 0x000003d000007944 */ /* 0x003fea0003c00000 */
[----:B------:R-:W-:Y:S01]  /*3b50*/  FADD.FTZ R20, R20, R17 ;  /* 0x0000001114147221 */ /* 0x000fe20000010000 */
[----:B0-----:R-:W-:Y:S01]  /*3b60*/  HFMA2.MMA R23, -RZ, RZ, 0, 4.76837158203125e-07 ;  /* 0x00000008ff177435 */ /* 0x001fe200000001ff */
[----:B-1----:R-:W-:Y:S01]  /*3b70*/  FADD.FTZ R19, R19, R198 ;  /* 0x000000c613137221 */ /* 0x002fe20000010000 */
[----:B------:R-:W-:Y:S02]  /*3b80*/  MOV R198, 0x1f ;  /* 0x0000001f00c67802 */ /* 0x000fe40000000f00 */
[----:B------:R-:W-:Y:S02]  /*3b90*/  MOV R197, 0xffffffff ;  /* 0xffffffff00c57802 */ /* 0x000fe40000000f00 */
[----:B------:R-:W-:Y:S02]  /*3ba0*/  MOV R18, R20 ;  /* 0x0000001400127202 */ /* 0x000fe40000000f00 */
[----:B------:R-:W-:Y:S02]  /*3bb0*/  MOV R2, 0x3bd0 ;  /* 0x00003bd000027802 */ /* 0x000fe40000000f00 */
[----:B------:R-:W-:Y:S05]  /*3bc0*/  CALL.REL.NOINC `($__internal_153_$__cuda_sm70_shflsync_down_p) ;  /* 0x0000035000007944 */ /* 0x000fea0003c00000 */
[----:B0-----:R-:W-:Y:S01]  /*3bd0*/  HFMA2.MMA R23, -RZ, RZ, 0, 4.76837158203125e-07 ;  /* 0x00000008ff177435 */ /* 0x001fe200000001ff */
[----:B-1----:R-:W-:-:S02]  /*3be0*/  MOV R17, R198 ;  /* 0x000000c600117202 */ /* 0x002fc40000000f00 */
[----:B------:R-:W-:Y:S02]  /*3bf0*/  MOV R18, R19 ;  /* 0x0000001300127202 */ /* 0x000fe40000000f00 */
[----:B------:R-:W-:Y:S02]  /*3c00*/  MOV R198, 0x1f ;  /* 0x0000001f00c67802 */ /* 0x000fe40000000f00 */
[----:B------:R-:W-:Y:S02]  /*3c10*/  MOV R197, 0xffffffff ;  /* 0xffffffff00c57802 */ /* 0x000fe40000000f00 */
[----:B------:R-:W-:Y:S02]  /*3c20*/  MOV R2, 0x3c40 ;  /* 0x00003c4000027802 */ /* 0x000fe40000000f00 */
[----:B------:R-:W-:Y:S05]  /*3c30*/  CALL.REL.NOINC `($__internal_153_$__cuda_sm70_shflsync_down_p) ;  /* 0x000002e000007944 */ /* 0x000fea0003c00000 */
[----:B------:R-:W-:Y:S01]  /*3c40*/  FADD.FTZ R20, R17, R20 ;  /* 0x0000001411147221 */ /* 0x000fe20000010000 */
[----:B0-----:R-:W-:Y:S01]  /*3c50*/  HFMA2.MMA R23, -RZ, RZ, 0, 2.384185791015625e-07 ;  /* 0x00000004ff177435 */ /* 0x001fe200000001ff */
[----:B-1----:R-:W-:Y:S01]  /*3c60*/  FADD.FTZ R19, R19, R198 ;  /* 0x000000c613137221 */ /* 0x002fe20000010000 */
[----:B------:R-:W-:Y:S02]  /*3c70*/  MOV R198, 0x1f ;  /* 0x0000001f00c67802 */ /* 0x000fe40000000f00 */
[----:B------:R-:W-:-:S02]  /*3c80*/  MOV R197, 0xffffffff ;  /* 0xffffffff00c57802 */ /* 0x000fc40000000f00 */
[----:B------:R-:W-:Y:S02]  /*3c90*/  MOV R18, R20 ;  /* 0x0000001400127202 */ /* 0x000fe40000000f00 */
[----:B------:R-:W-:Y:S02]  /*3ca0*/  MOV R2, 0x3cc0 ;  /* 0x00003cc000027802 */ /* 0x000fe40000000f00 */
[----:B------:R-:W-:Y:S05]  /*3cb0*/  CALL.REL.NOINC `($__internal_153_$__cuda_sm70_shflsync_down_p) ;  /* 0x0000026000007944 */ /* 0x000fea0003c00000 */
[----:B0-----:R-:W-:Y:S01]  /*3cc0*/  HFMA2.MMA R23, -RZ, RZ, 0, 2.384185791015625e-07 ;  /* 0x00000004ff177435 */ /* 0x001fe200000001ff */
[----:B-1----:R-:W-:Y:S02]  /*3cd0*/  MOV R17, R198 ;  /* 0x000000c600117202 */ /* 0x002fe40000000f00 */
[----:B------:R-:W-:Y:S02]  /*3ce0*/  MOV R18, R19 ;  /* 0x0000001300127202 */ /* 0x000fe40000000f00 */
[----:B------:R-:W-:Y:S02]  /*3cf0*/  MOV R198, 0x1f ;  /* 0x0000001f00c67802 */ /* 0x000fe40000000f00 */
[----:B------:R-:W-:Y:S02]  /*3d00*/  MOV R197, 0xffffffff ;  /* 0xffffffff00c57802 */ /* 0x000fe40000000f00 */
[----:B------:R-:W-:-:S02]  /*3d10*/  MOV R2, 0x3d30 ;  /* 0x00003d3000027802 */ /* 0x000fc40000000f00 */
[----:B------:R-:W-:Y:S05]  /*3d20*/  CALL.REL.NOINC `($__internal_153_$__cuda_sm70_shflsync_down_p) ;  /* 0x000001f000007944 */ /* 0x000fea0003c00000 */
[----:B------:R-:W-:Y:S01]  /*3d30*/  FADD.FTZ R20, R17, R20 ;  /* 0x0000001411147221 */ /* 0x000fe20000010000 */
[----:B0-----:R-:W-:Y:S01]  /*3d40*/  HFMA2.MMA R23, -RZ, RZ, 0, 1.1920928955078125e-07 ;  /* 0x00000002ff177435 */ /* 0x001fe200000001ff */
[----:B-1----:R-:W-:Y:S01]  /*3d50*/  FADD.FTZ R21, R19, R198 ;  /* 0x000000c613157221 */ /* 0x002fe20000010000 */
[----:B------:R-:W-:-:S02]  /*3d60*/  MOV R198, 0x1f ;  /* 0x0000001f00c67802 */ /* 0x000fc40000000f00 */
[----:B------:R-:W-:Y:S02]  /*3d70*/  MOV R197, 0xffffffff ;  /* 0xffffffff00c57802 */ /* 0x000fe40000000f00 */
[----:B------:R-:W-:Y:S02]  /*3d80*/  MOV R18, R20 ;  /* 0x0000001400127202 */ /* 0x000fe40000000f00 */
[----:B------:R-:W-:Y:S02]  /*3d90*/  MOV R2, 0x3db0 ;  /* 0x00003db000027802 */ /* 0x000fe40000000f00 */
[----:B------:R-:W-:Y:S05]  /*3da0*/  CALL.REL.NOINC `($__internal_153_$__cuda_sm70_shflsync_down_p) ;  /* 0x0000017000007944 */ /* 0x000fea0003c00000 */
[----:B0-----:R-:W-:Y:S01]  /*3db0*/  HFMA2.MMA R23, -RZ, RZ, 0, 1.1920928955078125e-07 ;  /* 0x00000002ff177435 */ /* 0x001fe200000001ff */
[----:B-1----:R-:W-:Y:S02]  /*3dc0*/  MOV R17, R198 ;  /* 0x000000c600117202 */ /* 0x002fe40000000f00 */
[----:B------:R-:W-:Y:S02]  /*3dd0*/  MOV R18, R21 ;  /* 0x0000001500127202 */ /* 0x000fe40000000f00 */
[----:B------:R-:W-:Y:S02]  /*3de0*/  MOV R198, 0x1f ;  /* 0x0000001f00c67802 */ /* 0x000fe40000000f00 */
[----:B------:R-:W-:-:S02]  /*3df0*/  MOV R197, 0xffffffff ;  /* 0xffffffff00c57802 */ /* 0x000fc40000000f00 */
[----:B------:R-:W-:Y:S02]  /*3e00*/  MOV R2, 0x3e20 ;  /* 0x00003e2000027802 */ /* 0x000fe40000000f00 */
[----:B------:R-:W-:Y:S05]  /*3e10*/  CALL.REL.NOINC `($__internal_153_$__cuda_sm70_shflsync_down_p) ;  /* 0x0000010000007944 */ /* 0x000fea0003c00000 */
[----:B------:R-:W-:Y:S01]  /*3e20*/  FADD.FTZ R19, R17, R20 ;  /* 0x0000001411137221 */ /* 0x000fe20000010000 */
[----:B0-----:R-:W-:Y:S01]  /*3e30*/  HFMA2.MMA R23, -RZ, RZ, 0, 5.9604644775390625e-08 ;  /* 0x00000001ff177435 */ /* 0x001fe200000001ff */
[----:B-1----:R-:W-:Y:S01]  /*3e40*/  FADD.FTZ R21, R21, R198 ;  /* 0x000000c615157221 */ /* 0x002fe20000010000 */
[----:B------:R-:W-:Y:S02]  /*3e50*/  MOV R198, 0x1f ;  /* 0x0000001f00c67802 */ /* 0x000fe40000000f00 */
[----:B------:R-:W-:Y:S02]  /*3e60*/  MOV R197, 0xffffffff ;  /* 0xffffffff00c57802 */ /* 0x000fe40000000f00 */
[----:B------:R-:W-:Y:S02]  /*3e70*/  MOV R18, R19 ;  /* 0x0000001300127202 */ /* 0x000fe40000000f00 */
[----:B------:R-:W-:Y:S02]  /*3e80*/  MOV R2, 0x3ea0 ;  /* 0x00003ea000027802 */ /* 0x000fe40000000f00 */
[----:B------:R-:W-:Y:S05]  /*3e90*/  CALL.REL.NOINC `($__internal_153_$__cuda_sm70_shflsync_down_p) ;  /* 0x0000008000007944 */ /* 0x000fea0003c00000 */
[----:B0-----:R-:W-:Y:S01]  /*3ea0*/  HFMA2.MMA R23, -RZ, RZ, 0, 5.9604644775390625e-08 ;  /* 0x00000001ff177435 */ /* 0x001fe200000001ff */
[----:B-1----:R-:W-:-:S02]  /*3eb0*/  MOV R22, R198 ;  /* 0x000000c600167202 */ /* 0x002fc40000000f00 */
[----:B------:R-:W-:Y:S02]  /*3ec0*/  MOV R18, R21 ;  /* 0x0000001500127202 */ /* 0x000fe40000000f00 */
[----:B------:R-:W-:Y:S02]  /*3ed0*/  MOV R198, 0x1f ;  /* 0x0000001f00c67802 */ /* 0x000fe40000000f00 */
[----:B------:R-:W-:Y:S02]  /*3ee0*/  MOV R197, 0xffffffff ;  /* 0xffffffff00c57802 */ /* 0x000fe40000000f00 */
[----:B------:R-:W-:Y:S02]  /*3ef0*/  MOV R2, 0x3f10 ;  /* 0x00003f1000027802 */ /* 0x000fe40000000f00 */
[----:B------:R-:W-:Y:S05]  /*3f00*/  CALL.REL.NOINC `($__internal_153_$__cuda_sm70_shflsync_down_p) ;  /* 0x0000001000007944 */ /* 0x000fea0003c00000 */
[----:B01----:R-:W-:Y:S05]  /*3f10*/  BRA `(.L_x_2124) ;  /* 0xffffe75000007947 */ /* 0x003fea000383ffff */
        .weak           $__internal_153_$__cuda_sm70_shflsync_down_p
        .type           $__internal_153_$__cuda_sm70_shflsync_down_p,@function
        .size           $__internal_153_$__cuda_sm70_shflsync_down_p,(.L_x_3560 - $__internal_153_$__cuda_sm70_shflsync_down_p)
$__internal_153_$__cuda_sm70_shflsync_down_p:
[----:B------:R-:W-:Y:S01]  /*3f20*/  HFMA2.MMA R3, -RZ, RZ, 0, 0 ;  /* 0x00000000ff037435 */ /* 0x000fe200000001ff */
[----:B------:R-:W-:Y:S04]  /*3f30*/  WARPSYNC R197 ;  /* 0x000000c500007348 */ /* 0x000fe80003800000 */
[----:B------:R0:W1:Y:S01]  /*3f40*/  SHFL.DOWN PT, R198, R18, R23, R198 ;  /* 0x0800001712c67389 */ /* 0x00006200000e00c6 */
[----:B------:R-:W-:Y:S05]  /*3f50*/  RET.REL.NODEC R2 `(_ZN10layer_norm13ln_bwd_kernelINS_13Kernel_traitsI13__nv_bfloat16S2_S2_fjLj8192ELj2ELj1ELj4ELj16ENS_18Kernel_traits_baseILj8192ES2_S2_S2_fjLj128EEEEEEEvNS_9BwdParamsE) ;  /* 0xffffc0a002007950 */ /* 0x000fea0003c3ffff */
.L_x_2125:
        /* <DEDUP_REMOVED lines=10> */
.L_x_3560:


//--------------------- .text._ZN10layer_norm22ln_bwd_finalize_kernelINS_22Kernel_traits_finalizeILj8192E6__halffS2_fjLj1024ELj4ENS_18Kernel_traits_baseILj8192ES2_fS2_fjLj1024EEEEEEEvNS_9BwdParamsE --------------------------
	.section	.text._ZN10layer_norm22ln_bwd_finalize_kernelINS_22Kernel_traits_finalizeILj8192E6__halffS2_fjLj1024ELj4ENS_18Kernel_traits_baseILj8192ES2_fS2_fjLj1024EEEEEEEvNS_9BwdParamsE,"ax",@progbits
	.sectioninfo	@"SHI_REGISTERS=32"
	.align	128
        .global         _ZN10layer_norm22ln_bwd_finalize_kernelINS_22Kernel_traits_finalizeILj8192E6__halffS2_fjLj1024ELj4ENS_18Kernel_traits_baseILj8192ES2_fS2_fjLj1024EEEEEEEvNS_9BwdParamsE
        .type           _ZN10layer_norm22ln_bwd_finalize_kernelINS_22Kernel_traits_finalizeILj8192E6__halffS2_fjLj1024ELj4ENS_18Kernel_traits_baseILj8192ES2_fS2_fjLj1024EEEEEEEvNS_9BwdParamsE,@function
        .size           _ZN10layer_norm22ln_bwd_finalize_kernelINS_22Kernel_traits_finalizeILj8192E6__halffS2_fjLj1024ELj4ENS_18Kernel_traits_baseILj8192ES2_fS2_fjLj1024EEEEEEEvNS_9BwdParamsE,(.L_x_3561 - _ZN10layer_norm22ln_bwd_finalize_kernelINS_22Kernel_traits_finalizeILj8192E6__halffS2_fjLj1024ELj4ENS_18Kernel_traits_baseILj8192ES2_fS2_fjLj1024EEEEEEEvNS_9BwdParamsE)
        .other          _ZN10layer_norm22ln_bwd_finalize_kernelINS_22Kernel_traits_finalizeILj8192E6__halffS2_fjLj1024ELj4ENS_18Kernel_traits_baseILj8192ES2_fS2_fjLj1024EEEEEEEvNS_9BwdParamsE,@"STO_CUDA_ENTRY STV_DEFAULT"
_ZN10layer_norm22ln_bwd_finalize_kernelINS_22Kernel_traits_finalizeILj8192E6__halffS2_fjLj1024ELj4ENS_18Kernel_traits_baseILj8192ES2_fS2_fjLj1024EEEEEEEvNS_9BwdParamsE:
.text._ZN10layer_norm22ln_bwd_finalize_kernelINS_22Kernel_traits_finalizeILj8192E6__halffS2_fjLj1024ELj4ENS_18Kernel_traits_baseILj8192ES2_fS2_fjLj1024EEEEEEEvNS_9BwdParamsE:
        /* <DEDUP_REMOVED lines=19> */
.L_x_2138:
        /* <DEDUP_REMOVED lines=27> */
.L_x_2130:
        /* <DEDUP_REMOVED lines=32> */
.L_x_2129:
[----:B------:R-:W-:Y:S05]  /*04e0*/  BSYNC B1 ;  /* 0x0000000000017941 */ /* 0x000fea0003800000 */
.L_x_2128:
        /* <DEDUP_REMOVED lines=22> */
.L_x_2132:
[----:B------:R-:W-:Y:S05]  /*0650*/  BSYNC B1 ;  /* 0x0000000000017941 */ /* 0x000fea0003800000 */
.L_x_2131:
        /* <DEDUP_REMOVED lines=10> */
.L_x_2127:
[----:B------:R-:W-:Y:S05]  /*0700*/  BSYNC B0 ;  /* 0x0000000000007941 */ /* 0x000fea0003800000 */
.L_x_2126:
        /* <DEDUP_REMOVED lines=11> */
.L_x_2139:
        /* <DEDUP_REMOVED lines=18> */
.L_x_2140:
[----:B------:R-:W-:Y:S01]  /*08e0*/  @!P1 SHF.R.U32.HI R2, RZ, 0x3, R0 ;  /* 0x00000003ff029819 */ /* 0x000fe20000011600 */
[----:B---3--:R-:W-:Y:S02]  /*08f0*/  FADD.FTZ R5, R5, R10 ;  /* 0x0000000a05057221 */ /* 0x008fe40000010000 */
[----:B--2---:R-:W-:Y:S01]  /*0900*/  FADD.FTZ R7, R7, R4 ;  /* 0x0000000407077221 */ /* 0x004fe20000010000 */
[----:B------:R-:W-:-:S05]  /*0910*/  @!P1 LOP3.LUT R2, R2, 0x1ffffffc, RZ, 0xc0, !PT ;  /* 0x1ffffffc02029812 */ /* 0x000fca00078ec0ff */
[----:B------:R2:W-:Y:S04]  /*0920*/  @!P1 STS [R2+0x2000], R5 ;  /* 0x0020000502009388 */ /* 0x0005e80000000800 */
[----:B------:R2:W-:Y:S02]  /*0930*/  @!P1 STS [R2+0x2080], R7 ;  /* 0x0020800702009388 */ /* 0x0005e40000000800 */
.L_x_2133:
        /* <DEDUP_REMOVED lines=13> */
.L_x_2137:
[----:B------:R-:W-:Y:S05]  /*0a10*/  BSYNC B0 ;  /* 0x0000000000007941 */ /* 0x000fea0003800000 */
.L_x_2136:
[C---:B------:R-:W-:Y:S02]  /*0a20*/  ISETP.GT.U32.AND P1, PT, R18.reuse, -0x2001, PT ;  /* 0xffffdfff1200780c */ /* 0x040fe40003f24070 */
[----:B------:R-:W-:Y:S02]  /*0a30*/  IADD3 R18, R18, 0x2000, RZ ;  /* 0x0000200012127810 */ /* 0x000fe40007ffe0ff */
[----:B------:R-:W-:-:S09]  /*0a40*/  IADD3 R19, R19, 0x1000, RZ ;  /* 0x0000100013137810 */ /* 0x000fd20007ffe0ff */
[----:B012---:R-:W-:Y:S05]  /*0a50*/  @P1 BRA `(.L_x_2138) ;  /* 0xfffff6d000001947 */ /* 0x007fea000383ffff */
[----:B------:R-:W-:Y:S05]  /*0a60*/  EXIT ;  /* 0x000000000000794d */ /* 0x000fea0003800000 */
.L_x_2134:
[----:B--2---:R-:W-:Y:S01]  /*0a70*/  IMAD.MOV.U32 R10, RZ, RZ, R4 ;  /* 0x000000ffff0a7224 */ /* 0x004fe200078e0004 */
[----:B------:R-:W-:Y:S01]  /*0a80*/  MOV R9, 0x1 ;  /* 0x0000000100097802 */ /* 0x000fe20000000f00 */
[----:B------:R-:W-:Y:S01]  /*0a90*/  IMAD.MOV.U32 R6, RZ, RZ, 0x1f ;  /* 0x0000001fff067424 */ /* 0x000fe200078e00ff */
[----:B------:R-:W-:Y:S02]  /*0aa0*/  MOV R11, 0xffffffff ;  /* 0xffffffff000b7802 */ /* 0x000fe40000000f00 */
[----:B------:R-:W-:Y:S02]  /*0ab0*/  MOV R2, 0xad0 ;  /* 0x00000ad000027802 */ /* 0x000fe40000000f00 */
[----:B01----:R-:W-:Y:S05]  /*0ac0*/  CALL.REL.NOINC `($__internal_154_$__cuda_sm70_shflsync_bfly_p) ;  /* 0x000003c000007944 */ /* 0x003fea0003c00000 */
[----:B-1----:R-:W-:Y:S01]  /*0ad0*/  IMAD.MOV.U32 R3, RZ, RZ, R6 ;  /* 0x000000ffff037224 */ /* 0x002fe200078e0006 */
[----:B0-----:R-:W-:Y:S05]  /*0ae0*/  BRA `(.L_x_2139) ;  /* 0xfffffcd000007947 */ /* 0x001fea000383ffff */
.L_x_2135:
[----:B------:R-:W-:Y:S01]  /*0af0*/  HFMA2.MMA R6, -RZ, RZ, 0, 1.847743988037109375e-06 ;  /* 0x0000001fff067435 */ /* 0x000fe200000001ff */
[----:B------:R-:W-:Y:S01]  /*0b00*/  MOV R10, R13 ;  /* 0x0000000d000a7202 */ /* 0x000fe20000000f00 */
[----:B------:R-:W-:Y:S01]  /*0b10*/  IMAD.MOV.U32 R9, RZ, RZ, 0x2 ;  /* 0x00000002ff097424 */ /* 0x000fe200078e00ff */
[----:B------:R-:W-:Y:S01]  /*0b20*/  MOV R2, 0xb50 ;  /* 0x00000b5000027802 */ /* 0x000fe20000000f00 */
[----:B------:R-:W-:-:S02]  /*0b30*/  IMAD.MOV.U32 R11, RZ, RZ, -0x1 ;  /* 0xffffffffff0b7424 */ /* 0x000fc400078e00ff */
[----:B012---:R-:W-:Y:S05]  /*0b40*/  CALL.REL.NOINC `($__internal_154_$__cuda_sm70_shflsync_bfly_p) ;  /* 0x0000034000007944 */ /* 0x007fea0003c00000 */
[----:B01----:R-:W-:Y:S01]  /*0b50*/  FADD.FTZ R10, R13, R6 ;  /* 0x000000060d0a7221 */ /* 0x003fe20000010000 */
[----:B------:R-:W-:Y:S01]  /*0b60*/  MOV R9, 0x4 ;  /* 0x0000000400097802 */ /* 0x000fe20000000f00 */
[----:B------:R-:W-:Y:S01]  /*0b70*/  IMAD.MOV.U32 R6, RZ, RZ, 0x1f ;  /* 0x0000001fff067424 */ /* 0x000fe200078e00ff */
[----:B------:R-:W-:-:S02]  /*0b80*/  MOV R11, 0xffffffff ;  /* 0xffffffff000b7802 */ /* 0x000fc40000000f00 */
[----:B------:R-:W-:Y:S02]  /*0b90*/  MOV R2, 0xbb0 ;  /* 0x00000bb000027802 */ /* 0x000fe40000000f00 */
[----:B------:R-:W-:Y:S05]  /*0ba0*/  CALL.REL.NOINC `($__internal_154_$__cuda_sm70_shflsync_bfly_p) ;  /* 0x000002e000007944 */ /* 0x000fea0003c00000 */
[----:B01----:R-:W-:Y:S01]  /*0bb0*/  FADD.FTZ R10, R10, R6 ;  /* 0x000000060a0a7221 */ /* 0x003fe20000010000 */
[----:B------:R-:W-:Y:S01]  /*0bc0*/  HFMA2.MMA R6, -RZ, RZ, 0, 1.847743988037109375e-06 ;  /* 0x0000001fff067435 */ /* 0x000fe200000001ff */
[----:B------:R-:W-:Y:S01]  /*0bd0*/  IMAD.MOV.U32 R9, RZ, RZ, 0x8 ;  /* 0x00000008ff097424 */ /* 0x000fe200078e00ff */
[----:B------:R-:W-:Y:S01]  /*0be0*/  MOV R2, 0xc10 ;  /* 0x00000c1000027802 */ /* 0x000fe20000000f00 */
[----:B------:R-:W-:-:S03]  /*0bf0*/  IMAD.MOV.U32 R11, RZ, RZ, -0x1 ;  /* 0xffffffffff0b7424 */ /* 0x000fc600078e00ff */
[----:B------:R-:W-:Y:S05]  /*0c00*/  CALL.REL.NOINC `($__internal_154_$__cuda_sm70_shflsync_bfly_p) ;  /* 0x0000028000007944 */ /* 0x000fea0003c00000 */
[----:B-1----:R-:W-:Y:S01]  /*0c10*/  FADD.FTZ R4, R10, R6 ;  /* 0x000000060a047221 */ /* 0x002fe20000010000 */
[----:B0-----:R-:W-:Y:S01]  /*0c20*/  MOV R9, 0x10 ;  /* 0x0000001000097802 */ /* 0x001fe20000000f00 */
[----:B------:R-:W-:Y:S01]  /*0c30*/  IMAD.MOV.U32 R6, RZ, RZ, 0x1f ;  /* 0x0000001fff067424 */ /* 0x000fe200078e00ff */
[----:B------:R-:W-:Y:S01]  /*0c40*/  MOV R11, 0xffffffff ;  /* 0xffffffff000b7802 */ /* 0x000fe20000000f00 */
[----:B------:R-:W-:Y:S01]  /*0c50*/  IMAD.MOV.U32 R10, RZ, RZ, R4 ;  /* 0x000000ffff0a7224 */ /* 0x000fe200078e0004 */
[----:B------:R-:W-:Y:S02]  /*0c60*/  MOV R2, 0xc80 ;  /* 0x00000c8000027802 */ /* 0x000fe40000000f00 */
[----:B------:R-:W-:Y:S05]  /*0c70*/  CALL.REL.NOINC `($__internal_154_$__cuda_sm70_shflsync_bfly_p) ;  /* 0x0000021000007944 */ /* 0x000fea0003c00000 */
[----:B0-----:R-:W-:Y:S01]  /*0c80*/  HFMA2.MMA R9, -RZ, RZ, 0, 5.9604644775390625e-08 ;  /* 0x00000001ff097435 */ /* 0x001fe200000001ff */
[----:B-1----:R-:W-:Y:S01]  /*0c90*/  MOV R7, R6 ;  /* 0x0000000600077202 */ /* 0x002fe20000000f00 */
[----:B------:R-:W-:Y:S01]  /*0ca0*/  IMAD.MOV.U32 R10, RZ, RZ, R5 ;  /* 0x000000ffff0a7224 */ /* 0x000fe200078e0005 */
[----:B------:R-:W-:Y:S01]  /*0cb0*/  MOV R11, 0xffffffff ;  /* 0xffffffff000b7802 */ /* 0x000fe20000000f00 */
[----:B------:R-:W-:Y:S01]  /*0cc0*/  IMAD.MOV.U32 R6, RZ, RZ, 0x1f ;  /* 0x0000001fff067424 */ /* 0x000fe200078e00ff */
[----:B------:R-:W-:-:S02]  /*0cd0*/  MOV R2, 0xcf0 ;  /* 0x00000cf000027802 */ /* 0x000fc40000000f00 */
[----:B------:R-:W-:Y:S05]  /*0ce0*/  CALL.REL.NOINC `($__internal_154_$__cuda_sm70_shflsync_bfly_p) ;  /* 0x000001a000007944 */ /* 0x000fea0003c00000 */
[----:B01----:R-:W-:Y:S01]  /*0cf0*/  FADD.FTZ R10, R5, R6 ;  /* 0x00000006050a7221 */ /* 0x003fe20000010000 */
[----:B------:R-:W-:Y:S01]  /*0d00*/  HFMA2.MMA R6, -RZ, RZ, 0, 1.847743988037109375e-06 ;  /* 0x0000001fff067435 */ /* 0x000fe200000001ff */
[----:B------:R-:W-:Y:S01]  /*0d10*/  IMAD.MOV.U32 R9, RZ, RZ, 0x2 ;  /* 0x00000002ff097424 */ /* 0x000fe200078e00ff */
[----:B------:R-:W-:Y:S01]  /*0d20*/  MOV R2, 0xd50 ;  /* 0x00000d5000027802 */ /* 0x000fe20000000f00 */
[----:B------:R-:W-:-:S03]  /*0d30*/  IMAD.MOV.U32 R11, RZ, RZ, -0x1 ;  /* 0xffffffffff0b7424 */ /* 0x000fc600078e00ff */
[----:B------:R-:W-:Y:S05]  /*0d40*/  CALL.REL.NOINC `($__internal_154_$__cuda_sm70_shflsync_bfly_p) ;  /* 0x0000014000007944 */ /* 0x000fea0003c00000 */
        /* <DEDUP_REMOVED lines=13> */
[----:B------:R-:W-:Y:S01]  /*0e20*/  HFMA2.MMA R6, -RZ, RZ, 0, 1.847743988037109375e-06 ;  /* 0x0000001fff067435 */ /* 0x000fe200000001ff */
[----:B------:R-:W-:Y:S01]  /*0e30*/  MOV R9, 0x10 ;  /* 0x0000001000097802 */ /* 0x000fe20000000f00 */
[----:B------:R-:W-:Y:S01]  /*0e40*/  IMAD.MOV.U32 R11, RZ, RZ, -0x1 ;  /* 0xffffffffff0b7424 */ /* 0x000fe200078e00ff */
[----:B------:R-:W-:-:S03]  /*0e50*/  MOV R2, 0xe70 ;  /* 0x00000e7000027802 */ /* 0x000fc60000000f00 */
[----:B------:R-:W-:Y:S05]  /*0e60*/  CALL.REL.NOINC `($__internal_154_$__cuda_sm70_shflsync_bfly_p) ;  /* 0x0000002000007944 */ /* 0x000fea0003c00000 */
[----:B-1----:R-:W-:Y:S01]  /*0e70*/  MOV R5, R6 ;  /* 0x0000000600057202 */ /* 0x002fe20000000f00 */
[----:B0-----:R-:W-:Y:S05]  /*0e80*/  BRA `(.L_x_2140) ;  /* 0xfffffa5000007947 */ /* 0x001fea000383ffff */
        .weak           $__internal_154_$__cuda_sm70_shflsync_bfly_p
        .type           $__internal_154_$__cuda_sm70_shflsync_bfly_p,@function
        .size           $__internal_154_$__cuda_sm70_shflsync_bfly_p,(.L_x_3561 - $__internal_154_$__cuda_sm70_shflsync_bfly_p)
$__internal_154_$__cuda_sm70_shflsync_bfly_p:
[----:B------:R-:W-:Y:S01]  /*0e90*/  HFMA2.MMA R3, -RZ, RZ, 0, 0 ;  /* 0x00000000ff037435 */ /* 0x000fe200000001ff */
[----:B------:R-:W-:Y:S04]  /*0ea0*/  WARPSYNC R11 ;  /* 0x0000000b00007348 */ /* 0x000fe80003800000 */
[----:B------:R0:W1:Y:S01]  /*0eb0*/  SHFL.BFLY PT, R6, R10, R9, R6 ;  /* 0x0c0000090a067389 */ /* 0x00006200000e0006 */
[----:B------:R-:W-:Y:S05]  /*0ec0*/  RET.REL.NODEC R2 `(_ZN10layer_norm22ln_bwd_finalize_kernelINS_22Kernel_traits_finalizeILj8192E6__halffS2_fjLj1024ELj4ENS_18Kernel_traits_baseILj8192ES2_fS2_fjLj1024EEEEEEEvNS_9BwdParamsE) ;  /* 0xfffff13002007950 */ /* 0x000fea0003c3ffff */
.L_x_2141:
        /* <DEDUP_REMOVED lines=11> */
.L_x_3561:


//--------------------- .text._ZN10layer_norm13ln_bwd_kernelINS_13Kernel_traitsI6__halffS2_fjLj8192ELj2ELj1ELj4ELj16ENS_18Kernel_traits_baseILj8192ES2_fS2_fjLj128EEEEEEEvNS_9BwdParamsE --------------------------
	.section	.text._ZN10layer_norm13ln_bwd_kernelINS_13Kernel_traitsI6__halffS2_fjLj8192ELj2ELj1ELj4ELj16ENS_18Kernel_traits_baseILj8192ES2_fS2_fjLj128EEEEEEEvNS_9BwdParamsE,"ax",@progbits
	.sectioninfo	@"SHI_REGISTERS=254"
	.align	128
        .global         _ZN10layer_norm13ln_bwd_kernelINS_13Kernel_traitsI6__halffS2_fjLj8192ELj2ELj1ELj4ELj16ENS_18Kernel_traits_baseILj8192ES2_fS2_fjLj128EEEEEEEvNS_9BwdParamsE
        .type           _ZN10layer_norm13ln_bwd_kernelINS_13Kernel_traitsI6__halffS2_fjLj8192ELj2ELj1ELj4ELj16ENS_18Kernel_traits_baseILj8192ES2_fS2_fjLj128EEEEEEEvNS_9BwdParamsE,@function
        .size           _ZN10layer_norm13ln_bwd_kernelINS_13Kernel_traitsI6__halffS2_fjLj8192ELj2ELj1ELj4ELj16ENS_18Kernel_traits_baseILj8192ES2_fS2_fjLj128EEEEEEEvNS_9BwdParamsE,(.L_x_3562 - _ZN10layer_norm13ln_bwd_kernelINS_13Kernel_traitsI6__halffS2_fjLj8192ELj2ELj1ELj4ELj16ENS_18Kernel_traits_baseILj8192ES2_fS2_fjLj128EEEEEEEvNS_9BwdParamsE)
        .other          _ZN10layer_norm13ln_bwd_kernelINS_13Kernel_traitsI6__halffS2_fjLj8192ELj2ELj1ELj4ELj16ENS_18Kernel_traits_baseILj8192ES2_fS2_fjLj128EEEEEEEvNS_9BwdParamsE,@"STO_CUDA_ENTRY STV_DEFAULT"
_ZN10layer_norm13ln_bwd_kernelINS_13Kernel_traitsI6__halffS2_fjLj8192ELj2ELj1ELj4ELj16ENS_18Kernel_traits_baseILj8192ES2_fS2_fjLj128EEEEEEEvNS_9BwdParamsE:
.text._ZN10layer_norm13ln_bwd_kernelINS_13Kernel_traitsI6__halffS2_fjLj8192ELj2ELj1ELj4ELj16ENS_18Kernel_traits_baseILj8192ES2_fS2_fjLj128EEEEEEEvNS_9BwdParamsE:
        /* <DEDUP_REMOVED lines=213> */
.L_x_2150:
        /* <DEDUP_REMOVED lines=461> */
.L_x_2151:
        /* <DEDUP_REMOVED lines=18> */
.L_x_2152:
        /* <DEDUP_REMOVED lines=22> */
.L_x_2146:
[----:B------:R-:W-:Y:S05]  /*2ca0*/  BSYNC B0 ;  /* 0x0000000000007941 */ /* 0x000fea0003800000 */
.L_x_2145:
        /* <DEDUP_REMOVED lines=28> */
.L_x_2148:
[----:B------:R-:W2:Y:S01]  /*2e70*/  LDG.E.STRONG.GPU R58, [R56.64] ;  /* 0x00000006383a7981 */ /* 0x000ea2000c1ef900 */
[----:B------:R-:W-:Y:S01]  /*2e80*/  YIELD ;  /* 0x0000000000007946 */ /* 0x000fe20003800000 */
[----:B--2---:R-:W-:Y:S01]  /*2e90*/  ISETP.NE.AND P0, PT, R58, R61, PT ;  /* 0x0000003d3a00720c */ /* 0x004fe20003f05270 */
[----:B------:R-:W-:-:S12]  /*2ea0*/  CCTL.IVALL ;  /* 0x00000000ff00798f */ /* 0x000fd80002000000 */
[----:B------:R-:W-:Y:S05]  /*2eb0*/  @P0 BRA `(.L_x_2148) ;  /* 0xffffffb000000947 */ /* 0x000fea000383ffff */
.L_x_2147:
        /* <DEDUP_REMOVED lines=153> */
.L_x_2149:
        /* <DEDUP_REMOVED lines=44> */
.L_x_2142:
        /* <DEDUP_REMOVED lines=43> */
.L_x_2143:
[----:B------:R-:W-:Y:S02]  /*3dc0*/  MOV R60, R62 ;  /* 0x0000003e003c7202 */ /* 0x000fe40000000f00 */
[----:B------:R-:W-:-:S02]  /*3dd0*/  MOV R219, 0x10 ;  /* 0x0000001000db7802 */ /* 0x000fc40000000f00 */
[----:B------:R-:W-:Y:S02]  /*3de0*/  MOV R222, 0x1f ;  /* 0x0000001f00de7802 */ /* 0x000fe40000000f00 */
[----:B------:R-:W-:Y:S02]  /*3df0*/  MOV R221, 0xffffffff ;  /* 0xffffffff00dd7802 */ /* 0x000fe40000000f00 */
[----:B------:R-:W-:Y:S02]  /*3e00*/  MOV R56, 0x3e20 ;  /* 0x00003e2000387802 */ /* 0x000fe40000000f00 */
[----:B------:R-:W-:Y:S05]  /*3e10*/  CALL.REL.NOINC `($__internal_155_$__cuda_sm70_shflsync_down_p) ;  /* 0x0000045000007944 */ /* 0x000fea0003c00000 */
[----:B-1----:R-:W-:Y:S01]  /*3e20*/  MOV R59, R222 ;  /* 0x000000de003b7202 */ /* 0x002fe20000000f00 */
[----:B0-----:R-:W-:Y:S05]  /*3e30*/  BRA `(.L_x_2151) ;  /* 0xffffebe000007947 */ /* 0x001fea000383ffff */
.L_x_2144:
[----:B------:R-:W-:Y:S01]  /*3e40*/  HFMA2.MMA R219, -RZ, RZ, 0, 9.5367431640625e-07 ;  /* 0x00000010ffdb7435 */ /* 0x000fe200000001ff */
[----:B------:R-:W-:Y:S02]  /*3e50*/  MOV R60, R61 ;  /* 0x0000003d003c7202 */ /* 0x000fe40000000f00 */
[----:B------:R-:W-:Y:S02]  /*3e60*/  MOV R222, 0x1f ;  /* 0x0000001f00de7802 */ /* 0x000fe40000000f00 */
[----:B------:R-:W-:-:S02]  /*3e70*/  MOV R221, 0xffffffff ;  /* 0xffffffff00dd7802 */ /* 0x000fc40000000f00 */
[----:B------:R-:W-:Y:S02]  /*3e80*/  MOV R56, 0x3ea0 ;  /* 0x00003ea000387802 */ /* 0x000fe40000000f00 */
[----:B01----:R-:W-:Y:S05]  /*3e90*/  CALL.REL.NOINC `($__internal_155_$__cuda_sm70_shflsync_down_p) ;  /* 0x000003d000007944 */ /* 0x003fea0003c00000 */
[----:B------:R-:W-:Y:S01]  /*3ea0*/  FADD.FTZ R62, R62, R59 ;  /* 0x0000003b3e3e7221 */ /* 0x000fe20000010000 */
[----:B0-----:R-:W-:Y:S01]  /*3eb0*/  HFMA2.MMA R219, -RZ, RZ, 0, 4.76837158203125e-07 ;  /* 0x00000008ffdb7435 */ /* 0x001fe200000001ff */
[----:B-1----:R-:W-:Y:S01]  /*3ec0*/  FADD.FTZ R61, R61, R222 ;  /* 0x000000de3d3d7221 */ /* 0x002fe20000010000 */
[----:B------:R-:W-:Y:S02]  /*3ed0*/  MOV R222, 0x1f ;  /* 0x0000001f00de7802 */ /* 0x000fe40000000f00 */
[----:B------:R-:W-:Y:S02]  /*3ee0*/  MOV R221, 0xffffffff ;  /* 0xffffffff00dd7802 */ /* 0x000fe40000000f00 */
[----:B------:R-:W-:Y:S02]  /*3ef0*/  MOV R60, R62 ;  /* 0x0000003e003c7202 */ /* 0x000fe40000000f00 */
[----:B------:R-:W-:Y:S02]  /*3f00*/  MOV R56, 0x3f20 ;  /* 0x00003f2000387802 */ /* 0x000fe40000000f00 */
[----:B------:R-:W-:Y:S05]  /*3f10*/  CALL.REL.NOINC `($__internal_155_$__cuda_sm70_shflsync_down_p) ;  /* 0x0000035000007944 */ /* 0x000fea0003c00000 */
[----:B0-----:R-:W-:Y:S01]  /*3f20*/  HFMA2.MMA R219, -RZ, RZ, 0, 4.76837158203125e-07 ;  /* 0x00000008ffdb7435 */ /* 0x001fe200000001ff */
[----:B-1----:R-:W-:-:S02]  /*3f30*/  MOV R59, R222 ;  /* 0x000000de003b7202 */ /* 0x002fc40000000f00 */
[----:B------:R-:W-:Y:S02]  /*3f40*/  MOV R60, R61 ;  /* 0x0000003d003c7202 */ /* 0x000fe40000000f00 */
[----:B------:R-:W-:Y:S02]  /*3f50*/  MOV R222, 0x1f ;  /* 0x0000001f00de7802 */ /* 0x000fe40000000f00 */
[----:B------:R-:W-:Y:S02]  /*3f60*/  MOV R221, 0xffffffff ;  /* 0xffffffff00dd7802 */ /* 0x000fe40000000f00 */
[----:B------:R-:W-:Y:S02]  /*3f70*/  MOV R56, 0x3f90 ;  /* 0x00003f9000387802 */ /* 0x000fe40000000f00 */
[----:B------:R-:W-:Y:S05]  /*3f80*/  CALL.REL.NOINC `($__internal_155_$__cuda_sm70_shflsync_down_p) ;  /* 0x000002e000007944 */ /* 0x000fea0003c00000 */
[----:B------:R-:W-:Y:S01]  /*3f90*/  FADD.FTZ R62, R59, R62 ;  /* 0x0000003e3b3e7221 */ /* 0x000fe20000010000 */
[----:B0-----:R-:W-:Y:S01]  /*3fa0*/  HFMA2.MMA R219, -RZ, RZ, 0, 2.384185791015625e-07 ;  /* 0x00000004ffdb7435 */ /* 0x001fe200000001ff */
[----:B-1----:R-:W-:Y:S01]  /*3fb0*/  FADD.FTZ R61, R61, R222 ;  /* 0x000000de3d3d7221 */ /* 0x002fe20000010000 */
[----:B------:R-:W-:Y:S02]  /*3fc0*/  MOV R222, 0x1f ;  /* 0x0000001f00de7802 */ /* 0x000fe40000000f00 */
[----:B------:R-:W-:-:S02]  /*3fd0*/  MOV R221, 0xffffffff ;  /* 0xffffffff00dd7802 */ /* 0x000fc40000000f00 */
[----:B------:R-:W-:Y:S02]  /*3fe0*/  MOV R60, R62 ;  /* 0x0000003e003c7202 */ /* 0x000fe40000000f00 */
[----:B------:R-:W-:Y:S02]  /*3ff0*/  MOV R56, 0x4010 ;  /* 0x0000401000387802 */ /* 0x000fe40000000f00 */
[----:B------:R-:W-:Y:S05]  /*4000*/  CALL.REL.NOINC `($__internal_155_$__cuda_sm70_shflsync_down_p) ;  /* 0x0000026000007944 */ /* 0x000fea0003c00000 */
[----:B0-----:R-:W-:Y:S01]  /*4010*/  HFMA2.MMA R219, -RZ, RZ, 0, 2.384185791015625e-07 ;  /* 0x00000004ffdb7435 */ /* 0x001fe200000001ff */
[----:B-1----:R-:W-:Y:S02]  /*4020*/  MOV R59, R222 ;  /* 0x000000de003b7202 */ /* 0x002fe40000000f00 */
[----:B------:R-:W-:Y:S02]  /*4030*/  MOV R60, R61 ;  /* 0x0000003d003c7202 */ /* 0x000fe40000000f00 */
[----:B------:R-:W-:Y:S02]  /*4040*/  MOV R222, 0x1f ;  /* 0x0000001f00de7802 */ /* 0x000fe40000000f00 */
[----:B------:R-:W-:Y:S02]  /*4050*/  MOV R221, 0xffffffff ;  /* 0xffffffff00dd7802 */ /* 0x000fe40000000f00 */
[----:B------:R-:W-:-:S02]  /*4060*/  MOV R56, 0x4080 ;  /* 0x0000408000387802 */ /* 0x000fc40000000f00 */
[----:B------:R-:W-:Y:S05]  /*4070*/  CALL.REL.NOINC `($__internal_155_$__cuda_sm70_shflsync_down_p) ;  /* 0x000001f000007944 */ /* 0x000fea0003c00000 */
[----:B------:R-:W-:Y:S01]  /*4080*/  FADD.FTZ R62, R59, R62 ;  /* 0x0000003e3b3e7221 */ /* 0x000fe20000010000 */
[----:B0-----:R-:W-:Y:S01]  /*4090*/  HFMA2.MMA R219, -RZ, RZ, 0, 1.1920928955078125e-07 ;  /* 0x00000002ffdb7435 */ /* 0x001fe200000001ff */
[----:B-1----:R-:W-:Y:S01]  /*40a0*/  FADD.FTZ R63, R61, R222 ;  /* 0x000000de3d3f7221 */ /* 0x002fe20000010000 */
[----:B------:R-:W-:-:S02]  /*40b0*/  MOV R222, 0x1f ;  /* 0x0000001f00de7802 */ /* 0x000fc40000000f00 */
[----:B------:R-:W-:Y:S02]  /*40c0*/  MOV R221, 0xffffffff ;  /* 0xffffffff00dd7802 */ /* 0x000fe40000000f00 */
[----:B------:R-:W-:Y:S02]  /*40d0*/  MOV R60, R62 ;  /* 0x0000003e003c7202 */ /* 0x000fe40000000f00 */
[----:B------:R-:W-:Y:S02]  /*40e0*/  MOV R56, 0x4100 ;  /* 0x0000410000387802 */ /* 0x000fe40000000f00 */
[----:B------:R-:W-:Y:S05]  /*40f0*/  CALL.REL.NOINC `($__internal_155_$__cuda_sm70_shflsync_down_p) ;  /* 0x0000017000007944 */ /* 0x000fea0003c00000 */
[----:B0-----:R-:W-:Y:S01]  /*4100*/  HFMA2.MMA R219, -RZ, RZ, 0, 1.1920928955078125e-07 ;  /* 0x00000002ffdb7435 */ /* 0x001fe200000001ff */
[----:B-1----:R-:W-:Y:S02]  /*4110*/  MOV R59, R222 ;  /* 0x000000de003b7202 */ /* 0x002fe40000000f00 */
[----:B------:R-:W-:Y:S02]  /*4120*/  MOV R60, R63 ;  /* 0x0000003f003c7202 */ /* 0x000fe40000000f00 */
[----:B------:R-:W-:Y:S02]  /*4130*/  MOV R222, 0x1f ;  /* 0x0000001f00de7802 */ /* 0x000fe40000000f00 */
[----:B------:R-:W-:-:S02]  /*4140*/  MOV R221, 0xffffffff ;  /* 0xffffffff00dd7802 */ /* 0x000fc40000000f00 */
[----:B------:R-:W-:Y:S02]  /*4150*/  MOV R56, 0x4170 ;  /* 0x0000417000387802 */ /* 0x000fe40000000f00 */
[----:B------:R-:W-:Y:S05]  /*4160*/  CALL.REL.NOINC `($__internal_155_$__cuda_sm70_shflsync_down_p) ;  /* 0x0000010000007944 */ /* 0x000fea0003c00000 */
[----:B------:R-:W-:Y:S01]  /*4170*/  FADD.FTZ R61, R59, R62 ;  /* 0x0000003e3b3d7221 */ /* 0x000fe20000010000 */
[----:B0-----:R-:W-:Y:S01]  /*4180*/  HFMA2.MMA R219, -RZ, RZ, 0, 5.9604644775390625e-08 ;  /* 0x00000001ffdb7435 */ /* 0x001fe200000001ff */
[----:B-1----:R-:W-:Y:S01]  /*4190*/  FADD.FTZ R63, R63, R222 ;  /* 0x000000de3f3f7221 */ /* 0x002fe20000010000 */
[----:B------:R-:W-:Y:S02]  /*41a0*/  MOV R222, 0x1f ;  /* 0x0000001f00de7802 */ /* 0x000fe40000000f00 */
[----:B------:R-:W-:Y:S02]  /*41b0*/  MOV R221, 0xffffffff ;  /* 0xffffffff00dd7802 */ /* 0x000fe40000000f00 */
[----:B------:R-:W-:Y:S02]  /*41c0*/  MOV R60, R61 ;  /* 0x0000003d003c7202 */ /* 0x000fe40000000f00 */
[----:B------:R-:W-:Y:S02]  /*41d0*/  MOV R56, 0x41f0 ;  /* 0x000041f000387802 */ /* 0x000fe40000000f00 */
[----:B------:R-:W-:Y:S05]  /*41e0*/  CALL.REL.NOINC `($__internal_155_$__cuda_sm70_shflsync_down_p) ;  /* 0x0000008000007944 */ /* 0x000fea0003c00000 */
[----:B0-----:R-:W-:Y:S01]  /*41f0*/  HFMA2.MMA R219, -RZ, RZ, 0, 5.9604644775390625e-08 ;  /* 0x00000001ffdb7435 */ /* 0x001fe200000001ff */
[----:B-1----:R-:W-:-:S02]  /*4200*/  MOV R220, R222 ;  /* 0x000000de00dc7202 */ /* 0x002fc40000000f00 */
[----:B------:R-:W-:Y:S02]  /*4210*/  MOV R60, R63 ;  /* 0x0000003f003c7202 */ /* 0x000fe40000000f00 */
[----:B------:R-:W-:Y:S02]  /*4220*/  MOV R222, 0x1f ;  /* 0x0000001f00de7802 */ /* 0x000fe40000000f00 */
[----:B------:R-:W-:Y:S02]  /*4230*/  MOV R221, 0xffffffff ;  /* 0xffffffff00dd7802 */ /* 0x000fe40000000f00 */
[----:B------:R-:W-:Y:S02]  /*4240*/  MOV R56, 0x4260 ;  /* 0x0000426000387802 */ /* 0x000fe40000000f00 */
[----:B------:R-:W-:Y:S05]  /*4250*/  CALL.REL.NOINC `($__internal_155_$__cuda_sm70_shflsync_down_p) ;  /* 0x0000001000007944 */ /* 0x000fea0003c00000 */
[----:B01----:R-:W-:Y:S05]  /*4260*/  BRA `(.L_x_2152) ;  /* 0xffffe8d000007947 */ /* 0x003fea000383ffff */
        .weak           $__internal_155_$__cuda_sm70_shflsync_down_p
        .type           $__internal_155_$__cuda_sm70_shflsync_down_p,@function
        .size           $__internal_155_$__cuda_sm70_shflsync_down_p,(.L_x_3562 - $__internal_155_$__cuda_sm70_shflsync_down_p)
$__internal_155_$__cuda_sm70_shflsync_down_p:
[----:B------:R-:W-:Y:S01]  /*4270*/  HFMA2.MMA R57, -RZ, RZ, 0, 0 ;  /* 0x00000000ff397435 */ /* 0x000fe200000001ff */
[----:B------:R-:W-:Y:S04]  /*4280*/  WARPSYNC R221 ;  /* 0x000000dd00007348 */ /* 0x000fe80003800000 */
[----:B------:R0:W1:Y:S01]  /*4290*/  SHFL.DOWN PT, R222, R60, R219, R222 ;  /* 0x080000db3cde7389 */ /* 0x00006200000e00de */
[----:B------:R-:W-:Y:S05]  /*42a0*/  RET.REL.NODEC R56 `(_ZN10layer_norm13ln_bwd_kernelINS_13Kernel_traitsI6__halffS2_fjLj8192ELj2ELj1ELj4ELj16ENS_18Kernel_traits_baseILj8192ES2_fS2_fjLj128EEEEEEEvNS_9BwdParamsE) ;  /* 0xffffbd5038007950 */ /* 0x000fea0003c3ffff */
.L_x_2153:
        /* <DEDUP_REMOVED lines=13> */
.L_x_3562:


//--------------------- .text._ZN10layer_norm22ln_bwd_finalize_kernelINS_22Kernel_traits_finalizeILj8192E6__halfS2_S2_fjLj1024ELj4ENS_18Kernel_traits_baseILj8192ES2_S2_S2_fjLj1024EEEEEEEvNS_9BwdParamsE --------------------------
	.section	.text._ZN10layer_norm22ln_bwd_finalize_kernelINS_22Kernel_traits_finalizeILj8192E6__halfS2_S2_fjLj1024ELj4ENS_18Kernel_traits_baseILj8192ES2_S2_S2_fjLj1024EEEEEEEvNS_9BwdParamsE,"ax",@progbits
	.sectioninfo	@"SHI_REGISTERS=32"
	.align	128
        .global         _ZN10layer_norm22ln_bwd_finalize_kernelINS_22Kernel_traits_finalizeILj8192E6__halfS2_S2_fjLj1024ELj4ENS_18Kernel_traits_baseILj8192ES2_S2_S2_fjLj1024EEEEEEEvNS_9BwdParamsE
        .type           _ZN10layer_norm22ln_bwd_finalize_kernelINS_22Kernel_traits_finalizeILj8192E6__halfS2_S2_fjLj1024ELj4ENS_18Kernel_traits_baseILj8192ES2_S2_S2_fjLj1024EEEEEEEvNS_9BwdParamsE,@function
        .size           _ZN10layer_norm22ln_bwd_finalize_kernelINS_22Kernel_traits_finalizeILj8192E6__halfS2_S2_fjLj1024ELj4ENS_18Kernel_traits_baseILj8192ES2_S2_S2_fjLj1024EEEEEEEvNS_9BwdParamsE,(.L_x_3563 - _ZN10layer_norm22ln_bwd_finalize_kernelINS_22Kernel_traits_finalizeILj8192E6__halfS2_S2_fjLj1024ELj4ENS_18Kernel_traits_baseILj8192ES2_S2_S2_fjLj1024EEEEEEEvNS_9BwdParamsE)
        .other          _ZN10layer_norm22ln_bwd_finalize_kernelINS_22Kernel_traits_finalizeILj8192E6__halfS2_S2_fjLj1024ELj4ENS_18Kernel_traits_baseILj8192ES2_S2_S2_fjLj1024EEEEEEEvNS_9BwdParamsE,@"STO_CUDA_ENTRY STV_DEFAULT"
_ZN10layer_norm22ln_bwd_finalize_kernelINS_22Kernel_traits_finalizeILj8192E6__halfS2_S2_fjLj1024ELj4ENS_18Kernel_traits_baseILj8192ES2_S2_S2_fjLj1024EEEEEEEvNS_9BwdParamsE:
.text._ZN10layer_norm22ln_bwd_finalize_kernelINS_22Kernel_traits_finalizeILj8192E6__halfS2_S2_fjLj1024ELj4ENS_18Kernel_traits_baseILj8192ES2_S2_S2_fjLj1024EEEEEEEvNS_9BwdParamsE:
        /* <DEDUP_REMOVED lines=19> */
.L_x_2166:
        /* <DEDUP_REMOVED lines=27> */
.L_x_2158:
        /* <DEDUP_REMOVED lines=32> */
.L_x_2157:
[----:B------:R-:W-:Y:S05]  /*04e0*/  BSYNC B1 ;  /* 0x0000000000017941 */ /* 0x000fea0003800000 */
.L_x_2156:
        /* <DEDUP_REMOVED lines=22> */
.L_x_2160:
[----:B------:R-:W-:Y:S05]  /*0650*/  BSYNC B1 ;  /* 0x0000000000017941 */ /* 0x000fea0003800000 */
.L_x_2159:
        /* <DEDUP_REMOVED lines=10> */
.L_x_2155:
[----:B------:R-:W-:Y:S05]  /*0700*/  BSYNC B0 ;  /* 0x0000000000007941 */ /* 0x000fea0003800000 */
.L_x_2154:
        /* <DEDUP_REMOVED lines=11> */
.L_x_2167:
        /* <DEDUP_REMOVED lines=18> */
.L_x_2168:
[----:B------:R-:W-:Y:S01]  /*08e0*/  @!P1 SHF.R.U32.HI R2, RZ, 0x3, R0 ;  /* 0x00000003ff029819 */ /* 0x000fe20000011600 */
[----:B---3--:R-:W-:Y:S02]  /*08f0*/  FADD.FTZ R5, R5, R10 ;  /* 0x0000000a05057221 */ /* 0x008fe40000010000 */
[----:B--2---:R-:W-:Y:S01]  /*0900*/  FADD.FTZ R7, R7, R4 ;  /* 0x0000000407077221 */ /* 0x004fe20000010000 */
[----:B------:R-:W-:-:S05]  /*0910*/  @!P1 LOP3.LUT R2, R2, 0x1ffffffc, RZ, 0xc0, !PT ;  /* 0x1ffffffc02029812 */ /* 0x000fca00078ec0ff */
[----:B------:R2:W-:Y:S04]  /*0920*/  @!P1 STS [R2+0x2000], R5 ;  /* 0x0020000502009388 */ /* 0x0005e80000000800 */
[----:B------:R2:W-:Y:S02]  /*0930*/  @!P1 STS [R2+0x2080], R7 ;  /* 0x0020800702009388 */ /* 0x0005e40000000800 */
.L_x_2161:
        /* <DEDUP_REMOVED lines=13> */
.L_x_2165:
[----:B------:R-:W-:Y:S05]  /*0a10*/  BSYNC B0 ;  /* 0x0000000000007941 */ /* 0x000fea0003800000 */
.L_x_2164:
[C---:B------:R-:W-:Y:S02]  /*0a20*/  ISETP.GT.U32.AND P1, PT, R18.reuse, -0x2001, PT ;  /* 0xffffdfff1200780c */ /* 0x040fe40003f24070 */
[----:B------:R-:W-:Y:S02]  /*0a30*/  IADD3 R18, R18, 0x2000, RZ ;  /* 0x0000200012127810 */ /* 0x000fe40007ffe0ff */
[----:B------:R-:W-:-:S09]  /*0a40*/  IADD3 R19, R19, 0x1000, RZ ;  /* 0x0000100013137810 */ /* 0x000fd20007ffe0ff */
[----:B012---:R-:W-:Y:S05]  /*0a50*/  @P1 BRA `(.L_x_2166) ;  /* 0xfffff6d000001947 */ /* 0x007fea000383ffff */
[----:B------:R-:W-:Y:S05]  /*0a60*/  EXIT ;  /* 0x000000000000794d */ /* 0x000fea0003800000 */
.L_x_2162:
[----:B--2---:R-:W-:Y:S01]  /*0a70*/  IMAD.MOV.U32 R10, RZ, RZ, R4 ;  /* 0x000000ffff0a7224 */ /* 0x004fe200078e0004 */
[----:B------:R-:W-:Y:S01]  /*0a80*/  MOV R9, 0x1 ;  /* 0x0000000100097802 */ /* 0x000fe20000000f00 */
[----:B------:R-:W-:Y:S01]  /*0a90*/  IMAD.MOV.U32 R6, RZ, RZ, 0x1f ;  /* 0x0000001fff067424 */ /* 0x000fe200078e00ff */
[----:B------:R-:W-:Y:S02]  /*0aa0*/  MOV R11, 0xffffffff ;  /* 0xffffffff000b7802 */ /* 0x000fe40000000f00 */
[----:B------:R-:W-:Y:S02]  /*0ab0*/  MOV R2, 0xad0 ;  /* 0x00000ad000027802 */ /* 0x000fe40000000f00 */
[----:B01----:R-:W-:Y:S05]  /*0ac0*/  CALL.REL.NOINC `($__internal_156_$__cuda_sm70_shflsync_bfly_p) ;  /* 0x000003c000007944 */ /* 0x003fea0003c00000 */
[----:B-1----:R-:W-:Y:S01]  /*0ad0*/  IMAD.MOV.U32 R3, RZ, RZ, R6 ;  /* 0x000000ffff037224 */ /* 0x002fe200078e0006 */
[----:B0-----:R-:W-:Y:S05]  /*0ae0*/  BRA `(.L_x_2167) ;  /* 0xfffffcd000007947 */ /* 0x001fea000383ffff */
.L_x_2163:
[----:B------:R-:W-:Y:S01]  /*0af0*/  HFMA2.MMA R6, -RZ, RZ, 0, 1.847743988037109375e-06 ;  /* 0x0000001fff067435 */ /* 0x000fe200000001ff */
[----:B------:R-:W-:Y:S01]  /*0b00*/  MOV R10, R13 ;  /* 0x0000000d000a7202 */ /* 0x000fe20000000f00 */
[----:B------:R-:W-:Y:S01]  /*0b10*/  IMAD.MOV.U32 R9, RZ, RZ, 0x2 ;  /* 0x00000002ff097424 */ /* 0x000fe200078e00ff */
[----:B------:R-:W-:Y:S01]  /*0b20*/  MOV R2, 0xb50 ;  /* 0x00000b5000027802 */ /* 0x000fe20000000f00 */
[----:B------:R-:W-:-:S02]  /*0b30*/  IMAD.MOV.U32 R11, RZ, RZ, -0x1 ;  /* 0xffffffffff0b7424 */ /* 0x000fc400078e00ff */
[----:B012---:R-:W-:Y:S05]  /*0b40*/  CALL.REL.NOINC `($__internal_156_$__cuda_sm70_shflsync_bfly_p) ;  /* 0x0000034000007944 */ /* 0x007fea0003c00000 */
[----:B01----:R-:W-:Y:S01]  /*0b50*/  FADD.FTZ R10, R13, R6 ;  /* 0x000000060d0a7221 */ /* 0x003fe20000010000 */
[----:B------:R-:W-:Y:S01]  /*0b60*/  MOV R9, 0x4 ;  /* 0x0000000400097802 */ /* 0x000fe20000000f00 */
[----:B------:R-:W-:Y:S01]  /*0b70*/  IMAD.MOV.U32 R6, RZ, RZ, 0x1f ;  /* 0x0000001fff067424 */ /* 0x000fe200078e00ff */
[----:B------:R-:W-:-:S02]  /*0b80*/  MOV R11, 0xffffffff ;  /* 0xffffffff000b7802 */ /* 0x000fc40000000f00 */
[----:B------:R-:W-:Y:S02]  /*0b90*/  MOV R2, 0xbb0 ;  /* 0x00000bb000027802 */ /* 0x000fe40000000f00 */
[----:B------:R-:W-:Y:S05]  /*0ba0*/  CALL.REL.NOINC `($__internal_156_$__cuda_sm70_shflsync_bfly_p) ;  /* 0x000002e000007944 */ /* 0x000fea0003c00000 */
[----:B01----:R-:W-:Y:S01]  /*0bb0*/  FADD.FTZ R10, R10, R6 ;  /* 0x000000060a0a7221 */ /* 0x003fe20000010000 */
[----:B------:R-:W-:Y:S01]  /*0bc0*/  HFMA2.MMA R6, -RZ, RZ, 0, 1.847743988037109375e-06 ;  /* 0x0000001fff067435 */ /* 0x000fe200000001ff */
[----:B------:R-:W-:Y:S01]  /*0bd0*/  IMAD.MOV.U32 R9, RZ, RZ, 0x8 ;  /* 0x00000008ff097424 */ /* 0x000fe200078e00ff */
[----:B------:R-:W-:Y:S01]  /*0be0*/  MOV R2, 0xc10 ;  /* 0x00000c1000027802 */ /* 0x000fe20000000f00 */
[----:B------:R-:W-:-:S03]  /*0bf0*/  IMAD.MOV.U32 R11, RZ, RZ, -0x1 ;  /* 0xffffffffff0b7424 */ /* 0x000fc600078e00ff */
[----:B------:R-:W-:Y:S05]  /*0c00*/  CALL.REL.NOINC `($__internal_156_$__cuda_sm70_shflsync_bfly_p) ;  /* 0x0000028000007944 */ /* 0x000fea0003c00000 */
[----:B-1----:R-:W-:Y:S01]  /*0c10*/  FADD.FTZ R4, R10, R6 ;  /* 0x000000060a047221 */ /* 0x002fe20000010000 */
[----:B0-----:R-:W-:Y:S01]  /*0c20*/  MOV R9, 0x10 ;  /* 0x0000001000097802 */ /* 0x001fe20000000f00 */
[----:B------:R-:W-:Y:S01]  /*0c30*/  IMAD.MOV.U32 R6, RZ, RZ, 0x1f ;  /* 0x0000001fff067424 */ /* 0x000fe200078e00ff */
[----:B------:R-:W-:Y:S01]  /*0c40*/  MOV R11, 0xffffffff ;  /* 0xffffffff000b7802 */ /* 0x000fe20000000f00 */
[----:B------:R-:W-:Y:S01]  /*0c50*/  IMAD.MOV.U32 R10, RZ, RZ, R4 ;  /* 0x000000ffff0a7224 */ /* 0x000fe200078e0004 */
[----:B------:R-:W-:Y:S02]  /*0c60*/  MOV R2, 0xc80 ;  /* 0x00000c8000027802 */ /* 0x000fe40000000f00 */
[----:B------:R-:W-:Y:S05]  /*0c70*/  CALL.REL.NOINC `($__internal_156_$__cuda_sm70_shflsync_bfly_p) ;  /* 0x0000021000007944 */ /* 0x000fea0003c00000 */
[----:B0-----:R-:W-:Y:S01]  /*0c80*/  HFMA2.MMA R9, -RZ, RZ, 0, 5.9604644775390625e-08 ;  /* 0x00000001ff097435 */ /* 0x001fe200000001ff */
[----:B-1----:R-:W-:Y:S01]  /*0c90*/  MOV R7, R6 ;  /* 0x0000000600077202 */ /* 0x002fe20000000f00 */
[----:B------:R-:W-:Y:S01]  /*0ca0*/  IMAD.MOV.U32 R10, RZ, RZ, R5 ;  /* 0x000000ffff0a7224 */ /* 0x000fe200078e0005 */
[----:B------:R-:W-:Y:S01]  /*0cb0*/  MOV R11, 0xffffffff ;  /* 0xffffffff000b7802 */ /* 0x000fe20000000f00 */
[----:B------:R-:W-:Y:S01]  /*0cc0*/  IMAD.MOV.U32 R6, RZ, RZ, 0x1f ;  /* 0x0000001fff067424 */ /* 0x000fe200078e00ff */
[----:B------:R-:W-:-:S02]  /*0cd0*/  MOV R2, 0xcf0 ;  /* 0x00000cf000027802 */ /* 0x000fc40000000f00 */
[----:B------:R-:W-:Y:S05]  /*0ce0*/  CALL.REL.NOINC `($__internal_156_$__cuda_sm70_shflsync_bfly_p) ;  /* 0x000001a000007944 */ /* 0x000fea0003c00000 */
[----:B01----:R-:W-:Y:S01]  /*0cf0*/  FADD.FTZ R10, R5, R6 ;  /* 0x00000006050a7221 */ /* 0x003fe20000010000 */
[----:B------:R-:W-:Y:S01]  /*0d00*/  HFMA2.MMA R6, -RZ, RZ, 0, 1.847743988037109375e-06 ;  /* 0x0000001fff067435 */ /* 0x000fe200000001ff */
[----:B------:R-:W-:Y:S01]  /*0d10*/  IMAD.MOV.U32 R9, RZ, RZ, 0x2 ;  /* 0x00000002ff097424 */ /* 0x000fe200078e00ff */
[----:B------:R-:W-:Y:S01]  /*0d20*/  MOV R2, 0xd50 ;  /* 0x00000d5000027802 */ /* 0x000fe20000000f00 */
[----:B------:R-:W-:-:S03]  /*0d30*/  IMAD.MOV.U32 R11, RZ, RZ, -0x1 ;  /* 0xffffffffff0b7424 */ /* 0x000fc600078e00ff */
[----:B------:R-:W-:Y:S05]  /*0d40*/  CALL.REL.NOINC `($__internal_156_$__cuda_sm70_shflsync_bfly_p) ;  /* 0x0000014000007944 */ /* 0x000fea0003c00000 */
        /* <DEDUP_REMOVED lines=13> */
[----:B------:R-:W-:Y:S01]  /*0e20*/  HFMA2.MMA R6, -RZ, RZ, 0, 1.847743988037109375e-06 ;  /* 0x0000001fff067435 */ /* 0x000fe200000001ff */
[----:B------:R-:W-:Y:S01]  /*0e30*/  MOV R9, 0x10 ;  /* 0x0000001000097802 */ /* 0x000fe20000000f00 */
[----:B------:R-:W-:Y:S01]  /*0e40*/  IMAD.MOV.U32 R11, RZ, RZ, -0x1 ;  /* 0xffffffffff0b7424 */ /* 0x000fe200078e00ff */
[----:B------:R-:W-:-:S03]  /*0e50*/  MOV R2, 0xe70 ;  /* 0x00000e7000027802 */ /* 0x000fc60000000f00 */
[----:B------:R-:W-:Y:S05]  /*0e60*/  CALL.REL.NOINC `($__internal_156_$__cuda_sm70_shflsync_bfly_p) ;  /* 0x0000002000007944 */ /* 0x000fea0003c00000 */
[----:B-1----:R-:W-:Y:S01]  /*0e70*/  MOV R5, R6 ;  /* 0x0000000600057202 */ /* 0x002fe20000000f00 */
[----:B0-----:R-:W-:Y:S05]  /*0e80*/  BRA `(.L_x_2168) ;  /* 0xfffffa5000007947 */ /* 0x001fea000383ffff */
        .weak           $__internal_156_$__cuda_sm70_shflsync_bfly_p
        .type           $__internal_156_$__cuda_sm70_shflsync_bfly_p,@function
        .size           $__internal_156_$__cuda_sm70_shflsync_bfly_p,(.L_x_3563 - $__internal_156_$__cuda_sm70_shflsync_bfly_p)
$__internal_156_$__cuda_sm70_shflsync_bfly_p:
[----:B------:R-:W-:Y:S01]  /*0e90*/  HFMA2.MMA R3, -RZ, RZ, 0, 0 ;  /* 0x00000000ff037435 */ /* 0x000fe200000001ff */
[----:B------:R-:W-:Y:S04]  /*0ea0*/  WARPSYNC R11 ;  /* 0x0000000b00007348 */ /* 0x000fe80003800000 */
[----:B------:R0:W1:Y:S01]  /*0eb0*/  SHFL.BFLY PT, R6, R10, R9, R6 ;  /* 0x0c0000090a067389 */ /* 0x00006200000e0006 */
[----:B------:R-:W-:Y:S05]  /*0ec0*/  RET.REL.NODEC R2 `(_ZN10layer_norm22ln_bwd_finalize_kernelINS_22Kernel_traits_finalizeILj8192E6__halfS2_S2_fjLj1024ELj4ENS_18Kernel_traits_baseILj8192ES2_S2_S2_fjLj1024EEEEEEEvNS_9BwdParamsE) ;  /* 0xfffff13002007950 */ /* 0x000fea0003c3ffff */
.L_x_2169:
        /* <DEDUP_REMOVED lines=11> */
.L_x_3563:


//--------------------- .text._ZN10layer_norm13ln_bwd_kernelINS_13Kernel_traitsI6__halfS2_S2_fjLj8192ELj2ELj1ELj4ELj16ENS_18Kernel_traits_baseILj8192ES2_S2_S2_fjLj128EEEEEEEvNS_9BwdParamsE --------------------------
	.section	.text._ZN10layer_norm13ln_bwd_kernelINS_13Kernel_traitsI6__halfS2_S2_fjLj8192ELj2ELj1ELj4ELj16ENS_18Kernel_traits_baseILj8192ES2_S2_S2_fjLj128EEEEEEEvNS_9BwdParamsE,"ax",@progbits
	.sectioninfo	@"SHI_REGISTERS=209"
	.align	128
        .global         _ZN10layer_norm13ln_bwd_kernelINS_13Kernel_traitsI6__halfS2_S2_fjLj8192ELj2ELj1ELj4ELj16ENS_18Kernel_traits_baseILj8192ES2_S2_S2_fjLj128EEEEEEEvNS_9BwdParamsE
        .type           _ZN10layer_norm13ln_bwd_kernelINS_13Kernel_traitsI6__halfS2_S2_fjLj8192ELj2ELj1ELj4ELj16ENS_18Kernel_traits_baseILj8192ES2_S2_S2_fjLj128EEEEEEEvNS_9BwdParamsE,@function
        .size           _ZN10layer_norm13ln_bwd_kernelINS_13Kernel_traitsI6__halfS2_S2_fjLj8192ELj2ELj1ELj4ELj16ENS_18Kernel_traits_baseILj8192ES2_S2_S2_fjLj128EEEEEEEvNS_9BwdParamsE,(.L_x_3564 - _ZN10layer_norm13ln_bwd_kernelINS_13Kernel_traitsI6__halfS2_S2_fjLj8192ELj2ELj1ELj4ELj16ENS_18Kernel_traits_baseILj8192ES2_S2_S2_fjLj128EEEEEEEvNS_9BwdParamsE)
        .other          _ZN10layer_norm13ln_bwd_kernelINS_13Kernel_traitsI6__halfS2_S2_fjLj8192ELj2ELj1ELj4ELj16ENS_18Kernel_traits_baseILj8192ES2_S2_S2_fjLj128EEEEEEEvNS_9BwdParamsE,@"STO_CUDA_ENTRY STV_DEFAULT"
_ZN10layer_norm13ln_bwd_kernelINS_13Kernel_traitsI6__halfS2_S2_fjLj8192ELj2ELj1ELj4ELj16ENS_18Kernel_traits_baseILj8192ES2_S2_S2_fjLj128EEEEEEEvNS_9BwdParamsE:
.text._ZN10layer_norm13ln_bwd_kernelINS_13Kernel_traitsI6__halfS2_S2_fjLj8192ELj2ELj1ELj4ELj16ENS_18Kernel_traits_baseILj8192ES2_S2_S2_fjLj128EEEEEEEvNS_9BwdParamsE:
        /* <DEDUP_REMOVED lines=136> */
.L_x_2178:
        /* <DEDUP_REMOVED lines=462> */
.L_x_2179:
        /* <DEDUP_REMOVED lines=18> */
.L_x_2180:
        /* <DEDUP_REMOVED lines=22> */
.L_x_2174:
[----:B------:R-:W-:Y:S05]  /*27e0*/  BSYNC B0 ;  /* 0x0000000000007941 */ /* 0x000fea0003800000 */
.L_x_2173:
        /* <DEDUP_REMOVED lines=28> */
.L_x_2176:
[----:B------:R-:W2:Y:S01]  /*29b0*/  LDG.E.STRONG.GPU R16, [R2.64] ;  /* 0x0000000602107981 */ /* 0x000ea2000c1ef900 */
[----:B------:R-:W-:Y:S01]  /*29c0*/  YIELD ;  /* 0x0000000000007946 */ /* 0x000fe20003800000 */
[----:B--2---:R-:W-:Y:S01]  /*29d0*/  ISETP.NE.AND P0, PT, R16, R19, PT ;  /* 0x000000131000720c */ /* 0x004fe20003f05270 */
[----:B------:R-:W-:-:S12]  /*29e0*/  CCTL.IVALL ;  /* 0x00000000ff00798f */ /* 0x000fd80002000000 */
[----:B------:R-:W-:Y:S05]  /*29f0*/  @P0 BRA `(.L_x_2176) ;  /* 0xffffffb000000947 */ /* 0x000fea000383ffff */
.L_x_2175:
        /* <DEDUP_REMOVED lines=169> */
.L_x_2177:
        /* <DEDUP_REMOVED lines=64> */
.L_x_2170:
        /* <DEDUP_REMOVED lines=31> */
.L_x_2171:
[----:B------:R-:W-:Y:S02]  /*3a80*/  MOV R18, R20 ;  /* 0x0000001400127202 */ /* 0x000fe40000000f00 */
[----:B------:R-:W-:-:S02]  /*3a90*/  MOV R23, 0x10 ;  /* 0x0000001000177802 */ /* 0x000fc40000000f00 */
[----:B------:R-:W-:Y:S02]  /*3aa0*/  MOV R32, 0x1f ;  /* 0x0000001f00207802 */ /* 0x000fe40000000f00 */
[----:B------:R-:W-:Y:S02]  /*3ab0*/  MOV R199, 0xffffffff ;  /* 0xffffffff00c77802 */ /* 0x000fe40000000f00 */
[----:B------:R-:W-:Y:S02]  /*3ac0*/  MOV R2, 0x3ae0 ;  /* 0x00003ae000027802 */ /* 0x000fe40000000f00 */
[----:B------:R-:W-:Y:S05]  /*3ad0*/  CALL.REL.NOINC `($__internal_157_$__cuda_sm70_shflsync_down_p) ;  /* 0x0000045000007944 */ /* 0x000fea0003c00000 */
[----:B-1----:R-:W-:Y:S01]  /*3ae0*/  MOV R17, R32 ;  /* 0x0000002000117202 */ /* 0x002fe20000000f00 */
[----:B0-----:R-:W-:Y:S05]  /*3af0*/  BRA `(.L_x_2179) ;  /* 0xffffea6000007947 */ /* 0x001fea000383ffff */
.L_x_2172:
[----:B------:R-:W-:Y:S01]  /*3b00*/  HFMA2.MMA R23, -RZ, RZ, 0, 9.5367431640625e-07 ;  /* 0x00000010ff177435 */ /* 0x000fe200000001ff */
[----:B------:R-:W-:Y:S02]  /*3b10*/  MOV R18, R19 ;  /* 0x0000001300127202 */ /* 0x000fe40000000f00 */
[----:B------:R-:W-:Y:S02]  /*3b20*/  MOV R32, 0x1f ;  /* 0x0000001f00207802 */ /* 0x000fe40000000f00 */
[----:B------:R-:W-:-:S02]  /*3b30*/  MOV R199, 0xffffffff ;  /* 0xffffffff00c77802 */ /* 0x000fc40000000f00 */
[----:B------:R-:W-:Y:S02]  /*3b40*/  MOV R2, 0x3b60 ;  /* 0x00003b6000027802 */ /* 0x000fe40000000f00 */
[----:B01----:R-:W-:Y:S05]  /*3b50*/  CALL.REL.NOINC `($__internal_157_$__cuda_sm70_shflsync_down_p) ;  /* 0x000003d000007944 */ /* 0x003fea0003c00000 */
[----:B------:R-:W-:Y:S01]  /*3b60*/  FADD.FTZ R20, R20, R17 ;  /* 0x0000001114147221 */ /* 0x000fe20000010000 */
[----:B0-----:R-:W-:Y:S01]  /*3b70*/  HFMA2.MMA R23, -RZ, RZ, 0, 4.76837158203125e-07 ;  /* 0x00000008ff177435 */ /* 0x001fe200000001ff */
[----:B-1----:R-:W-:Y:S01]  /*3b80*/  FADD.FTZ R19, R19, R32 ;  /* 0x0000002013137221 */ /* 0x002fe20000010000 */
[----:B------:R-:W-:Y:S02]  /*3b90*/  MOV R32, 0x1f ;  /* 0x0000001f00207802 */ /* 0x000fe40000000f00 */
[----:B------:R-:W-:Y:S02]  /*3ba0*/  MOV R199, 0xffffffff ;  /* 0xffffffff00c77802 */ /* 0x000fe40000000f00 */
[----:B------:R-:W-:Y:S02]  /*3bb0*/  MOV R18, R20 ;  /* 0x0000001400127202 */ /* 0x000fe40000000f00 */
[----:B------:R-:W-:Y:S02]  /*3bc0*/  MOV R2, 0x3be0 ;  /* 0x00003be000027802 */ /* 0x000fe40000000f00 */
[----:B------:R-:W-:Y:S05]  /*3bd0*/  CALL.REL.NOINC `($__internal_157_$__cuda_sm70_shflsync_down_p) ;  /* 0x0000035000007944 */ /* 0x000fea0003c00000 */
[----:B0-----:R-:W-:Y:S01]  /*3be0*/  HFMA2.MMA R23, -RZ, RZ, 0, 4.76837158203125e-07 ;  /* 0x00000008ff177435 */ /* 0x001fe200000001ff */
[----:B-1----:R-:W-:-:S02]  /*3bf0*/  MOV R17, R32 ;  /* 0x0000002000117202 */ /* 0x002fc40000000f00 */
[----:B------:R-:W-:Y:S02]  /*3c00*/  MOV R18, R19 ;  /* 0x0000001300127202 */ /* 0x000fe40000000f00 */
[----:B------:R-:W-:Y:S02]  /*3c10*/  MOV R32, 0x1f ;  /* 0x0000001f00207802 */ /* 0x000fe40000000f00 */
[----:B------:R-:W-:Y:S02]  /*3c20*/  MOV R199, 0xffffffff ;  /* 0xffffffff00c77802 */ /* 0x000fe40000000f00 */
[----:B------:R-:W-:Y:S02]  /*3c30*/  MOV R2, 0x3c50 ;  /* 0x00003c5000027802 */ /* 0x000fe40000000f00 */
[----:B------:R-:W-:Y:S05]  /*3c40*/  CALL.REL.NOINC `($__internal_157_$__cuda_sm70_shflsync_down_p) ;  /* 0x000002e000007944 */ /* 0x000fea0003c00000 */
[----:B------:R-:W-:Y:S01]  /*3c50*/  FADD.FTZ R20, R17, R20 ;  /* 0x0000001411147221 */ /* 0x000fe20000010000 */
[----:B0-----:R-:W-:Y:S01]  /*3c60*/  HFMA2.MMA R23, -RZ, RZ, 0, 2.384185791015625e-07 ;  /* 0x00000004ff177435 */ /* 0x001fe200000001ff */
[----:B-1----:R-:W-:Y:S01]  /*3c70*/  FADD.FTZ R19, R19, R32 ;  /* 0x0000002013137221 */ /* 0x002fe20000010000 */
[----:B------:R-:W-:Y:S02]  /*3c80*/  MOV R32, 0x1f ;  /* 0x0000001f00207802 */ /* 0x000fe40000000f00 */
[----:B------:R-:W-:-:S02]  /*3c90*/  MOV R199, 0xffffffff ;  /* 0xffffffff00c77802 */ /* 0x000fc40000000f00 */
[----:B------:R-:W-:Y:S02]  /*3ca0*/  MOV R18, R20 ;  /* 0x0000001400127202 */ /* 0x000fe40000000f00 */
[----:B------:R-:W-:Y:S02]  /*3cb0*/  MOV R2, 0x3cd0 ;  /* 0x00003cd000027802 */ /* 0x000fe40000000f00 */
[----:B------:R-:W-:Y:S05]  /*3cc0*/  CALL.REL.NOINC `($__internal_157_$__cuda_sm70_shflsync_down_p) ;  /* 0x0000026000007944 */ /* 0x000fea0003c00000 */
[----:B0-----:R-:W-:Y:S01]  /*3cd0*/  HFMA2.MMA R23, -RZ, RZ, 0, 2.384185791015625e-07 ;  /* 0x00000004ff177435 */ /* 0x001fe200000001ff */
[----:B-1----:R-:W-:Y:S02]  /*3ce0*/  MOV R17, R32 ;  /* 0x0000002000117202 */ /* 0x002fe40000000f00 */
[----:B------:R-:W-:Y:S02]  /*3cf0*/  MOV R18, R19 ;  /* 0x0000001300127202 */ /* 0x000fe40000000f00 */
[----:B------:R-:W-:Y:S02]  /*3d00*/  MOV R32, 0x1f ;  /* 0x0000001f00207802 */ /* 0x000fe40000000f00 */
[----:B------:R-:W-:Y:S02]  /*3d10*/  MOV R199, 0xffffffff ;  /* 0xffffffff00c77802 */ /* 0x000fe40000000f00 */
[----:B------:R-:W-:-:S02]  /*3d20*/  MOV R2, 0x3d40 ;  /* 0x00003d4000027802 */ /* 0x000fc40000000f00 */
[----:B------:R-:W-:Y:S05]  /*3d30*/  CALL.REL.NOINC `($__internal_157_$__cuda_sm70_shflsync_down_p) ;  /* 0x000001f000007944 */ /* 0x000fea0003c00000 */
[----:B------:R-:W-:Y:S01]  /*3d40*/  FADD.FTZ R20, R17, R20 ;  /* 0x0000001411147221 */ /* 0x000fe20000010000 */
[----:B0-----:R-:W-:Y:S01]  /*3d50*/  HFMA2.MMA R23, -RZ, RZ, 0, 1.1920928955078125e-07 ;  /* 0x00000002ff177435 */ /* 0x001fe200000001ff */
[----:B-1----:R-:W-:Y:S01]  /*3d60*/  FADD.FTZ R21, R19, R32 ;  /* 0x0000002013157221 */ /* 0x002fe20000010000 */
[----:B------:R-:W-:-:S02]  /*3d70*/  MOV R32, 0x1f ;  /* 0x0000001f00207802 */ /* 0x000fc40000000f00 */
[----:B------:R-:W-:Y:S02]  /*3d80*/  MOV R199, 0xffffffff ;  /* 0xffffffff00c77802 */ /* 0x000fe40000000f00 */
[----:B------:R-:W-:Y:S02]  /*3d90*/  MOV R18, R20 ;  /* 0x0000001400127202 */ /* 0x000fe40000000f00 */
[----:B------:R-:W-:Y:S02]  /*3da0*/  MOV R2, 0x3dc0 ;  /* 0x00003dc000027802 */ /* 0x000fe40000000f00 */
[----:B------:R-:W-:Y:S05]  /*3db0*/  CALL.REL.NOINC `($__internal_157_$__cuda_sm70_shflsync_down_p) ;  /* 0x0000017000007944 */ /* 0x000fea0003c00000 */
[----:B0-----:R-:W-:Y:S01]  /*3dc0*/  HFMA2.MMA R23, -RZ, RZ, 0, 1.1920928955078125e-07 ;  /* 0x00000002ff177435 */ /* 0x001fe200000001ff */
[----:B-1----:R-:W-:Y:S02]  /*3dd0*/  MOV R17, R32 ;  /* 0x0000002000117202 */ /* 0x002fe40000000f00 */
[----:B------:R-:W-:Y:S02]  /*3de0*/  MOV R18, R21 ;  /* 0x0000001500127202 */ /* 0x000fe40000000f00 */
[----:B------:R-:W-:Y:S02]  /*3df0*/  MOV R32, 0x1f ;  /* 0x0000001f00207802 */ /* 0x000fe40000000f00 */
[----:B------:R-:W-:-:S02]  /*3e00*/  MOV R199, 0xffffffff ;  /* 0xffffffff00c77802 */ /* 0x000fc40000000f00 */
[----:B------:R-:W-:Y:S02]  /*3e10*/  MOV R2, 0x3e30 ;  /* 0x00003e3000027802 */ /* 0x000fe40000000f00 */
[----:B------:R-:W-:Y:S05]  /*3e20*/  CALL.REL.NOINC `($__internal_157_$__cuda_sm70_shflsync_down_p) ;  /* 0x0000010000007944 */ /* 0x000fea0003c00000 */
[----:B------:R-:W-:Y:S01]  /*3e30*/  FADD.FTZ R19, R17, R20 ;  /* 0x0000001411137221 */ /* 0x000fe20000010000 */
[----:B0-----:R-:W-:Y:S01]  /*3e40*/  HFMA2.MMA R23, -RZ, RZ, 0, 5.9604644775390625e-08 ;  /* 0x00000001ff177435 */ /* 0x001fe200000001ff */
[----:B-1----:R-:W-:Y:S01]  /*3e50*/  FADD.FTZ R21, R21, R32 ;  /* 0x0000002015157221 */ /* 0x002fe20000010000 */
[----:B------:R-:W-:Y:S02]  /*3e60*/  MOV R32, 0x1f ;  /* 0x0000001f00207802 */ /* 0x000fe40000000f00 */
[----:B------:R-:W-:Y:S02]  /*3e70*/  MOV R199, 0xffffffff ;  /* 0xffffffff00c77802 */ /* 0x000fe40000000f00 */
[----:B------:R-:W-:Y:S02]  /*3e80*/  MOV R18, R19 ;  /* 0x0000001300127202 */ /* 0x000fe40000000f00 */
[----:B------:R-:W-:Y:S02]  /*3e90*/  MOV R2, 0x3eb0 ;  /* 0x00003eb000027802 */ /* 0x000fe40000000f00 */
[----:B------:R-:W-:Y:S05]  /*3ea0*/  CALL.REL.NOINC `($__internal_157_$__cuda_sm70_shflsync_down_p) ;  /* 0x0000008000007944 */ /* 0x000fea0003c00000 */
[----:B0-----:R-:W-:Y:S01]  /*3eb0*/  HFMA2.MMA R23, -RZ, RZ, 0, 5.9604644775390625e-08 ;  /* 0x00000001ff177435 */ /* 0x001fe200000001ff */
[----:B-1----:R-:W-:-:S02]  /*3ec0*/  MOV R22, R32 ;  /* 0x0000002000167202 */ /* 0x002fc40000000f00 */
[----:B------:R-:W-:Y:S02]  /*3ed0*/  MOV R18, R21 ;  /* 0x0000001500127202 */ /* 0x000fe40000000f00 */
[----:B------:R-:W-:Y:S02]  /*3ee0*/  MOV R32, 0x1f ;  /* 0x0000001f00207802 */ /* 0x000fe40000000f00 */
[----:B------:R-:W-:Y:S02]  /*3ef0*/  MOV R199, 0xffffffff ;  /* 0xffffffff00c77802 */ /* 0x000fe40000000f00 */
[----:B------:R-:W-:Y:S02]  /*3f00*/  MOV R2, 0x3f20 ;  /* 0x00003f2000027802 */ /* 0x000fe40000000f00 */
[----:B------:R-:W-:Y:S05]  /*3f10*/  CALL.REL.NOINC `($__internal_157_$__cuda_sm70_shflsync_down_p) ;  /* 0x0000001000007944 */ /* 0x000fea0003c00000 */
[----:B01----:R-:W-:Y:S05]  /*3f20*/  BRA `(.L_x_2180) ;  /* 0xffffe75000007947 */ /* 0x003fea000383ffff */
        .weak           $__internal_157_$__cuda_sm70_shflsync_down_p
        .type           $__internal_157_$__cuda_sm70_shflsync_down_p,@function
        .size           $__internal_157_$__cuda_sm70_shflsync_down_p,(.L_x_3564 - $__internal_157_$__cuda_sm70_shflsync_down_p)
$__internal_157_$__cuda_sm70_shflsync_down_p:
[----:B------:R-:W-:Y:S01]  /*3f30*/  HFMA2.MMA R3, -RZ, RZ, 0, 0 ;  /* 0x00000000ff037435 */ /* 0x000fe200000001ff */
[----:B------:R-:W-:Y:S04]  /*3f40*/  WARPSYNC R199 ;  /* 0x000000c700007348 */ /* 0x000fe80003800000 */
[----:B------:R0:W1:Y:S01]  /*3f50*/  SHFL.DOWN PT, R32, R18, R23, R32 ;  /* 0x0800001712207389 */ /* 0x00006200000e0020 */
[----:B------:R-:W-:Y:S05]  /*3f60*/  RET.REL.NODEC R2 `(_ZN10layer_norm13ln_bwd_kernelINS_13Kernel_traitsI6__halfS2_S2_fjLj8192ELj2ELj1ELj4ELj16ENS_18Kernel_traits_baseILj8192ES2_S2_S2_fjLj128EEEEEEEvNS_9BwdParamsE) ;  /* 0xffffc09002007950 */ /* 0x000fea0003c3ffff */
.L_x_2181:
        /* <DEDUP_REMOVED lines=9> */
.L_x_3564:


//--------------------- .text._ZN10layer_norm22ln_bwd_finalize_kernelINS_22Kernel_traits_finalizeILj8192EffffjLj1024ELj4ENS_18Kernel_traits_baseILj8192EffffjLj1024EEEEEEEvNS_9BwdParamsE --------------------------
	.section	.text._ZN10layer_norm22ln_bwd_finalize_kernelINS_22Kernel_traits_finalizeILj8192EffffjLj1024ELj4ENS_18Kernel_traits_baseILj8192EffffjLj1024EEEEEEEvNS_9BwdParamsE,"ax",@progbits
	.sectioninfo	@"SHI_REGISTERS=32"
	.align	128
        .global         _ZN10layer_norm22ln_bwd_finalize_kernelINS_22Kernel_traits_finalizeILj8192EffffjLj1024ELj4ENS_18Kernel_traits_baseILj8192EffffjLj1024EEEEEEEvNS_9BwdParamsE
        .type           _ZN10layer_norm22ln_bwd_finalize_kernelINS_22Kernel_traits_finalizeILj8192EffffjLj1024ELj4ENS_18Kernel_traits_baseILj8192EffffjLj1024EEEEEEEvNS_9BwdParamsE,@function
        .size           _ZN10layer_norm22ln_bwd_finalize_kernelINS_22Kernel_traits_finalizeILj8192EffffjLj1024ELj4ENS_18Kernel_traits_baseILj8192EffffjLj1024EEEEEEEvNS_9BwdParamsE,(.L_x_3565 - _ZN10layer_norm22ln_bwd_finalize_kernelINS_22Kernel_traits_finalizeILj8192EffffjLj1024ELj4ENS_18Kernel_traits_baseILj8192EffffjLj1024EEEEEEEvNS_9BwdParamsE)
        .other          _ZN10layer_norm22ln_bwd_finalize_kernelINS_22Kernel_traits_finalizeILj8192EffffjLj1024ELj4ENS_18Kernel_traits_baseILj8192EffffjLj1024EEEEEEEvNS_9BwdParamsE,@"STO_CUDA_ENTRY STV_DEFAULT"
_ZN10layer_norm22ln_bwd_finalize_kernelINS_22Kernel_traits_finalizeILj8192EffffjLj1024ELj4ENS_18Kernel_traits_baseILj8192EffffjLj1024EEEEEEEvNS_9BwdParamsE:
.text._ZN10layer_norm22ln_bwd_finalize_kernelINS_22Kernel_traits_finalizeILj8192EffffjLj1024ELj4ENS_18Kernel_traits_baseILj8192EffffjLj1024EEEEEEEvNS_9BwdParamsE:
        /* <DEDUP_REMOVED lines=19> */
.L_x_2192:
        /* <DEDUP_REMOVED lines=27> */
.L_x_2186:
        /* <DEDUP_REMOVED lines=32> */
.L_x_2185:
[----:B------:R-:W-:Y:S05]  /*04e0*/  BSYNC B1 ;  /* 0x0000000000017941 */ /* 0x000fea0003800000 */
.L_x_2184:
        /* <DEDUP_REMOVED lines=22> */
.L_x_2188:
[----:B------:R-:W-:Y:S05]  /*0650*/  BSYNC B1 ;  /* 0x0000000000017941 */ /* 0x000fea0003800000 */
.L_x_2187:
        /* <DEDUP_REMOVED lines=10> */
.L_x_2183:
[----:B------:R-:W-:Y:S05]  /*0700*/  BSYNC B0 ;  /* 0x0000000000007941 */ /* 0x000fea0003800000 */
.L_x_2182:
        /* <DEDUP_REMOVED lines=11> */
.L_x_2193:
        /* <DEDUP_REMOVED lines=18> */
.L_x_2194:
[----:B------:R-:W-:Y:S01]  /*08e0*/  @!P1 SHF.R.U32.HI R2, RZ, 0x3, R0 ;  /* 0x00000003ff029819 */ /* 0x000fe20000011600 */
[----:B---3--:R-:W-:Y:S02]  /*08f0*/  FADD.FTZ R5, R5, R10 ;  /* 0x0000000a05057221 */ /* 0x008fe40000010000 */
[----:B--2---:R-:W-:Y:S01]  /*0900*/  FADD.FTZ R7, R7, R4 ;  /* 0x0000000407077221 */ /* 0x004fe20000010000 */
[----:B------:R-:W-:-:S05]  /*0910*/  @!P1 LOP3.LUT R2, R2, 0x1ffffffc, RZ, 0xc0, !PT ;  /* 0x1ffffffc02029812 */ /* 0x000fca00078ec0ff */
[----:B------:R2:W-:Y:S04]  /*0920*/  @!P1 STS [R2+0x2000], R5 ;  /* 0x0020000502009388 */ /* 0x0005e80000000800 */
[----:B------:R2:W-:Y:S02]  /*0930*/  @!P1 STS [R2+0x2080], R7 ;  /* 0x0020800702009388 */ /* 0x0005e40000000800 */
.L_x_2189:
        /* <DEDUP_REMOVED lines=14> */
.L_x_2190:
[----:B------:R-:W-:Y:S01]  /*0a20*/  HFMA2.MMA R9, -RZ, RZ, 0, 5.9604644775390625e-08 ;  /* 0x00000001ff097435 */ /* 0x000fe200000001ff */
[----:B--2---:R-:W-:Y:S01]  /*0a30*/  IMAD.MOV.U32 R10, RZ, RZ, R4 ;  /* 0x000000ffff0a7224 */ /* 0x004fe200078e0004 */
[----:B------:R-:W-:Y:S01]  /*0a40*/  MOV R11, 0xffffffff ;  /* 0xffffffff000b7802 */ /* 0x000fe20000000f00 */
[----:B------:R-:W-:Y:S01]  /*0a50*/  IMAD.MOV.U32 R6, RZ, RZ, 0x1f ;  /* 0x0000001fff067424 */ /* 0x000fe200078e00ff */
[----:B------:R-:W-:-:S02]  /*0a60*/  MOV R2, 0xa80 ;  /* 0x00000a8000027802 */ /* 0x000fc40000000f00 */
[----:B01----:R-:W-:Y:S05]  /*0a70*/  CALL.REL.NOINC `($__internal_158_$__cuda_sm70_shflsync_bfly_p) ;  /* 0x000003c000007944 */ /* 0x003fea0003c00000 */
[----:B-1----:R-:W-:Y:S01]  /*0a80*/  IMAD.MOV.U32 R3, RZ, RZ, R6 ;  /* 0x000000ffff037224 */ /* 0x002fe200078e0006 */
[----:B0-----:R-:W-:Y:S05]  /*0a90*/  BRA `(.L_x_2193) ;  /* 0xfffffd2000007947 */ /* 0x001fea000383ffff */
.L_x_2191:
[----:B------:R-:W-:Y:S01]  /*0aa0*/  HFMA2.MMA R6, -RZ, RZ, 0, 1.847743988037109375e-06 ;  /* 0x0000001fff067435 */ /* 0x000fe200000001ff */
[----:B------:R-:W-:Y:S01]  /*0ab0*/  MOV R10, R13 ;  /* 0x0000000d000a7202 */ /* 0x000fe20000000f00 */
[----:B------:R-:W-:Y:S01]  /*0ac0*/  IMAD.MOV.U32 R9, RZ, RZ, 0x2 ;  /* 0x00000002ff097424 */ /* 0x000fe200078e00ff */
[----:B------:R-:W-:Y:S01]  /*0ad0*/  MOV R2, 0xb00 ;  /* 0x00000b0000027802 */ /* 0x000fe20000000f00 */
[----:B------:R-:W-:-:S02]  /*0ae0*/  IMAD.MOV.U32 R11, RZ, RZ, -0x1 ;  /* 0xffffffffff0b7424 */ /* 0x000fc400078e00ff */
[----:B012---:R-:W-:Y:S05]  /*0af0*/  CALL.REL.NOINC `($__internal_158_$__cuda_sm70_shflsync_bfly_p) ;  /* 0x0000034000007944 */ /* 0x007fea0003c00000 */
[----:B01----:R-:W-:Y:S01]  /*0b00*/  FADD.FTZ R10, R13, R6 ;  /* 0x000000060d0a7221 */ /* 0x003fe20000010000 */
[----:B------:R-:W-:Y:S01]  /*0b10*/  MOV R9, 0x4 ;  /* 0x0000000400097802 */ /* 0x000fe20000000f00 */
[----:B------:R-:W-:Y:S01]  /*0b20*/  IMAD.MOV.U32 R6, RZ, RZ, 0x1f ;  /* 0x0000001fff067424 */ /* 0x000fe200078e00ff */
[----:B------:R-:W-:-:S02]  /*0b30*/  MOV R11, 0xffffffff ;  /* 0xffffffff000b7802 */ /* 0x000fc40000000f00 */
[----:B------:R-:W-:Y:S02]  /*0b40*/  MOV R2, 0xb60 ;  /* 0x00000b6000027802 */ /* 0x000fe40000000f00 */
[----:B------:R-:W-:Y:S05]  /*0b50*/  CALL.REL.NOINC `($__internal_158_$__cuda_sm70_shflsync_bfly_p) ;  /* 0x000002e000007944 */ /* 0x000fea0003c00000 */
[----:B01----:R-:W-:Y:S01]  /*0b60*/  FADD.FTZ R10, R10, R6 ;  /* 0x000000060a0a7221 */ /* 0x003fe20000010000 */
[----:B------:R-:W-:Y:S01]  /*0b70*/  HFMA2.MMA R6, -RZ, RZ, 0, 1.847743988037109375e-06 ;  /* 0x0000001fff067435 */ /* 0x000fe200000001ff */
[----:B------:R-:W-:Y:S01]  /*0b80*/  IMAD.MOV.U32 R9, RZ, RZ, 0x8 ;  /* 0x00000008ff097424 */ /* 0x000fe200078e00ff */
[----:B------:R-:W-:Y:S01]  /*0b90*/  MOV R2, 0xbc0 ;  /* 0x00000bc000027802 */ /* 0x000fe20000000f00 */
[----:B------:R-:W-:-:S03]  /*0ba0*/  IMAD.MOV.U32 R11, RZ, RZ, -0x1 ;  /* 0xffffffffff0b7424 */ /* 0x000fc600078e00ff */
[----:B------:R-:W-:Y:S05]  /*0bb0*/  CALL.REL.NOINC `($__internal_158_$__cuda_sm70_shflsync_bfly_p) ;  /* 0x0000028000007944 */ /* 0x000fea0003c00000 */
[----:B-1----:R-:W-:Y:S01]  /*0bc0*/  FADD.FTZ R4, R10, R6 ;  /* 0x000000060a047221 */ /* 0x002fe20000010000 */
[----:B0-----:R-:W-:Y:S01]  /*0bd0*/  MOV R9, 0x10 ;  /* 0x0000001000097802 */ /* 0x001fe20000000f00 */
[----:B------:R-:W-:Y:S01]  /*0be0*/  IMAD.MOV.U32 R6, RZ, RZ, 0x1f ;  /* 0x0000001fff067424 */ /* 0x000fe200078e00ff */
[----:B------:R-:W-:Y:S01]  /*0bf0*/  MOV R11, 0xffffffff ;  /* 0xffffffff000b7802 */ /* 0x000fe20000000f00 */
[----:B------:R-:W-:Y:S01]  /*0c00*/  IMAD.MOV.U32 R10, RZ, RZ, R4 ;  /* 0x000000ffff0a7224 */ /* 0x000fe200078e0004 */
[----:B------:R-:W-:Y:S02]  /*0c10*/  MOV R2, 0xc30 ;  /* 0x00000c3000027802 */ /* 0x000fe40000000f00 */
[----:B------:R-:W-:Y:S05]  /*0c20*/  CALL.REL.NOINC `($__internal_158_$__cuda_sm70_shflsync_bfly_p) ;  /* 0x0000021000007944 */ /* 0x000fea0003c00000 */
[----:B0-----:R-:W-:Y:S01]  /*0c30*/  HFMA2.MMA R9, -RZ, RZ, 0, 5.9604644775390625e-08 ;  /* 0x00000001ff097435 */ /* 0x001fe200000001ff */
[----:B-1----:R-:W-:Y:S01]  /*0c40*/  MOV R7, R6 ;  /* 0x0000000600077202 */ /* 0x002fe20000000f00 */
[----:B------:R-:W-:Y:S01]  /*0c50*/  IMAD.MOV.U32 R10, RZ, RZ, R5 ;  /* 0x000000ffff0a7224 */ /* 0x000fe200078e0005 */
[----:B------:R-:W-:Y:S01]  /*0c60*/  MOV R11, 0xffffffff ;  /* 0xffffffff000b7802 */ /* 0x000fe20000000f00 */
[----:B------:R-:W-:Y:S01]  /*0c70*/  IMAD.MOV.U32 R6, RZ, RZ, 0x1f ;  /* 0x0000001fff067424 */ /* 0x000fe200078e00ff */
[----:B------:R-:W-:-:S02]  /*0c80*/  MOV R2, 0xca0 ;  /* 0x00000ca000027802 */ /* 0x000fc40000000f00 */
[----:B------:R-:W-:Y:S05]  /*0c90*/  CALL.REL.NOINC `($__internal_158_$__cuda_sm70_shflsync_bfly_p) ;  /* 0x000001a000007944 */ /* 0x000fea0003c00000 */
[----:B01----:R-:W-:Y:S01]  /*0ca0*/  FADD.FTZ R10, R5, R6 ;  /* 0x00000006050a7221 */ /* 0x003fe20000010000 */
[----:B------:R-:W-:Y:S01]  /*0cb0*/  HFMA2.MMA R6, -RZ, RZ, 0, 1.847743988037109375e-06 ;  /* 0x0000001fff067435 */ /* 0x000fe200000001ff */
[----:B------:R-:W-:Y:S01]  /*0cc0*/  IMAD.MOV.U32 R9, RZ, RZ, 0x2 ;  /* 0x00000002ff097424 */ /* 0x000fe200078e00ff */
[----:B------:R-:W-:Y:S01]  /*0cd0*/  MOV R2, 0xd00 ;  /* 0x00000d0000027802 */ /* 0x000fe20000000f00 */
[----:B------:R-:W-:-:S03]  /*0ce0*/  IMAD.MOV.U32 R11, RZ, RZ, -0x1 ;  /* 0xffffffffff0b7424 */ /* 0x000fc600078e00ff */
[----:B------:R-:W-:Y:S05]  /*0cf0*/  CALL.REL.NOINC `($__internal_158_$__cuda_sm70_shflsync_bfly_p) ;  /* 0x0000014000007944 */ /* 0x000fea0003c00000 */
[----:B01----:R-:W-:Y:S01]  /*0d00*/  FADD.FTZ R10, R10, R6 ;  /* 0x000000060a0a7221 */ /* 0x003fe20000010000 */
[----:B------:R-:W-:Y:S01]  /*0d10*/  HFMA2.MMA R6, -RZ, RZ, 0, 1.847743988037109375e-06 ;  /* 0x0000001fff067435 */ /* 0x000fe200000001ff */
[----:B------:R-:W-:Y:S01]  /*0d20*/  MOV R9, 0x4 ;  /* 0x0000000400097802 */ /* 0x000fe20000000f00 */
[----:B------:R-:W-:Y:S01]  /*0d30*/  IMAD.MOV.U32 R11, RZ, RZ, -0x1 ;  /* 0xffffffffff0b7424 */ /* 0x000fe200078e00ff */
[----:B------:R-:W-:-:S03]  /*0d40*/  MOV R2, 0xd60 ;  /* 0x00000d6000027802 */ /* 0x000fc60000000f00 */
        /* <DEDUP_REMOVED lines=13> */
[----:B-1----:R-:W-:Y:S01]  /*0e20*/  MOV R5, R6 ;  /* 0x0000000600057202 */ /* 0x002fe20000000f00 */
[----:B0-----:R-:W-:Y:S05]  /*0e30*/  BRA `(.L_x_2194) ;  /* 0xfffffaa000007947 */ /* 0x001fea000383ffff */
        .weak           $__internal_158_$__cuda_sm70_shflsync_bfly_p
        .type           $__internal_158_$__cuda_sm70_shflsync_bfly_p,@function
        .size           $__internal_158_$__cuda_sm70_shflsync_bfly_p,(.L_x_3565 - $__internal_158_$__cuda_sm70_shflsync_bfly_p)
$__internal_158_$__cuda_sm70_shflsync_bfly_p:
[----:B------:R-:W-:Y:S01]  /*0e40*/  HFMA2.MMA R3, -RZ, RZ, 0, 0 ;  /* 0x00000000ff037435 */ /* 0x000fe200000001ff */
[----:B------:R-:W-:Y:S04]  /*0e50*/  WARPSYNC R11 ;  /* 0x0000000b00007348 */ /* 0x000fe80003800000 */
[----:B------:R0:W1:Y:S01]  /*0e60*/  SHFL.BFLY PT, R6, R10, R9, R6 ;  /* 0x0c0000090a067389 */ /* 0x00006200000e0006 */
[----:B------:R-:W-:Y:S05]  /*0e70*/  RET.REL.NODEC R2 `(_ZN10layer_norm22ln_bwd_finalize_kernelINS_22Kernel_traits_finalizeILj8192EffffjLj1024ELj4ENS_18Kernel_traits_baseILj8192EffffjLj1024EEEEEEEvNS_9BwdParamsE) ;  /* 0xfffff18002007950 */ /* 0x000fea0003c3ffff */
.L_x_2195:
        /* <DEDUP_REMOVED lines=16> */
.L_x_3565:


//--------------------- .text._ZN10layer_norm13ln_bwd_kernelINS_13Kernel_traitsIffffjLj8192ELj2ELj1ELj4ELj16ENS_18Kernel_traits_baseILj8192EffffjLj128EEEEEEEvNS_9BwdParamsE --------------------------
	.section	.text._ZN10layer_norm13ln_bwd_kernelINS_13Kernel_traitsIffffjLj8192ELj2ELj1ELj4ELj16ENS_18Kernel_traits_baseILj8192EffffjLj128EEEEEEEvNS_9BwdParamsE,"ax",@progbits
	.sectioninfo	@"SHI_REGISTERS=254"
	.align	128
        .global         _ZN10layer_norm13ln_bwd_kernelINS_13Kernel_traitsIffffjLj8192ELj2ELj1ELj4ELj16ENS_18Kernel_traits_baseILj8192EffffjLj128EEEEEEEvNS_9BwdParamsE
        .type           _ZN10layer_norm13ln_bwd_kernelINS_13Kernel_traitsIffffjLj8192ELj2ELj1ELj4ELj16ENS_18Kernel_traits_baseILj8192EffffjLj128EEEEEEEvNS_9BwdParamsE,@function
        .size           _ZN10layer_norm13ln_bwd_kernelINS_13Kernel_traitsIffffjLj8192ELj2ELj1ELj4ELj16ENS_18Kernel_traits_baseILj8192EffffjLj128EEEEEEEvNS_9BwdParamsE,(.L_x_3566 - _ZN10layer_norm13ln_bwd_kernelINS_13Kernel_traitsIffffjLj8192ELj2ELj1ELj4ELj16ENS_18Kernel_traits_baseILj8192EffffjLj128EEEEEEEvNS_9BwdParamsE)
        .other          _ZN10layer_norm13ln_bwd_kernelINS_13Kernel_traitsIffffjLj8192ELj2ELj1ELj4ELj16ENS_18Kernel_traits_baseILj8192EffffjLj128EEEEEEEvNS_9BwdParamsE,@"STO_CUDA_ENTRY STV_DEFAULT"
_ZN10layer_norm13ln_bwd_kernelINS_13Kernel_traitsIffffjLj8192ELj2ELj1ELj4ELj16ENS_18Kernel_traits_baseILj8192EffffjLj128EEEEEEEvNS_9BwdParamsE:
.text._ZN10layer_norm13ln_bwd_kernelINS_13Kernel_traitsIffffjLj8192ELj2ELj1ELj4ELj16ENS_18Kernel_traits_baseILj8192EffffjLj128EEEEEEEvNS_9BwdParamsE:
        /* <DEDUP_REMOVED lines=118> */
.L_x_2204:
        /* <DEDUP_REMOVED lines=395> */
.L_x_2205:
        /* <DEDUP_REMOVED lines=18> */
.L_x_2206:
        /* <DEDUP_REMOVED lines=22> */
.L_x_2200:
[----:B------:R-:W-:Y:S05]  /*2290*/  BSYNC B0 ;  /* 0x0000000000007941 */ /* 0x000fea0003800000 */
.L_x_2199:
        /* <DEDUP_REMOVED lines=27> */
.L_x_2202:
[----:B------:R-:W2:Y:S01]  /*2450*/  LDG.E.STRONG.GPU R98, [R96.64] ;  /* 0x0000000660627981 */ /* 0x000ea2000c1ef900 */
[----:B------:R-:W-:Y:S01]  /*2460*/  YIELD ;  /* 0x0000000000007946 */ /* 0x000fe20003800000 */
[----:B--2---:R-:W-:Y:S01]  /*2470*/  ISETP.NE.AND P0, PT, R98, R101, PT ;  /* 0x000000656200720c */ /* 0x004fe20003f05270 */
[----:B------:R-:W-:-:S12]  /*2480*/  CCTL.IVALL ;  /* 0x00000000ff00798f */ /* 0x000fd80002000000 */
[----:B------:R-:W-:Y:S05]  /*2490*/  @P0 BRA `(.L_x_2202) ;  /* 0xffffffb000000947 */ /* 0x000fea000383ffff */
.L_x_2201:
        /* <DEDUP_REMOVED lines=153> */
.L_x_2203:
        /* <DEDUP_REMOVED lines=56> */
.L_x_2196:
        /* <DEDUP_REMOVED lines=42> */
.L_x_2197:
[----:B------:R-:W-:Y:S02]  /*3450*/  MOV R100, R102 ;  /* 0x0000006600647202 */ /* 0x000fe40000000f00 */
[----:B------:R-:W-:-:S02]  /*3460*/  MOV R133, 0x10 ;  /* 0x0000001000857802 */ /* 0x000fc40000000f00 */
[----:B------:R-:W-:Y:S02]  /*3470*/  MOV R136, 0x1f ;  /* 0x0000001f00887802 */ /* 0x000fe40000000f00 */
[----:B------:R-:W-:Y:S02]  /*3480*/  MOV R135, 0xffffffff ;  /* 0xffffffff00877802 */ /* 0x000fe40000000f00 */
[----:B------:R-:W-:Y:S02]  /*3490*/  MOV R96, 0x34b0 ;  /* 0x000034b000607802 */ /* 0x000fe40000000f00 */
[----:B------:R-:W-:Y:S05]  /*34a0*/  CALL.REL.NOINC `($__internal_159_$__cuda_sm70_shflsync_down_p) ;  /* 0x0000045000007944 */ /* 0x000fea0003c00000 */
[----:B-1----:R-:W-:Y:S01]  /*34b0*/  MOV R99, R136 ;  /* 0x0000008800637202 */ /* 0x002fe20000000f00 */
[----:B0-----:R-:W-:Y:S05]  /*34c0*/  BRA `(.L_x_2205) ;  /* 0xffffeb4000007947 */ /* 0x001fea000383ffff */
.L_x_2198:
[----:B------:R-:W-:Y:S01]  /*34d0*/  HFMA2.MMA R133, -RZ, RZ, 0, 9.5367431640625e-07 ;  /* 0x00000010ff857435 */ /* 0x000fe200000001ff */
[----:B------:R-:W-:Y:S02]  /*34e0*/  MOV R100, R101 ;  /* 0x0000006500647202 */ /* 0x000fe40000000f00 */
[----:B------:R-:W-:Y:S02]  /*34f0*/  MOV R136, 0x1f ;  /* 0x0000001f00887802 */ /* 0x000fe40000000f00 */
[----:B------:R-:W-:-:S02]  /*3500*/  MOV R135, 0xffffffff ;  /* 0xffffffff00877802 */ /* 0x000fc40000000f00 */
[----:B------:R-:W-:Y:S02]  /*3510*/  MOV R96, 0x3530 ;  /* 0x0000353000607802 */ /* 0x000fe40000000f00 */
[----:B01----:R-:W-:Y:S05]  /*3520*/  CALL.REL.NOINC `($__internal_159_$__cuda_sm70_shflsync_down_p) ;  /* 0x000003d000007944 */ /* 0x003fea0003c00000 */
[----:B------:R-:W-:Y:S01]  /*3530*/  FADD.FTZ R102, R102, R99 ;  /* 0x0000006366667221 */ /* 0x000fe20000010000 */
[----:B0-----:R-:W-:Y:S01]  /*3540*/  HFMA2.MMA R133, -RZ, RZ, 0, 4.76837158203125e-07 ;  /* 0x00000008ff857435 */ /* 0x001fe200000001ff */
[----:B-1----:R-:W-:Y:S01]  /*3550*/  FADD.FTZ R101, R101, R136 ;  /* 0x0000008865657221 */ /* 0x002fe20000010000 */
[----:B------:R-:W-:Y:S02]  /*3560*/  MOV R136, 0x1f ;  /* 0x0000001f00887802 */ /* 0x000fe40000000f00 */
[----:B------:R-:W-:Y:S02]  /*3570*/  MOV R135, 0xffffffff ;  /* 0xffffffff00877802 */ /* 0x000fe40000000f00 */
[----:B------:R-:W-:Y:S02]  /*3580*/  MOV R100, R102 ;  /* 0x0000006600647202 */ /* 0x000fe40000000f00 */
[----:B------:R-:W-:Y:S02]  /*3590*/  MOV R96, 0x35b0 ;  /* 0x000035b000607802 */ /* 0x000fe40000000f00 */
[----:B------:R-:W-:Y:S05]  /*35a0*/  CALL.REL.NOINC `($__internal_159_$__cuda_sm70_shflsync_down_p) ;  /* 0x0000035000007944 */ /* 0x000fea0003c00000 */
[----:B0-----:R-:W-:Y:S01]  /*35b0*/  HFMA2.MMA R133, -RZ, RZ, 0, 4.76837158203125e-07 ;  /* 0x00000008ff857435 */ /* 0x001fe200000001ff */
[----:B-1----:R-:W-:-:S02]  /*35c0*/  MOV R99, R136 ;  /* 0x0000008800637202 */ /* 0x002fc40000000f00 */
[----:B------:R-:W-:Y:S02]  /*35d0*/  MOV R100, R101 ;  /* 0x0000006500647202 */ /* 0x000fe40000000f00 */
[----:B------:R-:W-:Y:S02]  /*35e0*/  MOV R136, 0x1f ;  /* 0x0000001f00887802 */ /* 0x000fe40000000f00 */
[----:B------:R-:W-:Y:S02]  /*35f0*/  MOV R135, 0xffffffff ;  /* 0xffffffff00877802 */ /* 0x000fe40000000f00 */
[----:B------:R-:W-:Y:S02]  /*3600*/  MOV R96, 0x3620 ;  /* 0x0000362000607802 */ /* 0x000fe40000000f00 */
[----:B------:R-:W-:Y:S05]  /*3610*/  CALL.REL.NOINC `($__internal_159_$__cuda_sm70_shflsync_down_p) ;  /* 0x000002e000007944 */ /* 0x000fea0003c00000 */
[----:B------:R-:W-:Y:S01]  /*3620*/  FADD.FTZ R102, R99, R102 ;  /* 0x0000006663667221 */ /* 0x000fe20000010000 */
[----:B0-----:R-:W-:Y:S01]  /*3630*/  HFMA2.MMA R133, -RZ, RZ, 0, 2.384185791015625e-07 ;  /* 0x00000004ff857435 */ /* 0x001fe200000001ff */
[----:B-1----:R-:W-:Y:S01]  /*3640*/  FADD.FTZ R101, R101, R136 ;  /* 0x0000008865657221 */ /* 0x002fe20000010000 */
[----:B------:R-:W-:Y:S02]  /*3650*/  MOV R136, 0x1f ;  /* 0x0000001f00887802 */ /* 0x000fe40000000f00 */
[----:B------:R-:W-:-:S02]  /*3660*/  MOV R135, 0xffffffff ;  /* 0xffffffff00877802 */ /* 0x000fc40000000f00 */
[----:B------:R-:W-:Y:S02]  /*3670*/  MOV R100, R102 ;  /* 0x0000006600647202 */ /* 0x000fe40000000f00 */
[----:B------:R-:W-:Y:S02]  /*3680*/  MOV R96, 0x36a0 ;  /* 0x000036a000607802 */ /* 0x000fe40000000f00 */
[----:B------:R-:W-:Y:S05]  /*3690*/  CALL.REL.NOINC `($__internal_159_$__cuda_sm70_shflsync_down_p) ;  /* 0x0000026000007944 */ /* 0x000fea0003c00000 */
[----:B0-----:R-:W-:Y:S01]  /*36a0*/  HFMA2.MMA R133, -RZ, RZ, 0, 2.384185791015625e-07 ;  /* 0x00000004ff857435 */ /* 0x001fe200000001ff */
[----:B-1----:R-:W-:Y:S02]  /*36b0*/  MOV R99, R136 ;  /* 0x0000008800637202 */ /* 0x002fe40000000f00 */
[----:B------:R-:W-:Y:S02]  /*36c0*/  MOV R100, R101 ;  /* 0x0000006500647202 */ /* 0x000fe40000000f00 */
[----:B------:R-:W-:Y:S02]  /*36d0*/  MOV R136, 0x1f ;  /* 0x0000001f00887802 */ /* 0x000fe40000000f00 */
[----:B------:R-:W-:Y:S02]  /*36e0*/  MOV R135, 0xffffffff ;  /* 0xffffffff00877802 */ /* 0x000fe40000000f00 */
[----:B------:R-:W-:-:S02]  /*36f0*/  MOV R96, 0x3710 ;  /* 0x0000371000607802 */ /* 0x000fc40000000f00 */
[----:B------:R-:W-:Y:S05]  /*3700*/  CALL.REL.NOINC `($__internal_159_$__cuda_sm70_shflsync_down_p) ;  /* 0x000001f000007944 */ /* 0x000fea0003c00000 */
[----:B------:R-:W-:Y:S01]  /*3710*/  FADD.FTZ R102, R99, R102 ;  /* 0x0000006663667221 */ /* 0x000fe20000010000 */
[----:B0-----:R-:W-:Y:S01]  /*3720*/  HFMA2.MMA R133, -RZ, RZ, 0, 1.1920928955078125e-07 ;  /* 0x00000002ff857435 */ /* 0x001fe200000001ff */
[----:B-1----:R-:W-:Y:S01]  /*3730*/  FADD.FTZ R103, R101, R136 ;  /* 0x0000008865677221 */ /* 0x002fe20000010000 */
[----:B------:R-:W-:-:S02]  /*3740*/  MOV R136, 0x1f ;  /* 0x0000001f00887802 */ /* 0x000fc40000000f00 */
[----:B------:R-:W-:Y:S02]  /*3750*/  MOV R135, 0xffffffff ;  /* 0xffffffff00877802 */ /* 0x000fe40000000f00 */
[----:B------:R-:W-:Y:S02]  /*3760*/  MOV R100, R102 ;  /* 0x0000006600647202 */ /* 0x000fe40000000f00 */
[----:B------:R-:W-:Y:S02]  /*3770*/  MOV R96, 0x3790 ;  /* 0x0000379000607802 */ /* 0x000fe40000000f00 */
[----:B------:R-:W-:Y:S05]  /*3780*/  CALL.REL.NOINC `($__internal_159_$__cuda_sm70_shflsync_down_p) ;  /* 0x0000017000007944 */ /* 0x000fea0003c00000 */
[----:B0-----:R-:W-:Y:S01]  /*3790*/  HFMA2.MMA R133, -RZ, RZ, 0, 1.1920928955078125e-07 ;  /* 0x00000002ff857435 */ /* 0x001fe200000001ff */
[----:B-1----:R-:W-:Y:S02]  /*37a0*/  MOV R99, R136 ;  /* 0x0000008800637202 */ /* 0x002fe40000000f00 */
[----:B------:R-:W-:Y:S02]  /*37b0*/  MOV R100, R103 ;  /* 0x0000006700647202 */ /* 0x000fe40000000f00 */
[----:B------:R-:W-:Y:S02]  /*37c0*/  MOV R136, 0x1f ;  /* 0x0000001f00887802 */ /* 0x000fe40000000f00 */
[----:B------:R-:W-:-:S02]  /*37d0*/  MOV R135, 0xffffffff ;  /* 0xffffffff00877802 */ /* 0x000fc40000000f00 */
[----:B------:R-:W-:Y:S02]  /*37e0*/  MOV R96, 0x3800 ;  /* 0x0000380000607802 */ /* 0x000fe40000000f00 */
[----:B------:R-:W-:Y:S05]  /*37f0*/  CALL.REL.NOINC `($__internal_159_$__cuda_sm70_shflsync_down_p) ;  /* 0x0000010000007944 */ /* 0x000fea0003c00000 */
[----:B------:R-:W-:Y:S01]  /*3800*/  FADD.FTZ R101, R99, R102 ;  /* 0x0000006663657221 */ /* 0x000fe20000010000 */
[----:B0-----:R-:W-:Y:S01]  /*3810*/  HFMA2.MMA R133, -RZ, RZ, 0, 5.9604644775390625e-08 ;  /* 0x00000001ff857435 */ /* 0x001fe200000001ff */
[----:B-1----:R-:W-:Y:S01]  /*3820*/  FADD.FTZ R103, R103, R136 ;  /* 0x0000008867677221 */ /* 0x002fe20000010000 */
[----:B------:R-:W-:Y:S02]  /*3830*/  MOV R136, 0x1f ;  /* 0x0000001f00887802 */ /* 0x000fe40000000f00 */
[----:B------:R-:W-:Y:S02]  /*3840*/  MOV R135, 0xffffffff ;  /* 0xffffffff00877802 */ /* 0x000fe40000000f00 */
[----:B------:R-:W-:Y:S02]  /*3850*/  MOV R100, R101 ;  /* 0x0000006500647202 */ /* 0x000fe40000000f00 */
[----:B------:R-:W-:Y:S02]  /*3860*/  MOV R96, 0x3880 ;  /* 0x0000388000607802 */ /* 0x000fe40000000f00 */
[----:B------:R-:W-:Y:S05]  /*3870*/  CALL.REL.NOINC `($__internal_159_$__cuda_sm70_shflsync_down_p) ;  /* 0x0000008000007944 */ /* 0x000fea0003c00000 */
[----:B0-----:R-:W-:Y:S01]  /*3880*/  HFMA2.MMA R133, -RZ, RZ, 0, 5.9604644775390625e-08 ;  /* 0x00000001ff857435 */ /* 0x001fe200000001ff */
[----:B-1----:R-:W-:-:S02]  /*3890*/  MOV R134, R136 ;  /* 0x0000008800867202 */ /* 0x002fc40000000f00 */
[----:B------:R-:W-:Y:S02]  /*38a0*/  MOV R100, R103 ;  /* 0x0000006700647202 */ /* 0x000fe40000000f00 */
[----:B------:R-:W-:Y:S02]  /*38b0*/  MOV R136, 0x1f ;  /* 0x0000001f00887802 */ /* 0x000fe40000000f00 */
[----:B------:R-:W-:Y:S02]  /*38c0*/  MOV R135, 0xffffffff ;  /* 0xffffffff00877802 */ /* 0x000fe40000000f00 */
[----:B------:R-:W-:Y:S02]  /*38d0*/  MOV R96, 0x38f0 ;  /* 0x000038f000607802 */ /* 0x000fe40000000f00 */
[----:B------:R-:W-:Y:S05]  /*38e0*/  CALL.REL.NOINC `($__internal_159_$__cuda_sm70_shflsync_down_p) ;  /* 0x0000001000007944 */ /* 0x000fea0003c00000 */
[----:B01----:R-:W-:Y:S05]  /*38f0*/  BRA `(.L_x_2206) ;  /* 0xffffe83000007947 */ /* 0x003fea000383ffff */
        .weak           $__internal_159_$__cuda_sm70_shflsync_down_p
        .type           $__internal_159_$__cuda_sm70_shflsync_down_p,@function
        .size           $__internal_159_$__cuda_sm70_shflsync_down_p,(.L_x_3566 - $__internal_159_$__cuda_sm70_shflsync_down_p)
$__internal_159_$__cuda_sm70_shflsync_down_p:
[----:B------:R-:W-:Y:S01]  /*3900*/  HFMA2.MMA R97, -RZ, RZ, 0, 0 ;  /* 0x00000000ff617435 */ /* 0x000fe200000001ff */
[----:B------:R-:W-:Y:S04]  /*3910*/  WARPSYNC R135 ;  /* 0x0000008700007348 */ /* 0x000fe80003800000 */
[----:B------:R0:W1:Y:S01]  /*3920*/  SHFL.DOWN PT, R136, R100, R133, R136 ;  /* 0x0800008564887389 */ /* 0x00006200000e0088 */
[----:B------:R-:W-:Y:S05]  /*3930*/  RET.REL.NODEC R96 `(_ZN10layer_norm13ln_bwd_kernelINS_13Kernel_traitsIffffjLj8192ELj2ELj1ELj4ELj16ENS_18Kernel_traits_baseILj8192EffffjLj128EEEEEEEvNS_9BwdParamsE) ;  /* 0xffffc6c060007950 */ /* 0x000fea0003c3ffff */
.L_x_2207:
        /* <DEDUP_REMOVED lines=12> */
.L_x_3566:


//--------------------- .text._ZN10layer_norm22ln_bwd_finalize_kernelINS_22Kernel_traits_finalizeILj6144E13__nv_bfloat16fS2_fjLj1024ELj4ENS_18Kernel_traits_baseILj6144ES2_fS2_fjLj1024EEEEEEEvNS_9BwdParamsE --------------------------
	.section	.text._ZN10layer_norm22ln_bwd_finalize_kernelINS_22Kernel_traits_finalizeILj6144E13__nv_bfloat16fS2_fjLj1024ELj4ENS_18Kernel_traits_baseILj6144ES2_fS2_fjLj1024EEEEEEEvNS_9BwdParamsE,"ax",@progbits
	.sectioninfo	@"SHI_REGISTERS=32"
	.align	128
        .global         _ZN10layer_norm22ln_bwd_finalize_kernelINS_22Kernel_traits_finalizeILj6144E13__nv_bfloat16fS2_fjLj1024ELj4ENS_18Kernel_traits_baseILj6144ES2_fS2_fjLj1024EEEEEEEvNS_9BwdParamsE
        .type           _ZN10layer_norm22ln_bwd_finalize_kernelINS_22Kernel_traits_finalizeILj6144E13__nv_bfloat16fS2_fjLj1024ELj4ENS_18Kernel_traits_baseILj6144ES2_fS2_fjLj1024EEEEEEEvNS_9BwdParamsE,@function
        .size           _ZN10layer_norm22ln_bwd_finalize_kernelINS_22Kernel_traits_finalizeILj6144E13__nv_bfloat16fS2_fjLj1024ELj4ENS_18Kernel_traits_baseILj6144ES2_fS2_fjLj1024EEEEEEEvNS_9BwdParamsE,(.L_x_3567 - _ZN10layer_norm22ln_bwd_finalize_kernelINS_22Kernel_traits_finalizeILj6144E13__nv_bfloat16fS2_fjLj1024ELj4ENS_18Kernel_traits_baseILj6144ES2_fS2_fjLj1024EEEEEEEvNS_9BwdParamsE)
        .other          _ZN10layer_norm22ln_bwd_finalize_kernelINS_22Kernel_traits_finalizeILj6144E13__nv_bfloat16fS2_fjLj1024ELj4ENS_18Kernel_traits_baseILj6144ES2_fS2_fjLj1024EEEEEEEvNS_9BwdParamsE,@"STO_CUDA_ENTRY STV_DEFAULT"
_ZN10layer_norm22ln_bwd_finalize_kernelINS_22Kernel_traits_finalizeILj6144E13__nv_bfloat16fS2_fjLj1024ELj4ENS_18Kernel_traits_baseILj6144ES2_fS2_fjLj1024EEEEEEEvNS_9BwdParamsE:
.text._ZN10layer_norm22ln_bwd_finalize_kernelINS_22Kernel_traits_finalizeILj6144E13__nv_bfloat16fS2_fjLj1024ELj4ENS_18Kernel_traits_baseILj6144ES2_fS2_fjLj1024EEEEEEEvNS_9BwdParamsE:
        /* <DEDUP_REMOVED lines=19> */
.L_x_2220:
        /* <DEDUP_REMOVED lines=27> */
.L_x_2212:
        /* <DEDUP_REMOVED lines=32> */
.L_x_2211:
[----:B------:R-:W-:Y:S05]  /*04e0*/  BSYNC B1 ;  /* 0x0000000000017941 */ /* 0x000fea0003800000 */
.L_x_2210:
        /* <DEDUP_REMOVED lines=22> */
.L_x_2214:
[----:B------:R-:W-:Y:S05]  /*0650*/  BSYNC B1 ;  /* 0x0000000000017941 */ /* 0x000fea0003800000 */
.L_x_2213:
        /* <DEDUP_REMOVED lines=10> */
.L_x_2209:
[----:B------:R-:W-:Y:S05]  /*0700*/  BSYNC B0 ;  /* 0x0000000000007941 */ /* 0x000fea0003800000 */
.L_x_2208:
        /* <DEDUP_REMOVED lines=11> */
.L_x_2221:
        /* <DEDUP_REMOVED lines=18> */
.L_x_2222:
[----:B------:R-:W-:Y:S01]  /*08e0*/  @!P1 SHF.R.U32.HI R2, RZ, 0x3, R0 ;  /* 0x00000003ff029819 */ /* 0x000fe20000011600 */
[----:B---3--:R-:W-:Y:S02]  /*08f0*/  FADD.FTZ R5, R5, R10 ;  /* 0x0000000a05057221 */ /* 0x008fe40000010000 */
[----:B--2---:R-:W-:Y:S01]  /*0900*/  FADD.FTZ R7, R7, R4 ;  /* 0x0000000407077221 */ /* 0x004fe20000010000 */
[----:B------:R-:W-:-:S05]  /*0910*/  @!P1 LOP3.LUT R2, R2, 0x1ffffffc, RZ, 0xc0, !PT ;  /* 0x1ffffffc02029812 */ /* 0x000fca00078ec0ff */
[----:B------:R2:W-:Y:S04]  /*0920*/  @!P1 STS [R2+0x2000], R5 ;  /* 0x0020000502009388 */ /* 0x0005e80000000800 */
[----:B------:R2:W-:Y:S02]  /*0930*/  @!P1 STS [R2+0x2080], R7 ;  /* 0x0020800702009388 */ /* 0x0005e40000000800 */
.L_x_2215:
        /* <DEDUP_REMOVED lines=13> */
.L_x_2219:
[----:B------:R-:W-:Y:S05]  /*0a10*/  BSYNC B0 ;  /* 0x0000000000007941 */ /* 0x000fea0003800000 */
.L_x_2218:
[C---:B------:R-:W-:Y:S02]  /*0a20*/  ISETP.GT.U32.AND P1, PT, R18.reuse, -0x1801, PT ;  /* 0xffffe7ff1200780c */ /* 0x040fe40003f24070 */
[----:B------:R-:W-:Y:S02]  /*0a30*/  IADD3 R18, R18, 0x1800, RZ ;  /* 0x0000180012127810 */ /* 0x000fe40007ffe0ff */
[----:B------:R-:W-:-:S09]  /*0a40*/  IADD3 R19, R19, 0xc00, RZ ;  /* 0x00000c0013137810 */ /* 0x000fd20007ffe0ff */
[----:B012---:R-:W-:Y:S05]  /*0a50*/  @P1 BRA `(.L_x_2220) ;  /* 0xfffff6d000001947 */ /* 0x007fea000383ffff */
[----:B------:R-:W-:Y:S05]  /*0a60*/  EXIT ;  /* 0x000000000000794d */ /* 0x000fea0003800000 */
.L_x_2216:
[----:B--2---:R-:W-:Y:S01]  /*0a70*/  IMAD.MOV.U32 R10, RZ, RZ, R4 ;  /* 0x000000ffff0a7224 */ /* 0x004fe200078e0004 */
[----:B------:R-:W-:Y:S01]  /*0a80*/  MOV R9, 0x1 ;  /* 0x0000000100097802 */ /* 0x000fe20000000f00 */
[----:B------:R-:W-:Y:S01]  /*0a90*/  IMAD.MOV.U32 R6, RZ, RZ, 0x1f ;  /* 0x0000001fff067424 */ /* 0x000fe200078e00ff */
[----:B------:R-:W-:Y:S02]  /*0aa0*/  MOV R11, 0xffffffff ;  /* 0xffffffff000b7802 */ /* 0x000fe40000000f00 */
[----:B------:R-:W-:Y:S02]  /*0ab0*/  MOV R2, 0xad0 ;  /* 0x00000ad000027802 */ /* 0x000fe40000000f00 */
[----:B01----:R-:W-:Y:S05]  /*0ac0*/  CALL.REL.NOINC `($__internal_160_$__cuda_sm70_shflsync_bfly_p) ;  /* 0x000003c000007944 */ /* 0x003fea0003c00000 */
[----:B-1----:R-:W-:Y:S01]  /*0ad0*/  IMAD.MOV.U32 R3, RZ, RZ, R6 ;  /* 0x000000ffff037224 */ /* 0x002fe200078e0006 */
[----:B0-----:R-:W-:Y:S05]  /*0ae0*/  BRA `(.L_x_2221) ;  /* 0xfffffcd000007947 */ /* 0x001fea000383ffff */
.L_x_2217:
[----:B------:R-:W-:Y:S01]  /*0af0*/  HFMA2.MMA R6, -RZ, RZ, 0, 1.847743988037109375e-06 ;  /* 0x0000001fff067435 */ /* 0x000fe200000001ff */
[----:B------:R-:W-:Y:S01]  /*0b00*/  MOV R10, R13 ;  /* 0x0000000d000a7202 */ /* 0x000fe20000000f00 */
[----:B------:R-:W-:Y:S01]  /*0b10*/  IMAD.MOV.U32 R9, RZ, RZ, 0x2 ;  /* 0x00000002ff097424 */ /* 0x000fe200078e00ff */
[----:B------:R-:W-:Y:S01]  /*0b20*/  MOV R2, 0xb50 ;  /* 0x00000b5000027802 */ /* 0x000fe20000000f00 */
[----:B------:R-:W-:-:S02]  /*0b30*/  IMAD.MOV.U32 R11, RZ, RZ, -0x1 ;  /* 0xffffffffff0b7424 */ /* 0x000fc400078e00ff */
[----:B012---:R-:W-:Y:S05]  /*0b40*/  CALL.REL.NOINC `($__internal_160_$__cuda_sm70_shflsync_bfly_p) ;  /* 0x0000034000007944 */ /* 0x007fea0003c00000 */
[----:B01----:R-:W-:Y:S01]  /*0b50*/  FADD.FTZ R10, R13, R6 ;  /* 0x000000060d0a7221 */ /* 0x003fe20000010000 */
[----:B------:R-:W-:Y:S01]  /*0b60*/  MOV R9, 0x4 ;  /* 0x0000000400097802 */ /* 0x000fe20000000f00 */
[----:B------:R-:W-:Y:S01]  /*0b70*/  IMAD.MOV.U32 R6, RZ, RZ, 0x1f ;  /* 0x0000001fff067424 */ /* 0x000fe200078e00ff */
[----:B------:R-:W-:-:S02]  /*0b80*/  MOV R11, 0xffffffff ;  /* 0xffffffff000b7802 */ /* 0x000fc40000000f00 */
[----:B------:R-:W-:Y:S02]  /*0b90*/  MOV R2, 0xbb0 ;  /* 0x00000bb000027802 */ /* 0x000fe40000000f00 */
[----:B------:R-:W-:Y:S05]  /*0ba0*/  CALL.REL.NOINC `($__internal_160_$__cuda_sm70_shflsync_bfly_p) ;  /* 0x000002e000007944 */ /* 0x000fea0003c00000 */
[----:B01----:R-:W-:Y:S01]  /*0bb0*/  FADD.FTZ R10, R10, R6 ;  /* 0x000000060a0a7221 */ /* 0x003fe20000010000 */
[----:B------:R-:W-:Y:S01]  /*0bc0*/  HFMA2.MMA R6, -RZ, RZ, 0, 1.847743988037109375e-06 ;  /* 0x0000001fff067435 */ /* 0x000fe200000001ff */
[----:B------:R-:W-:Y:S01]  /*0bd0*/  IMAD.MOV.U32 R9, RZ, RZ, 0x8 ;  /* 0x00000008ff097424 */ /* 0x000fe200078e00ff */
[----:B------:R-:W-:Y:S01]  /*0be0*/  MOV R2, 0xc10 ;  /* 0x00000c1000027802 */ /* 0x000fe20000000f00 */
[----:B------:R-:W-:-:S03]  /*0bf0*/  IMAD.MOV.U32 R11, RZ, RZ, -0x1 ;  /* 0xffffffffff0b7424 */ /* 0x000fc600078e00ff */
[----:B------:R-:W-:Y:S05]  /*0c00*/  CALL.REL.NOINC `($__internal_160_$__cuda_sm70_shflsync_bfly_p) ;  /* 0x0000028000007944 */ /* 0x000fea0003c00000 */
[----:B-1----:R-:W-:Y:S01]  /*0c10*/  FADD.FTZ R4, R10, R6 ;  /* 0x000000060a047221 */ /* 0x002fe20000010000 */
[----:B0-----:R-:W-:Y:S01]  /*0c20*/  MOV R9, 0x10 ;  /* 0x0000001000097802 */ /* 0x001fe20000000f00 */
[----:B------:R-:W-:Y:S01]  /*0c30*/  IMAD.MOV.U32 R6, RZ, RZ, 0x1f ;  /* 0x0000001fff067424 */ /* 0x000fe200078e00ff */
[----:B------:R-:W-:Y:S01]  /*0c40*/  MOV R11, 0xffffffff ;  /* 0xffffffff000b7802 */ /* 0x000fe20000000f00 */
[----:B------:R-:W-:Y:S01]  /*0c50*/  IMAD.MOV.U32 R10, RZ, RZ, R4 ;  /* 0x000000ffff0a7224 */ /* 0x000fe200078e0004 */
[----:B------:R-:W-:Y:S02]  /*0c60*/  MOV R2, 0xc80 ;  /* 0x00000c8000027802 */ /* 0x000fe40000000f00 */
[----:B------:R-:W-:Y:S05]  /*0c70*/  CALL.REL.NOINC `($__internal_160_$__cuda_sm70_shflsync_bfly_p) ;  /* 0x0000021000007944 */ /* 0x000fea0003c00000 */
[----:B0-----:R-:W-:Y:S01]  /*0c80*/  HFMA2.MMA R9, -RZ, RZ, 0, 5.9604644775390625e-08 ;  /* 0x00000001ff097435 */ /* 0x001fe200000001ff */
[----:B-1----:R-:W-:Y:S01]  /*0c90*/  MOV R7, R6 ;  /* 0x0000000600077202 */ /* 0x002fe20000000f00 */
[----:B------:R-:W-:Y:S01]  /*0ca0*/  IMAD.MOV.U32 R10, RZ, RZ, R5 ;  /* 0x000000ffff0a7224 */ /* 0x000fe200078e0005 */
[----:B------:R-:W-:Y:S01]  /*0cb0*/  MOV R6, 0x1f ;  /* 0x0000001f00067802 */ /* 0x000fe20000000f00 */
[----:B------:R-:W-:Y:S01]  /*0cc0*/  IMAD.MOV.U32 R11, RZ, RZ, -0x1 ;  /* 0xffffffffff0b7424 */ /* 0x000fe200078e00ff */
[----:B------:R-:W-:-:S02]  /*0cd0*/  MOV R2, 0xcf0 ;  /* 0x00000cf000027802 */ /* 0x000fc40000000f00 */
[----:B------:R-:W-:Y:S05]  /*0ce0*/  CALL.REL.NOINC `($__internal_160_$__cuda_sm70_shflsync_bfly_p) ;  /* 0x000001a000007944 */ /* 0x000fea0003c00000 */
[----:B0-----:R-:W-:Y:S01]  /*0cf0*/  HFMA2.MMA R9, -RZ, RZ, 0, 1.1920928955078125e-07 ;  /* 0x00000002ff097435 */ /* 0x001fe200000001ff */
[----:B-1----:R-:W-:Y:S01]  /*0d00*/  FADD.FTZ R10, R5, R6 ;  /* 0x00000006050a7221 */ /* 0x002fe20000010000 */
[----:B------:R-:W-:Y:S01]  /*0d10*/  MOV R6, 0x1f ;  /* 0x0000001f00067802 */ /* 0x000fe20000000f00 */
[----:B------:R-:W-:Y:S01]  /*0d20*/  IMAD.MOV.U32 R11, RZ, RZ, -0x1 ;  /* 0xffffffffff0b7424 */ /* 0x000fe200078e00ff */
[----:B------:R-:W-:-:S02]  /*0d30*/  MOV R2, 0xd50 ;  /* 0x00000d5000027802 */ /* 0x000fc40000000f00 */
[----:B------:R-:W-:Y:S05]  /*0d40*/  CALL.REL.NOINC `($__internal_160_$__cuda_sm70_shflsync_bfly_p) ;  /* 0x0000014000007944 */ /* 0x000fea0003c00000 */
[----:B0-----:R-:W-:Y:S01]  /*0d50*/  HFMA2.MMA R9, -RZ, RZ, 0, 2.384185791015625e-07 ;  /* 0x00000004ff097435 */ /* 0x001fe200000001ff */
[----:B-1----:R-:W-:Y:S01]  /*0d60*/  FADD.FTZ R10, R10, R6 ;  /* 0x000000060a0a7221 */ /* 0x002fe20000010000 */
[----:B------:R-:W-:Y:S01]  /*0d70*/  MOV R6, 0x1f ;  /* 0x0000001f00067802 */ /* 0x000fe20000000f00 */
[----:B------:R-:W-:Y:S01]  /*0d80*/  IMAD.MOV.U32 R11, RZ, RZ, -0x1 ;  /* 0xffffffffff0b7424 */ /* 0x000fe200078e00ff */
[----:B------:R-:W-:-:S02]  /*0d90*/  MOV R2, 0xdb0 ;  /* 0x00000db000027802 */ /* 0x000fc40000000f00 */
[----:B------:R-:W-:Y:S05]  /*0da0*/  CALL.REL.NOINC `($__internal_160_$__cuda_sm70_shflsync_bfly_p) ;  /* 0x000000e000007944 */ /* 0x000fea0003c00000 */
[----:B0-----:R-:W-:Y:S01]  /*0db0*/  HFMA2.MMA R9, -RZ, RZ, 0, 4.76837158203125e-07 ;  /* 0x00000008ff097435 */ /* 0x001fe200000001ff */
[----:B-1----:R-:W-:Y:S01]  /*0dc0*/  FADD.FTZ R10, R10, R6 ;  /* 0x000000060a0a7221 */ /* 0x002fe20000010000 */
[----:B------:R-:W-:Y:S01]  /*0dd0*/  MOV R6, 0x1f ;  /* 0x0000001f00067802 */ /* 0x000fe20000000f00 */
[----:B------:R-:W-:Y:S01]  /*0de0*/  IMAD.MOV.U32 R11, RZ, RZ, -0x1 ;  /* 0xffffffffff0b7424 */ /* 0x000fe200078e00ff */
[----:B------:R-:W-:-:S02]  /*0df0*/  MOV R2, 0xe10 ;  /* 0x00000e1000027802 */ /* 0x000fc40000000f00 */
[----:B------:R-:W-:Y:S05]  /*0e00*/  CALL.REL.NOINC `($__internal_160_$__cuda_sm70_shflsync_bfly_p) ;  /* 0x0000008000007944 */ /* 0x000fea0003c00000 */
[----:B0-----:R-:W-:Y:S01]  /*0e10*/  HFMA2.MMA R9, -RZ, RZ, 0, 9.5367431640625e-07 ;  /* 0x00000010ff097435 */ /* 0x001fe200000001ff */
[----:B-1----:R-:W-:Y:S01]  /*0e20*/  FADD.FTZ R10, R10, R6 ;  /* 0x000000060a0a7221 */ /* 0x002fe20000010000 */
[----:B------:R-:W-:Y:S01]  /*0e30*/  MOV R6, 0x1f ;  /* 0x0000001f00067802 */ /* 0x000fe20000000f00 */
[----:B------:R-:W-:Y:S01]  /*0e40*/  IMAD.MOV.U32 R11, RZ, RZ, -0x1 ;  /* 0xffffffffff0b7424 */ /* 0x000fe200078e00ff */
[----:B------:R-:W-:-:S02]  /*0e50*/  MOV R2, 0xe70 ;  /* 0x00000e7000027802 */ /* 0x000fc40000000f00 */
[----:B------:R-:W-:Y:S05]  /*0e60*/  CALL.REL.NOINC `($__internal_160_$__cuda_sm70_shflsync_bfly_p) ;  /* 0x0000002000007944 */ /* 0x000fea0003c00000 */
[----:B-1----:R-:W-:Y:S01]  /*0e70*/  MOV R5, R6 ;  /* 0x0000000600057202 */ /* 0x002fe20000000f00 */
[----:B0-----:R-:W-:Y:S05]  /*0e80*/  BRA `(.L_x_2222) ;  /* 0xfffffa5000007947 */ /* 0x001fea000383ffff */
        .weak           $__internal_160_$__cuda_sm70_shflsync_bfly_p
        .type           $__internal_160_$__cuda_sm70_shflsync_bfly_p,@function
        .size           $__internal_160_$__cuda_sm70_shflsync_bfly_p,(.L_x_3567 - $__internal_160_$__cuda_sm70_shflsync_bfly_p)
$__internal_160_$__cuda_sm70_shflsync_bfly_p:
[----:B------:R-:W-:Y:S01]  /*0e90*/  HFMA2.MMA R3, -RZ, RZ, 0, 0 ;  /* 0x00000000ff037435 */ /* 0x000fe200000001ff */
[----:B------:R-:W-:Y:S04]  /*0ea0*/  WARPSYNC R11 ;  /* 0x0000000b00007348 */ /* 0x000fe80003800000 */
[----:B------:R0:W1:Y:S01]  /*0eb0*/  SHFL.BFLY PT, R6, R10, R9, R6 ;  /* 0x0c0000090a067389 */ /* 0x00006200000e0006 */
[----:B------:R-:W-:Y:S05]  /*0ec0*/  RET.REL.NODEC R2 `(_ZN10layer_norm22ln_bwd_finalize_kernelINS_22Kernel_traits_finalizeILj6144E13__nv_bfloat16fS2_fjLj1024ELj4ENS_18Kernel_traits_baseILj6144ES2_fS2_fjLj1024EEEEEEEvNS_9BwdParamsE) ;  /* 0xfffff13002007950 */ /* 0x000fea0003c3ffff */
.L_x_2223:
        /* <DEDUP_REMOVED lines=11> */
.L_x_3567:


//--------------------- .text._ZN10layer_norm13ln_bwd_kernelINS_13Kernel_traitsI13__nv_bfloat16fS2_fjLj6144ELj1ELj1ELj8ELj16ENS_18Kernel_traits_baseILj6144ES2_fS2_fjLj256EEEEEEEvNS_9BwdParamsE --------------------------
	.section	.text._ZN10layer_norm13ln_bwd_kernelINS_13Kernel_traitsI13__nv_bfloat16fS2_fjLj6144ELj1ELj1ELj8ELj16ENS_18Kernel_traits_baseILj6144ES2_fS2_fjLj256EEEEEEEvNS_9BwdParamsE,"ax",@progbits
	.sectioninfo	@"SHI_REGISTERS=170"
	.align	128
        .global         _ZN10layer_norm13ln_bwd_kernelINS_13Kernel_traitsI13__nv_bfloat16fS2_fjLj6144ELj1ELj1ELj8ELj16ENS_18Kernel_traits_baseILj6144ES2_fS2_fjLj256EEEEEEEvNS_9BwdParamsE
        .type           _ZN10layer_norm13ln_bwd_kernelINS_13Kernel_traitsI13__nv_bfloat16fS2_fjLj6144ELj1ELj1ELj8ELj16ENS_18Kernel_traits_baseILj6144ES2_fS2_fjLj256EEEEEEEvNS_9BwdParamsE,@function
        .size           _ZN10layer_norm13ln_bwd_kernelINS_13Kernel_traitsI13__nv_bfloat16fS2_fjLj6144ELj1ELj1ELj8ELj16ENS_18Kernel_traits_baseILj6144ES2_fS2_fjLj256EEEEEEEvNS_9BwdParamsE,(.L_x_3568 - _ZN10layer_norm13ln_bwd_kernelINS_13Kernel_traitsI13__nv_bfloat16fS2_fjLj6144ELj1ELj1ELj8ELj16ENS_18Kernel_traits_baseILj6144ES2_fS2_fjLj256EEEEEEEvNS_9BwdParamsE)
        .other          _ZN10layer_norm13ln_bwd_kernelINS_13Kernel_traitsI13__nv_bfloat16fS2_fjLj6144ELj1ELj1ELj8ELj16ENS_18Kernel_traits_baseILj6144ES2_fS2_fjLj256EEEEEEEvNS_9BwdParamsE,@"STO_CUDA_ENTRY STV_DEFAULT"
_ZN10layer_norm13ln_bwd_kernelINS_13Kernel_traitsI13__nv_bfloat16fS2_fjLj6144ELj1ELj1ELj8ELj16ENS_18Kernel_traits_baseILj6144ES2_fS2_fjLj256EEEEEEEvNS_9BwdParamsE:
.text._ZN10layer_norm13ln_bwd_kernelINS_13Kernel_traitsI13__nv_bfloat16fS2_fjLj6144ELj1ELj1ELj8ELj16ENS_18Kernel_traits_baseILj6144ES2_fS2_fjLj256EEEEEEEvNS_9BwdParamsE:
[----:B------:R-:W-:Y:S02]  /*0000*/  MOV R1, c[0x0][0x28] ;  /* 0x00000a0000017a02 */ /* 0x000fe40000000f00 */
[----:B------:R-:W0:Y:S01]  /*0010*/  S2R R77, SR_TID.X ;  /* 0x00000000004d7919 */ /* 0x000e220000002100 */
[----:B------:R-:W1:Y:S01]  /*0020*/  S2UR UR6, SR_CTAID.X ;  /* 0x00000000000679c3 */ /* 0x000e620000002500 */
[----:B------:R-:W-:Y:S01]  /*0030*/  ISETP.NE.U32.AND P0, PT, RZ, c[0x0][0x178], PT ;  /* 0x00005e00ff007a0c */ /* 0x000fe20003f05070 */
[----:B------:R-:W-:-:S03]  /*0040*/  ULDC.64 UR4, c[0x0][0x118] ;  /* 0x0000460000047ab9 */ /* 0x000fc60000000a00 */
[----:B------:R-:W-:Y:S02]  /*0050*/  ISETP.NE.AND.EX P0, PT, RZ, c[0x0][0x17c], PT, P0 ;  /* 0x00005f00ff007a0c */ /* 0x000fe40003f05300 */
[----:B0-----:R-:W-:-:S04]  /*0060*/  SHF.L.U32 R0, R77, 0x3, RZ ;  /* 0x000000034d007819 */ /* 0x001fc800000006ff */
[----:B------:R-:W-:-:S04]  /*0070*/  LOP3.LUT R0, R0, 0x7f8, RZ, 0xc0, !PT ;  /* 0x000007f800007812 */ /* 0x000fc800078ec0ff */
[----:B------:R-:W-:Y:S02]  /*0080*/  IADD3 R2, P1, R0, c[0x0][0x198], RZ ;  /* 0x0000660000027a10 */ /* 0x000fe40007f3e0ff */
[----:B-1----:R-:W-:Y:S02]  /*0090*/  LEA.HI R109, R77, UR6, RZ, 0x18 ;  /* 0x000000064d6d7c11 */ /* 0x002fe4000f8fc0ff */
[----:B------:R-:W-:-:S05]  /*00a0*/  IADD3.X R3, RZ, c[0x0][0x19c], RZ, P1, !PT ;  /* 0x00006700ff037a10 */ /* 0x000fca0000ffe4ff */
[----:B------:R0:W5:Y:S04]  /*00b0*/  @P0 LDG.E.64 R12, [R2.64] ;  /* 0x00000004020c0981 */ /* 0x000168000c1e1b00 */
[----:B------:R0:W5:Y:S04]  /*00c0*/  @P0 LDG.E.64 R90, [R2.64+0x800] ;  /* 0x00080004025a0981 */ /* 0x000168000c1e1b00 */
[----:B------:R0:W5:Y:S04]  /*00d0*/  @P0 LDG.E.64 R94, [R2.64+0x1000] ;  /* 0x00100004025e0981 */ /* 0x000168000c1e1b00 */
[----:B------:R0:W5:Y:S04]  /*00e0*/  @P0 LDG.E.64 R98, [R2.64+0x1800] ;  /* 0x0018000402620981 */ /* 0x000168000c1e1b00 */
[----:B------:R0:W5:Y:S04]  /*00f0*/  @P0 LDG.E.64 R102, [R2.64+0x2000] ;  /* 0x0020000402660981 */ /* 0x000168000c1e1b00 */
[----:B------:R0:W5:Y:S01]  /*0100*/  @P0 LDG.E.64 R106, [R2.64+0x2800] ;  /* 0x00280004026a0981 */ /* 0x000162000c1e1b00 */
        /* <DEDUP_REMOVED lines=9> */
[----:B0-----:R-:W-:Y:S01]  /*01a0*/  IADD3 R2, P1, R0, c[0x0][0x190], RZ ;  /* 0x0000640000027a10 */ /* 0x001fe20007f3e0ff */
        /* <DEDUP_REMOVED lines=15> */
[----:B------:R-:W-:Y:S01]  /*02a0*/  IADD3.X R3, RZ, c[0x0][0x194], RZ, P1, !PT ;  /* 0x00006500ff037a10 */ /* 0x000fe20000ffe4ff */
[----:B------:R-:W-:Y:S01]  /*02b0*/  CS2R R4, SRZ ;  /* 0x0000000000047805 */ /* 0x000fe2000001ff00 */
[----:B------:R-:W-:Y:S05]  /*02c0*/  @P0 BRA `(.L_x_2224) ;  /* 0x000027c000000947 */ /* 0x000fea0003800000 */
[----:B------:R-:W2:Y:S04]  /*02d0*/  LDG.E.64 R4, [R2.64] ;  /* 0x0000000402047981 */ /* 0x000ea8000c1e1b00 */
[----:B------:R-:W3:Y:S04]  /*02e0*/  LDG.E.64 R6, [R2.64+0x800] ;  /* 0x0008000402067981 */ /* 0x000ee8000c1e1b00 */
[----:B------:R-:W4:Y:S04]  /*02f0*/  LDG.E.64 R8, [R2.64+0x1000] ;  /* 0x0010000402087981 */ /* 0x000f28000c1e1b00 */
[----:B------:R-:W4:Y:S04]  /*0300*/  LDG.E.64 R10, [R2.64+0x1800] ;  /* 0x00180004020a7981 */ /* 0x000f28000c1e1b00 */
[----:B------:R-:W4:Y:S04]  /*0310*/  LDG.E.64 R14, [R2.64+0x2000] ;  /* 0x00200004020e7981 */ /* 0x000f28000c1e1b00 */
[----:B------:R-:W4:Y:S01]  /*0320*/  LDG.E.64 R16, [R2.64+0x2800] ;  /* 0x0028000402107981 */ /* 0x000f22000c1e1b00 */
[--C-:B-----5:R-:W-:Y:S01]  /*0330*/  SHF.R.U64 R112, R12, 0x10, R13.reuse ;  /* 0x000000100c707819 */ /* 0x120fe2000000120d */
[----:B------:R-:W-:Y:S01]  /*0340*/  HFMA2.MMA R144, -RZ, RZ, 0, 5.9604644775390625e-08 ;  /* 0x00000001ff907435 */ /* 0x000fe200000001ff */
[----:B------:R-:W-:Y:S01]  /*0350*/  SHF.R.U32.HI R114, RZ, 0x10, R13 ;  /* 0x00000010ff727819 */ /* 0x000fe2000001160d */
[----:B------:R-:W-:Y:S01]  /*0360*/  HFMA2.MMA R84, -RZ, RZ, 0, 0 ;  /* 0x00000000ff547435 */ /* 0x000fe200000001ff */
[--C-:B------:R-:W-:Y:S01]  /*0370*/  SHF.R.U64 R116, R90, 0x10, R91.reuse ;  /* 0x000000105a747819 */ /* 0x100fe2000000125b */
[----:B------:R-:W-:Y:S01]  /*0380*/  HFMA2.MMA R110, -RZ, RZ, 0, 0 ;  /* 0x00000000ff6e7435 */ /* 0x000fe200000001ff */
        /* <DEDUP_REMOVED lines=42> */
[----:B------:R-:W-:Y:S01]  /*0630*/  MOV R76, RZ ;  /* 0x000000ff004c7202 */ /* 0x000fe20000000f00 */
[----:B------:R-:W-:Y:S01]  /*0640*/  CS2R R38, SRZ ;  /* 0x0000000000267805 */ /* 0x000fe2000001ff00 */
        /* <DEDUP_REMOVED lines=49> */
.L_x_2228:
[----:B------:R-:W-:Y:S02]  /*0960*/  ISETP.NE.U32.AND P0, PT, RZ, c[0x0][0x178], PT ;  /* 0x00005e00ff007a0c */ /* 0x000fe40003f05070 */
[----:B------:R-:W-:-:S02]  /*0970*/  LOP3.LUT R2, R77, 0xff, RZ, 0xc0, !PT ;  /* 0x000000ff4d027812 */ /* 0x000fc400078ec0ff */
[----:B------:R-:W-:-:S03]  /*0980*/  ISETP.NE.AND.EX P0, PT, RZ, c[0x0][0x17c], PT, P0 ;  /* 0x00005f00ff007a0c */ /* 0x000fc60003f05300 */
[----:B------:R-:W-:-:S10]  /*0990*/  IMAD R141, R109, 0x600, R2 ;  /* 0x000006006d8d7824 */ /* 0x000fd400078e0202 */
[----:B------:R-:W-:-:S04]  /*09a0*/  @P0 LEA R4, P1, R141, c[0x0][0x178], 0x4 ;  /* 0x00005e008d040a11 */ /* 0x000fc800078220ff */
[C---:B------:R-:W-:Y:S02]  /*09b0*/  @P0 LEA.HI.X R5, R141.reuse, c[0x0][0x17c], RZ, 0x4, P1 ;  /* 0x00005f008d050a11 */ /* 0x040fe400008f24ff */
[----:B------:R-:W-:-:S04]  /*09c0*/  IADD3 R139, R141, 0x100, RZ ;  /* 0x000001008d8b7810 */ /* 0x000fc80007ffe0ff */
[----:B------:R-:W2:Y:S01]  /*09d0*/  @P0 LDG.E.128 R4, [R4.64] ;  /* 0x0000000404040981 */ /* 0x000ea2000c1e1d00 */
[----:B------:R-:W-:Y:S02]  /*09e0*/  @P0 LEA R8, P1, R139, c[0x0][0x178], 0x4 ;  /* 0x00005e008b080a11 */ /* 0x000fe400078220ff */
[----:B------:R-:W-:Y:S02]  /*09f0*/  IADD3 R140, R141, 0x200, RZ ;  /* 0x000002008d8c7810 */ /* 0x000fe40007ffe0ff */
[----:B------:R-:W-:Y:S02]  /*0a00*/  @P0 LEA.HI.X R9, R139, c[0x0][0x17c], RZ, 0x4, P1 ;  /* 0x00005f008b090a11 */ /* 0x000fe400008f24ff */
[----:B------:R-:W-:-:S04]  /*0a10*/  @P0 LEA R12, P1, R140, c[0x0][0x178], 0x4 ;  /* 0x00005e008c0c0a11 */ /* 0x000fc800078220ff */
[----:B------:R-:W3:Y:S01]  /*0a20*/  @P0 LDG.E.128 R8, [R8.64] ;  /* 0x0000000408080981 */ /* 0x000ee2000c1e1d00 */
[----:B------:R-:W-:Y:S02]  /*0a30*/  @P0 LEA.HI.X R13, R140, c[0x0][0x17c], RZ, 0x4, P1 ;  /* 0x00005f008c0d0a11 */ /* 0x000fe400008f24ff */
[----:B------:R-:W-:-:S04]  /*0a40*/  IADD3 R137, R141, 0x300, RZ ;  /* 0x000003008d897810 */ /* 0x000fc80007ffe0ff */
[----:B------:R-:W4:Y:S01]  /*0a50*/  @P0 LDG.E.128 R12, [R12.64] ;  /* 0x000000040c0c0981 */ /* 0x000f22000c1e1d00 */
[----:B------:R-:W-:-:S04]  /*0a60*/  @P0 LEA R16, P1, R137, c[0x0][0x178], 0x4 ;  /* 0x00005e0089100a11 */ /* 0x000fc800078220ff */
[----:B------:R-:W-:Y:S02]  /*0a70*/  @P0 LEA.HI.X R17, R137, c[0x0][0x17c], RZ, 0x4, P1 ;  /* 0x00005f0089110a11 */ /* 0x000fe400008f24ff */
[----:B------:R-:W-:-:S04]  /*0a80*/  IADD3 R138, R141, 0x400, RZ ;  /* 0x000004008d8a7810 */ /* 0x000fc80007ffe0ff */
[----:B------:R-:W5:Y:S01]  /*0a90*/  @P0 LDG.E.128 R16, [R16.64] ;  /* 0x0000000410100981 */ /* 0x000f62000c1e1d00 */
[C---:B------:R-:W-:Y:S02]  /*0aa0*/  @P0 LEA R20, P1, R138.reuse, c[0x0][0x178], 0x4 ;  /* 0x00005e008a140a11 */ /* 0x040fe400078220ff */
[----:B------:R-:W-:Y:S02]  /*0ab0*/  IADD3 R135, R141, 0x500, RZ ;  /* 0x000005008d877810 */ /* 0x000fe40007ffe0ff */
[----:B------:R-:W-:-:S06]  /*0ac0*/  @P0 LEA.HI.X R21, R138, c[0x0][0x17c], RZ, 0x4, P1 ;  /* 0x00005f008a150a11 */ /* 0x000fcc00008f24ff */
[----:B------:R-:W2:Y:S01]  /*0ad0*/  @P0 LDG.E.128 R20, [R20.64] ;  /* 0x0000000414140981 */ /* 0x000ea2000c1e1d00 */
[----:B------:R-:W-:-:S04]  /*0ae0*/  @P0 LEA R24, P1, R135, c[0x0][0x178], 0x4 ;  /* 0x00005e0087180a11 */ /* 0x000fc800078220ff */
[----:B------:R-:W-:-:S06]  /*0af0*/  @P0 LEA.HI.X R25, R135, c[0x0][0x17c], RZ, 0x4, P1 ;  /* 0x00005f0087190a11 */ /* 0x000fcc00008f24ff */
[----:B------:R-:W2:Y:S01]  /*0b00*/  @P0 LDG.E.128 R24, [R24.64] ;  /* 0x0000000418180981 */ /* 0x000ea2000c1e1d00 */
[C---:B------:R-:W-:Y:S02]  /*0b10*/  @!P0 LEA R30, P1, R141.reuse, c[0x0][0x170], 0x4 ;  /* 0x00005c008d1e8a11 */ /* 0x040fe400078220ff */
[----:B------:R-:W-:Y:S02]  /*0b20*/  MOV R28, 0x4 ;  /* 0x00000004001c7802 */ /* 0x000fe40000000f00 */
[----:B------:R-:W-:Y:S02]  /*0b30*/  @!P0 LEA.HI.X R31, R141, c[0x0][0x174], RZ, 0x4, P1 ;  /* 0x00005d008d1f8a11 */ /* 0x000fe400008f24ff */
[----:B------:R-:W-:Y:S01]  /*0b40*/  @P0 MOV R154, RZ ;  /* 0x000000ff009a0202 */ /* 0x000fe20000000f00 */
[----:B------:R-:W-:Y:S01]  /*0b50*/  @!P0 IMAD.WIDE R2, R109, R28, c[0x0][0x180] ;  /* 0x000060006d028625 */ /* 0x000fe200078e021c */
[----:B------:R-:W-:-:S03]  /*0b60*/  @!P0 LEA R32, P1, R139, c[0x0][0x170], 0x4 ;  /* 0x00005c008b208a11 */ /* 0x000fc600078220ff */
[----:B------:R-:W-:Y:S01]  /*0b70*/  IMAD.WIDE R28, R109, R28, c[0x0][0x188] ;  /* 0x000062006d1c7625 */ /* 0x000fe200078e021c */
[----:B------:R0:W2:Y:S01]  /*0b80*/  @!P0 LDG.E R154, [R2.64] ;  /* 0x00000004029a8981 */ /* 0x0000a2000c1e1900 */
[----:B------:R-:W-:-:S03]  /*0b90*/  @!P0 LEA.HI.X R33, R139, c[0x0][0x174], RZ, 0x4, P1 ;  /* 0x00005d008b218a11 */ /* 0x000fc600008f24ff */
[----:B------:R1:W2:Y:S01]  /*0ba0*/  LDG.E R136, [R28.64] ;  /* 0x000000041c887981 */ /* 0x0002a2000c1e1900 */
[----:B------:R-:W-:-:S04]  /*0bb0*/  @!P0 LEA R34, P1, R140, c[0x0][0x170], 0x4 ;  /* 0x00005c008c228a11 */ /* 0x000fc800078220ff */
[----:B------:R-:W-:Y:S02]  /*0bc0*/  @!P0 LEA.HI.X R35, R140, c[0x0][0x174], RZ, 0x4, P1 ;  /* 0x00005d008c238a11 */ /* 0x000fe400008f24ff */
[----:B------:R-:W-:-:S05]  /*0bd0*/  MOV R146, 0x8 ;  /* 0x0000000800927802 */ /* 0x000fca0000000f00 */
[----:B0-----:R-:W-:-:S04]  /*0be0*/  IMAD.WIDE.U32 R2, R141, R146, c[0x0][0x1b8] ;  /* 0x00006e008d027625 */ /* 0x001fc800078e0092 */
[----:B-1----:R-:W-:Y:S02]  /*0bf0*/  IMAD.WIDE.U32 R28, R139, R146, c[0x0][0x1b8] ;  /* 0x00006e008b1c7625 */ /* 0x002fe400078e0092 */
[----:B------:R-:W2:Y:S04]  /*0c00*/  LDG.E.64 R2, [R2.64] ;  /* 0x0000000402027981 */ /* 0x000ea8000c1e1b00 */
[----:B------:R-:W2:Y:S04]  /*0c10*/  LDG.E.64 R28, [R28.64] ;  /* 0x000000041c1c7981 */ /* 0x000ea8000c1e1b00 */
[----:B------:R0:W3:Y:S04]  /*0c20*/  @!P0 LDG.E.128 R4, [R30.64] ;  /* 0x000000041e048981 */ /* 0x0000e8000c1e1d00 */
[----:B------:R1:W4:Y:S01]  /*0c30*/  @!P0 LDG.E.128 R8, [R32.64] ;  /* 0x0000000420088981 */ /* 0x000322000c1e1d00 */
[----:B0-----:R-:W-:-:S03]  /*0c40*/  @!P0 LEA R30, P1, R137, c[0x0][0x170], 0x4 ;  /* 0x00005c00891e8a11 */ /* 0x001fc600078220ff */
[----:B------:R0:W4:Y:S01]  /*0c50*/  @!P0 LDG.E.128 R12, [R34.64] ;  /* 0x00000004220c8981 */ /* 0x000122000c1e1d00 */
[----:B------:R-:W-:Y:S02]  /*0c60*/  @!P0 LEA.HI.X R31, R137, c[0x0][0x174], RZ, 0x4, P1 ;  /* 0x00005d00891f8a11 */ /* 0x000fe400008f24ff */
[----:B------:R-:W-:-:S03]  /*0c70*/  @!P0 LEA R36, P1, R138, c[0x0][0x170], 0x4 ;  /* 0x00005c008a248a11 */ /* 0x000fc600078220ff */
[----:B------:R0:W4:Y:S01]  /*0c80*/  @!P0 LDG.E.128 R16, [R30.64] ;  /* 0x000000041e108981 */ /* 0x000122000c1e1d00 */
[----:B------:R-:W-:-:S05]  /*0c90*/  @!P0 LEA.HI.X R37, R138, c[0x0][0x174], RZ, 0x4, P1 ;  /* 0x00005d008a258a11 */ /* 0x000fca00008f24ff */
[----:B------:R0:W5:Y:S01]  /*0ca0*/  @!P0 LDG.E.128 R20, [R36.64] ;  /* 0x0000000424148981 */ /* 0x000162000c1e1d00 */
[----:B------:R-:W-:-:S04]  /*0cb0*/  @!P0 LEA R142, P1, R135, c[0x0][0x170], 0x4 ;  /* 0x00005c00878e8a11 */ /* 0x000fc800078220ff */
[----:B------:R-:W-:-:S05]  /*0cc0*/  @!P0 LEA.HI.X R143, R135, c[0x0][0x174], RZ, 0x4, P1 ;  /* 0x00005d00878f8a11 */ /* 0x000fca00008f24ff */
[----:B------:R2:W5:Y:S01]  /*0cd0*/  @!P0 LDG.E.128 R24, [R142.64] ;  /* 0x000000048e188981 */ /* 0x000562000c1e1d00 */
[----:B-1----:R-:W-:-:S04]  /*0ce0*/  IMAD.WIDE.U32 R32, R137, R146, c[0x0][0x1b8] ;  /* 0x00006e0089207625 */ /* 0x002fc800078e0092 */
[-C--:B0-----:R-:W-:Y:S02]  /*0cf0*/  IMAD.WIDE.U32 R30, R140, R146.reuse, c[0x0][0x1b8] ;  /* 0x00006e008c1e7625 */ /* 0x081fe400078e0092 */
        /* <DEDUP_REMOVED lines=9> */
[----:B------:R-:W0:Y:S01]  /*0d90*/  @P0 MUFU.RCP R151, R113 ;  /* 0x0000007100970308 */ /* 0x000e220000001000 */
[----:B------:R-:W-:-:S07]  /*0da0*/  LOP3.LUT P1, RZ, R144, 0xff, RZ, 0xc0, !PT ;  /* 0x000000ff90ff7812 */ /* 0x000fce000782c0ff */
[----:B------:R-:W0:Y:S08]  /*0db0*/  @P0 MUFU.RCP R148, R90 ;  /* 0x0000005a00940308 */ /* 0x000e300000001000 */
[----:B------:R-:W0:Y:S08]  /*0dc0*/  @P0 MUFU.RCP R150, R115 ;  /* 0x0000007300960308 */ /* 0x000e300000001000 */
[----:B------:R-:W0:Y:S08]  /*0dd0*/  @P0 MUFU.RCP R152, R92 ;  /* 0x0000005c00980308 */ /* 0x000e300000001000 */
[----:B------:R-:W0:Y:S08]  /*0de0*/  @P0 MUFU.RCP R153, R117 ;  /* 0x0000007500990308 */ /* 0x000e300000001000 */
[----:B------:R-:W-:Y:S08]  /*0df0*/  @P0 MUFU.RCP R155, R119 ;  /* 0x00000077009b0308 */ /* 0x000ff00000001000 */
[----:B------:R-:W-:Y:S08]  /*0e00*/  @P0 MUFU.RCP R157, R121 ;  /* 0x00000079009d0308 */ /* 0x000ff00000001000 */
[----:B------:R-:W-:Y:S08]  /*0e10*/  @P0 MUFU.RCP R159, R123 ;  /* 0x0000007b009f0308 */ /* 0x000ff00000001000 */
[----:B------:R-:W-:Y:S01]  /*0e20*/  @P0 MUFU.RCP R161, R131 ;  /* 0x0000008300a10308 */ /* 0x000fe20000001000 */
[----:B--2---:R-:W-:-:S07]  /*0e30*/  SHF.R.U32.HI R156, RZ, 0x10, R29 ;  /* 0x00000010ff9c7819 */ /* 0x004fce000001161d */
[----:B------:R-:W-:Y:S01]  /*0e40*/  @P0 MUFU.RCP R163, R133 ;  /* 0x0000008500a30308 */ /* 0x000fe20000001000 */
[----:B------:R-:W-:-:S04]  /*0e50*/  @P0 FADD.FTZ R143, -R85, R4 ;  /* 0x00000004558f0221 */ /* 0x000fc80000010100 */
[----:B0-----:R-:W-:Y:S02]  /*0e60*/  @P0 FMUL.FTZ R143, R143, R142 ;  /* 0x0000008e8f8f0220 */ /* 0x001fe40000410000 */
[----:B------:R-:W-:Y:S02]  /*0e70*/  @P0 FADD.FTZ R142, -R112, R5 ;  /* 0x00000005708e0221 */ /* 0x000fe40000010100 */
[----:B---3--:R-:W-:Y:S02]  /*0e80*/  @!P0 FADD.FTZ R5, R5, -R154 ;  /* 0x8000009a05058221 */ /* 0x008fe40000010000 */
[----:B-1----:R-:W-:Y:S02]  /*0e90*/  @P0 FMUL.FTZ R142, R142, R147 ;  /* 0x000000938e8e0220 */ /* 0x002fe40000410000 */
[----:B------:R-:W-:Y:S02]  /*0ea0*/  @!P0 FADD.FTZ R145, R4, -R154 ;  /* 0x8000009a04918221 */ /* 0x000fe40000010000 */
[----:B------:R-:W-:-:S02]  /*0eb0*/  @P0 FADD.FTZ R144, -R87, R6 ;  /* 0x0000000657900221 */ /* 0x000fc40000010100 */
[----:B------:R-:W-:Y:S02]  /*0ec0*/  @!P0 FMUL.FTZ R142, R136, R5 ;  /* 0x00000005888e8220 */ /* 0x000fe40000410000 */
[----:B------:R-:W-:Y:S01]  /*0ed0*/  @P0 FADD.FTZ R146, -R114, R7 ;  /* 0x0000000772920221 */ /* 0x000fe20000010100 */
[----:B------:R-:W0:Y:S01]  /*0ee0*/  @P0 MUFU.RCP R4, R94 ;  /* 0x0000005e00040308 */ /* 0x000e220000001000 */
[----:B------:R-:W-:Y:S02]  /*0ef0*/  @!P0 FADD.FTZ R5, R6, -R154 ;  /* 0x8000009a06058221 */ /* 0x000fe40000010000 */
[----:B------:R-:W-:Y:S02]  /*0f00*/  @!P0 FADD.FTZ R7, R7, -R154 ;  /* 0x8000009a07078221 */ /* 0x000fe40000010000 */
[----:B------:R-:W-:Y:S02]  /*0f10*/  @!P0 FMUL.FTZ R143, R136, R145 ;  /* 0x00000091888f8220 */ /* 0x000fe40000410000 */
[----:B------:R-:W-:-:S02]  /*0f20*/  @P0 FMUL.FTZ R144, R144, R149 ;  /* 0x0000009590900220 */ /* 0x000fc40000410000 */
[----:B------:R-:W-:Y:S02]  /*0f30*/  @!P0 FMUL.FTZ R144, R136, R5 ;  /* 0x0000000588908220 */ /* 0x000fe40000410000 */
[----:B------:R-:W-:Y:S02]  /*0f40*/  @P0 FMUL.FTZ R146, R146, R151 ;  /* 0x0000009792920220 */ /* 0x000fe40000410000 */
[----:B------:R-:W-:Y:S02]  /*0f50*/  @P0 FADD.FTZ R145, -R89, R8 ;  /* 0x0000000859910221 */ /* 0x000fe40000010100 */
[----:B------:R-:W-:Y:S02]  /*0f60*/  @P0 FADD.FTZ R147, -R116, R9 ;  /* 0x0000000974930221 */ /* 0x000fe40000010100 */
[----:B------:R-:W-:Y:S02]  /*0f70*/  @!P0 FMUL.FTZ R146, R136, R7 ;  /* 0x0000000788928220 */ /* 0x000fe40000410000 */
[----:B----4-:R-:W-:Y:S01]  /*0f80*/  @!P0 FADD.FTZ R5, R8, -R154 ;  /* 0x8000009a08058221 */ /* 0x010fe20000010000 */
[----:B------:R-:W1:Y:S01]  /*0f90*/  @P0 MUFU.RCP R7, R96 ;  /* 0x0000006000070308 */ /* 0x000e620000001000 */
[----:B------:R-:W-:-:S02]  /*0fa0*/  @!P0 FADD.FTZ R9, R9, -R154 ;  /* 0x8000009a09098221 */ /* 0x000fc40000010000 */
[----:B------:R-:W-:Y:S02]  /*0fb0*/  @P0 FMUL.FTZ R145, R145, R148 ;  /* 0x0000009491910220 */ /* 0x000fe40000410000 */
[----:B------:R-:W-:Y:S02]  /*0fc0*/  @!P0 FMUL.FTZ R145, R136, R5 ;  /* 0x0000000588918220 */ /* 0x000fe40000410000 */
[----:B------:R-:W-:Y:S02]  /*0fd0*/  @P0 FMUL.FTZ R147, R147, R150 ;  /* 0x0000009693930220 */ /* 0x000fe40000410000 */
[----:B------:R-:W-:Y:S02]  /*0fe0*/  @P0 FADD.FTZ R149, -R91, R10 ;  /* 0x0000000a5b950221 */ /* 0x000fe40000010100 */
[----:B------:R-:W-:Y:S02]  /*0ff0*/  @P0 FADD.FTZ R148, -R118, R11 ;  /* 0x0000000b76940221 */ /* 0x000fe40000010100 */
[----:B------:R-:W-:-:S02]  /*1000*/  @!P0 FMUL.FTZ R147, R136, R9 ;  /* 0x0000000988938220 */ /* 0x000fc40000410000 */
[----:B------:R-:W-:Y:S01]  /*1010*/  @!P0 FADD.FTZ R5, R10, -R154 ;  /* 0x8000009a0a058221 */ /* 0x000fe20000010000 */
[----:B------:R-:W2:Y:S01]  /*1020*/  @P0 MUFU.RCP R9, R98 ;  /* 0x0000006200090308 */ /* 0x000ea20000001000 */
[----:B------:R-:W-:Y:S02]  /*1030*/  @!P0 FADD.FTZ R11, R11, -R154 ;  /* 0x8000009a0b0b8221 */ /* 0x000fe40000010000 */
[----:B------:R-:W-:Y:S02]  /*1040*/  @P0 FMUL.FTZ R149, R149, R152 ;  /* 0x0000009895950220 */ /* 0x000fe40000410000 */
[----:B------:R-:W-:Y:S02]  /*1050*/  @P0 FADD.FTZ R151, -R93, R12 ;  /* 0x0000000c5d970221 */ /* 0x000fe40000010100 */
[----:B------:R-:W-:Y:S02]  /*1060*/  @!P0 FMUL.FTZ R149, R136, R5 ;  /* 0x0000000588958220 */ /* 0x000fe40000410000 */
[----:B------:R-:W-:-:S02]  /*1070*/  @P0 FMUL.FTZ R148, R148, R153 ;  /* 0x0000009994940220 */ /* 0x000fc40000410000 */
[----:B------:R-:W-:Y:S02]  /*1080*/  @!P0 FMUL.FTZ R148, R136, R11 ;  /* 0x0000000b88948220 */ /* 0x000fe40000410000 */
[----:B------:R-:W-:Y:S01]  /*1090*/  @!P0 FADD.FTZ R5, R12, -R154 ;  /* 0x8000009a0c058221 */ /* 0x000fe20000010000 */
[----:B------:R-:W3:Y:S01]  /*10a0*/  @P0 MUFU.RCP R11, R100 ;  /* 0x00000064000b0308 */ /* 0x000ee20000001000 */
[----:B------:R-:W-:Y:S02]  /*10b0*/  @P0 FADD.FTZ R12, -R120, R13 ;  /* 0x0000000d780c0221 */ /* 0x000fe40000010100 */
[----:B0-----:R-:W-:Y:S02]  /*10c0*/  @P0 FMUL.FTZ R151, R151, R4 ;  /* 0x0000000497970220 */ /* 0x001fe40000410000 */
[----:B------:R-:W-:Y:S02]  /*10d0*/  @!P0 FADD.FTZ R13, R13, -R154 ;  /* 0x8000009a0d0d8221 */ /* 0x000fe40000010000 */
[----:B------:R-:W-:-:S02]  /*10e0*/  @P0 FADD.FTZ R4, -R95, R14 ;  /* 0x0000000e5f040221 */ /* 0x000fc40000010100 */
[----:B------:R-:W-:Y:S01]  /*10f0*/  @!P0 FMUL.FTZ R151, R136, R5 ;  /* 0x0000000588978220 */ /* 0x000fe20000410000 */
[----:B------:R-:W0:Y:S01]  /*1100*/  @P0 MUFU.RCP R153, R125 ;  /* 0x0000007d00990308 */ /* 0x000e220000001000 */
[----:B------:R-:W-:Y:S02]  /*1110*/  @P0 FMUL.FTZ R12, R12, R155 ;  /* 0x0000009b0c0c0220 */ /* 0x000fe40000410000 */
[----:B------:R-:W-:Y:S02]  /*1120*/  @!P0 FADD.FTZ R5, R14, -R154 ;  /* 0x8000009a0e058221 */ /* 0x000fe40000010000 */
[----:B------:R-:W-:Y:S02]  /*1130*/  @!P0 FMUL.FTZ R12, R136, R13 ;  /* 0x0000000d880c8220 */ /* 0x000fe40000410000 */
[----:B------:R-:W-:Y:S02]  /*1140*/  @P0 FADD.FTZ R14, -R122, R15 ;  /* 0x0000000f7a0e0221 */ /* 0x000fe40000010100 */
[----:B-1----:R-:W-:-:S02]  /*1150*/  @P0 FMUL.FTZ R13, R4, R7 ;  /* 0x00000007040d0220 */ /* 0x002fc40000410000 */
[----:B------:R-:W-:Y:S02]  /*1160*/  @!P0 FADD.FTZ R15, R15, -R154 ;  /* 0x8000009a0f0f8221 */ /* 0x000fe40000010000 */
[----:B-----5:R-:W-:Y:S02]  /*1170*/  @P0 FADD.FTZ R4, -R97, R16 ;  /* 0x0000001061040221 */ /* 0x020fe40000010100 */
[----:B------:R-:W-:Y:S02]  /*1180*/  @!P0 FMUL.FTZ R13, R136, R5 ;  /* 0x00000005880d8220 */ /* 0x000fe40000410000 */
[----:B------:R-:W-:Y:S01]  /*1190*/  @P0 FMUL.FTZ R14, R14, R157 ;  /* 0x0000009d0e0e0220 */ /* 0x000fe20000410000 */
[----:B------:R-:W1:Y:S01]  /*11a0*/  @P0 MUFU.RCP R155, R102 ;  /* 0x00000066009b0308 */ /* 0x000e620000001000 */
[----:B------:R-:W-:Y:S02]  /*11b0*/  @!P0 FMUL.FTZ R14, R136, R15 ;  /* 0x0000000f880e8220 */ /* 0x000fe40000410000 */
[----:B------:R-:W-:-:S02]  /*11c0*/  @!P0 FADD.FTZ R5, R16, -R154 ;  /* 0x8000009a10058221 */ /* 0x000fc40000010000 */
[----:B--2---:R-:W-:Y:S02]  /*11d0*/  @P0 FMUL.FTZ R15, R4, R9 ;  /* 0x00000009040f0220 */ /* 0x004fe40000410000 */
[----:B------:R-:W-:Y:S02]  /*11e0*/  @P0 FADD.FTZ R4, -R99, R18 ;  /* 0x0000001263040221 */ /* 0x000fe40000010100 */
[----:B------:R-:W-:Y:S02]  /*11f0*/  @P0 FADD.FTZ R16, -R124, R17 ;  /* 0x000000117c100221 */ /* 0x000fe40000010100 */
[----:B------:R-:W-:Y:S02]  /*1200*/  @!P0 FMUL.FTZ R15, R136, R5 ;  /* 0x00000005880f8220 */ /* 0x000fe40000410000 */
[----:B------:R-:W-:Y:S02]  /*1210*/  @!P0 FADD.FTZ R5, R17, -R154 ;  /* 0x8000009a11058221 */ /* 0x000fe40000010000 */
[----:B---3--:R-:W-:-:S02]  /*1220*/  @P0 FMUL.FTZ R17, R4, R11 ;  /* 0x0000000b04110220 */ /* 0x008fc40000410000 */
[----:B------:R-:W-:Y:S02]  /*1230*/  @P0 FADD.FTZ R4, -R126, R19 ;  /* 0x000000137e040221 */ /* 0x000fe40000010100 */
[----:B------:R-:W-:Y:S02]  /*1240*/  @P0 FMUL.FTZ R16, R16, R159 ;  /* 0x0000009f10100220 */ /* 0x000fe40000410000 */
[----:B------:R-:W-:Y:S02]  /*1250*/  @!P0 FMUL.FTZ R16, R136, R5 ;  /* 0x0000000588108220 */ /* 0x000fe40000410000 */
[----:B------:R-:W-:Y:S01]  /*1260*/  @!P0 FADD.FTZ R5, R18, -R154 ;  /* 0x8000009a12058221 */ /* 0x000fe20000010000 */
[----:B------:R-:W2:Y:S01]  /*1270*/  @P0 MUFU.RCP R7, R127 ;  /* 0x0000007f00070308 */ /* 0x000ea20000001000 */
[----:B0-----:R-:W-:Y:S02]  /*1280*/  @P0 FMUL.FTZ R18, R4, R153 ;  /* 0x0000009904120220 */ /* 0x001fe40000410000 */
[----:B------:R-:W-:-:S02]  /*1290*/  @!P0 FADD.FTZ R19, R19, -R154 ;  /* 0x8000009a13138221 */ /* 0x000fc40000010000 */
[----:B------:R-:W-:Y:S02]  /*12a0*/  @P0 FADD.FTZ R4, -R101, R20 ;  /* 0x0000001465040221 */ /* 0x000fe40000010100 */
[----:B------:R-:W-:Y:S02]  /*12b0*/  @!P0 FMUL.FTZ R18, R136, R19 ;  /* 0x0000001388128220 */ /* 0x000fe40000410000 */
[----:B-1----:R-:W-:Y:S01]  /*12c0*/  @P0 FMUL.FTZ R19, R4, R155 ;  /* 0x0000009b04130220 */ /* 0x002fe20000410000 */
[----:B------:R-:W-:Y:S01]  /*12d0*/  @P0 MUFU.RCP R9, R129 ;  /* 0x0000008100090308 */ /* 0x000fe20000001000 */
[----:B------:R-:W-:-:S07]  /*12e0*/  @P0 FADD.FTZ R150, -R128, R21 ;  /* 0x0000001580960221 */ /* 0x000fce0000010100 */
[----:B------:R-:W0:Y:S01]  /*12f0*/  @P0 MUFU.RCP R4, R108 ;  /* 0x0000006c00040308 */ /* 0x000e220000001000 */
[----:B--2---:R-:W-:Y:S02]  /*1300*/  @P0 FMUL.FTZ R150, R150, R7 ;  /* 0x0000000796960220 */ /* 0x004fe40000410000 */
[----:B------:R-:W-:Y:S02]  /*1310*/  @!P0 FADD.FTZ R7, R21, -R154 ;  /* 0x8000009a15078221 */ /* 0x000fe40000010000 */
[----:B------:R-:W-:Y:S02]  /*1320*/  @!P0 FMUL.FTZ R17, R136, R5 ;  /* 0x0000000588118220 */ /* 0x000fe40000410000 */
[----:B------:R-:W-:Y:S01]  /*1330*/  @P0 FADD.FTZ R21, -R107, R26 ;  /* 0x0000001a6b150221 */ /* 0x000fe20000010100 */
[----:B------:R-:W1:Y:S01]  /*1340*/  @P0 MUFU.RCP R6, R104 ;  /* 0x0000006800060308 */ /* 0x000e620000001000 */
[----:B------:R-:W-:Y:S02]  /*1350*/  @P0 FADD.FTZ R152, -R130, R23 ;  /* 0x0000001782980221 */ /* 0x000fe40000010100 */
[----:B------:R-:W-:-:S02]  /*1360*/  @!P0 FADD.FTZ R5, R20, -R154 ;  /* 0x8000009a14058221 */ /* 0x000fc40000010000 */
[----:B------:R-:W-:Y:S02]  /*1370*/  @P0 FADD.FTZ R20, -R132, R25 ;  /* 0x0000001984140221 */ /* 0x000fe40000010100 */
[----:B------:R-:W-:Y:S01]  /*1380*/  @!P0 FADD.FTZ R25, R25, -R154 ;  /* 0x8000009a19198221 */ /* 0x000fe20000010000 */
[----:B------:R-:W2:Y:S01]  /*1390*/  @P0 MUFU.RCP R8, R106 ;  /* 0x0000006a00080308 */ /* 0x000ea20000001000 */
[----:B0-----:R-:W-:Y:S01]  /*13a0*/  @P0 FMUL.FTZ R21, R21, R4 ;  /* 0x0000000415150220 */ /* 0x001fe20000410000 */
[----:B------:R-:W-:Y:S01]  /*13b0*/  MOV R4, R2 ;  /* 0x0000000200047202 */ /* 0x000fe20000000f00 */
[----:B------:R-:W-:Y:S02]  /*13c0*/  @P0 FMUL.FTZ R152, R152, R9 ;  /* 0x0000000998980220 */ /* 0x000fe40000410000 */
[----:B------:R-:W-:Y:S02]  /*13d0*/  @P0 FADD.FTZ R153, -R103, R22 ;  /* 0x0000001667990221 */ /* 0x000fe40000010100 */
[----:B------:R-:W-:-:S02]  /*13e0*/  @!P0 FADD.FTZ R9, R22, -R154 ;  /* 0x8000009a16098221 */ /* 0x000fc40000010000 */
[----:B------:R-:W-:Y:S02]  /*13f0*/  @P0 FMUL.FTZ R20, R20, R161 ;  /* 0x000000a114140220 */ /* 0x000fe40000410000 */
[----:B------:R-:W-:Y:S02]  /*1400*/  @!P0 FADD.FTZ R159, R27, -R154 ;  /* 0x8000009a1b9f8221 */ /* 0x000fe40000010000 */
[----:B------:R-:W-:Y:S01]  /*1410*/  @P0 FADD.FTZ R22, -R134, R27 ;  /* 0x0000001b86160221 */ /* 0x000fe20000010100 */
[----:B------:R-:W-:Y:S01]  /*1420*/  SHF.R.U32.HI R27, RZ, 0x10, R3 ;  /* 0x00000010ff1b7819 */ /* 0x000fe20000011603 */
[----:B------:R-:W-:Y:S01]  /*1430*/  @!P0 FMUL.FTZ R19, R136, R5 ;  /* 0x0000000588138220 */ /* 0x000fe20000410000 */
[----:B------:R-:W-:Y:S01]  /*1440*/  MOV R5, R3 ;  /* 0x0000000300057202 */ /* 0x000fe20000000f00 */
[----:B------:R-:W-:Y:S01]  /*1450*/  @!P0 FMUL.FTZ R20, R136, R25 ;  /* 0x0000001988148220 */ /* 0x000fe20000410000 */
[----:B------:R-:W-:Y:S02]  /*1460*/  SHF.R.U64 R25, R2, 0x10, R3 ;  /* 0x0000001002197819 */ /* 0x000fe40000001203 */
[----:B------:R-:W-:-:S02]  /*1470*/  PRMT R3, RZ, 0x5410, R4 ;  /* 0x00005410ff037816 */ /* 0x000fc40000000004 */
[----:B------:R-:W-:Y:S01]  /*1480*/  MOV R2, R28 ;  /* 0x0000001c00027202 */ /* 0x000fe20000000f00 */
[----:B------:R-:W-:Y:S02]  /*1490*/  @P0 FADD.FTZ R155, -R105, R24 ;  /* 0x00000018699b0221 */ /* 0x000fe40000010100 */
[----:B------:R-:W-:Y:S02]  /*14a0*/  @!P0 FADD.FTZ R11, R24, -R154 ;  /* 0x8000009a180b8221 */ /* 0x000fe40000010000 */
[C---:B------:R-:W-:Y:S02]  /*14b0*/  FADD.FTZ R84, R3.reuse, R84 ;  /* 0x0000005403547221 */ /* 0x040fe40000010000 */
[----:B------:R-:W-:Y:S02]  /*14c0*/  FFMA.FTZ R110, R3, R143, R110 ;  /* 0x0000008f036e7223 */ /* 0x000fe4000001006e */
[----:B------:R-:W-:Y:S01]  /*14d0*/  FMUL.FTZ R24, R86, R3 ;  /* 0x0000000356187220 */ /* 0x000fe20000410000 */
[----:B------:R-:W-:-:S02]  /*14e0*/  PRMT R3, RZ, 0x5410, R2 ;  /* 0x00005410ff037816 */ /* 0x000fc40000000002 */
[----:B------:R-:W-:Y:S02]  /*14f0*/  PRMT R25, RZ, 0x5410, R25 ;  /* 0x00005410ff197816 */ /* 0x000fe40000000019 */
[----:B------:R-:W-:Y:S01]  /*1500*/  PRMT R2, RZ, 0x5410, R156 ;  /* 0x00005410ff027816 */ /* 0x000fe2000000009c */
[----:B-1----:R-:W-:Y:S01]  /*1510*/  @P0 FMUL.FTZ R153, R153, R6 ;  /* 0x0000000699990220 */ /* 0x002fe20000410000 */
[----:B------:R-:W-:Y:S01]  /*1520*/  MOV R10, R32 ;  /* 0x00000020000a7202 */ /* 0x000fe20000000f00 */
[----:B------:R-:W-:Y:S02]  /*1530*/  @!P0 FADD.FTZ R23, R23, -R154 ;  /* 0x8000009a17178221 */ /* 0x000fe40000010000 */
[----:B------:R-:W-:Y:S01]  /*1540*/  @!P0 FADD.FTZ R157, R26, -R154 ;  /* 0x8000009a1a9d8221 */ /* 0x000fe20000010000 */
[----:B------:R-:W-:Y:S01]  /*1550*/  SHF.R.U64 R154, R32, 0x10, R33 ;  /* 0x00000010209a7819 */ /* 0x000fe20000001221 */
[----:B------:R-:W-:Y:S01]  /*1560*/  @!P0 FMUL.FTZ R153, R136, R9 ;  /* 0x0000000988998220 */ /* 0x000fe20000410000 */
[----:B------:R-:W-:Y:S01]  /*1570*/  SHF.R.U64 R9, R30, 0x10, R31 ;  /* 0x000000101e097819 */ /* 0x000fe2000000121f */
[----:B--2---:R-:W-:Y:S01]  /*1580*/  @P0 FMUL.FTZ R155, R155, R8 ;  /* 0x000000089b9b0220 */ /* 0x004fe20000410000 */
[----:B------:R-:W-:Y:S01]  /*1590*/  MOV R26, R33 ;  /* 0x00000021001a7202 */ /* 0x000fe20000000f00 */
[C---:B------:R-:W-:Y:S01]  /*15a0*/  FADD.FTZ R82, R25.reuse, R82 ;  /* 0x0000005219527221 */ /* 0x040fe20000010000 */
[----:B------:R-:W-:Y:S01]  /*15b0*/  SHF.R.U32.HI R32, RZ, 0x10, R33 ;  /* 0x00000010ff207819 */ /* 0x000fe20000011621 */
[----:B------:R-:W-:Y:S01]  /*15c0*/  FFMA.FTZ R83, R25, R142, R83 ;  /* 0x0000008e19537223 */ /* 0x000fe20000010053 */
[----:B------:R-:W-:Y:S01]  /*15d0*/  PRMT R5, RZ, 0x5410, R5 ;  /* 0x00005410ff057816 */ /* 0x000fe20000000005 */
[----:B------:R-:W-:-:S02]  /*15e0*/  FADD.FTZ R59, R2, R59 ;  /* 0x0000003b023b7221 */ /* 0x000fc40000010000 */
[----:B------:R-:W-:Y:S02]  /*15f0*/  FFMA.FTZ R39, R2, R148, R39 ;  /* 0x0000009402277223 */ /* 0x000fe40000010027 */
[----:B------:R-:W-:Y:S01]  /*1600*/  FMUL.FTZ R33, R117, R2 ;  /* 0x0000000275217220 */ /* 0x000fe20000410000 */
[----:B------:R-:W-:Y:S01]  /*1610*/  MOV R8, R31 ;  /* 0x0000001f00087202 */ /* 0x000fe20000000f00 */
[----:B------:R-:W-:Y:S01]  /*1620*/  @!P0 FMUL.FTZ R155, R136, R11 ;  /* 0x0000000b889b8220 */ /* 0x000fe20000410000 */
[----:B------:R-:W-:Y:S01]  /*1630*/  SHF.R.U32.HI R11, RZ, 0x10, R31 ;  /* 0x00000010ff0b7819 */ /* 0x000fe2000001161f */
[----:B------:R-:W-:Y:S02]  /*1640*/  FMUL.FTZ R25, R111, R25 ;  /* 0x000000196f197220 */ /* 0x000fe40000410000 */
[----:B------:R-:W-:Y:S01]  /*1650*/  FADD.FTZ R2, RZ, R24 ;  /* 0x00000018ff027221 */ /* 0x000fe20000010000 */
[----:B------:R-:W-:Y:S01]  /*1660*/  MOV R31, R37 ;  /* 0x00000025001f7202 */ /* 0x000fe20000000f00 */
[----:B------:R-:W-:Y:S01]  /*1670*/  @!P0 FMUL.FTZ R152, R136, R23 ;  /* 0x0000001788988220 */ /* 0x000fe20000410000 */
[----:B------:R-:W-:Y:S01]  /*1680*/  PRMT R4, RZ, 0x5410, R9 ;  /* 0x00005410ff047816 */ /* 0x000fe20000000009 */
[----:B------:R-:W-:-:S02]  /*1690*/  FMUL.FTZ R23, R88, R5 ;  /* 0x0000000558177220 */ /* 0x000fc40000410000 */
[----:B------:R-:W-:Y:S01]  /*16a0*/  FADD.FTZ R2, R2, R25 ;  /* 0x0000001902027221 */ /* 0x000fe20000010000 */
[----:B------:R-:W-:Y:S01]  /*16b0*/  PRMT R167, RZ, 0x5410, R31 ;  /* 0x00005410ffa77816 */ /* 0x000fe2000000001f */
[C---:B------:R-:W-:Y:S02]  /*16c0*/  FADD.FTZ R61, R4.reuse, R61 ;  /* 0x0000003d043d7221 */ /* 0x040fe40000010000 */
[----:B------:R-:W-:Y:S02]  /*16d0*/  FFMA.FTZ R41, R4, R12, R41 ;  /* 0x0000000c04297223 */ /* 0x000fe40000010029 */
[----:B------:R-:W-:Y:S02]  /*16e0*/  FMUL.FTZ R31, R119, R4 ;  /* 0x00000004771f7220 */ /* 0x000fe40000410000 */
[----:B------:R-:W-:Y:S01]  /*16f0*/  FADD.FTZ R4, R2, R23 ;  /* 0x0000001702047221 */ /* 0x000fe20000010000 */
[----:B------:R-:W-:Y:S01]  /*1700*/  PRMT R27, RZ, 0x5410, R27 ;  /* 0x00005410ff1b7816 */ /* 0x000fe2000000001b */
[----:B------:R-:W-:-:S02]  /*1710*/  FFMA.FTZ R2, R24, R143, RZ ;  /* 0x0000008f18027223 */ /* 0x000fc400000100ff */
[----:B------:R-:W-:Y:S01]  /*1720*/  @!P0 FMUL.FTZ R21, R136, R157 ;  /* 0x0000009d88158220 */ /* 0x000fe20000410000 */
[----:B------:R-:W-:Y:S01]  /*1730*/  SHF.R.U64 R157, R28, 0x10, R29 ;  /* 0x000000101c9d7819 */ /* 0x000fe2000000121d */
[----:B------:R-:W-:Y:S02]  /*1740*/  FFMA.FTZ R2, R25, R142, R2 ;  /* 0x0000008e19027223 */ /* 0x000fe40000010002 */
[C---:B------:R-:W-:Y:S02]  /*1750*/  FADD.FTZ R78, R27.reuse, R78 ;  /* 0x0000004e1b4e7221 */ /* 0x040fe40000010000 */
[----:B------:R-:W-:Y:S01]  /*1760*/  FFMA.FTZ R79, R27, R146, R79 ;  /* 0x000000921b4f7223 */ /* 0x000fe2000001004f */
[----:B------:R-:W-:Y:S01]  /*1770*/  MOV R28, R34 ;  /* 0x00000022001c7202 */ /* 0x000fe20000000f00 */
[----:B------:R-:W-:Y:S01]  /*1780*/  @!P0 FMUL.FTZ R150, R136, R7 ;  /* 0x0000000788968220 */ /* 0x000fe20000410000 */
[----:B------:R-:W-:Y:S01]  /*1790*/  MOV R7, R30 ;  /* 0x0000001e00077202 */ /* 0x000fe20000000f00 */
[----:B------:R-:W-:Y:S01]  /*17a0*/  FMUL.FTZ R27, R113, R27 ;  /* 0x0000001b711b7220 */ /* 0x000fe20000410000 */
[----:B------:R-:W-:Y:S01]  /*17b0*/  SHF.R.U64 R158, R34, 0x10, R35 ;  /* 0x00000010229e7819 */ /* 0x000fe20000001223 */
[----:B------:R-:W-:Y:S01]  /*17c0*/  FFMA.FTZ R2, R23, R144, R2 ;  /* 0x0000009017027223 */ /* 0x000fe20000010002 */
[----:B------:R-:W-:Y:S01]  /*17d0*/  MOV R30, R36 ;  /* 0x00000024001e7202 */ /* 0x000fe20000000f00 */
[C---:B------:R-:W-:Y:S01]  /*17e0*/  FADD.FTZ R58, R3.reuse, R58 ;  /* 0x0000003a033a7221 */ /* 0x040fe20000010000 */
[----:B------:R-:W-:Y:S01]  /*17f0*/  SHF.R.U64 R164, R36, 0x10, R37 ;  /* 0x0000001024a47819 */ /* 0x000fe20000001225 */
[----:B------:R-:W-:Y:S01]  /*1800*/  FFMA.FTZ R38, R3, R145, R38 ;  /* 0x0000009103267223 */ /* 0x000fe20000010026 */
[----:B------:R-:W-:Y:S01]  /*1810*/  PRMT R34, RZ, 0x5410, R157 ;  /* 0x00005410ff227816 */ /* 0x000fe2000000009d */
[----:B------:R-:W-:Y:S01]  /*1820*/  FMUL.FTZ R36, R90, R3 ;  /* 0x000000035a247220 */ /* 0x000fe20000410000 */
[----:B------:R-:W-:Y:S01]  /*1830*/  MOV R6, R29 ;  /* 0x0000001d00067202 */ /* 0x000fe20000000f00 */
[----:B------:R-:W-:-:S02]  /*1840*/  FADD.FTZ R3, R4, R27 ;  /* 0x0000001b04037221 */ /* 0x000fc40000010000 */
[----:B------:R-:W-:Y:S02]  /*1850*/  FFMA.FTZ R2, R27, R146, R2 ;  /* 0x000000921b027223 */ /* 0x000fe40000010002 */
[C---:B------:R-:W-:Y:S02]  /*1860*/  FADD.FTZ R80, R5.reuse, R80 ;  /* 0x0000005005507221 */ /* 0x040fe40000010000 */
[----:B------:R-:W-:Y:S01]  /*1870*/  FFMA.FTZ R81, R5, R144, R81 ;  /* 0x0000009005517223 */ /* 0x000fe20000010051 */
[----:B------:R-:W-:Y:S01]  /*1880*/  PRMT R5, RZ, 0x5410, R6 ;  /* 0x00005410ff057816 */ /* 0x000fe20000000006 */
        /* <DEDUP_REMOVED lines=8> */
[----:B------:R-:W-:Y:S02]  /*1910*/  FMUL.FTZ R32, R92, R5 ;  /* 0x000000055c207220 */ /* 0x000fe40000410000 */
[----:B------:R-:W-:Y:S02]  /*1920*/  FADD.FTZ R3, R3, R34 ;  /* 0x0000002203037221 */ /* 0x000fe40000010000 */
[----:B------:R-:W-:Y:S01]  /*1930*/  FFMA.FTZ R2, R34, R147, R2 ;  /* 0x0000009322027223 */ /* 0x000fe20000010002 */
[----:B------:R-:W-:Y:S01]  /*1940*/  PRMT R7, RZ, 0x5410, R7 ;  /* 0x00005410ff077816 */ /* 0x000fe20000000007 */
[----:B------:R-:W-:-:S02]  /*1950*/  FADD.FTZ R4, R3, R32 ;  /* 0x0000002003047221 */ /* 0x000fc40000010000 */
[----:B------:R-:W-:Y:S01]  /*1960*/  FFMA.FTZ R2, R32, R149, R2 ;  /* 0x0000009520027223 */ /* 0x000fe20000010002 */
[----:B------:R-:W-:Y:S01]  /*1970*/  PRMT R165, RZ, 0x5410, R30 ;  /* 0x00005410ffa57816 */ /* 0x000fe2000000001e */
[----:B------:R-:W-:Y:S02]  /*1980*/  FMUL.FTZ R30, R94, R7 ;  /* 0x000000075e1e7220 */ /* 0x000fe40000410000 */
[----:B------:R-:W-:Y:S02]  /*1990*/  FADD.FTZ R3, R4, R33 ;  /* 0x0000002104037221 */ /* 0x000fe40000010000 */
[----:B------:R-:W-:Y:S01]  /*19a0*/  FFMA.FTZ R2, R33, R148, R2 ;  /* 0x0000009421027223 */ /* 0x000fe20000010002 */
[----:B------:R-:W-:Y:S01]  /*19b0*/  PRMT R9, RZ, 0x5410, R8 ;  /* 0x00005410ff097816 */ /* 0x000fe20000000008 */
[----:B------:R-:W-:Y:S02]  /*19c0*/  FADD.FTZ R4, R3, R30 ;  /* 0x0000001e03047221 */ /* 0x000fe40000010000 */
[----:B------:R-:W-:-:S02]  /*19d0*/  @P0 FMUL.FTZ R22, R22, R163 ;  /* 0x000000a316160220 */ /* 0x000fc40000410000 */
[----:B------:R-:W-:Y:S01]  /*19e0*/  FFMA.FTZ R2, R30, R151, R2 ;  /* 0x000000971e027223 */ /* 0x000fe20000010002 */
[----:B------:R-:W-:Y:S01]  /*19f0*/  MOV R29, R35 ;  /* 0x00000023001d7202 */ /* 0x000fe20000000f00 */
[----:B------:R-:W-:Y:S01]  /*1a00*/  @!P0 FMUL.FTZ R22, R136, R159 ;  /* 0x0000009f88168220 */ /* 0x000fe20000410000 */
[----:B------:R-:W-:Y:S01]  /*1a10*/  PRMT R159, RZ, 0x5410, R28 ;  /* 0x00005410ff9f7816 */ /* 0x000fe2000000001c */
[----:B------:R-:W-:Y:S02]  /*1a20*/  FMUL.FTZ R28, R96, R9 ;  /* 0x00000009601c7220 */ /* 0x000fe40000410000 */
[----:B------:R-:W-:Y:S02]  /*1a30*/  FADD.FTZ R3, R4, R31 ;  /* 0x0000001f04037221 */ /* 0x000fe40000010000 */
[----:B------:R-:W-:Y:S01]  /*1a40*/  FFMA.FTZ R2, R31, R12, R2 ;  /* 0x0000000c1f027223 */ /* 0x000fe20000010002 */
[----:B------:R-:W-:Y:S01]  /*1a50*/  PRMT R161, RZ, 0x5410, R29 ;  /* 0x00005410ffa17816 */ /* 0x000fe2000000001d */
[----:B------:R-:W-:-:S02]  /*1a60*/  FMUL.FTZ R29, R121, R6 ;  /* 0x00000006791d7220 */ /* 0x000fc40000410000 */
[----:B------:R-:W-:Y:S01]  /*1a70*/  FADD.FTZ R4, R3, R28 ;  /* 0x0000001c03047221 */ /* 0x000fe20000010000 */
[----:B------:R-:W-:Y:S01]  /*1a80*/  SHF.R.U32.HI R160, RZ, 0x10, R35 ;  /* 0x00000010ffa07819 */ /* 0x000fe20000011623 */
[----:B------:R-:W-:Y:S01]  /*1a90*/  FFMA.FTZ R2, R28, R13, R2 ;  /* 0x0000000d1c027223 */ /* 0x000fe20000010002 */
[----:B------:R-:W-:Y:S01]  /*1aa0*/  PRMT R8, RZ, 0x5410, R154 ;  /* 0x00005410ff087816 */ /* 0x000fe2000000009a */
[----:B------:R-:W-:Y:S01]  /*1ab0*/  FADD.FTZ R3, R4, R29 ;  /* 0x0000001d04037221 */ /* 0x000fe20000010000 */
[----:B------:R-:W-:Y:S01]  /*1ac0*/  PRMT R35, RZ, 0x5410, R26 ;  /* 0x00005410ff237816 */ /* 0x000fe2000000001a */
[----:B------:R-:W-:Y:S02]  /*1ad0*/  FMUL.FTZ R26, R98, R11 ;  /* 0x0000000b621a7220 */ /* 0x000fe40000410000 */
[----:B------:R-:W-:Y:S01]  /*1ae0*/  FFMA.FTZ R2, R29, R14, R2 ;  /* 0x0000000e1d027223 */ /* 0x000fe20000010002 */
[----:B------:R-:W-:Y:S01]  /*1af0*/  SHF.R.U32.HI R166, RZ, 0x10, R37 ;  /* 0x00000010ffa67819 */ /* 0x000fe20000011625 */
        /* <DEDUP_REMOVED lines=8> */
[----:B------:R-:W-:Y:S01]  /*1b80*/  FFMA.FTZ R2, R154, R17, R2 ;  /* 0x000000119a027223 */ /* 0x000fe20000010002 */
[----:B------:R-:W-:Y:S01]  /*1b90*/  PRMT R158, RZ, 0x5410, R158 ;  /* 0x00005410ff9e7816 */ /* 0x000fe2000000009e */
        /* <DEDUP_REMOVED lines=14> */
[----:B------:R-:W-:Y:S02]  /*1c80*/  FMUL.FTZ R163, R129, R160 ;  /* 0x000000a081a37220 */ /* 0x000fe40000410000 */
[----:B------:R-:W-:Y:S02]  /*1c90*/  FADD.FTZ R4, R3, R158 ;  /* 0x0000009e03047221 */ /* 0x000fe40000010000 */
        /* <DEDUP_REMOVED lines=13> */
[----:B------:R-:W-:Y:S01]  /*1d70*/  FADD.FTZ R3, R4, R161 ;  /* 0x000000a104037221 */ /* 0x000fe20000010000 */
[----:B------:R-:W-:Y:S01]  /*1d80*/  SHF.R.U32.HI R4, RZ, 0x5, R77 ;  /* 0x00000005ff047819 */ /* 0x000fe2000001164d */
[----:B------:R-:W-:Y:S02]  /*1d90*/  FMUL.FTZ R160, R108, R167 ;  /* 0x000000a76ca07220 */ /* 0x000fe40000410000 */
[----:B------:R-:W-:-:S02]  /*1da0*/  FFMA.FTZ R2, R161, R20, R2 ;  /* 0x00000014a1027223 */ /* 0x000fc40000010002 */
[C---:B------:R-:W-:Y:S02]  /*1db0*/  FADD.FTZ R63, R6.reuse, R63 ;  /* 0x0000003f063f7221 */ /* 0x040fe40000010000 */
[----:B------:R-:W-:Y:S02]  /*1dc0*/  FFMA.FTZ R43, R6, R14, R43 ;  /* 0x0000000e062b7223 */ /* 0x000fe4000001002b */
        /* <DEDUP_REMOVED lines=8> */
[----:B------:R-:W-:Y:S01]  /*1e50*/  LOP3.LUT P0, RZ, R77, 0x1f, RZ, 0xc0, !PT ;  /* 0x0000001f4dff7812 */ /* 0x000fe2000780c0ff */
        /* <DEDUP_REMOVED lines=23> */
.L_x_2229:
        /* <DEDUP_REMOVED lines=18> */
.L_x_2230:
[----:B------:R-:W-:Y:S01]  /*20f0*/  @!P0 LOP3.LUT R5, R4, 0x7, RZ, 0xc0, !PT ;  /* 0x0000000704058812 */ /* 0x000fe200078ec0ff */
[----:B--2---:R-:W-:Y:S01]  /*2100*/  FADD.FTZ R2, R10, R7 ;  /* 0x000000070a027221 */ /* 0x004fe20000010000 */
[----:B------:R-:W-:Y:S01]  /*2110*/  WARPSYNC 0xffffffff ;  /* 0xffffffff00007948 */ /* 0x000fe20003800000 */
[----:B0-----:R-:W-:Y:S01]  /*2120*/  FADD.FTZ R3, R166, R9 ;  /* 0x00000009a6037221 */ /* 0x001fe20000010000 */
[----:B------:R-:W-:Y:S02]  /*2130*/  @!P0 IADD3 R8, R164, R5, RZ ;  /* 0x00000005a4088210 */ /* 0x000fe40007ffe0ff */
[----:B------:R-:W-:-:S03]  /*2140*/  IADD3 R109, R109, c[0x0][0x160], RZ ;  /* 0x000058006d6d7a10 */ /* 0x000fc60007ffe0ff */
[----:B------:R-:W-:Y:S04]  /*2150*/  @!P0 STS.64 [R8.X8+0x6000], R2 ;  /* 0x0060000208008388 */ /* 0x000fe80000008a00 */
[----:B------:R-:W-:Y:S06]  /*2160*/  BAR.SYNC.DEFER_BLOCKING 0x0 ;  /* 0x0000000000007b1d */ /* 0x000fec0000010000 */
[----:B-1----:R-:W0:Y:S02]  /*2170*/  LDS.128 R4, [R164.X8+0x6000] ;  /* 0x00600000a4047984 */ /* 0x002e240000008c00 */
        /* <DEDUP_REMOVED lines=13> */
[----:B------:R-:W0:Y:S01]  /*2250*/  LDS.128 R8, [R164.X8+0x6030] ;  /* 0x00603000a4087984 */ /* 0x000e220000008c00 */
[----:B------:R-:W-:Y:S02]  /*2260*/  FADD.FTZ R2, R7, R2 ;  /* 0x0000000207027221 */ /* 0x000fe40000010000 */
[----:B0-----:R-:W-:Y:S02]  /*2270*/  FADD.FTZ R3, R3, R8 ;  /* 0x0000000803037221 */ /* 0x001fe40000010000 */
[----:B------:R-:W-:Y:S02]  /*2280*/  FADD.FTZ R2, R2, R9 ;  /* 0x0000000902027221 */ /* 0x000fe40000010000 */
[----:B------:R-:W-:Y:S02]  /*2290*/  FADD.FTZ R3, R10, R3 ;  /* 0x000000030a037221 */ /* 0x000fe40000010000 */
[----:B------:R-:W-:Y:S02]  /*22a0*/  FADD.FTZ R2, R11, R2 ;  /* 0x000000020b027221 */ /* 0x000fe40000010000 */
[----:B------:R-:W-:-:S02]  /*22b0*/  FMUL.FTZ R3, R3, 0.00016276042151730507612 ;  /* 0x392aaaab03037820 */ /* 0x000fc40000410000 */
[----:B------:R-:W-:-:S04]  /*22c0*/  FMUL.FTZ R2, R2, 0.00016276042151730507612 ;  /* 0x392aaaab02027820 */ /* 0x000fc80000410000 */
        /* <DEDUP_REMOVED lines=8> */
[----:B------:R-:W-:Y:S02]  /*2350*/  FFMA.FTZ R18, R2, R18, R3 ;  /* 0x0000001202127223 */ /* 0x000fe40000010003 */
[----:B------:R-:W-:Y:S02]  /*2360*/  FADD.FTZ R143, R24, -R143 ;  /* 0x8000008f188f7221 */ /* 0x000fe40000010000 */
[----:B------:R-:W-:Y:S02]  /*2370*/  FADD.FTZ R5, R25, -R142 ;  /* 0x8000008e19057221 */ /* 0x000fe40000010000 */
[----:B------:R-:W-:Y:S01]  /*2380*/  FADD.FTZ R23, R23, -R144 ;  /* 0x8000009017177221 */ /* 0x000fe20000010000 */
[----:B------:R-:W-:Y:S01]  /*2390*/  SEL R144, RZ, 0x1, P1 ;  /* 0x00000001ff907807 */ /* 0x000fe20000800000 */
        /* <DEDUP_REMOVED lines=9> */
[----:B------:R-:W-:Y:S01]  /*2430*/  FADD.FTZ R25, R154, -R17 ;  /* 0x800000119a197221 */ /* 0x000fe20000010000 */
[----:B------:R-:W-:Y:S01]  /*2440*/  LEA.HI.X R17, R141, c[0x0][0x1d4], RZ, 0x4, P0 ;  /* 0x000075008d117a11 */ /* 0x000fe200000f24ff */
        /* <DEDUP_REMOVED lines=9> */
[----:B------:R-:W-:Y:S01]  /*24e0*/  LEA R2, P2, R139, c[0x0][0x1d0], 0x4 ;  /* 0x000074008b027a11 */ /* 0x000fe200078420ff */
[----:B------:R-:W-:Y:S01]  /*24f0*/  FADD.FTZ R157, R157, -R18 ;  /* 0x800000129d9d7221 */ /* 0x000fe20000010000 */
[----:B------:R-:W-:Y:S01]  /*2500*/  LEA R18, P0, R140, c[0x0][0x1d0], 0x4 ;  /* 0x000074008c127a11 */ /* 0x000fe200078020ff */
[C---:B------:R-:W-:Y:S01]  /*2510*/  FMUL.FTZ R7, R136.reuse, R7 ;  /* 0x0000000788077220 */ /* 0x040fe20000410000 */
[----:B------:R-:W-:Y:S01]  /*2520*/  LEA.HI.X R3, R139, c[0x0][0x1d4], RZ, 0x4, P2 ;  /* 0x000075008b037a11 */ /* 0x000fe200010f24ff */
        /* <DEDUP_REMOVED lines=8> */
[----:B------:R-:W-:Y:S02]  /*25b0*/  FADD.FTZ R151, R30, -R151 ;  /* 0x800000971e977221 */ /* 0x000fe40000010000 */
[----:B------:R-:W-:Y:S02]  /*25c0*/  FADD.FTZ R13, R31, -R12 ;  /* 0x8000000c1f0d7221 */ /* 0x000fe40000010000 */
[----:B------:R-:W-:Y:S02]  /*25d0*/  FADD.FTZ R165, R28, -R165 ;  /* 0x800000a51ca57221 */ /* 0x000fe40000010000 */
[----:B------:R-:W-:Y:S02]  /*25e0*/  FADD.FTZ R15, R29, -R14 ;  /* 0x8000000e1d0f7221 */ /* 0x000fe40000010000 */
[----:B------:R-:W-:Y:S01]  /*25f0*/  FADD.FTZ R27, R156, -R19 ;  /* 0x800000139c1b7221 */ /* 0x000fe20000010000 */
[----:B------:R-:W-:Y:S01]  /*2600*/  LEA.HI.X R19, R140, c[0x0][0x1d4], RZ, 0x4, P0 ;  /* 0x000075008c137a11 */ /* 0x000fe200000f24ff */
[----:B------:R-:W-:-:S02]  /*2610*/  FMUL.FTZ R11, R136, R11 ;  /* 0x0000000b880b7220 */ /* 0x000fc40000410000 */
[C---:B------:R-:W-:Y:S01]  /*2620*/  FMUL.FTZ R10, R136.reuse, R149 ;  /* 0x00000095880a7220 */ /* 0x040fe20000410000 */
[C---:B0-----:R-:W-:Y:S01]  /*2630*/  LEA R16, P0, R137.reuse, c[0x0][0x1d0], 0x4 ;  /* 0x0000740089107a11 */ /* 0x041fe200078020ff */
[C---:B------:R-:W-:Y:S02]  /*2640*/  FMUL.FTZ R9, R136.reuse, R9 ;  /* 0x0000000988097220 */ /* 0x040fe40000410000 */
[----:B------:R-:W-:Y:S01]  /*2650*/  FMUL.FTZ R8, R136, R145 ;  /* 0x0000009188087220 */ /* 0x000fe20000410000 */
[----:B------:R-:W-:Y:S01]  /*2660*/  LEA.HI.X R17, R137, c[0x0][0x1d4], RZ, 0x4, P0 ;  /* 0x0000750089117a11 */ /* 0x000fe200000f24ff */
[----:B------:R-:W-:Y:S01]  /*2670*/  FADD.FTZ R167, R26, -R167 ;  /* 0x800000a71aa77221 */ /* 0x000fe20000010000 */
[----:B------:R-:W-:Y:S01]  /*2680*/  ISETP.GE.AND P0, PT, R109, c[0x0][0x164], PT ;  /* 0x000059006d007a0c */ /* 0x000fe20003f06270 */
        /* <DEDUP_REMOVED lines=11> */
[----:B------:R-:W-:Y:S01]  /*2740*/  FADD.FTZ R35, R35, -R22 ;  /* 0x8000001623237221 */ /* 0x000fe20000010000 */
[----:B------:R-:W-:Y:S01]  /*2750*/  LEA R22, P3, R135, c[0x0][0x1d0], 0x4 ;  /* 0x0000740087167a11 */ /* 0x000fe200078620ff */
[----:B------:R-:W-:-:S02]  /*2760*/  FADD.FTZ R155, R162, -R155 ;  /* 0x8000009ba29b7221 */ /* 0x000fc40000010000 */
[----:B------:R-:W-:Y:S01]  /*2770*/  FADD.FTZ R29, R160, -R21 ;  /* 0x80000015a01d7221 */ /* 0x000fe20000010000 */
[----:B------:R-:W-:Y:S01]  /*2780*/  LEA.HI.X R21, R138, c[0x0][0x1d4], RZ, 0x4, P2 ;  /* 0x000075008a157a11 */ /* 0x000fe200010f24ff */
[C---:B------:R-:W-:Y:S01]  /*2790*/  FMUL.FTZ R7, R136.reuse, R157 ;  /* 0x0000009d88077220 */ /* 0x040fe20000410000 */
[----:B------:R-:W-:Y:S01]  /*27a0*/  LEA.HI.X R23, R135, c[0x0][0x1d4], RZ, 0x4, P3 ;  /* 0x0000750087177a11 */ /* 0x000fe200018f24ff */
[C---:B------:R-:W-:Y:S02]  /*27b0*/  FMUL.FTZ R6, R136.reuse, R25 ;  /* 0x0000001988067220 */ /* 0x040fe40000410000 */
[C---:B------:R-:W-:Y:S02]  /*27c0*/  FMUL.FTZ R5, R136.reuse, R37 ;  /* 0x0000002588057220 */ /* 0x040fe40000410000 */
[C---:B------:R-:W-:Y:S02]  /*27d0*/  FMUL.FTZ R4, R136.reuse, R167 ;  /* 0x000000a788047220 */ /* 0x040fe40000410000 */
[----:B0-----:R-:W-:-:S02]  /*27e0*/  FMUL.FTZ R11, R136, R163 ;  /* 0x000000a3880b7220 */ /* 0x001fc40000410000 */
        /* <DEDUP_REMOVED lines=12> */
.L_x_2227:
        /* <DEDUP_REMOVED lines=30> */
.L_x_2224:
[----:B------:R-:W0:Y:S01]  /*2a90*/  S2UR UR6, SR_CTAID.X ;  /* 0x00000000000679c3 */ /* 0x000e220000002500 */
[C---:B------:R-:W-:Y:S01]  /*2aa0*/  LOP3.LUT R0, R77.reuse, 0xff, RZ, 0xc0, !PT ;  /* 0x000000ff4d007812 */ /* 0x040fe200078ec0ff */
[----:B------:R-:W-:Y:S01]  /*2ab0*/  HFMA2.MMA R27, -RZ, RZ, 0, 9.5367431640625e-07 ;  /* 0x00000010ff1b7435 */ /* 0x000fe200000001ff */
[----:B0-----:R-:W-:-:S05]  /*2ac0*/  LEA.HI R77, R77, UR6, RZ, 0x18 ;  /* 0x000000064d4d7c11 */ /* 0x001fca000f8fc0ff */
[----:B------:R-:W-:-:S04]  /*2ad0*/  IMAD R0, R77, 0x600, R0 ;  /* 0x000006004d007824 */ /* 0x000fc800078e0200 */
[CC--:B------:R-:W-:Y:S01]  /*2ae0*/  IMAD.WIDE.U32 R2, R0.reuse, R27.reuse, c[0x0][0x1c0] ;  /* 0x0000700000027625 */ /* 0x0c0fe200078e001b */
[C---:B------:R-:W-:Y:S02]  /*2af0*/  IADD3 R16, R0.reuse, 0x100, RZ ;  /* 0x0000010000107810 */ /* 0x040fe40007ffe0ff */
[C---:B------:R-:W-:Y:S01]  /*2b00*/  IADD3 R20, R0.reuse, 0x200, RZ ;  /* 0x0000020000147810 */ /* 0x040fe20007ffe0ff */
[CC--:B-----5:R-:W-:Y:S01]  /*2b10*/  IMAD.WIDE.U32 R12, R0.reuse, R27.reuse, c[0x0][0x1c8] ;  /* 0x00007200000c7625 */ /* 0x0e0fe200078e001b */
        /* <DEDUP_REMOVED lines=18> */
[----:B------:R-:W-:-:S02]  /*2c40*/  IMAD.WIDE.U32 R6, R25, R27, c[0x0][0x1c8] ;  /* 0x0000720019067625 */ /* 0x000fc400078e001b */
[----:B------:R-:W-:Y:S02]  /*2c50*/  STG.E.128 [R4.64], R68 ;  /* 0x0000004404007986 */ /* 0x000fe4000c101d04 */
[CC--:B--2---:R-:W-:Y:S02]  /*2c60*/  IMAD.WIDE.U32 R8, R0.reuse, R27.reuse, c[0x0][0x1c0] ;  /* 0x0000700000087625 */ /* 0x0c4fe400078e001b */
[----:B------:R-:W-:Y:S02]  /*2c70*/  STG.E.128 [R6.64], R48 ;  /* 0x0000003006007986 */ /* 0x000fe4000c101d04 */
[----:B------:R-:W-:Y:S02]  /*2c80*/  IMAD.WIDE.U32 R10, R0, R27, c[0x0][0x1c8] ;  /* 0x00007200000a7625 */ /* 0x000fe400078e001b */
[----:B------:R-:W-:Y:S04]  /*2c90*/  STG.E.128 [R8.64], R72 ;  /* 0x0000004808007986 */ /* 0x000fe8000c101d04 */
[----:B------:R-:W-:Y:S01]  /*2ca0*/  STG.E.128 [R10.64], R52 ;  /* 0x000000340a007986 */ /* 0x000fe2000c101d04 */
[----:B------:R-:W-:Y:S05]  /*2cb0*/  EXIT ;  /* 0x000000000000794d */ /* 0x000fea0003800000 */
.L_x_2225:
[----:B------:R-:W-:Y:S01]  /*2cc0*/  HFMA2.MMA R11, -RZ, RZ, 0, 9.5367431640625e-07 ;  /* 0x00000010ff0b7435 */ /* 0x000fe200000001ff */
[----:B------:R-:W-:-:S02]  /*2cd0*/  MOV R6, R8 ;  /* 0x0000000800067202 */ /* 0x000fc40000000f00 */
[----:B------:R-:W-:Y:S02]  /*2ce0*/  MOV R166, 0x1f ;  /* 0x0000001f00a67802 */ /* 0x000fe40000000f00 */
[----:B------:R-:W-:Y:S02]  /*2cf0*/  MOV R165, 0xffffffff ;  /* 0xffffffff00a57802 */ /* 0x000fe40000000f00 */
[----:B------:R-:W-:Y:S02]  /*2d00*/  MOV R2, 0x2d20 ;  /* 0x00002d2000027802 */ /* 0x000fe40000000f00 */
[----:B------:R-:W-:Y:S05]  /*2d10*/  CALL.REL.NOINC `($__internal_161_$__cuda_sm70_shflsync_down_p) ;  /* 0x0000045000007944 */ /* 0x000fea0003c00000 */
[----:B-1----:R-:W-:Y:S01]  /*2d20*/  MOV R5, R166 ;  /* 0x000000a600057202 */ /* 0x002fe20000000f00 */
[----:B0-----:R-:W-:Y:S05]  /*2d30*/  BRA `(.L_x_2229) ;  /* 0xfffff29000007947 */ /* 0x001fea000383ffff */
.L_x_2226:
[----:B------:R-:W-:Y:S01]  /*2d40*/  HFMA2.MMA R11, -RZ, RZ, 0, 9.5367431640625e-07 ;  /* 0x00000010ff0b7435 */ /* 0x000fe200000001ff */
[----:B------:R-:W-:Y:S02]  /*2d50*/  MOV R6, R7 ;  /* 0x0000000700067202 */ /* 0x000fe40000000f00 */
[----:B------:R-:W-:Y:S02]  /*2d60*/  MOV R166, 0x1f ;  /* 0x0000001f00a67802 */ /* 0x000fe40000000f00 */
[----:B------:R-:W-:-:S02]  /*2d70*/  MOV R165, 0xffffffff ;  /* 0xffffffff00a57802 */ /* 0x000fc40000000f00 */
[----:B------:R-:W-:Y:S02]  /*2d80*/  MOV R2, 0x2da0 ;  /* 0x00002da000027802 */ /* 0x000fe40000000f00 */
[----:B01----:R-:W-:Y:S05]  /*2d90*/  CALL.REL.NOINC `($__internal_161_$__cuda_sm70_shflsync_down_p) ;  /* 0x000003d000007944 */ /* 0x003fea0003c00000 */
[----:B------:R-:W-:Y:S01]  /*2da0*/  FADD.FTZ R8, R8, R5 ;  /* 0x0000000508087221 */ /* 0x000fe20000010000 */
[----:B0-----:R-:W-:Y:S01]  /*2db0*/  HFMA2.MMA R11, -RZ, RZ, 0, 4.76837158203125e-07 ;  /* 0x00000008ff0b7435 */ /* 0x001fe200000001ff */
[----:B-1----:R-:W-:Y:S01]  /*2dc0*/  FADD.FTZ R7, R7, R166 ;  /* 0x000000a607077221 */ /* 0x002fe20000010000 */
[----:B------:R-:W-:Y:S02]  /*2dd0*/  MOV R166, 0x1f ;  /* 0x0000001f00a67802 */ /* 0x000fe40000000f00 */
[----:B------:R-:W-:Y:S02]  /*2de0*/  MOV R165, 0xffffffff ;  /* 0xffffffff00a57802 */ /* 0x000fe40000000f00 */
[----:B------:R-:W-:Y:S02]  /*2df0*/  MOV R6, R8 ;  /* 0x0000000800067202 */ /* 0x000fe40000000f00 */
[----:B------:R-:W-:Y:S02]  /*2e00*/  MOV R2, 0x2e20 ;  /* 0x00002e2000027802 */ /* 0x000fe40000000f00 */
[----:B------:R-:W-:Y:S05]  /*2e10*/  CALL.REL.NOINC `($__internal_161_$__cuda_sm70_shflsync_down_p) ;  /* 0x0000035000007944 */ /* 0x000fea0003c00000 */
[----:B0-----:R-:W-:Y:S01]  /*2e20*/  HFMA2.MMA R11, -RZ, RZ, 0, 4.76837158203125e-07 ;  /* 0x00000008ff0b7435 */ /* 0x001fe200000001ff */
[----:B-1----:R-:W-:-:S02]  /*2e30*/  MOV R5, R166 ;  /* 0x000000a600057202 */ /* 0x002fc40000000f00 */
[----:B------:R-:W-:Y:S02]  /*2e40*/  MOV R6, R7 ;  /* 0x0000000700067202 */ /* 0x000fe40000000f00 */
[----:B------:R-:W-:Y:S02]  /*2e50*/  MOV R166, 0x1f ;  /* 0x0000001f00a67802 */ /* 0x000fe40000000f00 */
[----:B------:R-:W-:Y:S02]  /*2e60*/  MOV R165, 0xffffffff ;  /* 0xffffffff00a57802 */ /* 0x000fe40000000f00 */
[----:B------:R-:W-:Y:S02]  /*2e70*/  MOV R2, 0x2e90 ;  /* 0x00002e9000027802 */ /* 0x000fe40000000f00 */
[----:B------:R-:W-:Y:S05]  /*2e80*/  CALL.REL.NOINC `($__internal_161_$__cuda_sm70_shflsync_down_p) ;  /* 0x000002e000007944 */ /* 0x000fea0003c00000 */
[----:B------:R-:W-:Y:S01]  /*2e90*/  FADD.FTZ R8, R5, R8 ;  /* 0x0000000805087221 */ /* 0x000fe20000010000 */
[----:B0-----:R-:W-:Y:S01]  /*2ea0*/  HFMA2.MMA R11, -RZ, RZ, 0, 2.384185791015625e-07 ;  /* 0x00000004ff0b7435 */ /* 0x001fe200000001ff */
[----:B-1----:R-:W-:Y:S01]  /*2eb0*/  FADD.FTZ R7, R7, R166 ;  /* 0x000000a607077221 */ /* 0x002fe20000010000 */
[----:B------:R-:W-:Y:S02]  /*2ec0*/  MOV R166, 0x1f ;  /* 0x0000001f00a67802 */ /* 0x000fe40000000f00 */
[----:B------:R-:W-:-:S02]  /*2ed0*/  MOV R165, 0xffffffff ;  /* 0xffffffff00a57802 */ /* 0x000fc40000000f00 */
[----:B------:R-:W-:Y:S02]  /*2ee0*/  MOV R6, R8 ;  /* 0x0000000800067202 */ /* 0x000fe40000000f00 */
[----:B------:R-:W-:Y:S02]  /*2ef0*/  MOV R2, 0x2f10 ;  /* 0x00002f1000027802 */ /* 0x000fe40000000f00 */
[----:B------:R-:W-:Y:S05]  /*2f00*/  CALL.REL.NOINC `($__internal_161_$__cuda_sm70_shflsync_down_p) ;  /* 0x0000026000007944 */ /* 0x000fea0003c00000 */
[----:B0-----:R-:W-:Y:S01]  /*2f10*/  HFMA2.MMA R11, -RZ, RZ, 0, 2.384185791015625e-07 ;  /* 0x00000004ff0b7435 */ /* 0x001fe200000001ff */
[----:B-1----:R-:W-:Y:S02]  /*2f20*/  MOV R5, R166 ;  /* 0x000000a600057202 */ /* 0x002fe40000000f00 */
[----:B------:R-:W-:Y:S02]  /*2f30*/  MOV R6, R7 ;  /* 0x0000000700067202 */ /* 0x000fe40000000f00 */
[----:B------:R-:W-:Y:S02]  /*2f40*/  MOV R166, 0x1f ;  /* 0x0000001f00a67802 */ /* 0x000fe40000000f00 */
[----:B------:R-:W-:Y:S02]  /*2f50*/  MOV R165, 0xffffffff ;  /* 0xffffffff00a57802 */ /* 0x000fe40000000f00 */
[----:B------:R-:W-:-:S02]  /*2f60*/  MOV R2, 0x2f80 ;  /* 0x00002f8000027802 */ /* 0x000fc40000000f00 */
[----:B------:R-:W-:Y:S05]  /*2f70*/  CALL.REL.NOINC `($__internal_161_$__cuda_sm70_shflsync_down_p) ;  /* 0x000001f000007944 */ /* 0x000fea0003c00000 */
[----:B------:R-:W-:Y:S01]  /*2f80*/  FADD.FTZ R8, R5, R8 ;  /* 0x0000000805087221 */ /* 0x000fe20000010000 */
[----:B0-----:R-:W-:Y:S01]  /*2f90*/  HFMA2.MMA R11, -RZ, RZ, 0, 1.1920928955078125e-07 ;  /* 0x00000002ff0b7435 */ /* 0x001fe200000001ff */
[----:B-1----:R-:W-:Y:S01]  /*2fa0*/  FADD.FTZ R9, R7, R166 ;  /* 0x000000a607097221 */ /* 0x002fe20000010000 */
[----:B------:R-:W-:-:S02]  /*2fb0*/  MOV R166, 0x1f ;  /* 0x0000001f00a67802 */ /* 0x000fc40000000f00 */
[----:B------:R-:W-:Y:S02]  /*2fc0*/  MOV R165, 0xffffffff ;  /* 0xffffffff00a57802 */ /* 0x000fe40000000f00 */
[----:B------:R-:W-:Y:S02]  /*2fd0*/  MOV R6, R8 ;  /* 0x0000000800067202 */ /* 0x000fe40000000f00 */
[----:B------:R-:W-:Y:S02]  /*2fe0*/  MOV R2, 0x3000 ;  /* 0x0000300000027802 */ /* 0x000fe40000000f00 */
[----:B------:R-:W-:Y:S05]  /*2ff0*/  CALL.REL.NOINC `($__internal_161_$__cuda_sm70_shflsync_down_p) ;  /* 0x0000017000007944 */ /* 0x000fea0003c00000 */
[----:B0-----:R-:W-:Y:S01]  /*3000*/  HFMA2.MMA R11, -RZ, RZ, 0, 1.1920928955078125e-07 ;  /* 0x00000002ff0b7435 */ /* 0x001fe200000001ff */
[----:B-1----:R-:W-:Y:S02]  /*3010*/  MOV R5, R166 ;  /* 0x000000a600057202 */ /* 0x002fe40000000f00 */
[----:B------:R-:W-:Y:S02]  /*3020*/  MOV R6, R9 ;  /* 0x0000000900067202 */ /* 0x000fe40000000f00 */
[----:B------:R-:W-:Y:S02]  /*3030*/  MOV R166, 0x1f ;  /* 0x0000001f00a67802 */ /* 0x000fe40000000f00 */
[----:B------:R-:W-:-:S02]  /*3040*/  MOV R165, 0xffffffff ;  /* 0xffffffff00a57802 */ /* 0x000fc40000000f00 */
[----:B------:R-:W-:Y:S02]  /*3050*/  MOV R2, 0x3070 ;  /* 0x0000307000027802 */ /* 0x000fe40000000f00 */
[----:B------:R-:W-:Y:S05]  /*3060*/  CALL.REL.NOINC `($__internal_161_$__cuda_sm70_shflsync_down_p) ;  /* 0x0000010000007944 */ /* 0x000fea0003c00000 */
[----:B------:R-:W-:Y:S01]  /*3070*/  FADD.FTZ R7, R5, R8 ;  /* 0x0000000805077221 */ /* 0x000fe20000010000 */
[----:B0-----:R-:W-:Y:S01]  /*3080*/  HFMA2.MMA R11, -RZ, RZ, 0, 5.9604644775390625e-08 ;  /* 0x00000001ff0b7435 */ /* 0x001fe200000001ff */
[----:B-1----:R-:W-:Y:S01]  /*3090*/  FADD.FTZ R9, R9, R166 ;  /* 0x000000a609097221 */ /* 0x002fe20000010000 */
[----:B------:R-:W-:Y:S02]  /*30a0*/  MOV R166, 0x1f ;  /* 0x0000001f00a67802 */ /* 0x000fe40000000f00 */
[----:B------:R-:W-:Y:S02]  /*30b0*/  MOV R165, 0xffffffff ;  /* 0xffffffff00a57802 */ /* 0x000fe40000000f00 */
[----:B------:R-:W-:Y:S02]  /*30c0*/  MOV R6, R7 ;  /* 0x0000000700067202 */ /* 0x000fe40000000f00 */
[----:B------:R-:W-:Y:S02]  /*30d0*/  MOV R2, 0x30f0 ;  /* 0x000030f000027802 */ /* 0x000fe40000000f00 */
[----:B------:R-:W-:Y:S05]  /*30e0*/  CALL.REL.NOINC `($__internal_161_$__cuda_sm70_shflsync_down_p) ;  /* 0x0000008000007944 */ /* 0x000fea0003c00000 */
[----:B0-----:R-:W-:Y:S01]  /*30f0*/  HFMA2.MMA R11, -RZ, RZ, 0, 5.9604644775390625e-08 ;  /* 0x00000001ff0b7435 */ /* 0x001fe200000001ff */
[----:B-1----:R-:W-:-:S02]  /*3100*/  MOV R10, R166 ;  /* 0x000000a6000a7202 */ /* 0x002fc40000000f00 */
[----:B------:R-:W-:Y:S02]  /*3110*/  MOV R6, R9 ;  /* 0x0000000900067202 */ /* 0x000fe40000000f00 */
[----:B------:R-:W-:Y:S02]  /*3120*/  MOV R166, 0x1f ;  /* 0x0000001f00a67802 */ /* 0x000fe40000000f00 */
[----:B------:R-:W-:Y:S02]  /*3130*/  MOV R165, 0xffffffff ;  /* 0xffffffff00a57802 */ /* 0x000fe40000000f00 */
[----:B------:R-:W-:Y:S02]  /*3140*/  MOV R2, 0x3160 ;  /* 0x0000316000027802 */ /* 0x000fe40000000f00 */
[----:B------:R-:W-:Y:S05]  /*3150*/  CALL.REL.NOINC `($__internal_161_$__cuda_sm70_shflsync_down_p) ;  /* 0x0000001000007944 */ /* 0x000fea0003c00000 */
[----:B01----:R-:W-:Y:S05]  /*3160*/  BRA `(.L_x_2230) ;  /* 0xffffef8000007947 */ /* 0x003fea000383ffff */
        .weak           $__internal_161_$__cuda_sm70_shflsync_down_p
        .type           $__internal_161_$__cuda_sm70_shflsync_down_p,@function
        .size           $__internal_161_$__cuda_sm70_shflsync_down_p,(.L_x_3568 - $__internal_161_$__cuda_sm70_shflsync_down_p)
$__internal_161_$__cuda_sm70_shflsync_down_p:
[----:B------:R-:W-:Y:S01]  /*3170*/  HFMA2.MMA R3, -RZ, RZ, 0, 0 ;  /* 0x00000000ff037435 */ /* 0x000fe200000001ff */
[----:B------:R-:W-:Y:S04]  /*3180*/  WARPSYNC R165 ;  /* 0x000000a500007348 */ /* 0x000fe80003800000 */
[----:B------:R0:W1:Y:S01]  /*3190*/  SHFL.DOWN PT, R166, R6, R11, R166 ;  /* 0x0800000b06a67389 */ /* 0x00006200000e00a6 */
[----:B------:R-:W-:Y:S05]  /*31a0*/  RET.REL.NODEC R2 `(_ZN10layer_norm13ln_bwd_kernelINS_13Kernel_traitsI13__nv_bfloat16fS2_fjLj6144ELj1ELj1ELj8ELj16ENS_18Kernel_traits_baseILj6144ES2_fS2_fjLj256EEEEEEEvNS_9BwdParamsE) ;  /* 0xffffce5002007950 */ /* 0x000fea0003c3ffff */
.L_x_2231:
        /* <DEDUP_REMOVED lines=13> */
.L_x_3568:


//--------------------- .text._ZN10layer_norm22ln_bwd_finalize_kernelINS_22Kernel_traits_finalizeILj6144E13__nv_bfloat16S2_S2_fjLj1024ELj4ENS_18Kernel_traits_baseILj6144ES2_S2_S2_fjLj1024EEEEEEEvNS_9BwdParamsE --------------------------
	.section	.text._ZN10layer_norm22ln_bwd_finalize_kernelINS_22Kernel_traits_finalizeILj6144E13__nv_bfloat16S2_S2_fjLj1024ELj4ENS_18Kernel_traits_baseILj6144ES2_S2_S2_fjLj1024EEEEEEEvNS_9BwdParamsE,"ax",@progbits
	.sectioninfo	@"SHI_REGISTERS=32"
	.align	128
        .global         _ZN10layer_norm22ln_bwd_finalize_kernelINS_22Kernel_traits_finalizeILj6144E13__nv_bfloat16S2_S2_fjLj1024ELj4ENS_18Kernel_traits_baseILj6144ES2_S2_S2_fjLj1024EEEEEEEvNS_9BwdParamsE
        .type           _ZN10layer_norm22ln_bwd_finalize_kernelINS_22Kernel_traits_finalizeILj6144E13__nv_bfloat16S2_S2_fjLj1024ELj4ENS_18Kernel_traits_baseILj6144ES2_S2_S2_fjLj1024EEEEEEEvNS_9BwdParamsE,@function
        .size           _ZN10layer_norm22ln_bwd_finalize_kernelINS_22Kernel_traits_finalizeILj6144E13__nv_bfloat16S2_S2_fjLj1024ELj4ENS_18Kernel_traits_baseILj6144ES2_S2_S2_fjLj1024EEEEEEEvNS_9BwdParamsE,(.L_x_3569 - _ZN10layer_norm22ln_bwd_finalize_kernelINS_22Kernel_traits_finalizeILj6144E13__nv_bfloat16S2_S2_fjLj1024ELj4ENS_18Kernel_traits_baseILj6144ES2_S2_S2_fjLj1024EEEEEEEvNS_9BwdParamsE)
        .other          _ZN10layer_norm22ln_bwd_finalize_kernelINS_22Kernel_traits_finalizeILj6144E13__nv_bfloat16S2_S2_fjLj1024ELj4ENS_18Kernel_traits_baseILj6144ES2_S2_S2_fjLj1024EEEEEEEvNS_9BwdParamsE,@"STO_CUDA_ENTRY STV_DEFAULT"
_ZN10layer_norm22ln_bwd_finalize_kernelINS_22Kernel_traits_finalizeILj6144E13__nv_bfloat16S2_S2_fjLj1024ELj4ENS_18Kernel_traits_baseILj6144ES2_S2_S2_fjLj1024EEEEEEEvNS_9BwdParamsE:
.text._ZN10layer_norm22ln_bwd_finalize_kernelINS_22Kernel_traits_finalizeILj6144E13__nv_bfloat16S2_S2_fjLj1024ELj4ENS_18Kernel_traits_baseILj6144ES2_S2_S2_fjLj1024EEEEEEEvNS_9BwdParamsE:
        /* <DEDUP_REMOVED lines=19> */
.L_x_2244:
        /* <DEDUP_REMOVED lines=27> */
.L_x_2236:
        /* <DEDUP_REMOVED lines=32> */
.L_x_2235:
[----:B------:R-:W-:Y:S05]  /*04e0*/  BSYNC B1 ;  /* 0x0000000000017941 */ /* 0x000fea0003800000 */
.L_x_2234:
        /* <DEDUP_REMOVED lines=22> */
.L_x_2238:
[----:B------:R-:W-:Y:S05]  /*0650*/  BSYNC B1 ;  /* 0x0000000000017941 */ /* 0x000fea0003800000 */
.L_x_2237:
        /* <DEDUP_REMOVED lines=10> */
.L_x_2233:
[----:B------:R-:W-:Y:S05]  /*0700*/  BSYNC B0 ;  /* 0x0000000000007941 */ /* 0x000fea0003800000 */
.L_x_2232:
        /* <DEDUP_REMOVED lines=11> */
.L_x_2245:
        /* <DEDUP_REMOVED lines=18> */
.L_x_2246:
[----:B------:R-:W-:Y:S01]  /*08e0*/  @!P1 SHF.R.U32.HI R2, RZ, 0x3, R0 ;  /* 0x00000003ff029819 */ /* 0x000fe20000011600 */
[----:B---3--:R-:W-:Y:S02]  /*08f0*/  FADD.FTZ R5, R5, R10 ;  /* 0x0000000a05057221 */ /* 0x008fe40000010000 */
[----:B--2---:R-:W-:Y:S01]  /*0900*/  FADD.FTZ R7, R7, R4 ;  /* 0x0000000407077221 */ /* 0x004fe20000010000 */
[----:B------:R-:W-:-:S05]  /*0910*/  @!P1 LOP3.LUT R2, R2, 0x1ffffffc, RZ, 0xc0, !PT ;  /* 0x1ffffffc02029812 */ /* 0x000fca00078ec0ff */
[----:B------:R2:W-:Y:S04]  /*0920*/  @!P1 STS [R2+0x2000], R5 ;  /* 0x0020000502009388 */ /* 0x0005e80000000800 */
[----:B------:R2:W-:Y:S02]  /*0930*/  @!P1 STS [R2+0x2080], R7 ;  /* 0x0020800702009388 */ /* 0x0005e40000000800 */
.L_x_2239:
        /* <DEDUP_REMOVED lines=13> */
.L_x_2243:
[----:B------:R-:W-:Y:S05]  /*0a10*/  BSYNC B0 ;  /* 0x0000000000007941 */ /* 0x000fea0003800000 */
.L_x_2242:
[C---:B------:R-:W-:Y:S02]  /*0a20*/  ISETP.GT.U32.AND P1, PT, R18.reuse, -0x1801, PT ;  /* 0xffffe7ff1200780c */ /* 0x040fe40003f24070 */
[----:B------:R-:W-:Y:S02]  /*0a30*/  IADD3 R18, R18, 0x1800, RZ ;  /* 0x0000180012127810 */ /* 0x000fe40007ffe0ff */
[----:B------:R-:W-:-:S09]  /*0a40*/  IADD3 R19, R19, 0xc00, RZ ;  /* 0x00000c0013137810 */ /* 0x000fd20007ffe0ff */
[----:B012---:R-:W-:Y:S05]  /*0a50*/  @P1 BRA `(.L_x_2244) ;  /* 0xfffff6d000001947 */ /* 0x007fea000383ffff */
[----:B------:R-:W-:Y:S05]  /*0a60*/  EXIT ;  /* 0x000000000000794d */ /* 0x000fea0003800000 */
.L_x_2240:
[----:B--2---:R-:W-:Y:S01]  /*0a70*/  IMAD.MOV.U32 R10, RZ, RZ, R4 ;  /* 0x000000ffff0a7224 */ /* 0x004fe200078e0004 */
[----:B------:R-:W-:Y:S01]  /*0a80*/  MOV R9, 0x1 ;  /* 0x0000000100097802 */ /* 0x000fe20000000f00 */
[----:B------:R-:W-:Y:S01]  /*0a90*/  IMAD.MOV.U32 R6, RZ, RZ, 0x1f ;  /* 0x0000001fff067424 */ /* 0x000fe200078e00ff */
[----:B------:R-:W-:Y:S02]  /*0aa0*/  MOV R11, 0xffffffff ;  /* 0xffffffff000b7802 */ /* 0x000fe40000000f00 */
[----:B------:R-:W-:Y:S02]  /*0ab0*/  MOV R2, 0xad0 ;  /* 0x00000ad000027802 */ /* 0x000fe40000000f00 */
[----:B01----:R-:W-:Y:S05]  /*0ac0*/  CALL.REL.NOINC `($__internal_162_$__cuda_sm70_shflsync_bfly_p) ;  /* 0x000003c000007944 */ /* 0x003fea0003c00000 */
[----:B-1----:R-:W-:Y:S01]  /*0ad0*/  IMAD.MOV.U32 R3, RZ, RZ, R6 ;  /* 0x000000ffff037224 */ /* 0x002fe200078e0006 */
[----:B0-----:R-:W-:Y:S05]  /*0ae0*/  BRA `(.L_x_2245) ;  /* 0xfffffcd000007947 */ /* 0x001fea000383ffff */
.L_x_2241:
[----:B------:R-:W-:Y:S01]  /*0af0*/  HFMA2.MMA R6, -RZ, RZ, 0, 1.847743988037109375e-06 ;  /* 0x0000001fff067435 */ /* 0x000fe200000001ff */
[----:B------:R-:W-:Y:S01]  /*0b00*/  MOV R10, R13 ;  /* 0x0000000d000a7202 */ /* 0x000fe20000000f00 */
[----:B------:R-:W-:Y:S01]  /*0b10*/  IMAD.MOV.U32 R9, RZ, RZ, 0x2 ;  /* 0x00000002ff097424 */ /* 0x000fe200078e00ff */
[----:B------:R-:W-:Y:S01]  /*0b20*/  MOV R2, 0xb50 ;  /* 0x00000b5000027802 */ /* 0x000fe20000000f00 */
[----:B------:R-:W-:-:S02]  /*0b30*/  IMAD.MOV.U32 R11, RZ, RZ, -0x1 ;  /* 0xffffffffff0b7424 */ /* 0x000fc400078e00ff */
[----:B012---:R-:W-:Y:S05]  /*0b40*/  CALL.REL.NOINC `($__internal_162_$__cuda_sm70_shflsync_bfly_p) ;  /* 0x0000034000007944 */ /* 0x007fea0003c00000 */
[----:B01----:R-:W-:Y:S01]  /*0b50*/  FADD.FTZ R10, R13, R6 ;  /* 0x000000060d0a7221 */ /* 0x003fe20000010000 */
[----:B------:R-:W-:Y:S01]  /*0b60*/  MOV R9, 0x4 ;  /* 0x0000000400097802 */ /* 0x000fe20000000f00 */
[----:B------:R-:W-:Y:S01]  /*0b70*/  IMAD.MOV.U32 R6, RZ, RZ, 0x1f ;  /* 0x0000001fff067424 */ /* 0x000fe200078e00ff */
[----:B------:R-:W-:-:S02]  /*0b80*/  MOV R11, 0xffffffff ;  /* 0xffffffff000b7802 */ /* 0x000fc40000000f00 */
[----:B------:R-:W-:Y:S02]  /*0b90*/  MOV R2, 0xbb0 ;  /* 0x00000bb000027802 */ /* 0x000fe40000000f00 */
[----:B------:R-:W-:Y:S05]  /*0ba0*/  CALL.REL.NOINC `($__internal_162_$__cuda_sm70_shflsync_bfly_p) ;  /* 0x000002e000007944 */ /* 0x000fea0003c00000 */
[----:B01----:R-:W-:Y:S01]  /*0bb0*/  FADD.FTZ R10, R10, R6 ;  /* 0x000000060a0a7221 */ /* 0x003fe20000010000 */
[----:B------:R-:W-:Y:S01]  /*0bc0*/  HFMA2.MMA R6, -RZ, RZ, 0, 1.847743988037109375e-06 ;  /* 0x0000001fff067435 */ /* 0x000fe200000001ff */
[----:B------:R-:W-:Y:S01]  /*0bd0*/  IMAD.MOV.U32 R9, RZ, RZ, 0x8 ;  /* 0x00000008ff097424 */ /* 0x000fe200078e00ff */
[----:B------:R-:W-:Y:S01]  /*0be0*/  MOV R2, 0xc10 ;  /* 0x00000c1000027802 */ /* 0x000fe20000000f00 */
[----:B------:R-:W-:-:S03]  /*0bf0*/  IMAD.MOV.U32 R11, RZ, RZ, -0x1 ;  /* 0xffffffffff0b7424 */ /* 0x000fc600078e00ff */
[----:B------:R-:W-:Y:S05]  /*0c00*/  CALL.REL.NOINC `($__internal_162_$__cuda_sm70_shflsync_bfly_p) ;  /* 0x0000028000007944 */ /* 0x000fea0003c00000 */
[----:B-1----:R-:W-:Y:S01]  /*0c10*/  FADD.FTZ R4, R10, R6 ;  /* 0x000000060a047221 */ /* 0x002fe20000010000 */
[----:B0-----:R-:W-:Y:S01]  /*0c20*/  MOV R9, 0x10 ;  /* 0x0000001000097802 */ /* 0x001fe20000000f00 */
[----:B------:R-:W-:Y:S01]  /*0c30*/  IMAD.MOV.U32 R6, RZ, RZ, 0x1f ;  /* 0x0000001fff067424 */ /* 0x000fe200078e00ff */
[----:B------:R-:W-:Y:S01]  /*0c40*/  MOV R11, 0xffffffff ;  /* 0xffffffff000b7802 */ /* 0x000fe20000000f00 */
[----:B------:R-:W-:Y:S01]  /*0c50*/  IMAD.MOV.U32 R10, RZ, RZ, R4 ;  /* 0x000000ffff0a7224 */ /* 0x000fe200078e0004 */
[----:B------:R-:W-:Y:S02]  /*0c60*/  MOV R2, 0xc80 ;  /* 0x00000c8000027802 */ /* 0x000fe40000000f00 */
[----:B------:R-:W-:Y:S05]  /*0c70*/  CALL.REL.NOINC `($__internal_162_$__cuda_sm70_shflsync_bfly_p) ;  /* 0x0000021000007944 */ /* 0x000fea0003c00000 */
[----:B0-----:R-:W-:Y:S01]  /*0c80*/  HFMA2.MMA R9, -RZ, RZ, 0, 5.9604644775390625e-08 ;  /* 0x00000001ff097435 */ /* 0x001fe200000001ff */
[----:B-1----:R-:W-:Y:S01]  /*0c90*/  MOV R7, R6 ;  /* 0x0000000600077202 */ /* 0x002fe20000000f00 */
[----:B------:R-:W-:Y:S01]  /*0ca0*/  IMAD.MOV.U32 R10, RZ, RZ, R5 ;  /* 0x000000ffff0a7224 */ /* 0x000fe200078e0005 */
[----:B------:R-:W-:Y:S01]  /*0cb0*/  MOV R6, 0x1f ;  /* 0x0000001f00067802 */ /* 0x000fe20000000f00 */
[----:B------:R-:W-:Y:S01]  /*0cc0*/  IMAD.MOV.U32 R11, RZ, RZ, -0x1 ;  /* 0xffffffffff0b7424 */ /* 0x000fe200078e00ff */
[----:B------:R-:W-:-:S02]  /*0cd0*/  MOV R2, 0xcf0 ;  /* 0x00000cf000027802 */ /* 0x000fc40000000f00 */
[----:B------:R-:W-:Y:S05]  /*0ce0*/  CALL.REL.NOINC `($__internal_162_$__cuda_sm70_shflsync_bfly_p) ;  /* 0x000001a000007944 */ /* 0x000fea0003c00000 */
[----:B0-----:R-:W-:Y:S01]  /*0cf0*/  HFMA2.MMA R9, -RZ, RZ, 0, 1.1920928955078125e-07 ;  /* 0x00000002ff097435 */ /* 0x001fe200000001ff */
[----:B-1----:R-:W-:Y:S01]  /*0d00*/  FADD.FTZ R10, R5, R6 ;  /* 0x00000006050a7221 */ /* 0x002fe20000010000 */
[----:B------:R-:W-:Y:S01]  /*0d10*/  MOV R6, 0x1f ;  /* 0x0000001f00067802 */ /* 0x000fe20000000f00 */
[----:B------:R-:W-:Y:S01]  /*0d20*/  IMAD.MOV.U32 R11, RZ, RZ, -0x1 ;  /* 0xffffffffff0b7424 */ /* 0x000fe200078e00ff */
[----:B------:R-:W-:-:S02]  /*0d30*/  MOV R2, 0xd50 ;  /* 0x00000d5000027802 */ /* 0x000fc40000000f00 */
[----:B------:R-:W-:Y:S05]  /*0d40*/  CALL.REL.NOINC `($__internal_162_$__cuda_sm70_shflsync_bfly_p) ;  /* 0x0000014000007944 */ /* 0x000fea0003c00000 */
[----:B0-----:R-:W-:Y:S01]  /*0d50*/  HFMA2.MMA R9, -RZ, RZ, 0, 2.384185791015625e-07 ;  /* 0x00000004ff097435 */ /* 0x001fe200000001ff */
[----:B-1----:R-:W-:Y:S01]  /*0d60*/  FADD.FTZ R10, R10, R6 ;  /* 0x000000060a0a7221 */ /* 0x002fe20000010000 */
[----:B------:R-:W-:Y:S01]  /*0d70*/  MOV R6, 0x1f ;  /* 0x0000001f00067802 */ /* 0x000fe20000000f00 */
[----:B------:R-:W-:Y:S01]  /*0d80*/  IMAD.MOV.U32 R11, RZ, RZ, -0x1 ;  /* 0xffffffffff0b7424 */ /* 0x000fe200078e00ff */
[----:B------:R-:W-:-:S02]  /*0d90*/  MOV R2, 0xdb0 ;  /* 0x00000db000027802 */ /* 0x000fc40000000f00 */
[----:B------:R-:W-:Y:S05]  /*0da0*/  CALL.REL.NOINC `($__internal_162_$__cuda_sm70_shflsync_bfly_p) ;  /* 0x000000e000007944 */ /* 0x000fea0003c00000 */
[----:B0-----:R-:W-:Y:S01]  /*0db0*/  HFMA2.MMA R9, -RZ, RZ, 0, 4.76837158203125e-07 ;  /* 0x00000008ff097435 */ /* 0x001fe200000001ff */
[----:B-1----:R-:W-:Y:S01]  /*0dc0*/  FADD.FTZ R10, R10, R6 ;  /* 0x000000060a0a7221 */ /* 0x002fe20000010000 */
[----:B------:R-:W-:Y:S01]  /*0dd0*/  MOV R6, 0x1f ;  /* 0x0000001f00067802 */ /* 0x000fe20000000f00 */
[----:B------:R-:W-:Y:S01]  /*0de0*/  IMAD.MOV.U32 R11, RZ, RZ, -0x1 ;  /* 0xffffffffff0b7424 */ /* 0x000fe200078e00ff */
[----:B------:R-:W-:-:S02]  /*0df0*/  MOV R2, 0xe10 ;  /* 0x00000e1000027802 */ /* 0x000fc40000000f00 */
[----:B------:R-:W-:Y:S05]  /*0e00*/  CALL.REL.NOINC `($__internal_162_$__cuda_sm70_shflsync_bfly_p) ;  /* 0x0000008000007944 */ /* 0x000fea0003c00000 */
[----:B0-----:R-:W-:Y:S01]  /*0e10*/  HFMA2.MMA R9, -RZ, RZ, 0, 9.5367431640625e-07 ;  /* 0x00000010ff097435 */ /* 0x001fe200000001ff */
[----:B-1----:R-:W-:Y:S01]  /*0e20*/  FADD.FTZ R10, R10, R6 ;  /* 0x000000060a0a7221 */ /* 0x002fe20000010000 */
[----:B------:R-:W-:Y:S01]  /*0e30*/  MOV R6, 0x1f ;  /* 0x0000001f00067802 */ /* 0x000fe20000000f00 */
[----:B------:R-:W-:Y:S01]  /*0e40*/  IMAD.MOV.U32 R11, RZ, RZ, -0x1 ;  /* 0xffffffffff0b7424 */ /* 0x000fe200078e00ff */
[----:B------:R-:W-:-:S02]  /*0e50*/  MOV R2, 0xe70 ;  /* 0x00000e7000027802 */ /* 0x000fc40000000f00 */
[----:B------:R-:W-:Y:S05]  /*0e60*/  CALL.REL.NOINC `($__internal_162_$__cuda_sm70_shflsync_bfly_p) ;  /* 0x0000002000007944 */ /* 0x000fea0003c00000 */
[----:B-1----:R-:W-:Y:S01]  /*0e70*/  MOV R5, R6 ;  /* 0x0000000600057202 */ /* 0x002fe20000000f00 */
[----:B0-----:R-:W-:Y:S05]  /*0e80*/  BRA `(.L_x_2246) ;  /* 0xfffffa5000007947 */ /* 0x001fea000383ffff */
        .weak           $__internal_162_$__cuda_sm70_shflsync_bfly_p
        .type           $__internal_162_$__cuda_sm70_shflsync_bfly_p,@function
        .size           $__internal_162_$__cuda_sm70_shflsync_bfly_p,(.L_x_3569 - $__internal_162_$__cuda_sm70_shflsync_bfly_p)
$__internal_162_$__cuda_sm70_shflsync_bfly_p:
[----:B------:R-:W-:Y:S01]  /*0e90*/  HFMA2.MMA R3, -RZ, RZ, 0, 0 ;  /* 0x00000000ff037435 */ /* 0x000fe200000001ff */
[----:B------:R-:W-:Y:S04]  /*0ea0*/  WARPSYNC R11 ;  /* 0x0000000b00007348 */ /* 0x000fe80003800000 */
[----:B------:R0:W1:Y:S01]  /*0eb0*/  SHFL.BFLY PT, R6, R10, R9, R6 ;  /* 0x0c0000090a067389 */ /* 0x00006200000e0006 */
[----:B------:R-:W-:Y:S05]  /*0ec0*/  RET.REL.NODEC R2 `(_ZN10layer_norm22ln_bwd_finalize_kernelINS_22Kernel_traits_finalizeILj6144E13__nv_bfloat16S2_S2_fjLj1024ELj4ENS_18Kernel_traits_baseILj6144ES2_S2_S2_fjLj1024EEEEEEEvNS_9BwdParamsE) ;  /* 0xfffff13002007950 */ /* 0x000fea0003c3ffff */
.L_x_2247:
        /* <DEDUP_REMOVED lines=11> */
.L_x_3569:


//--------------------- .text._ZN10layer_norm13ln_bwd_kernelINS_13Kernel_traitsI13__nv_bfloat16S2_S2_fjLj6144ELj1ELj1ELj8ELj16ENS_18Kernel_traits_baseILj6144ES2_S2_S2_fjLj256EEEEEEEvNS_9BwdParamsE --------------------------
	.section	.text._ZN10layer_norm13ln_bwd_kernelINS_13Kernel_traitsI13__nv_bfloat16S2_S2_fjLj6144ELj1ELj1ELj8ELj16ENS_18Kernel_traits_baseILj6144ES2_S2_S2_fjLj256EEEEEEEvNS_9BwdParamsE,"ax",@progbits
	.sectioninfo	@"SHI_REGISTERS=170"
	.align	128
        .global         _ZN10layer_norm13ln_bwd_kernelINS_13Kernel_traitsI13__nv_bfloat16S2_S2_fjLj6144ELj1ELj1ELj8ELj16ENS_18Kernel_traits_baseILj6144ES2_S2_S2_fjLj256EEEEEEEvNS_9BwdParamsE
        .type           _ZN10layer_norm13ln_bwd_kernelINS_13Kernel_traitsI13__nv_bfloat16S2_S2_fjLj6144ELj1ELj1ELj8ELj16ENS_18Kernel_traits_baseILj6144ES2_S2_S2_fjLj256EEEEEEEvNS_9BwdParamsE,@function
        .size           _ZN10layer_norm13ln_bwd_kernelINS_13Kernel_traitsI13__nv_bfloat16S2_S2_fjLj6144ELj1ELj1ELj8ELj16ENS_18Kernel_traits_baseILj6144ES2_S2_S2_fjLj256EEEEEEEvNS_9BwdParamsE,(.L_x_3570 - _ZN10layer_norm13ln_bwd_kernelINS_13Kernel_traitsI13__nv_bfloat16S2_S2_fjLj6144ELj1ELj1ELj8ELj16ENS_18Kernel_traits_baseILj6144ES2_S2_S2_fjLj256EEEEEEEvNS_9BwdParamsE)
        .other          _ZN10layer_norm13ln_bwd_kernelINS_13Kernel_traitsI13__nv_bfloat16S2_S2_fjLj6144ELj1ELj1ELj8ELj16ENS_18Kernel_traits_baseILj6144ES2_S2_S2_fjLj256EEEEEEEvNS_9BwdParamsE,@"STO_CUDA_ENTRY STV_DEFAULT"
_ZN10layer_norm13ln_bwd_kernelINS_13Kernel_traitsI13__nv_bfloat16S2_S2_fjLj6144ELj1ELj1ELj8ELj16ENS_18Kernel_traits_baseILj6144ES2_S2_S2_fjLj256EEEEEEEvNS_9BwdParamsE:
.text._ZN10layer_norm13ln_bwd_kernelINS_13Kernel_traitsI13__nv_bfloat16S2_S2_fjLj6144ELj1ELj1ELj8ELj16ENS_18Kernel_traits_baseILj6144ES2_S2_S2_fjLj256EEEEEEEvNS_9BwdParamsE:
[----:B------:R-:W-:Y:S02]  /*0000*/  MOV R1, c[0x0][0x28] ;  /* 0x00000a0000017a02 */ /* 0x000fe40000000f00 */
[----:B------:R-:W0:Y:S01]  /*0010*/  S2R R163, SR_TID.X ;  /* 0x0000000000a37919 */ /* 0x000e220000002100 */
[----:B------:R-:W1:Y:S01]  /*0020*/  S2UR UR6, SR_CTAID.X ;  /* 0x00000000000679c3 */ /* 0x000e620000002500 */
[----:B------:R-:W-:Y:S01]  /*0030*/  ISETP.NE.U32.AND P0, PT, RZ, c[0x0][0x178], PT ;  /* 0x00005e00ff007a0c */ /* 0x000fe20003f05070 */
[----:B------:R-:W-:-:S03]  /*0040*/  ULDC.64 UR4, c[0x0][0x118] ;  /* 0x0000460000047ab9 */ /* 0x000fc60000000a00 */
[----:B------:R-:W-:Y:S02]  /*0050*/  ISETP.NE.AND.EX P0, PT, RZ, c[0x0][0x17c], PT, P0 ;  /* 0x00005f00ff007a0c */ /* 0x000fe40003f05300 */
[----:B0-----:R-:W-:-:S04]  /*0060*/  SHF.L.U32 R0, R163, 0x4, RZ ;  /* 0x00000004a3007819 */ /* 0x001fc800000006ff */
[----:B------:R-:W-:Y:S02]  /*0070*/  LOP3.LUT R0, R0, 0xff0, RZ, 0xc0, !PT ;  /* 0x00000ff000007812 */ /* 0x000fe400078ec0ff */
[----:B------:R-:W-:Y:S02]  /*0080*/  SHF.R.U32.HI R115, RZ, 0x8, R163 ;  /* 0x00000008ff737819 */ /* 0x000fe400000116a3 */
[----:B------:R-:W-:Y:S02]  /*0090*/  IADD3 R2, P1, R0, c[0x0][0x198], RZ ;  /* 0x0000660000027a10 */ /* 0x000fe40007f3e0ff */
[----:B-1----:R-:W-:Y:S02]  /*00a0*/  IADD3 R116, R115, UR6, RZ ;  /* 0x0000000673747c10 */ /* 0x002fe4000fffe0ff */
[----:B------:R-:W-:-:S05]  /*00b0*/  IADD3.X R3, RZ, c[0x0][0x19c], RZ, P1, !PT ;  /* 0x00006700ff037a10 */ /* 0x000fca0000ffe4ff */
[----:B------:R0:W5:Y:S04]  /*00c0*/  @P0 LDG.E.128 R88, [R2.64] ;  /* 0x0000000402580981 */ /* 0x000168000c1e1d00 */
[----:B------:R0:W5:Y:S04]  /*00d0*/  @P0 LDG.E.128 R80, [R2.64+0x1000] ;  /* 0x0010000402500981 */ /* 0x000168000c1e1d00 */
[----:B------:R0:W5:Y:S01]  /*00e0*/  @P0 LDG.E.128 R24, [R2.64+0x2000] ;  /* 0x0020000402180981 */ /* 0x000162000c1e1d00 */
        /* <DEDUP_REMOVED lines=27> */
[----:B------:R-:W-:Y:S01]  /*02a0*/  LOP3.LUT R0, R163, 0xff, RZ, 0xc0, !PT ;  /* 0x000000ffa3007812 */ /* 0x000fe200078ec0ff */
[----:B------:R-:W-:Y:S05]  /*02b0*/  @P0 BRA `(.L_x_2248) ;  /* 0x000025d000000947 */ /* 0x000fea0003800000 */
[----:B------:R-:W2:Y:S04]  /*02c0*/  LDG.E.128 R8, [R2.64] ;  /* 0x0000000402087981 */ /* 0x000ea8000c1e1d00 */
[----:B------:R-:W3:Y:S04]  /*02d0*/  LDG.E.128 R12, [R2.64+0x1000] ;  /* 0x00100004020c7981 */ /* 0x000ee8000c1e1d00 */
[----:B------:R-:W4:Y:S01]  /*02e0*/  LDG.E.128 R4, [R2.64+0x2000] ;  /* 0x0020000402047981 */ /* 0x000f22000c1e1d00 */
[----:B------:R-:W-:Y:S01]  /*02f0*/  SHF.L.U32 R115, R115, 0x3, RZ ;  /* 0x0000000373737819 */ /* 0x000fe200000006ff */
[----:B------:R-:W-:Y:S01]  /*0300*/  HFMA2.MMA R134, -RZ, RZ, 0, 5.9604644775390625e-08 ;  /* 0x00000001ff867435 */ /* 0x000fe200000001ff */
[--C-:B-----5:R-:W-:Y:S01]  /*0310*/  PRMT R67, RZ, 0x5410, R88.reuse ;  /* 0x00005410ff437816 */ /* 0x120fe20000000058 */
[----:B------:R-:W-:Y:S01]  /*0320*/  HFMA2.MMA R99, -RZ, RZ, 0, 0 ;  /* 0x00000000ff637435 */ /* 0x000fe200000001ff */
[----:B------:R-:W-:Y:S01]  /*0330*/  PRMT R69, RZ, 0x7610, R88 ;  /* 0x00007610ff457816 */ /* 0x000fe20000000058 */
[----:B------:R-:W-:Y:S01]  /*0340*/  HFMA2.MMA R111, -RZ, RZ, 0, 0 ;  /* 0x00000000ff6f7435 */ /* 0x000fe200000001ff */
[--C-:B------:R-:W-:Y:S01]  /*0350*/  PRMT R68, RZ, 0x5410, R89.reuse ;  /* 0x00005410ff447816 */ /* 0x100fe20000000059 */
[----:B------:R-:W-:Y:S01]  /*0360*/  HFMA2.MMA R66, -RZ, RZ, 0, 0 ;  /* 0x00000000ff427435 */ /* 0x000fe200000001ff */
[----:B------:R-:W-:Y:S01]  /*0370*/  PRMT R71, RZ, 0x7610, R89 ;  /* 0x00007610ff477816 */ /* 0x000fe20000000059 */
[----:B------:R-:W-:Y:S01]  /*0380*/  HFMA2.MMA R102, -RZ, RZ, 0, 0 ;  /* 0x00000000ff667435 */ /* 0x000fe200000001ff */
[--C-:B------:R-:W-:Y:S01]  /*0390*/  PRMT R70, RZ, 0x5410, R90.reuse ;  /* 0x00005410ff467816 */ /* 0x100fe2000000005a */
[----:B------:R-:W-:Y:S01]  /*03a0*/  HFMA2.MMA R113, -RZ, RZ, 0, 0 ;  /* 0x00000000ff717435 */ /* 0x000fe200000001ff */
        /* <DEDUP_REMOVED lines=38> */
[----:B------:R-:W-:-:S02]  /*0610*/  MOV R105, RZ ;  /* 0x000000ff00697202 */ /* 0x000fc40000000f00 */
[----:B------:R-:W-:Y:S02]  /*0620*/  MOV R114, RZ ;  /* 0x000000ff00727202 */ /* 0x000fe40000000f00 */
[----:B------:R-:W-:Y:S02]  /*0630*/  MOV R96, RZ ;  /* 0x000000ff00607202 */ /* 0x000fe40000000f00 */
[----:B------:R-:W-:Y:S02]  /*0640*/  MOV R108, RZ ;  /* 0x000000ff006c7202 */ /* 0x000fe40000000f00 */
[----:B------:R-:W-:Y:S02]  /*0650*/  MOV R117, RZ ;  /* 0x000000ff00757202 */ /* 0x000fe40000000f00 */
[----:B------:R-:W-:Y:S02]  /*0660*/  IADD3 R118, R115, 0x8, RZ ;  /* 0x0000000873767810 */ /* 0x000fe40007ffe0ff */
        /* <DEDUP_REMOVED lines=8> */
[--C-:B---3--:R-:W-:Y:S02]  /*06f0*/  PRMT R101, RZ, 0x5410, R12.reuse ;  /* 0x00005410ff657816 */ /* 0x108fe4000000000c */
[----:B------:R-:W-:Y:S02]  /*0700*/  PRMT R103, RZ, 0x7610, R12 ;  /* 0x00007610ff677816 */ /* 0x000fe4000000000c */
[--C-:B------:R-:W-:Y:S02]  /*0710*/  PRMT R104, RZ, 0x5410, R13.reuse ;  /* 0x00005410ff687816 */ /* 0x100fe4000000000d */
[----:B------:R-:W-:Y:S02]  /*0720*/  PRMT R106, RZ, 0x7610, R13 ;  /* 0x00007610ff6a7816 */ /* 0x000fe4000000000d */
[----:B------:R-:W-:-:S02]  /*0730*/  PRMT R107, RZ, 0x5410, R14 ;  /* 0x00005410ff6b7816 */ /* 0x000fc4000000000e */
[----:B------:R-:W-:Y:S02]  /*0740*/  PRMT R109, RZ, 0x7610, R14 ;  /* 0x00007610ff6d7816 */ /* 0x000fe4000000000e */
[--C-:B------:R-:W-:Y:S02]  /*0750*/  PRMT R110, RZ, 0x5410, R15.reuse ;  /* 0x00005410ff6e7816 */ /* 0x100fe4000000000f */
[----:B------:R-:W-:Y:S02]  /*0760*/  PRMT R112, RZ, 0x7610, R15 ;  /* 0x00007610ff707816 */ /* 0x000fe4000000000f */
[--C-:B----4-:R-:W-:Y:S02]  /*0770*/  PRMT R119, RZ, 0x5410, R4.reuse ;  /* 0x00005410ff777816 */ /* 0x110fe40000000004 */
[----:B------:R-:W-:Y:S02]  /*0780*/  PRMT R120, RZ, 0x7610, R4 ;  /* 0x00007610ff787816 */ /* 0x000fe40000000004 */
[----:B------:R-:W-:-:S02]  /*0790*/  PRMT R121, RZ, 0x5410, R5 ;  /* 0x00005410ff797816 */ /* 0x000fc40000000005 */
[----:B------:R-:W-:Y:S02]  /*07a0*/  PRMT R122, RZ, 0x7610, R5 ;  /* 0x00007610ff7a7816 */ /* 0x000fe40000000005 */
[--C-:B------:R-:W-:Y:S02]  /*07b0*/  PRMT R123, RZ, 0x5410, R6.reuse ;  /* 0x00005410ff7b7816 */ /* 0x100fe40000000006 */
[----:B------:R-:W-:Y:S02]  /*07c0*/  PRMT R124, RZ, 0x7610, R6 ;  /* 0x00007610ff7c7816 */ /* 0x000fe40000000006 */
[--C-:B------:R-:W-:Y:S02]  /*07d0*/  PRMT R125, RZ, 0x5410, R7.reuse ;  /* 0x00005410ff7d7816 */ /* 0x100fe40000000007 */
[----:B------:R-:W-:Y:S02]  /*07e0*/  PRMT R126, RZ, 0x7610, R7 ;  /* 0x00007610ff7e7816 */ /* 0x000fe40000000007 */
.L_x_2252:
[----:B------:R-:W-:Y:S01]  /*07f0*/  ISETP.NE.U32.AND P0, PT, RZ, c[0x0][0x178], PT ;  /* 0x00005e00ff007a0c */ /* 0x000fe20003f05070 */
[----:B------:R-:W-:-:S03]  /*0800*/  IMAD R127, R116, 0x300, RZ ;  /* 0x00000300747f7824 */ /* 0x000fc600078e02ff */
[----:B------:R-:W-:Y:S02]  /*0810*/  ISETP.NE.AND.EX P0, PT, RZ, c[0x0][0x17c], PT, P0 ;  /* 0x00005f00ff007a0c */ /* 0x000fe40003f05300 */
[----:B------:R-:W-:-:S11]  /*0820*/  LOP3.LUT R127, R127, R0, RZ, 0xfc, !PT ;  /* 0x000000007f7f7212 */ /* 0x000fd600078efcff */
[----:B------:R-:W-:-:S04]  /*0830*/  @P0 LEA R4, P1, R127, c[0x0][0x178], 0x4 ;  /* 0x00005e007f040a11 */ /* 0x000fc800078220ff */
[C---:B------:R-:W-:Y:S02]  /*0840*/  @P0 LEA.HI.X R5, R127.reuse, c[0x0][0x17c], RZ, 0x4, P1 ;  /* 0x00005f007f050a11 */ /* 0x040fe400008f24ff */
[----:B------:R-:W-:-:S04]  /*0850*/  IADD3 R128, R127, 0x100, RZ ;  /* 0x000001007f807810 */ /* 0x000fc80007ffe0ff */
[----:B------:R-:W2:Y:S01]  /*0860*/  @P0 LDG.E.128 R4, [R4.64] ;  /* 0x0000000404040981 */ /* 0x000ea2000c1e1d00 */
[----:B------:R-:W-:-:S04]  /*0870*/  @P0 LEA R8, P1, R128, c[0x0][0x178], 0x4 ;  /* 0x00005e0080080a11 */ /* 0x000fc800078220ff */
[----:B------:R-:W-:-:S06]  /*0880*/  @P0 LEA.HI.X R9, R128, c[0x0][0x17c], RZ, 0x4, P1 ;  /* 0x00005f0080090a11 */ /* 0x000fcc00008f24ff */
[----:B------:R-:W3:Y:S01]  /*0890*/  @P0 LDG.E.128 R8, [R8.64] ;  /* 0x0000000408080981 */ /* 0x000ee2000c1e1d00 */
[----:B------:R-:W-:-:S04]  /*08a0*/  IADD3 R129, R127, 0x200, RZ ;  /* 0x000002007f817810 */ /* 0x000fc80007ffe0ff */
[----:B------:R-:W-:-:S04]  /*08b0*/  @P0 LEA R12, P1, R129, c[0x0][0x178], 0x4 ;  /* 0x00005e00810c0a11 */ /* 0x000fc800078220ff */
[----:B------:R-:W-:-:S06]  /*08c0*/  @P0 LEA.HI.X R13, R129, c[0x0][0x17c], RZ, 0x4, P1 ;  /* 0x00005f00810d0a11 */ /* 0x000fcc00008f24ff */
[----:B------:R-:W4:Y:S01]  /*08d0*/  @P0 LDG.E.128 R12, [R12.64] ;  /* 0x000000040c0c0981 */ /* 0x000f22000c1e1d00 */
[----:B------:R-:W-:-:S04]  /*08e0*/  @!P0 LEA R16, P1, R127, c[0x0][0x170], 0x4 ;  /* 0x00005c007f108a11 */ /* 0x000fc800078220ff */
[----:B------:R-:W-:Y:S02]  /*08f0*/  @!P0 LEA.HI.X R17, R127, c[0x0][0x174], RZ, 0x4, P1 ;  /* 0x00005d007f118a11 */ /* 0x000fe400008f24ff */
[----:B------:R-:W-:Y:S02]  /*0900*/  MOV R131, 0x4 ;  /* 0x0000000400837802 */ /* 0x000fe40000000f00 */
[----:B------:R-:W-:Y:S02]  /*0910*/  @P0 MOV R2, RZ ;  /* 0x000000ff00020202 */ /* 0x000fe40000000f00 */
[----:B------:R-:W-:Y:S01]  /*0920*/  @!P0 LEA R24, P1, R128, c[0x0][0x170], 0x4 ;  /* 0x00005c0080188a11 */ /* 0x000fe200078220ff */
[----:B------:R-:W-:-:S04]  /*0930*/  @!P0 IMAD.WIDE R20, R116, R131, c[0x0][0x180] ;  /* 0x0000600074148625 */ /* 0x000fc800078e0283 */
[----:B------:R-:W-:Y:S01]  /*0940*/  IMAD.WIDE R130, R116, R131, c[0x0][0x188] ;  /* 0x0000620074827625 */ /* 0x000fe200078e0283 */
[----:B------:R-:W-:Y:S01]  /*0950*/  @!P0 LEA.HI.X R25, R128, c[0x0][0x174], RZ, 0x4, P1 ;  /* 0x00005d0080198a11 */ /* 0x000fe200008f24ff */
[----:B------:R0:W5:Y:S04]  /*0960*/  @!P0 LDG.E R2, [R20.64] ;  /* 0x0000000414028981 */ /* 0x000168000c1e1900 */
[----:B------:R-:W2:Y:S01]  /*0970*/  LDG.E R130, [R130.64] ;  /* 0x0000000482827981 */ /* 0x000ea2000c1e1900 */
[----:B------:R-:W-:-:S04]  /*0980*/  @!P0 LEA R132, P1, R129, c[0x0][0x170], 0x4 ;  /* 0x00005c0081848a11 */ /* 0x000fc800078220ff */
[----:B------:R-:W-:Y:S02]  /*0990*/  @!P0 LEA.HI.X R133, R129, c[0x0][0x174], RZ, 0x4, P1 ;  /* 0x00005d0081858a11 */ /* 0x000fe400008f24ff */
[----:B------:R-:W-:-:S05]  /*09a0*/  MOV R26, 0x10 ;  /* 0x00000010001a7802 */ /* 0x000fca0000000f00 */
[----:B------:R-:W-:-:S06]  /*09b0*/  IMAD.WIDE.U32 R22, R128, R26, c[0x0][0x1b8] ;  /* 0x00006e0080167625 */ /* 0x000fcc00078e001a */
[----:B0-----:R-:W2:Y:S04]  /*09c0*/  LDG.E.128 R20, [R22.64] ;  /* 0x0000000416147981 */ /* 0x001ea8000c1e1d00 */
[----:B------:R0:W2:Y:S04]  /*09d0*/  @!P0 LDG.E.128 R4, [R16.64] ;  /* 0x0000000410048981 */ /* 0x0000a8000c1e1d00 */
[----:B------:R1:W3:Y:S04]  /*09e0*/  @!P0 LDG.E.128 R8, [R24.64] ;  /* 0x0000000418088981 */ /* 0x0002e8000c1e1d00 */
[----:B------:R2:W4:Y:S01]  /*09f0*/  @!P0 LDG.E.128 R12, [R132.64] ;  /* 0x00000004840c8981 */ /* 0x000522000c1e1d00 */
[----:B0-----:R-:W-:-:S04]  /*0a00*/  IMAD.WIDE.U32 R16, R127, R26, c[0x0][0x1b8] ;  /* 0x00006e007f107625 */ /* 0x001fc800078e001a */
[----:B-1----:R-:W-:Y:S02]  /*0a10*/  IMAD.WIDE.U32 R24, R129, R26, c[0x0][0x1b8] ;  /* 0x00006e0081187625 */ /* 0x002fe400078e001a */
[----:B------:R-:W4:Y:S04]  /*0a20*/  LDG.E.128 R16, [R16.64] ;  /* 0x0000000410107981 */ /* 0x000f28000c1e1d00 */
[----:B------:R-:W4:Y:S01]  /*0a30*/  LDG.E.128 R24, [R24.64] ;  /* 0x0000000418187981 */ /* 0x000f22000c1e1d00 */
[----:B------:R-:W0:Y:S08]  /*0a40*/  @P0 MUFU.RCP R3, R74 ;  /* 0x0000004a00030308 */ /* 0x000e300000001000 */
[----:B------:R-:W1:Y:S08]  /*0a50*/  @P0 MUFU.RCP R135, R92 ;  /* 0x0000005c00870308 */ /* 0x000e700000001000 */
[----:B------:R-:W0:Y:S01]  /*0a60*/  @P0 MUFU.RCP R136, R93 ;  /* 0x0000005d00880308 */ /* 0x000e220000001000 */
[----:B------:R-:W-:-:S07]  /*0a70*/  LOP3.LUT P1, RZ, R134, 0xff, RZ, 0xc0, !PT ;  /* 0x000000ff86ff7812 */ /* 0x000fce000782c0ff */
        /* <DEDUP_REMOVED lines=10> */
[----:B--2---:R-:W-:-:S05]  /*0b20*/  PRMT R141, RZ, 0x5410, R4 ;  /* 0x00005410ff8d7816 */ /* 0x004fca0000000004 */
[----:B------:R-:W-:Y:S01]  /*0b30*/  @P0 FADD.FTZ R132, -R67, R141 ;  /* 0x0000008d43840221 */ /* 0x000fe20000010100 */
[----:B------:R-:W-:Y:S02]  /*0b40*/  PRMT R149, RZ, 0x7610, R4 ;  /* 0x00007610ff957816 */ /* 0x000fe40000000004 */
[----:B------:R-:W-:Y:S01]  /*0b50*/  PRMT R151, RZ, 0x5410, R5 ;  /* 0x00005410ff977816 */ /* 0x000fe20000000005 */
[----:B0-----:R-:W-:Y:S02]  /*0b60*/  @P0 FMUL.FTZ R132, R132, R3 ;  /* 0x0000000384840220 */ /* 0x001fe40000410000 */
[----:B-----5:R-:W-:Y:S01]  /*0b70*/  @!P0 FADD.FTZ R3, R141, -R2 ;  /* 0x800000028d038221 */ /* 0x020fe20000010000 */
[----:B------:R-:W-:Y:S01]  /*0b80*/  PRMT R150, RZ, 0x7610, R5 ;  /* 0x00007610ff967816 */ /* 0x000fe20000000005 */
[----:B------:R-:W-:Y:S01]  /*0b90*/  @P0 FADD.FTZ R134, -R69, R149 ;  /* 0x0000009545860221 */ /* 0x000fe20000010100 */
[----:B---3--:R-:W-:Y:S01]  /*0ba0*/  PRMT R157, RZ, 0x5410, R8 ;  /* 0x00005410ff9d7816 */ /* 0x008fe20000000008 */
[----:B------:R-:W-:-:S02]  /*0bb0*/  @!P0 FMUL.FTZ R132, R130, R3 ;  /* 0x0000000382848220 */ /* 0x000fc40000410000 */
[----:B------:R-:W-:Y:S02]  /*0bc0*/  @P0 FADD.FTZ R131, -R68, R151 ;  /* 0x0000009744830221 */ /* 0x000fe40000010100 */
[----:B------:R-:W-:Y:S01]  /*0bd0*/  @!P0 FADD.FTZ R3, R149, -R2 ;  /* 0x8000000295038221 */ /* 0x000fe20000010000 */
[----:B------:R-:W-:Y:S01]  /*0be0*/  PRMT R152, RZ, 0x7610, R6 ;  /* 0x00007610ff987816 */ /* 0x000fe20000000006 */
[----:B-1----:R-:W-:Y:S01]  /*0bf0*/  @P0 FMUL.FTZ R134, R134, R135 ;  /* 0x0000008786860220 */ /* 0x002fe20000410000 */
[----:B------:R-:W-:Y:S01]  /*0c00*/  PRMT R155, RZ, 0x5410, R7 ;  /* 0x00005410ff9b7816 */ /* 0x000fe20000000007 */
[----:B------:R-:W-:Y:S02]  /*0c10*/  @P0 FADD.FTZ R133, -R71, R150 ;  /* 0x0000009647850221 */ /* 0x000fe40000010100 */
[----:B------:R-:W-:Y:S02]  /*0c20*/  @P0 FMUL.FTZ R131, R131, R136 ;  /* 0x0000008883830220 */ /* 0x000fe40000410000 */
[----:B------:R-:W-:Y:S01]  /*0c30*/  @!P0 FADD.FTZ R5, R151, -R2 ;  /* 0x8000000297058221 */ /* 0x000fe20000010000 */
[----:B------:R-:W-:Y:S01]  /*0c40*/  PRMT R151, RZ, 0x5410, R9 ;  /* 0x00005410ff977816 */ /* 0x000fe20000000009 */
[----:B------:R-:W-:-:S02]  /*0c50*/  @!P0 FMUL.FTZ R134, R130, R3 ;  /* 0x0000000382868220 */ /* 0x000fc40000410000 */
[----:B------:R-:W-:Y:S02]  /*0c60*/  @P0 FADD.FTZ R136, -R90, R157 ;  /* 0x0000009d5a880221 */ /* 0x000fe40000010100 */
[----:B------:R-:W-:Y:S01]  /*0c70*/  @!P0 FADD.FTZ R3, R150, -R2 ;  /* 0x8000000296038221 */ /* 0x000fe20000010000 */
[----:B------:R-:W-:Y:S01]  /*0c80*/  PRMT R154, RZ, 0x7610, R7 ;  /* 0x00007610ff9a7816 */ /* 0x000fe20000000007 */
[----:B------:R-:W-:Y:S01]  /*0c90*/  @P0 FMUL.FTZ R133, R133, R138 ;  /* 0x0000008a85850220 */ /* 0x000fe20000410000 */
[----:B------:R-:W-:Y:S01]  /*0ca0*/  PRMT R153, RZ, 0x5410, R6 ;  /* 0x00005410ff997816 */ /* 0x000fe20000000006 */
[----:B------:R-:W-:Y:S02]  /*0cb0*/  @P0 FADD.FTZ R137, -R73, R152 ;  /* 0x0000009849890221 */ /* 0x000fe40000010100 */
[----:B------:R-:W-:Y:S02]  /*0cc0*/  @P0 FADD.FTZ R139, -R72, R155 ;  /* 0x0000009b488b0221 */ /* 0x000fe40000010100 */
[----:B------:R-:W-:-:S02]  /*0cd0*/  @P0 FMUL.FTZ R136, R136, R143 ;  /* 0x0000008f88880220 */ /* 0x000fc40000410000 */
[----:B------:R-:W-:Y:S02]  /*0ce0*/  @!P0 FMUL.FTZ R133, R130, R3 ;  /* 0x0000000382858220 */ /* 0x000fe40000410000 */
[----:B------:R-:W-:Y:S02]  /*0cf0*/  @P0 FADD.FTZ R143, -R88, R151 ;  /* 0x00000097588f0221 */ /* 0x000fe40000010100 */
[----:B------:R-:W-:Y:S01]  /*0d00*/  @!P0 FADD.FTZ R3, R152, -R2 ;  /* 0x8000000298038221 */ /* 0x000fe20000010000 */
[----:B------:R-:W0:Y:S01]  /*0d10*/  @P0 MUFU.RCP R6, R109 ;  /* 0x0000006d00060308 */ /* 0x000e220000001000 */
[----:B------:R-:W-:Y:S02]  /*0d20*/  @P0 FMUL.FTZ R137, R137, R142 ;  /* 0x0000008e89890220 */ /* 0x000fe40000410000 */
[----:B------:R-:W-:Y:S02]  /*0d30*/  @P0 FMUL.FTZ R139, R139, R144 ;  /* 0x000000908b8b0220 */ /* 0x000fe40000410000 */
[----:B------:R-:W-:-:S02]  /*0d40*/  @P0 FADD.FTZ R141, -R91, R154 ;  /* 0x0000009a5b8d0221 */ /* 0x000fc40000010100 */
[----:B------:R-:W-:Y:S01]  /*0d50*/  @P0 FMUL.FTZ R143, R143, R148 ;  /* 0x000000948f8f0220 */ /* 0x000fe20000410000 */
[----:B------:R-:W1:Y:S01]  /*0d60*/  @P0 MUFU.RCP R144, R119 ;  /* 0x0000007700900308 */ /* 0x000e620000001000 */
[----:B------:R-:W-:Y:S01]  /*0d70*/  @!P0 FMUL.FTZ R137, R130, R3 ;  /* 0x0000000382898220 */ /* 0x000fe20000410000 */
[----:B------:R-:W-:Y:S01]  /*0d80*/  PRMT R148, RZ, 0x7610, R9 ;  /* 0x00007610ff947816 */ /* 0x000fe20000000009 */
[----:B------:R-:W-:Y:S02]  /*0d90*/  @P0 FADD.FTZ R135, -R70, R153 ;  /* 0x0000009946870221 */ /* 0x000fe40000010100 */
[----:B------:R-:W-:Y:S02]  /*0da0*/  @!P0 FADD.FTZ R3, R155, -R2 ;  /* 0x800000029b038221 */ /* 0x000fe40000010000 */
[----:B------:R-:W-:Y:S01]  /*0db0*/  @P0 FMUL.FTZ R141, R141, R146 ;  /* 0x000000928d8d0220 */ /* 0x000fe20000410000 */
[----:B------:R-:W-:Y:S01]  /*0dc0*/  PRMT R146, RZ, 0x7610, R8 ;  /* 0x00007610ff927816 */ /* 0x000fe20000000008 */
[----:B------:R-:W-:Y:S01]  /*0dd0*/  @P0 FMUL.FTZ R135, R135, R140 ;  /* 0x0000008c87870220 */ /* 0x000fe20000410000 */
[----:B------:R-:W2:Y:S01]  /*0de0*/  @P0 MUFU.RCP R8, R112 ;  /* 0x0000007000080308 */ /* 0x000ea20000001000 */
[----:B------:R-:W-:Y:S01]  /*0df0*/  PRMT R159, RZ, 0x5410, R10 ;  /* 0x00005410ff9f7816 */ /* 0x000fe2000000000a */
[----:B------:R-:W-:Y:S01]  /*0e00*/  @!P0 FMUL.FTZ R139, R130, R3 ;  /* 0x00000003828b8220 */ /* 0x000fe20000410000 */
[----:B------:R-:W-:Y:S01]  /*0e10*/  PRMT R10, RZ, 0x7610, R10 ;  /* 0x00007610ff0a7816 */ /* 0x000fe2000000000a */
[----:B------:R-:W-:-:S02]  /*0e20*/  @!P0 FMUL.FTZ R131, R130, R5 ;  /* 0x0000000582838220 */ /* 0x000fc40000410000 */
[----:B------:R-:W-:Y:S02]  /*0e30*/  @P0 FADD.FTZ R140, -R87, R148 ;  /* 0x00000094578c0221 */ /* 0x000fe40000010100 */
[----:B------:R-:W-:Y:S01]  /*0e40*/  @!P0 FADD.FTZ R3, R157, -R2 ;  /* 0x800000029d038221 */ /* 0x000fe20000010000 */
[----:B----4-:R-:W-:Y:S01]  /*0e50*/  PRMT R157, RZ, 0x5410, R12 ;  /* 0x00005410ff9d7816 */ /* 0x010fe2000000000c */
[----:B------:R-:W-:Y:S01]  /*0e60*/  @!P0 FADD.FTZ R5, R153, -R2 ;  /* 0x8000000299058221 */ /* 0x000fe20000010000 */
[----:B------:R-:W3:Y:S01]  /*0e70*/  @P0 MUFU.RCP R7, R120 ;  /* 0x0000007800070308 */ /* 0x000ee20000001000 */
[----:B------:R-:W-:Y:S01]  /*0e80*/  @P0 FMUL.FTZ R140, R140, R147 ;  /* 0x000000938c8c0220 */ /* 0x000fe20000410000 */
[----:B------:R-:W-:Y:S01]  /*0e90*/  PRMT R161, RZ, 0x5410, R11 ;  /* 0x00005410ffa17816 */ /* 0x000fe2000000000b */
[----:B------:R-:W-:Y:S01]  /*0ea0*/  @!P0 FMUL.FTZ R136, R130, R3 ;  /* 0x0000000382888220 */ /* 0x000fe20000410000 */
[----:B------:R-:W-:Y:S01]  /*0eb0*/  PRMT R11, RZ, 0x7610, R11 ;  /* 0x00007610ff0b7816 */ /* 0x000fe2000000000b */
[----:B------:R-:W-:-:S02]  /*0ec0*/  @!P0 FMUL.FTZ R135, R130, R5 ;  /* 0x0000000582878220 */ /* 0x000fc40000410000 */
[----:B------:R-:W-:Y:S02]  /*0ed0*/  @P0 FADD.FTZ R147, -R85, R10 ;  /* 0x0000000a55930221 */ /* 0x000fe40000010100 */
[----:B------:R-:W-:Y:S01]  /*0ee0*/  @!P0 FADD.FTZ R3, R151, -R2 ;  /* 0x8000000297038221 */ /* 0x000fe20000010000 */
[----:B------:R-:W4:Y:S01]  /*0ef0*/  @P0 MUFU.RCP R4, R107 ;  /* 0x0000006b00040308 */ /* 0x000f220000001000 */
[----:B------:R-:W-:Y:S02]  /*0f00*/  @!P0 FADD.FTZ R5, R154, -R2 ;  /* 0x800000029a058221 */ /* 0x000fe40000010000 */
[----:B------:R-:W-:Y:S02]  /*0f10*/  @P0 FADD.FTZ R153, -R82, R157 ;  /* 0x0000009d52990221 */ /* 0x000fe40000010100 */
[----:B0-----:R-:W-:Y:S02]  /*0f20*/  @P0 FMUL.FTZ R147, R147, R6 ;  /* 0x0000000693930220 */ /* 0x001fe40000410000 */
[----:B------:R-:W-:Y:S01]  /*0f30*/  @!P0 FMUL.FTZ R143, R130, R3 ;  /* 0x00000003828f8220 */ /* 0x000fe20000410000 */
[----:B------:R-:W0:Y:S01]  /*0f40*/  @P0 MUFU.RCP R142, R110 ;  /* 0x0000006e008e0308 */ /* 0x000e220000001000 */
[----:B------:R-:W-:-:S02]  /*0f50*/  @P0 FADD.FTZ R138, -R89, R146 ;  /* 0x00000092598a0221 */ /* 0x000fc40000010100 */
[----:B------:R-:W-:Y:S02]  /*0f60*/  @!P0 FMUL.FTZ R141, R130, R5 ;  /* 0x00000005828d8220 */ /* 0x000fe40000410000 */
[----:B-1----:R-:W-:Y:S01]  /*0f70*/  @P0 FMUL.FTZ R153, R153, R144 ;  /* 0x0000009099990220 */ /* 0x002fe20000410000 */
[----:B------:R-:W-:Y:S01]  /*0f80*/  PRMT R144, RZ, 0x7610, R12 ;  /* 0x00007610ff907816 */ /* 0x000fe2000000000c */
[----:B------:R-:W-:Y:S01]  /*0f90*/  @!P0 FADD.FTZ R3, R148, -R2 ;  /* 0x8000000294038221 */ /* 0x000fe20000010000 */
[----:B------:R-:W1:Y:S01]  /*0fa0*/  @P0 MUFU.RCP R6, R123 ;  /* 0x0000007b00060308 */ /* 0x000e620000001000 */
[----:B------:R-:W-:Y:S02]  /*0fb0*/  @!P0 FADD.FTZ R5, R146, -R2 ;  /* 0x8000000292058221 */ /* 0x000fe40000010000 */
[----:B------:R-:W-:Y:S02]  /*0fc0*/  @P0 FADD.FTZ R151, -R83, R11 ;  /* 0x0000000b53970221 */ /* 0x000fe40000010100 */
[----:B------:R-:W-:-:S02]  /*0fd0*/  @P0 FMUL.FTZ R138, R138, R145 ;  /* 0x000000918a8a0220 */ /* 0x000fc40000410000 */
[----:B------:R-:W-:Y:S01]  /*0fe0*/  @!P0 FMUL.FTZ R140, R130, R3 ;  /* 0x00000003828c8220 */ /* 0x000fe20000410000 */
[----:B------:R-:W5:Y:S01]  /*0ff0*/  @P0 MUFU.RCP R9, R122 ;  /* 0x0000007a00090308 */ /* 0x000f620000001000 */
[----:B------:R-:W-:Y:S02]  /*1000*/  @!P0 FMUL.FTZ R138, R130, R5 ;  /* 0x00000005828a8220 */ /* 0x000fe40000410000 */
[----:B--2---:R-:W-:Y:S02]  /*1010*/  @P0 FMUL.FTZ R151, R151, R8 ;  /* 0x0000000897970220 */ /* 0x004fe40000410000 */
[----:B------:R-:W-:Y:S02]  /*1020*/  @!P0 FADD.FTZ R3, R10, -R2 ;  /* 0x800000020a038221 */ /* 0x000fe40000010000 */
[----:B------:R-:W-:Y:S01]  /*1030*/  @P0 FADD.FTZ R145, -R86, R159 ;  /* 0x0000009f56910221 */ /* 0x000fe20000010100 */
[----:B------:R-:W2:Y:S01]  /*1040*/  @P0 MUFU.RCP R8, R124 ;  /* 0x0000007c00080308 */ /* 0x000ea20000001000 */
[----:B------:R-:W-:-:S02]  /*1050*/  @P0 FADD.FTZ R12, -R81, R144 ;  /* 0x00000090510c0221 */ /* 0x000fc40000010100 */
[----:B------:R-:W-:Y:S01]  /*1060*/  @!P0 FADD.FTZ R5, R159, -R2 ;  /* 0x800000029f058221 */ /* 0x000fe20000010000 */
[----:B------:R-:W-:Y:S01]  /*1070*/  PRMT R159, RZ, 0x5410, R14 ;  /* 0x00005410ff9f7816 */ /* 0x000fe2000000000e */
[----:B------:R-:W-:Y:S01]  /*1080*/  @!P0 FMUL.FTZ R147, R130, R3 ;  /* 0x0000000382938220 */ /* 0x000fe20000410000 */
[----:B------:R-:W-:Y:S01]  /*1090*/  PRMT R10, RZ, 0x7610, R13 ;  /* 0x00007610ff0a7816 */ /* 0x000fe2000000000d */
[----:B---3--:R-:W-:Y:S01]  /*10a0*/  @P0 FMUL.FTZ R12, R12, R7 ;  /* 0x000000070c0c0220 */ /* 0x008fe20000410000 */
[----:B------:R-:W-:Y:S01]  /*10b0*/  PRMT R7, RZ, 0x5410, R13 ;  /* 0x00005410ff077816 */ /* 0x000fe2000000000d */
[----:B------:R-:W-:Y:S01]  /*10c0*/  @!P0 FADD.FTZ R3, R11, -R2 ;  /* 0x800000020b038221 */ /* 0x000fe20000010000 */
[----:B------:R-:W-:Y:S01]  /*10d0*/  PRMT R14, RZ, 0x7610, R14 ;  /* 0x00007610ff0e7816 */ /* 0x000fe2000000000e */
[----:B------:R-:W-:Y:S02]  /*10e0*/  @P0 FADD.FTZ R149, -R84, R161 ;  /* 0x000000a154950221 */ /* 0x000fe40000010100 */
[----:B------:R-:W-:-:S02]  /*10f0*/  @P0 FADD.FTZ R13, -R78, R159 ;  /* 0x0000009f4e0d0221 */ /* 0x000fc40000010100 */
[----:B----4-:R-:W-:Y:S02]  /*1100*/  @P0 FMUL.FTZ R145, R145, R4 ;  /* 0x0000000491910220 */ /* 0x010fe40000410000 */
[----:B------:R-:W-:Y:S02]  /*1110*/  @!P0 FMUL.FTZ R145, R130, R5 ;  /* 0x0000000582918220 */ /* 0x000fe40000410000 */
[----:B------:R-:W-:Y:S02]  /*1120*/  @!P0 FMUL.FTZ R151, R130, R3 ;  /* 0x0000000382978220 */ /* 0x000fe40000410000 */
[----:B------:R-:W-:Y:S01]  /*1130*/  @!P0 FADD.FTZ R5, R161, -R2 ;  /* 0x80000002a1058221 */ /* 0x000fe20000010000 */
[----:B------:R-:W-:Y:S01]  /*1140*/  PRMT R161, RZ, 0x5410, R15 ;  /* 0x00005410ffa17816 */ /* 0x000fe2000000000f */
[----:B------:R-:W-:Y:S02]  /*1150*/  @!P0 FADD.FTZ R3, R157, -R2 ;  /* 0x800000029d038221 */ /* 0x000fe40000010000 */
[----:B0-----:R-:W-:-:S02]  /*1160*/  @P0 FMUL.FTZ R149, R149, R142 ;  /* 0x0000008e95950220 */ /* 0x001fc40000410000 */
[----:B-1----:R-:W-:Y:S01]  /*1170*/  @P0 FMUL.FTZ R13, R13, R6 ;  /* 0x000000060d0d0220 */ /* 0x002fe20000410000 */
[----:B------:R-:W-:Y:S01]  /*1180*/  PRMT R6, RZ, 0x7610, R15 ;  /* 0x00007610ff067816 */ /* 0x000fe2000000000f */
[----:B------:R-:W-:Y:S02]  /*1190*/  @P0 FADD.FTZ R142, -R79, R10 ;  /* 0x0000000a4f8e0221 */ /* 0x000fe40000010100 */
[----:B------:R-:W-:Y:S02]  /*11a0*/  @!P0 FADD.FTZ R11, R159, -R2 ;  /* 0x800000029f0b8221 */ /* 0x000fe40000010000 */
[----:B------:R-:W-:Y:S02]  /*11b0*/  @P0 FADD.FTZ R15, -R77, R14 ;  /* 0x0000000e4d0f0221 */ /* 0x000fe40000010100 */
[----:B------:R-:W-:Y:S02]  /*11c0*/  @!P0 FADD.FTZ R159, R14, -R2 ;  /* 0x800000020e9f8221 */ /* 0x000fe40000010000 */
[----:B------:R-:W-:Y:S01]  /*11d0*/  @!P0 FMUL.FTZ R153, R130, R3 ;  /* 0x0000000382998220 */ /* 0x000fe20000410000 */
[----:B------:R-:W-:Y:S01]  /*11e0*/  PRMT R3, RZ, 0x5410, R16 ;  /* 0x00005410ff037816 */ /* 0x000fe20000000010 */
[----:B------:R-:W-:Y:S01]  /*11f0*/  @P0 FADD.FTZ R155, -R80, R7 ;  /* 0x00000007509b0221 */ /* 0x000fe20000010100 */
[----:B------:R-:W0:Y:S01]  /*1200*/  @P0 MUFU.RCP R4, R121 ;  /* 0x0000007900040308 */ /* 0x000e220000001000 */
[----:B------:R-:W-:-:S02]  /*1210*/  @!P0 FMUL.FTZ R149, R130, R5 ;  /* 0x0000000582958220 */ /* 0x000fc40000410000 */
[----:B-----5:R-:W-:Y:S02]  /*1220*/  @P0 FMUL.FTZ R142, R142, R9 ;  /* 0x000000098e8e0220 */ /* 0x020fe40000410000 */
[----:B------:R-:W-:Y:S02]  /*1230*/  @P0 FADD.FTZ R157, -R76, R161 ;  /* 0x000000a14c9d0221 */ /* 0x000fe40000010100 */
[----:B------:R-:W-:Y:S02]  /*1240*/  @!P0 FADD.FTZ R5, R144, -R2 ;  /* 0x8000000290058221 */ /* 0x000fe40000010000 */
[----:B------:R-:W-:Y:S02]  /*1250*/  @!P0 FADD.FTZ R7, R7, -R2 ;  /* 0x8000000207078221 */ /* 0x000fe40000010000 */
[----:B------:R-:W-:Y:S02]  /*1260*/  @!P0 FADD.FTZ R9, R10, -R2 ;  /* 0x800000020a098221 */ /* 0x000fe40000010000 */
[----:B------:R-:W-:-:S02]  /*1270*/  @!P0 FADD.FTZ R161, R161, -R2 ;  /* 0x80000002a1a18221 */ /* 0x000fc40000010000 */
[----:B------:R-:W-:Y:S01]  /*1280*/  @!P0 FADD.FTZ R165, R6, -R2 ;  /* 0x8000000206a58221 */ /* 0x000fe20000010000 */
[----:B------:R-:W-:Y:S01]  /*1290*/  PRMT R2, RZ, 0x5410, R19 ;  /* 0x00005410ff027816 */ /* 0x000fe20000000013 */
[----:B--2---:R-:W-:Y:S01]  /*12a0*/  @P0 FMUL.FTZ R15, R15, R8 ;  /* 0x000000080f0f0220 */ /* 0x004fe20000410000 */
[----:B------:R-:W-:Y:S01]  /*12b0*/  PRMT R16, RZ, 0x7610, R16 ;  /* 0x00007610ff107816 */ /* 0x000fe20000000010 */
[----:B------:R-:W-:Y:S01]  /*12c0*/  @!P0 FMUL.FTZ R15, R130, R159 ;  /* 0x0000009f820f8220 */ /* 0x000fe20000410000 */
[--C-:B------:R-:W-:Y:S02]  /*12d0*/  PRMT R156, RZ, 0x5410, R25.reuse ;  /* 0x00005410ff9c7816 */ /* 0x100fe40000000019 */
[----:B------:R-:W-:Y:S01]  /*12e0*/  PRMT R159, RZ, 0x7610, R25 ;  /* 0x00007610ff9f7816 */ /* 0x000fe20000000019 */
[----:B------:R-:W-:Y:S01]  /*12f0*/  FMUL.FTZ R25, R74, R3 ;  /* 0x000000034a197220 */ /* 0x000fe20000410000 */
[----:B------:R-:W-:Y:S01]  /*1300*/  PRMT R154, RZ, 0x5410, R24 ;  /* 0x00005410ff9a7816 */ /* 0x000fe20000000018 */
[----:B------:R-:W-:Y:S01]  /*1310*/  @!P0 FMUL.FTZ R142, R130, R9 ;  /* 0x00000009828e8220 */ /* 0x000fe20000410000 */
[----:B------:R-:W-:Y:S01]  /*1320*/  PRMT R10, RZ, 0x7610, R24 ;  /* 0x00007610ff0a7816 */ /* 0x000fe20000000018 */
[C---:B------:R-:W-:Y:S01]  /*1330*/  FADD.FTZ R61, R2.reuse, R61 ;  /* 0x0000003d023d7221 */ /* 0x040fe20000010000 */
[--C-:B------:R-:W-:Y:S01]  /*1340*/  PRMT R150, RZ, 0x5410, R23.reuse ;  /* 0x00005410ff967816 */ /* 0x100fe20000000017 */
[----:B------:R-:W-:Y:S01]  /*1350*/  FFMA.FTZ R64, R2, R139, R64 ;  /* 0x0000008b02407223 */ /* 0x000fe20000010040 */
[----:B------:R-:W-:Y:S01]  /*1360*/  PRMT R9, RZ, 0x7610, R23 ;  /* 0x00007610ff097816 */ /* 0x000fe20000000017 */
[----:B------:R-:W-:-:S02]  /*1370*/  FMUL.FTZ R24, R98, R2 ;  /* 0x0000000262187220 */ /* 0x000fc40000410000 */
[----:B------:R-:W-:Y:S02]  /*1380*/  FMUL.FTZ R23, R92, R16 ;  /* 0x000000105c177220 */ /* 0x000fe40000410000 */
[----:B------:R-:W-:Y:S01]  /*1390*/  FADD.FTZ R2, RZ, R25 ;  /* 0x00000019ff027221 */ /* 0x000fe20000010000 */
[----:B------:R-:W-:Y:S01]  /*13a0*/  PRMT R148, RZ, 0x5410, R17 ;  /* 0x00005410ff947816 */ /* 0x000fe20000000011 */
[C---:B------:R-:W-:Y:S02]  /*13b0*/  FADD.FTZ R114, R3.reuse, R114 ;  /* 0x0000007203727221 */ /* 0x040fe40000010000 */
[-C--:B------:R-:W-:Y:S02]  /*13c0*/  FFMA.FTZ R117, R3, R132.reuse, R117 ;  /* 0x0000008403757223 */ /* 0x080fe40000010075 */
[----:B------:R-:W-:Y:S02]  /*13d0*/  FADD.FTZ R3, R2, R23 ;  /* 0x0000001702037221 */ /* 0x000fe40000010000 */
[----:B------:R-:W-:Y:S01]  /*13e0*/  FFMA.FTZ R2, R25, R132, RZ ;  /* 0x0000008419027223 */ /* 0x000fe200000100ff */
[----:B------:R-:W-:Y:S01]  /*13f0*/  PRMT R17, RZ, 0x7610, R17 ;  /* 0x00007610ff117816 */ /* 0x000fe20000000011 */
[----:B------:R-:W-:-:S02]  /*1400*/  FADD.FTZ R105, R148, R105 ;  /* 0x0000006994697221 */ /* 0x000fc40000010000 */
[----:B------:R-:W-:Y:S02]  /*1410*/  FFMA.FTZ R108, R148, R131, R108 ;  /* 0x00000083946c7223 */ /* 0x000fe4000001006c */
[----:B0-----:R-:W-:Y:S02]  /*1420*/  @P0 FMUL.FTZ R155, R155, R4 ;  /* 0x000000049b9b0220 */ /* 0x001fe40000410000 */
[----:B------:R-:W-:Y:S01]  /*1430*/  FMUL.FTZ R148, R93, R148 ;  /* 0x000000945d947220 */ /* 0x000fe20000410000 */
[----:B------:R-:W0:Y:S01]  /*1440*/  @P0 MUFU.RCP R4, R125 ;  /* 0x0000007d00040308 */ /* 0x000e220000001000 */
        /* <DEDUP_REMOVED lines=12> */
[----:B------:R-:W-:Y:S01]  /*1510*/  FADD.FTZ R3, R3, R144 ;  /* 0x0000009003037221 */ /* 0x000fe20000010000 */
[----:B------:R-:W-:Y:S01]  /*1520*/  PRMT R160, RZ, 0x7610, R26 ;  /* 0x00007610ffa07816 */ /* 0x000fe2000000001a */
[----:B------:R-:W-:-:S02]  /*1530*/  FMUL.FTZ R26, R97, R18 ;  /* 0x00000012611a7220 */ /* 0x000fc40000410000 */
[----:B------:R-:W-:Y:S01]  /*1540*/  FFMA.FTZ R2, R144, R135, R2 ;  /* 0x0000008790027223 */ /* 0x000fe20000010002 */
[----:B------:R-:W-:Y:S01]  /*1550*/  PRMT R19, RZ, 0x7610, R19 ;  /* 0x00007610ff137816 */ /* 0x000fe20000000013 */
[----:B------:R-:W-:Y:S02]  /*1560*/  FADD.FTZ R3, R3, R26 ;  /* 0x0000001a03037221 */ /* 0x000fe40000010000 */
[----:B------:R-:W-:Y:S02]  /*1570*/  FFMA.FTZ R2, R26, R137, R2 ;  /* 0x000000891a027223 */ /* 0x000fe40000010002 */
[----:B0-----:R-:W-:Y:S01]  /*1580*/  @P0 FMUL.FTZ R157, R157, R4 ;  /* 0x000000049d9d0220 */ /* 0x001fe20000410000 */
[----:B------:R-:W-:Y:S01]  /*1590*/  PRMT R4, RZ, 0x5410, R20 ;  /* 0x00005410ff047816 */ /* 0x000fe20000000014 */
[----:B------:R-:W-:Y:S01]  /*15a0*/  @P0 FADD.FTZ R14, -R75, R6 ;  /* 0x000000064b0e0221 */ /* 0x000fe20000010100 */
[----:B------:R-:W-:Y:S01]  /*15b0*/  PRMT R6, RZ, 0x5410, R22 ;  /* 0x00005410ff067816 */ /* 0x000fe20000000016 */
[----:B------:R-:W-:Y:S01]  /*15c0*/  FADD.FTZ R3, R3, R24 ;  /* 0x0000001803037221 */ /* 0x000fe20000010000 */
[----:B------:R-:W-:Y:S01]  /*15d0*/  PRMT R8, RZ, 0x7610, R22 ;  /* 0x00007610ff087816 */ /* 0x000fe20000000016 */
[----:B------:R-:W-:-:S02]  /*15e0*/  FMUL.FTZ R22, R100, R19 ;  /* 0x0000001364167220 */ /* 0x000fc40000410000 */
[----:B------:R-:W-:Y:S02]  /*15f0*/  FFMA.FTZ R2, R24, R139, R2 ;  /* 0x0000008b18027223 */ /* 0x000fe40000010002 */
[----:B------:R-:W-:Y:S01]  /*1600*/  @!P0 FMUL.FTZ R12, R130, R5 ;  /* 0x00000005820c8220 */ /* 0x000fe20000410000 */
[--C-:B------:R-:W-:Y:S01]  /*1610*/  PRMT R5, RZ, 0x5410, R21.reuse ;  /* 0x00005410ff057816 */ /* 0x100fe20000000015 */
[----:B------:R-:W-:Y:S01]  /*1620*/  @!P0 FMUL.FTZ R155, R130, R7 ;  /* 0x00000007829b8220 */ /* 0x000fe20000410000 */
[----:B------:R-:W-:Y:S01]  /*1630*/  PRMT R7, RZ, 0x7610, R21 ;  /* 0x00007610ff077816 */ /* 0x000fe20000000015 */
[C---:B------:R-:W-:Y:S01]  /*1640*/  FADD.FTZ R58, R4.reuse, R58 ;  /* 0x0000003a043a7221 */ /* 0x040fe20000010000 */
[----:B------:R-:W-:Y:S01]  /*1650*/  PRMT R20, RZ, 0x7610, R20 ;  /* 0x00007610ff147816 */ /* 0x000fe20000000014 */
[----:B------:R-:W-:Y:S02]  /*1660*/  FFMA.FTZ R59, R4, R136, R59 ;  /* 0x00000088043b7223 */ /* 0x000fe4000001003b */
[----:B------:R-:W-:-:S02]  /*1670*/  FMUL.FTZ R21, R101, R4 ;  /* 0x0000000465157220 */ /* 0x000fc40000410000 */
[----:B------:R-:W-:Y:S02]  /*1680*/  FADD.FTZ R4, R3, R22 ;  /* 0x0000001603047221 */ /* 0x000fe40000010000 */
[-C--:B------:R-:W-:Y:S02]  /*1690*/  FFMA.FTZ R2, R22, R141.reuse, R2 ;  /* 0x0000008d16027223 */ /* 0x080fe40000010002 */
        /* <DEDUP_REMOVED lines=94> */
.L_x_2253:
        /* <DEDUP_REMOVED lines=18> */
.L_x_2254:
[----:B------:R-:W-:Y:S01]  /*1da0*/  LOP3.LUT P0, RZ, R163, 0x1f, RZ, 0xc0, !PT ;  /* 0x0000001fa3ff7812 */ /* 0x000fe2000780c0ff */
[----:B--2---:R-:W-:Y:S01]  /*1db0*/  FADD.FTZ R2, R8, R7 ;  /* 0x0000000708027221 */ /* 0x004fe20000010000 */
[----:B------:R-:W-:Y:S01]  /*1dc0*/  WARPSYNC 0xffffffff ;  /* 0xffffffff00007948 */ /* 0x000fe20003800000 */
[----:B------:R-:W-:-:S10]  /*1dd0*/  IADD3 R116, R116, c[0x0][0x160], RZ ;  /* 0x0000580074747a10 */ /* 0x000fd40007ffe0ff */
[----:B------:R-:W2:Y:S02]  /*1de0*/  @!P0 S2R R163, SR_TID.X ;  /* 0x0000000000a38919 */ /* 0x000ea40000002100 */
[----:B--2---:R-:W-:-:S04]  /*1df0*/  @!P0 SHF.R.U32.HI R3, RZ, 0x5, R163 ;  /* 0x00000005ff038819 */ /* 0x004fc800000116a3 */
[----:B------:R-:W-:Y:S01]  /*1e00*/  @!P0 LOP3.LUT R4, R3, 0x7, RZ, 0xc0, !PT ;  /* 0x0000000703048812 */ /* 0x000fe200078ec0ff */
[----:B-1----:R-:W-:-:S03]  /*1e10*/  FADD.FTZ R3, R10, R9 ;  /* 0x000000090a037221 */ /* 0x002fc60000010000 */
[----:B------:R-:W-:-:S05]  /*1e20*/  @!P0 IADD3 R8, R165, R4, RZ ;  /* 0x00000004a5088210 */ /* 0x000fca0007ffe0ff */
[----:B------:R-:W-:Y:S04]  /*1e30*/  @!P0 STS.64 [R8.X8+0x6000], R2 ;  /* 0x0060000208008388 */ /* 0x000fe80000008a00 */
[----:B------:R-:W-:Y:S06]  /*1e40*/  BAR.SYNC.DEFER_BLOCKING 0x0 ;  /* 0x0000000000007b1d */ /* 0x000fec0000010000 */
[----:B0-----:R-:W0:Y:S02]  /*1e50*/  LDS.128 R4, [R165.X8+0x6000] ;  /* 0x00600000a5047984 */ /* 0x001e240000008c00 */
        /* <DEDUP_REMOVED lines=58> */
[----:B------:R-:W-:Y:S01]  /*2200*/  F2FP.BF16.PACK_AB R5, R2, R5 ;  /* 0x000000050205723e */ /* 0x000fe200000010ff */
[----:B------:R-:W-:Y:S01]  /*2210*/  FADD.FTZ R135, R144, -R135 ;  /* 0x8000008790877221 */ /* 0x000fe20000010000 */
[----:B------:R-:W-:Y:S01]  /*2220*/  LEA R2, P0, R127, c[0x0][0x1d0], 0x4 ;  /* 0x000074007f027a11 */ /* 0x000fe200078020ff */
[----:B------:R-:W-:Y:S01]  /*2230*/  FADD.FTZ R137, R26, -R137 ;  /* 0x800000891a897221 */ /* 0x000fe20000010000 */
[----:B------:R-:W-:Y:S01]  /*2240*/  SEL R134, RZ, 0x1, P1 ;  /* 0x00000001ff867807 */ /* 0x000fe20000800000 */
[----:B------:R-:W-:Y:S02]  /*2250*/  FADD.FTZ R139, R24, -R139 ;  /* 0x8000008b188b7221 */ /* 0x000fe40000010000 */
[----:B------:R-:W-:Y:S02]  /*2260*/  FADD.FTZ R141, R22, -R141 ;  /* 0x8000008d168d7221 */ /* 0x000fe40000010000 */
[----:B------:R-:W-:-:S02]  /*2270*/  FADD.FTZ R145, R18, -R145 ;  /* 0x8000009112917221 */ /* 0x000fc40000010000 */
[C---:B------:R-:W-:Y:S02]  /*2280*/  FMUL.FTZ R9, R130.reuse, R143 ;  /* 0x0000008f82097220 */ /* 0x040fe40000410000 */
[C---:B------:R-:W-:Y:S02]  /*2290*/  FMUL.FTZ R14, R130.reuse, R17 ;  /* 0x00000011820e7220 */ /* 0x040fe40000410000 */
[C---:B------:R-:W-:Y:S02]  /*22a0*/  FMUL.FTZ R11, R130.reuse, R149 ;  /* 0x00000095820b7220 */ /* 0x040fe40000410000 */
[----:B------:R-:W-:Y:S01]  /*22b0*/  FMUL.FTZ R16, R130, R151 ;  /* 0x0000009782107220 */ /* 0x000fe20000410000 */
[----:B------:R-:W-:Y:S01]  /*22c0*/  F2FP.BF16.PACK_AB R9, R14, R9 ;  /* 0x000000090e09723e */ /* 0x000fe200000010ff */
        /* <DEDUP_REMOVED lines=8> */
[----:B------:R-:W-:Y:S02]  /*2350*/  FADD.FTZ R159, R159, -R142 ;  /* 0x8000008e9f9f7221 */ /* 0x000fe40000010000 */
[----:B------:R-:W-:Y:S02]  /*2360*/  FADD.FTZ R157, R162, -R157 ;  /* 0x8000009da29d7221 */ /* 0x000fe40000010000 */
[C---:B------:R-:W-:Y:S02]  /*2370*/  FMUL.FTZ R3, R130.reuse, R3 ;  /* 0x0000000382037220 */ /* 0x040fe40000410000 */
[----:B------:R-:W-:Y:S02]  /*2380*/  FMUL.FTZ R18, R130, R15 ;  /* 0x0000000f82127220 */ /* 0x000fe40000410000 */
[----:B------:R-:W-:-:S02]  /*2390*/  FADD.FTZ R161, R161, -R4 ;  /* 0x80000004a1a17221 */ /* 0x000fc40000010000 */
[----:B------:R-:W-:Y:S01]  /*23a0*/  FMUL.FTZ R4, R130, R25 ;  /* 0x0000001982047220 */ /* 0x000fe20000410000 */
[----:B------:R-:W-:Y:S01]  /*23b0*/  F2FP.BF16.PACK_AB R14, R18, R3 ;  /* 0x00000003120e723e */ /* 0x000fe200000010ff */
[C---:B------:R-:W-:Y:S01]  /*23c0*/  FMUL.FTZ R23, R130.reuse, R23 ;  /* 0x0000001782177220 */ /* 0x040fe20000410000 */
[----:B------:R-:W-:Y:S01]  /*23d0*/  LEA R18, P3, R129, c[0x0][0x1d0], 0x4 ;  /* 0x0000740081127a11 */ /* 0x000fe200078620ff */
[C---:B------:R-:W-:Y:S01]  /*23e0*/  FMUL.FTZ R6, R130.reuse, R135 ;  /* 0x0000008782067220 */ /* 0x040fe20000410000 */
[----:B------:R-:W-:Y:S01]  /*23f0*/  LEA.HI.X R3, R127, c[0x0][0x1d4], RZ, 0x4, P0 ;  /* 0x000075007f037a11 */ /* 0x000fe200000f24ff */
[C---:B------:R-:W-:Y:S01]  /*2400*/  FMUL.FTZ R137, R130.reuse, R137 ;  /* 0x0000008982897220 */ /* 0x040fe20000410000 */
[----:B------:R-:W-:Y:S01]  /*2410*/  F2FP.BF16.PACK_AB R4, R23, R4 ;  /* 0x000000041704723e */ /* 0x000fe200000010ff */
[----:B------:R-:W-:Y:S01]  /*2420*/  FMUL.FTZ R7, R130, R139 ;  /* 0x0000008b82077220 */ /* 0x000fe20000410000 */
[----:B------:R-:W-:Y:S01]  /*2430*/  ISETP.GE.AND P0, PT, R116, c[0x0][0x164], PT ;  /* 0x0000590074007a0c */ /* 0x000fe20003f06270 */
[C---:B------:R-:W-:Y:S01]  /*2440*/  FMUL.FTZ R8, R130.reuse, R141 ;  /* 0x0000008d82087220 */ /* 0x040fe20000410000 */
[----:B------:R-:W-:Y:S01]  /*2450*/  F2FP.BF16.PACK_AB R6, R137, R6 ;  /* 0x000000068906723e */ /* 0x000fe200000010ff */
[----:B------:R-:W-:-:S02]  /*2460*/  FMUL.FTZ R21, R130, R21 ;  /* 0x0000001582157220 */ /* 0x000fc40000410000 */
[----:B------:R-:W-:Y:S01]  /*2470*/  FMUL.FTZ R12, R130, R19 ;  /* 0x00000013820c7220 */ /* 0x000fe20000410000 */
[----:B------:R-:W-:Y:S01]  /*2480*/  F2FP.BF16.PACK_AB R7, R8, R7 ;  /* 0x000000070807723e */ /* 0x000fe200000010ff */
[C---:B------:R-:W-:Y:S01]  /*2490*/  FMUL.FTZ R10, R130.reuse, R145 ;  /* 0x00000091820a7220 */ /* 0x040fe20000410000 */
[----:B------:R-:W-:Y:S01]  /*24a0*/  LEA.HI.X R19, R129, c[0x0][0x1d4], RZ, 0x4, P3 ;  /* 0x0000750081137a11 */ /* 0x000fe200018f24ff */
        /* <DEDUP_REMOVED lines=17> */
.L_x_2251:
        /* <DEDUP_REMOVED lines=45> */
.L_x_2248:
[----:B------:R-:W0:Y:S01]  /*2890*/  S2UR UR6, SR_CTAID.X ;  /* 0x00000000000679c3 */ /* 0x000e220000002500 */
[----:B------:R-:W0:Y:S01]  /*28a0*/  S2R R2, SR_TID.X ;  /* 0x0000000000027919 */ /* 0x000e220000002100 */
[----:B------:R-:W-:Y:S01]  /*28b0*/  HFMA2.MMA R33, -RZ, RZ, 0, 1.9073486328125e-06 ;  /* 0x00000020ff217435 */ /* 0x000fe200000001ff */
[----:B0-----:R-:W-:-:S05]  /*28c0*/  LEA.HI R2, R2, UR6, RZ, 0x18 ;  /* 0x0000000602027c11 */ /* 0x001fca000f8fc0ff */
[----:B------:R-:W-:-:S05]  /*28d0*/  IMAD R3, R2, 0x300, RZ ;  /* 0x0000030002037824 */ /* 0x000fca00078e02ff */
[----:B------:R-:W-:-:S04]  /*28e0*/  LOP3.LUT R0, R3, R0, RZ, 0xfc, !PT ;  /* 0x0000000003007212 */ /* 0x000fc800078efcff */
[C---:B------:R-:W-:Y:S01]  /*28f0*/  IADD3 R28, R0.reuse, 0x100, RZ ;  /* 0x00000100001c7810 */ /* 0x040fe20007ffe0ff */
[----:B------:R-:W-:-:S04]  /*2900*/  IMAD.WIDE.U32 R2, R0, R33, c[0x0][0x1c0] ;  /* 0x0000700000027625 */ /* 0x000fc800078e0021 */
[CC--:B-----5:R-:W-:Y:S01]  /*2910*/  IMAD.WIDE.U32 R24, R0.reuse, R33.reuse, c[0x0][0x1c8] ;  /* 0x0000720000187625 */ /* 0x0e0fe200078e0021 */
        /* <DEDUP_REMOVED lines=18> */
.L_x_2249:
[----:B------:R-:W-:Y:S01]  /*2a40*/  HFMA2.MMA R10, -RZ, RZ, 0, 9.5367431640625e-07 ;  /* 0x00000010ff0a7435 */ /* 0x000fe200000001ff */
[----:B------:R-:W-:-:S02]  /*2a50*/  MOV R5, R7 ;  /* 0x0000000700057202 */ /* 0x000fc40000000f00 */
[----:B------:R-:W-:Y:S02]  /*2a60*/  MOV R6, 0x1f ;  /* 0x0000001f00067802 */ /* 0x000fe40000000f00 */
[----:B------:R-:W-:Y:S02]  /*2a70*/  MOV R11, 0xffffffff ;  /* 0xffffffff000b7802 */ /* 0x000fe40000000f00 */
[----:B------:R-:W-:Y:S02]  /*2a80*/  MOV R2, 0x2aa0 ;  /* 0x00002aa000027802 */ /* 0x000fe40000000f00 */
[----:B------:R-:W-:Y:S05]  /*2a90*/  CALL.REL.NOINC `($__internal_163_$__cuda_sm70_shflsync_down_p) ;  /* 0x0000045000007944 */ /* 0x000fea0003c00000 */
[----:B-1----:R-:W-:Y:S01]  /*2aa0*/  MOV R4, R10 ;  /* 0x0000000a00047202 */ /* 0x002fe20000000f00 */
[----:B0-----:R-:W-:Y:S05]  /*2ab0*/  BRA `(.L_x_2253) ;  /* 0xfffff1c000007947 */ /* 0x001fea000383ffff */
.L_x_2250:
[----:B------:R-:W-:Y:S01]  /*2ac0*/  HFMA2.MMA R10, -RZ, RZ, 0, 9.5367431640625e-07 ;  /* 0x00000010ff0a7435 */ /* 0x000fe200000001ff */
[----:B------:R-:W-:Y:S02]  /*2ad0*/  MOV R5, R9 ;  /* 0x0000000900057202 */ /* 0x000fe40000000f00 */
[----:B------:R-:W-:Y:S02]  /*2ae0*/  MOV R6, 0x1f ;  /* 0x0000001f00067802 */ /* 0x000fe40000000f00 */
[----:B------:R-:W-:-:S02]  /*2af0*/  MOV R11, 0xffffffff ;  /* 0xffffffff000b7802 */ /* 0x000fc40000000f00 */
[----:B------:R-:W-:Y:S02]  /*2b00*/  MOV R2, 0x2b20 ;  /* 0x00002b2000027802 */ /* 0x000fe40000000f00 */
[----:B01----:R-:W-:Y:S05]  /*2b10*/  CALL.REL.NOINC `($__internal_163_$__cuda_sm70_shflsync_down_p) ;  /* 0x000003d000007944 */ /* 0x003fea0003c00000 */
[----:B------:R-:W-:Y:S01]  /*2b20*/  FADD.FTZ R7, R7, R4 ;  /* 0x0000000407077221 */ /* 0x000fe20000010000 */
[----:B0-----:R-:W-:Y:S01]  /*2b30*/  MOV R6, 0x1f ;  /* 0x0000001f00067802 */ /* 0x001fe20000000f00 */
[----:B-1----:R-:W-:Y:S01]  /*2b40*/  FADD.FTZ R9, R9, R10 ;  /* 0x0000000a09097221 */ /* 0x002fe20000010000 */
[----:B------:R-:W-:Y:S01]  /*2b50*/  HFMA2.MMA R10, -RZ, RZ, 0, 4.76837158203125e-07 ;  /* 0x00000008ff0a7435 */ /* 0x000fe200000001ff */
[----:B------:R-:W-:Y:S02]  /*2b60*/  MOV R11, 0xffffffff ;  /* 0xffffffff000b7802 */ /* 0x000fe40000000f00 */
[----:B------:R-:W-:Y:S02]  /*2b70*/  MOV R5, R7 ;  /* 0x0000000700057202 */ /* 0x000fe40000000f00 */
[----:B------:R-:W-:Y:S02]  /*2b80*/  MOV R2, 0x2ba0 ;  /* 0x00002ba000027802 */ /* 0x000fe40000000f00 */
[----:B------:R-:W-:Y:S05]  /*2b90*/  CALL.REL.NOINC `($__internal_163_$__cuda_sm70_shflsync_down_p) ;  /* 0x0000035000007944 */ /* 0x000fea0003c00000 */
[----:B-1----:R-:W-:Y:S01]  /*2ba0*/  MOV R4, R10 ;  /* 0x0000000a00047202 */ /* 0x002fe20000000f00 */
[----:B------:R-:W-:Y:S01]  /*2bb0*/  HFMA2.MMA R10, -RZ, RZ, 0, 4.76837158203125e-07 ;  /* 0x00000008ff0a7435 */ /* 0x000fe200000001ff */
[----:B0-----:R-:W-:-:S02]  /*2bc0*/  MOV R5, R9 ;  /* 0x0000000900057202 */ /* 0x001fc40000000f00 */
[----:B------:R-:W-:Y:S02]  /*2bd0*/  MOV R6, 0x1f ;  /* 0x0000001f00067802 */ /* 0x000fe40000000f00 */
[----:B------:R-:W-:Y:S02]  /*2be0*/  MOV R11, 0xffffffff ;  /* 0xffffffff000b7802 */ /* 0x000fe40000000f00 */
[----:B------:R-:W-:Y:S02]  /*2bf0*/  MOV R2, 0x2c10 ;  /* 0x00002c1000027802 */ /* 0x000fe40000000f00 */
[----:B------:R-:W-:Y:S05]  /*2c00*/  CALL.REL.NOINC `($__internal_163_$__cuda_sm70_shflsync_down_p) ;  /* 0x000002e000007944 */ /* 0x000fea0003c00000 */
[----:B------:R-:W-:Y:S01]  /*2c10*/  FADD.FTZ R7, R4, R7 ;  /* 0x0000000704077221 */ /* 0x000fe20000010000 */
[----:B0-----:R-:W-:Y:S01]  /*2c20*/  MOV R6, 0x1f ;  /* 0x0000001f00067802 */ /* 0x001fe20000000f00 */
[----:B-1----:R-:W-:Y:S01]  /*2c30*/  FADD.FTZ R9, R9, R10 ;  /* 0x0000000a09097221 */ /* 0x002fe20000010000 */
[----:B------:R-:W-:Y:S01]  /*2c40*/  HFMA2.MMA R10, -RZ, RZ, 0, 2.384185791015625e-07 ;  /* 0x00000004ff0a7435 */ /* 0x000fe200000001ff */
[----:B------:R-:W-:Y:S02]  /*2c50*/  MOV R11, 0xffffffff ;  /* 0xffffffff000b7802 */ /* 0x000fe40000000f00 */
[----:B------:R-:W-:-:S02]  /*2c60*/  MOV R5, R7 ;  /* 0x0000000700057202 */ /* 0x000fc40000000f00 */
[----:B------:R-:W-:Y:S02]  /*2c70*/  MOV R2, 0x2c90 ;  /* 0x00002c9000027802 */ /* 0x000fe40000000f00 */
[----:B------:R-:W-:Y:S05]  /*2c80*/  CALL.REL.NOINC `($__internal_163_$__cuda_sm70_shflsync_down_p) ;  /* 0x0000026000007944 */ /* 0x000fea0003c00000 */
[----:B-1----:R-:W-:Y:S01]  /*2c90*/  MOV R4, R10 ;  /* 0x0000000a00047202 */ /* 0x002fe20000000f00 */
[----:B------:R-:W-:Y:S01]  /*2ca0*/  HFMA2.MMA R10, -RZ, RZ, 0, 2.384185791015625e-07 ;  /* 0x00000004ff0a7435 */ /* 0x000fe200000001ff */
[----:B0-----:R-:W-:Y:S02]  /*2cb0*/  MOV R5, R9 ;  /* 0x0000000900057202 */ /* 0x001fe40000000f00 */
[----:B------:R-:W-:Y:S02]  /*2cc0*/  MOV R6, 0x1f ;  /* 0x0000001f00067802 */ /* 0x000fe40000000f00 */
[----:B------:R-:W-:Y:S02]  /*2cd0*/  MOV R11, 0xffffffff ;  /* 0xffffffff000b7802 */ /* 0x000fe40000000f00 */
[----:B------:R-:W-:Y:S02]  /*2ce0*/  MOV R2, 0x2d00 ;  /* 0x00002d0000027802 */ /* 0x000fe40000000f00 */
[----:B------:R-:W-:Y:S05]  /*2cf0*/  CALL.REL.NOINC `($__internal_163_$__cuda_sm70_shflsync_down_p) ;  /* 0x000001f000007944 */ /* 0x000fea0003c00000 */
[----:B------:R-:W-:Y:S01]  /*2d00*/  FADD.FTZ R7, R4, R7 ;  /* 0x0000000704077221 */ /* 0x000fe20000010000 */
[----:B0-----:R-:W-:Y:S01]  /*2d10*/  MOV R6, 0x1f ;  /* 0x0000001f00067802 */ /* 0x001fe20000000f00 */
[----:B-1----:R-:W-:Y:S01]  /*2d20*/  FADD.FTZ R9, R9, R10 ;  /* 0x0000000a09097221 */ /* 0x002fe20000010000 */
[----:B------:R-:W-:Y:S01]  /*2d30*/  HFMA2.MMA R10, -RZ, RZ, 0, 1.1920928955078125e-07 ;  /* 0x00000002ff0a7435 */ /* 0x000fe200000001ff */
[----:B------:R-:W-:-:S02]  /*2d40*/  MOV R11, 0xffffffff ;  /* 0xffffffff000b7802 */ /* 0x000fc40000000f00 */
[----:B------:R-:W-:Y:S02]  /*2d50*/  MOV R5, R7 ;  /* 0x0000000700057202 */ /* 0x000fe40000000f00 */
[----:B------:R-:W-:Y:S02]  /*2d60*/  MOV R2, 0x2d80 ;  /* 0x00002d8000027802 */ /* 0x000fe40000000f00 */
[----:B------:R-:W-:Y:S05]  /*2d70*/  CALL.REL.NOINC `($__internal_163_$__cuda_sm70_shflsync_down_p) ;  /* 0x0000017000007944 */ /* 0x000fea0003c00000 */
[----:B-1----:R-:W-:Y:S01]  /*2d80*/  MOV R4, R10 ;  /* 0x0000000a00047202 */ /* 0x002fe20000000f00 */
[----:B------:R-:W-:Y:S01]  /*2d90*/  HFMA2.MMA R10, -RZ, RZ, 0, 1.1920928955078125e-07 ;  /* 0x00000002ff0a7435 */ /* 0x000fe200000001ff */
[----:B0-----:R-:W-:Y:S02]  /*2da0*/  MOV R5, R9 ;  /* 0x0000000900057202 */ /* 0x001fe40000000f00 */
[----:B------:R-:W-:Y:S02]  /*2db0*/  MOV R6, 0x1f ;  /* 0x0000001f00067802 */ /* 0x000fe40000000f00 */
[----:B------:R-:W-:Y:S02]  /*2dc0*/  MOV R11, 0xffffffff ;  /* 0xffffffff000b7802 */ /* 0x000fe40000000f00 */
[----:B------:R-:W-:-:S02]  /*2dd0*/  MOV R2, 0x2df0 ;  /* 0x00002df000027802 */ /* 0x000fc40000000f00 */
[----:B------:R-:W-:Y:S05]  /*2de0*/  CALL.REL.NOINC `($__internal_163_$__cuda_sm70_shflsync_down_p) ;  /* 0x0000010000007944 */ /* 0x000fea0003c00000 */
[----:B------:R-:W-:Y:S01]  /*2df0*/  FADD.FTZ R7, R4, R7 ;  /* 0x0000000704077221 */ /* 0x000fe20000010000 */
[----:B0-----:R-:W-:Y:S01]  /*2e00*/  MOV R6, 0x1f ;  /* 0x0000001f00067802 */ /* 0x001fe20000000f00 */
[----:B-1----:R-:W-:Y:S01]  /*2e10*/  FADD.FTZ R9, R9, R10 ;  /* 0x0000000a09097221 */ /* 0x002fe20000010000 */
[----:B------:R-:W-:Y:S01]  /*2e20*/  HFMA2.MMA R10, -RZ, RZ, 0, 5.9604644775390625e-08 ;  /* 0x00000001ff0a7435 */ /* 0x000fe200000001ff */
[----:B------:R-:W-:-:S02]  /*2e30*/  MOV R11, 0xffffffff ;  /* 0xffffffff000b7802 */ /* 0x000fc40000000f00 */
[----:B------:R-:W-:Y:S02]  /*2e40*/  MOV R5, R7 ;  /* 0x0000000700057202 */ /* 0x000fe40000000f00 */
[----:B------:R-:W-:Y:S02]  /*2e50*/  MOV R2, 0x2e70 ;  /* 0x00002e7000027802 */ /* 0x000fe40000000f00 */
[----:B------:R-:W-:Y:S05]  /*2e60*/  CALL.REL.NOINC `($__internal_163_$__cuda_sm70_shflsync_down_p) ;  /* 0x0000008000007944 */ /* 0x000fea0003c00000 */
[----:B-1----:R-:W-:Y:S01]  /*2e70*/  MOV R8, R10 ;  /* 0x0000000a00087202 */ /* 0x002fe20000000f00 */
[----:B------:R-:W-:Y:S01]  /*2e80*/  HFMA2.MMA R10, -RZ, RZ, 0, 5.9604644775390625e-08 ;  /* 0x00000001ff0a7435 */ /* 0x000fe200000001ff */
[----:B0-----:R-:W-:Y:S02]  /*2e90*/  MOV R5, R9 ;  /* 0x0000000900057202 */ /* 0x001fe40000000f00 */
[----:B------:R-:W-:Y:S02]  /*2ea0*/  MOV R6, 0x1f ;  /* 0x0000001f00067802 */ /* 0x000fe40000000f00 */
[----:B------:R-:W-:Y:S02]  /*2eb0*/  MOV R11, 0xffffffff ;  /* 0xffffffff000b7802 */ /* 0x000fe40000000f00 */
[----:B------:R-:W-:-:S02]  /*2ec0*/  MOV R2, 0x2ee0 ;  /* 0x00002ee000027802 */ /* 0x000fc40000000f00 */
[----:B------:R-:W-:Y:S05]  /*2ed0*/  CALL.REL.NOINC `($__internal_163_$__cuda_sm70_shflsync_down_p) ;  /* 0x0000001000007944 */ /* 0x000fea0003c00000 */
[----:B01----:R-:W-:Y:S05]  /*2ee0*/  BRA `(.L_x_2254) ;  /* 0xffffeeb000007947 */ /* 0x003fea000383ffff */
        .weak           $__internal_163_$__cuda_sm70_shflsync_down_p
        .type           $__internal_163_$__cuda_sm70_shflsync_down_p,@function
        .size           $__internal_163_$__cuda_sm70_shflsync_down_p,(.L_x_3570 - $__internal_163_$__cuda_sm70_shflsync_down_p)
$__internal_163_$__cuda_sm70_shflsync_down_p:
[----:B------:R-:W-:Y:S01]  /*2ef0*/  HFMA2.MMA R3, -RZ, RZ, 0, 0 ;  /* 0x00000000ff037435 */ /* 0x000fe200000001ff */
[----:B------:R-:W-:Y:S04]  /*2f00*/  WARPSYNC R11 ;  /* 0x0000000b00007348 */ /* 0x000fe80003800000 */
[----:B------:R0:W1:Y:S01]  /*2f10*/  SHFL.DOWN PT, R10, R5, R10, R6 ;  /* 0x0800000a050a7389 */ /* 0x00006200000e0006 */
[----:B------:R-:W-:Y:S05]  /*2f20*/  RET.REL.NODEC R2 `(_ZN10layer_norm13ln_bwd_kernelINS_13Kernel_traitsI13__nv_bfloat16S2_S2_fjLj6144ELj1ELj1ELj8ELj16ENS_18Kernel_traits_baseILj6144ES2_S2_S2_fjLj256EEEEEEEvNS_9BwdParamsE) ;  /* 0xffffd0d002007950 */ /* 0x000fea0003c3ffff */
.L_x_2255:
        /* <DEDUP_REMOVED lines=13> */
.L_x_3570:


//--------------------- .text._ZN10layer_norm22ln_bwd_finalize_kernelINS_22Kernel_traits_finalizeILj6144E6__halffS2_fjLj1024ELj4ENS_18Kernel_traits_baseILj6144ES2_fS2_fjLj1024EEEEEEEvNS_9BwdParamsE --------------------------
	.section	.text._ZN10layer_norm22ln_bwd_finalize_kernelINS_22Kernel_traits_finalizeILj6144E6__halffS2_fjLj1024ELj4ENS_18Kernel_traits_baseILj6144ES2_fS2_fjLj1024EEEEEEEvNS_9BwdParamsE,"ax",@progbits
	.sectioninfo	@"SHI_REGISTERS=32"
	.align	128
        .global         _ZN10layer_norm22ln_bwd_finalize_kernelINS_22Kernel_traits_finalizeILj6144E6__halffS2_fjLj1024ELj4ENS_18Kernel_traits_baseILj6144ES2_fS2_fjLj1024EEEEEEEvNS_9BwdParamsE
        .type           _ZN10layer_norm22ln_bwd_finalize_kernelINS_22Kernel_traits_finalizeILj6144E6__halffS2_fjLj1024ELj4ENS_18Kernel_traits_baseILj6144ES2_fS2_fjLj1024EEEEEEEvNS_9BwdParamsE,@function
        .size           _ZN10layer_norm22ln_bwd_finalize_kernelINS_22Kernel_traits_finalizeILj6144E6__halffS2_fjLj1024ELj4ENS_18Kernel_traits_baseILj6144ES2_fS2_fjLj1024EEEEEEEvNS_9BwdParamsE,(.L_x_3571 - _ZN10layer_norm22ln_bwd_finalize_kernelINS_22Kernel_traits_finalizeILj6144E6__halffS2_fjLj1024ELj4ENS_18Kernel_traits_baseILj6144ES2_fS2_fjLj1024EEEEEEEvNS_9BwdParamsE)
        .other          _ZN10layer_norm22ln_bwd_finalize_kernelINS_22Kernel_traits_finalizeILj6144E6__halffS2_fjLj1024ELj4ENS_18Kernel_traits_baseILj6144ES2_fS2_fjLj1024EEEEEEEvNS_9BwdParamsE,@"STO_CUDA_ENTRY STV_DEFAULT"
_ZN10layer_norm22ln_bwd_finalize_kernelINS_22Kernel_traits_finalizeILj6144E6__halffS2_fjLj1024ELj4ENS_18Kernel_traits_baseILj6144ES2_fS2_fjLj1024EEEEEEEvNS_9BwdParamsE:
.text._ZN10layer_norm22ln_bwd_finalize_kernelINS_22Kernel_traits_finalizeILj6144E6__halffS2_fjLj1024ELj4ENS_18Kernel_traits_baseILj6144ES2_fS2_fjLj1024EEEEEEEvNS_9BwdParamsE:
        /* <DEDUP_REMOVED lines=19> */
.L_x_2268:
        /* <DEDUP_REMOVED lines=27> */
.L_x_2260:
        /* <DEDUP_REMOVED lines=32> */
.L_x_2259:
[----:B------:R-:W-:Y:S05]  /*04e0*/  BSYNC B1 ;  /* 0x0000000000017941 */ /* 0x000fea0003800000 */
.L_x_2258:
        /* <DEDUP_REMOVED lines=22> */
.L_x_2262:
[----:B------:R-:W-:Y:S05]  /*0650*/  BSYNC B1 ;  /* 0x0000000000017941 */ /* 0x000fea0003800000 */
.L_x_2261:
        /* <DEDUP_REMOVED lines=10> */
.L_x_2257:
[----:B------:R-:W-:Y:S05]  /*0700*/  BSYNC B0 ;  /* 0x0000000000007941 */ /* 0x000fea0003800000 */
.L_x_2256:
        /* <DEDUP_REMOVED lines=11> */
.L_x_2269:
        /* <DEDUP_REMOVED lines=18> */
.L_x_2270:
[----:B------:R-:W-:Y:S01]  /*08e0*/  @!P1 SHF.R.U32.HI R2, RZ, 0x3, R0 ;  /* 0x00000003ff029819 */ /* 0x000fe20000011600 */
[----:B---3--:R-:W-:Y:S02]  /*08f0*/  FADD.FTZ R5, R5, R10 ;  /* 0x0000000a05057221 */ /* 0x008fe40000010000 */
[----:B--2---:R-:W-:Y:S01]  /*0900*/  FADD.FTZ R7, R7, R4 ;  /* 0x0000000407077221 */ /* 0x004fe20000010000 */
[----:B------:R-:W-:-:S05]  /*0910*/  @!P1 LOP3.LUT R2, R2, 0x1ffffffc, RZ, 0xc0, !PT ;  /* 0x1ffffffc02029812 */ /* 0x000fca00078ec0ff */
[----:B------:R2:W-:Y:S04]  /*0920*/  @!P1 STS [R2+0x2000], R5 ;  /* 0x0020000502009388 */ /* 0x0005e80000000800 */
[----:B------:R2:W-:Y:S02]  /*0930*/  @!P1 STS [R2+0x2080], R7 ;  /* 0x0020800702009388 */ /* 0x0005e40000000800 */
.L_x_2263:
        /* <DEDUP_REMOVED lines=13> */
.L_x_2267:
[----:B------:R-:W-:Y:S05]  /*0a10*/  BSYNC B0 ;  /* 0x0000000000007941 */ /* 0x000fea0003800000 */
.L_x_2266:
[C---:B------:R-:W-:Y:S02]  /*0a20*/  ISETP.GT.U32.AND P1, PT, R18.reuse, -0x1801, PT ;  /* 0xffffe7ff1200780c */ /* 0x040fe40003f24070 */
[----:B------:R-:W-:Y:S02]  /*0a30*/  IADD3 R18, R18, 0x1800, RZ ;  /* 0x0000180012127810 */ /* 0x000fe40007ffe0ff */
[----:B------:R-:W-:-:S09]  /*0a40*/  IADD3 R19, R19, 0xc00, RZ ;  /* 0x00000c0013137810 */ /* 0x000fd20007ffe0ff */
[----:B012---:R-:W-:Y:S05]  /*0a50*/  @P1 BRA `(.L_x_2268) ;  /* 0xfffff6d000001947 */ /* 0x007fea000383ffff */
[----:B------:R-:W-:Y:S05]  /*0a60*/  EXIT ;  /* 0x000000000000794d */ /* 0x000fea0003800000 */
.L_x_2264:
[----:B--2---:R-:W-:Y:S01]  /*0a70*/  IMAD.MOV.U32 R10, RZ, RZ, R4 ;  /* 0x000000ffff0a7224 */ /* 0x004fe200078e0004 */
[----:B------:R-:W-:Y:S01]  /*0a80*/  MOV R9, 0x1 ;  /* 0x0000000100097802 */ /* 0x000fe20000000f00 */
[----:B------:R-:W-:Y:S01]  /*0a90*/  IMAD.MOV.U32 R6, RZ, RZ, 0x1f ;  /* 0x0000001fff067424 */ /* 0x000fe200078e00ff */
[----:B------:R-:W-:Y:S02]  /*0aa0*/  MOV R11, 0xffffffff ;  /* 0xffffffff000b7802 */ /* 0x000fe40000000f00 */
[----:B------:R-:W-:Y:S02]  /*0ab0*/  MOV R2, 0xad0 ;  /* 0x00000ad000027802 */ /* 0x000fe40000000f00 */
[----:B01----:R-:W-:Y:S05]  /*0ac0*/  CALL.REL.NOINC `($__internal_164_$__cuda_sm70_shflsync_bfly_p) ;  /* 0x000003c000007944 */ /* 0x003fea0003c00000 */
[----:B-1----:R-:W-:Y:S01]  /*0ad0*/  IMAD.MOV.U32 R3, RZ, RZ, R6 ;  /* 0x000000ffff037224 */ /* 0x002fe200078e0006 */
[----:B0-----:R-:W-:Y:S05]  /*0ae0*/  BRA `(.L_x_2269) ;  /* 0xfffffcd000007947 */ /* 0x001fea000383ffff */
.L_x_2265:
[----:B------:R-:W-:Y:S01]  /*0af0*/  HFMA2.MMA R6, -RZ, RZ, 0, 1.847743988037109375e-06 ;  /* 0x0000001fff067435 */ /* 0x000fe200000001ff */
[----:B------:R-:W-:Y:S01]  /*0b00*/  MOV R10, R13 ;  /* 0x0000000d000a7202 */ /* 0x000fe20000000f00 */
[----:B------:R-:W-:Y:S01]  /*0b10*/  IMAD.MOV.U32 R9, RZ, RZ, 0x2 ;  /* 0x00000002ff097424 */ /* 0x000fe200078e00ff */
[----:B------:R-:W-:Y:S01]  /*0b20*/  MOV R2, 0xb50 ;  /* 0x00000b5000027802 */ /* 0x000fe20000000f00 */
[----:B------:R-:W-:-:S02]  /*0b30*/  IMAD.MOV.U32 R11, RZ, RZ, -0x1 ;  /* 0xffffffffff0b7424 */ /* 0x000fc400078e00ff */
[----:B012---:R-:W-:Y:S05]  /*0b40*/  CALL.REL.NOINC `($__internal_164_$__cuda_sm70_shflsync_bfly_p) ;  /* 0x0000034000007944 */ /* 0x007fea0003c00000 */
[----:B01----:R-:W-:Y:S01]  /*0b50*/  FADD.FTZ R10, R13, R6 ;  /* 0x000000060d0a7221 */ /* 0x003fe20000010000 */
[----:B------:R-:W-:Y:S01]  /*0b60*/  MOV R9, 0x4 ;  /* 0x0000000400097802 */ /* 0x000fe20000000f00 */
[----:B------:R-:W-:Y:S01]  /*0b70*/  IMAD.MOV.U32 R6, RZ, RZ, 0x1f ;  /* 0x0000001fff067424 */ /* 0x000fe200078e00ff */
[----:B------:R-:W-:-:S02]  /*0b80*/  MOV R11, 0xffffffff ;  /* 0xffffffff000b7802 */ /* 0x000fc40000000f00 */
[----:B------:R-:W-:Y:S02]  /*0b90*/  MOV R2, 0xbb0 ;  /* 0x00000bb000027802 */ /* 0x000fe40000000f00 */
[----:B------:R-:W-:Y:S05]  /*0ba0*/  CALL.REL.NOINC `($__internal_164_$__cuda_sm70_shflsync_bfly_p) ;  /* 0x000002e000007944 */ /* 0x000fea0003c00000 */
[----:B01----:R-:W-:Y:S01]  /*0bb0*/  FADD.FTZ R10, R10, R6 ;  /* 0x000000060a0a7221 */ /* 0x003fe20000010000 */
[----:B------:R-:W-:Y:S01]  /*0bc0*/  HFMA2.MMA R6, -RZ, RZ, 0, 1.847743988037109375e-06 ;  /* 0x0000001fff067435 */ /* 0x000fe200000001ff */
[----:B------:R-:W-:Y:S01]  /*0bd0*/  IMAD.MOV.U32 R9, RZ, RZ, 0x8 ;  /* 0x00000008ff097424 */ /* 0x000fe200078e00ff */
[----:B------:R-:W-:Y:S01]  /*0be0*/  MOV R2, 0xc10 ;  /* 0x00000c1000027802 */ /* 0x000fe20000000f00 */
[----:B------:R-:W-:-:S03]  /*0bf0*/  IMAD.MOV.U32 R11, RZ, RZ, -0x1 ;  /* 0xffffffffff0b7424 */ /* 0x000fc600078e00ff */
[----:B------:R-:W-:Y:S05]  /*0c00*/  CALL.REL.NOINC `($__internal_164_$__cuda_sm70_shflsync_bfly_p) ;  /* 0x0000028000007944 */ /* 0x000fea0003c00000 */
[----:B-1----:R-:W-:Y:S01]  /*0c10*/  FADD.FTZ R4, R10, R6 ;  /* 0x000000060a047221 */ /* 0x002fe20000010000 */
[----:B0-----:R-:W-:Y:S01]  /*0c20*/  MOV R9, 0x10 ;  /* 0x0000001000097802 */ /* 0x001fe20000000f00 */
[----:B------:R-:W-:Y:S01]  /*0c30*/  IMAD.MOV.U32 R6, RZ, RZ, 0x1f ;  /* 0x0000001fff067424 */ /* 0x000fe200078e00ff */
[----:B------:R-:W-:Y:S01]  /*0c40*/  MOV R11, 0xffffffff ;  /* 0xffffffff000b7802 */ /* 0x000fe20000000f00 */
[----:B------:R-:W-:Y:S01]  /*0c50*/  IMAD.MOV.U32 R10, RZ, RZ, R4 ;  /* 0x000000ffff0a7224 */ /* 0x000fe200078e0004 */
[----:B------:R-:W-:Y:S02]  /*0c60*/  MOV R2, 0xc80 ;  /* 0x00000c8000027802 */ /* 0x000fe40000000f00 */
[----:B------:R-:W-:Y:S05]  /*0c70*/  CALL.REL.NOINC `($__internal_164_$__cuda_sm70_shflsync_bfly_p) ;  /* 0x0000021000007944 */ /* 0x000fea0003c00000 */
[----:B0-----:R-:W-:Y:S01]  /*0c80*/  HFMA2.MMA R9, -RZ, RZ, 0, 5.9604644775390625e-08 ;  /* 0x00000001ff097435 */ /* 0x001fe200000001ff */
[----:B-1----:R-:W-:Y:S01]  /*0c90*/  MOV R7, R6 ;  /* 0x0000000600077202 */ /* 0x002fe20000000f00 */
[----:B------:R-:W-:Y:S01]  /*0ca0*/  IMAD.MOV.U32 R10, RZ, RZ, R5 ;  /* 0x000000ffff0a7224 */ /* 0x000fe200078e0005 */
[----:B------:R-:W-:Y:S01]  /*0cb0*/  MOV R6, 0x1f ;  /* 0x0000001f00067802 */ /* 0x000fe20000000f00 */
[----:B------:R-:W-:Y:S01]  /*0cc0*/  IMAD.MOV.U32 R11, RZ, RZ, -0x1 ;  /* 0xffffffffff0b7424 */ /* 0x000fe200078e00ff */
[----:B------:R-:W-:-:S02]  /*0cd0*/  MOV R2, 0xcf0 ;  /* 0x00000cf000027802 */ /* 0x000fc40000000f00 */
[----:B------:R-:W-:Y:S05]  /*0ce0*/  CALL.REL.NOINC `($__internal_164_$__cuda_sm70_shflsync_bfly_p) ;  /* 0x000001a000007944 */ /* 0x000fea0003c00000 */
[----:B0-----:R-:W-:Y:S01]  /*0cf0*/  HFMA2.MMA R9, -RZ, RZ, 0, 1.1920928955078125e-07 ;  /* 0x00000002ff097435 */ /* 0x001fe200000001ff */
[----:B-1----:R-:W-:Y:S01]  /*0d00*/  FADD.FTZ R10, R5, R6 ;  /* 0x00000006050a7221 */ /* 0x002fe20000010000 */
[----:B------:R-:W-:Y:S01]  /*0d10*/  MOV R6, 0x1f ;  /* 0x0000001f00067802 */ /* 0x000fe20000000f00 */
[----:B------:R-:W-:Y:S01]  /*0d20*/  IMAD.MOV.U32 R11, RZ, RZ, -0x1 ;  /* 0xffffffffff0b7424 */ /* 0x000fe200078e00ff */
[----:B------:R-:W-:-:S02]  /*0d30*/  MOV R2, 0xd50 ;  /* 0x00000d5000027802 */ /* 0x000fc40000000f00 */
[----:B------:R-:W-:Y:S05]  /*0d40*/  CALL.REL.NOINC `($__internal_164_$__cuda_sm70_shflsync_bfly_p) ;  /* 0x0000014000007944 */ /* 0x000fea0003c00000 */
[----:B0-----:R-:W-:Y:S01]  /*0d50*/  HFMA2.MMA R9, -RZ, RZ, 0, 2.384185791015625e-07 ;  /* 0x00000004ff097435 */ /* 0x001fe200000001ff */
[----:B-1----:R-:W-:Y:S01]  /*0d60*/  FADD.FTZ R10, R10, R6 ;  /* 0x000000060a0a7221 */ /* 0x002fe20000010000 */
[----:B------:R-:W-:Y:S01]  /*0d70*/  MOV R6, 0x1f ;  /* 0x0000001f00067802 */ /* 0x000fe20000000f00 */
[----:B------:R-:W-:Y:S01]  /*0d80*/  IMAD.MOV.U32 R11, RZ, RZ, -0x1 ;  /* 0xffffffffff0b7424 */ /* 0x000fe200078e00ff */
[----:B------:R-:W-:-:S02]  /*0d90*/  MOV R2, 0xdb0 ;  /* 0x00000db000027802 */ /* 0x000fc40000000f00 */
[----:B------:R-:W-:Y:S05]  /*0da0*/  CALL.REL.NOINC `($__internal_164_$__cuda_sm70_shflsync_bfly_p) ;  /* 0x000000e000007944 */ /* 0x000fea0003c00000 */
[----:B0-----:R-:W-:Y:S01]  /*0db0*/  HFMA2.MMA R9, -RZ, RZ, 0, 4.76837158203125e-07 ;  /* 0x00000008ff097435 */ /* 0x001fe200000001ff */
[----:B-1----:R-:W-:Y:S01]  /*0dc0*/  FADD.FTZ R10, R10, R6 ;  /* 0x000000060a0a7221 */ /* 0x002fe20000010000 */
[----:B------:R-:W-:Y:S01]  /*0dd0*/  MOV R6, 0x1f ;  /* 0x0000001f00067802 */ /* 0x000fe20000000f00 */
[----:B------:R-:W-:Y:S01]  /*0de0*/  IMAD.MOV.U32 R11, RZ, RZ, -0x1 ;  /* 0xffffffffff0b7424 */ /* 0x000fe200078e00ff */
[----:B------:R-:W-:-:S02]  /*0df0*/  MOV R2, 0xe10 ;  /* 0x00000e1000027802 */ /* 0x000fc40000000f00 */
[----:B------:R-:W-:Y:S05]  /*0e00*/  CALL.REL.NOINC `($__internal_164_$__cuda_sm70_shflsync_bfly_p) ;  /* 0x0000008000007944 */ /* 0x000fea0003c00000 */
[----:B0-----:R-:W-:Y:S01]  /*0e10*/  HFMA2.MMA R9, -RZ, RZ, 0, 9.5367431640625e-07 ;  /* 0x00000010ff097435 */ /* 0x001fe200000001ff */
[----:B-1----:R-:W-:Y:S01]  /*0e20*/  FADD.FTZ R10, R10, R6 ;  /* 0x000000060a0a7221 */ /* 0x002fe20000010000 */
[----:B------:R-:W-:Y:S01]  /*0e30*/  MOV R6, 0x1f ;  /* 0x0000001f00067802 */ /* 0x000fe20000000f00 */
[----:B------:R-:W-:Y:S01]  /*0e40*/  IMAD.MOV.U32 R11, RZ, RZ, -0x1 ;  /* 0xffffffffff0b7424 */ /* 0x000fe200078e00ff */
[----:B------:R-:W-:-:S02]  /*0e50*/  MOV R2, 0xe70 ;  /* 0x00000e7000027802 */ /* 0x000fc40000000f00 */
[----:B------:R-:W-:Y:S05]  /*0e60*/  CALL.REL.NOINC `($__internal_164_$__cuda_sm70_shflsync_bfly_p) ;  /* 0x0000002000007944 */ /* 0x000fea0003c00000 */
[----:B-1----:R-:W-:Y:S01]  /*0e70*/  MOV R5, R6 ;  /* 0x0000000600057202 */ /* 0x002fe20000000f00 */
[----:B0-----:R-:W-:Y:S05]  /*0e80*/  BRA `(.L_x_2270) ;  /* 0xfffffa5000007947 */ /* 0x001fea000383ffff */
        .weak           $__internal_164_$__cuda_sm70_shflsync_bfly_p
        .type           $__internal_164_$__cuda_sm70_shflsync_bfly_p,@function
        .size           $__internal_164_$__cuda_sm70_shflsync_bfly_p,(.L_x_3571 - $__internal_164_$__cuda_sm70_shflsync_bfly_p)
$__internal_164_$__cuda_sm70_shflsync_bfly_p:
[----:B------:R-:W-:Y:S01]  /*0e90*/  HFMA2.MMA R3, -RZ, RZ, 0, 0 ;  /* 0x00000000ff037435 */ /* 0x000fe200000001ff */
[----:B------:R-:W-:Y:S04]  /*0ea0*/  WARPSYNC R11 ;  /* 0x0000000b00007348 */ /* 0x000fe80003800000 */
[----:B------:R0:W1:Y:S01]  /*0eb0*/  SHFL.BFLY PT, R6, R10, R9, R6 ;  /* 0x0c0000090a067389 */ /* 0x00006200000e0006 */
[----:B------:R-:W-:Y:S05]  /*0ec0*/  RET.REL.NODEC R2 `(_ZN10layer_norm22ln_bwd_finalize_kernelINS_22Kernel_traits_finalizeILj6144E6__halffS2_fjLj1024ELj4ENS_18Kernel_traits_baseILj6144ES2_fS2_fjLj1024EEEEEEEvNS_9BwdParamsE) ;  /* 0xfffff13002007950 */ /* 0x000fea0003c3ffff */
.L_x_2271:
        /* <DEDUP_REMOVED lines=11> */
.L_x_3571:


//--------------------- .text._ZN10layer_norm13ln_bwd_kernelINS_13Kernel_traitsI6__halffS2_fjLj6144ELj1ELj1ELj8ELj16ENS_18Kernel_traits_baseILj6144ES2_fS2_fjLj256EEEEEEEvNS_9BwdParamsE --------------------------
	.section	.text._ZN10layer_norm13ln_bwd_kernelINS_13Kernel_traitsI6__halffS2_fjLj6144ELj1ELj1ELj8ELj16ENS_18Kernel_traits_baseILj6144ES2_fS2_fjLj256EEEEEEEvNS_9BwdParamsE,"ax",@progbits
	.sectioninfo	@"SHI_REGISTERS=170"
	.align	128
        .global         _ZN10layer_norm13ln_bwd_kernelINS_13Kernel_traitsI6__halffS2_fjLj6144ELj1ELj1ELj8ELj16ENS_18Kernel_traits_baseILj6144ES2_fS2_fjLj256EEEEEEEvNS_9BwdParamsE
        .type           _ZN10layer_norm13ln_bwd_kernelINS_13Kernel_traitsI6__halffS2_fjLj6144ELj1ELj1ELj8ELj16ENS_18Kernel_traits_baseILj6144ES2_fS2_fjLj256EEEEEEEvNS_9BwdParamsE,@function
        .size           _ZN10layer_norm13ln_bwd_kernelINS_13Kernel_traitsI6__halffS2_fjLj6144ELj1ELj1ELj8ELj16ENS_18Kernel_traits_baseILj6144ES2_fS2_fjLj256EEEEEEEvNS_9BwdParamsE,(.L_x_3572 - _ZN10layer_norm13ln_bwd_kernelINS_13Kernel_traitsI6__halffS2_fjLj6144ELj1ELj1ELj8ELj16ENS_18Kernel_traits_baseILj6144ES2_fS2_fjLj256EEEEEEEvNS_9BwdParamsE)
        .other          _ZN10layer_norm13ln_bwd_kernelINS_13Kernel_traitsI6__halffS2_fjLj6144ELj1ELj1ELj8ELj16ENS_18Kernel_traits_baseILj6144ES2_fS2_fjLj256EEEEEEEvNS_9BwdParamsE,@"STO_CUDA_ENTRY STV_DEFAULT"
_ZN10layer_norm13ln_bwd_kernelINS_13Kernel_traitsI6__halffS2_fjLj6144ELj1ELj1ELj8ELj16ENS_18Kernel_traits_baseILj6144ES2_fS2_fjLj256EEEEEEEvNS_9BwdParamsE:
.text._ZN10layer_norm13ln_bwd_kernelINS_13Kernel_traitsI6__halffS2_fjLj6144ELj1ELj1ELj8ELj16ENS_18Kernel_traits_baseILj6144ES2_fS2_fjLj256EEEEEEEvNS_9BwdParamsE:
        /* <DEDUP_REMOVED lines=150> */
.L_x_2276:
        /* <DEDUP_REMOVED lines=56> */
[----:B0-----:R-:W-:-:S04]  /*0ce0*/  IMAD.WIDE.U32 R30, R140, R146, c[0x0][0x1b8] ;  /* 0x00006e008c1e7625 */ /* 0x001fc800078e0092 */
[-C--:B-1----:R-:W-:Y:S02]  /*0cf0*/  IMAD.WIDE.U32 R32, R137, R146.reuse, c[0x0][0x1b8] ;  /* 0x00006e0089207625 */ /* 0x082fe400078e0092 */
        /* <DEDUP_REMOVED lines=92> */
[----:B-1----:R-:W-:Y:S02]  /*12c0*/  @P0 FMUL.FTZ R19, R4, R155 ;  /* 0x0000009b04130220 */ /* 0x002fe40000410000 */
[----:B------:R-:W0:Y:S01]  /*12d0*/  @P0 MUFU.RCP R4, R108 ;  /* 0x0000006c00040308 */ /* 0x000e220000001000 */
[----:B------:R-:W-:-:S07]  /*12e0*/  @P0 FADD.FTZ R150, -R128, R21 ;  /* 0x0000001580960221 */ /* 0x000fce0000010100 */
[----:B------:R-:W1:Y:S01]  /*12f0*/  @P0 MUFU.RCP R9, R129 ;  /* 0x0000008100090308 */ /* 0x000e620000001000 */
[----:B--2---:R-:W-:Y:S02]  /*1300*/  @P0 FMUL.FTZ R150, R150, R7 ;  /* 0x0000000796960220 */ /* 0x004fe40000410000 */
[----:B------:R-:W-:Y:S02]  /*1310*/  @!P0 FADD.FTZ R7, R21, -R154 ;  /* 0x8000009a15078221 */ /* 0x000fe40000010000 */
[----:B------:R-:W-:Y:S02]  /*1320*/  @P0 FADD.FTZ R21, -R107, R26 ;  /* 0x0000001a6b150221 */ /* 0x000fe40000010100 */
[----:B------:R-:W-:Y:S01]  /*1330*/  @!P0 FMUL.FTZ R17, R136, R5 ;  /* 0x0000000588118220 */ /* 0x000fe20000410000 */
[----:B------:R-:W2:Y:S01]  /*1340*/  @P0 MUFU.RCP R6, R104 ;  /* 0x0000006800060308 */ /* 0x000ea20000001000 */
[----:B------:R-:W-:Y:S02]  /*1350*/  @P0 FADD.FTZ R152, -R130, R23 ;  /* 0x0000001782980221 */ /* 0x000fe40000010100 */
[----:B------:R-:W-:-:S02]  /*1360*/  @!P0 FADD.FTZ R5, R20, -R154 ;  /* 0x8000009a14058221 */ /* 0x000fc40000010000 */
[----:B------:R-:W-:Y:S02]  /*1370*/  @P0 FADD.FTZ R20, -R132, R25 ;  /* 0x0000001984140221 */ /* 0x000fe40000010100 */
[----:B------:R-:W-:Y:S01]  /*1380*/  @!P0 FADD.FTZ R25, R25, -R154 ;  /* 0x8000009a19198221 */ /* 0x000fe20000010000 */
[----:B------:R-:W3:Y:S01]  /*1390*/  @P0 MUFU.RCP R8, R106 ;  /* 0x0000006a00080308 */ /* 0x000ee20000001000 */
[----:B0-----:R-:W-:Y:S01]  /*13a0*/  @P0 FMUL.FTZ R21, R21, R4 ;  /* 0x0000000415150220 */ /* 0x001fe20000410000 */
[----:B------:R-:W-:Y:S01]  /*13b0*/  MOV R4, R2 ;  /* 0x0000000200047202 */ /* 0x000fe20000000f00 */
[----:B-1----:R-:W-:Y:S02]  /*13c0*/  @P0 FMUL.FTZ R152, R152, R9 ;  /* 0x0000000998980220 */ /* 0x002fe40000410000 */
        /* <DEDUP_REMOVED lines=9> */
[----:B------:R-:W-:Y:S01]  /*1460*/  SHF.R.U64 R25, R2, 0x10, R3 ;  /* 0x0000001002197819 */ /* 0x000fe20000001203 */
[----:B------:R-:W-:Y:S01]  /*1470*/  HADD2.F32 R3, -RZ, R4.H0_H0 ;  /* 0x20000004ff037230 */ /* 0x000fe20000004100 */
[----:B------:R-:W-:Y:S01]  /*1480*/  MOV R2, R28 ;  /* 0x0000001c00027202 */ /* 0x000fe20000000f00 */
[----:B------:R-:W-:-:S02]  /*1490*/  @P0 FADD.FTZ R155, -R105, R24 ;  /* 0x00000018699b0221 */ /* 0x000fc40000010100 */
[----:B------:R-:W-:Y:S02]  /*14a0*/  @!P0 FADD.FTZ R11, R24, -R154 ;  /* 0x8000009a180b8221 */ /* 0x000fe40000010000 */
[C---:B------:R-:W-:Y:S02]  /*14b0*/  FADD.FTZ R84, R3.reuse, R84 ;  /* 0x0000005403547221 */ /* 0x040fe40000010000 */
[----:B------:R-:W-:Y:S02]  /*14c0*/  FFMA.FTZ R110, R3, R143, R110 ;  /* 0x0000008f036e7223 */ /* 0x000fe4000001006e */
[----:B------:R-:W-:Y:S01]  /*14d0*/  FMUL.FTZ R24, R86, R3 ;  /* 0x0000000356187220 */ /* 0x000fe20000410000 */
[----:B------:R-:W-:Y:S01]  /*14e0*/  HADD2.F32 R3, -RZ, R2.H0_H0 ;  /* 0x20000002ff037230 */ /* 0x000fe20000004100 */
[----:B--2---:R-:W-:Y:S01]  /*14f0*/  @P0 FMUL.FTZ R153, R153, R6 ;  /* 0x0000000699990220 */ /* 0x004fe20000410000 */
[----:B------:R-:W-:Y:S02]  /*1500*/  HADD2.F32 R25, -RZ, R25.H0_H0 ;  /* 0x20000019ff197230 */ /* 0x000fe40000004100 */
[----:B------:R-:W-:Y:S01]  /*1510*/  HADD2.F32 R2, -RZ, R156.H0_H0 ;  /* 0x2000009cff027230 */ /* 0x000fe20000004100 */
[----:B------:R-:W-:Y:S01]  /*1520*/  @!P0 FADD.FTZ R23, R23, -R154 ;  /* 0x8000009a17178221 */ /* 0x000fe20000010000 */
[----:B------:R-:W-:Y:S01]  /*1530*/  MOV R10, R32 ;  /* 0x00000020000a7202 */ /* 0x000fe20000000f00 */
[----:B------:R-:W-:Y:S01]  /*1540*/  @!P0 FADD.FTZ R157, R26, -R154 ;  /* 0x8000009a1a9d8221 */ /* 0x000fe20000010000 */
[----:B------:R-:W-:Y:S01]  /*1550*/  SHF.R.U64 R154, R32, 0x10, R33 ;  /* 0x00000010209a7819 */ /* 0x000fe20000001221 */
[----:B------:R-:W-:Y:S01]  /*1560*/  @!P0 FMUL.FTZ R153, R136, R9 ;  /* 0x0000000988998220 */ /* 0x000fe20000410000 */
[----:B------:R-:W-:Y:S01]  /*1570*/  SHF.R.U64 R9, R30, 0x10, R31 ;  /* 0x000000101e097819 */ /* 0x000fe2000000121f */
[----:B---3--:R-:W-:Y:S01]  /*1580*/  @P0 FMUL.FTZ R155, R155, R8 ;  /* 0x000000089b9b0220 */ /* 0x008fe20000410000 */
[----:B------:R-:W-:Y:S01]  /*1590*/  MOV R26, R33 ;  /* 0x00000021001a7202 */ /* 0x000fe20000000f00 */
[----:B------:R-:W-:Y:S01]  /*15a0*/  @!P0 FMUL.FTZ R155, R136, R11 ;  /* 0x0000000b889b8220 */ /* 0x000fe20000410000 */
[----:B------:R-:W-:Y:S01]  /*15b0*/  SHF.R.U32.HI R32, RZ, 0x10, R33 ;  /* 0x00000010ff207819 */ /* 0x000fe20000011621 */
[----:B------:R-:W-:Y:S01]  /*15c0*/  HADD2.F32 R5, -RZ, R5.H0_H0 ;  /* 0x20000005ff057230 */ /* 0x000fe20000004100 */
[C---:B------:R-:W-:Y:S01]  /*15d0*/  FADD.FTZ R82, R25.reuse, R82 ;  /* 0x0000005219527221 */ /* 0x040fe20000010000 */
[----:B------:R-:W-:Y:S01]  /*15e0*/  MOV R8, R31 ;  /* 0x0000001f00087202 */ /* 0x000fe20000000f00 */
[----:B------:R-:W-:Y:S01]  /*15f0*/  FFMA.FTZ R83, R25, R142, R83 ;  /* 0x0000008e19537223 */ /* 0x000fe20000010053 */
[----:B------:R-:W-:Y:S01]  /*1600*/  SHF.R.U32.HI R11, RZ, 0x10, R31 ;  /* 0x00000010ff0b7819 */ /* 0x000fe2000001161f */
[----:B------:R-:W-:-:S02]  /*1610*/  FADD.FTZ R59, R2, R59 ;  /* 0x0000003b023b7221 */ /* 0x000fc40000010000 */
[----:B------:R-:W-:Y:S02]  /*1620*/  FFMA.FTZ R39, R2, R148, R39 ;  /* 0x0000009402277223 */ /* 0x000fe40000010027 */
[----:B------:R-:W-:Y:S01]  /*1630*/  FMUL.FTZ R33, R117, R2 ;  /* 0x0000000275217220 */ /* 0x000fe20000410000 */
[----:B------:R-:W-:Y:S01]  /*1640*/  MOV R31, R37 ;  /* 0x00000025001f7202 */ /* 0x000fe20000000f00 */
[----:B------:R-:W-:Y:S02]  /*1650*/  FMUL.FTZ R25, R111, R25 ;  /* 0x000000196f197220 */ /* 0x000fe40000410000 */
[----:B------:R-:W-:Y:S01]  /*1660*/  FADD.FTZ R2, RZ, R24 ;  /* 0x00000018ff027221 */ /* 0x000fe20000010000 */
[----:B------:R-:W-:Y:S01]  /*1670*/  HADD2.F32 R4, -RZ, R9.H0_H0 ;  /* 0x20000009ff047230 */ /* 0x000fe20000004100 */
[----:B------:R-:W-:Y:S02]  /*1680*/  @!P0 FMUL.FTZ R152, R136, R23 ;  /* 0x0000001788988220 */ /* 0x000fe40000410000 */
[----:B------:R-:W-:-:S02]  /*1690*/  FMUL.FTZ R23, R88, R5 ;  /* 0x0000000558177220 */ /* 0x000fc40000410000 */
[----:B------:R-:W-:Y:S01]  /*16a0*/  FADD.FTZ R2, R2, R25 ;  /* 0x0000001902027221 */ /* 0x000fe20000010000 */
[----:B------:R-:W-:Y:S01]  /*16b0*/  HADD2.F32 R167, -RZ, R31.H0_H0 ;  /* 0x2000001fffa77230 */ /* 0x000fe20000004100 */
[C---:B------:R-:W-:Y:S02]  /*16c0*/  FADD.FTZ R61, R4.reuse, R61 ;  /* 0x0000003d043d7221 */ /* 0x040fe40000010000 */
[----:B------:R-:W-:Y:S02]  /*16d0*/  FFMA.FTZ R41, R4, R12, R41 ;  /* 0x0000000c04297223 */ /* 0x000fe40000010029 */
[----:B------:R-:W-:Y:S02]  /*16e0*/  FMUL.FTZ R31, R119, R4 ;  /* 0x00000004771f7220 */ /* 0x000fe40000410000 */
[----:B------:R-:W-:Y:S01]  /*16f0*/  FADD.FTZ R4, R2, R23 ;  /* 0x0000001702047221 */ /* 0x000fe20000010000 */
[----:B------:R-:W-:Y:S01]  /*1700*/  HADD2.F32 R27, -RZ, R27.H0_H0 ;  /* 0x2000001bff1b7230 */ /* 0x000fe20000004100 */
        /* <DEDUP_REMOVED lines=13> */
[----:B------:R-:W-:Y:S01]  /*17e0*/  HADD2.F32 R34, -RZ, R157.H0_H0 ;  /* 0x2000009dff227230 */ /* 0x000fe20000004100 */
[----:B------:R-:W-:Y:S01]  /*17f0*/  MOV R30, R36 ;  /* 0x00000024001e7202 */ /* 0x000fe20000000f00 */
[C---:B------:R-:W-:Y:S01]  /*1800*/  FADD.FTZ R58, R3.reuse, R58 ;  /* 0x0000003a033a7221 */ /* 0x040fe20000010000 */
[----:B------:R-:W-:Y:S01]  /*1810*/  SHF.R.U64 R164, R36, 0x10, R37 ;  /* 0x0000001024a47819 */ /* 0x000fe20000001225 */
[----:B------:R-:W-:-:S02]  /*1820*/  FFMA.FTZ R38, R3, R145, R38 ;  /* 0x0000009103267223 */ /* 0x000fc40000010026 */
[----:B------:R-:W-:Y:S02]  /*1830*/  FMUL.FTZ R36, R90, R3 ;  /* 0x000000035a247220 */ /* 0x000fe40000410000 */
[----:B------:R-:W-:Y:S02]  /*1840*/  FADD.FTZ R3, R4, R27 ;  /* 0x0000001b04037221 */ /* 0x000fe40000010000 */
[----:B------:R-:W-:Y:S02]  /*1850*/  FFMA.FTZ R2, R27, R146, R2 ;  /* 0x000000921b027223 */ /* 0x000fe40000010002 */
[C---:B------:R-:W-:Y:S02]  /*1860*/  FADD.FTZ R80, R5.reuse, R80 ;  /* 0x0000005005507221 */ /* 0x040fe40000010000 */
[----:B------:R-:W-:Y:S01]  /*1870*/  FFMA.FTZ R81, R5, R144, R81 ;  /* 0x0000009005517223 */ /* 0x000fe20000010051 */
[----:B------:R-:W-:Y:S01]  /*1880*/  HADD2.F32 R5, -RZ, R6.H0_H0 ;  /* 0x20000006ff057230 */ /* 0x000fe20000004100 */
[----:B------:R-:W-:-:S02]  /*1890*/  FADD.FTZ R57, R34, R57 ;  /* 0x0000003922397221 */ /* 0x000fc40000010000 */
[----:B------:R-:W-:Y:S01]  /*18a0*/  FFMA.FTZ R0, R34, R147, R0 ;  /* 0x0000009322007223 */ /* 0x000fe20000010000 */
[----:B------:R-:W-:Y:S01]  /*18b0*/  HADD2.F32 R6, -RZ, R11.H0_H0 ;  /* 0x2000000bff067230 */ /* 0x000fe20000004100 */
[----:B------:R-:W-:Y:S02]  /*18c0*/  FMUL.FTZ R34, R115, R34 ;  /* 0x0000002273227220 */ /* 0x000fe40000410000 */
[----:B------:R-:W-:Y:S01]  /*18d0*/  FADD.FTZ R3, R3, R36 ;  /* 0x0000002403037221 */ /* 0x000fe20000010000 */
[----:B------:R-:W-:Y:S01]  /*18e0*/  HADD2.F32 R11, -RZ, R10.H0_H0 ;  /* 0x2000000aff0b7230 */ /* 0x000fe20000004100 */
[----:B------:R-:W-:Y:S01]  /*18f0*/  FFMA.FTZ R2, R36, R145, R2 ;  /* 0x0000009124027223 */ /* 0x000fe20000010002 */
[----:B------:R-:W-:Y:S01]  /*1900*/  HADD2.F32 R10, -RZ, R32.H0_H0 ;  /* 0x20000020ff0a7230 */ /* 0x000fe20000004100 */
[----:B------:R-:W-:Y:S02]  /*1910*/  FMUL.FTZ R32, R92, R5 ;  /* 0x000000055c207220 */ /* 0x000fe40000410000 */
        /* <DEDUP_REMOVED lines=10> */
[----:B------:R-:W-:Y:S01]  /*19c0*/  FADD.FTZ R4, R3, R30 ;  /* 0x0000001e03047221 */ /* 0x000fe20000010000 */
[----:B------:R-:W-:Y:S01]  /*19d0*/  MOV R29, R35 ;  /* 0x00000023001d7202 */ /* 0x000fe20000000f00 */
[----:B------:R-:W-:-:S02]  /*19e0*/  @P0 FMUL.FTZ R22, R22, R163 ;  /* 0x000000a316160220 */ /* 0x000fc40000410000 */
[----:B------:R-:W-:Y:S02]  /*19f0*/  FFMA.FTZ R2, R30, R151, R2 ;  /* 0x000000971e027223 */ /* 0x000fe40000010002 */
[----:B------:R-:W-:Y:S01]  /*1a00*/  @!P0 FMUL.FTZ R22, R136, R159 ;  /* 0x0000009f88168220 */ /* 0x000fe20000410000 */
[----:B------:R-:W-:Y:S01]  /*1a10*/  HADD2.F32 R159, -RZ, R28.H0_H0 ;  /* 0x2000001cff9f7230 */ /* 0x000fe20000004100 */
[----:B------:R-:W-:Y:S02]  /*1a20*/  FMUL.FTZ R28, R96, R9 ;  /* 0x00000009601c7220 */ /* 0x000fe40000410000 */
[----:B------:R-:W-:Y:S02]  /*1a30*/  FADD.FTZ R3, R4, R31 ;  /* 0x0000001f04037221 */ /* 0x000fe40000010000 */
[----:B------:R-:W-:Y:S01]  /*1a40*/  FFMA.FTZ R2, R31, R12, R2 ;  /* 0x0000000c1f027223 */ /* 0x000fe20000010002 */
[----:B------:R-:W-:Y:S01]  /*1a50*/  HADD2.F32 R161, -RZ, R29.H0_H0 ;  /* 0x2000001dffa17230 */ /* 0x000fe20000004100 */
[----:B------:R-:W-:-:S02]  /*1a60*/  FMUL.FTZ R29, R121, R6 ;  /* 0x00000006791d7220 */ /* 0x000fc40000410000 */
[----:B------:R-:W-:Y:S01]  /*1a70*/  FADD.FTZ R4, R3, R28 ;  /* 0x0000001c03047221 */ /* 0x000fe20000010000 */
[----:B------:R-:W-:Y:S01]  /*1a80*/  SHF.R.U32.HI R160, RZ, 0x10, R35 ;  /* 0x00000010ffa07819 */ /* 0x000fe20000011623 */
[----:B------:R-:W-:Y:S01]  /*1a90*/  FFMA.FTZ R2, R28, R13, R2 ;  /* 0x0000000d1c027223 */ /* 0x000fe20000010002 */
[----:B------:R-:W-:Y:S01]  /*1aa0*/  HADD2.F32 R8, -RZ, R154.H0_H0 ;  /* 0x2000009aff087230 */ /* 0x000fe20000004100 */
[----:B------:R-:W-:Y:S01]  /*1ab0*/  FADD.FTZ R3, R4, R29 ;  /* 0x0000001d04037221 */ /* 0x000fe20000010000 */
[----:B------:R-:W-:Y:S01]  /*1ac0*/  HADD2.F32 R35, -RZ, R26.H0_H0 ;  /* 0x2000001aff237230 */ /* 0x000fe20000004100 */
        /* <DEDUP_REMOVED lines=12> */
[----:B------:R-:W-:Y:S01]  /*1b90*/  HADD2.F32 R158, -RZ, R158.H0_H0 ;  /* 0x2000009eff9e7230 */ /* 0x000fe20000004100 */
        /* <DEDUP_REMOVED lines=17> */
[----:B------:R-:W-:Y:S01]  /*1cb0*/  HADD2.F32 R164, -RZ, R164.H0_H0 ;  /* 0x200000a4ffa47230 */ /* 0x000fe20000004100 */
        /* <DEDUP_REMOVED lines=49> */
.L_x_2277:
        /* <DEDUP_REMOVED lines=18> */
.L_x_2278:
        /* <DEDUP_REMOVED lines=124> */
.L_x_2275:
        /* <DEDUP_REMOVED lines=30> */
.L_x_2272:
        /* <DEDUP_REMOVED lines=35> */
.L_x_2273:
[----:B------:R-:W-:Y:S01]  /*2cc0*/  HFMA2.MMA R11, -RZ, RZ, 0, 9.5367431640625e-07 ;  /* 0x00000010ff0b7435 */ /* 0x000fe200000001ff */
[----:B------:R-:W-:-:S02]  /*2cd0*/  MOV R6, R8 ;  /* 0x0000000800067202 */ /* 0x000fc40000000f00 */
[----:B------:R-:W-:Y:S02]  /*2ce0*/  MOV R166, 0x1f ;  /* 0x0000001f00a67802 */ /* 0x000fe40000000f00 */
[----:B------:R-:W-:Y:S02]  /*2cf0*/  MOV R165, 0xffffffff ;  /* 0xffffffff00a57802 */ /* 0x000fe40000000f00 */
[----:B------:R-:W-:Y:S02]  /*2d00*/  MOV R2, 0x2d20 ;  /* 0x00002d2000027802 */ /* 0x000fe40000000f00 */
[----:B------:R-:W-:Y:S05]  /*2d10*/  CALL.REL.NOINC `($__internal_165_$__cuda_sm70_shflsync_down_p) ;  /* 0x0000045000007944 */ /* 0x000fea0003c00000 */
[----:B-1----:R-:W-:Y:S01]  /*2d20*/  MOV R5, R166 ;  /* 0x000000a600057202 */ /* 0x002fe20000000f00 */
[----:B0-----:R-:W-:Y:S05]  /*2d30*/  BRA `(.L_x_2277) ;  /* 0xfffff29000007947 */ /* 0x001fea000383ffff */
.L_x_2274:
[----:B------:R-:W-:Y:S01]  /*2d40*/  HFMA2.MMA R11, -RZ, RZ, 0, 9.5367431640625e-07 ;  /* 0x00000010ff0b7435 */ /* 0x000fe200000001ff */
[----:B------:R-:W-:Y:S02]  /*2d50*/  MOV R6, R7 ;  /* 0x0000000700067202 */ /* 0x000fe40000000f00 */
[----:B------:R-:W-:Y:S02]  /*2d60*/  MOV R166, 0x1f ;  /* 0x0000001f00a67802 */ /* 0x000fe40000000f00 */
[----:B------:R-:W-:-:S02]  /*2d70*/  MOV R165, 0xffffffff ;  /* 0xffffffff00a57802 */ /* 0x000fc40000000f00 */
[----:B------:R-:W-:Y:S02]  /*2d80*/  MOV R2, 0x2da0 ;  /* 0x00002da000027802 */ /* 0x000fe40000000f00 */
[----:B01----:R-:W-:Y:S05]  /*2d90*/  CALL.REL.NOINC `($__internal_165_$__cuda_sm70_shflsync_down_p) ;  /* 0x000003d000007944 */ /* 0x003fea0003c00000 */
[----:B------:R-:W-:Y:S01]  /*2da0*/  FADD.FTZ R8, R8, R5 ;  /* 0x0000000508087221 */ /* 0x000fe20000010000 */
[----:B0-----:R-:W-:Y:S01]  /*2db0*/  HFMA2.MMA R11, -RZ, RZ, 0, 4.76837158203125e-07 ;  /* 0x00000008ff0b7435 */ /* 0x001fe200000001ff */
[----:B-1----:R-:W-:Y:S01]  /*2dc0*/  FADD.FTZ R7, R7, R166 ;  /* 0x000000a607077221 */ /* 0x002fe20000010000 */
[----:B------:R-:W-:Y:S02]  /*2dd0*/  MOV R166, 0x1f ;  /* 0x0000001f00a67802 */ /* 0x000fe40000000f00 */
[----:B------:R-:W-:Y:S02]  /*2de0*/  MOV R165, 0xffffffff ;  /* 0xffffffff00a57802 */ /* 0x000fe40000000f00 */
[----:B------:R-:W-:Y:S02]  /*2df0*/  MOV R6, R8 ;  /* 0x0000000800067202 */ /* 0x000fe40000000f00 */
[----:B------:R-:W-:Y:S02]  /*2e00*/  MOV R2, 0x2e20 ;  /* 0x00002e2000027802 */ /* 0x000fe40000000f00 */
[----:B------:R-:W-:Y:S05]  /*2e10*/  CALL.REL.NOINC `($__internal_165_$__cuda_sm70_shflsync_down_p) ;  /* 0x0000035000007944 */ /* 0x000fea0003c00000 */
[----:B0-----:R-:W-:Y:S01]  /*2e20*/  HFMA2.MMA R11, -RZ, RZ, 0, 4.76837158203125e-07 ;  /* 0x00000008ff0b7435 */ /* 0x001fe200000001ff */
[----:B-1----:R-:W-:-:S02]  /*2e30*/  MOV R5, R166 ;  /* 0x000000a600057202 */ /* 0x002fc40000000f00 */
[----:B------:R-:W-:Y:S02]  /*2e40*/  MOV R6, R7 ;  /* 0x0000000700067202 */ /* 0x000fe40000000f00 */
[----:B------:R-:W-:Y:S02]  /*2e50*/  MOV R166, 0x1f ;  /* 0x0000001f00a67802 */ /* 0x000fe40000000f00 */
[----:B------:R-:W-:Y:S02]  /*2e60*/  MOV R165, 0xffffffff ;  /* 0xffffffff00a57802 */ /* 0x000fe40000000f00 */
[----:B------:R-:W-:Y:S02]  /*2e70*/  MOV R2, 0x2e90 ;  /* 0x00002e9000027802 */ /* 0x000fe40000000f00 */
[----:B------:R-:W-:Y:S05]  /*2e80*/  CALL.REL.NOINC `($__internal_165_$__cuda_sm70_shflsync_down_p) ;  /* 0x000002e000007944 */ /* 0x000fea0003c00000 */
[----:B------:R-:W-:Y:S01]  /*2e90*/  FADD.FTZ R8, R5, R8 ;  /* 0x0000000805087221 */ /* 0x000fe20000010000 */
[----:B0-----:R-:W-:Y:S01]  /*2ea0*/  HFMA2.MMA R11, -RZ, RZ, 0, 2.384185791015625e-07 ;  /* 0x00000004ff0b7435 */ /* 0x001fe200000001ff */
[----:B-1----:R-:W-:Y:S01]  /*2eb0*/  FADD.FTZ R7, R7, R166 ;  /* 0x000000a607077221 */ /* 0x002fe20000010000 */
[----:B------:R-:W-:Y:S02]  /*2ec0*/  MOV R166, 0x1f ;  /* 0x0000001f00a67802 */ /* 0x000fe40000000f00 */
[----:B------:R-:W-:-:S02]  /*2ed0*/  MOV R165, 0xffffffff ;  /* 0xffffffff00a57802 */ /* 0x000fc40000000f00 */
[----:B------:R-:W-:Y:S02]  /*2ee0*/  MOV R6, R8 ;  /* 0x0000000800067202 */ /* 0x000fe40000000f00 */
[----:B------:R-:W-:Y:S02]  /*2ef0*/  MOV R2, 0x2f10 ;  /* 0x00002f1000027802 */ /* 0x000fe40000000f00 */
[----:B------:R-:W-:Y:S05]  /*2f00*/  CALL.REL.NOINC `($__internal_165_$__cuda_sm70_shflsync_down_p) ;  /* 0x0000026000007944 */ /* 0x000fea0003c00000 */
[----:B0-----:R-:W-:Y:S01]  /*2f10*/  HFMA2.MMA R11, -RZ, RZ, 0, 2.384185791015625e-07 ;  /* 0x00000004ff0b7435 */ /* 0x001fe200000001ff */
[----:B-1----:R-:W-:Y:S02]  /*2f20*/  MOV R5, R166 ;  /* 0x000000a600057202 */ /* 0x002fe40000000f00 */
[----:B------:R-:W-:Y:S02]  /*2f30*/  MOV R6, R7 ;  /* 0x0000000700067202 */ /* 0x000fe40000000f00 */
[----:B------:R-:W-:Y:S02]  /*2f40*/  MOV R166, 0x1f ;  /* 0x0000001f00a67802 */ /* 0x000fe40000000f00 */
[----:B------:R-:W-:Y:S02]  /*2f50*/  MOV R165, 0xffffffff ;  /* 0xffffffff00a57802 */ /* 0x000fe40000000f00 */
[----:B------:R-:W-:-:S02]  /*2f60*/  MOV R2, 0x2f80 ;  /* 0x00002f8000027802 */ /* 0x000fc40000000f00 */
[----:B------:R-:W-:Y:S05]  /*2f70*/  CALL.REL.NOINC `($__internal_165_$__cuda_sm70_shflsync_down_p) ;  /* 0x000001f000007944 */ /* 0x000fea0003c00000 */
[----:B------:R-:W-:Y:S01]  /*2f80*/  FADD.FTZ R8, R5, R8 ;  /* 0x0000000805087221 */ /* 0x000fe20000010000 */
[----:B0-----:R-:W-:Y:S01]  /*2f90*/  HFMA2.MMA R11, -RZ, RZ, 0, 1.1920928955078125e-07 ;  /* 0x00000002ff0b7435 */ /* 0x001fe200000001ff */
[----:B-1----:R-:W-:Y:S01]  /*2fa0*/  FADD.FTZ R9, R7, R166 ;  /* 0x000000a607097221 */ /* 0x002fe20000010000 */
[----:B------:R-:W-:-:S02]  /*2fb0*/  MOV R166, 0x1f ;  /* 0x0000001f00a67802 */ /* 0x000fc40000000f00 */
[----:B------:R-:W-:Y:S02]  /*2fc0*/  MOV R165, 0xffffffff ;  /* 0xffffffff00a57802 */ /* 0x000fe40000000f00 */
[----:B------:R-:W-:Y:S02]  /*2fd0*/  MOV R6, R8 ;  /* 0x0000000800067202 */ /* 0x000fe40000000f00 */
[----:B------:R-:W-:Y:S02]  /*2fe0*/  MOV R2, 0x3000 ;  /* 0x0000300000027802 */ /* 0x000fe40000000f00 */
[----:B------:R-:W-:Y:S05]  /*2ff0*/  CALL.REL.NOINC `($__internal_165_$__cuda_sm70_shflsync_down_p) ;  /* 0x0000017000007944 */ /* 0x000fea0003c00000 */
[----:B0-----:R-:W-:Y:S01]  /*3000*/  HFMA2.MMA R11, -RZ, RZ, 0, 1.1920928955078125e-07 ;  /* 0x00000002ff0b7435 */ /* 0x001fe200000001ff */
[----:B-1----:R-:W-:Y:S02]  /*3010*/  MOV R5, R166 ;  /* 0x000000a600057202 */ /* 0x002fe40000000f00 */
[----:B------:R-:W-:Y:S02]  /*3020*/  MOV R6, R9 ;  /* 0x0000000900067202 */ /* 0x000fe40000000f00 */
[----:B------:R-:W-:Y:S02]  /*3030*/  MOV R166, 0x1f ;  /* 0x0000001f00a67802 */ /* 0x000fe40000000f00 */
[----:B------:R-:W-:-:S02]  /*3040*/  MOV R165, 0xffffffff ;  /* 0xffffffff00a57802 */ /* 0x000fc40000000f00 */
[----:B------:R-:W-:Y:S02]  /*3050*/  MOV R2, 0x3070 ;  /* 0x0000307000027802 */ /* 0x000fe40000000f00 */
[----:B------:R-:W-:Y:S05]  /*3060*/  CALL.REL.NOINC `($__internal_165_$__cuda_sm70_shflsync_down_p) ;  /* 0x0000010000007944 */ /* 0x000fea0003c00000 */
[----:B------:R-:W-:Y:S01]  /*3070*/  FADD.FTZ R7, R5, R8 ;  /* 0x0000000805077221 */ /* 0x000fe20000010000 */
[----:B0-----:R-:W-:Y:S01]  /*3080*/  HFMA2.MMA R11, -RZ, RZ, 0, 5.9604644775390625e-08 ;  /* 0x00000001ff0b7435 */ /* 0x001fe200000001ff */
[----:B-1----:R-:W-:Y:S01]  /*3090*/  FADD.FTZ R9, R9, R166 ;  /* 0x000000a609097221 */ /* 0x002fe20000010000 */
[----:B------:R-:W-:Y:S02]  /*30a0*/  MOV R166, 0x1f ;  /* 0x0000001f00a67802 */ /* 0x000fe40000000f00 */
[----:B------:R-:W-:Y:S02]  /*30b0*/  MOV R165, 0xffffffff ;  /* 0xffffffff00a57802 */ /* 0x000fe40000000f00 */
[----:B------:R-:W-:Y:S02]  /*30c0*/  MOV R6, R7 ;  /* 0x0000000700067202 */ /* 0x000fe40000000f00 */
[----:B------:R-:W-:Y:S02]  /*30d0*/  MOV R2, 0x30f0 ;  /* 0x000030f000027802 */ /* 0x000fe40000000f00 */
[----:B------:R-:W-:Y:S05]  /*30e0*/  CALL.REL.NOINC `($__internal_165_$__cuda_sm70_shflsync_down_p) ;  /* 0x0000008000007944 */ /* 0x000fea0003c00000 */
[----:B0-----:R-:W-:Y:S01]  /*30f0*/  HFMA2.MMA R11, -RZ, RZ, 0, 5.9604644775390625e-08 ;  /* 0x00000001ff0b7435 */ /* 0x001fe200000001ff */
[----:B-1----:R-:W-:-:S02]  /*3100*/  MOV R10, R166 ;  /* 0x000000a6000a7202 */ /* 0x002fc40000000f00 */
[----:B------:R-:W-:Y:S02]  /*3110*/  MOV R6, R9 ;  /* 0x0000000900067202 */ /* 0x000fe40000000f00 */
[----:B------:R-:W-:Y:S02]  /*3120*/  MOV R166, 0x1f ;  /* 0x0000001f00a67802 */ /* 0x000fe40000000f00 */
[----:B------:R-:W-:Y:S02]  /*3130*/  MOV R165, 0xffffffff ;  /* 0xffffffff00a57802 */ /* 0x000fe40000000f00 */
[----:B------:R-:W-:Y:S02]  /*3140*/  MOV R2, 0x3160 ;  /* 0x0000316000027802 */ /* 0x000fe40000000f00 */
[----:B------:R-:W-:Y:S05]  /*3150*/  CALL.REL.NOINC `($__internal_165_$__cuda_sm70_shflsync_down_p) ;  /* 0x0000001000007944 */ /* 0x000fea0003c00000 */
[----:B01----:R-:W-:Y:S05]  /*3160*/  BRA `(.L_x_2278) ;  /* 0xffffef8000007947 */ /* 0x003fea000383ffff */
        .weak           $__internal_165_$__cuda_sm70_shflsync_down_p
        .type           $__internal_165_$__cuda_sm70_shflsync_down_p,@function
        .size           $__internal_165_$__cuda_sm70_shflsync_down_p,(.L_x_3572 - $__internal_165_$__cuda_sm70_shflsync_down_p)
$__internal_165_$__cuda_sm70_shflsync_down_p:
[----:B------:R-:W-:Y:S01]  /*3170*/  HFMA2.MMA R3, -RZ, RZ, 0, 0 ;  /* 0x00000000ff037435 */ /* 0x000fe200000001ff */
[----:B------:R-:W-:Y:S04]  /*3180*/  WARPSYNC R165 ;  /* 0x000000a500007348 */ /* 0x000fe80003800000 */
[----:B------:R0:W1:Y:S01]  /*3190*/  SHFL.DOWN PT, R166, R6, R11, R166 ;  /* 0x0800000b06a67389 */ /* 0x00006200000e00a6 */
[----:B------:R-:W-:Y:S05]  /*31a0*/  RET.REL.NODEC R2 `(_ZN10layer_norm13ln_bwd_kernelINS_13Kernel_traitsI6__halffS2_fjLj6144ELj1ELj1ELj8ELj16ENS_18Kernel_traits_baseILj6144ES2_fS2_fjLj256EEEEEEEvNS_9BwdParamsE) ;  /* 0xffffce5002007950 */ /* 0x000fea0003c3ffff */
.L_x_2279:
        /* <DEDUP_REMOVED lines=13> */
.L_x_3572:


//--------------------- .text._ZN10layer_norm22ln_bwd_finalize_kernelINS_22Kernel_traits_finalizeILj6144E6__halfS2_S2_fjLj1024ELj4ENS_18Kernel_traits_baseILj6144ES2_S2_S2_fjLj1024EEEEEEEvNS_9BwdParamsE --------------------------
	.section	.text._ZN10layer_norm22ln_bwd_finalize_kernelINS_22Kernel_traits_finalizeILj6144E6__halfS2_S2_fjLj1024ELj4ENS_18Kernel_traits_baseILj6144ES2_S2_S2_fjLj1024EEEEEEEvNS_9BwdParamsE,"ax",@progbits
	.sectioninfo	@"SHI_REGISTERS=32"
	.align	128
        .global         _ZN10layer_norm22ln_bwd_finalize_kernelINS_22Kernel_traits_finalizeILj6144E6__halfS2_S2_fjLj1024ELj4ENS_18Kernel_traits_baseILj6144ES2_S2_S2_fjLj1024EEEEEEEvNS_9BwdParamsE
        .type           _ZN10layer_norm22ln_bwd_finalize_kernelINS_22Kernel_traits_finalizeILj6144E6__halfS2_S2_fjLj1024ELj4ENS_18Kernel_traits_baseILj6144ES2_S2_S2_fjLj1024EEEEEEEvNS_9BwdParamsE,@function
        .size           _ZN10layer_norm22ln_bwd_finalize_kernelINS_22Kernel_traits_finalizeILj6144E6__halfS2_S2_fjLj1024ELj4ENS_18Kernel_traits_baseILj6144ES2_S2_S2_fjLj1024EEEEEEEvNS_9BwdParamsE,(.L_x_3573 - _ZN10layer_norm22ln_bwd_finalize_kernelINS_22Kernel_traits_finalizeILj6144E6__halfS2_S2_fjLj1024ELj4ENS_18Kernel_traits_baseILj6144ES2_S2_S2_fjLj1024EEEEEEEvNS_9BwdParamsE)
        .other          _ZN10layer_norm22ln_bwd_finalize_kernelINS_22Kernel_traits_finalizeILj6144E6__halfS2_S2_fjLj1024ELj4ENS_18Kernel_traits_baseILj6144ES2_S2_S2_fjLj1024EEEEEEEvNS_9BwdParamsE,@"STO_CUDA_ENTRY STV_DEFAULT"
_ZN10layer_norm22ln_bwd_finalize_kernelINS_22Kernel_traits_finalizeILj6144E6__halfS2_S2_fjLj1024ELj4ENS_18Kernel_traits_baseILj6144ES2_S2_S2_fjLj1024EEEEEEEvNS_9BwdParamsE:
.text._ZN10layer_norm22ln_bwd_finalize_kernelINS_22Kernel_traits_finalizeILj6144E6__halfS2_S2_fjLj1024ELj4ENS_18Kernel_traits_baseILj6144ES2_S2_S2_fjLj1024EEEEEEEvNS_9BwdParamsE:
        /* <DEDUP_REMOVED lines=19> */
.L_x_2292:
        /* <DEDUP_REMOVED lines=27> */
.L_x_2284:
        /* <DEDUP_REMOVED lines=32> */
.L_x_2283:
[----:B------:R-:W-:Y:S05]  /*04e0*/  BSYNC B1 ;  /* 0x0000000000017941 */ /* 0x000fea0003800000 */
.L_x_2282:
        /* <DEDUP_REMOVED lines=22> */
.L_x_2286:
[----:B------:R-:W-:Y:S05]  /*0650*/  BSYNC B1 ;  /* 0x0000000000017941 */ /* 0x000fea0003800000 */
.L_x_2285:
        /* <DEDUP_REMOVED lines=10> */
.L_x_2281:
[----:B------:R-:W-:Y:S05]  /*0700*/  BSYNC B0 ;  /* 0x0000000000007941 */ /* 0x000fea0003800000 */
.L_x_2280:
        /* <DEDUP_REMOVED lines=11> */
.L_x_2293:
        /* <DEDUP_REMOVED lines=18> */
.L_x_2294:
[----:B------:R-:W-:Y:S01]  /*08e0*/  @!P1 SHF.R.U32.HI R2, RZ, 0x3, R0 ;  /* 0x00000003ff029819 */ /* 0x000fe20000011600 */
[----:B---3--:R-:W-:Y:S02]  /*08f0*/  FADD.FTZ R5, R5, R10 ;  /* 0x0000000a05057221 */ /* 0x008fe40000010000 */
[----:B--2---:R-:W-:Y:S01]  /*0900*/  FADD.FTZ R7, R7, R4 ;  /* 0x0000000407077221 */ /* 0x004fe20000010000 */
[----:B------:R-:W-:-:S05]  /*0910*/  @!P1 LOP3.LUT R2, R2, 0x1ffffffc, RZ, 0xc0, !PT ;  /* 0x1ffffffc02029812 */ /* 0x000fca00078ec0ff */
[----:B------:R2:W-:Y:S04]  /*0920*/  @!P1 STS [R2+0x2000], R5 ;  /* 0x0020000502009388 */ /* 0x0005e80000000800 */
[----:B------:R2:W-:Y:S02]  /*0930*/  @!P1 STS [R2+0x2080], R7 ;  /* 0x0020800702009388 */ /* 0x0005e40000000800 */
.L_x_2287:
        /* <DEDUP_REMOVED lines=13> */
.L_x_2291:
[----:B------:R-:W-:Y:S05]  /*0a10*/  BSYNC B0 ;  /* 0x0000000000007941 */ /* 0x000fea0003800000 */
.L_x_2290:
[C---:B------:R-:W-:Y:S02]  /*0a20*/  ISETP.GT.U32.AND P1, PT, R18.reuse, -0x1801, PT ;  /* 0xffffe7ff1200780c */ /* 0x040fe40003f24070 */
[----:B------:R-:W-:Y:S02]  /*0a30*/  IADD3 R18, R18, 0x1800, RZ ;  /* 0x0000180012127810 */ /* 0x000fe40007ffe0ff */
[----:B------:R-:W-:-:S09]  /*0a40*/  IADD3 R19, R19, 0xc00, RZ ;  /* 0x00000c0013137810 */ /* 0x000fd20007ffe0ff */
[----:B012---:R-:W-:Y:S05]  /*0a50*/  @P1 BRA `(.L_x_2292) ;  /* 0xfffff6d000001947 */ /* 0x007fea000383ffff */
[----:B------:R-:W-:Y:S05]  /*0a60*/  EXIT ;  /* 0x000000000000794d */ /* 0x000fea0003800000 */
.L_x_2288:
[----:B--2---:R-:W-:Y:S01]  /*0a70*/  IMAD.MOV.U32 R10, RZ, RZ, R4 ;  /* 0x000000ffff0a7224 */ /* 0x004fe200078e0004 */
[----:B------:R-:W-:Y:S01]  /*0a80*/  MOV R9, 0x1 ;  /* 0x0000000100097802 */ /* 0x000fe20000000f00 */
[----:B------:R-:W-:Y:S01]  /*0a90*/  IMAD.MOV.U32 R6, RZ, RZ, 0x1f ;  /* 0x0000001fff067424 */ /* 0x000fe200078e00ff */
[----:B------:R-:W-:Y:S02]  /*0aa0*/  MOV R11, 0xffffffff ;  /* 0xffffffff000b7802 */ /* 0x000fe40000000f00 */
[----:B------:R-:W-:Y:S02]  /*0ab0*/  MOV R2, 0xad0 ;  /* 0x00000ad000027802 */ /* 0x000fe40000000f00 */
[----:B01----:R-:W-:Y:S05]  /*0ac0*/  CALL.REL.NOINC `($__internal_166_$__cuda_sm70_shflsync_bfly_p) ;  /* 0x000003c000007944 */ /* 0x003fea0003c00000 */
[----:B-1----:R-:W-:Y:S01]  /*0ad0*/  IMAD.MOV.U32 R3, RZ, RZ, R6 ;  /* 0x000000ffff037224 */ /* 0x002fe200078e0006 */
[----:B0-----:R-:W-:Y:S05]  /*0ae0*/  BRA `(.L_x_2293) ;  /* 0xfffffcd000007947 */ /* 0x001fea000383ffff */
.L_x_2289:
[----:B------:R-:W-:Y:S01]  /*0af0*/  HFMA2.MMA R6, -RZ, RZ, 0, 1.847743988037109375e-06 ;  /* 0x0000001fff067435 */ /* 0x000fe200000001ff */
[----:B------:R-:W-:Y:S01]  /*0b00*/  MOV R10, R13 ;  /* 0x0000000d000a7202 */ /* 0x000fe20000000f00 */
[----:B------:R-:W-:Y:S01]  /*0b10*/  IMAD.MOV.U32 R9, RZ, RZ, 0x2 ;  /* 0x00000002ff097424 */ /* 0x000fe200078e00ff */
[----:B------:R-:W-:Y:S01]  /*0b20*/  MOV R2, 0xb50 ;  /* 0x00000b5000027802 */ /* 0x000fe20000000f00 */
[----:B------:R-:W-:-:S02]  /*0b30*/  IMAD.MOV.U32 R11, RZ, RZ, -0x1 ;  /* 0xffffffffff0b7424 */ /* 0x000fc400078e00ff */
[----:B012---:R-:W-:Y:S05]  /*0b40*/  CALL.REL.NOINC `($__internal_166_$__cuda_sm70_shflsync_bfly_p) ;  /* 0x0000034000007944 */ /* 0x007fea0003c00000 */
[----:B01----:R-:W-:Y:S01]  /*0b50*/  FADD.FTZ R10, R13, R6 ;  /* 0x000000060d0a7221 */ /* 0x003fe20000010000 */
[----:B------:R-:W-:Y:S01]  /*0b60*/  MOV R9, 0x4 ;  /* 0x0000000400097802 */ /* 0x000fe20000000f00 */
[----:B------:R-:W-:Y:S01]  /*0b70*/  IMAD.MOV.U32 R6, RZ, RZ, 0x1f ;  /* 0x0000001fff067424 */ /* 0x000fe200078e00ff */
[----:B------:R-:W-:-:S02]  /*0b80*/  MOV R11, 0xffffffff ;  /* 0xffffffff000b7802 */ /* 0x000fc40000000f00 */
[----:B------:R-:W-:Y:S02]  /*0b90*/  MOV R2, 0xbb0 ;  /* 0x00000bb000027802 */ /* 0x000fe40000000f00 */
[----:B------:R-:W-:Y:S05]  /*0ba0*/  CALL.REL.NOINC `($__internal_166_$__cuda_sm70_shflsync_bfly_p) ;  /* 0x000002e000007944 */ /* 0x000fea0003c00000 */
[----:B01----:R-:W-:Y:S01]  /*0bb0*/  FADD.FTZ R10, R10, R6 ;  /* 0x000000060a0a7221 */ /* 0x003fe20000010000 */
[----:B------:R-:W-:Y:S01]  /*0bc0*/  HFMA2.MMA R6, -RZ, RZ, 0, 1.847743988037109375e-06 ;  /* 0x0000001fff067435 */ /* 0x000fe200000001ff */
[----:B------:R-:W-:Y:S01]  /*0bd0*/  IMAD.MOV.U32 R9, RZ, RZ, 0x8 ;  /* 0x00000008ff097424 */ /* 0x000fe200078e00ff */
[----:B------:R-:W-:Y:S01]  /*0be0*/  MOV R2, 0xc10 ;  /* 0x00000c1000027802 */ /* 0x000fe20000000f00 */
[----:B------:R-:W-:-:S03]  /*0bf0*/  IMAD.MOV.U32 R11, RZ, RZ, -0x1 ;  /* 0xffffffffff0b7424 */ /* 0x000fc600078e00ff */
[----:B------:R-:W-:Y:S05]  /*0c00*/  CALL.REL.NOINC `($__internal_166_$__cuda_sm70_shflsync_bfly_p) ;  /* 0x0000028000007944 */ /* 0x000fea0003c00000 */
[----:B-1----:R-:W-:Y:S01]  /*0c10*/  FADD.FTZ R4, R10, R6 ;  /* 0x000000060a047221 */ /* 0x002fe20000010000 */
[----:B0-----:R-:W-:Y:S01]  /*0c20*/  MOV R9, 0x10 ;  /* 0x0000001000097802 */ /* 0x001fe20000000f00 */
[----:B------:R-:W-:Y:S01]  /*0c30*/  IMAD.MOV.U32 R6, RZ, RZ, 0x1f ;  /* 0x0000001fff067424 */ /* 0x000fe200078e00ff */
[----:B------:R-:W-:Y:S01]  /*0c40*/  MOV R11, 0xffffffff ;  /* 0xffffffff000b7802 */ /* 0x000fe20000000f00 */
[----:B------:R-:W-:Y:S01]  /*0c50*/  IMAD.MOV.U32 R10, RZ, RZ, R4 ;  /* 0x000000ffff0a7224 */ /* 0x000fe200078e0004 */
[----:B------:R-:W-:Y:S02]  /*0c60*/  MOV R2, 0xc80 ;  /* 0x00000c8000027802 */ /* 0x000fe40000000f00 */
[----:B------:R-:W-:Y:S05]  /*0c70*/  CALL.REL.NOINC `($__internal_166_$__cuda_sm70_shflsync_bfly_p) ;  /* 0x0000021000007944 */ /* 0x000fea0003c00000 */
[----:B0-----:R-:W-:Y:S01]  /*0c80*/  HFMA2.MMA R9, -RZ, RZ, 0, 5.9604644775390625e-08 ;  /* 0x00000001ff097435 */ /* 0x001fe200000001ff */
[----:B-1----:R-:W-:Y:S01]  /*0c90*/  MOV R7, R6 ;  /* 0x0000000600077202 */ /* 0x002fe20000000f00 */
[----:B------:R-:W-:Y:S01]  /*0ca0*/  IMAD.MOV.U32 R10, RZ, RZ, R5 ;  /* 0x000000ffff0a7224 */ /* 0x000fe200078e0005 */
[----:B------:R-:W-:Y:S01]  /*0cb0*/  MOV R6, 0x1f ;  /* 0x0000001f00067802 */ /* 0x000fe20000000f00 */
[----:B------:R-:W-:Y:S01]  /*0cc0*/  IMAD.MOV.U32 R11, RZ, RZ, -0x1 ;  /* 0xffffffffff0b7424 */ /* 0x000fe200078e00ff */
[----:B------:R-:W-:-:S02]  /*0cd0*/  MOV R2, 0xcf0 ;  /* 0x00000cf000027802 */ /* 0x000fc40000000f00 */
[----:B------:R-:W-:Y:S05]  /*0ce0*/  CALL.REL.NOINC `($__internal_166_$__cuda_sm70_shflsync_bfly_p) ;  /* 0x000001a000007944 */ /* 0x000fea0003c00000 */
[----:B0-----:R-:W-:Y:S01]  /*0cf0*/  HFMA2.MMA R9, -RZ, RZ, 0, 1.1920928955078125e-07 ;  /* 0x00000002ff097435 */ /* 0x001fe200000001ff */
[----:B-1----:R-:W-:Y:S01]  /*0d00*/  FADD.FTZ R10, R5, R6 ;  /* 0x00000006050a7221 */ /* 0x002fe20000010000 */
[----:B------:R-:W-:Y:S01]  /*0d10*/  MOV R6, 0x1f ;  /* 0x0000001f00067802 */ /* 0x000fe20000000f00 */
[----:B------:R-:W-:Y:S01]  /*0d20*/  IMAD.MOV.U32 R11, RZ, RZ, -0x1 ;  /* 0xffffffffff0b7424 */ /* 0x000fe200078e00ff */
[----:B------:R-:W-:-:S02]  /*0d30*/  MOV R2, 0xd50 ;  /* 0x00000d5000027802 */ /* 0x000fc40000000f00 */
[----:B------:R-:W-:Y:S05]  /*0d40*/  CALL.REL.NOINC `($__internal_166_$__cuda_sm70_shflsync_bfly_p) ;  /* 0x0000014000007944 */ /* 0x000fea0003c00000 */
[----:B0-----:R-:W-:Y:S01]  /*0d50*/  HFMA2.MMA R9, -RZ, RZ, 0, 2.384185791015625e-07 ;  /* 0x00000004ff097435 */ /* 0x001fe200000001ff */
[----:B-1----:R-:W-:Y:S01]  /*0d60*/  FADD.FTZ R10, R10, R6 ;  /* 0x000000060a0a7221 */ /* 0x002fe20000010000 */
[----:B------:R-:W-:Y:S01]  /*0d70*/  MOV R6, 0x1f ;  /* 0x0000001f00067802 */ /* 0x000fe20000000f00 */
[----:B------:R-:W-:Y:S01]  /*0d80*/  IMAD.MOV.U32 R11, RZ, RZ, -0x1 ;  /* 0xffffffffff0b7424 */ /* 0x000fe200078e00ff */
[----:B------:R-:W-:-:S02]  /*0d90*/  MOV R2, 0xdb0 ;  /* 0x00000db000027802 */ /* 0x000fc40000000f00 */
[----:B------:R-:W-:Y:S05]  /*0da0*/  CALL.REL.NOINC `($__internal_166_$__cuda_sm70_shflsync_bfly_p) ;  /* 0x000000e000007944 */ /* 0x000fea0003c00000 */
[----:B0-----:R-:W-:Y:S01]  /*0db0*/  HFMA2.MMA R9, -RZ, RZ, 0, 4.76837158203125e-07 ;  /* 0x00000008ff097435 */ /* 0x001fe200000001ff */
[----:B-1----:R-:W-:Y:S01]  /*0dc0*/  FADD.FTZ R10, R10, R6 ;  /* 0x000000060a0a7221 */ /* 0x002fe20000010000 */
[----:B------:R-:W-:Y:S01]  /*0dd0*/  MOV R6, 0x1f ;  /* 0x0000001f00067802 */ /* 0x000fe20000000f00 */
[----:B------:R-:W-:Y:S01]  /*0de0*/  IMAD.MOV.U32 R11, RZ, RZ, -0x1 ;  /* 0xffffffffff0b7424 */ /* 0x000fe200078e00ff */
[----:B------:R-:W-:-:S02]  /*0df0*/  MOV R2, 0xe10 ;  /* 0x00000e1000027802 */ /* 0x000fc40000000f00 */
[----:B------:R-:W-:Y:S05]  /*0e00*/  CALL.REL.NOINC `($__internal_166_$__cuda_sm70_shflsync_bfly_p) ;  /* 0x0000008000007944 */ /* 0x000fea0003c00000 */
[----:B0-----:R-:W-:Y:S01]  /*0e10*/  HFMA2.MMA R9, -RZ, RZ, 0, 9.5367431640625e-07 ;  /* 0x00000010ff097435 */ /* 0x001fe200000001ff */
[----:B-1----:R-:W-:Y:S01]  /*0e20*/  FADD.FTZ R10, R10, R6 ;  /* 0x000000060a0a7221 */ /* 0x002fe20000010000 */
[----:B------:R-:W-:Y:S01]  /*0e30*/  MOV R6, 0x1f ;  /* 0x0000001f00067802 */ /* 0x000fe20000000f00 */
[----:B------:R-:W-:Y:S01]  /*0e40*/  IMAD.MOV.U32 R11, RZ, RZ, -0x1 ;  /* 0xffffffffff0b7424 */ /* 0x000fe200078e00ff */
[----:B------:R-:W-:-:S02]  /*0e50*/  MOV R2, 0xe70 ;  /* 0x00000e7000027802 */ /* 0x000fc40000000f00 */
[----:B------:R-:W-:Y:S05]  /*0e60*/  CALL.REL.NOINC `($__internal_166_$__cuda_sm70_shflsync_bfly_p) ;  /* 0x0000002000007944 */ /* 0x000fea0003c00000 */
[----:B-1----:R-:W-:Y:S01]  /*0e70*/  MOV R5, R6 ;  /* 0x0000000600057202 */ /* 0x002fe20000000f00 */
[----:B0-----:R-:W-:Y:S05]  /*0e80*/  BRA `(.L_x_2294) ;  /* 0xfffffa5000007947 */ /* 0x001fea000383ffff */
        .weak           $__internal_166_$__cuda_sm70_shflsync_bfly_p
        .type           $__internal_166_$__cuda_sm70_shflsync_bfly_p,@function
        .size           $__internal_166_$__cuda_sm70_shflsync_bfly_p,(.L_x_3573 - $__internal_166_$__cuda_sm70_shflsync_bfly_p)
$__internal_166_$__cuda_sm70_shflsync_bfly_p:
[----:B------:R-:W-:Y:S01]  /*0e90*/  HFMA2.MMA R3, -RZ, RZ, 0, 0 ;  /* 0x00000000ff037435 */ /* 0x000fe200000001ff */
[----:B------:R-:W-:Y:S04]  /*0ea0*/  WARPSYNC R11 ;  /* 0x0000000b00007348 */ /* 0x000fe80003800000 */
[----:B------:R0:W1:Y:S01]  /*0eb0*/  SHFL.BFLY PT, R6, R10, R9, R6 ;  /* 0x0c0000090a067389 */ /* 0x00006200000e0006 */
[----:B------:R-:W-:Y:S05]  /*0ec0*/  RET.REL.NODEC R2 `(_ZN10layer_norm22ln_bwd_finalize_kernelINS_22Kernel_traits_finalizeILj6144E6__halfS2_S2_fjLj1024ELj4ENS_18Kernel_traits_baseILj6144ES2_S2_S2_fjLj1024EEEEEEEvNS_9BwdParamsE) ;  /* 0xfffff13002007950 */ /* 0x000fea0003c3ffff */
.L_x_2295:
        /* <DEDUP_REMOVED lines=11> */
.L_x_3573:


//--------------------- .text._ZN10layer_norm13ln_bwd_kernelINS_13Kernel_traitsI6__halfS2_S2_fjLj6144ELj1ELj1ELj8ELj16ENS_18Kernel_traits_baseILj6144ES2_S2_S2_fjLj256EEEEEEEvNS_9BwdParamsE --------------------------
	.section	.text._ZN10layer_norm13ln_bwd_kernelINS_13Kernel_traitsI6__halfS2_S2_fjLj6144ELj1ELj1ELj8ELj16ENS_18Kernel_traits_baseILj6144ES2_S2_S2_fjLj256EEEEEEEvNS_9BwdParamsE,"ax",@progbits
	.sectioninfo	@"SHI_REGISTERS=174"
	.align	128
        .global         _ZN10layer_norm13ln_bwd_kernelINS_13Kernel_traitsI6__halfS2_S2_fjLj6144ELj1ELj1ELj8ELj16ENS_18Kernel_traits_baseILj6144ES2_S2_S2_fjLj256EEEEEEEvNS_9BwdParamsE
        .type           _ZN10layer_norm13ln_bwd_kernelINS_13Kernel_traitsI6__halfS2_S2_fjLj6144ELj1ELj1ELj8ELj16ENS_18Kernel_traits_baseILj6144ES2_S2_S2_fjLj256EEEEEEEvNS_9BwdParamsE,@function
        .size           _ZN10layer_norm13ln_bwd_kernelINS_13Kernel_traitsI6__halfS2_S2_fjLj6144ELj1ELj1ELj8ELj16ENS_18Kernel_traits_baseILj6144ES2_S2_S2_fjLj256EEEEEEEvNS_9BwdParamsE,(.L_x_3574 - _ZN10layer_norm13ln_bwd_kernelINS_13Kernel_traitsI6__halfS2_S2_fjLj6144ELj1ELj1ELj8ELj16ENS_18Kernel_traits_baseILj6144ES2_S2_S2_fjLj256EEEEEEEvNS_9BwdParamsE)
        .other          _ZN10layer_norm13ln_bwd_kernelINS_13Kernel_traitsI6__halfS2_S2_fjLj6144ELj1ELj1ELj8ELj16ENS_18Kernel_traits_baseILj6144ES2_S2_S2_fjLj256EEEEEEEvNS_9BwdParamsE,@"STO_CUDA_ENTRY STV_DEFAULT"
_ZN10layer_norm13ln_bwd_kernelINS_13Kernel_traitsI6__halfS2_S2_fjLj6144ELj1ELj1ELj8ELj16ENS_18Kernel_traits_baseILj6144ES2_S2_S2_fjLj256EEEEEEEvNS_9BwdParamsE:
.text._ZN10layer_norm13ln_bwd_kernelINS_13Kernel_traitsI6__halfS2_S2_fjLj6144ELj1ELj1ELj8ELj16ENS_18Kernel_traits_baseILj6144ES2_S2_S2_fjLj256EEEEEEEvNS_9BwdParamsE:
        /* <DEDUP_REMOVED lines=49> */
[--C-:B-----5:R-:W-:Y:S01]  /*0310*/  HADD2.F32 R71, -RZ, R84.reuse.H0_H0 ;  /* 0x20000054ff477230 */ /* 0x120fe20000004100 */
[----:B------:R-:W-:Y:S01]  /*0320*/  HFMA2.MMA R95, -RZ, RZ, 0, 0 ;  /* 0x00000000ff5f7435 */ /* 0x000fe200000001ff */
[----:B------:R-:W-:Y:S01]  /*0330*/  HADD2.F32 R73, -RZ, R84.H1_H1 ;  /* 0x30000054ff497230 */ /* 0x000fe20000004100 */
[----:B------:R-:W-:Y:S01]  /*0340*/  HFMA2.MMA R107, -RZ, RZ, 0, 0 ;  /* 0x00000000ff6b7435 */ /* 0x000fe200000001ff */
[--C-:B------:R-:W-:Y:S01]  /*0350*/  HADD2.F32 R72, -RZ, R85.reuse.H0_H0 ;  /* 0x20000055ff487230 */ /* 0x100fe20000004100 */
[----:B------:R-:W-:Y:S01]  /*0360*/  HFMA2.MMA R119, -RZ, RZ, 0, 0 ;  /* 0x00000000ff777435 */ /* 0x000fe200000001ff */
[----:B------:R-:W-:Y:S01]  /*0370*/  HADD2.F32 R75, -RZ, R85.H1_H1 ;  /* 0x30000055ff4b7230 */ /* 0x000fe20000004100 */
[----:B------:R-:W-:Y:S01]  /*0380*/  HFMA2.MMA R62, -RZ, RZ, 0, 0 ;  /* 0x00000000ff3e7435 */ /* 0x000fe200000001ff */
[--C-:B------:R-:W-:Y:S01]  /*0390*/  HADD2.F32 R74, -RZ, R86.reuse.H0_H0 ;  /* 0x20000056ff4a7230 */ /* 0x100fe20000004100 */
[----:B------:R-:W-:Y:S01]  /*03a0*/  HFMA2.MMA R98, -RZ, RZ, 0, 0 ;  /* 0x00000000ff627435 */ /* 0x000fe200000001ff */
[----:B------:R-:W-:Y:S01]  /*03b0*/  HADD2.F32 R77, -RZ, R86.H1_H1 ;  /* 0x30000056ff4d7230 */ /* 0x000fe20000004100 */
[----:B------:R-:W-:Y:S01]  /*03c0*/  HFMA2.MMA R110, -RZ, RZ, 0, 0 ;  /* 0x00000000ff6e7435 */ /* 0x000fe200000001ff */
[----:B------:R-:W-:Y:S01]  /*03d0*/  HADD2.F32 R76, -RZ, R87.H0_H0 ;  /* 0x20000057ff4c7230 */ /* 0x000fe20000004100 */
[----:B------:R-:W-:Y:S01]  /*03e0*/  HFMA2.MMA R120, -RZ, RZ, 0, 0 ;  /* 0x00000000ff787435 */ /* 0x000fe200000001ff */
        /* <DEDUP_REMOVED lines=41> */
[----:B------:R-:W-:Y:S01]  /*0680*/  IADD3 R127, R122, 0x8, RZ ;  /* 0x000000087a7f7810 */ /* 0x000fe20007ffe0ff */
[--C-:B--2---:R-:W-:Y:S02]  /*0690*/  HADD2.F32 R78, -RZ, R4.reuse.H0_H0 ;  /* 0x20000004ff4e7230 */ /* 0x104fe40000004100 */
[----:B------:R-:W-:Y:S02]  /*06a0*/  HADD2.F32 R88, -RZ, R4.H1_H1 ;  /* 0x30000004ff587230 */ /* 0x000fe40000004100 */
[----:B------:R-:W-:-:S02]  /*06b0*/  HADD2.F32 R89, -RZ, R5.H0_H0 ;  /* 0x20000005ff597230 */ /* 0x000fc40000004100 */
[----:B------:R-:W-:Y:S02]  /*06c0*/  HADD2.F32 R90, -RZ, R5.H1_H1 ;  /* 0x30000005ff5a7230 */ /* 0x000fe40000004100 */
[--C-:B------:R-:W-:Y:S02]  /*06d0*/  HADD2.F32 R91, -RZ, R6.reuse.H0_H0 ;  /* 0x20000006ff5b7230 */ /* 0x100fe40000004100 */
[----:B------:R-:W-:Y:S02]  /*06e0*/  HADD2.F32 R93, -RZ, R6.H1_H1 ;  /* 0x30000006ff5d7230 */ /* 0x000fe40000004100 */
[--C-:B------:R-:W-:Y:S02]  /*06f0*/  HADD2.F32 R94, -RZ, R7.reuse.H0_H0 ;  /* 0x20000007ff5e7230 */ /* 0x100fe40000004100 */
[----:B------:R-:W-:Y:S02]  /*0700*/  HADD2.F32 R96, -RZ, R7.H1_H1 ;  /* 0x30000007ff607230 */ /* 0x000fe40000004100 */
[----:B---3--:R-:W-:-:S02]  /*0710*/  HADD2.F32 R97, -RZ, R8.H0_H0 ;  /* 0x20000008ff617230 */ /* 0x008fc40000004100 */
[----:B------:R-:W-:Y:S02]  /*0720*/  HADD2.F32 R99, -RZ, R8.H1_H1 ;  /* 0x30000008ff637230 */ /* 0x000fe40000004100 */
[--C-:B------:R-:W-:Y:S02]  /*0730*/  HADD2.F32 R100, -RZ, R9.reuse.H0_H0 ;  /* 0x20000009ff647230 */ /* 0x100fe40000004100 */
[----:B------:R-:W-:Y:S02]  /*0740*/  HADD2.F32 R102, -RZ, R9.H1_H1 ;  /* 0x30000009ff667230 */ /* 0x000fe40000004100 */
[--C-:B------:R-:W-:Y:S02]  /*0750*/  HADD2.F32 R103, -RZ, R10.reuse.H0_H0 ;  /* 0x2000000aff677230 */ /* 0x100fe40000004100 */
[----:B------:R-:W-:Y:S02]  /*0760*/  HADD2.F32 R105, -RZ, R10.H1_H1 ;  /* 0x3000000aff697230 */ /* 0x000fe40000004100 */
[----:B------:R-:W-:-:S02]  /*0770*/  HADD2.F32 R106, -RZ, R11.H0_H0 ;  /* 0x2000000bff6a7230 */ /* 0x000fc40000004100 */
[----:B------:R-:W-:Y:S02]  /*0780*/  HADD2.F32 R108, -RZ, R11.H1_H1 ;  /* 0x3000000bff6c7230 */ /* 0x000fe40000004100 */
[--C-:B----4-:R-:W-:Y:S02]  /*0790*/  HADD2.F32 R109, -RZ, R12.reuse.H0_H0 ;  /* 0x2000000cff6d7230 */ /* 0x110fe40000004100 */
[----:B------:R-:W-:Y:S02]  /*07a0*/  HADD2.F32 R111, -RZ, R12.H1_H1 ;  /* 0x3000000cff6f7230 */ /* 0x000fe40000004100 */
[--C-:B------:R-:W-:Y:S02]  /*07b0*/  HADD2.F32 R112, -RZ, R13.reuse.H0_H0 ;  /* 0x2000000dff707230 */ /* 0x100fe40000004100 */
[----:B------:R-:W-:Y:S02]  /*07c0*/  HADD2.F32 R114, -RZ, R13.H1_H1 ;  /* 0x3000000dff727230 */ /* 0x000fe40000004100 */
[----:B------:R-:W-:-:S02]  /*07d0*/  HADD2.F32 R115, -RZ, R14.H0_H0 ;  /* 0x2000000eff737230 */ /* 0x000fc40000004100 */
[----:B------:R-:W-:Y:S02]  /*07e0*/  HADD2.F32 R117, -RZ, R14.H1_H1 ;  /* 0x3000000eff757230 */ /* 0x000fe40000004100 */
[--C-:B------:R-:W-:Y:S02]  /*07f0*/  HADD2.F32 R118, -RZ, R15.reuse.H0_H0 ;  /* 0x2000000fff767230 */ /* 0x100fe40000004100 */
[----:B------:R-:W-:Y:S02]  /*0800*/  HADD2.F32 R121, -RZ, R15.H1_H1 ;  /* 0x3000000fff797230 */ /* 0x000fe40000004100 */
.L_x_2300:
[----:B------:R-:W-:Y:S01]  /*0810*/  ISETP.NE.U32.AND P0, PT, RZ, c[0x0][0x178], PT ;  /* 0x00005e00ff007a0c */ /* 0x000fe20003f05070 */
[----:B------:R-:W-:-:S03]  /*0820*/  IMAD R3, R124, 0x300, RZ ;  /* 0x000003007c037824 */ /* 0x000fc600078e02ff */
[----:B------:R-:W-:Y:S02]  /*0830*/  ISETP.NE.AND.EX P0, PT, RZ, c[0x0][0x17c], PT, P0 ;  /* 0x00005f00ff007a0c */ /* 0x000fe40003f05300 */
[----:B------:R-:W-:-:S11]  /*0840*/  LOP3.LUT R126, R3, R0, RZ, 0xfc, !PT ;  /* 0x00000000037e7212 */ /* 0x000fd600078efcff */
[----:B------:R-:W-:-:S04]  /*0850*/  @P0 LEA R4, P1, R126, c[0x0][0x178], 0x4 ;  /* 0x00005e007e040a11 */ /* 0x000fc800078220ff */
[----:B------:R-:W-:-:S06]  /*0860*/  @P0 LEA.HI.X R5, R126, c[0x0][0x17c], RZ, 0x4, P1 ;  /* 0x00005f007e050a11 */ /* 0x000fcc00008f24ff */
[----:B------:R-:W2:Y:S01]  /*0870*/  @P0 LDG.E.128 R4, [R4.64] ;  /* 0x0000000404040981 */ /* 0x000ea2000c1e1d00 */
[----:B------:R-:W-:-:S04]  /*0880*/  IADD3 R128, R126, 0x100, RZ ;  /* 0x000001007e807810 */ /* 0x000fc80007ffe0ff */
[----:B------:R-:W-:-:S04]  /*0890*/  @P0 LEA R8, P1, R128, c[0x0][0x178], 0x4 ;  /* 0x00005e0080080a11 */ /* 0x000fc800078220ff */
[----:B------:R-:W-:Y:S02]  /*08a0*/  @P0 LEA.HI.X R9, R128, c[0x0][0x17c], RZ, 0x4, P1 ;  /* 0x00005f0080090a11 */ /* 0x000fe400008f24ff */
[----:B------:R-:W-:-:S04]  /*08b0*/  IADD3 R129, R126, 0x200, RZ ;  /* 0x000002007e817810 */ /* 0x000fc80007ffe0ff */
[----:B------:R-:W3:Y:S01]  /*08c0*/  @P0 LDG.E.128 R8, [R8.64] ;  /* 0x0000000408080981 */ /* 0x000ee2000c1e1d00 */
[----:B------:R-:W-:-:S04]  /*08d0*/  @P0 LEA R12, P1, R129, c[0x0][0x178], 0x4 ;  /* 0x00005e00810c0a11 */ /* 0x000fc800078220ff */
[----:B------:R-:W-:-:S06]  /*08e0*/  @P0 LEA.HI.X R13, R129, c[0x0][0x17c], RZ, 0x4, P1 ;  /* 0x00005f00810d0a11 */ /* 0x000fcc00008f24ff */
[----:B------:R-:W4:Y:S01]  /*08f0*/  @P0 LDG.E.128 R12, [R12.64] ;  /* 0x000000040c0c0981 */ /* 0x000f22000c1e1d00 */
[----:B------:R-:W-:-:S04]  /*0900*/  @!P0 LEA R16, P1, R126, c[0x0][0x170], 0x4 ;  /* 0x00005c007e108a11 */ /* 0x000fc800078220ff */
[----:B------:R-:W-:Y:S02]  /*0910*/  @!P0 LEA.HI.X R17, R126, c[0x0][0x174], RZ, 0x4, P1 ;  /* 0x00005d007e118a11 */ /* 0x000fe400008f24ff */
[----:B------:R-:W-:Y:S02]  /*0920*/  MOV R131, 0x4 ;  /* 0x0000000400837802 */ /* 0x000fe40000000f00 */
[----:B------:R-:W-:-:S03]  /*0930*/  @P0 MOV R2, RZ ;  /* 0x000000ff00020202 */ /* 0x000fc60000000f00 */
[----:B------:R-:W-:Y:S01]  /*0940*/  @!P0 IMAD.WIDE R24, R124, R131, c[0x0][0x180] ;  /* 0x000060007c188625 */ /* 0x000fe200078e0283 */
[----:B------:R-:W-:-:S03]  /*0950*/  @!P0 LEA R18, P1, R128, c[0x0][0x170], 0x4 ;  /* 0x00005c0080128a11 */ /* 0x000fc600078220ff */
[----:B------:R-:W-:Y:S01]  /*0960*/  IMAD.WIDE R130, R124, R131, c[0x0][0x188] ;  /* 0x000062007c827625 */ /* 0x000fe200078e0283 */
[----:B------:R0:W5:Y:S01]  /*0970*/  @!P0 LDG.E R2, [R24.64] ;  /* 0x0000000418028981 */ /* 0x000162000c1e1900 */
[----:B------:R-:W-:-:S04]  /*0980*/  @!P0 LEA.HI.X R19, R128, c[0x0][0x174], RZ, 0x4, P1 ;  /* 0x00005d0080138a11 */ /* 0x000fc800008f24ff */
[----:B------:R1:W2:Y:S01]  /*0990*/  LDG.E R130, [R130.64] ;  /* 0x0000000482827981 */ /* 0x0002a2000c1e1900 */
[----:B------:R-:W-:-:S04]  /*09a0*/  @!P0 LEA R132, P1, R129, c[0x0][0x170], 0x4 ;  /* 0x00005c0081848a11 */ /* 0x000fc800078220ff */
[----:B------:R-:W-:Y:S02]  /*09b0*/  @!P0 LEA.HI.X R133, R129, c[0x0][0x174], RZ, 0x4, P1 ;  /* 0x00005d0081858a11 */ /* 0x000fe400008f24ff */
[----:B------:R-:W-:-:S05]  /*09c0*/  MOV R27, 0x10 ;  /* 0x00000010001b7802 */ /* 0x000fca0000000f00 */
[----:B------:R-:W-:-:S06]  /*09d0*/  IMAD.WIDE.U32 R20, R128, R27, c[0x0][0x1b8] ;  /* 0x00006e0080147625 */ /* 0x000fcc00078e001b */
[----:B------:R-:W2:Y:S04]  /*09e0*/  LDG.E.128 R20, [R20.64] ;  /* 0x0000000414147981 */ /* 0x000ea8000c1e1d00 */
[----:B------:R0:W2:Y:S04]  /*09f0*/  @!P0 LDG.E.128 R4, [R16.64] ;  /* 0x0000000410048981 */ /* 0x0000a8000c1e1d00 */
[----:B------:R0:W3:Y:S04]  /*0a00*/  @!P0 LDG.E.128 R8, [R18.64] ;  /* 0x0000000412088981 */ /* 0x0000e8000c1e1d00 */
[----:B------:R1:W4:Y:S01]  /*0a10*/  @!P0 LDG.E.128 R12, [R132.64] ;  /* 0x00000004840c8981 */ /* 0x000322000c1e1d00 */
[----:B0-----:R-:W-:-:S04]  /*0a20*/  IMAD.WIDE.U32 R16, R126, R27, c[0x0][0x1b8] ;  /* 0x00006e007e107625 */ /* 0x001fc800078e001b */
[----:B------:R-:W-:Y:S02]  /*0a30*/  IMAD.WIDE.U32 R26, R129, R27, c[0x0][0x1b8] ;  /* 0x00006e00811a7625 */ /* 0x000fe400078e001b */
[----:B------:R-:W4:Y:S04]  /*0a40*/  LDG.E.128 R16, [R16.64] ;  /* 0x0000000410107981 */ /* 0x000f28000c1e1d00 */
[----:B------:R-:W4:Y:S01]  /*0a50*/  LDG.E.128 R24, [R26.64] ;  /* 0x000000041a187981 */ /* 0x000f22000c1e1d00 */
[----:B------:R-:W0:Y:S08]  /*0a60*/  @P0 MUFU.RCP R3, R78 ;  /* 0x0000004e00030308 */ /* 0x000e300000001000 */
[----:B------:R-:W0:Y:S08]  /*0a70*/  @P0 MUFU.RCP R136, R88 ;  /* 0x0000005800880308 */ /* 0x000e300000001000 */
[----:B------:R-:W0:Y:S08]  /*0a80*/  @P0 MUFU.RCP R140, R90 ;  /* 0x0000005a008c0308 */ /* 0x000e300000001000 */
[----:B------:R-:W0:Y:S01]  /*0a90*/  @P0 MUFU.RCP R142, R91 ;  /* 0x0000005b008e0308 */ /* 0x000e220000001000 */
[----:B------:R-:W-:-:S07]  /*0aa0*/  LOP3.LUT P1, RZ, R134, 0xff, RZ, 0xc0, !PT ;  /* 0x000000ff86ff7812 */ /* 0x000fce000782c0ff */
        /* <DEDUP_REMOVED lines=9> */
[----:B--2---:R-:W-:-:S05]  /*0b40*/  HADD2.F32 R147, -RZ, R4.H0_H0 ;  /* 0x20000004ff937230 */ /* 0x004fca0000004100 */
[----:B------:R-:W-:Y:S01]  /*0b50*/  @P0 FADD.FTZ R132, -R63, R147 ;  /* 0x000000933f840221 */ /* 0x000fe20000010100 */
[----:B------:R-:W-:-:S03]  /*0b60*/  HADD2.F32 R149, -RZ, R4.H1_H1 ;  /* 0x30000004ff957230 */ /* 0x000fc60000004100 */
[----:B0-----:R-:W-:Y:S02]  /*0b70*/  @P0 FMUL.FTZ R132, R132, R3 ;  /* 0x0000000384840220 */ /* 0x001fe40000410000 */
[----:B-----5:R-:W-:Y:S01]  /*0b80*/  @!P0 FADD.FTZ R3, R147, -R2 ;  /* 0x8000000293038221 */ /* 0x020fe20000010000 */
[----:B------:R-:W-:Y:S02]  /*0b90*/  HADD2.F32 R153, -RZ, R5.H1_H1 ;  /* 0x30000005ff997230 */ /* 0x000fe40000004100 */
[----:B------:R-:W-:Y:S01]  /*0ba0*/  HADD2.F32 R154, -RZ, R6.H0_H0 ;  /* 0x20000006ff9a7230 */ /* 0x000fe20000004100 */
[----:B-1----:R-:W-:Y:S02]  /*0bb0*/  @P0 FADD.FTZ R131, -R64, R149 ;  /* 0x0000009540830221 */ /* 0x002fe40000010100 */
[----:B------:R-:W-:Y:S02]  /*0bc0*/  @!P0 FMUL.FTZ R132, R130, R3 ;  /* 0x0000000382848220 */ /* 0x000fe40000410000 */
[----:B------:R-:W-:Y:S01]  /*0bd0*/  @!P0 FADD.FTZ R3, R149, -R2 ;  /* 0x8000000295038221 */ /* 0x000fe20000010000 */
[----:B------:R-:W-:Y:S01]  /*0be0*/  HADD2.F32 R155, -RZ, R6.H1_H1 ;  /* 0x30000006ff9b7230 */ /* 0x000fe20000004100 */
[----:B------:R-:W-:-:S02]  /*0bf0*/  @P0 FADD.FTZ R135, -R66, R153 ;  /* 0x0000009942870221 */ /* 0x000fc40000010100 */
[----:B------:R-:W-:Y:S01]  /*0c00*/  @P0 FADD.FTZ R137, -R67, R154 ;  /* 0x0000009a43890221 */ /* 0x000fe20000010100 */
[----:B------:R-:W0:Y:S01]  /*0c10*/  @P0 MUFU.RCP R6, R103 ;  /* 0x0000006700060308 */ /* 0x000e220000001000 */
[----:B------:R-:W-:Y:S01]  /*0c20*/  @P0 FMUL.FTZ R131, R131, R136 ;  /* 0x0000008883830220 */ /* 0x000fe20000410000 */
[----:B------:R-:W-:Y:S01]  /*0c30*/  HADD2.F32 R134, -RZ, R5.H0_H0 ;  /* 0x20000005ff867230 */ /* 0x000fe20000004100 */
[----:B------:R-:W-:Y:S01]  /*0c40*/  @!P0 FMUL.FTZ R131, R130, R3 ;  /* 0x0000000382838220 */ /* 0x000fe20000410000 */
[----:B---3--:R-:W-:Y:S01]  /*0c50*/  HADD2.F32 R157, -RZ, R9.H0_H0 ;  /* 0x20000009ff9d7230 */ /* 0x008fe20000004100 */
[----:B------:R-:W-:Y:S01]  /*0c60*/  @!P0 FADD.FTZ R3, R153, -R2 ;  /* 0x8000000299038221 */ /* 0x000fe20000010000 */
[----:B------:R-:W-:Y:S01]  /*0c70*/  HADD2.F32 R9, -RZ, R9.H1_H1 ;  /* 0x30000009ff097230 */ /* 0x000fe20000004100 */
[----:B------:R-:W-:Y:S01]  /*0c80*/  @P0 FMUL.FTZ R135, R135, R140 ;  /* 0x0000008c87870220 */ /* 0x000fe20000410000 */
[--C-:B------:R-:W-:Y:S01]  /*0c90*/  HADD2.F32 R140, -RZ, R8.reuse.H0_H0 ;  /* 0x20000008ff8c7230 */ /* 0x100fe20000004100 */
[----:B------:R-:W-:Y:S01]  /*0ca0*/  @P0 FMUL.FTZ R137, R137, R142 ;  /* 0x0000008e89890220 */ /* 0x000fe20000410000 */
[----:B------:R-:W-:Y:S01]  /*0cb0*/  HADD2.F32 R142, -RZ, R8.H1_H1 ;  /* 0x30000008ff8e7230 */ /* 0x000fe20000004100 */
[----:B------:R-:W-:Y:S01]  /*0cc0*/  @P0 FADD.FTZ R139, -R68, R155 ;  /* 0x0000009b448b0221 */ /* 0x000fe20000010100 */
[----:B------:R-:W1:Y:S01]  /*0cd0*/  @P0 MUFU.RCP R8, R105 ;  /* 0x0000006900080308 */ /* 0x000e620000001000 */
[----:B------:R-:W-:Y:S01]  /*0ce0*/  HADD2.F32 R156, -RZ, R7.H0_H0 ;  /* 0x20000007ff9c7230 */ /* 0x000fe20000004100 */
[----:B------:R-:W-:Y:S01]  /*0cf0*/  @!P0 FMUL.FTZ R135, R130, R3 ;  /* 0x0000000382878220 */ /* 0x000fe20000410000 */
[----:B------:R-:W-:Y:S01]  /*0d00*/  HADD2.F32 R7, -RZ, R7.H1_H1 ;  /* 0x30000007ff077230 */ /* 0x000fe20000004100 */
[----:B------:R-:W-:Y:S01]  /*0d10*/  @P0 FADD.FTZ R133, -R65, R134 ;  /* 0x0000008641850221 */ /* 0x000fe20000010100 */
[----:B------:R-:W-:Y:S01]  /*0d20*/  HADD2.F32 R159, -RZ, R10.H0_H0 ;  /* 0x2000000aff9f7230 */ /* 0x000fe20000004100 */
[----:B------:R-:W-:-:S02]  /*0d30*/  @!P0 FADD.FTZ R5, R134, -R2 ;  /* 0x8000000286058221 */ /* 0x000fc40000010000 */
[----:B------:R-:W2:Y:S01]  /*0d40*/  @P0 MUFU.RCP R136, R106 ;  /* 0x0000006a00880308 */ /* 0x000ea20000001000 */
[----:B------:R-:W-:Y:S02]  /*0d50*/  @!P0 FADD.FTZ R3, R155, -R2 ;  /* 0x800000029b038221 */ /* 0x000fe40000010000 */
[----:B------:R-:W-:Y:S02]  /*0d60*/  @P0 FADD.FTZ R134, -R75, R9 ;  /* 0x000000094b860221 */ /* 0x000fe40000010100 */
[----:B------:R-:W-:Y:S01]  /*0d70*/  @P0 FMUL.FTZ R139, R139, R144 ;  /* 0x000000908b8b0220 */ /* 0x000fe20000410000 */
[----:B------:R-:W-:Y:S01]  /*0d80*/  HADD2.F32 R10, -RZ, R10.H1_H1 ;  /* 0x3000000aff0a7230 */ /* 0x000fe20000004100 */
[----:B------:R-:W-:Y:S01]  /*0d90*/  @!P0 FMUL.FTZ R139, R130, R3 ;  /* 0x00000003828b8220 */ /* 0x000fe20000410000 */
[----:B------:R-:W3:Y:S01]  /*0da0*/  @P0 MUFU.RCP R4, R100 ;  /* 0x0000006400040308 */ /* 0x000ee20000001000 */
[----:B------:R-:W-:Y:S02]  /*0db0*/  @P0 FADD.FTZ R143, -R70, R7 ;  /* 0x00000007468f0221 */ /* 0x000fe40000010100 */
[----:B------:R-:W-:-:S02]  /*0dc0*/  @P0 FMUL.FTZ R134, R134, R151 ;  /* 0x0000009786860220 */ /* 0x000fc40000410000 */
[----:B------:R-:W-:Y:S01]  /*0dd0*/  @!P0 FADD.FTZ R3, R7, -R2 ;  /* 0x8000000207038221 */ /* 0x000fe20000010000 */
[----:B------:R-:W-:Y:S01]  /*0de0*/  HADD2.F32 R165, -RZ, R11.H0_H0 ;  /* 0x2000000bffa57230 */ /* 0x000fe20000004100 */
[----:B------:R-:W-:Y:S02]  /*0df0*/  @P0 FADD.FTZ R151, -R74, R159 ;  /* 0x0000009f4a970221 */ /* 0x000fe40000010100 */
[----:B------:R-:W-:Y:S02]  /*0e00*/  @!P0 FADD.FTZ R7, R9, -R2 ;  /* 0x8000000209078221 */ /* 0x000fe40000010000 */
[----:B------:R-:W-:Y:S02]  /*0e10*/  @!P0 FADD.FTZ R9, R159, -R2 ;  /* 0x800000029f098221 */ /* 0x000fe40000010000 */
[----:B0-----:R-:W-:Y:S02]  /*0e20*/  @P0 FMUL.FTZ R151, R151, R6 ;  /* 0x0000000697970220 */ /* 0x001fe40000410000 */
[----:B------:R-:W-:-:S02]  /*0e30*/  @P0 FADD.FTZ R153, -R77, R10 ;  /* 0x0000000a4d990221 */ /* 0x000fc40000010100 */
[----:B------:R-:W-:Y:S01]  /*0e40*/  @!P0 FMUL.FTZ R151, R130, R9 ;  /* 0x0000000982978220 */ /* 0x000fe20000410000 */
[----:B----4-:R-:W-:Y:S01]  /*0e50*/  HADD2.F32 R9, -RZ, R12.H1_H1 ;  /* 0x3000000cff097230 */ /* 0x010fe20000004100 */
[----:B------:R-:W-:Y:S02]  /*0e60*/  @P0 FMUL.FTZ R143, R143, R148 ;  /* 0x000000948f8f0220 */ /* 0x000fe40000410000 */
[----:B------:R-:W-:Y:S02]  /*0e70*/  @P0 FADD.FTZ R155, -R76, R165 ;  /* 0x000000a54c9b0221 */ /* 0x000fe40000010100 */
[----:B------:R-:W-:Y:S02]  /*0e80*/  @P0 FADD.FTZ R145, -R71, R140 ;  /* 0x0000008c47910221 */ /* 0x000fe40000010100 */
[----:B------:R-:W-:Y:S02]  /*0e90*/  @!P0 FMUL.FTZ R143, R130, R3 ;  /* 0x00000003828f8220 */ /* 0x000fe40000410000 */
[----:B------:R-:W-:-:S02]  /*0ea0*/  @P0 FMUL.FTZ R133, R133, R138 ;  /* 0x0000008a85850220 */ /* 0x000fc40000410000 */
[----:B-1----:R-:W-:Y:S02]  /*0eb0*/  @P0 FMUL.FTZ R153, R153, R8 ;  /* 0x0000000899990220 */ /* 0x002fe40000410000 */
[----:B------:R-:W-:Y:S01]  /*0ec0*/  @!P0 FADD.FTZ R3, R140, -R2 ;  /* 0x800000028c038221 */ /* 0x000fe20000010000 */
[----:B------:R-:W0:Y:S01]  /*0ed0*/  @P0 MUFU.RCP R8, R115 ;  /* 0x0000007300080308 */ /* 0x000e220000001000 */
[----:B------:R-:W-:Y:S02]  /*0ee0*/  @!P0 FMUL.FTZ R133, R130, R5 ;  /* 0x0000000582858220 */ /* 0x000fe40000410000 */
[----:B------:R-:W-:Y:S01]  /*0ef0*/  @!P0 FMUL.FTZ R134, R130, R7 ;  /* 0x0000000782868220 */ /* 0x000fe20000410000 */
[----:B------:R-:W-:Y:S01]  /*0f00*/  HADD2.F32 R7, -RZ, R12.H0_H0 ;  /* 0x2000000cff077230 */ /* 0x000fe20000004100 */
[----:B------:R-:W-:Y:S02]  /*0f10*/  @!P0 FADD.FTZ R5, R154, -R2 ;  /* 0x800000029a058221 */ /* 0x000fe40000010000 */
[----:B--2---:R-:W-:Y:S01]  /*0f20*/  @P0 FMUL.FTZ R155, R155, R136 ;  /* 0x000000889b9b0220 */ /* 0x004fe20000410000 */
[----:B------:R-:W1:Y:S01]  /*0f30*/  @P0 MUFU.RCP R138, R108 ;  /* 0x0000006c008a0308 */ /* 0x000e620000001000 */
[----:B------:R-:W-:Y:S01]  /*0f40*/  @P0 FMUL.FTZ R145, R145, R150 ;  /* 0x0000009691910220 */ /* 0x000fe20000410000 */
[----:B------:R-:W-:Y:S01]  /*0f50*/  HADD2.F32 R136, -RZ, R11.H1_H1 ;  /* 0x3000000bff887230 */ /* 0x000fe20000004100 */
[----:B------:R-:W-:-:S02]  /*0f60*/  @P0 FADD.FTZ R12, -R85, R9 ;  /* 0x00000009550c0221 */ /* 0x000fc40000010100 */
[----:B------:R-:W-:Y:S02]  /*0f70*/  @P0 FADD.FTZ R147, -R73, R142 ;  /* 0x0000008e49930221 */ /* 0x000fe40000010100 */
[----:B------:R-:W-:Y:S01]  /*0f80*/  @P0 FADD.FTZ R149, -R72, R157 ;  /* 0x0000009d48950221 */ /* 0x000fe20000010100 */
[----:B------:R-:W2:Y:S01]  /*0f90*/  @P0 MUFU.RCP R11, R114 ;  /* 0x00000072000b0308 */ /* 0x000ea20000001000 */
[----:B------:R-:W-:Y:S02]  /*0fa0*/  @!P0 FMUL.FTZ R145, R130, R3 ;  /* 0x0000000382918220 */ /* 0x000fe40000410000 */
[----:B------:R-:W-:Y:S02]  /*0fb0*/  @!P0 FADD.FTZ R3, R142, -R2 ;  /* 0x800000028e038221 */ /* 0x000fe40000010000 */
[----:B------:R-:W-:Y:S02]  /*0fc0*/  @P0 FADD.FTZ R141, -R69, R156 ;  /* 0x0000009c458d0221 */ /* 0x000fe40000010100 */
[----:B------:R-:W-:-:S02]  /*0fd0*/  @!P0 FMUL.FTZ R137, R130, R5 ;  /* 0x0000000582898220 */ /* 0x000fc40000410000 */
[----:B------:R-:W-:Y:S02]  /*0fe0*/  @!P0 FADD.FTZ R5, R156, -R2 ;  /* 0x800000029c058221 */ /* 0x000fe40000010000 */
[----:B------:R-:W-:Y:S01]  /*0ff0*/  @P0 FMUL.FTZ R12, R12, R163 ;  /* 0x000000a30c0c0220 */ /* 0x000fe20000410000 */
[----:B------:R-:W-:Y:S01]  /*1000*/  HADD2.F32 R163, -RZ, R14.H0_H0 ;  /* 0x2000000effa37230 */ /* 0x000fe20000004100 */
[----:B------:R-:W-:Y:S02]  /*1010*/  @P0 FMUL.FTZ R147, R147, R152 ;  /* 0x0000009893930220 */ /* 0x000fe40000410000 */
[----:B---3--:R-:W-:Y:S02]  /*1020*/  @P0 FMUL.FTZ R149, R149, R4 ;  /* 0x0000000495950220 */ /* 0x008fe40000410000 */
[----:B------:R-:W3:Y:S01]  /*1030*/  @P0 MUFU.RCP R4, R109 ;  /* 0x0000006d00040308 */ /* 0x000ee20000001000 */
[----:B------:R-:W-:Y:S02]  /*1040*/  @!P0 FMUL.FTZ R147, R130, R3 ;  /* 0x0000000382938220 */ /* 0x000fe40000410000 */
[----:B------:R-:W-:-:S02]  /*1050*/  @P0 FMUL.FTZ R141, R141, R146 ;  /* 0x000000928d8d0220 */ /* 0x000fc40000410000 */
[----:B------:R-:W-:Y:S01]  /*1060*/  @!P0 FADD.FTZ R3, R10, -R2 ;  /* 0x800000020a038221 */ /* 0x000fe20000010000 */
[----:B------:R-:W-:Y:S01]  /*1070*/  HADD2.F32 R10, -RZ, R13.H1_H1 ;  /* 0x3000000dff0a7230 */ /* 0x000fe20000004100 */
[----:B------:R-:W-:Y:S01]  /*1080*/  @!P0 FMUL.FTZ R141, R130, R5 ;  /* 0x00000005828d8220 */ /* 0x000fe20000410000 */
[----:B------:R-:W-:Y:S01]  /*1090*/  HADD2.F32 R167, -RZ, R13.H0_H0 ;  /* 0x2000000dffa77230 */ /* 0x000fe20000004100 */
[----:B------:R-:W-:Y:S02]  /*10a0*/  @!P0 FADD.FTZ R5, R157, -R2 ;  /* 0x800000029d058221 */ /* 0x000fe40000010000 */
[----:B------:R-:W-:Y:S02]  /*10b0*/  @P0 FADD.FTZ R13, -R82, R163 ;  /* 0x000000a3520d0221 */ /* 0x000fe40000010100 */
[----:B------:R-:W-:Y:S02]  /*10c0*/  @P0 FADD.FTZ R157, -R87, R136 ;  /* 0x00000088579d0221 */ /* 0x000fe40000010100 */
[----:B------:R-:W-:-:S02]  /*10d0*/  @!P0 FMUL.FTZ R153, R130, R3 ;  /* 0x0000000382998220 */ /* 0x000fc40000410000 */
[----:B------:R-:W-:Y:S01]  /*10e0*/  @!P0 FADD.FTZ R3, R136, -R2 ;  /* 0x8000000288038221 */ /* 0x000fe20000010000 */
[----:B------:R-:W-:Y:S01]  /*10f0*/  HADD2.F32 R169, -RZ, R15.H0_H0 ;  /* 0x2000000fffa97230 */ /* 0x000fe20000004100 */
[----:B------:R-:W-:Y:S02]  /*1100*/  @!P0 FMUL.FTZ R149, R130, R5 ;  /* 0x0000000582958220 */ /* 0x000fe40000410000 */
[----:B------:R-:W-:Y:S01]  /*1110*/  @P0 FADD.FTZ R136, -R83, R10 ;  /* 0x0000000a53880221 */ /* 0x000fe20000010100 */
[----:B------:R-:W-:Y:S01]  /*1120*/  HADD2.F32 R14, -RZ, R14.H1_H1 ;  /* 0x3000000eff0e7230 */ /* 0x000fe20000004100 */
[----:B------:R-:W-:Y:S02]  /*1130*/  @!P0 FADD.FTZ R5, R165, -R2 ;  /* 0x80000002a5058221 */ /* 0x000fe40000010000 */
[----:B0-----:R-:W-:Y:S01]  /*1140*/  @P0 FMUL.FTZ R13, R13, R8 ;  /* 0x000000080d0d0220 */ /* 0x001fe20000410000 */
[----:B------:R-:W-:Y:S01]  /*1150*/  HADD2.F32 R8, -RZ, R15.H1_H1 ;  /* 0x3000000fff087230 */ /* 0x000fe20000004100 */
[----:B-1----:R-:W-:-:S02]  /*1160*/  @P0 FMUL.FTZ R157, R157, R138 ;  /* 0x0000008a9d9d0220 */ /* 0x002fc40000410000 */
[----:B------:R-:W-:Y:S02]  /*1170*/  @!P0 FMUL.FTZ R157, R130, R3 ;  /* 0x00000003829d8220 */ /* 0x000fe40000410000 */
[----:B------:R-:W-:Y:S02]  /*1180*/  @P0 FADD.FTZ R159, -R86, R7 ;  /* 0x00000007569f0221 */ /* 0x000fe40000010100 */
[----:B--2---:R-:W-:Y:S02]  /*1190*/  @P0 FMUL.FTZ R136, R136, R11 ;  /* 0x0000000b88880220 */ /* 0x004fe40000410000 */
[----:B------:R-:W-:Y:S02]  /*11a0*/  @!P0 FADD.FTZ R3, R7, -R2 ;  /* 0x8000000207038221 */ /* 0x000fe40000010000 */
[----:B------:R-:W-:Y:S02]  /*11b0*/  @P0 FADD.FTZ R161, -R84, R167 ;  /* 0x000000a754a10221 */ /* 0x000fe40000010100 */
[----:B------:R-:W-:-:S02]  /*11c0*/  @!P0 FMUL.FTZ R155, R130, R5 ;  /* 0x00000005829b8220 */ /* 0x000fc40000410000 */
[----:B------:R-:W-:Y:S02]  /*11d0*/  @!P0 FADD.FTZ R7, R167, -R2 ;  /* 0x80000002a7078221 */ /* 0x000fe40000010000 */
[----:B------:R-:W-:Y:S02]  /*11e0*/  @!P0 FADD.FTZ R11, R163, -R2 ;  /* 0x80000002a30b8221 */ /* 0x000fe40000010000 */
[----:B------:R-:W-:Y:S02]  /*11f0*/  @!P0 FADD.FTZ R5, R9, -R2 ;  /* 0x8000000209058221 */ /* 0x000fe40000010000 */
[----:B------:R-:W-:Y:S02]  /*1200*/  @P0 FADD.FTZ R163, -R80, R169 ;  /* 0x000000a950a30221 */ /* 0x000fe40000010100 */
[----:B------:R-:W-:Y:S02]  /*1210*/  @!P0 FADD.FTZ R167, R169, -R2 ;  /* 0x80000002a9a78221 */ /* 0x000fe40000010000 */
[----:B------:R-:W-:-:S02]  /*1220*/  @!P0 FADD.FTZ R9, R10, -R2 ;  /* 0x800000020a098221 */ /* 0x000fc40000010000 */
[----:B------:R-:W-:Y:S02]  /*1230*/  @!P0 FADD.FTZ R165, R14, -R2 ;  /* 0x800000020ea58221 */ /* 0x000fe40000010000 */
[----:B------:R-:W-:Y:S01]  /*1240*/  @!P0 FADD.FTZ R169, R8, -R2 ;  /* 0x8000000208a98221 */ /* 0x000fe20000010000 */
[----:B------:R-:W-:Y:S01]  /*1250*/  HADD2.F32 R2, -RZ, R16.H0_H0 ;  /* 0x20000010ff027230 */ /* 0x000fe20000004100 */
[----:B---3--:R-:W-:Y:S02]  /*1260*/  @P0 FMUL.FTZ R159, R159, R4 ;  /* 0x000000049f9f0220 */ /* 0x008fe40000410000 */
[----:B------:R-:W-:Y:S01]  /*1270*/  @!P0 FMUL.FTZ R159, R130, R3 ;  /* 0x00000003829f8220 */ /* 0x000fe20000410000 */
[--C-:B------:R-:W-:Y:S02]  /*1280*/  HADD2.F32 R3, -RZ, R19.reuse.H1_H1 ;  /* 0x30000013ff037230 */ /* 0x100fe40000004100 */
[----:B------:R-:W-:Y:S02]  /*1290*/  HADD2.F32 R16, -RZ, R16.H1_H1 ;  /* 0x30000010ff107230 */ /* 0x000fe40000004100 */
[----:B------:R-:W-:Y:S01]  /*12a0*/  HADD2.F32 R138, -RZ, R19.H0_H0 ;  /* 0x20000013ff8a7230 */ /* 0x000fe20000004100 */
[----:B------:R-:W-:Y:S01]  /*12b0*/  FMUL.FTZ R19, R78, R2 ;  /* 0x000000024e137220 */ /* 0x000fe20000410000 */
[----:B------:R-:W0:Y:S01]  /*12c0*/  @P0 MUFU.RCP R6, R112 ;  /* 0x0000007000060308 */ /* 0x000e220000001000 */
[----:B------:R-:W-:Y:S01]  /*12d0*/  HADD2.F32 R146, -RZ, R17.H0_H0 ;  /* 0x20000011ff927230 */ /* 0x000fe20000004100 */
[C---:B------:R-:W-:Y:S01]  /*12e0*/  FADD.FTZ R123, R2.reuse, R123 ;  /* 0x0000007b027b7221 */ /* 0x040fe20000010000 */
[--C-:B------:R-:W-:Y:S01]  /*12f0*/  HADD2.F32 R158, -RZ, R26.reuse.H0_H0 ;  /* 0x2000001aff9e7230 */ /* 0x100fe20000004100 */
[----:B------:R-:W-:Y:S01]  /*1300*/  FFMA.FTZ R125, R2, R132, R125 ;  /* 0x00000084027d7223 */ /* 0x000fe2000001007d */
[----:B------:R-:W-:Y:S01]  /*1310*/  HADD2.F32 R160, -RZ, R26.H1_H1 ;  /* 0x3000001affa07230 */ /* 0x000fe20000004100 */
[----:B------:R-:W-:-:S02]  /*1320*/  FADD.FTZ R59, R3, R59 ;  /* 0x0000003b033b7221 */ /* 0x000fc40000010000 */
[----:B------:R-:W-:Y:S02]  /*1330*/  FFMA.FTZ R62, R3, R143, R62 ;  /* 0x0000008f033e7223 */ /* 0x000fe4000001003e */
[----:B------:R-:W-:Y:S02]  /*1340*/  FMUL.FTZ R26, R96, R3 ;  /* 0x00000003601a7220 */ /* 0x000fe40000410000 */
[----:B------:R-:W-:Y:S02]  /*1350*/  FMUL.FTZ R148, R88, R16 ;  /* 0x0000001058947220 */ /* 0x000fe40000410000 */
[----:B------:R-:W-:Y:S02]  /*1360*/  FADD.FTZ R3, RZ, R19 ;  /* 0x00000013ff037221 */ /* 0x000fe40000010000 */
[----:B------:R-:W-:Y:S01]  /*1370*/  FFMA.FTZ R2, R19, R132, RZ ;  /* 0x0000008413027223 */ /* 0x000fe200000100ff */
[----:B------:R-:W-:Y:S01]  /*1380*/  HADD2.F32 R17, -RZ, R17.H1_H1 ;  /* 0x30000011ff117230 */ /* 0x000fe20000004100 */
[----:B------:R-:W-:-:S02]  /*1390*/  FADD.FTZ R113, R146, R113 ;  /* 0x0000007192717221 */ /* 0x000fc40000010000 */
[----:B------:R-:W-:Y:S02]  /*13a0*/  FFMA.FTZ R116, R146, R133, R116 ;  /* 0x0000008592747223 */ /* 0x000fe40000010074 */
[----:B------:R-:W-:Y:S02]  /*13b0*/  FMUL.FTZ R146, R89, R146 ;  /* 0x0000009259927220 */ /* 0x000fe40000410000 */
[----:B------:R-:W-:Y:S02]  /*13c0*/  FADD.FTZ R3, R3, R148 ;  /* 0x0000009403037221 */ /* 0x000fe40000010000 */
[----:B------:R-:W-:Y:S01]  /*13d0*/  FFMA.FTZ R2, R148, R131, R2 ;  /* 0x0000008394027223 */ /* 0x000fe20000010002 */
[----:B------:R-:W1:Y:S01]  /*13e0*/  @P0 MUFU.RCP R4, R117 ;  /* 0x0000007500040308 */ /* 0x000e620000001000 */
        /* <DEDUP_REMOVED lines=10> */
[----:B0-----:R-:W-:Y:S02]  /*1490*/  @P0 FMUL.FTZ R161, R161, R6 ;  /* 0x00000006a1a10220 */ /* 0x001fe40000410000 */
[----:B------:R-:W0:Y:S01]  /*14a0*/  @P0 MUFU.RCP R6, R118 ;  /* 0x0000007600060308 */ /* 0x000e220000001000 */
[----:B------:R-:W-:Y:S02]  /*14b0*/  FMUL.FTZ R140, R93, R18 ;  /* 0x000000125d8c7220 */ /* 0x000fe40000410000 */
[----:B------:R-:W-:Y:S02]  /*14c0*/  FADD.FTZ R3, R3, R142 ;  /* 0x0000008e03037221 */ /* 0x000fe40000010000 */
[----:B------:R-:W-:Y:S02]  /*14d0*/  FFMA.FTZ R2, R142, R137, R2 ;  /* 0x000000898e027223 */ /* 0x000fe40000010002 */
[----:B------:R-:W-:Y:S02]  /*14e0*/  @P0 FADD.FTZ R15, -R81, R14 ;  /* 0x0000000e510f0221 */ /* 0x000fe40000010100 */
[----:B------:R-:W-:-:S02]  /*14f0*/  FADD.FTZ R61, R138, R61 ;  /* 0x0000003d8a3d7221 */ /* 0x000fc40000010000 */
[----:B------:R-:W-:Y:S02]  /*1500*/  FFMA.FTZ R92, R138, R141, R92 ;  /* 0x0000008d8a5c7223 */ /* 0x000fe4000001005c */
[----:B------:R-:W-:Y:S02]  /*1510*/  FMUL.FTZ R138, R94, R138 ;  /* 0x0000008a5e8a7220 */ /* 0x000fe40000410000 */
[----:B------:R-:W-:Y:S02]  /*1520*/  FADD.FTZ R3, R3, R140 ;  /* 0x0000008c03037221 */ /* 0x000fe40000010000 */
[----:B------:R-:W-:Y:S02]  /*1530*/  FFMA.FTZ R2, R140, R139, R2 ;  /* 0x0000008b8c027223 */ /* 0x000fe40000010002 */
[----:B-1----:R-:W-:Y:S01]  /*1540*/  @P0 FMUL.FTZ R15, R15, R4 ;  /* 0x000000040f0f0220 */ /* 0x002fe20000410000 */
[----:B------:R-:W-:Y:S01]  /*1550*/  HADD2.F32 R4, -RZ, R20.H0_H0 ;  /* 0x20000014ff047230 */ /* 0x000fe20000004100 */
[----:B------:R-:W-:-:S02]  /*1560*/  FADD.FTZ R3, R3, R138 ;  /* 0x0000008a03037221 */ /* 0x000fc40000010000 */
[----:B------:R-:W-:Y:S01]  /*1570*/  FFMA.FTZ R2, R138, R141, R2 ;  /* 0x0000008d8a027223 */ /* 0x000fe20000010002 */
[----:B------:R-:W-:Y:S01]  /*1580*/  HADD2.F32 R20, -RZ, R20.H1_H1 ;  /* 0x30000014ff147230 */ /* 0x000fe20000004100 */
[----:B------:R-:W-:Y:S01]  /*1590*/  @P0 FADD.FTZ R14, -R79, R8 ;  /* 0x000000084f0e0221 */ /* 0x000fe20000010100 */
[--C-:B------:R-:W-:Y:S01]  /*15a0*/  HADD2.F32 R154, -RZ, R24.reuse.H0_H0 ;  /* 0x20000018ff9a7230 */ /* 0x100fe20000004100 */
[----:B------:R-:W-:Y:S01]  /*15b0*/  FADD.FTZ R3, R3, R26 ;  /* 0x0000001a03037221 */ /* 0x000fe20000010000 */
[----:B------:R-:W-:Y:S01]  /*15c0*/  HADD2.F32 R8, -RZ, R24.H1_H1 ;  /* 0x30000018ff087230 */ /* 0x000fe20000004100 */
[----:B------:R-:W-:Y:S02]  /*15d0*/  FMUL.FTZ R24, R97, R4 ;  /* 0x0000000461187220 */ /* 0x000fe40000410000 */
[----:B------:R-:W-:Y:S02]  /*15e0*/  FFMA.FTZ R2, R26, R143, R2 ;  /* 0x0000008f1a027223 */ /* 0x000fe40000010002 */
[----:B0-----:R-:W-:Y:S01]  /*15f0*/  @P0 FMUL.FTZ R163, R163, R6 ;  /* 0x00000006a3a30220 */ /* 0x001fe20000410000 */
[----:B------:R-:W-:Y:S01]  /*1600*/  HADD2.F32 R6, -RZ, R22.H0_H0 ;  /* 0x20000016ff067230 */ /* 0x000fe20000004100 */
[----:B------:R-:W-:Y:S01]  /*1610*/  @!P0 FMUL.FTZ R12, R130, R5 ;  /* 0x00000005820c8220 */ /* 0x000fe20000410000 */
[----:B------:R-:W-:Y:S01]  /*1620*/  HADD2.F32 R5, -RZ, R21.H0_H0 ;  /* 0x20000015ff057230 */ /* 0x000fe20000004100 */
[----:B------:R-:W-:Y:S01]  /*1630*/  @!P0 FMUL.FTZ R161, R130, R7 ;  /* 0x0000000782a18220 */ /* 0x000fe20000410000 */
[----:B------:R-:W-:Y:S01]  /*1640*/  HADD2.F32 R7, -RZ, R22.H1_H1 ;  /* 0x30000016ff077230 */ /* 0x000fe20000004100 */
        /* <DEDUP_REMOVED lines=79> */
[----:B------:R-:W-:Y:S02]  /*1b40*/  @P0 FMUL.FTZ R14, R14, R171 ;  /* 0x000000ab0e0e0220 */ /* 0x000fe40000410000 */
        /* <DEDUP_REMOVED lines=17> */
[----:B------:R-:W-:Y:S02]  /*1c60*/  FADD.FTZ R7, R4, R25 ;  /* 0x0000001904077221 */ /* 0x000fe40000010000 */
[----:B------:R-:W-:Y:S01]  /*1c70*/  FFMA.FTZ R9, R25, R14, R2 ;  /* 0x0000000e19097223 */ /* 0x000fe20000010002 */
[----:B------:R-:W-:Y:S05]  /*1c80*/  BRA.DIV ~URZ, `(.L_x_2297) ;  /* 0x00000dc27f007947 */ /* 0x000fea000b800000 */
[----:B------:R0:W1:Y:S02]  /*1c90*/  SHFL.DOWN PT, R4, R7, 0x10, 0x1f ;  /* 0x0a001f0007047f89 */ /* 0x00006400000e0000 */
.L_x_2301:
        /* <DEDUP_REMOVED lines=18> */
.L_x_2302:
        /* <DEDUP_REMOVED lines=60> */
[----:B------:R-:W-:Y:S01]  /*2180*/  FADD.FTZ R17, R17, -R134 ;  /* 0x8000008611117221 */ /* 0x000fe20000010000 */
[----:B------:R-:W-:Y:S01]  /*2190*/  SEL R134, RZ, 0x1, P1 ;  /* 0x00000001ff867807 */ /* 0x000fe20000800000 */
        /* <DEDUP_REMOVED lines=11> */
[----:B------:R-:W-:Y:S01]  /*2250*/  LEA R2, P0, R126, c[0x0][0x1d0], 0x4 ;  /* 0x000074007e027a11 */ /* 0x000fe200078020ff */
[----:B------:R-:W-:Y:S02]  /*2260*/  FADD.FTZ R139, R140, -R139 ;  /* 0x8000008b8c8b7221 */ /* 0x000fe40000010000 */
[----:B------:R-:W-:Y:S02]  /*2270*/  FADD.FTZ R141, R138, -R141 ;  /* 0x8000008d8a8d7221 */ /* 0x000fe40000010000 */
[----:B------:R-:W-:Y:S02]  /*2280*/  FADD.FTZ R143, R26, -R143 ;  /* 0x8000008f1a8f7221 */ /* 0x000fe40000010000 */
[----:B------:R-:W-:-:S02]  /*2290*/  FADD.FTZ R151, R18, -R151 ;  /* 0x8000009712977221 */ /* 0x000fc40000010000 */
[C---:B------:R-:W-:Y:S02]  /*22a0*/  FMUL.FTZ R9, R130.reuse, R149 ;  /* 0x0000009582097220 */ /* 0x040fe40000410000 */
[C---:B------:R-:W-:Y:S02]  /*22b0*/  FMUL.FTZ R14, R130.reuse, R17 ;  /* 0x00000011820e7220 */ /* 0x040fe40000410000 */
[C---:B------:R-:W-:Y:S02]  /*22c0*/  FMUL.FTZ R11, R130.reuse, R155 ;  /* 0x0000009b820b7220 */ /* 0x040fe40000410000 */
[----:B------:R-:W-:Y:S01]  /*22d0*/  FMUL.FTZ R16, R130, R157 ;  /* 0x0000009d82107220 */ /* 0x000fe20000410000 */
[----:B------:R-:W-:Y:S01]  /*22e0*/  F2FP.PACK_AB R9, R14, R9 ;  /* 0x000000090e09723e */ /* 0x000fe200000000ff */
[----:B------:R-:W-:Y:S02]  /*22f0*/  FADD.FTZ R145, R24, -R145 ;  /* 0x8000009118917221 */ /* 0x000fe40000010000 */
[----:B------:R-:W-:Y:S01]  /*2300*/  FADD.FTZ R147, R22, -R147 ;  /* 0x8000009316937221 */ /* 0x000fe20000010000 */
[----:B------:R-:W-:Y:S01]  /*2310*/  F2FP.PACK_AB R11, R16, R11 ;  /* 0x0000000b100b723e */ /* 0x000fe200000000ff */
        /* <DEDUP_REMOVED lines=11> */
[----:B------:R-:W-:Y:S01]  /*23d0*/  F2FP.PACK_AB R14, R18, R3 ;  /* 0x00000003120e723e */ /* 0x000fe200000000ff */
[C---:B------:R-:W-:Y:S01]  /*23e0*/  FMUL.FTZ R131, R130.reuse, R131 ;  /* 0x0000008382837220 */ /* 0x040fe20000410000 */
[----:B------:R-:W-:Y:S01]  /*23f0*/  LEA R18, P3, R129, c[0x0][0x1d0], 0x4 ;  /* 0x0000740081127a11 */ /* 0x000fe200078620ff */
[----:B------:R-:W-:Y:S01]  /*2400*/  FMUL.FTZ R6, R130, R137 ;  /* 0x0000008982067220 */ /* 0x000fe20000410000 */
[----:B------:R-:W-:Y:S01]  /*2410*/  LEA.HI.X R3, R126, c[0x0][0x1d4], RZ, 0x4, P0 ;  /* 0x000075007e037a11 */ /* 0x000fe200000f24ff */
[C---:B------:R-:W-:Y:S01]  /*2420*/  FMUL.FTZ R139, R130.reuse, R139 ;  /* 0x0000008b828b7220 */ /* 0x040fe20000410000 */
[----:B------:R-:W-:Y:S01]  /*2430*/  F2FP.PACK_AB R4, R131, R4 ;  /* 0x000000048304723e */ /* 0x000fe200000000ff */
[C---:B------:R-:W-:Y:S01]  /*2440*/  FMUL.FTZ R7, R130.reuse, R141 ;  /* 0x0000008d82077220 */ /* 0x040fe20000410000 */
[----:B------:R-:W-:Y:S01]  /*2450*/  LEA.HI.X R19, R129, c[0x0][0x1d4], RZ, 0x4, P3 ;  /* 0x0000750081137a11 */ /* 0x000fe200018f24ff */
[C---:B------:R-:W-:Y:S01]  /*2460*/  FMUL.FTZ R8, R130.reuse, R143 ;  /* 0x0000008f82087220 */ /* 0x040fe20000410000 */
[----:B------:R-:W-:Y:S01]  /*2470*/  F2FP.PACK_AB R6, R139, R6 ;  /* 0x000000068b06723e */ /* 0x000fe200000000ff */
[----:B------:R-:W-:Y:S01]  /*2480*/  FMUL.FTZ R145, R130, R145 ;  /* 0x0000009182917220 */ /* 0x000fe20000410000 */
[----:B------:R-:W-:Y:S01]  /*2490*/  ISETP.GE.AND P0, PT, R124, c[0x0][0x164], PT ;  /* 0x000059007c007a0c */ /* 0x000fe20003f06270 */
[----:B------:R-:W-:Y:S01]  /*24a0*/  FMUL.FTZ R12, R130, R147 ;  /* 0x00000093820c7220 */ /* 0x000fe20000410000 */
[----:B------:R-:W-:Y:S01]  /*24b0*/  F2FP.PACK_AB R7, R8, R7 ;  /* 0x000000070807723e */ /* 0x000fe200000000ff */
[----:B------:R-:W-:-:S02]  /*24c0*/  FMUL.FTZ R10, R130, R151 ;  /* 0x00000097820a7220 */ /* 0x000fc40000410000 */
[----:B------:R-:W-:Y:S01]  /*24d0*/  FMUL.FTZ R153, R130, R153 ;  /* 0x0000009982997220 */ /* 0x000fe20000410000 */
[----:B------:R-:W-:Y:S01]  /*24e0*/  F2FP.PACK_AB R8, R12, R145 ;  /* 0x000000910c08723e */ /* 0x000fe200000000ff */
[C---:B------:R-:W-:Y:S01]  /*24f0*/  FMUL.FTZ R159, R130.reuse, R159 ;  /* 0x0000009f829f7220 */ /* 0x040fe20000410000 */
[----:B------:R0:W-:Y:S01]  /*2500*/  STG.E.128 [R2.64], R4 ;  /* 0x0000000402007986 */ /* 0x0001e2000c101d04 */
[C---:B------:R-:W-:Y:S01]  /*2510*/  FMUL.FTZ R20, R130.reuse, R21 ;  /* 0x0000001582147220 */ /* 0x040fe20000410000 */
        /* <DEDUP_REMOVED lines=12> */
.L_x_2299:
        /* <DEDUP_REMOVED lines=44> */
.L_x_2296:
[----:B------:R-:W0:Y:S01]  /*28a0*/  S2UR UR6, SR_CTAID.X ;  /* 0x00000000000679c3 */ /* 0x000e220000002500 */
[----:B------:R-:W0:Y:S01]  /*28b0*/  S2R R2, SR_TID.X ;  /* 0x0000000000027919 */ /* 0x000e220000002100 */
[----:B------:R-:W-:Y:S01]  /*28c0*/  HFMA2.MMA R29, -RZ, RZ, 0, 1.9073486328125e-06 ;  /* 0x00000020ff1d7435 */ /* 0x000fe200000001ff */
[----:B0-----:R-:W-:-:S05]  /*28d0*/  LEA.HI R2, R2, UR6, RZ, 0x18 ;  /* 0x0000000602027c11 */ /* 0x001fca000f8fc0ff */
[----:B------:R-:W-:-:S05]  /*28e0*/  IMAD R3, R2, 0x300, RZ ;  /* 0x0000030002037824 */ /* 0x000fca00078e02ff */
[----:B------:R-:W-:-:S04]  /*28f0*/  LOP3.LUT R0, R3, R0, RZ, 0xfc, !PT ;  /* 0x0000000003007212 */ /* 0x000fc800078efcff */
[C---:B-----5:R-:W-:Y:S01]  /*2900*/  IADD3 R24, R0.reuse, 0x100, RZ ;  /* 0x0000010000187810 */ /* 0x060fe20007ffe0ff */
[----:B------:R-:W-:-:S04]  /*2910*/  IMAD.WIDE.U32 R2, R0, R29, c[0x0][0x1c0] ;  /* 0x0000700000027625 */ /* 0x000fc800078e001d */
        /* <DEDUP_REMOVED lines=19> */
.L_x_2297:
[----:B------:R-:W-:Y:S01]  /*2a50*/  HFMA2.MMA R10, -RZ, RZ, 0, 9.5367431640625e-07 ;  /* 0x00000010ff0a7435 */ /* 0x000fe200000001ff */
[----:B------:R-:W-:-:S02]  /*2a60*/  MOV R5, R7 ;  /* 0x0000000700057202 */ /* 0x000fc40000000f00 */
[----:B------:R-:W-:Y:S02]  /*2a70*/  MOV R6, 0x1f ;  /* 0x0000001f00067802 */ /* 0x000fe40000000f00 */
[----:B------:R-:W-:Y:S02]  /*2a80*/  MOV R11, 0xffffffff ;  /* 0xffffffff000b7802 */ /* 0x000fe40000000f00 */
[----:B------:R-:W-:Y:S02]  /*2a90*/  MOV R2, 0x2ab0 ;  /* 0x00002ab000027802 */ /* 0x000fe40000000f00 */
[----:B------:R-:W-:Y:S05]  /*2aa0*/  CALL.REL.NOINC `($__internal_167_$__cuda_sm70_shflsync_down_p) ;  /* 0x0000045000007944 */ /* 0x000fea0003c00000 */
[----:B-1----:R-:W-:Y:S01]  /*2ab0*/  MOV R4, R10 ;  /* 0x0000000a00047202 */ /* 0x002fe20000000f00 */
[----:B0-----:R-:W-:Y:S05]  /*2ac0*/  BRA `(.L_x_2301) ;  /* 0xfffff1d000007947 */ /* 0x001fea000383ffff */
.L_x_2298:
[----:B------:R-:W-:Y:S01]  /*2ad0*/  HFMA2.MMA R10, -RZ, RZ, 0, 9.5367431640625e-07 ;  /* 0x00000010ff0a7435 */ /* 0x000fe200000001ff */
[----:B------:R-:W-:Y:S02]  /*2ae0*/  MOV R5, R9 ;  /* 0x0000000900057202 */ /* 0x000fe40000000f00 */
[----:B------:R-:W-:Y:S02]  /*2af0*/  MOV R6, 0x1f ;  /* 0x0000001f00067802 */ /* 0x000fe40000000f00 */
[----:B------:R-:W-:-:S02]  /*2b00*/  MOV R11, 0xffffffff ;  /* 0xffffffff000b7802 */ /* 0x000fc40000000f00 */
[----:B------:R-:W-:Y:S02]  /*2b10*/  MOV R2, 0x2b30 ;  /* 0x00002b3000027802 */ /* 0x000fe40000000f00 */
[----:B01----:R-:W-:Y:S05]  /*2b20*/  CALL.REL.NOINC `($__internal_167_$__cuda_sm70_shflsync_down_p) ;  /* 0x000003d000007944 */ /* 0x003fea0003c00000 */
[----:B------:R-:W-:Y:S01]  /*2b30*/  FADD.FTZ R7, R7, R4 ;  /* 0x0000000407077221 */ /* 0x000fe20000010000 */
[----:B0-----:R-:W-:Y:S01]  /*2b40*/  MOV R6, 0x1f ;  /* 0x0000001f00067802 */ /* 0x001fe20000000f00 */
[----:B-1----:R-:W-:Y:S01]  /*2b50*/  FADD.FTZ R9, R9, R10 ;  /* 0x0000000a09097221 */ /* 0x002fe20000010000 */
[----:B------:R-:W-:Y:S01]  /*2b60*/  HFMA2.MMA R10, -RZ, RZ, 0, 4.76837158203125e-07 ;  /* 0x00000008ff0a7435 */ /* 0x000fe200000001ff */
[----:B------:R-:W-:Y:S02]  /*2b70*/  MOV R11, 0xffffffff ;  /* 0xffffffff000b7802 */ /* 0x000fe40000000f00 */
[----:B------:R-:W-:Y:S02]  /*2b80*/  MOV R5, R7 ;  /* 0x0000000700057202 */ /* 0x000fe40000000f00 */
[----:B------:R-:W-:Y:S02]  /*2b90*/  MOV R2, 0x2bb0 ;  /* 0x00002bb000027802 */ /* 0x000fe40000000f00 */
[----:B------:R-:W-:Y:S05]  /*2ba0*/  CALL.REL.NOINC `($__internal_167_$__cuda_sm70_shflsync_down_p) ;  /* 0x0000035000007944 */ /* 0x000fea0003c00000 */
[----:B-1----:R-:W-:Y:S01]  /*2bb0*/  MOV R4, R10 ;  /* 0x0000000a00047202 */ /* 0x002fe20000000f00 */
[----:B------:R-:W-:Y:S01]  /*2bc0*/  HFMA2.MMA R10, -RZ, RZ, 0, 4.76837158203125e-07 ;  /* 0x00000008ff0a7435 */ /* 0x000fe200000001ff */
[----:B0-----:R-:W-:-:S02]  /*2bd0*/  MOV R5, R9 ;  /* 0x0000000900057202 */ /* 0x001fc40000000f00 */
[----:B------:R-:W-:Y:S02]  /*2be0*/  MOV R6, 0x1f ;  /* 0x0000001f00067802 */ /* 0x000fe40000000f00 */
[----:B------:R-:W-:Y:S02]  /*2bf0*/  MOV R11, 0xffffffff ;  /* 0xffffffff000b7802 */ /* 0x000fe40000000f00 */
[----:B------:R-:W-:Y:S02]  /*2c00*/  MOV R2, 0x2c20 ;  /* 0x00002c2000027802 */ /* 0x000fe40000000f00 */
[----:B------:R-:W-:Y:S05]  /*2c10*/  CALL.REL.NOINC `($__internal_167_$__cuda_sm70_shflsync_down_p) ;  /* 0x000002e000007944 */ /* 0x000fea0003c00000 */
[----:B------:R-:W-:Y:S01]  /*2c20*/  FADD.FTZ R7, R4, R7 ;  /* 0x0000000704077221 */ /* 0x000fe20000010000 */
[----:B0-----:R-:W-:Y:S01]  /*2c30*/  MOV R6, 0x1f ;  /* 0x0000001f00067802 */ /* 0x001fe20000000f00 */
[----:B-1----:R-:W-:Y:S01]  /*2c40*/  FADD.FTZ R9, R9, R10 ;  /* 0x0000000a09097221 */ /* 0x002fe20000010000 */
[----:B------:R-:W-:Y:S01]  /*2c50*/  HFMA2.MMA R10, -RZ, RZ, 0, 2.384185791015625e-07 ;  /* 0x00000004ff0a7435 */ /* 0x000fe200000001ff */
[----:B------:R-:W-:Y:S02]  /*2c60*/  MOV R11, 0xffffffff ;  /* 0xffffffff000b7802 */ /* 0x000fe40000000f00 */
[----:B------:R-:W-:-:S02]  /*2c70*/  MOV R5, R7 ;  /* 0x0000000700057202 */ /* 0x000fc40000000f00 */
[----:B------:R-:W-:Y:S02]  /*2c80*/  MOV R2, 0x2ca0 ;  /* 0x00002ca000027802 */ /* 0x000fe40000000f00 */
[----:B------:R-:W-:Y:S05]  /*2c90*/  CALL.REL.NOINC `($__internal_167_$__cuda_sm70_shflsync_down_p) ;  /* 0x0000026000007944 */ /* 0x000fea0003c00000 */
[----:B-1----:R-:W-:Y:S01]  /*2ca0*/  MOV R4, R10 ;  /* 0x0000000a00047202 */ /* 0x002fe20000000f00 */
[----:B------:R-:W-:Y:S01]  /*2cb0*/  HFMA2.MMA R10, -RZ, RZ, 0, 2.384185791015625e-07 ;  /* 0x00000004ff0a7435 */ /* 0x000fe200000001ff */
[----:B0-----:R-:W-:Y:S02]  /*2cc0*/  MOV R5, R9 ;  /* 0x0000000900057202 */ /* 0x001fe40000000f00 */
[----:B------:R-:W-:Y:S02]  /*2cd0*/  MOV R6, 0x1f ;  /* 0x0000001f00067802 */ /* 0x000fe40000000f00 */
[----:B------:R-:W-:Y:S02]  /*2ce0*/  MOV R11, 0xffffffff ;  /* 0xffffffff000b7802 */ /* 0x000fe40000000f00 */
[----:B------:R-:W-:Y:S02]  /*2cf0*/  MOV R2, 0x2d10 ;  /* 0x00002d1000027802 */ /* 0x000fe40000000f00 */
[----:B------:R-:W-:Y:S05]  /*2d00*/  CALL.REL.NOINC `($__internal_167_$__cuda_sm70_shflsync_down_p) ;  /* 0x000001f000007944 */ /* 0x000fea0003c00000 */
[----:B------:R-:W-:Y:S01]  /*2d10*/  FADD.FTZ R7, R4, R7 ;  /* 0x0000000704077221 */ /* 0x000fe20000010000 */
[----:B0-----:R-:W-:Y:S01]  /*2d20*/  MOV R6, 0x1f ;  /* 0x0000001f00067802 */ /* 0x001fe20000000f00 */
[----:B-1----:R-:W-:Y:S01]  /*2d30*/  FADD.FTZ R9, R9, R10 ;  /* 0x0000000a09097221 */ /* 0x002fe20000010000 */
[----:B------:R-:W-:Y:S01]  /*2d40*/  HFMA2.MMA R10, -RZ, RZ, 0, 1.1920928955078125e-07 ;  /* 0x00000002ff0a7435 */ /* 0x000fe200000001ff */
[----:B------:R-:W-:-:S02]  /*2d50*/  MOV R11, 0xffffffff ;  /* 0xffffffff000b7802 */ /* 0x000fc40000000f00 */
[----:B------:R-:W-:Y:S02]  /*2d60*/  MOV R5, R7 ;  /* 0x0000000700057202 */ /* 0x000fe40000000f00 */
[----:B------:R-:W-:Y:S02]  /*2d70*/  MOV R2, 0x2d90 ;  /* 0x00002d9000027802 */ /* 0x000fe40000000f00 */
[----:B------:R-:W-:Y:S05]  /*2d80*/  CALL.REL.NOINC `($__internal_167_$__cuda_sm70_shflsync_down_p) ;  /* 0x0000017000007944 */ /* 0x000fea0003c00000 */
[----:B-1----:R-:W-:Y:S01]  /*2d90*/  MOV R4, R10 ;  /* 0x0000000a00047202 */ /* 0x002fe20000000f00 */
[----:B------:R-:W-:Y:S01]  /*2da0*/  HFMA2.MMA R10, -RZ, RZ, 0, 1.1920928955078125e-07 ;  /* 0x00000002ff0a7435 */ /* 0x000fe200000001ff */
[----:B0-----:R-:W-:Y:S02]  /*2db0*/  MOV R5, R9 ;  /* 0x0000000900057202 */ /* 0x001fe40000000f00 */
[----:B------:R-:W-:Y:S02]  /*2dc0*/  MOV R6, 0x1f ;  /* 0x0000001f00067802 */ /* 0x000fe40000000f00 */
[----:B------:R-:W-:Y:S02]  /*2dd0*/  MOV R11, 0xffffffff ;  /* 0xffffffff000b7802 */ /* 0x000fe40000000f00 */
[----:B------:R-:W-:-:S02]  /*2de0*/  MOV R2, 0x2e00 ;  /* 0x00002e0000027802 */ /* 0x000fc40000000f00 */
[----:B------:R-:W-:Y:S05]  /*2df0*/  CALL.REL.NOINC `($__internal_167_$__cuda_sm70_shflsync_down_p) ;  /* 0x0000010000007944 */ /* 0x000fea0003c00000 */
[----:B------:R-:W-:Y:S01]  /*2e00*/  FADD.FTZ R7, R4, R7 ;  /* 0x0000000704077221 */ /* 0x000fe20000010000 */
[----:B0-----:R-:W-:Y:S01]  /*2e10*/  MOV R6, 0x1f ;  /* 0x0000001f00067802 */ /* 0x001fe20000000f00 */
[----:B-1----:R-:W-:Y:S01]  /*2e20*/  FADD.FTZ R9, R9, R10 ;  /* 0x0000000a09097221 */ /* 0x002fe20000010000 */
[----:B------:R-:W-:Y:S01]  /*2e30*/  HFMA2.MMA R10, -RZ, RZ, 0, 5.9604644775390625e-08 ;  /* 0x00000001ff0a7435 */ /* 0x000fe200000001ff */
[----:B------:R-:W-:-:S02]  /*2e40*/  MOV R11, 0xffffffff ;  /* 0xffffffff000b7802 */ /* 0x000fc40000000f00 */
[----:B------:R-:W-:Y:S02]  /*2e50*/  MOV R5, R7 ;  /* 0x0000000700057202 */ /* 0x000fe40000000f00 */
[----:B------:R-:W-:Y:S02]  /*2e60*/  MOV R2, 0x2e80 ;  /* 0x00002e8000027802 */ /* 0x000fe40000000f00 */
[----:B------:R-:W-:Y:S05]  /*2e70*/  CALL.REL.NOINC `($__internal_167_$__cuda_sm70_shflsync_down_p) ;  /* 0x0000008000007944 */ /* 0x000fea0003c00000 */
[----:B-1----:R-:W-:Y:S01]  /*2e80*/  MOV R8, R10 ;  /* 0x0000000a00087202 */ /* 0x002fe20000000f00 */
[----:B------:R-:W-:Y:S01]  /*2e90*/  HFMA2.MMA R10, -RZ, RZ, 0, 5.9604644775390625e-08 ;  /* 0x00000001ff0a7435 */ /* 0x000fe200000001ff */
[----:B0-----:R-:W-:Y:S02]  /*2ea0*/  MOV R5, R9 ;  /* 0x0000000900057202 */ /* 0x001fe40000000f00 */
[----:B------:R-:W-:Y:S02]  /*2eb0*/  MOV R6, 0x1f ;  /* 0x0000001f00067802 */ /* 0x000fe40000000f00 */
[----:B------:R-:W-:Y:S02]  /*2ec0*/  MOV R11, 0xffffffff ;  /* 0xffffffff000b7802 */ /* 0x000fe40000000f00 */
[----:B------:R-:W-:-:S02]  /*2ed0*/  MOV R2, 0x2ef0 ;  /* 0x00002ef000027802 */ /* 0x000fc40000000f00 */
[----:B------:R-:W-:Y:S05]  /*2ee0*/  CALL.REL.NOINC `($__internal_167_$__cuda_sm70_shflsync_down_p) ;  /* 0x0000001000007944 */ /* 0x000fea0003c00000 */
[----:B01----:R-:W-:Y:S05]  /*2ef0*/  BRA `(.L_x_2302) ;  /* 0xffffeec000007947 */ /* 0x003fea000383ffff */
        .weak           $__internal_167_$__cuda_sm70_shflsync_down_p
        .type           $__internal_167_$__cuda_sm70_shflsync_down_p,@function
        .size           $__internal_167_$__cuda_sm70_shflsync_down_p,(.L_x_3574 - $__internal_167_$__cuda_sm70_shflsync_down_p)
$__internal_167_$__cuda_sm70_shflsync_down_p:
[----:B------:R-:W-:Y:S01]  /*2f00*/  HFMA2.MMA R3, -RZ, RZ, 0, 0 ;  /* 0x00000000ff037435 */ /* 0x000fe200000001ff */
[----:B------:R-:W-:Y:S04]  /*2f10*/  WARPSYNC R11 ;  /* 0x0000000b00007348 */ /* 0x000fe80003800000 */
[----:B------:R0:W1:Y:S01]  /*2f20*/  SHFL.DOWN PT, R10, R5, R10, R6 ;  /* 0x0800000a050a7389 */ /* 0x00006200000e0006 */
[----:B------:R-:W-:Y:S05]  /*2f30*/  RET.REL.NODEC R2 `(_ZN10layer_norm13ln_bwd_kernelINS_13Kernel_traitsI6__halfS2_S2_fjLj6144ELj1ELj1ELj8ELj16ENS_18Kernel_traits_baseILj6144ES2_S2_S2_fjLj256EEEEEEEvNS_9BwdParamsE) ;  /* 0xffffd0c002007950 */ /* 0x000fea0003c3ffff */
.L_x_2303:
        /* <DEDUP_REMOVED lines=12> */
.L_x_3574:


//--------------------- .text._ZN10layer_norm22ln_bwd_finalize_kernelINS_22Kernel_traits_finalizeILj6144EffffjLj1024ELj4ENS_18Kernel_traits_baseILj6144EffffjLj1024EEEEEEEvNS_9BwdParamsE --------------------------
	.section	.text._ZN10layer_norm22ln_bwd_finalize_kernelINS_22Kernel_traits_finalizeILj6144EffffjLj1024ELj4ENS_18Kernel_traits_baseILj6144EffffjLj1024EEEEEEEvNS_9BwdParamsE,"ax",@progbits
	.sectioninfo	@"SHI_REGISTERS=32"
	.align	128
        .global         _ZN10layer_norm22ln_bwd_finalize_kernelINS_22Kernel_traits_finalizeILj6144EffffjLj1024ELj4ENS_18Kernel_traits_baseILj6144EffffjLj1024EEEEEEEvNS_9BwdParamsE
        .type           _ZN10layer_norm22ln_bwd_finalize_kernelINS_22Kernel_traits_finalizeILj6144EffffjLj1024ELj4ENS_18Kernel_traits_baseILj6144EffffjLj1024EEEEEEEvNS_9BwdParamsE,@function
        .size           _ZN10layer_norm22ln_bwd_finalize_kernelINS_22Kernel_traits_finalizeILj6144EffffjLj1024ELj4ENS_18Kernel_traits_baseILj6144EffffjLj1024EEEEEEEvNS_9BwdParamsE,(.L_x_3575 - _ZN10layer_norm22ln_bwd_finalize_kernelINS_22Kernel_traits_finalizeILj6144EffffjLj1024ELj4ENS_18Kernel_traits_baseILj6144EffffjLj1024EEEEEEEvNS_9BwdParamsE)
        .other          _ZN10layer_norm22ln_bwd_finalize_kernelINS_22Kernel_traits_finalizeILj6144EffffjLj1024ELj4ENS_18Kernel_traits_baseILj6144EffffjLj1024EEEEEEEvNS_9BwdParamsE,@"STO_CUDA_ENTRY STV_DEFAULT"
_ZN10layer_norm22ln_bwd_finalize_kernelINS_22Kernel_traits_finalizeILj6144EffffjLj1024ELj4ENS_18Kernel_traits_baseILj6144EffffjLj1024EEEEEEEvNS_9BwdParamsE:
.text._ZN10layer_norm22ln_bwd_finalize_kernelINS_22Kernel_traits_finalizeILj6144EffffjLj1024ELj4ENS_18Kernel_traits_baseILj6144EffffjLj1024EEEEEEEvNS_9BwdParamsE:
        /* <DEDUP_REMOVED lines=19> */
.L_x_2314:
        /* <DEDUP_REMOVED lines=27> */
.L_x_2308:
        /* <DEDUP_REMOVED lines=32> */
.L_x_2307:
[----:B------:R-:W-:Y:S05]  /*04e0*/  BSYNC B1 ;  /* 0x0000000000017941 */ /* 0x000fea0003800000 */
.L_x_2306:
        /* <DEDUP_REMOVED lines=22> */
.L_x_2310:
[----:B------:R-:W-:Y:S05]  /*0650*/  BSYNC B1 ;  /* 0x0000000000017941 */ /* 0x000fea0003800000 */
.L_x_2309:
        /* <DEDUP_REMOVED lines=10> */
.L_x_2305:
[----:B------:R-:W-:Y:S05]  /*0700*/  BSYNC B0 ;  /* 0x0000000000007941 */ /* 0x000fea0003800000 */
.L_x_2304:
        /* <DEDUP_REMOVED lines=11> */
.L_x_2315:
        /* <DEDUP_REMOVED lines=18> */
.L_x_2316:
[----:B------:R-:W-:Y:S01]  /*08e0*/  @!P1 SHF.R.U32.HI R2, RZ, 0x3, R0 ;  /* 0x00000003ff029819 */ /* 0x000fe20000011600 */
[----:B---3--:R-:W-:Y:S02]  /*08f0*/  FADD.FTZ R5, R5, R10 ;  /* 0x0000000a05057221 */ /* 0x008fe40000010000 */
[----:B--2---:R-:W-:Y:S01]  /*0900*/  FADD.FTZ R7, R7, R4 ;  /* 0x0000000407077221 */ /* 0x004fe20000010000 */
[----:B------:R-:W-:-:S05]  /*0910*/  @!P1 LOP3.LUT R2, R2, 0x1ffffffc, RZ, 0xc0, !PT ;  /* 0x1ffffffc02029812 */ /* 0x000fca00078ec0ff */
[----:B------:R2:W-:Y:S04]  /*0920*/  @!P1 STS [R2+0x2000], R5 ;  /* 0x0020000502009388 */ /* 0x0005e80000000800 */
[----:B------:R2:W-:Y:S02]  /*0930*/  @!P1 STS [R2+0x2080], R7 ;  /* 0x0020800702009388 */ /* 0x0005e40000000800 */
.L_x_2311:
        /* <DEDUP_REMOVED lines=14> */
.L_x_2312:
[----:B------:R-:W-:Y:S01]  /*0a20*/  HFMA2.MMA R9, -RZ, RZ, 0, 5.9604644775390625e-08 ;  /* 0x00000001ff097435 */ /* 0x000fe200000001ff */
[----:B--2---:R-:W-:Y:S01]  /*0a30*/  IMAD.MOV.U32 R10, RZ, RZ, R4 ;  /* 0x000000ffff0a7224 */ /* 0x004fe200078e0004 */
[----:B------:R-:W-:Y:S01]  /*0a40*/  MOV R11, 0xffffffff ;  /* 0xffffffff000b7802 */ /* 0x000fe20000000f00 */
[----:B------:R-:W-:Y:S01]  /*0a50*/  IMAD.MOV.U32 R6, RZ, RZ, 0x1f ;  /* 0x0000001fff067424 */ /* 0x000fe200078e00ff */
[----:B------:R-:W-:-:S02]  /*0a60*/  MOV R2, 0xa80 ;  /* 0x00000a8000027802 */ /* 0x000fc40000000f00 */
[----:B01----:R-:W-:Y:S05]  /*0a70*/  CALL.REL.NOINC `($__internal_168_$__cuda_sm70_shflsync_bfly_p) ;  /* 0x000003c000007944 */ /* 0x003fea0003c00000 */
[----:B-1----:R-:W-:Y:S01]  /*0a80*/  IMAD.MOV.U32 R3, RZ, RZ, R6 ;  /* 0x000000ffff037224 */ /* 0x002fe200078e0006 */
[----:B0-----:R-:W-:Y:S05]  /*0a90*/  BRA `(.L_x_2315) ;  /* 0xfffffd2000007947 */ /* 0x001fea000383ffff */
.L_x_2313:
[----:B------:R-:W-:Y:S01]  /*0aa0*/  HFMA2.MMA R6, -RZ, RZ, 0, 1.847743988037109375e-06 ;  /* 0x0000001fff067435 */ /* 0x000fe200000001ff */
[----:B------:R-:W-:Y:S01]  /*0ab0*/  MOV R10, R13 ;  /* 0x0000000d000a7202 */ /* 0x000fe20000000f00 */
[----:B------:R-:W-:Y:S01]  /*0ac0*/  IMAD.MOV.U32 R9, RZ, RZ, 0x2 ;  /* 0x00000002ff097424 */ /* 0x000fe200078e00ff */
[----:B------:R-:W-:Y:S01]  /*0ad0*/  MOV R2, 0xb00 ;  /* 0x00000b0000027802 */ /* 0x000fe20000000f00 */
[----:B------:R-:W-:-:S02]  /*0ae0*/  IMAD.MOV.U32 R11, RZ, RZ, -0x1 ;  /* 0xffffffffff0b7424 */ /* 0x000fc400078e00ff */
[----:B012---:R-:W-:Y:S05]  /*0af0*/  CALL.REL.NOINC `($__internal_168_$__cuda_sm70_shflsync_bfly_p) ;  /* 0x0000034000007944 */ /* 0x007fea0003c00000 */
[----:B01----:R-:W-:Y:S01]  /*0b00*/  FADD.FTZ R10, R13, R6 ;  /* 0x000000060d0a7221 */ /* 0x003fe20000010000 */
[----:B------:R-:W-:Y:S01]  /*0b10*/  MOV R9, 0x4 ;  /* 0x0000000400097802 */ /* 0x000fe20000000f00 */
[----:B------:R-:W-:Y:S01]  /*0b20*/  IMAD.MOV.U32 R6, RZ, RZ, 0x1f ;  /* 0x0000001fff067424 */ /* 0x000fe200078e00ff */
[----:B------:R-:W-:-:S02]  /*0b30*/  MOV R11, 0xffffffff ;  /* 0xffffffff000b7802 */ /* 0x000fc40000000f00 */
[----:B------:R-:W-:Y:S02]  /*0b40*/  MOV R2, 0xb60 ;  /* 0x00000b6000027802 */ /* 0x000fe40000000f00 */
[----:B------:R-:W-:Y:S05]  /*0b50*/  CALL.REL.NOINC `($__internal_168_$__cuda_sm70_shflsync_bfly_p) ;  /* 0x000002e000007944 */ /* 0x000fea0003c00000 */
[----:B01----:R-:W-:Y:S01]  /*0b60*/  FADD.FTZ R10, R10, R6 ;  /* 0x000000060a0a7221 */ /* 0x003fe20000010000 */
[----:B------:R-:W-:Y:S01]  /*0b70*/  HFMA2.MMA R6, -RZ, RZ, 0, 1.847743988037109375e-06 ;  /* 0x0000001fff067435 */ /* 0x000fe200000001ff */
[----:B------:R-:W-:Y:S01]  /*0b80*/  IMAD.MOV.U32 R9, RZ, RZ, 0x8 ;  /* 0x00000008ff097424 */ /* 0x000fe200078e00ff */
[----:B------:R-:W-:Y:S01]  /*0b90*/  MOV R2, 0xbc0 ;  /* 0x00000bc000027802 */ /* 0x000fe20000000f00 */
[----:B------:R-:W-:-:S03]  /*0ba0*/  IMAD.MOV.U32 R11, RZ, RZ, -0x1 ;  /* 0xffffffffff0b7424 */ /* 0x000fc600078e00ff */
[----:B------:R-:W-:Y:S05]  /*0bb0*/  CALL.REL.NOINC `($__internal_168_$__cuda_sm70_shflsync_bfly_p) ;  /* 0x0000028000007944 */ /* 0x000fea0003c00000 */
[----:B-1----:R-:W-:Y:S01]  /*0bc0*/  FADD.FTZ R4, R10, R6 ;  /* 0x000000060a047221 */ /* 0x002fe20000010000 */
[----:B------:R-:W-:Y:S01]  /*0bd0*/  HFMA2.MMA R6, -RZ, RZ, 0, 1.847743988037109375e-06 ;  /* 0x0000001fff067435 */ /* 0x000fe200000001ff */
[----:B0-----:R-:W-:Y:S01]  /*0be0*/  MOV R9, 0x10 ;  /* 0x0000001000097802 */ /* 0x001fe20000000f00 */
[----:B------:R-:W-:Y:S01]  /*0bf0*/  IMAD.MOV.U32 R11, RZ, RZ, -0x1 ;  /* 0xffffffffff0b7424 */ /* 0x000fe200078e00ff */
[----:B------:R-:W-:Y:S02]  /*0c00*/  MOV R2, 0xc30 ;  /* 0x00000c3000027802 */ /* 0x000fe40000000f00 */
[----:B------:R-:W-:-:S02]  /*0c10*/  MOV R10, R4 ;  /* 0x00000004000a7202 */ /* 0x000fc40000000f00 */
[----:B------:R-:W-:Y:S05]  /*0c20*/  CALL.REL.NOINC `($__internal_168_$__cuda_sm70_shflsync_bfly_p) ;  /* 0x0000021000007944 */ /* 0x000fea0003c00000 */
[----:B0-----:R-:W-:Y:S01]  /*0c30*/  HFMA2.MMA R9, -RZ, RZ, 0, 5.9604644775390625e-08 ;  /* 0x00000001ff097435 */ /* 0x001fe200000001ff */
[----:B-1----:R-:W-:Y:S01]  /*0c40*/  MOV R7, R6 ;  /* 0x0000000600077202 */ /* 0x002fe20000000f00 */
[----:B------:R-:W-:Y:S01]  /*0c50*/  IMAD.MOV.U32 R10, RZ, RZ, R5 ;  /* 0x000000ffff0a7224 */ /* 0x000fe200078e0005 */
[----:B------:R-:W-:Y:S01]  /*0c60*/  MOV R6, 0x1f ;  /* 0x0000001f00067802 */ /* 0x000fe20000000f00 */
[----:B------:R-:W-:Y:S01]  /*0c70*/  IMAD.MOV.U32 R11, RZ, RZ, -0x1 ;  /* 0xffffffffff0b7424 */ /* 0x000fe200078e00ff */
[----:B------:R-:W-:-:S02]  /*0c80*/  MOV R2, 0xca0 ;  /* 0x00000ca000027802 */ /* 0x000fc40000000f00 */
[----:B------:R-:W-:Y:S05]  /*0c90*/  CALL.REL.NOINC `($__internal_168_$__cuda_sm70_shflsync_bfly_p) ;  /* 0x000001a000007944 */ /* 0x000fea0003c00000 */
[----:B0-----:R-:W-:Y:S01]  /*0ca0*/  HFMA2.MMA R9, -RZ, RZ, 0, 1.1920928955078125e-07 ;  /* 0x00000002ff097435 */ /* 0x001fe200000001ff */
[----:B-1----:R-:W-:Y:S01]  /*0cb0*/  FADD.FTZ R10, R5, R6 ;  /* 0x00000006050a7221 */ /* 0x002fe20000010000 */
[----:B------:R-:W-:Y:S01]  /*0cc0*/  MOV R6, 0x1f ;  /* 0x0000001f00067802 */ /* 0x000fe20000000f00 */
[----:B------:R-:W-:Y:S01]  /*0cd0*/  IMAD.MOV.U32 R11, RZ, RZ, -0x1 ;  /* 0xffffffffff0b7424 */ /* 0x000fe200078e00ff */
[----:B------:R-:W-:-:S02]  /*0ce0*/  MOV R2, 0xd00 ;  /* 0x00000d0000027802 */ /* 0x000fc40000000f00 */
[----:B------:R-:W-:Y:S05]  /*0cf0*/  CALL.REL.NOINC `($__internal_168_$__cuda_sm70_shflsync_bfly_p) ;  /* 0x0000014000007944 */ /* 0x000fea0003c00000 */
[----:B0-----:R-:W-:Y:S01]  /*0d00*/  HFMA2.MMA R9, -RZ, RZ, 0, 2.384185791015625e-07 ;  /* 0x00000004ff097435 */ /* 0x001fe200000001ff */
[----:B-1----:R-:W-:Y:S01]  /*0d10*/  FADD.FTZ R10, R10, R6 ;  /* 0x000000060a0a7221 */ /* 0x002fe20000010000 */
[----:B------:R-:W-:Y:S01]  /*0d20*/  MOV R6, 0x1f ;  /* 0x0000001f00067802 */ /* 0x000fe20000000f00 */
[----:B------:R-:W-:Y:S01]  /*0d30*/  IMAD.MOV.U32 R11, RZ, RZ, -0x1 ;  /* 0xffffffffff0b7424 */ /* 0x000fe200078e00ff */
[----:B------:R-:W-:-:S02]  /*0d40*/  MOV R2, 0xd60 ;  /* 0x00000d6000027802 */ /* 0x000fc40000000f00 */
[----:B------:R-:W-:Y:S05]  /*0d50*/  CALL.REL.NOINC `($__internal_168_$__cuda_sm70_shflsync_bfly_p) ;  /* 0x000000e000007944 */ /* 0x000fea0003c00000 */
[----:B0-----:R-:W-:Y:S01]  /*0d60*/  HFMA2.MMA R9, -RZ, RZ, 0, 4.76837158203125e-07 ;  /* 0x00000008ff097435 */ /* 0x001fe200000001ff */
[----:B-1----:R-:W-:Y:S01]  /*0d70*/  FADD.FTZ R10, R10, R6 ;  /* 0x000000060a0a7221 */ /* 0x002fe20000010000 */
[----:B------:R-:W-:Y:S01]  /*0d80*/  MOV R6, 0x1f ;  /* 0x0000001f00067802 */ /* 0x000fe20000000f00 */
[----:B------:R-:W-:Y:S01]  /*0d90*/  IMAD.MOV.U32 R11, RZ, RZ, -0x1 ;  /* 0xffffffffff0b7424 */ /* 0x000fe200078e00ff */
[----:B------:R-:W-:-:S02]  /*0da0*/  MOV R2, 0xdc0 ;  /* 0x00000dc000027802 */ /* 0x000fc40000000f00 */
[----:B------:R-:W-:Y:S05]  /*0db0*/  CALL.REL.NOINC `($__internal_168_$__cuda_sm70_shflsync_bfly_p) ;  /* 0x0000008000007944 */ /* 0x000fea0003c00000 */
[----:B0-----:R-:W-:Y:S01]  /*0dc0*/  HFMA2.MMA R9, -RZ, RZ, 0, 9.5367431640625e-07 ;  /* 0x00000010ff097435 */ /* 0x001fe200000001ff */
[----:B-1----:R-:W-:Y:S01]  /*0dd0*/  FADD.FTZ R10, R10, R6 ;  /* 0x000000060a0a7221 */ /* 0x002fe20000010000 */
[----:B------:R-:W-:Y:S01]  /*0de0*/  MOV R6, 0x1f ;  /* 0x0000001f00067802 */ /* 0x000fe20000000f00 */
[----:B------:R-:W-:Y:S01]  /*0df0*/  IMAD.MOV.U32 R11, RZ, RZ, -0x1 ;  /* 0xffffffffff0b7424 */ /* 0x000fe200078e00ff */
[----:B------:R-:W-:-:S02]  /*0e00*/  MOV R2, 0xe20 ;  /* 0x00000e2000027802 */ /* 0x000fc40000000f00 */
[----:B------:R-:W-:Y:S05]  /*0e10*/  CALL.REL.NOINC `($__internal_168_$__cuda_sm70_shflsync_bfly_p) ;  /* 0x0000002000007944 */ /* 0x000fea0003c00000 */
[----:B-1----:R-:W-:Y:S01]  /*0e20*/  MOV R5, R6 ;  /* 0x0000000600057202 */ /* 0x002fe20000000f00 */
[----:B0-----:R-:W-:Y:S05]  /*0e30*/  BRA `(.L_x_2316) ;  /* 0xfffffaa000007947 */ /* 0x001fea000383ffff */
        .weak           $__internal_168_$__cuda_sm70_shflsync_bfly_p
        .type           $__internal_168_$__cuda_sm70_shflsync_bfly_p,@function
        .size           $__internal_168_$__cuda_sm70_shflsync_bfly_p,(.L_x_3575 - $__internal_168_$__cuda_sm70_shflsync_bfly_p)
$__internal_168_$__cuda_sm70_shflsync_bfly_p:
[----:B------:R-:W-:Y:S01]  /*0e40*/  HFMA2.MMA R3, -RZ, RZ, 0, 0 ;  /* 0x00000000ff037435 */ /* 0x000fe200000001ff */
[----:B------:R-:W-:Y:S04]  /*0e50*/  WARPSYNC R11 ;  /* 0x0000000b00007348 */ /* 0x000fe80003800000 */
[----:B------:R0:W1:Y:S01]  /*0e60*/  SHFL.BFLY PT, R6, R10, R9, R6 ;  /* 0x0c0000090a067389 */ /* 0x00006200000e0006 */
[----:B------:R-:W-:Y:S05]  /*0e70*/  RET.REL.NODEC R2 `(_ZN10layer_norm22ln_bwd_finalize_kernelINS_22Kernel_traits_finalizeILj6144EffffjLj1024ELj4ENS_18Kernel_traits_baseILj6144EffffjLj1024EEEEEEEvNS_9BwdParamsE) ;  /* 0xfffff18002007950 */ /* 0x000fea0003c3ffff */
.L_x_2317:
        /* <DEDUP_REMOVED lines=16> */
.L_x_3575:


//--------------------- .text._ZN10layer_norm13ln_bwd_kernelINS_13Kernel_traitsIffffjLj6144ELj1ELj1ELj8ELj16ENS_18Kernel_traits_baseILj6144EffffjLj256EEEEEEEvNS_9BwdParamsE --------------------------
	.section	.text._ZN10layer_norm13ln_bwd_kernelINS_13Kernel_traitsIffffjLj6144ELj1ELj1ELj8ELj16ENS_18Kernel_traits_baseILj6144EffffjLj256EEEEEEEvNS_9BwdParamsE,"ax",@progbits
	.sectioninfo	@"SHI_REGISTERS=171"
	.align	128
        .global         _ZN10layer_norm13ln_bwd_kernelINS_13Kernel_traitsIffffjLj6144ELj1ELj1ELj8ELj16ENS_18Kernel_traits_baseILj6144EffffjLj256EEEEEEEvNS_9BwdParamsE
        .type           _ZN10layer_norm13ln_bwd_kernelINS_13Kernel_traitsIffffjLj6144ELj1ELj1ELj8ELj16ENS_18Kernel_traits_baseILj6144EffffjLj256EEEEEEEvNS_9BwdParamsE,@function
        .size           _ZN10layer_norm13ln_bwd_kernelINS_13Kernel_traitsIffffjLj6144ELj1ELj1ELj8ELj16ENS_18Kernel_traits_baseILj6144EffffjLj256EEEEEEEvNS_9BwdParamsE,(.L_x_3576 - _ZN10layer_norm13ln_bwd_kernelINS_13Kernel_traitsIffffjLj6144ELj1ELj1ELj8ELj16ENS_18Kernel_traits_baseILj6144EffffjLj256EEEEEEEvNS_9BwdParamsE)
        .other          _ZN10layer_norm13ln_bwd_kernelINS_13Kernel_traitsIffffjLj6144ELj1ELj1ELj8ELj16ENS_18Kernel_traits_baseILj6144EffffjLj256EEEEEEEvNS_9BwdParamsE,@"STO_CUDA_ENTRY STV_DEFAULT"
_ZN10layer_norm13ln_bwd_kernelINS_13Kernel_traitsIffffjLj6144ELj1ELj1ELj8ELj16ENS_18Kernel_traits_baseILj6144EffffjLj256EEEEEEEvNS_9BwdParamsE:
.text._ZN10layer_norm13ln_bwd_kernelINS_13Kernel_traitsIffffjLj6144ELj1ELj1ELj8ELj16ENS_18Kernel_traits_baseILj6144EffffjLj256EEEEEEEvNS_9BwdParamsE:
        /* <DEDUP_REMOVED lines=14> */
[----:B------:R0:W5:Y:S04]  /*00e0*/  @P0 LDG.E.128 R40, [R2.64+0x2000] ;  /* 0x0020000402280981 */ /* 0x000168000c1e1d00 */
[----:B------:R0:W5:Y:S04]  /*00f0*/  @P0 LDG.E.128 R36, [R2.64+0x3000] ;  /* 0x0030000402240981 */ /* 0x000168000c1e1d00 */
        /* <DEDUP_REMOVED lines=31> */
[----:B------:R-:W-:Y:S01]  /*02f0*/  SHF.L.U32 R119, R119, 0x3, RZ ;  /* 0x0000000377777819 */ /* 0x000fe200000006ff */
[----:B------:R-:W-:Y:S01]  /*0300*/  HFMA2.MMA R142, -RZ, RZ, 0, 5.9604644775390625e-08 ;  /* 0x00000001ff8e7435 */ /* 0x000fe200000001ff */
[----:B------:R0:W5:Y:S01]  /*0310*/  LDG.E.128 R24, [R2.64] ;  /* 0x0000000402187981 */ /* 0x000162000c1e1d00 */
[----:B------:R-:W-:-:S02]  /*0320*/  HFMA2.MMA R125, -RZ, RZ, 0, 0 ;  /* 0x00000000ff7d7435 */ /* 0x000fc400000001ff */
[----:B------:R-:W-:Y:S01]  /*0330*/  HFMA2.MMA R0, -RZ, RZ, 0, 0 ;  /* 0x00000000ff007435 */ /* 0x000fe200000001ff */
[----:B------:R0:W5:Y:S01]  /*0340*/  LDG.E.128 R20, [R2.64+0x1000] ;  /* 0x0010000402147981 */ /* 0x000162000c1e1d00 */
[----:B------:R-:W-:Y:S01]  /*0350*/  HFMA2.MMA R120, -RZ, RZ, 0, 0 ;  /* 0x00000000ff787435 */ /* 0x000fe200000001ff */
[----:B------:R-:W-:Y:S01]  /*0360*/  MOV R105, RZ ;  /* 0x000000ff00697202 */ /* 0x000fe20000000f00 */
        /* <DEDUP_REMOVED lines=25> */
[----:B------:R-:W-:Y:S01]  /*0500*/  CS2R R116, SRZ ;  /* 0x0000000000747805 */ /* 0x000fe2000001ff00 */
[----:B------:R-:W-:-:S02]  /*0510*/  MOV R123, RZ ;  /* 0x000000ff007b7202 */ /* 0x000fc40000000f00 */
[----:B------:R-:W-:Y:S02]  /*0520*/  IADD3 R122, R119, 0x8, RZ ;  /* 0x00000008777a7810 */ /* 0x000fe40007ffe0ff */
.L_x_2322:
[----:B------:R-:W-:Y:S01]  /*0530*/  ISETP.NE.U32.AND P0, PT, RZ, c[0x0][0x178], PT ;  /* 0x00005e00ff007a0c */ /* 0x000fe20003f05070 */
[----:B------:R-:W-:-:S03]  /*0540*/  IMAD R131, R121, 0x600, RZ ;  /* 0x0000060079837824 */ /* 0x000fc600078e02ff */
[----:B------:R-:W-:Y:S02]  /*0550*/  ISETP.NE.AND.EX P0, PT, RZ, c[0x0][0x17c], PT, P0 ;  /* 0x00005f00ff007a0c */ /* 0x000fe40003f05300 */
[----:B------:R-:W-:-:S04]  /*0560*/  LOP3.LUT R131, R131, R104, RZ, 0xfc, !PT ;  /* 0x0000006883837212 */ /* 0x000fc800078efcff */
[----:B------:R-:W-:-:S07]  /*0570*/  IADD3 R129, R131, 0x100, RZ ;  /* 0x0000010083817810 */ /* 0x000fce0007ffe0ff */
[----:B------:R-:W-:-:S04]  /*0580*/  @P0 LEA R60, P1, R131, c[0x0][0x178], 0x4 ;  /* 0x00005e00833c0a11 */ /* 0x000fc800078220ff */
[----:B------:R-:W-:Y:S02]  /*0590*/  @P0 LEA.HI.X R61, R131, c[0x0][0x17c], RZ, 0x4, P1 ;  /* 0x00005f00833d0a11 */ /* 0x000fe400008f24ff */
[----:B------:R-:W-:-:S04]  /*05a0*/  @P0 LEA R72, P1, R129, c[0x0][0x178], 0x4 ;  /* 0x00005e0081480a11 */ /* 0x000fc800078220ff */
[----:B------:R-:W-:Y:S01]  /*05b0*/  @P0 LEA.HI.X R73, R129, c[0x0][0x17c], RZ, 0x4, P1 ;  /* 0x00005f0081490a11 */ /* 0x000fe200008f24ff */
[----:B------:R-:W2:Y:S01]  /*05c0*/  @P0 LDG.E.128 R60, [R60.64] ;  /* 0x000000043c3c0981 */ /* 0x000ea2000c1e1d00 */
[----:B------:R-:W-:-:S04]  /*05d0*/  IADD3 R130, R131, 0x200, RZ ;  /* 0x0000020083827810 */ /* 0x000fc80007ffe0ff */
[----:B------:R-:W3:Y:S01]  /*05e0*/  @P0 LDG.E.128 R72, [R72.64] ;  /* 0x0000000448480981 */ /* 0x000ee2000c1e1d00 */
[C---:B------:R-:W-:Y:S02]  /*05f0*/  @P0 LEA R64, P1, R130.reuse, c[0x0][0x178], 0x4 ;  /* 0x00005e0082400a11 */ /* 0x040fe400078220ff */
[----:B------:R-:W-:Y:S02]  /*0600*/  IADD3 R127, R131, 0x300, RZ ;  /* 0x00000300837f7810 */ /* 0x000fe40007ffe0ff */
[----:B------:R-:W-:Y:S02]  /*0610*/  @P0 LEA.HI.X R65, R130, c[0x0][0x17c], RZ, 0x4, P1 ;  /* 0x00005f0082410a11 */ /* 0x000fe400008f24ff */
[----:B------:R-:W-:-:S04]  /*0620*/  @P0 LEA R68, P1, R127, c[0x0][0x178], 0x4 ;  /* 0x00005e007f440a11 */ /* 0x000fc800078220ff */
[----:B------:R-:W4:Y:S01]  /*0630*/  @P0 LDG.E.128 R64, [R64.64] ;  /* 0x0000000440400981 */ /* 0x000f22000c1e1d00 */
[----:B------:R-:W-:-:S06]  /*0640*/  @P0 LEA.HI.X R69, R127, c[0x0][0x17c], RZ, 0x4, P1 ;  /* 0x00005f007f450a11 */ /* 0x000fcc00008f24ff */
[----:B------:R-:W2:Y:S01]  /*0650*/  @P0 LDG.E.128 R68, [R68.64] ;  /* 0x0000000444440981 */ /* 0x000ea2000c1e1d00 */
[----:B------:R-:W-:-:S04]  /*0660*/  IADD3 R128, R131, 0x400, RZ ;  /* 0x0000040083807810 */ /* 0x000fc80007ffe0ff */
[----:B------:R-:W-:-:S04]  /*0670*/  @P0 LEA R56, P1, R128, c[0x0][0x178], 0x4 ;  /* 0x00005e0080380a11 */ /* 0x000fc800078220ff */
[----:B------:R-:W-:-:S06]  /*0680*/  @P0 LEA.HI.X R57, R128, c[0x0][0x17c], RZ, 0x4, P1 ;  /* 0x00005f0080390a11 */ /* 0x000fcc00008f24ff */
[----:B------:R-:W2:Y:S01]  /*0690*/  @P0 LDG.E.128 R56, [R56.64] ;  /* 0x0000000438380981 */ /* 0x000ea2000c1e1d00 */
[----:B------:R-:W-:-:S04]  /*06a0*/  IADD3 R124, R131, 0x500, RZ ;  /* 0x00000500837c7810 */ /* 0x000fc80007ffe0ff */
[----:B------:R-:W-:-:S04]  /*06b0*/  @P0 LEA R52, P1, R124, c[0x0][0x178], 0x4 ;  /* 0x00005e007c340a11 */ /* 0x000fc800078220ff */
[----:B------:R-:W-:-:S06]  /*06c0*/  @P0 LEA.HI.X R53, R124, c[0x0][0x17c], RZ, 0x4, P1 ;  /* 0x00005f007c350a11 */ /* 0x000fcc00008f24ff */
[----:B------:R-:W2:Y:S01]  /*06d0*/  @P0 LDG.E.128 R52, [R52.64] ;  /* 0x0000000434340981 */ /* 0x000ea2000c1e1d00 */
[----:B------:R-:W-:-:S04]  /*06e0*/  @!P0 LEA R132, P1, R131, c[0x0][0x170], 0x4 ;  /* 0x00005c0083848a11 */ /* 0x000fc800078220ff */
[----:B------:R-:W-:Y:S02]  /*06f0*/  @!P0 LEA.HI.X R133, R131, c[0x0][0x174], RZ, 0x4, P1 ;  /* 0x00005d0083858a11 */ /* 0x000fe400008f24ff */
[----:B------:R-:W-:-:S04]  /*0700*/  @!P0 LEA R136, P1, R129, c[0x0][0x170], 0x4 ;  /* 0x00005c0081888a11 */ /* 0x000fc800078220ff */
[----:B------:R-:W-:Y:S02]  /*0710*/  @!P0 LEA.HI.X R137, R129, c[0x0][0x174], RZ, 0x4, P1 ;  /* 0x00005d0081898a11 */ /* 0x000fe400008f24ff */
[C---:B------:R-:W-:Y:S02]  /*0720*/  @!P0 LEA R138, P1, R130.reuse, c[0x0][0x170], 0x4 ;  /* 0x00005c00828a8a11 */ /* 0x040fe400078220ff */
[----:B------:R-:W-:Y:S02]  /*0730*/  MOV R134, 0x4 ;  /* 0x0000000400867802 */ /* 0x000fe40000000f00 */
[----:B------:R-:W-:Y:S02]  /*0740*/  @!P0 LEA.HI.X R139, R130, c[0x0][0x174], RZ, 0x4, P1 ;  /* 0x00005d00828b8a11 */ /* 0x000fe400008f24ff */
[----:B------:R-:W-:Y:S02]  /*0750*/  @P0 MOV R155, RZ ;  /* 0x000000ff009b0202 */ /* 0x000fe40000000f00 */
[----:B------:R-:W-:-:S04]  /*0760*/  @!P0 LEA R140, P1, R127, c[0x0][0x170], 0x4 ;  /* 0x00005c007f8c8a11 */ /* 0x000fc800078220ff */
[----:B------:R-:W-:Y:S01]  /*0770*/  @!P0 LEA.HI.X R141, R127, c[0x0][0x174], RZ, 0x4, P1 ;  /* 0x00005d007f8d8a11 */ /* 0x000fe200008f24ff */
[----:B------:R0:W2:Y:S04]  /*0780*/  @!P0 LDG.E.128 R60, [R132.64] ;  /* 0x00000004843c8981 */ /* 0x0000a8000c1e1d00 */
[----:B------:R1:W2:Y:S01]  /*0790*/  @!P0 LDG.E.128 R72, [R136.64] ;  /* 0x0000000488488981 */ /* 0x0002a2000c1e1d00 */
[----:B0-----:R-:W-:-:S04]  /*07a0*/  @!P0 IMAD.WIDE R132, R121, R134, c[0x0][0x180] ;  /* 0x0000600079848625 */ /* 0x001fc800078e0286 */
[----:B------:R-:W-:Y:S01]  /*07b0*/  IMAD.WIDE R134, R121, R134, c[0x0][0x188] ;  /* 0x0000620079867625 */ /* 0x000fe200078e0286 */
[----:B------:R-:W4:Y:S04]  /*07c0*/  @!P0 LDG.E R155, [R132.64] ;  /* 0x00000004849b8981 */ /* 0x000f28000c1e1900 */
[----:B------:R0:W4:Y:S04]  /*07d0*/  @!P0 LDG.E.128 R64, [R138.64] ;  /* 0x000000048a408981 */ /* 0x000128000c1e1d00 */
[----:B------:R0:W4:Y:S04]  /*07e0*/  LDG.E R126, [R134.64] ;  /* 0x00000004867e7981 */ /* 0x000128000c1e1900 */
[----:B------:R-:W4:Y:S01]  /*07f0*/  @!P0 LDG.E.128 R68, [R140.64] ;  /* 0x000000048c448981 */ /* 0x000f22000c1e1d00 */
[----:B-1----:R-:W-:-:S04]  /*0800*/  @!P0 LEA R136, P1, R128, c[0x0][0x170], 0x4 ;  /* 0x00005c0080888a11 */ /* 0x002fc800078220ff */
[----:B------:R-:W-:-:S05]  /*0810*/  @!P0 LEA.HI.X R137, R128, c[0x0][0x174], RZ, 0x4, P1 ;  /* 0x00005d0080898a11 */ /* 0x000fca00008f24ff */
[----:B------:R1:W4:Y:S01]  /*0820*/  @!P0 LDG.E.128 R56, [R136.64] ;  /* 0x0000000488388981 */ /* 0x000322000c1e1d00 */
[----:B0-----:R-:W-:-:S04]  /*0830*/  @!P0 LEA R138, P1, R124, c[0x0][0x170], 0x4 ;  /* 0x00005c007c8a8a11 */ /* 0x001fc800078220ff */
[----:B------:R-:W-:-:S05]  /*0840*/  @!P0 LEA.HI.X R139, R124, c[0x0][0x174], RZ, 0x4, P1 ;  /* 0x00005d007c8b8a11 */ /* 0x000fca00008f24ff */
[----:B------:R0:W4:Y:S01]  /*0850*/  @!P0 LDG.E.128 R52, [R138.64] ;  /* 0x000000048a348981 */ /* 0x000122000c1e1d00 */
[----:B-----5:R-:W0:Y:S08]  /*0860*/  @P0 MUFU.RCP R146, R21 ;  /* 0x0000001500920308 */ /* 0x020e300000001000 */
[----:B------:R-:W0:Y:S08]  /*0870*/  @P0 MUFU.RCP R140, R25 ;  /* 0x00000019008c0308 */ /* 0x000e300000001000 */
[----:B------:R-:W0:Y:S08]  /*0880*/  @P0 MUFU.RCP R147, R22 ;  /* 0x0000001600930308 */ /* 0x000e300000001000 */
[----:B------:R-:W0:Y:S08]  /*0890*/  @P0 MUFU.RCP R149, R16 ;  /* 0x0000001000950308 */ /* 0x000e300000001000 */
[----:B------:R-:W0:Y:S08]  /*08a0*/  @P0 MUFU.RCP R145, R20 ;  /* 0x0000001400910308 */ /* 0x000e300000001000 */
[----:B------:R-:W0:Y:S08]  /*08b0*/  @P0 MUFU.RCP R141, R24 ;  /* 0x00000018008d0308 */ /* 0x000e300000001000 */
[----:B------:R-:W0:Y:S01]  /*08c0*/  @P0 MUFU.RCP R143, R26 ;  /* 0x0000001a008f0308 */ /* 0x000e220000001000 */
[----:B------:R-:W-:-:S07]  /*08d0*/  MOV R158, 0x10 ;  /* 0x00000010009e7802 */ /* 0x000fce0000000f00 */
[----:B------:R-:W0:Y:S08]  /*08e0*/  @P0 MUFU.RCP R144, R27 ;  /* 0x0000001b00900308 */ /* 0x000e300000001000 */
[----:B------:R-:W0:Y:S01]  /*08f0*/  @P0 MUFU.RCP R151, R18 ;  /* 0x0000001200970308 */ /* 0x000e220000001000 */
[----:B------:R-:W-:-:S07]  /*0900*/  LOP3.LUT P1, RZ, R142, 0xff, RZ, 0xc0, !PT ;  /* 0x000000ff8eff7812 */ /* 0x000fce000782c0ff */
        /* <DEDUP_REMOVED lines=8> */
[----:B--2---:R-:W-:Y:S02]  /*0990*/  @P0 FADD.FTZ R133, -R49, R61 ;  /* 0x0000003d31850221 */ /* 0x004fe40000010100 */
[----:B0-----:R-:W-:-:S03]  /*09a0*/  @P0 FMUL.FTZ R137, R137, R146 ;  /* 0x0000009289890220 */ /* 0x001fc60000410000 */
[----:B------:R-:W0:Y:S01]  /*09b0*/  @P0 MUFU.RCP R146, R13 ;  /* 0x0000000d00920308 */ /* 0x000e220000001000 */
[----:B------:R-:W-:Y:S02]  /*09c0*/  @P0 FMUL.FTZ R133, R133, R140 ;  /* 0x0000008c85850220 */ /* 0x000fe40000410000 */
[----:B------:R-:W-:Y:S02]  /*09d0*/  @P0 FADD.FTZ R138, -R46, R74 ;  /* 0x0000004a2e8a0221 */ /* 0x000fe40000010100 */
[----:B------:R-:W-:Y:S02]  /*09e0*/  @P0 FADD.FTZ R136, -R44, R72 ;  /* 0x000000482c880221 */ /* 0x000fe40000010100 */
[----:B----4-:R-:W-:Y:S02]  /*09f0*/  @!P0 FADD.FTZ R61, R61, -R155 ;  /* 0x8000009b3d3d8221 */ /* 0x010fe40000010000 */
[----:B------:R-:W-:Y:S02]  /*0a00*/  @P0 FADD.FTZ R140, -R40, R64 ;  /* 0x00000040288c0221 */ /* 0x000fe40000010100 */
[----:B------:R-:W-:-:S02]  /*0a10*/  @P0 FADD.FTZ R132, -R48, R60 ;  /* 0x0000003c30840221 */ /* 0x000fc40000010100 */
[----:B------:R-:W-:Y:S02]  /*0a20*/  @P0 FADD.FTZ R134, -R50, R62 ;  /* 0x0000003e32860221 */ /* 0x000fe40000010100 */
[----:B------:R-:W-:Y:S02]  /*0a30*/  @P0 FMUL.FTZ R138, R138, R147 ;  /* 0x000000938a8a0220 */ /* 0x000fe40000410000 */
[----:B------:R-:W-:Y:S02]  /*0a40*/  @P0 FMUL.FTZ R140, R140, R149 ;  /* 0x000000958c8c0220 */ /* 0x000fe40000410000 */
[----:B------:R-:W-:Y:S02]  /*0a50*/  @P0 FADD.FTZ R135, -R51, R63 ;  /* 0x0000003f33870221 */ /* 0x000fe40000010100 */
[----:B------:R-:W-:Y:S02]  /*0a60*/  @P0 FMUL.FTZ R136, R136, R145 ;  /* 0x0000009188880220 */ /* 0x000fe40000410000 */
[----:B------:R-:W-:-:S02]  /*0a70*/  @!P0 FADD.FTZ R147, R60, -R155 ;  /* 0x8000009b3c938221 */ /* 0x000fc40000010000 */
[----:B------:R-:W-:Y:S02]  /*0a80*/  @!P0 FADD.FTZ R149, R62, -R155 ;  /* 0x8000009b3e958221 */ /* 0x000fe40000010000 */
[----:B------:R-:W-:Y:S02]  /*0a90*/  @!P0 FMUL.FTZ R133, R126, R61 ;  /* 0x0000003d7e858220 */ /* 0x000fe40000410000 */
[----:B------:R-:W-:Y:S02]  /*0aa0*/  @P0 FADD.FTZ R142, -R42, R66 ;  /* 0x000000422a8e0221 */ /* 0x000fe40000010100 */
[----:B------:R-:W-:Y:S02]  /*0ab0*/  @P0 FADD.FTZ R145, -R37, R69 ;  /* 0x0000004525910221 */ /* 0x000fe40000010100 */
[----:B------:R-:W-:Y:S02]  /*0ac0*/  @!P0 FADD.FTZ R63, R63, -R155 ;  /* 0x8000009b3f3f8221 */ /* 0x000fe40000010000 */
[----:B------:R-:W-:-:S04]  /*0ad0*/  IMAD.WIDE.U32 R60, R131, R158, c[0x0][0x1b8] ;  /* 0x00006e00833c7625 */ /* 0x000fc800078e009e */
[----:B------:R-:W-:Y:S02]  /*0ae0*/  @P0 FMUL.FTZ R132, R132, R141 ;  /* 0x0000008d84840220 */ /* 0x000fe40000410000 */
[----:B------:R-:W-:Y:S02]  /*0af0*/  @P0 FMUL.FTZ R134, R134, R143 ;  /* 0x0000008f86860220 */ /* 0x000fe40000410000 */
[----:B------:R-:W-:Y:S02]  /*0b00*/  @!P0 FMUL.FTZ R132, R126, R147 ;  /* 0x000000937e848220 */ /* 0x000fe40000410000 */
[----:B------:R-:W-:Y:S02]  /*0b10*/  @!P0 FMUL.FTZ R134, R126, R149 ;  /* 0x000000957e868220 */ /* 0x000fe40000410000 */
[----:B------:R-:W-:Y:S02]  /*0b20*/  @P0 FMUL.FTZ R135, R135, R144 ;  /* 0x0000009087870220 */ /* 0x000fe40000410000 */
[----:B------:R-:W-:-:S02]  /*0b30*/  @P0 FADD.FTZ R141, -R41, R65 ;  /* 0x00000041298d0221 */ /* 0x000fc40000010100 */
[----:B------:R-:W-:Y:S02]  /*0b40*/  @P0 FMUL.FTZ R142, R142, R151 ;  /* 0x000000978e8e0220 */ /* 0x000fe40000410000 */
[----:B0-----:R-:W-:Y:S02]  /*0b50*/  @P0 FMUL.FTZ R145, R145, R146 ;  /* 0x0000009291910220 */ /* 0x001fe40000410000 */
[----:B------:R-:W-:Y:S02]  /*0b60*/  @!P0 FADD.FTZ R73, R73, -R155 ;  /* 0x8000009b49498221 */ /* 0x000fe40000010000 */
[----:B------:R-:W-:Y:S02]  /*0b70*/  @!P0 FADD.FTZ R147, R64, -R155 ;  /* 0x8000009b40938221 */ /* 0x000fe40000010000 */
[----:B------:R-:W-:Y:S02]  /*0b80*/  @!P0 FADD.FTZ R149, R65, -R155 ;  /* 0x8000009b41958221 */ /* 0x000fe40000010000 */
[----:B------:R-:W-:-:S02]  /*0b90*/  @P0 FADD.FTZ R146, -R38, R70 ;  /* 0x0000004626920221 */ /* 0x000fc40000010100 */
[----:B------:R-:W-:Y:S02]  /*0ba0*/  @!P0 FADD.FTZ R151, R72, -R155 ;  /* 0x8000009b48978221 */ /* 0x000fe40000010000 */
[----:B------:R-:W-:Y:S02]  /*0bb0*/  @!P0 FMUL.FTZ R135, R126, R63 ;  /* 0x0000003f7e878220 */ /* 0x000fe40000410000 */
[----:B------:R-:W-:Y:S01]  /*0bc0*/  IMAD.WIDE.U32 R64, R129, R158, c[0x0][0x1b8] ;  /* 0x00006e0081407625 */ /* 0x000fe200078e009e */
[----:B------:R-:W2:Y:S03]  /*0bd0*/  LDG.E.128 R60, [R60.64] ;  /* 0x000000043c3c7981 */ /* 0x000ea6000c1e1d00 */
[----:B------:R-:W-:Y:S02]  /*0be0*/  @P0 FADD.FTZ R144, -R36, R68 ;  /* 0x0000004424900221 */ /* 0x000fe40000010100 */
[----:B-1----:R-:W-:-:S02]  /*0bf0*/  @!P0 FMUL.FTZ R137, R126, R73 ;  /* 0x000000497e898220 */ /* 0x002fc40000410000 */
[----:B------:R-:W-:Y:S02]  /*0c00*/  @P0 FMUL.FTZ R146, R146, R157 ;  /* 0x0000009d92920220 */ /* 0x000fe40000410000 */
[----:B------:R-:W-:Y:S02]  /*0c10*/  @!P0 FMUL.FTZ R136, R126, R151 ;  /* 0x000000977e888220 */ /* 0x000fe40000410000 */
[----:B------:R-:W-:Y:S02]  /*0c20*/  @!P0 FADD.FTZ R73, R68, -R155 ;  /* 0x8000009b44498221 */ /* 0x000fe40000010000 */
[----:B------:R-:W-:Y:S02]  /*0c30*/  @P0 FADD.FTZ R143, -R43, R67 ;  /* 0x000000432b8f0221 */ /* 0x000fe40000010100 */
[----:B------:R-:W-:Y:S02]  /*0c40*/  @!P0 FADD.FTZ R151, R66, -R155 ;  /* 0x8000009b42978221 */ /* 0x000fe40000010000 */
[----:B------:R-:W-:-:S02]  /*0c50*/  @!P0 FADD.FTZ R157, R67, -R155 ;  /* 0x8000009b439d8221 */ /* 0x000fc40000010000 */
[----:B------:R-:W3:Y:S01]  /*0c60*/  LDG.E.128 R64, [R64.64] ;  /* 0x0000000440407981 */ /* 0x000ee2000c1e1d00 */
[----:B------:R-:W-:Y:S02]  /*0c70*/  @P0 FMUL.FTZ R144, R144, R153 ;  /* 0x0000009990900220 */ /* 0x000fe40000410000 */
[----:B------:R-:W-:Y:S02]  /*0c80*/  @!P0 FMUL.FTZ R144, R126, R73 ;  /* 0x000000497e908220 */ /* 0x000fe40000410000 */
[----:B------:R-:W-:Y:S02]  /*0c90*/  @P0 FADD.FTZ R139, -R47, R75 ;  /* 0x0000004b2f8b0221 */ /* 0x000fe40000010100 */
[----:B------:R-:W-:Y:S02]  /*0ca0*/  @!P0 FADD.FTZ R73, R69, -R155 ;  /* 0x8000009b45498221 */ /* 0x000fe40000010000 */
[----:B------:R-:W-:Y:S02]  /*0cb0*/  @!P0 FADD.FTZ R153, R74, -R155 ;  /* 0x8000009b4a998221 */ /* 0x000fe40000010000 */
[----:B------:R-:W-:-:S02]  /*0cc0*/  @!P0 FADD.FTZ R75, R75, -R155 ;  /* 0x8000009b4b4b8221 */ /* 0x000fc40000010000 */
[----:B------:R-:W-:-:S04]  /*0cd0*/  IMAD.WIDE.U32 R68, R130, R158, c[0x0][0x1b8] ;  /* 0x00006e0082447625 */ /* 0x000fc800078e009e */
[----:B------:R-:W-:Y:S02]  /*0ce0*/  @P0 FMUL.FTZ R139, R139, R148 ;  /* 0x000000948b8b0220 */ /* 0x000fe40000410000 */
[----:B------:R-:W-:Y:S02]  /*0cf0*/  @P0 FMUL.FTZ R141, R141, R150 ;  /* 0x000000968d8d0220 */ /* 0x000fe40000410000 */
[----:B------:R-:W-:Y:S02]  /*0d00*/  @!P0 FMUL.FTZ R139, R126, R75 ;  /* 0x0000004b7e8b8220 */ /* 0x000fe40000410000 */
[----:B------:R-:W-:Y:S02]  /*0d10*/  @!P0 FMUL.FTZ R140, R126, R147 ;  /* 0x000000937e8c8220 */ /* 0x000fe40000410000 */
[----:B------:R-:W-:Y:S02]  /*0d20*/  @!P0 FMUL.FTZ R141, R126, R149 ;  /* 0x000000957e8d8220 */ /* 0x000fe40000410000 */
[----:B------:R-:W-:-:S02]  /*0d30*/  @!P0 FMUL.FTZ R138, R126, R153 ;  /* 0x000000997e8a8220 */ /* 0x000fc40000410000 */
[----:B------:R-:W-:Y:S01]  /*0d40*/  @P0 FADD.FTZ R147, -R39, R71 ;  /* 0x0000004727930221 */ /* 0x000fe20000010100 */
[----:B------:R-:W0:Y:S01]  /*0d50*/  @P0 MUFU.RCP R153, R8 ;  /* 0x0000000800990308 */ /* 0x000e220000001000 */
[----:B------:R-:W-:Y:S02]  /*0d60*/  @!P0 FADD.FTZ R75, R70, -R155 ;  /* 0x8000009b464b8221 */ /* 0x000fe40000010000 */
[----:B------:R-:W-:Y:S02]  /*0d70*/  @!P0 FADD.FTZ R149, R71, -R155 ;  /* 0x8000009b47958221 */ /* 0x000fe40000010000 */
[----:B------:R-:W4:Y:S03]  /*0d80*/  LDG.E.128 R68, [R68.64] ;  /* 0x0000000444447981 */ /* 0x000f26000c1e1d00 */
[----:B------:R-:W1:Y:S01]  /*0d90*/  @P0 MUFU.RCP R72, R15 ;  /* 0x0000000f00480308 */ /* 0x000e620000001000 */
[----:B------:R-:W-:-:S02]  /*0da0*/  @!P0 FMUL.FTZ R146, R126, R75 ;  /* 0x0000004b7e928220 */ /* 0x000fc40000410000 */
[----:B------:R-:W-:-:S05]  /*0db0*/  @!P0 FMUL.FTZ R145, R126, R73 ;  /* 0x000000497e918220 */ /* 0x000fca0000410000 */
[----:B------:R-:W1:Y:S01]  /*0dc0*/  @P0 MUFU.RCP R74, R9 ;  /* 0x00000009004a0308 */ /* 0x000e620000001000 */
[----:B------:R-:W-:-:S07]  /*0dd0*/  @P0 FADD.FTZ R148, -R32, R56 ;  /* 0x0000003820940221 */ /* 0x000fce0000010100 */
[----:B------:R-:W1:Y:S01]  /*0de0*/  @P0 MUFU.RCP R75, R10 ;  /* 0x0000000a004b0308 */ /* 0x000e620000001000 */
[----:B------:R-:W-:Y:S02]  /*0df0*/  @!P0 FADD.FTZ R73, R56, -R155 ;  /* 0x8000009b38498221 */ /* 0x000fe40000010000 */
[----:B0-----:R-:W-:Y:S02]  /*0e00*/  @P0 FMUL.FTZ R148, R148, R153 ;  /* 0x0000009994940220 */ /* 0x001fe40000410000 */
[----:B-1----:R-:W-:Y:S02]  /*0e10*/  @P0 FMUL.FTZ R147, R147, R72 ;  /* 0x0000004893930220 */ /* 0x002fe40000410000 */
[----:B------:R-:W-:Y:S01]  /*0e20*/  @!P0 FMUL.FTZ R148, R126, R73 ;  /* 0x000000497e948220 */ /* 0x000fe20000410000 */
[----:B------:R-:W0:Y:S01]  /*0e30*/  @P0 MUFU.RCP R56, R11 ;  /* 0x0000000b00380308 */ /* 0x000e220000001000 */
[----:B------:R-:W-:Y:S02]  /*0e40*/  @!P0 FMUL.FTZ R147, R126, R149 ;  /* 0x000000957e938220 */ /* 0x000fe40000410000 */
[----:B------:R-:W-:-:S04]  /*0e50*/  IMAD.WIDE.U32 R72, R127, R158, c[0x0][0x1b8] ;  /* 0x00006e007f487625 */ /* 0x000fc800078e009e */
[----:B------:R-:W-:Y:S02]  /*0e60*/  @P0 FADD.FTZ R149, -R33, R57 ;  /* 0x0000003921950221 */ /* 0x000fe40000010100 */
[----:B------:R-:W-:Y:S02]  /*0e70*/  @P0 FADD.FTZ R150, -R34, R58 ;  /* 0x0000003a22960221 */ /* 0x000fe40000010100 */
[----:B------:R-:W-:Y:S02]  /*0e80*/  @P0 FMUL.FTZ R149, R149, R74 ;  /* 0x0000004a95950220 */ /* 0x000fe40000410000 */
[----:B------:R-:W-:Y:S02]  /*0e90*/  @P0 FMUL.FTZ R150, R150, R75 ;  /* 0x0000004b96960220 */ /* 0x000fe40000410000 */
[----:B------:R-:W-:Y:S01]  /*0ea0*/  @!P0 FADD.FTZ R57, R57, -R155 ;  /* 0x8000009b39398221 */ /* 0x000fe20000010000 */
[----:B------:R-:W4:Y:S01]  /*0eb0*/  LDG.E.128 R72, [R72.64] ;  /* 0x0000000448487981 */ /* 0x000f22000c1e1d00 */
[----:B------:R-:W-:-:S02]  /*0ec0*/  @!P0 FMUL.FTZ R142, R126, R151 ;  /* 0x000000977e8e8220 */ /* 0x000fc40000410000 */
[----:B------:R-:W-:Y:S02]  /*0ed0*/  @!P0 FMUL.FTZ R149, R126, R57 ;  /* 0x000000397e958220 */ /* 0x000fe40000410000 */
[----:B------:R-:W-:Y:S02]  /*0ee0*/  @P0 FADD.FTZ R151, -R35, R59 ;  /* 0x0000003b23970221 */ /* 0x000fe40000010100 */
[----:B------:R-:W-:Y:S01]  /*0ef0*/  @!P0 FADD.FTZ R57, R58, -R155 ;  /* 0x8000009b3a398221 */ /* 0x000fe20000010000 */
[----:B------:R-:W1:Y:S01]  /*0f00*/  @P0 MUFU.RCP R153, R4 ;  /* 0x0000000400990308 */ /* 0x000e620000001000 */
[----:B0-----:R-:W-:Y:S02]  /*0f10*/  @P0 FMUL.FTZ R151, R151, R56 ;  /* 0x0000003897970220 */ /* 0x001fe40000410000 */
[----:B------:R-:W-:Y:S02]  /*0f20*/  @!P0 FMUL.FTZ R150, R126, R57 ;  /* 0x000000397e968220 */ /* 0x000fe40000410000 */
[----:B------:R-:W-:-:S02]  /*0f30*/  @!P0 FADD.FTZ R59, R59, -R155 ;  /* 0x8000009b3b3b8221 */ /* 0x000fc40000010000 */
[----:B------:R-:W-:-:S04]  /*0f40*/  IMAD.WIDE.U32 R56, R128, R158, c[0x0][0x1b8] ;  /* 0x00006e0080387625 */ /* 0x000fc800078e009e */
[----:B------:R-:W-:Y:S02]  /*0f50*/  @P0 FMUL.FTZ R143, R143, R152 ;  /* 0x000000988f8f0220 */ /* 0x000fe40000410000 */
[----:B------:R-:W-:Y:S02]  /*0f60*/  @!P0 FMUL.FTZ R151, R126, R59 ;  /* 0x0000003b7e978220 */ /* 0x000fe40000410000 */
[----:B------:R-:W-:Y:S01]  /*0f70*/  @!P0 FMUL.FTZ R143, R126, R157 ;  /* 0x0000009d7e8f8220 */ /* 0x000fe20000410000 */
[----:B------:R-:W4:Y:S01]  /*0f80*/  LDG.E.128 R56, [R56.64] ;  /* 0x0000000438387981 */ /* 0x000f22000c1e1d00 */
[----:B------:R-:W0:Y:S01]  /*0f90*/  @P0 MUFU.RCP R157, R6 ;  /* 0x00000006009d0308 */ /* 0x000e220000001000 */
[----:B------:R-:W-:-:S04]  /*0fa0*/  @P0 FADD.FTZ R152, -R28, R52 ;  /* 0x000000341c980221 */ /* 0x000fc80000010100 */
[----:B-1----:R-:W-:Y:S02]  /*0fb0*/  @P0 FMUL.FTZ R152, R152, R153 ;  /* 0x0000009998980220 */ /* 0x002fe40000410000 */
[----:B------:R-:W-:-:S04]  /*0fc0*/  @P0 FADD.FTZ R153, -R29, R53 ;  /* 0x000000351d990221 */ /* 0x000fc80000010100 */
[----:B------:R-:W-:Y:S02]  /*0fd0*/  @P0 FMUL.FTZ R153, R153, R154 ;  /* 0x0000009a99990220 */ /* 0x000fe40000410000 */
[----:B------:R-:W-:Y:S02]  /*0fe0*/  @P0 FADD.FTZ R154, -R30, R54 ;  /* 0x000000361e9a0221 */ /* 0x000fe40000010100 */
[----:B------:R-:W-:Y:S02]  /*0ff0*/  @!P0 FADD.FTZ R159, R53, -R155 ;  /* 0x8000009b359f8221 */ /* 0x000fe40000010000 */
[----:B0-----:R-:W-:Y:S02]  /*1000*/  @P0 FMUL.FTZ R154, R154, R157 ;  /* 0x0000009d9a9a0220 */ /* 0x001fe40000410000 */
[----:B------:R-:W-:Y:S02]  /*1010*/  @!P0 FADD.FTZ R157, R52, -R155 ;  /* 0x8000009b349d8221 */ /* 0x000fe40000010000 */
[----:B------:R-:W-:-:S02]  /*1020*/  @!P0 FADD.FTZ R163, R55, -R155 ;  /* 0x8000009b37a38221 */ /* 0x000fc40000010000 */
[----:B------:R-:W-:Y:S02]  /*1030*/  @P0 FADD.FTZ R55, -R31, R55 ;  /* 0x000000371f370221 */ /* 0x000fe40000010100 */
[----:B------:R-:W-:-:S04]  /*1040*/  IMAD.WIDE.U32 R52, R124, R158, c[0x0][0x1b8] ;  /* 0x00006e007c347625 */ /* 0x000fc800078e009e */
[----:B------:R-:W-:Y:S02]  /*1050*/  @!P0 FADD.FTZ R161, R54, -R155 ;  /* 0x8000009b36a18221 */ /* 0x000fe40000010000 */
[----:B------:R-:W-:Y:S02]  /*1060*/  @P0 FMUL.FTZ R155, R55, R156 ;  /* 0x0000009c379b0220 */ /* 0x000fe40000410000 */
[----:B------:R-:W4:Y:S01]  /*1070*/  LDG.E.128 R52, [R52.64] ;  /* 0x0000000434347981 */ /* 0x000f22000c1e1d00 */
[C---:B------:R-:W-:Y:S02]  /*1080*/  @!P0 FMUL.FTZ R154, R126.reuse, R161 ;  /* 0x000000a17e9a8220 */ /* 0x040fe40000410000 */
[----:B------:R-:W-:Y:S02]  /*1090*/  @!P0 FMUL.FTZ R152, R126, R157 ;  /* 0x0000009d7e988220 */ /* 0x000fe40000410000 */
[C---:B------:R-:W-:Y:S02]  /*10a0*/  @!P0 FMUL.FTZ R153, R126.reuse, R159 ;  /* 0x0000009f7e998220 */ /* 0x040fe40000410000 */
[----:B------:R-:W-:Y:S01]  /*10b0*/  @!P0 FMUL.FTZ R155, R126, R163 ;  /* 0x000000a37e9b8220 */ /* 0x000fe20000410000 */
[----:B------:R-:W-:Y:S01]  /*10c0*/  SEL R167, R122, R119, !P1 ;  /* 0x000000777aa77207 */ /* 0x000fe20004800000 */
[----:B--2---:R-:W-:-:S02]  /*10d0*/  FMUL.FTZ R161, R24, R60 ;  /* 0x0000003c18a17220 */ /* 0x004fc40000410000 */
[C---:B------:R-:W-:Y:S02]  /*10e0*/  FADD.FTZ R118, R61.reuse, R118 ;  /* 0x000000763d767221 */ /* 0x040fe40000010000 */
[----:B------:R-:W-:Y:S02]  /*10f0*/  FFMA.FTZ R120, R61, R133, R120 ;  /* 0x000000853d787223 */ /* 0x000fe40000010078 */
[----:B------:R-:W-:Y:S02]  /*1100*/  FMUL.FTZ R158, R25, R61 ;  /* 0x0000003d199e7220 */ /* 0x000fe40000410000 */
[C---:B------:R-:W-:Y:S02]  /*1110*/  FADD.FTZ R125, R60.reuse, R125 ;  /* 0x0000007d3c7d7221 */ /* 0x040fe40000010000 */
[----:B------:R-:W-:Y:S02]  /*1120*/  FFMA.FTZ R123, R60, R132, R123 ;  /* 0x000000843c7b7223 */ /* 0x000fe4000001007b */
[----:B------:R-:W-:-:S02]  /*1130*/  FADD.FTZ R61, RZ, R161 ;  /* 0x000000a1ff3d7221 */ /* 0x000fc40000010000 */
[----:B------:R-:W-:Y:S02]  /*1140*/  FFMA.FTZ R60, R161, R132, RZ ;  /* 0x00000084a13c7223 */ /* 0x000fe400000100ff */
[----:B------:R-:W-:Y:S02]  /*1150*/  FMUL.FTZ R159, R26, R62 ;  /* 0x0000003e1a9f7220 */ /* 0x000fe40000410000 */
[C---:B---3--:R-:W-:Y:S02]  /*1160*/  FADD.FTZ R111, R64.reuse, R111 ;  /* 0x0000006f406f7221 */ /* 0x048fe40000010000 */
[----:B------:R-:W-:Y:S02]  /*1170*/  FFMA.FTZ R113, R64, R136, R113 ;  /* 0x0000008840717223 */ /* 0x000fe40000010071 */
        /* <DEDUP_REMOVED lines=111> */
.L_x_2323:
        /* <DEDUP_REMOVED lines=13> */
[----:B--2---:R-:W-:-:S03]  /*1940*/  FADD.FTZ R164, R55, R164 ;  /* 0x000000a437a47221 */ /* 0x004fc60000010000 */
[----:B0-----:R-:W0:Y:S04]  /*1950*/  SHFL.DOWN PT, R57, R56, 0x2, 0x1f ;  /* 0x08401f0038397f89 */ /* 0x001e2800000e0000 */
[----:B------:R1:W2:Y:S01]  /*1960*/  SHFL.DOWN PT, R163, R164, 0x1, 0x1f ;  /* 0x08201f00a4a37f89 */ /* 0x0002a200000e0000 */
[----:B0-----:R-:W-:-:S05]  /*1970*/  FADD.FTZ R57, R56, R57 ;  /* 0x0000003938397221 */ /* 0x001fca0000010000 */
[----:B------:R1:W0:Y:S02]  /*1980*/  SHFL.DOWN PT, R52, R57, 0x1, 0x1f ;  /* 0x08201f0039347f89 */ /* 0x00022400000e0000 */
.L_x_2324:
[----:B--2---:R-:W-:Y:S01]  /*1990*/  LOP3.LUT P0, RZ, R160, 0x1f, RZ, 0xc0, !PT ;  /* 0x0000001fa0ff7812 */ /* 0x004fe2000780c0ff */
[----:B01----:R-:W-:Y:S01]  /*19a0*/  FADD.FTZ R57, R52, R57 ;  /* 0x0000003934397221 */ /* 0x003fe20000010000 */
[----:B------:R-:W-:Y:S01]  /*19b0*/  WARPSYNC 0xffffffff ;  /* 0xffffffff00007948 */ /* 0x000fe20003800000 */
[----:B------:R-:W-:Y:S01]  /*19c0*/  FADD.FTZ R56, R163, R164 ;  /* 0x000000a4a3387221 */ /* 0x000fe20000010000 */
[----:B------:R-:W-:-:S09]  /*19d0*/  IADD3 R121, R121, c[0x0][0x160], RZ ;  /* 0x0000580079797a10 */ /* 0x000fd20007ffe0ff */
[----:B------:R-:W0:Y:S02]  /*19e0*/  @!P0 S2R R160, SR_TID.X ;  /* 0x0000000000a08919 */ /* 0x000e240000002100 */
[----:B0-----:R-:W-:-:S04]  /*19f0*/  @!P0 SHF.R.U32.HI R52, RZ, 0x5, R160 ;  /* 0x00000005ff348819 */ /* 0x001fc800000116a0 */
[----:B------:R-:W-:-:S04]  /*1a00*/  @!P0 LOP3.LUT R52, R52, 0x7, RZ, 0xc0, !PT ;  /* 0x0000000734348812 */ /* 0x000fc800078ec0ff */
[----:B------:R-:W-:-:S05]  /*1a10*/  @!P0 IADD3 R163, R167, R52, RZ ;  /* 0x00000034a7a38210 */ /* 0x000fca0007ffe0ff */
[----:B------:R-:W-:Y:S04]  /*1a20*/  @!P0 STS.64 [R163.X8+0x6000], R56 ;  /* 0x00600038a3008388 */ /* 0x000fe80000008a00 */
[----:B------:R-:W-:Y:S06]  /*1a30*/  BAR.SYNC.DEFER_BLOCKING 0x0 ;  /* 0x0000000000007b1d */ /* 0x000fec0000010000 */
[----:B------:R-:W0:Y:S02]  /*1a40*/  LDS.128 R52, [R167.X8+0x6000] ;  /* 0x00600000a7347984 */ /* 0x000e240000008c00 */
        /* <DEDUP_REMOVED lines=14> */
[----:B------:R-:W0:Y:S02]  /*1b30*/  LDS.128 R52, [R167.X8+0x6030] ;  /* 0x00603000a7347984 */ /* 0x000e240000008c00 */
[----:B0-----:R-:W-:Y:S02]  /*1b40*/  FADD.FTZ R165, R165, R52 ;  /* 0x00000034a5a57221 */ /* 0x001fe40000010000 */
[----:B------:R-:W-:Y:S02]  /*1b50*/  FADD.FTZ R164, R164, R53 ;  /* 0x00000035a4a47221 */ /* 0x000fe40000010000 */
[----:B------:R-:W-:Y:S02]  /*1b60*/  FADD.FTZ R54, R54, R165 ;  /* 0x000000a536367221 */ /* 0x000fe40000010000 */
[----:B------:R-:W-:-:S02]  /*1b70*/  FADD.FTZ R55, R55, R164 ;  /* 0x000000a437377221 */ /* 0x000fc40000010000 */
[----:B------:R-:W-:Y:S02]  /*1b80*/  FMUL.FTZ R54, R54, 0.00016276042151730507612 ;  /* 0x392aaaab36367820 */ /* 0x000fe40000410000 */
        /* <DEDUP_REMOVED lines=33> */
[----:B------:R-:W-:-:S02]  /*1da0*/  FADD.FTZ R135, R63, -R140 ;  /* 0x8000008c3f877221 */ /* 0x000fc40000010000 */
[----:B------:R-:W-:Y:S01]  /*1db0*/  FADD.FTZ R63, R66, -R143 ;  /* 0x8000008f423f7221 */ /* 0x000fe20000010000 */
[----:B------:R-:W-:Y:S01]  /*1dc0*/  LEA R66, P2, R129, c[0x0][0x1d0], 0x4 ;  /* 0x0000740081427a11 */ /* 0x000fe200078420ff */
[----:B------:R-:W-:Y:S01]  /*1dd0*/  FADD.FTZ R145, R68, -R145 ;  /* 0x8000009144917221 */ /* 0x000fe20000010000 */
[----:B------:R-:W-:Y:S01]  /*1de0*/  LEA R68, P0, R130, c[0x0][0x1d0], 0x4 ;  /* 0x0000740082447a11 */ /* 0x000fe200078020ff */
[C---:B------:R-:W-:Y:S02]  /*1df0*/  FMUL.FTZ R55, R126.reuse, R55 ;  /* 0x000000377e377220 */ /* 0x040fe40000410000 */
[C---:B------:R-:W-:Y:S02]  /*1e00*/  FMUL.FTZ R54, R126.reuse, R159 ;  /* 0x0000009f7e367220 */ /* 0x040fe40000410000 */
[C---:B------:R-:W-:Y:S02]  /*1e10*/  FMUL.FTZ R53, R126.reuse, R53 ;  /* 0x000000357e357220 */ /* 0x040fe40000410000 */
[----:B------:R-:W-:-:S02]  /*1e20*/  FMUL.FTZ R52, R126, R161 ;  /* 0x000000a17e347220 */ /* 0x000fc40000410000 */
[----:B------:R-:W-:Y:S02]  /*1e30*/  FADD.FTZ R157, R157, -R136 ;  /* 0x800000889d9d7221 */ /* 0x000fe40000010000 */
[----:B------:R-:W-:Y:S01]  /*1e40*/  FADD.FTZ R139, R62, -R139 ;  /* 0x8000008b3e8b7221 */ /* 0x000fe20000010000 */
[----:B------:R0:W-:Y:S01]  /*1e50*/  STG.E.128 [R64.64], R52 ;  /* 0x0000003440007986 */ /* 0x0001e2000c101d04 */
[----:B------:R-:W-:Y:S01]  /*1e60*/  FADD.FTZ R61, R61, -R142 ;  /* 0x8000008e3d3d7221 */ /* 0x000fe20000010000 */
[----:B------:R-:W-:Y:S01]  /*1e70*/  SEL R142, RZ, 0x1, P1 ;  /* 0x00000001ff8e7807 */ /* 0x000fe20000800000 */
[----:B------:R-:W-:Y:S02]  /*1e80*/  FADD.FTZ R141, R60, -R141 ;  /* 0x8000008d3c8d7221 */ /* 0x000fe40000010000 */
[----:B------:R-:W-:Y:S01]  /*1e90*/  FADD.FTZ R137, R67, -R144 ;  /* 0x8000009043897221 */ /* 0x000fe20000010000 */
[----:B------:R-:W-:Y:S01]  /*1ea0*/  LEA.HI.X R67, R129, c[0x0][0x1d4], RZ, 0x4, P2 ;  /* 0x0000750081437a11 */ /* 0x000fe200010f24ff */
[----:B------:R-:W-:Y:S01]  /*1eb0*/  FADD.FTZ R143, R69, -R146 ;  /* 0x80000092458f7221 */ /* 0x000fe20000010000 */
[----:B------:R-:W-:Y:S01]  /*1ec0*/  LEA.HI.X R69, R130, c[0x0][0x1d4], RZ, 0x4, P0 ;  /* 0x0000750082457a11 */ /* 0x000fe200000f24ff */
[----:B------:R-:W-:-:S02]  /*1ed0*/  FADD.FTZ R155, R59, -R154 ;  /* 0x8000009a3b9b7221 */ /* 0x000fc40000010000 */
[----:B------:R-:W-:Y:S02]  /*1ee0*/  FADD.FTZ R165, R58, -R165 ;  /* 0x800000a53aa57221 */ /* 0x000fe40000010000 */
[C---:B------:R-:W-:Y:S02]  /*1ef0*/  FMUL.FTZ R59, R126.reuse, R139 ;  /* 0x0000008b7e3b7220 */ /* 0x040fe40000410000 */
[C---:B------:R-:W-:Y:S02]  /*1f00*/  FMUL.FTZ R58, R126.reuse, R133 ;  /* 0x000000857e3a7220 */ /* 0x040fe40000410000 */
[C---:B------:R-:W-:Y:S01]  /*1f10*/  FMUL.FTZ R57, R126.reuse, R57 ;  /* 0x000000397e397220 */ /* 0x040fe20000410000 */
[C---:B0-----:R-:W-:Y:S01]  /*1f20*/  LEA R64, P0, R127.reuse, c[0x0][0x1d0], 0x4 ;  /* 0x000074007f407a11 */ /* 0x041fe200078020ff */
[C---:B------:R-:W-:Y:S02]  /*1f30*/  FMUL.FTZ R56, R126.reuse, R157 ;  /* 0x0000009d7e387220 */ /* 0x040fe40000410000 */
[----:B------:R-:W-:Y:S01]  /*1f40*/  FMUL.FTZ R62, R126, R61 ;  /* 0x0000003d7e3e7220 */ /* 0x000fe20000410000 */
[----:B------:R-:W-:Y:S01]  /*1f50*/  LEA.HI.X R65, R127, c[0x0][0x1d4], RZ, 0x4, P0 ;  /* 0x000075007f417a11 */ /* 0x000fe200000f24ff */
[----:B------:R-:W-:Y:S01]  /*1f60*/  FADD.FTZ R147, R70, -R147 ;  /* 0x8000009346937221 */ /* 0x000fe20000010000 */
[----:B------:R-:W-:Y:S01]  /*1f70*/  LEA R70, P2, R128, c[0x0][0x1d0], 0x4 ;  /* 0x0000740080467a11 */ /* 0x000fe200078420ff */
[C---:B------:R-:W-:Y:S01]  /*1f80*/  FMUL.FTZ R63, R126.reuse, R63 ;  /* 0x0000003f7e3f7220 */ /* 0x040fe20000410000 */
[----:B------:R0:W-:Y:S01]  /*1f90*/  STG.E.128 [R66.64], R56 ;  /* 0x0000003842007986 */ /* 0x0001e2000c101d04 */
[C---:B------:R-:W-:Y:S01]  /*1fa0*/  FMUL.FTZ R61, R126.reuse, R141 ;  /* 0x0000008d7e3d7220 */ /* 0x040fe20000410000 */
[----:B------:R-:W-:Y:S01]  /*1fb0*/  ISETP.GE.AND P0, PT, R121, c[0x0][0x164], PT ;  /* 0x0000590079007a0c */ /* 0x000fe20003f06270 */
[----:B------:R-:W-:-:S02]  /*1fc0*/  FMUL.FTZ R60, R126, R135 ;  /* 0x000000877e3c7220 */ /* 0x000fc40000410000 */
[----:B------:R-:W-:Y:S01]  /*1fd0*/  FADD.FTZ R149, R71, -R148 ;  /* 0x8000009447957221 */ /* 0x000fe20000010000 */
[----:B------:R-:W-:Y:S01]  /*1fe0*/  LEA.HI.X R71, R128, c[0x0][0x1d4], RZ, 0x4, P2 ;  /* 0x0000750080477a11 */ /* 0x000fe200010f24ff */
[----:B------:R-:W-:Y:S01]  /*1ff0*/  FADD.FTZ R163, R72, -R163 ;  /* 0x800000a348a37221 */ /* 0x000fe20000010000 */
[----:B------:R-:W-:Y:S01]  /*2000*/  LEA R72, P3, R124, c[0x0][0x1d0], 0x4 ;  /* 0x000074007c487a11 */ /* 0x000fe200078620ff */
[----:B------:R-:W-:Y:S01]  /*2010*/  FADD.FTZ R73, R73, -R150 ;  /* 0x8000009649497221 */ /* 0x000fe20000010000 */
[----:B------:R1:W-:Y:S01]  /*2020*/  STG.E.128 [R68.64], R60 ;  /* 0x0000003c44007986 */ /* 0x0003e2000c101d04 */
[----:B------:R-:W-:Y:S02]  /*2030*/  FADD.FTZ R151, R162, -R151 ;  /* 0x80000097a2977221 */ /* 0x000fe40000010000 */
[----:B------:R-:W-:Y:S02]  /*2040*/  FADD.FTZ R75, R75, -R152 ;  /* 0x800000984b4b7221 */ /* 0x000fe40000010000 */
[----:B------:R-:W-:-:S02]  /*2050*/  FADD.FTZ R153, R74, -R153 ;  /* 0x800000994a997221 */ /* 0x000fc40000010000 */
[C---:B------:R-:W-:Y:S02]  /*2060*/  FMUL.FTZ R55, R126.reuse, R147 ;  /* 0x000000937e377220 */ /* 0x040fe40000410000 */
[C---:B------:R-:W-:Y:S02]  /*2070*/  FMUL.FTZ R54, R126.reuse, R143 ;  /* 0x0000008f7e367220 */ /* 0x040fe40000410000 */
[C---:B------:R-:W-:Y:S02]  /*2080*/  FMUL.FTZ R53, R126.reuse, R145 ;  /* 0x000000917e357220 */ /* 0x040fe40000410000 */
[C---:B------:R-:W-:Y:S02]  /*2090*/  FMUL.FTZ R52, R126.reuse, R137 ;  /* 0x000000897e347220 */ /* 0x040fe40000410000 */
[C---:B0-----:R-:W-:Y:S02]  /*20a0*/  FMUL.FTZ R59, R126.reuse, R151 ;  /* 0x000000977e3b7220 */ /* 0x041fe40000410000 */
[----:B------:R-:W-:Y:S01]  /*20b0*/  FMUL.FTZ R58, R126, R73 ;  /* 0x000000497e3a7220 */ /* 0x000fe20000410000 */
[----:B------:R-:W-:Y:S01]  /*20c0*/  LEA.HI.X R73, R124, c[0x0][0x1d4], RZ, 0x4, P3 ;  /* 0x000075007c497a11 */ /* 0x000fe200018f24ff */
[C---:B------:R-:W-:Y:S01]  /*20d0*/  FMUL.FTZ R57, R126.reuse, R163 ;  /* 0x000000a37e397220 */ /* 0x040fe20000410000 */
[----:B------:R0:W-:Y:S01]  /*20e0*/  STG.E.128 [R64.64], R52 ;  /* 0x0000003440007986 */ /* 0x0001e2000c101d04 */
[----:B------:R-:W-:-:S02]  /*20f0*/  FMUL.FTZ R56, R126, R149 ;  /* 0x000000957e387220 */ /* 0x000fc40000410000 */
[C---:B-1----:R-:W-:Y:S02]  /*2100*/  FMUL.FTZ R63, R126.reuse, R165 ;  /* 0x000000a57e3f7220 */ /* 0x042fe40000410000 */
[C---:B------:R-:W-:Y:S01]  /*2110*/  FMUL.FTZ R62, R126.reuse, R155 ;  /* 0x0000009b7e3e7220 */ /* 0x040fe20000410000 */
[----:B------:R0:W-:Y:S01]  /*2120*/  STG.E.128 [R70.64], R56 ;  /* 0x0000003846007986 */ /* 0x0001e2000c101d04 */
[C---:B------:R-:W-:Y:S02]  /*2130*/  FMUL.FTZ R61, R126.reuse, R153 ;  /* 0x000000997e3d7220 */ /* 0x040fe40000410000 */
[----:B------:R-:W-:-:S05]  /*2140*/  FMUL.FTZ R60, R126, R75 ;  /* 0x0000004b7e3c7220 */ /* 0x000fca0000410000 */
[----:B------:R0:W-:Y:S02]  /*2150*/  STG.E.128 [R72.64], R60 ;  /* 0x0000003c48007986 */ /* 0x0001e4000c101d04 */
[----:B0-----:R-:W-:Y:S01]  /*2160*/  @P0 CALL.REL.NOINC `(.L_x_2321) ;  /* 0x0000001000000944 */ /* 0x001fe20003c00000 */
[----:B------:R-:W-:Y:S05]  /*2170*/  BRA `(.L_x_2322) ;  /* 0xffffe3b000007947 */ /* 0x000fea000383ffff */
.L_x_2321:
        /* <DEDUP_REMOVED lines=48> */
.L_x_2318:
[----:B------:R-:W0:Y:S01]  /*2480*/  S2UR UR6, SR_CTAID.X ;  /* 0x00000000000679c3 */ /* 0x000e220000002500 */
[----:B------:R-:W0:Y:S01]  /*2490*/  S2R R0, SR_TID.X ;  /* 0x0000000000007919 */ /* 0x000e220000002100 */
[----:B-----5:R-:W-:Y:S01]  /*24a0*/  HFMA2.MMA R41, -RZ, RZ, 0, 9.5367431640625e-07 ;  /* 0x00000010ff297435 */ /* 0x020fe200000001ff */
[----:B0-----:R-:W-:-:S05]  /*24b0*/  LEA.HI R0, R0, UR6, RZ, 0x18 ;  /* 0x0000000600007c11 */ /* 0x001fca000f8fc0ff */
[----:B------:R-:W-:-:S05]  /*24c0*/  IMAD R3, R0, 0x600, RZ ;  /* 0x0000060000037824 */ /* 0x000fca00078e02ff */
[----:B------:R-:W-:-:S04]  /*24d0*/  LOP3.LUT R104, R3, R104, RZ, 0xfc, !PT ;  /* 0x0000006803687212 */ /* 0x000fc800078efcff */
[C---:B------:R-:W-:Y:S01]  /*24e0*/  LOP3.LUT R32, R104.reuse, 0x100, RZ, 0xfc, !PT ;  /* 0x0000010068207812 */ /* 0x040fe200078efcff */
[CC--:B------:R-:W-:Y:S01]  /*24f0*/  IMAD.WIDE.U32 R2, R104.reuse, R41.reuse, c[0x0][0x1c0] ;  /* 0x0000700068027625 */ /* 0x0c0fe200078e0029 */
[C---:B------:R-:W-:Y:S02]  /*2500*/  IADD3 R36, R104.reuse, 0x200, RZ ;  /* 0x0000020068247810 */ /* 0x040fe40007ffe0ff */
[C---:B------:R-:W-:Y:S01]  /*2510*/  IADD3 R0, R104.reuse, 0x300, RZ ;  /* 0x0000030068007810 */ /* 0x040fe20007ffe0ff */
[-C--:B------:R-:W-:Y:S01]  /*2520*/  IMAD.WIDE.U32 R28, R104, R41.reuse, c[0x0][0x1c8] ;  /* 0x00007200681c7625 */ /* 0x080fe200078e0029 */
[----:B------:R0:W-:Y:S03]  /*2530*/  STG.E.128 [R2.64], R8 ;  /* 0x0000000802007986 */ /* 0x0001e6000c101d04 */
[CC--:B------:R-:W-:Y:S01]  /*2540*/  IMAD.WIDE.U32 R30, R32.reuse, R41.reuse, c[0x0][0x1c0] ;  /* 0x00007000201e7625 */ /* 0x0c0fe200078e0029 */
[----:B------:R1:W-:Y:S03]  /*2550*/  STG.E.128 [R28.64], R4 ;  /* 0x000000041c007986 */ /* 0x0003e6000c101d04 */
[-C--:B------:R-:W-:Y:S01]  /*2560*/  IMAD.WIDE.U32 R32, R32, R41.reuse, c[0x0][0x1c8] ;  /* 0x0000720020207625 */ /* 0x080fe200078e0029 */
[----:B------:R-:W-:Y:S03]  /*2570*/  STG.E.128 [R30.64], R16 ;  /* 0x000000101e007986 */ /* 0x000fe6000c101d04 */
[CC--:B------:R-:W-:Y:S01]  /*2580*/  IMAD.WIDE.U32 R34, R36.reuse, R41.reuse, c[0x0][0x1c0] ;  /* 0x0000700024227625 */ /* 0x0c0fe200078e0029 */
[----:B------:R-:W-:Y:S03]  /*2590*/  STG.E.128 [R32.64], R12 ;  /* 0x0000000c20007986 */ /* 0x000fe6000c101d04 */
[----:B------:R-:W-:Y:S01]  /*25a0*/  IMAD.WIDE.U32 R36, R36, R41, c[0x0][0x1c8] ;  /* 0x0000720024247625 */ /* 0x000fe200078e0029 */
[----:B------:R-:W-:Y:S01]  /*25b0*/  STG.E.128 [R34.64], R24 ;  /* 0x0000001822007986 */ /* 0x000fe2000c101d04 */
[----:B0-----:R-:W-:-:S02]  /*25c0*/  IADD3 R8, R104, 0x400, RZ ;  /* 0x0000040068087810 */ /* 0x001fc40007ffe0ff */
[-C--:B------:R-:W-:Y:S01]  /*25d0*/  IMAD.WIDE.U32 R38, R0, R41.reuse, c[0x0][0x1c0] ;  /* 0x0000700000267625 */ /* 0x080fe200078e0029 */
[----:B------:R-:W-:Y:S01]  /*25e0*/  IADD3 R10, R104, 0x500, RZ ;  /* 0x00000500680a7810 */ /* 0x000fe20007ffe0ff */
[----:B------:R-:W-:Y:S02]  /*25f0*/  STG.E.128 [R36.64], R20 ;  /* 0x0000001424007986 */ /* 0x000fe4000c101d04 */
[-C--:B------:R-:W-:Y:S02]  /*2600*/  IMAD.WIDE.U32 R2, R0, R41.reuse, c[0x0][0x1c8] ;  /* 0x0000720000027625 */ /* 0x080fe400078e0029 */
[----:B------:R-:W-:Y:S02]  /*2610*/  STG.E.128 [R38.64], R56 ;  /* 0x0000003826007986 */ /* 0x000fe4000c101d04 */
[CC--:B-1----:R-:W-:Y:S02]  /*2620*/  IMAD.WIDE.U32 R4, R8.reuse, R41.reuse, c[0x0][0x1c0] ;  /* 0x0000700008047625 */ /* 0x0c2fe400078e0029 */
[----:B------:R-:W-:Y:S02]  /*2630*/  STG.E.128 [R2.64], R52 ;  /* 0x0000003402007986 */ /* 0x000fe4000c101d04 */
[----:B------:R-:W-:-:S02]  /*2640*/  IMAD.WIDE.U32 R6, R8, R41, c[0x0][0x1c8] ;  /* 0x0000720008067625 */ /* 0x000fc400078e0029 */
[----:B------:R-:W-:Y:S02]  /*2650*/  STG.E.128 [R4.64], R64 ;  /* 0x0000004004007986 */ /* 0x000fe4000c101d04 */
[CC--:B------:R-:W-:Y:S02]  /*2660*/  IMAD.WIDE.U32 R8, R10.reuse, R41.reuse, c[0x0][0x1c0] ;  /* 0x000070000a087625 */ /* 0x0c0fe400078e0029 */
[----:B------:R-:W-:Y:S02]  /*2670*/  STG.E.128 [R6.64], R72 ;  /* 0x0000004806007986 */ /* 0x000fe4000c101d04 */
[----:B------:R-:W-:Y:S02]  /*2680*/  IMAD.WIDE.U32 R10, R10, R41, c[0x0][0x1c8] ;  /* 0x000072000a0a7625 */ /* 0x000fe400078e0029 */
[----:B------:R-:W-:Y:S04]  /*2690*/  STG.E.128 [R8.64], R60 ;  /* 0x0000003c08007986 */ /* 0x000fe8000c101d04 */
[----:B------:R-:W-:Y:S01]  /*26a0*/  STG.E.128 [R10.64], R68 ;  /* 0x000000440a007986 */ /* 0x000fe2000c101d04 */
[----:B------:R-:W-:Y:S05]  /*26b0*/  EXIT ;  /* 0x000000000000794d */ /* 0x000fea0003800000 */
.L_x_2319:
[----:B------:R-:W-:Y:S01]  /*26c0*/  HFMA2.MMA R56, -RZ, RZ, 0, 9.5367431640625e-07 ;  /* 0x00000010ff387435 */ /* 0x000fe200000001ff */
[----:B------:R-:W-:-:S02]  /*26d0*/  MOV R55, R57 ;  /* 0x0000003900377202 */ /* 0x000fc40000000f00 */
[----:B------:R-:W-:Y:S02]  /*26e0*/  MOV R165, 0x1f ;  /* 0x0000001f00a57802 */ /* 0x000fe40000000f00 */
[----:B------:R-:W-:Y:S02]  /*26f0*/  MOV R166, 0xffffffff ;  /* 0xffffffff00a67802 */ /* 0x000fe40000000f00 */
[----:B------:R-:W-:Y:S02]  /*2700*/  MOV R52, 0x2720 ;  /* 0x0000272000347802 */ /* 0x000fe40000000f00 */
[----:B------:R-:W-:Y:S05]  /*2710*/  CALL.REL.NOINC `($__internal_169_$__cuda_sm70_shflsync_down_p) ;  /* 0x0000046000007944 */ /* 0x000fea0003c00000 */
[----:B-1----:R-:W-:Y:S01]  /*2720*/  MOV R54, R55 ;  /* 0x0000003700367202 */ /* 0x002fe20000000f00 */
[----:B0-----:R-:W-:Y:S05]  /*2730*/  BRA `(.L_x_2323) ;  /* 0xfffff13000007947 */ /* 0x001fea000383ffff */
.L_x_2320:
[----:B------:R-:W-:Y:S01]  /*2740*/  HFMA2.MMA R56, -RZ, RZ, 0, 9.5367431640625e-07 ;  /* 0x00000010ff387435 */ /* 0x000fe200000001ff */
[----:B------:R-:W-:Y:S02]  /*2750*/  MOV R55, R163 ;  /* 0x000000a300377202 */ /* 0x000fe40000000f00 */
[----:B------:R-:W-:Y:S02]  /*2760*/  MOV R165, 0x1f ;  /* 0x0000001f00a57802 */ /* 0x000fe40000000f00 */
[----:B------:R-:W-:-:S02]  /*2770*/  MOV R166, 0xffffffff ;  /* 0xffffffff00a67802 */ /* 0x000fc40000000f00 */
[----:B------:R-:W-:Y:S02]  /*2780*/  MOV R52, 0x27a0 ;  /* 0x000027a000347802 */ /* 0x000fe40000000f00 */
[----:B01----:R-:W-:Y:S05]  /*2790*/  CALL.REL.NOINC `($__internal_169_$__cuda_sm70_shflsync_down_p) ;  /* 0x000003e000007944 */ /* 0x003fea0003c00000 */
[----:B------:R-:W-:Y:S01]  /*27a0*/  FADD.FTZ R57, R57, R54 ;  /* 0x0000003639397221 */ /* 0x000fe20000010000 */
[----:B0-----:R-:W-:Y:S01]  /*27b0*/  HFMA2.MMA R56, -RZ, RZ, 0, 4.76837158203125e-07 ;  /* 0x00000008ff387435 */ /* 0x001fe200000001ff */
[----:B-1----:R-:W-:Y:S01]  /*27c0*/  FADD.FTZ R164, R163, R55 ;  /* 0x00000037a3a47221 */ /* 0x002fe20000010000 */
[----:B------:R-:W-:Y:S02]  /*27d0*/  MOV R165, 0x1f ;  /* 0x0000001f00a57802 */ /* 0x000fe40000000f00 */
[----:B------:R-:W-:Y:S02]  /*27e0*/  MOV R166, 0xffffffff ;  /* 0xffffffff00a67802 */ /* 0x000fe40000000f00 */
[----:B------:R-:W-:Y:S02]  /*27f0*/  MOV R55, R57 ;  /* 0x0000003900377202 */ /* 0x000fe40000000f00 */
[----:B------:R-:W-:Y:S02]  /*2800*/  MOV R52, 0x2820 ;  /* 0x0000282000347802 */ /* 0x000fe40000000f00 */
[----:B------:R-:W-:Y:S05]  /*2810*/  CALL.REL.NOINC `($__internal_169_$__cuda_sm70_shflsync_down_p) ;  /* 0x0000036000007944 */ /* 0x000fea0003c00000 */
[----:B0-----:R-:W-:Y:S01]  /*2820*/  HFMA2.MMA R56, -RZ, RZ, 0, 4.76837158203125e-07 ;  /* 0x00000008ff387435 */ /* 0x001fe200000001ff */
[----:B-1----:R-:W-:-:S02]  /*2830*/  MOV R54, R55 ;  /* 0x0000003700367202 */ /* 0x002fc40000000f00 */
[----:B------:R-:W-:Y:S02]  /*2840*/  MOV R55, R164 ;  /* 0x000000a400377202 */ /* 0x000fe40000000f00 */
[----:B------:R-:W-:Y:S02]  /*2850*/  MOV R165, 0x1f ;  /* 0x0000001f00a57802 */ /* 0x000fe40000000f00 */
[----:B------:R-:W-:Y:S02]  /*2860*/  MOV R166, 0xffffffff ;  /* 0xffffffff00a67802 */ /* 0x000fe40000000f00 */
[----:B------:R-:W-:Y:S02]  /*2870*/  MOV R52, 0x2890 ;  /* 0x0000289000347802 */ /* 0x000fe40000000f00 */
[----:B------:R-:W-:Y:S05]  /*2880*/  CALL.REL.NOINC `($__internal_169_$__cuda_sm70_shflsync_down_p) ;  /* 0x000002f000007944 */ /* 0x000fea0003c00000 */
[----:B------:R-:W-:Y:S01]  /*2890*/  FADD.FTZ R57, R54, R57 ;  /* 0x0000003936397221 */ /* 0x000fe20000010000 */
[----:B0-----:R-:W-:Y:S01]  /*28a0*/  HFMA2.MMA R56, -RZ, RZ, 0, 2.384185791015625e-07 ;  /* 0x00000004ff387435 */ /* 0x001fe200000001ff */
[----:B-1----:R-:W-:Y:S01]  /*28b0*/  FADD.FTZ R164, R164, R55 ;  /* 0x00000037a4a47221 */ /* 0x002fe20000010000 */
[----:B------:R-:W-:Y:S02]  /*28c0*/  MOV R165, 0x1f ;  /* 0x0000001f00a57802 */ /* 0x000fe40000000f00 */
[----:B------:R-:W-:-:S02]  /*28d0*/  MOV R166, 0xffffffff ;  /* 0xffffffff00a67802 */ /* 0x000fc40000000f00 */
[----:B------:R-:W-:Y:S02]  /*28e0*/  MOV R55, R57 ;  /* 0x0000003900377202 */ /* 0x000fe40000000f00 */
[----:B------:R-:W-:Y:S02]  /*28f0*/  MOV R52, 0x2910 ;  /* 0x0000291000347802 */ /* 0x000fe40000000f00 */
[----:B------:R-:W-:Y:S05]  /*2900*/  CALL.REL.NOINC `($__internal_169_$__cuda_sm70_shflsync_down_p) ;  /* 0x0000027000007944 */ /* 0x000fea0003c00000 */
[----:B0-----:R-:W-:Y:S01]  /*2910*/  HFMA2.MMA R56, -RZ, RZ, 0, 2.384185791015625e-07 ;  /* 0x00000004ff387435 */ /* 0x001fe200000001ff */
[----:B-1----:R-:W-:Y:S02]  /*2920*/  MOV R54, R55 ;  /* 0x0000003700367202 */ /* 0x002fe40000000f00 */
[----:B------:R-:W-:Y:S02]  /*2930*/  MOV R55, R164 ;  /* 0x000000a400377202 */ /* 0x000fe40000000f00 */
[----:B------:R-:W-:Y:S02]  /*2940*/  MOV R165, 0x1f ;  /* 0x0000001f00a57802 */ /* 0x000fe40000000f00 */
[----:B------:R-:W-:Y:S02]  /*2950*/  MOV R166, 0xffffffff ;  /* 0xffffffff00a67802 */ /* 0x000fe40000000f00 */
[----:B------:R-:W-:-:S02]  /*2960*/  MOV R52, 0x2980 ;  /* 0x0000298000347802 */ /* 0x000fc40000000f00 */
[----:B------:R-:W-:Y:S05]  /*2970*/  CALL.REL.NOINC `($__internal_169_$__cuda_sm70_shflsync_down_p) ;  /* 0x0000020000007944 */ /* 0x000fea0003c00000 */
[----:B------:R-:W-:Y:S01]  /*2980*/  FADD.FTZ R57, R54, R57 ;  /* 0x0000003936397221 */ /* 0x000fe20000010000 */
[----:B0-----:R-:W-:Y:S01]  /*2990*/  HFMA2.MMA R56, -RZ, RZ, 0, 1.1920928955078125e-07 ;  /* 0x00000002ff387435 */ /* 0x001fe200000001ff */
[----:B-1----:R-:W-:Y:S01]  /*29a0*/  FADD.FTZ R168, R164, R55 ;  /* 0x00000037a4a87221 */ /* 0x002fe20000010000 */
[----:B------:R-:W-:-:S02]  /*29b0*/  MOV R165, 0x1f ;  /* 0x0000001f00a57802 */ /* 0x000fc40000000f00 */
[----:B------:R-:W-:Y:S02]  /*29c0*/  MOV R166, 0xffffffff ;  /* 0xffffffff00a67802 */ /* 0x000fe40000000f00 */
[----:B------:R-:W-:Y:S02]  /*29d0*/  MOV R55, R57 ;  /* 0x0000003900377202 */ /* 0x000fe40000000f00 */
[----:B------:R-:W-:Y:S02]  /*29e0*/  MOV R52, 0x2a00 ;  /* 0x00002a0000347802 */ /* 0x000fe40000000f00 */
[----:B------:R-:W-:Y:S05]  /*29f0*/  CALL.REL.NOINC `($__internal_169_$__cuda_sm70_shflsync_down_p) ;  /* 0x0000018000007944 */ /* 0x000fea0003c00000 */
[----:B0-----:R-:W-:Y:S01]  /*2a00*/  HFMA2.MMA R56, -RZ, RZ, 0, 1.1920928955078125e-07 ;  /* 0x00000002ff387435 */ /* 0x001fe200000001ff */
[----:B-1----:R-:W-:Y:S02]  /*2a10*/  MOV R54, R55 ;  /* 0x0000003700367202 */ /* 0x002fe40000000f00 */
[----:B------:R-:W-:Y:S02]  /*2a20*/  MOV R55, R168 ;  /* 0x000000a800377202 */ /* 0x000fe40000000f00 */
[----:B------:R-:W-:Y:S02]  /*2a30*/  MOV R165, 0x1f ;  /* 0x0000001f00a57802 */ /* 0x000fe40000000f00 */
[----:B------:R-:W-:-:S02]  /*2a40*/  MOV R166, 0xffffffff ;  /* 0xffffffff00a67802 */ /* 0x000fc40000000f00 */
[----:B------:R-:W-:Y:S02]  /*2a50*/  MOV R52, 0x2a70 ;  /* 0x00002a7000347802 */ /* 0x000fe40000000f00 */
[----:B------:R-:W-:Y:S05]  /*2a60*/  CALL.REL.NOINC `($__internal_169_$__cuda_sm70_shflsync_down_p) ;  /* 0x0000011000007944 */ /* 0x000fea0003c00000 */
[----:B------:R-:W-:Y:S01]  /*2a70*/  FADD.FTZ R164, R54, R57 ;  /* 0x0000003936a47221 */ /* 0x000fe20000010000 */
[----:B0-----:R-:W-:Y:S01]  /*2a80*/  HFMA2.MMA R56, -RZ, RZ, 0, 5.9604644775390625e-08 ;  /* 0x00000001ff387435 */ /* 0x001fe200000001ff */
[----:B-1----:R-:W-:Y:S01]  /*2a90*/  FADD.FTZ R57, R168, R55 ;  /* 0x00000037a8397221 */ /* 0x002fe20000010000 */
[----:B------:R-:W-:Y:S02]  /*2aa0*/  MOV R165, 0x1f ;  /* 0x0000001f00a57802 */ /* 0x000fe40000000f00 */
[----:B------:R-:W-:Y:S02]  /*2ab0*/  MOV R166, 0xffffffff ;  /* 0xffffffff00a67802 */ /* 0x000fe40000000f00 */
[----:B------:R-:W-:Y:S02]  /*2ac0*/  MOV R55, R164 ;  /* 0x000000a400377202 */ /* 0x000fe40000000f00 */
[----:B------:R-:W-:Y:S02]  /*2ad0*/  MOV R52, 0x2af0 ;  /* 0x00002af000347802 */ /* 0x000fe40000000f00 */
[----:B------:R-:W-:Y:S05]  /*2ae0*/  CALL.REL.NOINC `($__internal_169_$__cuda_sm70_shflsync_down_p) ;  /* 0x0000009000007944 */ /* 0x000fea0003c00000 */
[----:B0-----:R-:W-:Y:S01]  /*2af0*/  HFMA2.MMA R56, -RZ, RZ, 0, 5.9604644775390625e-08 ;  /* 0x00000001ff387435 */ /* 0x001fe200000001ff */
[----:B-1----:R-:W-:-:S02]  /*2b00*/  MOV R163, R55 ;  /* 0x0000003700a37202 */ /* 0x002fc40000000f00 */
[----:B------:R-:W-:Y:S02]  /*2b10*/  MOV R55, R57 ;  /* 0x0000003900377202 */ /* 0x000fe40000000f00 */
[----:B------:R-:W-:Y:S02]  /*2b20*/  MOV R165, 0x1f ;  /* 0x0000001f00a57802 */ /* 0x000fe40000000f00 */
[----:B------:R-:W-:Y:S02]  /*2b30*/  MOV R166, 0xffffffff ;  /* 0xffffffff00a67802 */ /* 0x000fe40000000f00 */
[----:B------:R-:W-:Y:S02]  /*2b40*/  MOV R52, 0x2b60 ;  /* 0x00002b6000347802 */ /* 0x000fe40000000f00 */
[----:B------:R-:W-:Y:S05]  /*2b50*/  CALL.REL.NOINC `($__internal_169_$__cuda_sm70_shflsync_down_p) ;  /* 0x0000002000007944 */ /* 0x000fea0003c00000 */
[----:B-1----:R-:W-:Y:S01]  /*2b60*/  MOV R52, R55 ;  /* 0x0000003700347202 */ /* 0x002fe20000000f00 */
[----:B0-----:R-:W-:Y:S05]  /*2b70*/  BRA `(.L_x_2324) ;  /* 0xffffee1000007947 */ /* 0x001fea000383ffff */
        .weak           $__internal_169_$__cuda_sm70_shflsync_down_p
        .type           $__internal_169_$__cuda_sm70_shflsync_down_p,@function
        .size           $__internal_169_$__cuda_sm70_shflsync_down_p,(.L_x_3576 - $__internal_169_$__cuda_sm70_shflsync_down_p)
$__internal_169_$__cuda_sm70_shflsync_down_p:
[----:B------:R-:W-:Y:S01]  /*2b80*/  HFMA2.MMA R53, -RZ, RZ, 0, 0 ;  /* 0x00000000ff357435 */ /* 0x000fe200000001ff */
[----:B------:R-:W-:Y:S04]  /*2b90*/  WARPSYNC R166 ;  /* 0x000000a600007348 */ /* 0x000fe80003800000 */
[----:B------:R0:W1:Y:S01]  /*2ba0*/  SHFL.DOWN PT, R55, R55, R56, R165 ;  /* 0x0800003837377389 */ /* 0x00006200000e00a5 */
[----:B------:R-:W-:Y:S05]  /*2bb0*/  RET.REL.NODEC R52 `(_ZN10layer_norm13ln_bwd_kernelINS_13Kernel_traitsIffffjLj6144ELj1ELj1ELj8ELj16ENS_18Kernel_traits_baseILj6144EffffjLj256EEEEEEEvNS_9BwdParamsE) ;  /* 0xffffd44034007950 */ /* 0x000fea0003c3ffff */
.L_x_2325:
        /* <DEDUP_REMOVED lines=12> */
.L_x_3576:


//--------------------- .text._ZN10layer_norm22ln_bwd_finalize_kernelINS_22Kernel_traits_finalizeILj5120E13__nv_bfloat16fS2_fjLj1024ELj4ENS_18Kernel_traits_baseILj5120ES2_fS2_fjLj1024EEEEEEEvNS_9BwdParamsE --------------------------
	.section	.text._ZN10layer_norm22ln_bwd_finalize_kernelINS_22Kernel_traits_finalizeILj5120E13__nv_bfloat16fS2_fjLj1024ELj4ENS_18Kernel_traits_baseILj5120ES2_fS2_fjLj1024EEEEEEEvNS_9BwdParamsE,"ax",@progbits
	.sectioninfo	@"SHI_REGISTERS=32"
	.align	128
        .global         _ZN10layer_norm22ln_bwd_finalize_kernelINS_22Kernel_traits_finalizeILj5120E13__nv_bfloat16fS2_fjLj1024ELj4ENS_18Kernel_traits_baseILj5120ES2_fS2_fjLj1024EEEEEEEvNS_9BwdParamsE
        .type           _ZN10layer_norm22ln_bwd_finalize_kernelINS_22Kernel_traits_finalizeILj5120E13__nv_bfloat16fS2_fjLj1024ELj4ENS_18Kernel_traits_baseILj5120ES2_fS2_fjLj1024EEEEEEEvNS_9BwdParamsE,@function
        .size           _ZN10layer_norm22ln_bwd_finalize_kernelINS_22Kernel_traits_finalizeILj5120E13__nv_bfloat16fS2_fjLj1024ELj4ENS_18Kernel_traits_baseILj5120ES2_fS2_fjLj1024EEEEEEEvNS_9BwdParamsE,(.L_x_3577 - _ZN10layer_norm22ln_bwd_finalize_kernelINS_22Kernel_traits_finalizeILj5120E13__nv_bfloat16fS2_fjLj1024ELj4ENS_18Kernel_traits_baseILj5120ES2_fS2_fjLj1024EEEEEEEvNS_9BwdParamsE)
        .other          _ZN10layer_norm22ln_bwd_finalize_kernelINS_22Kernel_traits_finalizeILj5120E13__nv_bfloat16fS2_fjLj1024ELj4ENS_18Kernel_traits_baseILj5120ES2_fS2_fjLj1024EEEEEEEvNS_9BwdParamsE,@"STO_CUDA_ENTRY STV_DEFAULT"
_ZN10layer_norm22ln_bwd_finalize_kernelINS_22Kernel_traits_finalizeILj5120E13__nv_bfloat16fS2_fjLj1024ELj4ENS_18Kernel_traits_baseILj5120ES2_fS2_fjLj1024EEEEEEEvNS_9BwdParamsE:
.text._ZN10layer_norm22ln_bwd_finalize_kernelINS_22Kernel_traits_finalizeILj5120E13__nv_bfloat16fS2_fjLj1024ELj4ENS_18Kernel_traits_baseILj5120ES2_fS2_fjLj1024EEEEEEEvNS_9BwdParamsE:
        /* <DEDUP_REMOVED lines=19> */
.L_x_2338:
        /* <DEDUP_REMOVED lines=27> */
.L_x_2330:
        /* <DEDUP_REMOVED lines=32> */
.L_x_2329:
[----:B------:R-:W-:Y:S05]  /*04e0*/  BSYNC B1 ;  /* 0x0000000000017941 */ /* 0x000fea0003800000 */
.L_x_2328:
        /* <DEDUP_REMOVED lines=22> */
.L_x_2332:
[----:B------:R-:W-:Y:S05]  /*0650*/  BSYNC B1 ;  /* 0x0000000000017941 */ /* 0x000fea0003800000 */
.L_x_2331:
        /* <DEDUP_REMOVED lines=10> */
.L_x_2327:
[----:B------:R-:W-:Y:S05]  /*0700*/  BSYNC B0 ;  /* 0x0000000000007941 */ /* 0x000fea0003800000 */
.L_x_2326:
        /* <DEDUP_REMOVED lines=11> */
.L_x_2339:
        /* <DEDUP_REMOVED lines=18> */
.L_x_2340:
[----:B------:R-:W-:Y:S01]  /*08e0*/  @!P1 SHF.R.U32.HI R2, RZ, 0x3, R0 ;  /* 0x00000003ff029819 */ /* 0x000fe20000011600 */
[----:B---3--:R-:W-:Y:S02]  /*08f0*/  FADD.FTZ R5, R5, R10 ;  /* 0x0000000a05057221 */ /* 0x008fe40000010000 */
[----:B--2---:R-:W-:Y:S01]  /*0900*/  FADD.FTZ R7, R7, R4 ;  /* 0x0000000407077221 */ /* 0x004fe20000010000 */
[----:B------:R-:W-:-:S05]  /*0910*/  @!P1 LOP3.LUT R2, R2, 0x1ffffffc, RZ, 0xc0, !PT ;  /* 0x1ffffffc02029812 */ /* 0x000fca00078ec0ff */
[----:B------:R2:W-:Y:S04]  /*0920*/  @!P1 STS [R2+0x2000], R5 ;  /* 0x0020000502009388 */ /* 0x0005e80000000800 */
[----:B------:R2:W-:Y:S02]  /*0930*/  @!P1 STS [R2+0x2080], R7 ;  /* 0x0020800702009388 */ /* 0x0005e40000000800 */
.L_x_2333:
        /* <DEDUP_REMOVED lines=13> */
.L_x_2337:
[----:B------:R-:W-:Y:S05]  /*0a10*/  BSYNC B0 ;  /* 0x0000000000007941 */ /* 0x000fea0003800000 */
.L_x_2336:
[C---:B------:R-:W-:Y:S02]  /*0a20*/  ISETP.GT.U32.AND P1, PT, R18.reuse, -0x1401, PT ;  /* 0xffffebff1200780c */ /* 0x040fe40003f24070 */
[----:B------:R-:W-:Y:S02]  /*0a30*/  IADD3 R18, R18, 0x1400, RZ ;  /* 0x0000140012127810 */ /* 0x000fe40007ffe0ff */
[----:B------:R-:W-:-:S09]  /*0a40*/  IADD3 R19, R19, 0xa00, RZ ;  /* 0x00000a0013137810 */ /* 0x000fd20007ffe0ff */
[----:B012---:R-:W-:Y:S05]  /*0a50*/  @P1 BRA `(.L_x_2338) ;  /* 0xfffff6d000001947 */ /* 0x007fea000383ffff */
[----:B------:R-:W-:Y:S05]  /*0a60*/  EXIT ;  /* 0x000000000000794d */ /* 0x000fea0003800000 */
.L_x_2334:
[----:B--2---:R-:W-:Y:S01]  /*0a70*/  IMAD.MOV.U32 R10, RZ, RZ, R4 ;  /* 0x000000ffff0a7224 */ /* 0x004fe200078e0004 */
[----:B------:R-:W-:Y:S01]  /*0a80*/  MOV R9, 0x1 ;  /* 0x0000000100097802 */ /* 0x000fe20000000f00 */
[----:B------:R-:W-:Y:S01]  /*0a90*/  IMAD.MOV.U32 R6, RZ, RZ, 0x1f ;  /* 0x0000001fff067424 */ /* 0x000fe200078e00ff */
[----:B------:R-:W-:Y:S02]  /*0aa0*/  MOV R11, 0xffffffff ;  /* 0xffffffff000b7802 */ /* 0x000fe40000000f00 */
[----:B------:R-:W-:Y:S02]  /*0ab0*/  MOV R2, 0xad0 ;  /* 0x00000ad000027802 */ /* 0x000fe40000000f00 */
[----:B01----:R-:W-:Y:S05]  /*0ac0*/  CALL.REL.NOINC `($__internal_170_$__cuda_sm70_shflsync_bfly_p) ;  /* 0x000003c000007944 */ /* 0x003fea0003c00000 */
[----:B-1----:R-:W-:Y:S01]  /*0ad0*/  IMAD.MOV.U32 R3, RZ, RZ, R6 ;  /* 0x000000ffff037224 */ /* 0x002fe200078e0006 */
[----:B0-----:R-:W-:Y:S05]  /*0ae0*/  BRA `(.L_x_2339) ;  /* 0xfffffcd000007947 */ /* 0x001fea000383ffff */
.L_x_2335:
[----:B------:R-:W-:Y:S01]  /*0af0*/  HFMA2.MMA R6, -RZ, RZ, 0, 1.847743988037109375e-06 ;  /* 0x0000001fff067435 */ /* 0x000fe200000001ff */
[----:B------:R-:W-:Y:S01]  /*0b00*/  MOV R10, R13 ;  /* 0x0000000d000a7202 */ /* 0x000fe20000000f00 */
[----:B------:R-:W-:Y:S01]  /*0b10*/  IMAD.MOV.U32 R9, RZ, RZ, 0x2 ;  /* 0x00000002ff097424 */ /* 0x000fe200078e00ff */
[----:B------:R-:W-:Y:S01]  /*0b20*/  MOV R2, 0xb50 ;  /* 0x00000b5000027802 */ /* 0x000fe20000000f00 */
[----:B------:R-:W-:-:S02]  /*0b30*/  IMAD.MOV.U32 R11, RZ, RZ, -0x1 ;  /* 0xffffffffff0b7424 */ /* 0x000fc400078e00ff */
[----:B012---:R-:W-:Y:S05]  /*0b40*/  CALL.REL.NOINC `($__internal_170_$__cuda_sm70_shflsync_bfly_p) ;  /* 0x0000034000007944 */ /* 0x007fea0003c00000 */
[----:B01----:R-:W-:Y:S01]  /*0b50*/  FADD.FTZ R10, R13, R6 ;  /* 0x000000060d0a7221 */ /* 0x003fe20000010000 */
[----:B------:R-:W-:Y:S01]  /*0b60*/  MOV R9, 0x4 ;  /* 0x0000000400097802 */ /* 0x000fe20000000f00 */
[----:B------:R-:W-:Y:S01]  /*0b70*/  IMAD.MOV.U32 R6, RZ, RZ, 0x1f ;  /* 0x0000001fff067424 */ /* 0x000fe200078e00ff */
[----:B------:R-:W-:-:S02]  /*0b80*/  MOV R11, 0xffffffff ;  /* 0xffffffff000b7802 */ /* 0x000fc40000000f00 */
[----:B------:R-:W-:Y:S02]  /*0b90*/  MOV R2, 0xbb0 ;  /* 0x00000bb000027802 */ /* 0x000fe40000000f00 */
[----:B------:R-:W-:Y:S05]  /*0ba0*/  CALL.REL.NOINC `($__internal_170_$__cuda_sm70_shflsync_bfly_p) ;  /* 0x000002e000007944 */ /* 0x000fea0003c00000 */
[----:B01----:R-:W-:Y:S01]  /*0bb0*/  FADD.FTZ R10, R10, R6 ;  /* 0x000000060a0a7221 */ /* 0x003fe20000010000 */
[----:B------:R-:W-:Y:S01]  /*0bc0*/  HFMA2.MMA R6, -RZ, RZ, 0, 1.847743988037109375e-06 ;  /* 0x0000001fff067435 */ /* 0x000fe200000001ff */
[----:B------:R-:W-:Y:S01]  /*0bd0*/  IMAD.MOV.U32 R9, RZ, RZ, 0x8 ;  /* 0x00000008ff097424 */ /* 0x000fe200078e00ff */
[----:B------:R-:W-:Y:S01]  /*0be0*/  MOV R2, 0xc10 ;  /* 0x00000c1000027802 */ /* 0x000fe20000000f00 */
[----:B------:R-:W-:-:S03]  /*0bf0*/  IMAD.MOV.U32 R11, RZ, RZ, -0x1 ;  /* 0xffffffffff0b7424 */ /* 0x000fc600078e00ff */
[----:B------:R-:W-:Y:S05]  /*0c00*/  CALL.REL.NOINC `($__internal_170_$__cuda_sm70_shflsync_bfly_p) ;  /* 0x0000028000007944 */ /* 0x000fea0003c00000 */
[----:B-1----:R-:W-:Y:S01]  /*0c10*/  FADD.FTZ R4, R10, R6 ;  /* 0x000000060a047221 */ /* 0x002fe20000010000 */
[----:B0-----:R-:W-:Y:S01]  /*0c20*/  MOV R9, 0x10 ;  /* 0x0000001000097802 */ /* 0x001fe20000000f00 */
[----:B------:R-:W-:Y:S01]  /*0c30*/  IMAD.MOV.U32 R6, RZ, RZ, 0x1f ;  /* 0x0000001fff067424 */ /* 0x000fe200078e00ff */
[----:B------:R-:W-:Y:S01]  /*0c40*/  MOV R11, 0xffffffff ;  /* 0xffffffff000b7802 */ /* 0x000fe20000000f00 */
[----:B------:R-:W-:Y:S01]  /*0c50*/  IMAD.MOV.U32 R10, RZ, RZ, R4 ;  /* 0x000000ffff0a7224 */ /* 0x000fe200078e0004 */
[----:B------:R-:W-:Y:S02]  /*0c60*/  MOV R2, 0xc80 ;  /* 0x00000c8000027802 */ /* 0x000fe40000000f00 */
[----:B------:R-:W-:Y:S05]  /*0c70*/  CALL.REL.NOINC `($__internal_170_$__cuda_sm70_shflsync_bfly_p) ;  /* 0x0000021000007944 */ /* 0x000fea0003c00000 */
[----:B0-----:R-:W-:Y:S01]  /*0c80*/  HFMA2.MMA R9, -RZ, RZ, 0, 5.9604644775390625e-08 ;  /* 0x00000001ff097435 */ /* 0x001fe200000001ff */
[----:B-1----:R-:W-:Y:S01]  /*0c90*/  MOV R7, R6 ;  /* 0x0000000600077202 */ /* 0x002fe20000000f00 */
[----:B------:R-:W-:Y:S01]  /*0ca0*/  IMAD.MOV.U32 R10, RZ, RZ, R5 ;  /* 0x000000ffff0a7224 */ /* 0x000fe200078e0005 */
[----:B------:R-:W-:Y:S01]  /*0cb0*/  MOV R6, 0x1f ;  /* 0x0000001f00067802 */ /* 0x000fe20000000f00 */
[----:B------:R-:W-:Y:S01]  /*0cc0*/  IMAD.MOV.U32 R11, RZ, RZ, -0x1 ;  /* 0xffffffffff0b7424 */ /* 0x000fe200078e00ff */
[----:B------:R-:W-:-:S02]  /*0cd0*/  MOV R2, 0xcf0 ;  /* 0x00000cf000027802 */ /* 0x000fc40000000f00 */
[----:B------:R-:W-:Y:S05]  /*0ce0*/  CALL.REL.NOINC `($__internal_170_$__cuda_sm70_shflsync_bfly_p) ;  /* 0x000001a000007944 */ /* 0x000fea0003c00000 */
[----:B0-----:R-:W-:Y:S01]  /*0cf0*/  HFMA2.MMA R9, -RZ, RZ, 0, 1.1920928955078125e-07 ;  /* 0x00000002ff097435 */ /* 0x001fe200000001ff */
[----:B-1----:R-:W-:Y:S01]  /*0d00*/  FADD.FTZ R10, R5, R6 ;  /* 0x00000006050a7221 */ /* 0x002fe20000010000 */
[----:B------:R-:W-:Y:S01]  /*0d10*/  MOV R6, 0x1f ;  /* 0x0000001f00067802 */ /* 0x000fe20000000f00 */
[----:B------:R-:W-:Y:S01]  /*0d20*/  IMAD.MOV.U32 R11, RZ, RZ, -0x1 ;  /* 0xffffffffff0b7424 */ /* 0x000fe200078e00ff */
[----:B------:R-:W-:-:S02]  /*0d30*/  MOV R2, 0xd50 ;  /* 0x00000d5000027802 */ /* 0x000fc40000000f00 */
[----:B------:R-:W-:Y:S05]  /*0d40*/  CALL.REL.NOINC `($__internal_170_$__cuda_sm70_shflsync_bfly_p) ;  /* 0x0000014000007944 */ /* 0x000fea0003c00000 */
[----:B0-----:R-:W-:Y:S01]  /*0d50*/  HFMA2.MMA R9, -RZ, RZ, 0, 2.384185791015625e-07 ;  /* 0x00000004ff097435 */ /* 0x001fe200000001ff */
[----:B-1----:R-:W-:Y:S01]  /*0d60*/  FADD.FTZ R10, R10, R6 ;  /* 0x000000060a0a7221 */ /* 0x002fe20000010000 */
[----:B------:R-:W-:Y:S01]  /*0d70*/  MOV R6, 0x1f ;  /* 0x0000001f00067802 */ /* 0x000fe20000000f00 */
[----:B------:R-:W-:Y:S01]  /*0d80*/  IMAD.MOV.U32 R11, RZ, RZ, -0x1 ;  /* 0xffffffffff0b7424 */ /* 0x000fe200078e00ff */
[----:B------:R-:W-:-:S02]  /*0d90*/  MOV R2, 0xdb0 ;  /* 0x00000db000027802 */ /* 0x000fc40000000f00 */
[----:B------:R-:W-:Y:S05]  /*0da0*/  CALL.REL.NOINC `($__internal_170_$__cuda_sm70_shflsync_bfly_p) ;  /* 0x000000e000007944 */ /* 0x000fea0003c00000 */
[----:B0-----:R-:W-:Y:S01]  /*0db0*/  HFMA2.MMA R9, -RZ, RZ, 0, 4.76837158203125e-07 ;  /* 0x00000008ff097435 */ /* 0x001fe200000001ff */
[----:B-1----:R-:W-:Y:S01]  /*0dc0*/  FADD.FTZ R10, R10, R6 ;  /* 0x000000060a0a7221 */ /* 0x002fe20000010000 */
[----:B------:R-:W-:Y:S01]  /*0dd0*/  MOV R6, 0x1f ;  /* 0x0000001f00067802 */ /* 0x000fe20000000f00 */
[----:B------:R-:W-:Y:S01]  /*0de0*/  IMAD.MOV.U32 R11, RZ, RZ, -0x1 ;  /* 0xffffffffff0b7424 */ /* 0x000fe200078e00ff */
[----:B------:R-:W-:-:S02]  /*0df0*/  MOV R2, 0xe10 ;  /* 0x00000e1000027802 */ /* 0x000fc40000000f00 */
[----:B------:R-:W-:Y:S05]  /*0e00*/  CALL.REL.NOINC `($__internal_170_$__cuda_sm70_shflsync_bfly_p) ;  /* 0x0000008000007944 */ /* 0x000fea0003c00000 */
[----:B0-----:R-:W-:Y:S01]  /*0e10*/  HFMA2.MMA R9, -RZ, RZ, 0, 9.5367431640625e-07 ;  /* 0x00000010ff097435 */ /* 0x001fe200000001ff */
[----:B-1----:R-:W-:Y:S01]  /*0e20*/  FADD.FTZ R10, R10, R6 ;  /* 0x000000060a0a7221 */ /* 0x002fe20000010000 */
[----:B------:R-:W-:Y:S01]  /*0e30*/  MOV R6, 0x1f ;  /* 0x0000001f00067802 */ /* 0x000fe20000000f00 */
[----:B------:R-:W-:Y:S01]  /*0e40*/  IMAD.MOV.U32 R11, RZ, RZ, -0x1 ;  /* 0xffffffffff0b7424 */ /* 0x000fe200078e00ff */
[----:B------:R-:W-:-:S02]  /*0e50*/  MOV R2, 0xe70 ;  /* 0x00000e7000027802 */ /* 0x000fc40000000f00 */
[----:B------:R-:W-:Y:S05]  /*0e60*/  CALL.REL.NOINC `($__internal_170_$__cuda_sm70_shflsync_bfly_p) ;  /* 0x0000002000007944 */ /* 0x000fea0003c00000 */
[----:B-1----:R-:W-:Y:S01]  /*0e70*/  MOV R5, R6 ;  /* 0x0000000600057202 */ /* 0x002fe20000000f00 */
[----:B0-----:R-:W-:Y:S05]  /*0e80*/  BRA `(.L_x_2340) ;  /* 0xfffffa5000007947 */ /* 0x001fea000383ffff */
        .weak           $__internal_170_$__cuda_sm70_shflsync_bfly_p
        .type           $__internal_170_$__cuda_sm70_shflsync_bfly_p,@function
        .size           $__internal_170_$__cuda_sm70_shflsync_bfly_p,(.L_x_3577 - $__internal_170_$__cuda_sm70_shflsync_bfly_p)
$__internal_170_$__cuda_sm70_shflsync_bfly_p:
[----:B------:R-:W-:Y:S01]  /*0e90*/  HFMA2.MMA R3, -RZ, RZ, 0, 0 ;  /* 0x00000000ff037435 */ /* 0x000fe200000001ff */
[----:B------:R-:W-:Y:S04]  /*0ea0*/  WARPSYNC R11 ;  /* 0x0000000b00007348 */ /* 0x000fe80003800000 */
[----:B------:R0:W1:Y:S01]  /*0eb0*/  SHFL.BFLY PT, R6, R10, R9, R6 ;  /* 0x0c0000090a067389 */ /* 0x00006200000e0006 */
[----:B------:R-:W-:Y:S05]  /*0ec0*/  RET.REL.NODEC R2 `(_ZN10layer_norm22ln_bwd_finalize_kernelINS_22Kernel_traits_finalizeILj5120E13__nv_bfloat16fS2_fjLj1024ELj4ENS_18Kernel_traits_baseILj5120ES2_fS2_fjLj1024EEEEEEEvNS_9BwdParamsE) ;  /* 0xfffff13002007950 */ /* 0x000fea0003c3ffff */
.L_x_2341:
        /* <DEDUP_REMOVED lines=11> */
.L_x_3577:


//--------------------- .text._ZN10layer_norm13ln_bwd_kernelINS_13Kernel_traitsI13__nv_bfloat16fS2_fjLj5120ELj1ELj1ELj4ELj16ENS_18Kernel_traits_baseILj5120ES2_fS2_fjLj128EEEEEEEvNS_9BwdParamsE --------------------------
	.section	.text._ZN10layer_norm13ln_bwd_kernelINS_13Kernel_traitsI13__nv_bfloat16fS2_fjLj5120ELj1ELj1ELj4ELj16ENS_18Kernel_traits_baseILj5120ES2_fS2_fjLj128EEEEEEEvNS_9BwdParamsE,"ax",@progbits
	.sectioninfo	@"SHI_REGISTERS=255"
	.align	128
        .global         _ZN10layer_norm13ln_bwd_kernelINS_13Kernel_traitsI13__nv_bfloat16fS2_fjLj5120ELj1ELj1ELj4ELj16ENS_18Kernel_traits_baseILj5120ES2_fS2_fjLj128EEEEEEEvNS_9BwdParamsE
        .type           _ZN10layer_norm13ln_bwd_kernelINS_13Kernel_traitsI13__nv_bfloat16fS2_fjLj5120ELj1ELj1ELj4ELj16ENS_18Kernel_traits_baseILj5120ES2_fS2_fjLj128EEEEEEEvNS_9BwdParamsE,@function
        .size           _ZN10layer_norm13ln_bwd_kernelINS_13Kernel_traitsI13__nv_bfloat16fS2_fjLj5120ELj1ELj1ELj4ELj16ENS_18Kernel_traits_baseILj5120ES2_fS2_fjLj128EEEEEEEvNS_9BwdParamsE,(.L_x_3578 - _ZN10layer_norm13ln_bwd_kernelINS_13Kernel_traitsI13__nv_bfloat16fS2_fjLj5120ELj1ELj1ELj4ELj16ENS_18Kernel_traits_baseILj5120ES2_fS2_fjLj128EEEEEEEvNS_9BwdParamsE)
        .other          _ZN10layer_norm13ln_bwd_kernelINS_13Kernel_traitsI13__nv_bfloat16fS2_fjLj5120ELj1ELj1ELj4ELj16ENS_18Kernel_traits_baseILj5120ES2_fS2_fjLj128EEEEEEEvNS_9BwdParamsE,@"STO_CUDA_ENTRY STV_DEFAULT"
_ZN10layer_norm13ln_bwd_kernelINS_13Kernel_traitsI13__nv_bfloat16fS2_fjLj5120ELj1ELj1ELj4ELj16ENS_18Kernel_traits_baseILj5120ES2_fS2_fjLj128EEEEEEEvNS_9BwdParamsE:
.text._ZN10layer_norm13ln_bwd_kernelINS_13Kernel_traitsI13__nv_bfloat16fS2_fjLj5120ELj1ELj1ELj4ELj16ENS_18Kernel_traits_baseILj5120ES2_fS2_fjLj128EEEEEEEvNS_9BwdParamsE:
[----:B------:R-:W-:Y:S02]  /*0000*/  MOV R1, c[0x0][0x28] ;  /* 0x00000a0000017a02 */ /* 0x000fe40000000f00 */
[----:B------:R-:W0:Y:S01]  /*0010*/  S2R R16, SR_TID.X ;  /* 0x0000000000107919 */ /* 0x000e220000002100 */
[----:B------:R-:W1:Y:S01]  /*0020*/  S2UR UR6, SR_CTAID.X ;  /* 0x00000000000679c3 */ /* 0x000e620000002500 */
[----:B------:R-:W-:Y:S01]  /*0030*/  ISETP.NE.U32.AND P0, PT, RZ, c[0x0][0x178], PT ;  /* 0x00005e00ff007a0c */ /* 0x000fe20003f05070 */
[----:B------:R-:W-:Y:S01]  /*0040*/  ULDC.64 UR4, c[0x0][0x118] ;  /* 0x0000460000047ab9 */ /* 0x000fe20000000a00 */
[----:B------:R-:W-:Y:S02]  /*0050*/  IADD3 R1, R1, -0x28, RZ ;  /* 0xffffffd801017810 */ /* 0x000fe40007ffe0ff */
        /* <DEDUP_REMOVED lines=70> */
[--C-:B-----5:R-:W-:Y:S01]  /*04c0*/  PRMT R0, RZ, 0x5410, R27.reuse ;  /* 0x00005410ff007816 */ /* 0x120fe2000000001b */
[----:B------:R-:W-:Y:S01]  /*04d0*/  HFMA2.MMA R191, -RZ, RZ, 0, 5.9604644775390625e-08 ;  /* 0x00000001ffbf7435 */ /* 0x000fe200000001ff */
[--C-:B------:R-:W-:Y:S01]  /*04e0*/  SHF.R.U64 R58, R26, 0x10, R27.reuse ;  /* 0x000000101a3a7819 */ /* 0x100fe2000000121b */
[----:B------:R-:W-:Y:S01]  /*04f0*/  HFMA2.MMA R185, -RZ, RZ, 0, 0 ;  /* 0x00000000ffb97435 */ /* 0x000fe200000001ff */
[----:B------:R-:W-:Y:S01]  /*0500*/  SHF.R.U32.HI R57, RZ, 0x10, R27 ;  /* 0x00000010ff397819 */ /* 0x000fe2000001161b */
[----:B------:R-:W-:Y:S01]  /*0510*/  HFMA2.MMA R163, -RZ, RZ, 0, 0 ;  /* 0x00000000ffa37435 */ /* 0x000fe200000001ff */
[----:B------:R-:W-:Y:S01]  /*0520*/  SHF.R.U64 R56, R32, 0x10, R33 ;  /* 0x0000001020387819 */ /* 0x000fe20000001221 */
        /* <DEDUP_REMOVED lines=8> */
[----:B------:R0:W-:Y:S01]  /*05b0*/  STL [R1+0x18], R2 ;  /* 0x0000180201007387 */ /* 0x0001e20000100800 */
[----:B------:R-:W-:Y:S01]  /*05c0*/  SHF.R.U64 R250, R248, 0x10, R249 ;  /* 0x00000010f8fa7819 */ /* 0x000fe200000012f9 */
[----:B------:R-:W-:Y:S01]  /*05d0*/  CS2R R176, SRZ ;  /* 0x0000000000b07805 */ /* 0x000fe2000001ff00 */
[----:B------:R-:W-:Y:S01]  /*05e0*/  PRMT R251, RZ, 0x5410, R248 ;  /* 0x00005410fffb7816 */ /* 0x000fe200000000f8 */
[----:B------:R1:W-:Y:S01]  /*05f0*/  STL [R1+0x10], R0 ;  /* 0x0000100001007387 */ /* 0x0003e20000100800 */
[----:B------:R-:W-:Y:S01]  /*0600*/  SHF.R.U64 R208, R206, 0x10, R207 ;  /* 0x00000010ced07819 */ /* 0x000fe200000012cf */
[----:B------:R-:W-:Y:S01]  /*0610*/  CS2R R174, SRZ ;  /* 0x0000000000ae7805 */ /* 0x000fe2000001ff00 */
        /* <DEDUP_REMOVED lines=8> */
[----:B-1----:R-:W-:Y:S01]  /*06a0*/  PRMT R0, RZ, 0x5410, R33 ;  /* 0x00005410ff007816 */ /* 0x002fe20000000021 */
[----:B------:R-:W-:Y:S01]  /*06b0*/  STL [R1+0x8], R2 ;  /* 0x0000080201007387 */ /* 0x000fe20000100800 */
[----:B------:R-:W-:Y:S01]  /*06c0*/  SHF.R.U64 R200, R198, 0x10, R199 ;  /* 0x00000010c6c87819 */ /* 0x000fe200000012c7 */
[----:B------:R-:W-:Y:S01]  /*06d0*/  CS2R R108, SRZ ;  /* 0x00000000006c7805 */ /* 0x000fe2000001ff00 */
[----:B------:R-:W-:Y:S01]  /*06e0*/  PRMT R201, RZ, 0x5410, R198 ;  /* 0x00005410ffc97816 */ /* 0x000fe200000000c6 */
[----:B------:R0:W-:Y:S01]  /*06f0*/  STL [R1], R0 ;  /* 0x0000000001007387 */ /* 0x0001e20000100800 */
[----:B------:R-:W-:Y:S01]  /*0700*/  SHF.R.U64 R196, R194, 0x10, R195 ;  /* 0x00000010c2c47819 */ /* 0x000fe200000012c3 */
[----:B------:R-:W-:Y:S01]  /*0710*/  CS2R R110, SRZ ;  /* 0x00000000006e7805 */ /* 0x000fe2000001ff00 */
[----:B------:R-:W-:Y:S01]  /*0720*/  PRMT R197, RZ, 0x5410, R194 ;  /* 0x00005410ffc57816 */ /* 0x000fe200000000c2 */
[----:B------:R1:W-:Y:S01]  /*0730*/  STL [R1+0x14], R58 ;  /* 0x0000143a01007387 */ /* 0x0003e20000100800 */
[----:B------:R-:W-:Y:S01]  /*0740*/  SHF.R.U32.HI R252, RZ, 0x10, R33 ;  /* 0x00000010fffc7819 */ /* 0x000fe20000011621 */
[----:B------:R-:W-:Y:S01]  /*0750*/  CS2R R96, SRZ ;  /* 0x0000000000607805 */ /* 0x000fe2000001ff00 */
[----:B------:R-:W-:Y:S01]  /*0760*/  SHF.R.U32.HI R248, RZ, 0x10, R249 ;  /* 0x00000010fff87819 */ /* 0x000fe200000116f9 */
[----:B------:R1:W-:Y:S01]  /*0770*/  STL [R1+0xc], R57 ;  /* 0x00000c3901007387 */ /* 0x0003e20000100800 */
        /* <DEDUP_REMOVED lines=64> */
[----:B--2---:R-:W-:Y:S02]  /*0b80*/  SHF.R.U64 R118, R4, 0x10, R5 ;  /* 0x0000001004767819 */ /* 0x004fe40000001205 */
[----:B0-----:R-:W-:-:S02]  /*0b90*/  PRMT R0, RZ, 0x5410, R4 ;  /* 0x00005410ff007816 */ /* 0x001fc40000000004 */
[--C-:B------:R-:W-:Y:S02]  /*0ba0*/  SHF.R.U32.HI R119, RZ, 0x10, R5.reuse ;  /* 0x00000010ff777819 */ /* 0x100fe40000011605 */
[----:B------:R-:W-:Y:S02]  /*0bb0*/  PRMT R2, RZ, 0x5410, R5 ;  /* 0x00005410ff027816 */ /* 0x000fe40000000005 */
[--C-:B---3--:R-:W-:Y:S02]  /*0bc0*/  SHF.R.U64 R120, R6, 0x10, R7.reuse ;  /* 0x0000001006787819 */ /* 0x108fe40000001207 */
[----:B------:R-:W-:Y:S02]  /*0bd0*/  PRMT R3, RZ, 0x5410, R6 ;  /* 0x00005410ff037816 */ /* 0x000fe40000000006 */
[--C-:B------:R-:W-:Y:S02]  /*0be0*/  SHF.R.U32.HI R121, RZ, 0x10, R7.reuse ;  /* 0x00000010ff797819 */ /* 0x100fe40000011607 */
[----:B------:R-:W-:-:S02]  /*0bf0*/  PRMT R4, RZ, 0x5410, R7 ;  /* 0x00005410ff047816 */ /* 0x000fc40000000007 */
[--C-:B----4-:R-:W-:Y:S02]  /*0c00*/  SHF.R.U64 R122, R8, 0x10, R9.reuse ;  /* 0x00000010087a7819 */ /* 0x110fe40000001209 */
        /* <DEDUP_REMOVED lines=31> */
[----:B------:R-:W-:Y:S01]  /*0e00*/  MOV R21, R24 ;  /* 0x0000001800157202 */ /* 0x000fe20000000f00 */
[----:B------:R-:W-:Y:S01]  /*0e10*/  CS2R R22, SRZ ;  /* 0x0000000000167805 */ /* 0x000fe2000001ff00 */
[----:B------:R-:W-:Y:S01]  /*0e20*/  CS2R R24, SRZ ;  /* 0x0000000000187805 */ /* 0x000fe2000001ff00 */
        /* <DEDUP_REMOVED lines=19> */
[----:B-1----:R-:W-:Y:S02]  /*0f60*/  PRMT R157, RZ, 0x5410, R157 ;  /* 0x00005410ff9d7816 */ /* 0x002fe4000000009d */
.L_x_2346:
[----:B------:R-:W0:Y:S01]  /*0f70*/  S2R R245, SR_TID.X ;  /* 0x0000000000f57919 */ /* 0x000e220000002100 */
[----:B------:R-:W-:-:S03]  /*0f80*/  ISETP.NE.U32.AND P0, PT, RZ, c[0x0][0x178], PT ;  /* 0x00005e00ff007a0c */ /* 0x000fc60003f05070 */
[----:B------:R-:W2:Y:S01]  /*0f90*/  LDL R223, [R1+0x18] ;  /* 0x0000180001df7983 */ /* 0x000ea20000100800 */
[----:B------:R-:W-:-:S03]  /*0fa0*/  ISETP.NE.AND.EX P0, PT, RZ, c[0x0][0x17c], PT, P0 ;  /* 0x00005f00ff007a0c */ /* 0x000fc60003f05300 */
[----:B------:R-:W3:Y:S04]  /*0fb0*/  LDL R237, [R1+0x10] ;  /* 0x0000100001ed7983 */ /* 0x000ee80000100800 */
[----:B------:R-:W4:Y:S04]  /*0fc0*/  LDL R235, [R1+0x8] ;  /* 0x0000080001eb7983 */ /* 0x000f280000100800 */
[----:B------:R-:W5:Y:S04]  /*0fd0*/  LDL R232, [R1+0x4] ;  /* 0x0000040001e87983 */ /* 0x000f680000100800 */
[----:B------:R-:W2:Y:S01]  /*0fe0*/  LDL R234, [R1] ;  /* 0x0000000001ea7983 */ /* 0x000ea20000100800 */
[----:B0-----:R-:W-:-:S03]  /*0ff0*/  LOP3.LUT R56, R245, 0x7f, RZ, 0xc0, !PT ;  /* 0x0000007ff5387812 */ /* 0x001fc600078ec0ff */
[----:B------:R-:W2:Y:S02]  /*1000*/  LDL R238, [R1+0x14] ;  /* 0x0000140001ee7983 */ /* 0x000ea40000100800 */
[----:B------:R-:W-:Y:S02]  /*1010*/  IMAD R183, R21, 0x500, R56 ;  /* 0x0000050015b77824 */ /* 0x000fe400078e0238 */
[----:B------:R-:W2:Y:S03]  /*1020*/  LDL R236, [R1+0xc] ;  /* 0x00000c0001ec7983 */ /* 0x000ea60000100800 */
[----:B------:R-:W-:-:S04]  /*1030*/  @P0 LEA R56, P1, R183, c[0x0][0x178], 0x4 ;  /* 0x00005e00b7380a11 */ /* 0x000fc800078220ff */
[C---:B------:R-:W-:Y:S02]  /*1040*/  @P0 LEA.HI.X R57, R183.reuse, c[0x0][0x17c], RZ, 0x4, P1 ;  /* 0x00005f00b7390a11 */ /* 0x040fe400008f24ff */
[----:B------:R-:W-:Y:S02]  /*1050*/  IADD3 R184, R183, 0x80, RZ ;  /* 0x00000080b7b87810 */ /* 0x000fe40007ffe0ff */
[----:B------:R-:W-:Y:S02]  /*1060*/  @P0 MOV R140, 0x10 ;  /* 0x00000010008c0802 */ /* 0x000fe40000000f00 */
[----:B------:R-:W2:Y:S03]  /*1070*/  @P0 LDG.E.128 R56, [R56.64] ;  /* 0x0000000438380981 */ /* 0x000ea6000c1e1d00 */
[----:B------:R-:W-:-:S06]  /*1080*/  @P0 IMAD.WIDE.U32 R60, R184, R140, c[0x0][0x178] ;  /* 0x00005e00b83c0625 */ /* 0x000fcc00078e008c */
[----:B------:R-:W4:Y:S01]  /*1090*/  @P0 LDG.E.128 R60, [R60.64] ;  /* 0x000000043c3c0981 */ /* 0x000f22000c1e1d00 */
[----:B------:R-:W-:Y:S02]  /*10a0*/  IADD3 R182, R183, 0x100, RZ ;  /* 0x00000100b7b67810 */ /* 0x000fe40007ffe0ff */
[----:B------:R-:W-:-:S05]  /*10b0*/  @!P0 MOV R140, 0x10 ;  /* 0x00000010008c8802 */ /* 0x000fca0000000f00 */
[----:B------:R-:W-:Y:S01]  /*10c0*/  @P0 IMAD.WIDE.U32 R64, R182, R140, c[0x0][0x178] ;  /* 0x00005e00b6400625 */ /* 0x000fe200078e008c */
[----:B------:R-:W-:-:S05]  /*10d0*/  IADD3 R181, R183, 0x180, RZ ;  /* 0x00000180b7b57810 */ /* 0x000fca0007ffe0ff */
[----:B------:R-:W2:Y:S01]  /*10e0*/  @P0 LDG.E.128 R64, [R64.64] ;  /* 0x0000000440400981 */ /* 0x000ea2000c1e1d00 */
[----:B------:R-:W-:-:S06]  /*10f0*/  @P0 IMAD.WIDE.U32 R68, R181, R140, c[0x0][0x178] ;  /* 0x00005e00b5440625 */ /* 0x000fcc00078e008c */
[----:B------:R-:W2:Y:S01]  /*1100*/  @P0 LDG.E.128 R68, [R68.64] ;  /* 0x0000000444440981 */ /* 0x000ea2000c1e1d00 */
[----:B------:R-:W-:-:S05]  /*1110*/  IADD3 R180, R183, 0x200, RZ ;  /* 0x00000200b7b47810 */ /* 0x000fca0007ffe0ff */
        /* <DEDUP_REMOVED lines=17> */
[C---:B------:R-:W-:Y:S02]  /*1230*/  @!P0 LEA R136, P1, R183.reuse, c[0x0][0x170], 0x4 ;  /* 0x00005c00b7888a11 */ /* 0x040fe400078220ff */
[----:B------:R-:W-:Y:S02]  /*1240*/  MOV R138, 0x4 ;  /* 0x00000004008a7802 */ /* 0x000fe40000000f00 */
[----:B------:R-:W-:Y:S02]  /*1250*/  @!P0 LEA.HI.X R137, R183, c[0x0][0x174], RZ, 0x4, P1 ;  /* 0x00005d00b7898a11 */ /* 0x000fe400008f24ff */
[----:B------:R-:W-:Y:S02]  /*1260*/  @P0 MOV R210, RZ ;  /* 0x000000ff00d20202 */ /* 0x000fe40000000f00 */
[----:B------:R-:W-:-:S05]  /*1270*/  MOV R153, 0x8 ;  /* 0x0000000800997802 */ /* 0x000fca0000000f00 */
[----:B------:R-:W-:-:S04]  /*1280*/  IMAD.WIDE.U32 R148, R183, R153, c[0x0][0x1b8] ;  /* 0x00006e00b7947625 */ /* 0x000fc800078e0099 */
[-C--:B------:R-:W-:Y:S02]  /*1290*/  IMAD.WIDE.U32 R144, R182, R153.reuse, c[0x0][0x1b8] ;  /* 0x00006e00b6907625 */ /* 0x080fe400078e0099 */
[----:B------:R-:W2:Y:S02]  /*12a0*/  LDG.E.64 R148, [R148.64] ;  /* 0x0000000494947981 */ /* 0x000ea4000c1e1b00 */
[-C--:B------:R-:W-:Y:S02]  /*12b0*/  IMAD.WIDE.U32 R142, R181, R153.reuse, c[0x0][0x1b8] ;  /* 0x00006e00b58e7625 */ /* 0x080fe400078e0099 */
[----:B------:R-:W2:Y:S02]  /*12c0*/  LDG.E.64 R144, [R144.64] ;  /* 0x0000000490907981 */ /* 0x000ea4000c1e1b00 */
[-C--:B------:R-:W-:Y:S02]  /*12d0*/  IMAD.WIDE.U32 R146, R184, R153.reuse, c[0x0][0x1b8] ;  /* 0x00006e00b8927625 */ /* 0x080fe400078e0099 */
[----:B------:R-:W2:Y:S04]  /*12e0*/  LDG.E.64 R142, [R142.64] ;  /* 0x000000048e8e7981 */ /* 0x000ea8000c1e1b00 */
[----:B------:R-:W2:Y:S01]  /*12f0*/  LDG.E.64 R146, [R146.64] ;  /* 0x0000000492927981 */ /* 0x000ea2000c1e1b00 */
[----:B------:R-:W-:-:S06]  /*1300*/  IMAD.WIDE.U32 R150, R160, R153, c[0x0][0x1b8] ;  /* 0x00006e00a0967625 */ /* 0x000fcc00078e0099 */
[----:B------:R-:W2:Y:S04]  /*1310*/  LDG.E.64 R150, [R150.64] ;  /* 0x0000000496967981 */ /* 0x000ea8000c1e1b00 */
[----:B------:R0:W2:Y:S02]  /*1320*/  @!P0 LDG.E.128 R56, [R136.64] ;  /* 0x0000000488388981 */ /* 0x0000a4000c1e1d00 */
[----:B0-----:R-:W-:-:S05]  /*1330*/  @!P0 IMAD.WIDE R136, R21, R138, c[0x0][0x180] ;  /* 0x0000600015888625 */ /* 0x001fca00078e028a */
[----:B------:R0:W4:Y:S01]  /*1340*/  @!P0 LDG.E R210, [R136.64] ;  /* 0x0000000488d28981 */ /* 0x000122000c1e1900 */
[----:B------:R-:W-:-:S05]  /*1350*/  IMAD.WIDE R138, R21, R138, c[0x0][0x188] ;  /* 0x00006200158a7625 */ /* 0x000fca00078e028a */
[----:B------:R1:W4:Y:S01]  /*1360*/  LDG.E R167, [R138.64] ;  /* 0x000000048aa77981 */ /* 0x000322000c1e1900 */
        /* <DEDUP_REMOVED lines=18> */
[----:B------:R-:W-:-:S04]  /*1490*/  IMAD.WIDE.U32 R140, R180, R153, c[0x0][0x1b8] ;  /* 0x00006e00b48c7625 */ /* 0x000fc800078e0099 */
[-C--:B-1----:R-:W-:Y:S02]  /*14a0*/  IMAD.WIDE.U32 R138, R158, R153.reuse, c[0x0][0x1b8] ;  /* 0x00006e009e8a7625 */ /* 0x082fe400078e0099 */
[----:B------:R-:W5:Y:S02]  /*14b0*/  LDG.E.64 R140, [R140.64] ;  /* 0x000000048c8c7981 */ /* 0x000f64000c1e1b00 */
[-C--:B0-----:R-:W-:Y:S02]  /*14c0*/  IMAD.WIDE.U32 R136, R159, R153.reuse, c[0x0][0x1b8] ;  /* 0x00006e009f887625 */ /* 0x081fe400078e0099 */
[----:B------:R-:W5:Y:S04]  /*14d0*/  LDG.E.64 R138, [R138.64] ;  /* 0x000000048a8a7981 */ /* 0x000f68000c1e1b00 */
[----:B------:R-:W5:Y:S01]  /*14e0*/  LDG.E.64 R136, [R136.64] ;  /* 0x0000000488887981 */ /* 0x000f62000c1e1b00 */
[----:B------:R-:W-:-:S06]  /*14f0*/  IMAD.WIDE.U32 R154, R161, R153, c[0x0][0x1b8] ;  /* 0x00006e00a19a7625 */ /* 0x000fcc00078e0099 */
[----:B------:R-:W5:Y:S01]  /*1500*/  LDG.E.64 R154, [R154.64] ;  /* 0x000000049a9a7981 */ /* 0x000f62000c1e1b00 */
[----:B------:R-:W-:Y:S01]  /*1510*/  IMAD.WIDE.U32 R152, R162, R153, c[0x0][0x1b8] ;  /* 0x00006e00a2987625 */ /* 0x000fe200078e0099 */
[----:B------:R-:W0:Y:S05]  /*1520*/  @P0 MUFU.RCP R233, R0 ;  /* 0x0000000000e90308 */ /* 0x000e2a0000001000 */
[----:B------:R-:W5:Y:S03]  /*1530*/  LDG.E.64 R152, [R152.64] ;  /* 0x0000000498987981 */ /* 0x000f66000c1e1b00 */
[----:B------:R-:W1:Y:S01]  /*1540*/  @P0 MUFU.RCP R220, R2 ;  /* 0x0000000200dc0308 */ /* 0x000e620000001000 */
        /* <DEDUP_REMOVED lines=13> */
[----:B---3--:R-:W-:-:S04]  /*1620*/  @P0 FADD.FTZ R233, -R237, R58 ;  /* 0x0000003aede90221 */ /* 0x008fc80000010100 */
[----:B-1----:R-:W-:Y:S02]  /*1630*/  @P0 FMUL.FTZ R220, R233, R220 ;  /* 0x000000dce9dc0220 */ /* 0x002fe40000410000 */
[----:B----4-:R-:W-:Y:S02]  /*1640*/  @P0 FADD.FTZ R233, -R235, R60 ;  /* 0x0000003cebe90221 */ /* 0x010fe40000010100 */
[----:B------:R-:W-:Y:S02]  /*1650*/  @!P0 FADD.FTZ R60, R60, -R210 ;  /* 0x800000d23c3c8221 */ /* 0x000fe40000010000 */
[----:B-----5:R-:W-:Y:S02]  /*1660*/  @P0 FADD.FTZ R232, -R232, R61 ;  /* 0x0000003de8e80221 */ /* 0x020fe40000010100 */
[----:B------:R-:W-:Y:S02]  /*1670*/  @P0 FMUL.FTZ R222, R233, R222 ;  /* 0x000000dee9de0220 */ /* 0x000fe40000410000 */
[----:B------:R-:W-:-:S02]  /*1680*/  @!P0 FMUL.FTZ R222, R167, R60 ;  /* 0x0000003ca7de8220 */ /* 0x000fc40000410000 */
[----:B------:R-:W-:Y:S02]  /*1690*/  @P0 FMUL.FTZ R60, R232, R225 ;  /* 0x000000e1e83c0220 */ /* 0x000fe40000410000 */
[----:B------:R-:W-:Y:S02]  /*16a0*/  @!P0 FADD.FTZ R232, R61, -R210 ;  /* 0x800000d23de88221 */ /* 0x000fe40000010000 */
[----:B------:R-:W-:Y:S02]  /*16b0*/  @P0 FADD.FTZ R61, -R234, R62 ;  /* 0x0000003eea3d0221 */ /* 0x000fe40000010100 */
[----:B------:R-:W-:Y:S02]  /*16c0*/  @!P0 FMUL.FTZ R60, R167, R232 ;  /* 0x000000e8a73c8220 */ /* 0x000fe40000410000 */
[----:B------:R-:W-:Y:S02]  /*16d0*/  @!P0 FADD.FTZ R62, R62, -R210 ;  /* 0x800000d23e3e8221 */ /* 0x000fe40000010000 */
[----:B------:R-:W-:-:S02]  /*16e0*/  @P0 FADD.FTZ R232, -R252, R63 ;  /* 0x0000003ffce80221 */ /* 0x000fc40000010100 */
[----:B------:R-:W-:Y:S02]  /*16f0*/  @P0 FMUL.FTZ R61, R61, R226 ;  /* 0x000000e23d3d0220 */ /* 0x000fe40000410000 */
[----:B------:R-:W-:Y:S02]  /*1700*/  @!P0 FMUL.FTZ R61, R167, R62 ;  /* 0x0000003ea73d8220 */ /* 0x000fe40000410000 */
[----:B------:R-:W-:Y:S02]  /*1710*/  @P0 FMUL.FTZ R62, R232, R227 ;  /* 0x000000e3e83e0220 */ /* 0x000fe40000410000 */
[----:B------:R-:W-:Y:S02]  /*1720*/  @!P0 FADD.FTZ R232, R63, -R210 ;  /* 0x800000d23fe88221 */ /* 0x000fe40000010000 */
[----:B------:R-:W-:Y:S01]  /*1730*/  @P0 FADD.FTZ R63, -R251, R64 ;  /* 0x00000040fb3f0221 */ /* 0x000fe20000010100 */
[----:B------:R-:W0:Y:S01]  /*1740*/  @P0 MUFU.RCP R223, R7 ;  /* 0x0000000700df0308 */ /* 0x000e220000001000 */
[----:B------:R-:W-:-:S02]  /*1750*/  @!P0 FADD.FTZ R56, R56, -R210 ;  /* 0x800000d238388221 */ /* 0x000fc40000010000 */
[----:B------:R-:W-:Y:S02]  /*1760*/  @!P0 FMUL.FTZ R62, R167, R232 ;  /* 0x000000e8a73e8220 */ /* 0x000fe40000410000 */
[----:B------:R-:W-:Y:S02]  /*1770*/  @!P0 FADD.FTZ R64, R64, -R210 ;  /* 0x800000d240408221 */ /* 0x000fe40000010000 */
[----:B------:R-:W-:Y:S02]  /*1780*/  @P0 FADD.FTZ R232, -R250, R65 ;  /* 0x00000041fae80221 */ /* 0x000fe40000010100 */
[----:B------:R-:W-:Y:S02]  /*1790*/  @P0 FADD.FTZ R224, -R238, R57 ;  /* 0x00000039eee00221 */ /* 0x000fe40000010100 */
[----:B------:R-:W-:Y:S02]  /*17a0*/  @P0 FMUL.FTZ R63, R63, R228 ;  /* 0x000000e43f3f0220 */ /* 0x000fe40000410000 */
[----:B------:R-:W-:-:S02]  /*17b0*/  @!P0 FMUL.FTZ R63, R167, R64 ;  /* 0x00000040a73f8220 */ /* 0x000fc40000410000 */
[----:B------:R-:W-:Y:S02]  /*17c0*/  @!P0 FMUL.FTZ R191, R167, R56 ;  /* 0x00000038a7bf8220 */ /* 0x000fe40000410000 */
[----:B------:R-:W-:Y:S01]  /*17d0*/  @P0 FMUL.FTZ R64, R232, R229 ;  /* 0x000000e5e8400220 */ /* 0x000fe20000410000 */
[----:B------:R-:W1:Y:S01]  /*17e0*/  @P0 MUFU.RCP R56, R124 ;  /* 0x0000007c00380308 */ /* 0x000e620000001000 */
[----:B------:R-:W-:Y:S02]  /*17f0*/  @P0 FMUL.FTZ R219, R224, R219 ;  /* 0x000000dbe0db0220 */ /* 0x000fe40000410000 */
[----:B------:R-:W-:Y:S02]  /*1800*/  @!P0 FADD.FTZ R232, R65, -R210 ;  /* 0x800000d241e88221 */ /* 0x000fe40000010000 */
[----:B------:R-:W-:Y:S02]  /*1810*/  @!P0 FADD.FTZ R224, R57, -R210 ;  /* 0x800000d239e08221 */ /* 0x000fe40000010000 */
[----:B------:R-:W-:Y:S01]  /*1820*/  @P0 FADD.FTZ R65, -R249, R66 ;  /* 0x00000042f9410221 */ /* 0x000fe20000010100 */
[----:B------:R-:W2:Y:S01]  /*1830*/  @P0 MUFU.RCP R57, R8 ;  /* 0x0000000800390308 */ /* 0x000ea20000001000 */
[----:B------:R-:W-:-:S02]  /*1840*/  @!P0 FMUL.FTZ R64, R167, R232 ;  /* 0x000000e8a7408220 */ /* 0x000fc40000410000 */
[----:B------:R-:W-:Y:S02]  /*1850*/  @!P0 FADD.FTZ R66, R66, -R210 ;  /* 0x800000d242428221 */ /* 0x000fe40000010000 */
[----:B------:R-:W-:Y:S02]  /*1860*/  @!P0 FMUL.FTZ R219, R167, R224 ;  /* 0x000000e0a7db8220 */ /* 0x000fe40000410000 */
[----:B------:R-:W-:Y:S02]  /*1870*/  @P0 FADD.FTZ R232, -R248, R67 ;  /* 0x00000043f8e80221 */ /* 0x000fe40000010100 */
[----:B------:R-:W-:Y:S02]  /*1880*/  @P0 FADD.FTZ R224, -R236, R59 ;  /* 0x0000003bece00221 */ /* 0x000fe40000010100 */
[----:B------:R-:W-:Y:S02]  /*1890*/  @P0 FMUL.FTZ R65, R65, R230 ;  /* 0x000000e641410220 */ /* 0x000fe40000410000 */
[----:B------:R-:W-:-:S02]  /*18a0*/  @P0 FADD.FTZ R234, -R244, R68 ;  /* 0x00000044f4ea0221 */ /* 0x000fc40000010100 */
[----:B------:R-:W-:Y:S02]  /*18b0*/  @!P0 FMUL.FTZ R65, R167, R66 ;  /* 0x00000042a7418220 */ /* 0x000fe40000410000 */
[----:B------:R-:W-:Y:S02]  /*18c0*/  @P0 FMUL.FTZ R66, R232, R231 ;  /* 0x000000e7e8420220 */ /* 0x000fe40000410000 */
[----:B------:R-:W-:Y:S02]  /*18d0*/  @!P0 FADD.FTZ R58, R58, -R210 ;  /* 0x800000d23a3a8221 */ /* 0x000fe40000010000 */
[----:B------:R-:W-:Y:S02]  /*18e0*/  @P0 FMUL.FTZ R221, R224, R221 ;  /* 0x000000dde0dd0220 */ /* 0x000fe40000410000 */
[----:B------:R-:W-:Y:S02]  /*18f0*/  @!P0 FADD.FTZ R232, R67, -R210 ;  /* 0x800000d243e88221 */ /* 0x000fe40000010000 */
[----:B------:R-:W-:-:S02]  /*1900*/  @!P0 FADD.FTZ R224, R59, -R210 ;  /* 0x800000d23be08221 */ /* 0x000fc40000010000 */
[----:B0-----:R-:W-:Y:S01]  /*1910*/  @P0 FMUL.FTZ R67, R234, R223 ;  /* 0x000000dfea430220 */ /* 0x001fe20000410000 */
[----:B------:R-:W0:Y:S01]  /*1920*/  @P0 MUFU.RCP R59, R9 ;  /* 0x00000009003b0308 */ /* 0x000e220000001000 */
[----:B------:R-:W-:Y:S02]  /*1930*/  @!P0 FADD.FTZ R68, R68, -R210 ;  /* 0x800000d244448221 */ /* 0x000fe40000010000 */
[----:B------:R-:W-:Y:S02]  /*1940*/  @P0 FADD.FTZ R223, -R243, R69 ;  /* 0x00000045f3df0221 */ /* 0x000fe40000010100 */
[----:B------:R-:W-:Y:S02]  /*1950*/  @P0 FADD.FTZ R234, -R242, R70 ;  /* 0x00000046f2ea0221 */ /* 0x000fe40000010100 */
[----:B------:R-:W-:Y:S02]  /*1960*/  @!P0 FMUL.FTZ R220, R167, R58 ;  /* 0x0000003aa7dc8220 */ /* 0x000fe40000410000 */
[----:B------:R-:W-:Y:S01]  /*1970*/  @!P0 FMUL.FTZ R67, R167, R68 ;  /* 0x00000044a7438220 */ /* 0x000fe20000410000 */
[----:B------:R-:W3:Y:S01]  /*1980*/  @P0 MUFU.RCP R58, R125 ;  /* 0x0000007d003a0308 */ /* 0x000ee20000001000 */
[----:B-1----:R-:W-:-:S02]  /*1990*/  @P0 FMUL.FTZ R68, R223, R56 ;  /* 0x00000038df440220 */ /* 0x002fc40000410000 */
[----:B------:R-:W-:Y:S02]  /*19a0*/  @!P0 FADD.FTZ R56, R69, -R210 ;  /* 0x800000d245388221 */ /* 0x000fe40000010000 */
[----:B--2---:R-:W-:-:S03]  /*19b0*/  @P0 FMUL.FTZ R69, R234, R57 ;  /* 0x00000039ea450220 */ /* 0x004fc60000410000 */
[----:B------:R-:W1:Y:S01]  /*19c0*/  @P0 MUFU.RCP R226, R127 ;  /* 0x0000007f00e20308 */ /* 0x000e620000001000 */
[----:B------:R-:W-:Y:S02]  /*19d0*/  @!P0 FADD.FTZ R234, R70, -R210 ;  /* 0x800000d246ea8221 */ /* 0x000fe40000010000 */
[----:B------:R-:W-:Y:S02]  /*19e0*/  @!P0 FMUL.FTZ R221, R167, R224 ;  /* 0x000000e0a7dd8220 */ /* 0x000fe40000410000 */
[----:B------:R-:W-:Y:S02]  /*19f0*/  @!P0 FMUL.FTZ R69, R167, R234 ;  /* 0x000000eaa7458220 */ /* 0x000fe40000410000 */
[----:B------:R-:W-:Y:S01]  /*1a00*/  @P0 FADD.FTZ R234, -R218, R72 ;  /* 0x00000048daea0221 */ /* 0x000fe20000010100 */
[----:B------:R-:W2:Y:S01]  /*1a10*/  @P0 MUFU.RCP R224, R126 ;  /* 0x0000007e00e00308 */ /* 0x000ea20000001000 */
[----:B------:R-:W-:Y:S02]  /*1a20*/  @P0 FADD.FTZ R57, -R241, R71 ;  /* 0x00000047f1390221 */ /* 0x000fe40000010100 */
[----:B0-----:R-:W-:-:S05]  /*1a30*/  @P0 FMUL.FTZ R223, R234, R59 ;  /* 0x0000003beadf0220 */ /* 0x001fca0000410000 */
[----:B------:R-:W0:Y:S01]  /*1a40*/  @P0 MUFU.RCP R228, R128 ;  /* 0x0000008000e40308 */ /* 0x000e220000001000 */
[----:B------:R-:W-:Y:S02]  /*1a50*/  @P0 FADD.FTZ R59, -R215, R75 ;  /* 0x0000004bd73b0221 */ /* 0x000fe40000010100 */
[----:B---3--:R-:W-:-:S05]  /*1a60*/  @P0 FMUL.FTZ R70, R57, R58 ;  /* 0x0000003a39460220 */ /* 0x008fca0000410000 */
[----:B------:R-:W3:Y:S01]  /*1a70*/  @P0 MUFU.RCP R225, R10 ;  /* 0x0000000a00e10308 */ /* 0x000ee20000001000 */
[----:B------:R-:W-:Y:S02]  /*1a80*/  @!P0 FADD.FTZ R234, R72, -R210 ;  /* 0x800000d248ea8221 */ /* 0x000fe40000010000 */
[----:B------:R-:W-:-:S05]  /*1a90*/  @!P0 FADD.FTZ R58, R71, -R210 ;  /* 0x800000d2473a8221 */ /* 0x000fca0000010000 */
[----:B------:R-:W4:Y:S01]  /*1aa0*/  @P0 MUFU.RCP R229, R12 ;  /* 0x0000000c00e50308 */ /* 0x000f220000001000 */
[----:B-1----:R-:W-:Y:S02]  /*1ab0*/  @P0 FMUL.FTZ R72, R59, R226 ;  /* 0x000000e23b480220 */ /* 0x002fe40000410000 */
[----:B------:R-:W-:Y:S02]  /*1ac0*/  @P0 FADD.FTZ R71, -R217, R73 ;  /* 0x00000049d9470221 */ /* 0x000fe40000010100 */
[----:B------:R-:W-:-:S03]  /*1ad0*/  @!P0 FADD.FTZ R226, R73, -R210 ;  /* 0x800000d249e28221 */ /* 0x000fc60000010000 */
[----:B------:R-:W1:Y:S01]  /*1ae0*/  @P0 MUFU.RCP R227, R11 ;  /* 0x0000000b00e30308 */ /* 0x000e620000001000 */
[----:B------:R-:W-:Y:S02]  /*1af0*/  @!P0 FMUL.FTZ R66, R167, R232 ;  /* 0x000000e8a7428220 */ /* 0x000fe40000410000 */
[----:B------:R-:W-:-:S05]  /*1b00*/  @P0 FADD.FTZ R73, -R213, R77 ;  /* 0x0000004dd5490221 */ /* 0x000fca0000010100 */
[----:B------:R-:W5:Y:S01]  /*1b10*/  @P0 MUFU.RCP R231, R13 ;  /* 0x0000000d00e70308 */ /* 0x000f620000001000 */
[----:B------:R-:W-:Y:S02]  /*1b20*/  @!P0 FMUL.FTZ R68, R167, R56 ;  /* 0x00000038a7448220 */ /* 0x000fe40000410000 */
[----:B--2---:R-:W-:Y:S02]  /*1b30*/  @P0 FMUL.FTZ R71, R71, R224 ;  /* 0x000000e047470220 */ /* 0x004fe40000410000 */
[----:B0-----:R-:W-:-:S03]  /*1b40*/  @P0 FMUL.FTZ R73, R73, R228 ;  /* 0x000000e449490220 */ /* 0x001fc60000410000 */
[----:B------:R-:W0:Y:S01]  /*1b50*/  @P0 MUFU.RCP R232, R130 ;  /* 0x0000008200e80308 */ /* 0x000e220000001000 */
[----:B------:R-:W-:Y:S02]  /*1b60*/  @P0 FADD.FTZ R224, -R216, R74 ;  /* 0x0000004ad8e00221 */ /* 0x000fe40000010100 */
[----:B------:R-:W-:Y:S02]  /*1b70*/  @!P0 FMUL.FTZ R71, R167, R226 ;  /* 0x000000e2a7478220 */ /* 0x000fe40000410000 */
[----:B------:R-:W-:-:S03]  /*1b80*/  @P0 FADD.FTZ R228, -R212, R78 ;  /* 0x0000004ed4e40221 */ /* 0x000fc60000010100 */
[----:B------:R-:W2:Y:S01]  /*1b90*/  @P0 MUFU.RCP R56, R14 ;  /* 0x0000000e00380308 */ /* 0x000ea20000001000 */
[----:B------:R-:W-:Y:S02]  /*1ba0*/  @!P0 FADD.FTZ R226, R74, -R210 ;  /* 0x800000d24ae28221 */ /* 0x000fe40000010000 */
[----:B------:R-:W-:Y:S02]  /*1bb0*/  @!P0 FMUL.FTZ R223, R167, R234 ;  /* 0x000000eaa7df8220 */ /* 0x000fe40000410000 */
[----:B------:R-:W-:Y:S02]  /*1bc0*/  @!P0 FMUL.FTZ R70, R167, R58 ;  /* 0x0000003aa7468220 */ /* 0x000fe40000410000 */
[----:B------:R-:W-:Y:S01]  /*1bd0*/  @P0 FADD.FTZ R234, -R214, R76 ;  /* 0x0000004cd6ea0221 */ /* 0x000fe20000010100 */
[----:B------:R-:W0:Y:S01]  /*1be0*/  @P0 MUFU.RCP R230, R129 ;  /* 0x0000008100e60308 */ /* 0x000e220000001000 */
[----:B---3--:R-:W-:Y:S02]  /*1bf0*/  @P0 FMUL.FTZ R224, R224, R225 ;  /* 0x000000e1e0e00220 */ /* 0x008fe40000410000 */
[----:B----4-:R-:W-:-:S02]  /*1c00*/  @P0 FMUL.FTZ R74, R228, R229 ;  /* 0x000000e5e44a0220 */ /* 0x010fc40000410000 */
[----:B------:R-:W-:-:S03]  /*1c10*/  @!P0 FADD.FTZ R228, R75, -R210 ;  /* 0x800000d24be48221 */ /* 0x000fc60000010000 */
[----:B------:R-:W3:Y:S01]  /*1c20*/  @P0 MUFU.RCP R57, R131 ;  /* 0x0000008300390308 */ /* 0x000ee20000001000 */
[----:B------:R-:W-:Y:S02]  /*1c30*/  @!P0 FMUL.FTZ R224, R167, R226 ;  /* 0x000000e2a7e08220 */ /* 0x000fe40000410000 */
[----:B------:R-:W-:Y:S02]  /*1c40*/  @P0 FADD.FTZ R226, -R209, R80 ;  /* 0x00000050d1e20221 */ /* 0x000fe40000010100 */
[----:B-1----:R-:W-:-:S03]  /*1c50*/  @P0 FMUL.FTZ R225, R234, R227 ;  /* 0x000000e3eae10220 */ /* 0x002fc60000410000 */
[----:B------:R-:W1:Y:S01]  /*1c60*/  @P0 MUFU.RCP R58, R15 ;  /* 0x0000000f003a0308 */ /* 0x000e620000001000 */
[----:B------:R-:W-:Y:S02]  /*1c70*/  @P0 FADD.FTZ R227, -R208, R81 ;  /* 0x00000051d0e30221 */ /* 0x000fe40000010100 */
[----:B------:R-:W-:-:S05]  /*1c80*/  @!P0 FMUL.FTZ R72, R167, R228 ;  /* 0x000000e4a7488220 */ /* 0x000fca0000410000 */
[----:B------:R-:W4:Y:S01]  /*1c90*/  @P0 MUFU.RCP R59, R132 ;  /* 0x00000084003b0308 */ /* 0x000f220000001000 */
[----:B-----5:R-:W-:Y:S02]  /*1ca0*/  @P0 FMUL.FTZ R226, R226, R231 ;  /* 0x000000e7e2e20220 */ /* 0x020fe40000410000 */
[----:B------:R-:W-:Y:S02]  /*1cb0*/  @!P0 FADD.FTZ R228, R76, -R210 ;  /* 0x800000d24ce48221 */ /* 0x000fe40000010000 */
[----:B------:R-:W-:Y:S02]  /*1cc0*/  @P0 FADD.FTZ R231, -R207, R82 ;  /* 0x00000052cfe70221 */ /* 0x000fe40000010100 */
[----:B0-----:R-:W-:Y:S01]  /*1cd0*/  @P0 FMUL.FTZ R76, R227, R232 ;  /* 0x000000e8e34c0220 */ /* 0x001fe20000410000 */
[----:B------:R-:W0:Y:S01]  /*1ce0*/  @P0 MUFU.RCP R229, R133 ;  /* 0x0000008500e50308 */ /* 0x000e220000001000 */
[----:B------:R-:W-:Y:S02]  /*1cf0*/  @!P0 FADD.FTZ R232, R77, -R210 ;  /* 0x800000d24de88221 */ /* 0x000fe40000010000 */
[----:B------:R-:W-:-:S02]  /*1d00*/  @P0 FADD.FTZ R75, -R211, R79 ;  /* 0x0000004fd34b0221 */ /* 0x000fc40000010100 */
[----:B------:R-:W-:Y:S02]  /*1d10*/  @!P0 FMUL.FTZ R225, R167, R228 ;  /* 0x000000e4a7e18220 */ /* 0x000fe40000410000 */
[----:B--2---:R-:W-:Y:S02]  /*1d20*/  @P0 FMUL.FTZ R227, R231, R56 ;  /* 0x00000038e7e30220 */ /* 0x004fe40000410000 */
[----:B------:R-:W-:Y:S01]  /*1d30*/  @P0 FADD.FTZ R228, -R206, R83 ;  /* 0x00000053cee40221 */ /* 0x000fe20000010100 */
[----:B------:R-:W2:Y:S01]  /*1d40*/  @P0 MUFU.RCP R233, R16 ;  /* 0x0000001000e90308 */ /* 0x000ea20000001000 */
[----:B------:R-:W-:Y:S02]  /*1d50*/  @P0 FADD.FTZ R231, -R205, R84 ;  /* 0x00000054cde70221 */ /* 0x000fe40000010100 */
[----:B------:R-:W-:Y:S02]  /*1d60*/  @!P0 FMUL.FTZ R73, R167, R232 ;  /* 0x000000e8a7498220 */ /* 0x000fe40000410000 */
[----:B------:R-:W-:-:S02]  /*1d70*/  @P0 FMUL.FTZ R75, R75, R230 ;  /* 0x000000e64b4b0220 */ /* 0x000fc40000410000 */
[----:B------:R-:W-:Y:S01]  /*1d80*/  @P0 FADD.FTZ R232, -R204, R85 ;  /* 0x00000055cce80221 */ /* 0x000fe20000010100 */
[----:B------:R-:W5:Y:S01]  /*1d90*/  @P0 MUFU.RCP R230, R17 ;  /* 0x0000001100e60308 */ /* 0x000f620000001000 */
[----:B---3--:R-:W-:Y:S02]  /*1da0*/  @P0 FMUL.FTZ R77, R228, R57 ;  /* 0x00000039e44d0220 */ /* 0x008fe40000410000 */
[----:B-1----:R-:W-:Y:S02]  /*1db0*/  @P0 FMUL.FTZ R228, R231, R58 ;  /* 0x0000003ae7e40220 */ /* 0x002fe40000410000 */
[----:B------:R-:W-:-:S03]  /*1dc0*/  @!P0 FADD.FTZ R58, R78, -R210 ;  /* 0x800000d24e3a8221 */ /* 0x000fc60000010000 */
[----:B------:R-:W1:Y:S01]  /*1dd0*/  @P0 MUFU.RCP R56, R134 ;  /* 0x0000008600380308 */ /* 0x000e620000001000 */
[----:B----4-:R-:W-:Y:S02]  /*1de0*/  @P0 FMUL.FTZ R78, R232, R59 ;  /* 0x0000003be84e0220 */ /* 0x010fe40000410000 */
[----:B------:R-:W-:Y:S02]  /*1df0*/  @!P0 FADD.FTZ R232, R79, -R210 ;  /* 0x800000d24fe88221 */ /* 0x000fe40000010000 */
[----:B------:R-:W-:-:S03]  /*1e00*/  @P0 FADD.FTZ R234, -R202, R87 ;  /* 0x00000057caea0221 */ /* 0x000fc60000010100 */
[----:B------:R-:W3:Y:S01]  /*1e10*/  @P0 MUFU.RCP R57, R18 ;  /* 0x0000001200390308 */ /* 0x000ee20000001000 */
[----:B------:R-:W-:Y:S02]  /*1e20*/  @!P0 FMUL.FTZ R74, R167, R58 ;  /* 0x0000003aa74a8220 */ /* 0x000fe40000410000 */
[----:B------:R-:W-:Y:S02]  /*1e30*/  @!P0 FMUL.FTZ R75, R167, R232 ;  /* 0x000000e8a74b8220 */ /* 0x000fe40000410000 */
[----:B------:R-:W-:-:S03]  /*1e40*/  @P0 FADD.FTZ R58, -R203, R86 ;  /* 0x00000056cb3a0221 */ /* 0x000fc60000010100 */
[----:B------:R-:W4:Y:S01]  /*1e50*/  @P0 MUFU.RCP R231, R135 ;  /* 0x0000008700e70308 */ /* 0x000f220000001000 */
[----:B0-----:R-:W-:Y:S02]  /*1e60*/  @P0 FMUL.FTZ R229, R234, R229 ;  /* 0x000000e5eae50220 */ /* 0x001fe40000410000 */
[----:B------:R-:W-:Y:S02]  /*1e70*/  @P0 FADD.FTZ R59, -R201, R88 ;  /* 0x00000058c93b0221 */ /* 0x000fe40000010100 */
[----:B------:R-:W-:-:S03]  /*1e80*/  @!P0 FADD.FTZ R234, R81, -R210 ;  /* 0x800000d251ea8221 */ /* 0x000fc60000010000 */
[----:B------:R-:W0:Y:S01]  /*1e90*/  @P0 MUFU.RCP R232, R19 ;  /* 0x0000001300e80308 */ /* 0x000e220000001000 */
[----:B------:R-:W-:Y:S02]  /*1ea0*/  @P0 FADD.FTZ R81, -R200, R89 ;  /* 0x00000059c8510221 */ /* 0x000fe40000010100 */
[----:B--2---:R-:W-:Y:S02]  /*1eb0*/  @P0 FMUL.FTZ R79, R58, R233 ;  /* 0x000000e93a4f0220 */ /* 0x004fe40000410000 */
[----:B------:R-:W-:Y:S02]  /*1ec0*/  @!P0 FADD.FTZ R58, R80, -R210 ;  /* 0x800000d2503a8221 */ /* 0x000fe40000010000 */
[----:B-----5:R-:W-:Y:S02]  /*1ed0*/  @P0 FMUL.FTZ R80, R59, R230 ;  /* 0x000000e63b500220 */ /* 0x020fe40000410000 */
[----:B------:R-:W-:Y:S02]  /*1ee0*/  @P0 FADD.FTZ R230, -R199, R90 ;  /* 0x0000005ac7e60221 */ /* 0x000fe40000010100 */
[----:B-1----:R-:W-:-:S02]  /*1ef0*/  @P0 FMUL.FTZ R81, R81, R56 ;  /* 0x0000003851510220 */ /* 0x002fc40000410000 */
[----:B------:R-:W-:Y:S02]  /*1f00*/  @P0 FADD.FTZ R56, -R198, R91 ;  /* 0x0000005bc6380221 */ /* 0x000fe40000010100 */
[----:B---3--:R-:W-:Y:S02]  /*1f10*/  @P0 FMUL.FTZ R230, R230, R57 ;  /* 0x00000039e6e60220 */ /* 0x008fe40000410000 */
[----:B------:R-:W-:Y:S02]  /*1f20*/  @P0 FADD.FTZ R57, -R197, R92 ;  /* 0x0000005cc5390221 */ /* 0x000fe40000010100 */
[----:B----4-:R-:W-:Y:S02]  /*1f30*/  @P0 FMUL.FTZ R231, R56, R231 ;  /* 0x000000e738e70220 */ /* 0x010fe40000410000 */
[----:B------:R-:W1:Y:S01]  /*1f40*/  @P0 MUFU.RCP R56, R20 ;  /* 0x0000001400380308 */ /* 0x000e620000001000 */
[----:B0-----:R-:W-:Y:S02]  /*1f50*/  @P0 FMUL.FTZ R232, R57, R232 ;  /* 0x000000e839e80220 */ /* 0x001fe40000410000 */
[----:B------:R-:W-:-:S02]  /*1f60*/  @!P0 FADD.FTZ R57, R82, -R210 ;  /* 0x800000d252398221 */ /* 0x000fc40000010000 */
[----:B------:R-:W-:-:S03]  /*1f70*/  @!P0 FMUL.FTZ R226, R167, R58 ;  /* 0x0000003aa7e28220 */ /* 0x000fc60000410000 */
[----:B------:R-:W0:Y:S01]  /*1f80*/  @P0 MUFU.RCP R82, R157 ;  /* 0x0000009d00520308 */ /* 0x000e220000001000 */
[----:B------:R-:W-:-:S07]  /*1f90*/  @!P0 FADD.FTZ R59, R83, -R210 ;  /* 0x800000d2533b8221 */ /* 0x000fce0000010000 */
[----:B------:R-:W2:Y:S01]  /*1fa0*/  @P0 MUFU.RCP R58, R156 ;  /* 0x0000009c003a0308 */ /* 0x000ea20000001000 */
[----:B------:R-:W-:Y:S02]  /*1fb0*/  @!P0 FADD.FTZ R233, R84, -R210 ;  /* 0x800000d254e98221 */ /* 0x000fe40000010000 */
[----:B------:R-:W-:Y:S02]  /*1fc0*/  @P0 FADD.FTZ R83, -R195, R94 ;  /* 0x0000005ec3530221 */ /* 0x000fe40000010100 */
        /* <DEDUP_REMOVED lines=13> */
[----:B-1----:R-:W-:Y:S01]  /*20a0*/  @P0 FMUL.FTZ R83, R83, R56 ;  /* 0x0000003853530220 */ /* 0x002fe20000410000 */
[----:B------:R-:W-:Y:S01]  /*20b0*/  MOV R56, R148 ;  /* 0x0000009400387202 */ /* 0x000fe20000000f00 */
[----:B------:R-:W-:Y:S01]  /*20c0*/  @!P0 FMUL.FTZ R227, R167, R57 ;  /* 0x00000039a7e38220 */ /* 0x000fe20000410000 */
[----:B------:R-:W-:Y:S01]  /*20d0*/  SHF.R.U64 R57, R148, 0x10, R149 ;  /* 0x0000001094397819 */ /* 0x000fe20000001295 */
[----:B------:R-:W-:Y:S01]  /*20e0*/  @!P0 FMUL.FTZ R80, R167, R88 ;  /* 0x00000058a7508220 */ /* 0x000fe20000410000 */
[----:B------:R-:W-:Y:S01]  /*20f0*/  SHF.R.U64 R88, R144, 0x10, R145 ;  /* 0x0000001090587819 */ /* 0x000fe20000001291 */
[----:B------:R-:W-:Y:S01]  /*2100*/  @!P0 FMUL.FTZ R231, R167, R91 ;  /* 0x0000005ba7e78220 */ /* 0x000fe20000410000 */
[----:B------:R-:W-:Y:S01]  /*2110*/  MOV R91, R144 ;  /* 0x00000090005b7202 */ /* 0x000fe20000000f00 */
[----:B0-----:R-:W-:Y:S01]  /*2120*/  @P0 FMUL.FTZ R82, R95, R82 ;  /* 0x000000525f520220 */ /* 0x001fe20000410000 */
[----:B------:R-:W-:Y:S01]  /*2130*/  MOV R95, R142 ;  /* 0x0000008e005f7202 */ /* 0x000fe20000000f00 */
[----:B------:R-:W-:Y:S01]  /*2140*/  @!P0 FMUL.FTZ R229, R167, R87 ;  /* 0x00000057a7e58220 */ /* 0x000fe20000410000 */
[----:B------:R-:W-:Y:S01]  /*2150*/  SHF.R.U32.HI R87, RZ, 0x10, R149 ;  /* 0x00000010ff577819 */ /* 0x000fe20000011695 */
[----:B------:R-:W-:Y:S01]  /*2160*/  @!P0 FMUL.FTZ R81, R167, R89 ;  /* 0x00000059a7518220 */ /* 0x000fe20000410000 */
[----:B------:R-:W-:Y:S01]  /*2170*/  MOV R89, R145 ;  /* 0x0000009100597202 */ /* 0x000fe20000000f00 */
[----:B------:R-:W-:Y:S01]  /*2180*/  @!P0 FMUL.FTZ R232, R167, R92 ;  /* 0x0000005ca7e88220 */ /* 0x000fe20000410000 */
[----:B------:R-:W-:Y:S01]  /*2190*/  SHF.R.U64 R92, R142, 0x10, R143 ;  /* 0x000000108e5c7819 */ /* 0x000fe2000000128f */
[----:B------:R-:W-:Y:S01]  /*21a0*/  @!P0 FMUL.FTZ R83, R167, R94 ;  /* 0x0000005ea7538220 */ /* 0x000fe20000410000 */
[----:B------:R-:W-:Y:S01]  /*21b0*/  SHF.R.U32.HI R94, RZ, 0x10, R145 ;  /* 0x00000010ff5e7819 */ /* 0x000fe20000011691 */
[----:B------:R-:W-:Y:S01]  /*21c0*/  @!P0 FMUL.FTZ R77, R167, R59 ;  /* 0x0000003ba74d8220 */ /* 0x000fe20000410000 */
[----:B------:R-:W-:Y:S01]  /*21d0*/  MOV R144, R140 ;  /* 0x0000008c00907202 */ /* 0x000fe20000000f00 */
[----:B------:R-:W-:Y:S01]  /*21e0*/  @!P0 FMUL.FTZ R79, R167, R86 ;  /* 0x00000056a74f8220 */ /* 0x000fe20000410000 */
[----:B------:R-:W-:Y:S01]  /*21f0*/  PRMT R56, RZ, 0x5410, R56 ;  /* 0x00005410ff387816 */ /* 0x000fe20000000038 */
[----:B--2---:R-:W-:Y:S01]  /*2200*/  @P0 FMUL.FTZ R84, R84, R58 ;  /* 0x0000003a54540220 */ /* 0x004fe20000410000 */
[----:B------:R-:W-:-:S02]  /*2210*/  MOV R86, R146 ;  /* 0x0000009200567202 */ /* 0x000fc40000000f00 */
[----:B------:R-:W-:Y:S02]  /*2220*/  SHF.R.U64 R59, R146, 0x10, R147 ;  /* 0x00000010923b7819 */ /* 0x000fe40000001293 */
[--C-:B------:R-:W-:Y:S02]  /*2230*/  SHF.R.U64 R140, R140, 0x10, R141.reuse ;  /* 0x000000108c8c7819 */ /* 0x100fe4000000128d */
[----:B------:R-:W-:Y:S02]  /*2240*/  MOV R142, R141 ;  /* 0x0000008d008e7202 */ /* 0x000fe40000000f00 */
[----:B------:R-:W-:Y:S02]  /*2250*/  SHF.R.U32.HI R145, RZ, 0x10, R141 ;  /* 0x00000010ff917819 */ /* 0x000fe4000001168d */
[----:B------:R-:W-:Y:S02]  /*2260*/  MOV R58, R149 ;  /* 0x00000095003a7202 */ /* 0x000fe40000000f00 */
[----:B------:R-:W-:-:S02]  /*2270*/  MOV R141, R138 ;  /* 0x0000008a008d7202 */ /* 0x000fc40000000f00 */
[--C-:B------:R-:W-:Y:S02]  /*2280*/  SHF.R.U64 R146, R138, 0x10, R139.reuse ;  /* 0x000000108a927819 */ /* 0x100fe4000000128b */
[----:B------:R-:W-:Y:S02]  /*2290*/  MOV R138, R139 ;  /* 0x0000008b008a7202 */ /* 0x000fe40000000f00 */
[----:B------:R-:W-:Y:S02]  /*22a0*/  SHF.R.U32.HI R149, RZ, 0x10, R139 ;  /* 0x00000010ff957819 */ /* 0x000fe4000001168b */
[----:B------:R-:W-:Y:S02]  /*22b0*/  PRMT R57, RZ, 0x5410, R57 ;  /* 0x00005410ff397816 */ /* 0x000fe40000000039 */
[----:B------:R-:W-:Y:S01]  /*22c0*/  PRMT R139, RZ, 0x5410, R87 ;  /* 0x00005410ff8b7816 */ /* 0x000fe20000000057 */
[----:B------:R-:W-:Y:S01]  /*22d0*/  FMUL.FTZ R87, R0, R56 ;  /* 0x0000003800577220 */ /* 0x000fe20000410000 */
[----:B------:R-:W-:Y:S01]  /*22e0*/  MOV R148, R136 ;  /* 0x0000008800947202 */ /* 0x000fe20000000f00 */
[----:B------:R-:W-:Y:S01]  /*22f0*/  @!P0 FMUL.FTZ R82, R167, R210 ;  /* 0x000000d2a7528220 */ /* 0x000fe20000410000 */
[----:B------:R-:W-:Y:S01]  /*2300*/  SHF.R.U64 R210, R136, 0x10, R137 ;  /* 0x0000001088d27819 */ /* 0x000fe20000001289 */
[C---:B------:R-:W-:Y:S01]  /*2310*/  FADD.FTZ R163, R57.reuse, R163 ;  /* 0x000000a339a37221 */ /* 0x040fe20000010000 */
[----:B------:R-:W-:Y:S01]  /*2320*/  PRMT R58, RZ, 0x5410, R58 ;  /* 0x00005410ff3a7816 */ /* 0x000fe2000000003a */
[----:B------:R-:W-:-:S02]  /*2330*/  FFMA.FTZ R50, R57, R219, R50 ;  /* 0x000000db39327223 */ /* 0x000fc40000010032 */
[----:B------:R-:W-:Y:S02]  /*2340*/  FMUL.FTZ R136, R118, R57 ;  /* 0x0000003976887220 */ /* 0x000fe40000410000 */
[----:B------:R-:W-:Y:S01]  /*2350*/  @!P0 FMUL.FTZ R78, R167, R85 ;  /* 0x00000055a74e8220 */ /* 0x000fe20000410000 */
[----:B------:R-:W-:Y:S01]  /*2360*/  MOV R85, R147 ;  /* 0x0000009300557202 */ /* 0x000fe20000000f00 */
[----:B------:R-:W-:Y:S01]  /*2370*/  @!P0 FMUL.FTZ R230, R167, R90 ;  /* 0x0000005aa7e68220 */ /* 0x000fe20000410000 */
[----:B------:R-:W-:Y:S01]  /*2380*/  SHF.R.U32.HI R90, RZ, 0x10, R147 ;  /* 0x00000010ff5a7819 */ /* 0x000fe20000011693 */
[----:B------:R-:W-:Y:S01]  /*2390*/  FADD.FTZ R57, RZ, R87 ;  /* 0x00000057ff397221 */ /* 0x000fe20000010000 */
[----:B------:R-:W-:Y:S01]  /*23a0*/  MOV R147, R137 ;  /* 0x0000008900937202 */ /* 0x000fe20000000f00 */
[----:B------:R-:W-:Y:S01]  /*23b0*/  @!P0 FMUL.FTZ R76, R167, R234 ;  /* 0x000000eaa74c8220 */ /* 0x000fe20000410000 */
[----:B------:R-:W-:Y:S01]  /*23c0*/  SHF.R.U32.HI R234, RZ, 0x10, R137 ;  /* 0x00000010ffea7819 */ /* 0x000fe20000011689 */
[----:B------:R-:W-:-:S02]  /*23d0*/  FADD.FTZ R164, R58, R164 ;  /* 0x000000a43aa47221 */ /* 0x000fc40000010000 */
[----:B------:R-:W-:Y:S02]  /*23e0*/  FFMA.FTZ R47, R58, R220, R47 ;  /* 0x000000dc3a2f7223 */ /* 0x000fe4000001002f */
[----:B------:R-:W-:Y:S02]  /*23f0*/  FMUL.FTZ R137, R2, R58 ;  /* 0x0000003a02897220 */ /* 0x000fe40000410000 */
[----:B------:R-:W-:Y:S02]  /*2400*/  FADD.FTZ R58, R57, R136 ;  /* 0x00000088393a7221 */ /* 0x000fe40000010000 */
[----:B------:R-:W-:Y:S01]  /*2410*/  FFMA.FTZ R57, R87, R191, RZ ;  /* 0x000000bf57397223 */ /* 0x000fe200000100ff */
[----:B------:R-:W-:Y:S01]  /*2420*/  PRMT R86, RZ, 0x5410, R86 ;  /* 0x00005410ff567816 */ /* 0x000fe20000000056 */
[----:B------:R-:W-:Y:S02]  /*2430*/  FADD.FTZ R99, R139, R99 ;  /* 0x000000638b637221 */ /* 0x000fe40000010000 */
[----:B------:R-:W-:-:S02]  /*2440*/  FFMA.FTZ R57, R136, R219, R57 ;  /* 0x000000db88397223 */ /* 0x000fc40000010039 */
[----:B------:R-:W-:Y:S01]  /*2450*/  FFMA.FTZ R48, R139, R221, R48 ;  /* 0x000000dd8b307223 */ /* 0x000fe20000010030 */
[----:B------:R-:W-:Y:S01]  /*2460*/  SHF.R.U64 R235, R150, 0x10, R151 ;  /* 0x0000001096eb7819 */ /* 0x000fe20000001297 */
[----:B------:R-:W-:Y:S01]  /*2470*/  @!P0 FMUL.FTZ R228, R167, R233 ;  /* 0x000000e9a7e48220 */ /* 0x000fe20000410000 */
[----:B------:R-:W-:Y:S01]  /*2480*/  MOV R233, R150 ;  /* 0x0000009600e97202 */ /* 0x000fe20000000f00 */
[----:B------:R-:W-:Y:S02]  /*2490*/  FMUL.FTZ R139, R119, R139 ;  /* 0x0000008b778b7220 */ /* 0x000fe40000410000 */
[----:B------:R-:W-:Y:S01]  /*24a0*/  FADD.FTZ R58, R58, R137 ;  /* 0x000000893a3a7221 */ /* 0x000fe20000010000 */
[----:B------:R-:W-:Y:S01]  /*24b0*/  MOV R150, R151 ;  /* 0x0000009700967202 */ /* 0x000fe20000000f00 */
[----:B------:R-:W-:Y:S01]  /*24c0*/  FFMA.FTZ R57, R137, R220, R57 ;  /* 0x000000dc89397223 */ /* 0x000fe20000010039 */
[----:B------:R-:W-:Y:S01]  /*24d0*/  PRMT R59, RZ, 0x5410, R59 ;  /* 0x00005410ff3b7816 */ /* 0x000fe2000000003b */
[----:B------:R-:W-:-:S02]  /*24e0*/  FADD.FTZ R52, R86, R52 ;  /* 0x0000003456347221 */ /* 0x000fc40000010000 */
[----:B------:R-:W-:Y:S02]  /*24f0*/  FFMA.FTZ R45, R86, R222, R45 ;  /* 0x000000de562d7223 */ /* 0x000fe4000001002d */
[----:B------:R-:W-:Y:S02]  /*2500*/  FMUL.FTZ R86, R3, R86 ;  /* 0x0000005603567220 */ /* 0x000fe40000410000 */
[----:B------:R-:W-:Y:S01]  /*2510*/  FADD.FTZ R58, R58, R139 ;  /* 0x0000008b3a3a7221 */ /* 0x000fe20000010000 */
[----:B------:R-:W-:Y:S01]  /*2520*/  PRMT R85, RZ, 0x5410, R85 ;  /* 0x00005410ff557816 */ /* 0x000fe20000000055 */
[C---:B------:R-:W-:Y:S02]  /*2530*/  FADD.FTZ R115, R56.reuse, R115 ;  /* 0x0000007338737221 */ /* 0x040fe40000010000 */
[----:B------:R-:W-:Y:S01]  /*2540*/  FFMA.FTZ R49, R56, R191, R49 ;  /* 0x000000bf38317223 */ /* 0x000fe20000010031 */
        /* <DEDUP_REMOVED lines=43> */
[----:B------:R-:W-:Y:S01]  /*2800*/  @!P0 FMUL.FTZ R84, R167, R93 ;  /* 0x0000005da7548220 */ /* 0x000fe20000410000 */
[----:B------:R-:W-:Y:S01]  /*2810*/  MOV R93, R143 ;  /* 0x0000008f005d7202 */ /* 0x000fe20000000f00 */
[----:B------:R-:W-:Y:S02]  /*2820*/  FFMA.FTZ R58, R89, R65, R58 ;  /* 0x00000041593a7223 */ /* 0x000fe4000001003a */
[----:B------:R-:W-:-:S02]  /*2830*/  FADD.FTZ R116, R95, R116 ;  /* 0x000000745f747221 */ /* 0x000fc40000010000 */
[----:B------:R-:W-:Y:S02]  /*2840*/  FFMA.FTZ R37, R95, R67, R37 ;  /* 0x000000435f257223 */ /* 0x000fe40000010025 */
[----:B------:R-:W-:Y:S02]  /*2850*/  FMUL.FTZ R95, R7, R95 ;  /* 0x0000005f075f7220 */ /* 0x000fe40000410000 */
[----:B------:R-:W-:Y:S01]  /*2860*/  FADD.FTZ R57, R57, R94 ;  /* 0x0000005e39397221 */ /* 0x000fe20000010000 */
[----:B------:R-:W-:Y:S01]  /*2870*/  SHF.R.U32.HI R143, RZ, 0x10, R143 ;  /* 0x00000010ff8f7819 */ /* 0x000fe2000001168f */
[----:B------:R-:W-:Y:S01]  /*2880*/  FFMA.FTZ R58, R94, R66, R58 ;  /* 0x000000425e3a7223 */ /* 0x000fe2000001003a */
[----:B------:R-:W-:Y:S01]  /*2890*/  PRMT R93, RZ, 0x5410, R93 ;  /* 0x00005410ff5d7816 */ /* 0x000fe2000000005d */
        /* <DEDUP_REMOVED lines=69> */
[C---:B------:R-:W-:Y:S02]  /*2cf0*/  FADD.FTZ R179, R56.reuse, R179 ;  /* 0x000000b338b37221 */ /* 0x040fe40000010000 */
[----:B------:R-:W-:Y:S02]  /*2d00*/  FFMA.FTZ R26, R56, R79, R26 ;  /* 0x0000004f381a7223 */ /* 0x000fe4000001001a */
[----:B------:R-:W-:Y:S02]  /*2d10*/  FADD.FTZ R57, R57, R149 ;  /* 0x0000009539397221 */ /* 0x000fe40000010000 */
[----:B------:R-:W-:Y:S02]  /*2d20*/  FMUL.FTZ R240, R16, R56 ;  /* 0x0000003810f07220 */ /* 0x000fe40000410000 */
        /* <DEDUP_REMOVED lines=10> */
[----:B------:R-:W-:Y:S02]  /*2dd0*/  FADD.FTZ R58, R57, R210 ;  /* 0x000000d2393a7221 */ /* 0x000fe40000010000 */
[----:B------:R-:W-:Y:S02]  /*2de0*/  FMUL.FTZ R147, R14, R147 ;  /* 0x000000930e937220 */ /* 0x000fe40000410000 */
        /* <DEDUP_REMOVED lines=19> */
[----:B------:R-:W-:-:S02]  /*2f20*/  MOV R236, R154 ;  /* 0x0000009a00ec7202 */ /* 0x000fc40000000f00 */
[----:B------:R-:W-:Y:S01]  /*2f30*/  PRMT R237, RZ, 0x5410, R237 ;  /* 0x00005410ffed7816 */ /* 0x000fe200000000ed */
[----:B------:R-:W-:Y:S02]  /*2f40*/  FADD.FTZ R56, R56, R235 ;  /* 0x000000eb38387221 */ /* 0x000fe40000010000 */
[----:B------:R-:W-:Y:S01]  /*2f50*/  FFMA.FTZ R57, R235, R78, R57 ;  /* 0x0000004eeb397223 */ /* 0x000fe20000010039 */
[----:B------:R-:W-:Y:S01]  /*2f60*/  SHF.R.U64 R154, R154, 0x10, R155 ;  /* 0x000000109a9a7819 */ /* 0x000fe2000000129b */
[C---:B------:R-:W-:Y:S01]  /*2f70*/  FADD.FTZ R178, R237.reuse, R178 ;  /* 0x000000b2edb27221 */ /* 0x040fe20000010000 */
[----:B------:R-:W-:Y:S01]  /*2f80*/  PRMT R236, RZ, 0x5410, R236 ;  /* 0x00005410ffec7816 */ /* 0x000fe200000000ec */
[----:B------:R-:W-:Y:S02]  /*2f90*/  FFMA.FTZ R55, R237, R229, R55 ;  /* 0x000000e5ed377223 */ /* 0x000fe40000010037 */
[----:B------:R-:W-:Y:S02]  /*2fa0*/  FMUL.FTZ R237, R133, R237 ;  /* 0x000000ed85ed7220 */ /* 0x000fe40000410000 */
[----:B------:R-:W-:-:S02]  /*2fb0*/  FADD.FTZ R56, R56, R240 ;  /* 0x000000f038387221 */ /* 0x000fc40000010000 */
[----:B------:R-:W-:Y:S01]  /*2fc0*/  FFMA.FTZ R57, R240, R79, R57 ;  /* 0x0000004ff0397223 */ /* 0x000fe20000010039 */
[----:B------:R-:W-:Y:S01]  /*2fd0*/  MOV R151, R155 ;  /* 0x0000009b00977202 */ /* 0x000fe20000000f00 */
[C---:B------:R-:W-:Y:S01]  /*2fe0*/  FADD.FTZ R186, R236.reuse, R186 ;  /* 0x000000baecba7221 */ /* 0x040fe20000010000 */
[----:B------:R-:W-:Y:S01]  /*2ff0*/  PRMT R154, RZ, 0x5410, R154 ;  /* 0x00005410ff9a7816 */ /* 0x000fe2000000009a */
[----:B------:R-:W-:Y:S02]  /*3000*/  FFMA.FTZ R25, R236, R80, R25 ;  /* 0x00000050ec197223 */ /* 0x000fe40000010019 */
[----:B------:R-:W-:Y:S02]  /*3010*/  FMUL.FTZ R236, R17, R236 ;  /* 0x000000ec11ec7220 */ /* 0x000fe40000410000 */
[----:B------:R-:W-:Y:S02]  /*3020*/  FADD.FTZ R56, R56, R237 ;  /* 0x000000ed38387221 */ /* 0x000fe40000010000 */
[----:B------:R-:W-:Y:S01]  /*3030*/  FFMA.FTZ R57, R237, R229, R57 ;  /* 0x000000e5ed397223 */ /* 0x000fe20000010039 */
[----:B------:R-:W-:Y:S01]  /*3040*/  SHF.R.U32.HI R238, RZ, 0x10, R155 ;  /* 0x00000010ffee7819 */ /* 0x000fe2000001169b */
[C---:B------:R-:W-:Y:S01]  /*3050*/  FADD.FTZ R185, R154.reuse, R185 ;  /* 0x000000b99ab97221 */ /* 0x040fe20000010000 */
[----:B------:R-:W-:Y:S01]  /*3060*/  PRMT R151, RZ, 0x5410, R151 ;  /* 0x00005410ff977816 */ /* 0x000fe20000000097 */
[----:B------:R-:W-:-:S02]  /*3070*/  FFMA.FTZ R54, R154, R81, R54 ;  /* 0x000000519a367223 */ /* 0x000fc40000010036 */
[----:B------:R-:W-:Y:S02]  /*3080*/  FMUL.FTZ R154, R134, R154 ;  /* 0x0000009a869a7220 */ /* 0x000fe40000410000 */
[----:B------:R-:W-:Y:S02]  /*3090*/  FADD.FTZ R56, R56, R236 ;  /* 0x000000ec38387221 */ /* 0x000fe40000010000 */
[----:B------:R-:W-:Y:S01]  /*30a0*/  FFMA.FTZ R57, R236, R80, R57 ;  /* 0x00000050ec397223 */ /* 0x000fe20000010039 */
[----:B------:R-:W-:Y:S01]  /*30b0*/  MOV R155, R152 ;  /* 0x00000098009b7202 */ /* 0x000fe20000000f00 */
[C---:B------:R-:W-:Y:S01]  /*30c0*/  FADD.FTZ R188, R151.reuse, R188 ;  /* 0x000000bc97bc7221 */ /* 0x040fe20000010000 */
[----:B------:R-:W-:Y:S01]  /*30d0*/  PRMT R238, RZ, 0x5410, R238 ;  /* 0x00005410ffee7816 */ /* 0x000fe200000000ee */
[----:B------:R-:W-:Y:S02]  /*30e0*/  FFMA.FTZ R24, R151, R230, R24 ;  /* 0x000000e697187223 */ /* 0x000fe40000010018 */
[----:B------:R-:W-:-:S02]  /*30f0*/  FMUL.FTZ R151, R18, R151 ;  /* 0x0000009712977220 */ /* 0x000fc40000410000 */
        /* <DEDUP_REMOVED lines=23> */
[----:B------:R-:W-:Y:S01]  /*3270*/  PRMT R153, RZ, 0x5410, R153 ;  /* 0x00005410ff997816 */ /* 0x000fe20000000099 */
[C---:B------:R-:W-:Y:S01]  /*3280*/  FADD.FTZ R193, R152.reuse, R193 ;  /* 0x000000c198c17221 */ /* 0x040fe20000010000 */
[----:B------:R-:W-:Y:S01]  /*3290*/  LOP3.LUT P0, RZ, R245, 0x1f, RZ, 0xc0, !PT ;  /* 0x0000001ff5ff7812 */ /* 0x000fe2000780c0ff */
[----:B------:R-:W-:Y:S01]  /*32a0*/  FFMA.FTZ R22, R152, R83, R22 ;  /* 0x0000005398167223 */ /* 0x000fe20000010016 */
[----:B------:R-:W-:Y:S01]  /*32b0*/  SHF.R.U32.HI R245, RZ, 0x5, R245 ;  /* 0x00000005fff57819 */ /* 0x000fe200000116f5 */
        /* <DEDUP_REMOVED lines=14> */
.L_x_2347:
        /* <DEDUP_REMOVED lines=18> */
.L_x_2348:
[----:B--2---:R-:W2:Y:S01]  /*34c0*/  S2R R56, SR_TID.X ;  /* 0x0000000000387919 */ /* 0x004ea20000002100 */
[----:B0-----:R-:W-:Y:S01]  /*34d0*/  FADD.FTZ R57, R57, R58 ;  /* 0x0000003a39397221 */ /* 0x001fe20000010000 */
[----:B------:R-:W-:Y:S01]  /*34e0*/  WARPSYNC 0xffffffff ;  /* 0xffffffff00007948 */ /* 0x000fe20003800000 */
[----:B------:R-:W-:Y:S02]  /*34f0*/  IADD3 R21, R21, c[0x0][0x160], RZ ;  /* 0x0000580015157a10 */ /* 0x000fe40007ffe0ff */
[----:B--2---:R-:W-:Y:S01]  /*3500*/  SHF.R.U32.HI R59, RZ, 0x5, R56 ;  /* 0x00000005ff3b7819 */ /* 0x004fe20000011638 */
[----:B------:R-:W-:-:S03]  /*3510*/  FADD.FTZ R56, R247, R246 ;  /* 0x000000f6f7387221 */ /* 0x000fc60000010000 */
[----:B-1----:R-:W-:-:S04]  /*3520*/  @!P0 LOP3.LUT R58, R59, 0x3, RZ, 0xc0, !PT ;  /* 0x000000033b3a8812 */ /* 0x002fc800078ec0ff */
        /* <DEDUP_REMOVED lines=13> */
[----:B------:R-:W-:Y:S02]  /*3600*/  FMUL.FTZ R56, R56, 0.00019531250291038304567 ;  /* 0x394ccccd38387820 */ /* 0x000fe40000410000 */
[----:B------:R-:W-:-:S04]  /*3610*/  FMUL.FTZ R57, R57, 0.00019531250291038304567 ;  /* 0x394ccccd39397820 */ /* 0x000fc80000410000 */
        /* <DEDUP_REMOVED lines=42> */
[----:B------:R-:W-:Y:S01]  /*38c0*/  MOV R86, 0x10 ;  /* 0x0000001000567802 */ /* 0x000fe20000000f00 */
[----:B------:R-:W-:-:S02]  /*38d0*/  FADD.FTZ R61, R85, -R61 ;  /* 0x8000003d553d7221 */ /* 0x000fc40000010000 */
[----:B------:R-:W-:Y:S02]  /*38e0*/  FADD.FTZ R66, R94, -R66 ;  /* 0x800000425e427221 */ /* 0x000fe40000010000 */
[----:B------:R-:W-:Y:S01]  /*38f0*/  FADD.FTZ R210, R210, -R76 ;  /* 0x8000004cd2d27221 */ /* 0x000fe20000010000 */
[----:B------:R-:W-:Y:S01]  /*3900*/  LEA R76, P0, R183, c[0x0][0x1d0], 0x4 ;  /* 0x00007400b74c7a11 */ /* 0x000fe200078020ff */
[----:B------:R-:W-:Y:S01]  /*3910*/  FADD.FTZ R56, R87, -R191 ;  /* 0x800000bf57387221 */ /* 0x000fe20000010000 */
[----:B------:R-:W-:Y:S01]  /*3920*/  SEL R191, RZ, 0x1, P1 ;  /* 0x00000001ffbf7807 */ /* 0x000fe20000800000 */
        /* <DEDUP_REMOVED lines=11> */
[----:B------:R-:W-:Y:S02]  /*39e0*/  FMUL.FTZ R63, R167, R62 ;  /* 0x0000003ea73f7220 */ /* 0x000fe40000410000 */
        /* <DEDUP_REMOVED lines=8> */
[----:B------:R-:W-:Y:S02]  /*3a70*/  FADD.FTZ R224, R142, -R224 ;  /* 0x800000e08ee07221 */ /* 0x000fe40000010000 */
[----:B------:R-:W-:Y:S02]  /*3a80*/  FADD.FTZ R235, R235, -R78 ;  /* 0x8000004eebeb7221 */ /* 0x000fe40000010000 */
[----:B------:R-:W-:Y:S02]  /*3a90*/  FADD.FTZ R240, R240, -R79 ;  /* 0x8000004ff0f07221 */ /* 0x000fe40000010000 */
[C---:B------:R-:W-:Y:S02]  /*3aa0*/  FMUL.FTZ R59, R167.reuse, R59 ;  /* 0x0000003ba73b7220 */ /* 0x040fe40000410000 */
[----:B------:R-:W-:-:S02]  /*3ab0*/  FMUL.FTZ R58, R167, R58 ;  /* 0x0000003aa73a7220 */ /* 0x000fc40000410000 */
[C---:B------:R-:W-:Y:S02]  /*3ac0*/  FMUL.FTZ R57, R167.reuse, R57 ;  /* 0x00000039a7397220 */ /* 0x040fe40000410000 */
[C---:B------:R-:W-:Y:S02]  /*3ad0*/  FMUL.FTZ R56, R167.reuse, R56 ;  /* 0x00000038a7387220 */ /* 0x040fe40000410000 */
[C---:B------:R-:W-:Y:S02]  /*3ae0*/  FMUL.FTZ R61, R167.reuse, R60 ;  /* 0x0000003ca73d7220 */ /* 0x040fe40000410000 */
[C---:B------:R-:W-:Y:S01]  /*3af0*/  FMUL.FTZ R66, R167.reuse, R65 ;  /* 0x00000041a7427220 */ /* 0x040fe20000410000 */
[----:B------:R0:W-:Y:S01]  /*3b00*/  STG.E.128 [R76.64], R56 ;  /* 0x000000384c007986 */ /* 0x0001e2000c101d04 */
[----:B------:R-:W-:Y:S02]  /*3b10*/  FMUL.FTZ R71, R167, R70 ;  /* 0x00000046a7477220 */ /* 0x000fe40000410000 */
[----:B------:R-:W-:-:S02]  /*3b20*/  FADD.FTZ R236, R236, -R80 ;  /* 0x80000050ecec7221 */ /* 0x000fc40000010000 */
        /* <DEDUP_REMOVED lines=11> */
[----:B------:R-:W-:Y:S02]  /*3be0*/  FADD.FTZ R153, R153, -R82 ;  /* 0x8000005299997221 */ /* 0x000fe40000010000 */
[----:B------:R-:W-:-:S04]  /*3bf0*/  IMAD.WIDE.U32 R80, R182, R86, c[0x0][0x1d0] ;  /* 0x00007400b6507625 */ /* 0x000fc800078e0056 */
[C---:B------:R-:W-:Y:S02]  /*3c00*/  FMUL.FTZ R64, R167.reuse, R91 ;  /* 0x0000005ba7407220 */ /* 0x040fe40000410000 */
[----:B------:R-:W-:Y:S02]  /*3c10*/  FMUL.FTZ R69, R167, R68 ;  /* 0x00000044a7457220 */ /* 0x000fe40000410000 */
[----:B------:R-:W-:Y:S01]  /*3c20*/  FADD.FTZ R226, R148, -R226 ;  /* 0x800000e294e27221 */ /* 0x000fe20000010000 */
[----:B------:R2:W-:Y:S01]  /*3c30*/  STG.E.128 [R80.64], R64 ;  /* 0x0000004050007986 */ /* 0x0005e2000c101d04 */
        /* <DEDUP_REMOVED lines=10> */
[C---:B------:R-:W-:Y:S02]  /*3ce0*/  FMUL.FTZ R73, R167.reuse, R140 ;  /* 0x0000008ca7497220 */ /* 0x040fe40000410000 */
[----:B------:R-:W-:Y:S02]  /*3cf0*/  FMUL.FTZ R72, R167, R223 ;  /* 0x000000dfa7487220 */ /* 0x000fe40000410000 */
[----:B------:R-:W-:Y:S02]  /*3d00*/  FADD.FTZ R230, R151, -R230 ;  /* 0x800000e697e67221 */ /* 0x000fe40000010000 */
[----:B------:R-:W-:Y:S01]  /*3d10*/  FADD.FTZ R231, R238, -R231 ;  /* 0x800000e7eee77221 */ /* 0x000fe20000010000 */
[----:B------:R4:W-:Y:S01]  /*3d20*/  STG.E.128 [R84.64], R72 ;  /* 0x0000004854007986 */ /* 0x0009e2000c101d04 */
[----:B------:R-:W-:-:S02]  /*3d30*/  FADD.FTZ R232, R155, -R232 ;  /* 0x800000e89be87221 */ /* 0x000fc40000010000 */
[C---:B0-----:R-:W-:Y:S02]  /*3d40*/  FMUL.FTZ R59, R167.reuse, R149 ;  /* 0x00000095a73b7220 */ /* 0x041fe40000410000 */
        /* <DEDUP_REMOVED lines=31> */
.L_x_2345:
        /* <DEDUP_REMOVED lines=72> */
.L_x_2342:
[----:B------:R-:W0:Y:S01]  /*43c0*/  S2R R2, SR_TID.X ;  /* 0x0000000000027919 */ /* 0x000e220000002100 */
[----:B------:R-:W1:Y:S01]  /*43d0*/  S2UR UR6, SR_CTAID.X ;  /* 0x00000000000679c3 */ /* 0x000e620000002500 */
[----:B------:R-:W-:Y:S01]  /*43e0*/  HFMA2.MMA R55, -RZ, RZ, 0, 9.5367431640625e-07 ;  /* 0x00000010ff377435 */ /* 0x000fe200000001ff */
[C---:B0-----:R-:W-:Y:S02]  /*43f0*/  LOP3.LUT R0, R2.reuse, 0x7f, RZ, 0xc0, !PT ;  /* 0x0000007f02007812 */ /* 0x041fe400078ec0ff */
[----:B-1----:R-:W-:-:S05]  /*4400*/  LEA.HI R3, R2, UR6, RZ, 0x19 ;  /* 0x0000000602037c11 */ /* 0x002fca000f8fc8ff */
[----:B------:R-:W-:-:S04]  /*4410*/  IMAD R0, R3, 0x500, R0 ;  /* 0x0000050003007824 */ /* 0x000fc800078e0200 */
        /* <DEDUP_REMOVED lines=50> */
.L_x_2343:
[----:B------:R-:W-:Y:S01]  /*4740*/  HFMA2.MMA R59, -RZ, RZ, 0, 9.5367431640625e-07 ;  /* 0x00000010ff3b7435 */ /* 0x000fe200000001ff */
[----:B------:R-:W-:-:S02]  /*4750*/  MOV R57, R246 ;  /* 0x000000f600397202 */ /* 0x000fc40000000f00 */
[----:B------:R-:W-:-:S03]  /*4760*/  MOV R56, 0x4780 ;  /* 0x0000478000387802 */ /* 0x000fc60000000f00 */
[----:B------:R-:W-:Y:S05]  /*4770*/  CALL.REL.NOINC `($__internal_171_$__cuda_sm70_shflsync_down_p) ;  /* 0x0000034000007944 */ /* 0x000fea0003c00000 */
[----:B-1----:R-:W-:Y:S01]  /*4780*/  MOV R247, R59 ;  /* 0x0000003b00f77202 */ /* 0x002fe20000000f00 */
[----:B0----5:R-:W-:Y:S05]  /*4790*/  BRA `(.L_x_2347) ;  /* 0xffffec0000007947 */ /* 0x021fea000383ffff */
.L_x_2344:
[----:B------:R-:W-:Y:S01]  /*47a0*/  HFMA2.MMA R59, -RZ, RZ, 0, 9.5367431640625e-07 ;  /* 0x00000010ff3b7435 */ /* 0x000fe200000001ff */
[----:B------:R-:W-:Y:S02]  /*47b0*/  MOV R57, R58 ;  /* 0x0000003a00397202 */ /* 0x000fe40000000f00 */
[----:B------:R-:W-:-:S03]  /*47c0*/  MOV R56, 0x47e0 ;  /* 0x000047e000387802 */ /* 0x000fc60000000f00 */
[----:B01----:R-:W-:Y:S05]  /*47d0*/  CALL.REL.NOINC `($__internal_171_$__cuda_sm70_shflsync_down_p) ;  /* 0x000002e000007944 */ /* 0x003fea0003c00000 */
[----:B------:R-:W-:Y:S01]  /*47e0*/  FADD.FTZ R246, R246, R247 ;  /* 0x000000f7f6f67221 */ /* 0x000fe20000010000 */
[----:B------:R-:W-:Y:S01]  /*47f0*/  MOV R56, 0x4840 ;  /* 0x0000484000387802 */ /* 0x000fe20000000f00 */
[----:B-1----:R-:W-:Y:S01]  /*4800*/  FADD.FTZ R58, R58, R59 ;  /* 0x0000003b3a3a7221 */ /* 0x002fe20000010000 */
[----:B------:R-:W-:Y:S02]  /*4810*/  MOV R59, 0x8 ;  /* 0x00000008003b7802 */ /* 0x000fe40000000f00 */
[----:B------:R-:W-:Y:S02]  /*4820*/  MOV R57, R246 ;  /* 0x000000f600397202 */ /* 0x000fe40000000f00 */
[----:B0----5:R-:W-:Y:S05]  /*4830*/  CALL.REL.NOINC `($__internal_171_$__cuda_sm70_shflsync_down_p) ;  /* 0x0000028000007944 */ /* 0x021fea0003c00000 */
[----:B-1----:R-:W-:Y:S01]  /*4840*/  MOV R247, R59 ;  /* 0x0000003b00f77202 */ /* 0x002fe20000000f00 */
[----:B------:R-:W-:Y:S01]  /*4850*/  HFMA2.MMA R59, -RZ, RZ, 0, 4.76837158203125e-07 ;  /* 0x00000008ff3b7435 */ /* 0x000fe200000001ff */
[----:B------:R-:W-:-:S02]  /*4860*/  MOV R57, R58 ;  /* 0x0000003a00397202 */ /* 0x000fc40000000f00 */
[----:B------:R-:W-:-:S03]  /*4870*/  MOV R56, 0x4890 ;  /* 0x0000489000387802 */ /* 0x000fc60000000f00 */
[----:B0----5:R-:W-:Y:S05]  /*4880*/  CALL.REL.NOINC `($__internal_171_$__cuda_sm70_shflsync_down_p) ;  /* 0x0000023000007944 */ /* 0x021fea0003c00000 */
[----:B------:R-:W-:Y:S01]  /*4890*/  FADD.FTZ R246, R247, R246 ;  /* 0x000000f6f7f67221 */ /* 0x000fe20000010000 */
[----:B------:R-:W-:Y:S01]  /*48a0*/  MOV R56, 0x48f0 ;  /* 0x000048f000387802 */ /* 0x000fe20000000f00 */
[----:B-1----:R-:W-:Y:S01]  /*48b0*/  FADD.FTZ R58, R58, R59 ;  /* 0x0000003b3a3a7221 */ /* 0x002fe20000010000 */
[----:B------:R-:W-:Y:S02]  /*48c0*/  MOV R59, 0x4 ;  /* 0x00000004003b7802 */ /* 0x000fe40000000f00 */
[----:B------:R-:W-:Y:S02]  /*48d0*/  MOV R57, R246 ;  /* 0x000000f600397202 */ /* 0x000fe40000000f00 */
[----:B0----5:R-:W-:Y:S05]  /*48e0*/  CALL.REL.NOINC `($__internal_171_$__cuda_sm70_shflsync_down_p) ;  /* 0x000001d000007944 */ /* 0x021fea0003c00000 */
[----:B-1----:R-:W-:Y:S01]  /*48f0*/  MOV R247, R59 ;  /* 0x0000003b00f77202 */ /* 0x002fe20000000f00 */
[----:B------:R-:W-:Y:S01]  /*4900*/  HFMA2.MMA R59, -RZ, RZ, 0, 2.384185791015625e-07 ;  /* 0x00000004ff3b7435 */ /* 0x000fe200000001ff */
[----:B------:R-:W-:Y:S02]  /*4910*/  MOV R57, R58 ;  /* 0x0000003a00397202 */ /* 0x000fe40000000f00 */
[----:B------:R-:W-:-:S03]  /*4920*/  MOV R56, 0x4940 ;  /* 0x0000494000387802 */ /* 0x000fc60000000f00 */
[----:B0----5:R-:W-:Y:S05]  /*4930*/  CALL.REL.NOINC `($__internal_171_$__cuda_sm70_shflsync_down_p) ;  /* 0x0000018000007944 */ /* 0x021fea0003c00000 */
[----:B------:R-:W-:Y:S01]  /*4940*/  FADD.FTZ R246, R247, R246 ;  /* 0x000000f6f7f67221 */ /* 0x000fe20000010000 */
[----:B------:R-:W-:Y:S01]  /*4950*/  MOV R56, 0x49a0 ;  /* 0x000049a000387802 */ /* 0x000fe20000000f00 */
[----:B-1----:R-:W-:Y:S01]  /*4960*/  FADD.FTZ R58, R58, R59 ;  /* 0x0000003b3a3a7221 */ /* 0x002fe20000010000 */
[----:B------:R-:W-:-:S02]  /*4970*/  MOV R59, 0x2 ;  /* 0x00000002003b7802 */ /* 0x000fc40000000f00 */
[----:B------:R-:W-:Y:S02]  /*4980*/  MOV R57, R246 ;  /* 0x000000f600397202 */ /* 0x000fe40000000f00 */
[----:B0----5:R-:W-:Y:S05]  /*4990*/  CALL.REL.NOINC `($__internal_171_$__cuda_sm70_shflsync_down_p) ;  /* 0x0000012000007944 */ /* 0x021fea0003c00000 */
[----:B-1----:R-:W-:Y:S01]  /*49a0*/  MOV R247, R59 ;  /* 0x0000003b00f77202 */ /* 0x002fe20000000f00 */
[----:B------:R-:W-:Y:S01]  /*49b0*/  HFMA2.MMA R59, -RZ, RZ, 0, 1.1920928955078125e-07 ;  /* 0x00000002ff3b7435 */ /* 0x000fe200000001ff */
[----:B------:R-:W-:Y:S02]  /*49c0*/  MOV R57, R58 ;  /* 0x0000003a00397202 */ /* 0x000fe40000000f00 */
        /* <DEDUP_REMOVED lines=9> */
[----:B------:R-:W-:Y:S01]  /*4a60*/  HFMA2.MMA R59, -RZ, RZ, 0, 5.9604644775390625e-08 ;  /* 0x00000001ff3b7435 */ /* 0x000fe200000001ff */
[----:B------:R-:W-:-:S02]  /*4a70*/  MOV R57, R58 ;  /* 0x0000003a00397202 */ /* 0x000fc40000000f00 */
[----:B------:R-:W-:-:S03]  /*4a80*/  MOV R56, 0x4aa0 ;  /* 0x00004aa000387802 */ /* 0x000fc60000000f00 */
[----:B0----5:R-:W-:Y:S05]  /*4a90*/  CALL.REL.NOINC `($__internal_171_$__cuda_sm70_shflsync_down_p) ;  /* 0x0000002000007944 */ /* 0x021fea0003c00000 */
[----:B-1----:R-:W-:Y:S01]  /*4aa0*/  MOV R57, R59 ;  /* 0x0000003b00397202 */ /* 0x002fe20000000f00 */
[----:B0----5:R-:W-:Y:S05]  /*4ab0*/  BRA `(.L_x_2348) ;  /* 0xffffea0000007947 */ /* 0x021fea000383ffff */
        .weak           $__internal_171_$__cuda_sm70_shflsync_down_p
        .type           $__internal_171_$__cuda_sm70_shflsync_down_p,@function
        .size           $__internal_171_$__cuda_sm70_shflsync_down_p,(.L_x_3578 - $__internal_171_$__cuda_sm70_shflsync_down_p)
$__internal_171_$__cuda_sm70_shflsync_down_p:
[----:B------:R0:W-:Y:S04]  /*4ac0*/  STL [R1+0x20], R2 ;  /* 0x0000200201007387 */ /* 0x0001e80000100800 */
[----:B------:R1:W-:Y:S01]  /*4ad0*/  STL [R1+0x1c], R0 ;  /* 0x00001c0001007387 */ /* 0x0003e20000100800 */
[----:B0-----:R-:W-:Y:S01]  /*4ae0*/  MOV R2, 0xffffffff ;  /* 0xffffffff00027802 */ /* 0x001fe20000000f00 */
[----:B-1----:R-:W-:-:S03]  /*4af0*/  HFMA2.MMA R0, -RZ, RZ, 0, 1.847743988037109375e-06 ;  /* 0x0000001fff007435 */ /* 0x002fc600000001ff */
[----:B------:R-:W-:Y:S04]  /*4b00*/  WARPSYNC R2 ;  /* 0x0000000200007348 */ /* 0x000fe80003800000 */
[----:B------:R0:W1:Y:S04]  /*4b10*/  SHFL.DOWN PT, R59, R57, R59, R0 ;  /* 0x0800003b393b7389 */ /* 0x00006800000e0000 */
[----:B0-----:R0:W5:Y:S04]  /*4b20*/  LDL.LU R2, [R1+0x20] ;  /* 0x0000200001027983 */ /* 0x0011680000300800 */
[----:B------:R0:W5:Y:S01]  /*4b30*/  LDL.LU R0, [R1+0x1c] ;  /* 0x00001c0001007983 */ /* 0x0001620000300800 */
[----:B------:R-:W-:-:S04]  /*4b40*/  MOV R57, 0x0 ;  /* 0x0000000000397802 */ /* 0x000fc80000000f00 */
[----:B------:R-:W-:Y:S05]  /*4b50*/  RET.REL.NODEC R56 `(_ZN10layer_norm13ln_bwd_kernelINS_13Kernel_traitsI13__nv_bfloat16fS2_fjLj5120ELj1ELj1ELj4ELj16ENS_18Kernel_traits_baseILj5120ES2_fS2_fjLj128EEEEEEEvNS_9BwdParamsE) ;  /* 0xffffb4a038007950 */ /* 0x000fea0003c3ffff */
.L_x_2349:
        /* <DEDUP_REMOVED lines=10> */
.L_x_3578:


//--------------------- .text._ZN10layer_norm22ln_bwd_finalize_kernelINS_22Kernel_traits_finalizeILj5120E13__nv_bfloat16S2_S2_fjLj1024ELj4ENS_18Kernel_traits_baseILj5120ES2_S2_S2_fjLj1024EEEEEEEvNS_9BwdParamsE --------------------------
	.section	.text._ZN10layer_norm22ln_bwd_finalize_kernelINS_22Kernel_traits_finalizeILj5120E13__nv_bfloat16S2_S2_fjLj1024ELj4ENS_18Kernel_traits_baseILj5120ES2_S2_S2_fjLj1024EEEEEEEvNS_9BwdParamsE,"ax",@progbits
	.sectioninfo	@"SHI_REGISTERS=32"
	.align	128
        .global         _ZN10layer_norm22ln_bwd_finalize_kernelINS_22Kernel_traits_finalizeILj5120E13__nv_bfloat16S2_S2_fjLj1024ELj4ENS_18Kernel_traits_baseILj5120ES2_S2_S2_fjLj1024EEEEEEEvNS_9BwdParamsE
        .type           _ZN10layer_norm22ln_bwd_finalize_kernelINS_22Kernel_traits_finalizeILj5120E13__nv_bfloat16S2_S2_fjLj1024ELj4ENS_18Kernel_traits_baseILj5120ES2_S2_S2_fjLj1024EEEEEEEvNS_9BwdParamsE,@function
        .size           _ZN10layer_norm22ln_bwd_finalize_kernelINS_22Kernel_traits_finalizeILj5120E13__nv_bfloat16S2_S2_fjLj1024ELj4ENS_18Kernel_traits_baseILj5120ES2_S2_S2_fjLj1024EEEEEEEvNS_9BwdParamsE,(.L_x_3579 - _ZN10layer_norm22ln_bwd_finalize_kernelINS_22Kernel_traits_finalizeILj5120E13__nv_bfloat16S2_S2_fjLj1024ELj4ENS_18Kernel_traits_baseILj5120ES2_S2_S2_fjLj1024EEEEEEEvNS_9BwdParamsE)
        .other          _ZN10layer_norm22ln_bwd_finalize_kernelINS_22Kernel_traits_finalizeILj5120E13__nv_bfloat16S2_S2_fjLj1024ELj4ENS_18Kernel_traits_baseILj5120ES2_S2_S2_fjLj1024EEEEEEEvNS_9BwdParamsE,@"STO_CUDA_ENTRY STV_DEFAULT"
_ZN10layer_norm22ln_bwd_finalize_kernelINS_22Kernel_traits_finalizeILj5120E13__nv_bfloat16S2_S2_fjLj1024ELj4ENS_18Kernel_traits_baseILj5120ES2_S2_S2_fjLj1024EEEEEEEvNS_9BwdParamsE:
.text._ZN10layer_norm22ln_bwd_finalize_kernelINS_22Kernel_traits_finalizeILj5120E13__nv_bfloat16S2_S2_fjLj1024ELj4ENS_18Kernel_traits_baseILj5120ES2_S2_S2_fjLj1024EEEEEEEvNS_9BwdParamsE:
        /* <DEDUP_REMOVED lines=19> */
.L_x_2362:
        /* <DEDUP_REMOVED lines=27> */
.L_x_2354:
        /* <DEDUP_REMOVED lines=32> */
.L_x_2353:
[----:B------:R-:W-:Y:S05]  /*04e0*/  BSYNC B1 ;  /* 0x0000000000017941 */ /* 0x000fea0003800000 */
.L_x_2352:
        /* <DEDUP_REMOVED lines=22> */
.L_x_2356:
[----:B------:R-:W-:Y:S05]  /*0650*/  BSYNC B1 ;  /* 0x0000000000017941 */ /* 0x000fea0003800000 */
.L_x_2355:
        /* <DEDUP_REMOVED lines=10> */
.L_x_2351:
[----:B------:R-:W-:Y:S05]  /*0700*/  BSYNC B0 ;  /* 0x0000000000007941 */ /* 0x000fea0003800000 */
.L_x_2350:
        /* <DEDUP_REMOVED lines=11> */
.L_x_2363:
        /* <DEDUP_REMOVED lines=18> */
.L_x_2364:
[----:B------:R-:W-:Y:S01]  /*08e0*/  @!P1 SHF.R.U32.HI R2, RZ, 0x3, R0 ;  /* 0x00000003ff029819 */ /* 0x000fe20000011600 */
[----:B---3--:R-:W-:Y:S02]  /*08f0*/  FADD.FTZ R5, R5, R10 ;  /* 0x0000000a05057221 */ /* 0x008fe40000010000 */
[----:B--2---:R-:W-:Y:S01]  /*0900*/  FADD.FTZ R7, R7, R4 ;  /* 0x0000000407077221 */ /* 0x004fe20000010000 */
[----:B------:R-:W-:-:S05]  /*0910*/  @!P1 LOP3.LUT R2, R2, 0x1ffffffc, RZ, 0xc0, !PT ;  /* 0x1ffffffc02029812 */ /* 0x000fca00078ec0ff */
[----:B------:R2:W-:Y:S04]  /*0920*/  @!P1 STS [R2+0x2000], R5 ;  /* 0x0020000502009388 */ /* 0x0005e80000000800 */
[----:B------:R2:W-:Y:S02]  /*0930*/  @!P1 STS [R2+0x2080], R7 ;  /* 0x0020800702009388 */ /* 0x0005e40000000800 */
.L_x_2357:
        /* <DEDUP_REMOVED lines=13> */
.L_x_2361:
[----:B------:R-:W-:Y:S05]  /*0a10*/  BSYNC B0 ;  /* 0x0000000000007941 */ /* 0x000fea0003800000 */
.L_x_2360:
[C---:B------:R-:W-:Y:S02]  /*0a20*/  ISETP.GT.U32.AND P1, PT, R18.reuse, -0x1401, PT ;  /* 0xffffebff1200780c */ /* 0x040fe40003f24070 */
[----:B------:R-:W-:Y:S02]  /*0a30*/  IADD3 R18, R18, 0x1400, RZ ;  /* 0x0000140012127810 */ /* 0x000fe40007ffe0ff */
[----:B------:R-:W-:-:S09]  /*0a40*/  IADD3 R19, R19, 0xa00, RZ ;  /* 0x00000a0013137810 */ /* 0x000fd20007ffe0ff */
[----:B012---:R-:W-:Y:S05]  /*0a50*/  @P1 BRA `(.L_x_2362) ;  /* 0xfffff6d000001947 */ /* 0x007fea000383ffff */
[----:B------:R-:W-:Y:S05]  /*0a60*/  EXIT ;  /* 0x000000000000794d */ /* 0x000fea0003800000 */
.L_x_2358:
[----:B--2---:R-:W-:Y:S01]  /*0a70*/  IMAD.MOV.U32 R10, RZ, RZ, R4 ;  /* 0x000000ffff0a7224 */ /* 0x004fe200078e0004 */
[----:B------:R-:W-:Y:S01]  /*0a80*/  MOV R9, 0x1 ;  /* 0x0000000100097802 */ /* 0x000fe20000000f00 */
[----:B------:R-:W-:Y:S01]  /*0a90*/  IMAD.MOV.U32 R6, RZ, RZ, 0x1f ;  /* 0x0000001fff067424 */ /* 0x000fe200078e00ff */
[----:B------:R-:W-:Y:S02]  /*0aa0*/  MOV R11, 0xffffffff ;  /* 0xffffffff000b7802 */ /* 0x000fe40000000f00 */
[----:B------:R-:W-:Y:S02]  /*0ab0*/  MOV R2, 0xad0 ;  /* 0x00000ad000027802 */ /* 0x000fe40000000f00 */
[----:B01----:R-:W-:Y:S05]  /*0ac0*/  CALL.REL.NOINC `($__internal_172_$__cuda_sm70_shflsync_bfly_p) ;  /* 0x000003c000007944 */ /* 0x003fea0003c00000 */
[----:B-1----:R-:W-:Y:S01]  /*0ad0*/  IMAD.MOV.U32 R3, RZ, RZ, R6 ;  /* 0x000000ffff037224 */ /* 0x002fe200078e0006 */
[----:B0-----:R-:W-:Y:S05]  /*0ae0*/  BRA `(.L_x_2363) ;  /* 0xfffffcd000007947 */ /* 0x001fea000383ffff */
.L_x_2359:
[----:B------:R-:W-:Y:S01]  /*0af0*/  HFMA2.MMA R6, -RZ, RZ, 0, 1.847743988037109375e-06 ;  /* 0x0000001fff067435 */ /* 0x000fe200000001ff */
[----:B------:R-:W-:Y:S01]  /*0b00*/  MOV R10, R13 ;  /* 0x0000000d000a7202 */ /* 0x000fe20000000f00 */
[----:B------:R-:W-:Y:S01]  /*0b10*/  IMAD.MOV.U32 R9, RZ, RZ, 0x2 ;  /* 0x00000002ff097424 */ /* 0x000fe200078e00ff */
[----:B------:R-:W-:Y:S01]  /*0b20*/  MOV R2, 0xb50 ;  /* 0x00000b5000027802 */ /* 0x000fe20000000f00 */
[----:B------:R-:W-:-:S02]  /*0b30*/  IMAD.MOV.U32 R11, RZ, RZ, -0x1 ;  /* 0xffffffffff0b7424 */ /* 0x000fc400078e00ff */
[----:B012---:R-:W-:Y:S05]  /*0b40*/  CALL.REL.NOINC `($__internal_172_$__cuda_sm70_shflsync_bfly_p) ;  /* 0x0000034000007944 */ /* 0x007fea0003c00000 */
[----:B01----:R-:W-:Y:S01]  /*0b50*/  FADD.FTZ R10, R13, R6 ;  /* 0x000000060d0a7221 */ /* 0x003fe20000010000 */
[----:B------:R-:W-:Y:S01]  /*0b60*/  MOV R9, 0x4 ;  /* 0x0000000400097802 */ /* 0x000fe20000000f00 */
[----:B------:R-:W-:Y:S01]  /*0b70*/  IMAD.MOV.U32 R6, RZ, RZ, 0x1f ;  /* 0x0000001fff067424 */ /* 0x000fe200078e00ff */
[----:B------:R-:W-:-:S02]  /*0b80*/  MOV R11, 0xffffffff ;  /* 0xffffffff000b7802 */ /* 0x000fc40000000f00 */
[----:B------:R-:W-:Y:S02]  /*0b90*/  MOV R2, 0xbb0 ;  /* 0x00000bb000027802 */ /* 0x000fe40000000f00 */
[----:B------:R-:W-:Y:S05]  /*0ba0*/  CALL.REL.NOINC `($__internal_172_$__cuda_sm70_shflsync_bfly_p) ;  /* 0x000002e000007944 */ /* 0x000fea0003c00000 */
[----:B01----:R-:W-:Y:S01]  /*0bb0*/  FADD.FTZ R10, R10, R6 ;  /* 0x000000060a0a7221 */ /* 0x003fe20000010000 */
[----:B------:R-:W-:Y:S01]  /*0bc0*/  HFMA2.MMA R6, -RZ, RZ, 0, 1.847743988037109375e-06 ;  /* 0x0000001fff067435 */ /* 0x000fe200000001ff */
[----:B------:R-:W-:Y:S01]  /*0bd0*/  IMAD.MOV.U32 R9, RZ, RZ, 0x8 ;  /* 0x00000008ff097424 */ /* 0x000fe200078e00ff */
[----:B------:R-:W-:Y:S01]  /*0be0*/  MOV R2, 0xc10 ;  /* 0x00000c1000027802 */ /* 0x000fe20000000f00 */
[----:B------:R-:W-:-:S03]  /*0bf0*/  IMAD.MOV.U32 R11, RZ, RZ, -0x1 ;  /* 0xffffffffff0b7424 */ /* 0x000fc600078e00ff */
[----:B------:R-:W-:Y:S05]  /*0c00*/  CALL.REL.NOINC `($__internal_172_$__cuda_sm70_shflsync_bfly_p) ;  /* 0x0000028000007944 */ /* 0x000fea0003c00000 */
[----:B-1----:R-:W-:Y:S01]  /*0c10*/  FADD.FTZ R4, R10, R6 ;  /* 0x000000060a047221 */ /* 0x002fe20000010000 */
[----:B0-----:R-:W-:Y:S01]  /*0c20*/  MOV R9, 0x10 ;  /* 0x0000001000097802 */ /* 0x001fe20000000f00 */
[----:B------:R-:W-:Y:S01]  /*0c30*/  IMAD.MOV.U32 R6, RZ, RZ, 0x1f ;  /* 0x0000001fff067424 */ /* 0x000fe200078e00ff */
[----:B------:R-:W-:Y:S01]  /*0c40*/  MOV R11, 0xffffffff ;  /* 0xffffffff000b7802 */ /* 0x000fe20000000f00 */
[----:B------:R-:W-:Y:S01]  /*0c50*/  IMAD.MOV.U32 R10, RZ, RZ, R4 ;  /* 0x000000ffff0a7224 */ /* 0x000fe200078e0004 */
[----:B------:R-:W-:Y:S02]  /*0c60*/  MOV R2, 0xc80 ;  /* 0x00000c8000027802 */ /* 0x000fe40000000f00 */
[----:B------:R-:W-:Y:S05]  /*0c70*/  CALL.REL.NOINC `($__internal_172_$__cuda_sm70_shflsync_bfly_p) ;  /* 0x0000021000007944 */ /* 0x000fea0003c00000 */
[----:B0-----:R-:W-:Y:S01]  /*0c80*/  HFMA2.MMA R9, -RZ, RZ, 0, 5.9604644775390625e-08 ;  /* 0x00000001ff097435 */ /* 0x001fe200000001ff */
[----:B-1----:R-:W-:Y:S01]  /*0c90*/  MOV R7, R6 ;  /* 0x0000000600077202 */ /* 0x002fe20000000f00 */
[----:B------:R-:W-:Y:S01]  /*0ca0*/  IMAD.MOV.U32 R10, RZ, RZ, R5 ;  /* 0x000000ffff0a7224 */ /* 0x000fe200078e0005 */
[----:B------:R-:W-:Y:S01]  /*0cb0*/  MOV R6, 0x1f ;  /* 0x0000001f00067802 */ /* 0x000fe20000000f00 */
[----:B------:R-:W-:Y:S01]  /*0cc0*/  IMAD.MOV.U32 R11, RZ, RZ, -0x1 ;  /* 0xffffffffff0b7424 */ /* 0x000fe200078e00ff */
[----:B------:R-:W-:-:S02]  /*0cd0*/  MOV R2, 0xcf0 ;  /* 0x00000cf000027802 */ /* 0x000fc40000000f00 */
[----:B------:R-:W-:Y:S05]  /*0ce0*/  CALL.REL.NOINC `($__internal_172_$__cuda_sm70_shflsync_bfly_p) ;  /* 0x000001a000007944 */ /* 0x000fea0003c00000 */
[----:B0-----:R-:W-:Y:S01]  /*0cf0*/  HFMA2.MMA R9, -RZ, RZ, 0, 1.1920928955078125e-07 ;  /* 0x00000002ff097435 */ /* 0x001fe200000001ff */
[----:B-1----:R-:W-:Y:S01]  /*0d00*/  FADD.FTZ R10, R5, R6 ;  /* 0x00000006050a7221 */ /* 0x002fe20000010000 */
[----:B------:R-:W-:Y:S01]  /*0d10*/  MOV R6, 0x1f ;  /* 0x0000001f00067802 */ /* 0x000fe20000000f00 */
[----:B------:R-:W-:Y:S01]  /*0d20*/  IMAD.MOV.U32 R11, RZ, RZ, -0x1 ;  /* 0xffffffffff0b7424 */ /* 0x000fe200078e00ff */
[----:B------:R-:W-:-:S02]  /*0d30*/  MOV R2, 0xd50 ;  /* 0x00000d5000027802 */ /* 0x000fc40000000f00 */
[----:B------:R-:W-:Y:S05]  /*0d40*/  CALL.REL.NOINC `($__internal_172_$__cuda_sm70_shflsync_bfly_p) ;  /* 0x0000014000007944 */ /* 0x000fea0003c00000 */
[----:B0-----:R-:W-:Y:S01]  /*0d50*/  HFMA2.MMA R9, -RZ, RZ, 0, 2.384185791015625e-07 ;  /* 0x00000004ff097435 */ /* 0x001fe200000001ff */
[----:B-1----:R-:W-:Y:S01]  /*0d60*/  FADD.FTZ R10, R10, R6 ;  /* 0x000000060a0a7221 */ /* 0x002fe20000010000 */
[----:B------:R-:W-:Y:S01]  /*0d70*/  MOV R6, 0x1f ;  /* 0x0000001f00067802 */ /* 0x000fe20000000f00 */
[----:B------:R-:W-:Y:S01]  /*0d80*/  IMAD.MOV.U32 R11, RZ, RZ, -0x1 ;  /* 0xffffffffff0b7424 */ /* 0x000fe200078e00ff */
[----:B------:R-:W-:-:S02]  /*0d90*/  MOV R2, 0xdb0 ;  /* 0x00000db000027802 */ /* 0x000fc40000000f00 */
[----:B------:R-:W-:Y:S05]  /*0da0*/  CALL.REL.NOINC `($__internal_172_$__cuda_sm70_shflsync_bfly_p) ;  /* 0x000000e000007944 */ /* 0x000fea0003c00000 */
[----:B0-----:R-:W-:Y:S01]  /*0db0*/  HFMA2.MMA R9, -RZ, RZ, 0, 4.76837158203125e-07 ;  /* 0x00000008ff097435 */ /* 0x001fe200000001ff */
[----:B-1----:R-:W-:Y:S01]  /*0dc0*/  FADD.FTZ R10, R10, R6 ;  /* 0x000000060a0a7221 */ /* 0x002fe20000010000 */
[----:B------:R-:W-:Y:S01]  /*0dd0*/  MOV R6, 0x1f ;  /* 0x0000001f00067802 */ /* 0x000fe20000000f00 */
[----:B------:R-:W-:Y:S01]  /*0de0*/  IMAD.MOV.U32 R11, RZ, RZ, -0x1 ;  /* 0xffffffffff0b7424 */ /* 0x000fe200078e00ff */
[----:B------:R-:W-:-:S02]  /*0df0*/  MOV R2, 0xe10 ;  /* 0x00000e1000027802 */ /* 0x000fc40000000f00 */
[----:B------:R-:W-:Y:S05]  /*0e00*/  CALL.REL.NOINC `($__internal_172_$__cuda_sm70_shflsync_bfly_p) ;  /* 0x0000008000007944 */ /* 0x000fea0003c00000 */
[----:B0-----:R-:W-:Y:S01]  /*0e10*/  HFMA2.MMA R9, -RZ, RZ, 0, 9.5367431640625e-07 ;  /* 0x00000010ff097435 */ /* 0x001fe200000001ff */
[----:B-1----:R-:W-:Y:S01]  /*0e20*/  FADD.FTZ R10, R10, R6 ;  /* 0x000000060a0a7221 */ /* 0x002fe20000010000 */
[----:B------:R-:W-:Y:S01]  /*0e30*/  MOV R6, 0x1f ;  /* 0x0000001f00067802 */ /* 0x000fe20000000f00 */
[----:B------:R-:W-:Y:S01]  /*0e40*/  IMAD.MOV.U32 R11, RZ, RZ, -0x1 ;  /* 0xffffffffff0b7424 */ /* 0x000fe200078e00ff */
[----:B------:R-:W-:-:S02]  /*0e50*/  MOV R2, 0xe70 ;  /* 0x00000e7000027802 */ /* 0x000fc40000000f00 */
[----:B------:R-:W-:Y:S05]  /*0e60*/  CALL.REL.NOINC `($__internal_172_$__cuda_sm70_shflsync_bfly_p) ;  /* 0x0000002000007944 */ /* 0x000fea0003c00000 */
[----:B-1----:R-:W-:Y:S01]  /*0e70*/  MOV R5, R6 ;  /* 0x0000000600057202 */ /* 0x002fe20000000f00 */
[----:B0-----:R-:W-:Y:S05]  /*0e80*/  BRA `(.L_x_2364) ;  /* 0xfffffa5000007947 */ /* 0x001fea000383ffff */
        .weak           $__internal_172_$__cuda_sm70_shflsync_bfly_p
        .type           $__internal_172_$__cuda_sm70_shflsync_bfly_p,@function
        .size           $__internal_172_$__cuda_sm70_shflsync_bfly_p,(.L_x_3579 - $__internal_172_$__cuda_sm70_shflsync_bfly_p)
$__internal_172_$__cuda_sm70_shflsync_bfly_p:
[----:B------:R-:W-:Y:S01]  /*0e90*/  HFMA2.MMA R3, -RZ, RZ, 0, 0 ;  /* 0x00000000ff037435 */ /* 0x000fe200000001ff */
[----:B------:R-:W-:Y:S04]  /*0ea0*/  WARPSYNC R11 ;  /* 0x0000000b00007348 */ /* 0x000fe80003800000 */
[----:B------:R0:W1:Y:S01]  /*0eb0*/  SHFL.BFLY PT, R6, R10, R9, R6 ;  /* 0x0c0000090a067389 */ /* 0x00006200000e0006 */
[----:B------:R-:W-:Y:S05]  /*0ec0*/  RET.REL.NODEC R2 `(_ZN10layer_norm22ln_bwd_finalize_kernelINS_22Kernel_traits_finalizeILj5120E13__nv_bfloat16S2_S2_fjLj1024ELj4ENS_18Kernel_traits_baseILj5120ES2_S2_S2_fjLj1024EEEEEEEvNS_9BwdParamsE) ;  /* 0xfffff13002007950 */ /* 0x000fea0003c3ffff */
.L_x_2365:
        /* <DEDUP_REMOVED lines=11> */
.L_x_3579:


//--------------------- .text._ZN10layer_norm13ln_bwd_kernelINS_13Kernel_traitsI13__nv_bfloat16S2_S2_fjLj5120ELj1ELj1ELj4ELj16ENS_18Kernel_traits_baseILj5120ES2_S2_S2_fjLj128EEEEEEEvNS_9BwdParamsE --------------------------
	.section	.text._ZN10layer_norm13ln_bwd_kernelINS_13Kernel_traitsI13__nv_bfloat16S2_S2_fjLj5120ELj1ELj1ELj4ELj16ENS_18Kernel_traits_baseILj5120ES2_S2_S2_fjLj128EEEEEEEvNS_9BwdParamsE,"ax",@progbits
	.sectioninfo	@"SHI_REGISTERS=242"
	.align	128
        .global         _ZN10layer_norm13ln_bwd_kernelINS_13Kernel_traitsI13__nv_bfloat16S2_S2_fjLj5120ELj1ELj1ELj4ELj16ENS_18Kernel_traits_baseILj5120ES2_S2_S2_fjLj128EEEEEEEvNS_9BwdParamsE
        .type           _ZN10layer_norm13ln_bwd_kernelINS_13Kernel_traitsI13__nv_bfloat16S2_S2_fjLj5120ELj1ELj1ELj4ELj16ENS_18Kernel_traits_baseILj5120ES2_S2_S2_fjLj128EEEEEEEvNS_9BwdParamsE,@function
        .size           _ZN10layer_norm13ln_bwd_kernelINS_13Kernel_traitsI13__nv_bfloat16S2_S2_fjLj5120ELj1ELj1ELj4ELj16ENS_18Kernel_traits_baseILj5120ES2_S2_S2_fjLj128EEEEEEEvNS_9BwdParamsE,(.L_x_3580 - _ZN10layer_norm13ln_bwd_kernelINS_13Kernel_traitsI13__nv_bfloat16S2_S2_fjLj5120ELj1ELj1ELj4ELj16ENS_18Kernel_traits_baseILj5120ES2_S2_S2_fjLj128EEEEEEEvNS_9BwdParamsE)
        .other          _ZN10layer_norm13ln_bwd_kernelINS_13Kernel_traitsI13__nv_bfloat16S2_S2_fjLj5120ELj1ELj1ELj4ELj16ENS_18Kernel_traits_baseILj5120ES2_S2_S2_fjLj128EEEEEEEvNS_9BwdParamsE,@"STO_CUDA_ENTRY STV_DEFAULT"
_ZN10layer_norm13ln_bwd_kernelINS_13Kernel_traitsI13__nv_bfloat16S2_S2_fjLj5120ELj1ELj1ELj4ELj16ENS_18Kernel_traits_baseILj5120ES2_S2_S2_fjLj128EEEEEEEvNS_9BwdParamsE:
.text._ZN10layer_norm13ln_bwd_kernelINS_13Kernel_traitsI13__nv_bfloat16S2_S2_fjLj5120ELj1ELj1ELj4ELj16ENS_18Kernel_traits_baseILj5120ES2_S2_S2_fjLj128EEEEEEEvNS_9BwdParamsE:
        /* <DEDUP_REMOVED lines=11> */
[----:B------:R0:W5:Y:S04]  /*00b0*/  @P0 LDG.E.128 R8, [R2.64] ;  /* 0x0000000402080981 */ /* 0x000168000c1e1d00 */
        /* <DEDUP_REMOVED lines=48> */
[----:B------:R-:W-:Y:S01]  /*03c0*/  HFMA2.MMA R184, -RZ, RZ, 0, 5.9604644775390625e-08 ;  /* 0x00000001ffb87435 */ /* 0x000fe200000001ff */
[----:B------:R0:W5:Y:S02]  /*03d0*/  LDG.E.128 R56, [R2.64] ;  /* 0x0000000402387981 */ /* 0x000164000c1e1d00 */
[--C-:B-----5:R-:W-:Y:S01]  /*03e0*/  PRMT R173, RZ, 0x5410, R8.reuse ;  /* 0x00005410ffad7816 */ /* 0x120fe20000000008 */
        /* <DEDUP_REMOVED lines=83> */
.L_x_2370:
[----:B------:R-:W-:Y:S01]  /*0920*/  ISETP.NE.U32.AND P0, PT, RZ, c[0x0][0x178], PT ;  /* 0x00005e00ff007a0c */ /* 0x000fe20003f05070 */
[----:B------:R-:W-:Y:S01]  /*0930*/  IMAD R53, R135, 0x280, RZ ;  /* 0x0000028087357824 */ /* 0x000fe200078e02ff */
[----:B------:R-:W-:-:S02]  /*0940*/  MOV R197, 0x10 ;  /* 0x0000001000c57802 */ /* 0x000fc40000000f00 */
[----:B------:R-:W-:Y:S02]  /*0950*/  ISETP.NE.AND.EX P0, PT, RZ, c[0x0][0x17c], PT, P0 ;  /* 0x00005f00ff007a0c */ /* 0x000fe40003f05300 */
[----:B------:R-:W-:-:S04]  /*0960*/  LOP3.LUT R186, R53, 0x7f, R0, 0xf8, !PT ;  /* 0x0000007f35ba7812 */ /* 0x000fc800078ef800 */
[----:B------:R-:W-:-:S07]  /*0970*/  IADD3 R88, R186, 0x80, RZ ;  /* 0x00000080ba587810 */ /* 0x000fce0007ffe0ff */
        /* <DEDUP_REMOVED lines=20> */
[----:B------:R-:W-:-:S04]  /*0ac0*/  IMAD.WIDE.U32 R88, R88, R197, c[0x0][0x1b8] ;  /* 0x00006e0058587625 */ /* 0x000fc800078e00c5 */
[----:B------:R-:W-:-:S04]  /*0ad0*/  @!P0 IMAD.WIDE.U32 R160, R96, R197, c[0x0][0x170] ;  /* 0x00005c0060a08625 */ /* 0x000fc800078e00c5 */
[----:B------:R-:W-:-:S06]  /*0ae0*/  IMAD.WIDE.U32 R96, R96, R197, c[0x0][0x1b8] ;  /* 0x00006e0060607625 */ /* 0x000fcc00078e00c5 */
[----:B------:R-:W2:Y:S04]  /*0af0*/  LDG.E.128 R96, [R96.64] ;  /* 0x0000000460607981 */ /* 0x000ea8000c1e1d00 */
[----:B------:R0:W2:Y:S04]  /*0b00*/  @!P0 LDG.E.128 R100, [R90.64] ;  /* 0x000000045a648981 */ /* 0x0000a8000c1e1d00 */
[----:B0-----:R-:W3:Y:S04]  /*0b10*/  LDG.E.128 R88, [R88.64] ;  /* 0x0000000458587981 */ /* 0x001ee8000c1e1d00 */
[----:B------:R0:W3:Y:S01]  /*0b20*/  @!P0 LDG.E.128 R84, [R160.64] ;  /* 0x00000004a0548981 */ /* 0x0000e2000c1e1d00 */
[----:B------:R-:W-:-:S05]  /*0b30*/  @!P0 IMAD.WIDE.U32 R156, R152, R197, c[0x0][0x170] ;  /* 0x00005c00989c8625 */ /* 0x000fca00078e00c5 */
[----:B------:R0:W4:Y:S01]  /*0b40*/  @!P0 LDG.E.128 R92, [R156.64] ;  /* 0x000000049c5c8981 */ /* 0x000122000c1e1d00 */
[----:B-1----:R-:W-:-:S06]  /*0b50*/  IMAD.WIDE.U32 R80, R152, R197, c[0x0][0x1b8] ;  /* 0x00006e0098507625 */ /* 0x002fcc00078e00c5 */
[----:B------:R-:W3:Y:S01]  /*0b60*/  LDG.E.128 R80, [R80.64] ;  /* 0x0000000450507981 */ /* 0x000ee2000c1e1d00 */
[----:B------:R-:W-:-:S05]  /*0b70*/  @!P0 IMAD.WIDE.U32 R152, R186, R197, c[0x0][0x170] ;  /* 0x00005c00ba988625 */ /* 0x000fca00078e00c5 */
[----:B------:R1:W3:Y:S01]  /*0b80*/  @!P0 LDG.E.128 R76, [R152.64] ;  /* 0x00000004984c8981 */ /* 0x0002e2000c1e1d00 */
[----:B-----5:R-:W-:-:S04]  /*0b90*/  PRMT R187, RZ, 0x5410, R60 ;  /* 0x00005410ffbb7816 */ /* 0x020fc8000000003c */
[----:B------:R-:W2:Y:S01]  /*0ba0*/  @P0 MUFU.RCP R195, R187 ;  /* 0x000000bb00c30308 */ /* 0x000ea20000001000 */
[----:B-1----:R-:W-:Y:S01]  /*0bb0*/  IMAD.WIDE.U32 R152, R186, R197, c[0x0][0x1b8] ;  /* 0x00006e00ba987625 */ /* 0x002fe200078e00c5 */
[----:B------:R-:W-:Y:S02]  /*0bc0*/  PRMT R185, RZ, 0x7610, R60 ;  /* 0x00007610ffb97816 */ /* 0x000fe4000000003c */
[----:B------:R-:W-:-:S04]  /*0bd0*/  PRMT R183, RZ, 0x5410, R61 ;  /* 0x00005410ffb77816 */ /* 0x000fc8000000003d */
[----:B------:R-:W1:Y:S01]  /*0be0*/  @P0 MUFU.RCP R199, R185 ;  /* 0x000000b900c70308 */ /* 0x000e620000001000 */
[----:B0-----:R-:W-:Y:S02]  /*0bf0*/  PRMT R161, RZ, 0x7610, R61 ;  /* 0x00007610ffa17816 */ /* 0x001fe4000000003d */
[----:B------:R-:W-:Y:S02]  /*0c00*/  PRMT R157, RZ, 0x5410, R62 ;  /* 0x00005410ff9d7816 */ /* 0x000fe4000000003e */
[----:B------:R-:W-:-:S03]  /*0c10*/  PRMT R193, RZ, 0x7610, R63 ;  /* 0x00007610ffc17816 */ /* 0x000fc6000000003f */
[----:B------:R-:W0:Y:S01]  /*0c20*/  @P0 MUFU.RCP R201, R183 ;  /* 0x000000b700c90308 */ /* 0x000e220000001000 */
[----:B------:R-:W-:Y:S02]  /*0c30*/  PRMT R191, RZ, 0x7610, R62 ;  /* 0x00007610ffbf7816 */ /* 0x000fe4000000003e */
[----:B------:R-:W-:-:S05]  /*0c40*/  PRMT R189, RZ, 0x5410, R63 ;  /* 0x00005410ffbd7816 */ /* 0x000fca000000003f */
[----:B------:R-:W0:Y:S08]  /*0c50*/  @P0 MUFU.RCP R203, R161 ;  /* 0x000000a100cb0308 */ /* 0x000e300000001000 */
[----:B------:R-:W0:Y:S08]  /*0c60*/  @P0 MUFU.RCP R205, R157 ;  /* 0x0000009d00cd0308 */ /* 0x000e300000001000 */
[----:B------:R-:W0:Y:S08]  /*0c70*/  @P0 MUFU.RCP R211, R193 ;  /* 0x000000c100d30308 */ /* 0x000e300000001000 */
[----:B------:R-:W0:Y:S08]  /*0c80*/  @P0 MUFU.RCP R207, R191 ;  /* 0x000000bf00cf0308 */ /* 0x000e300000001000 */
[----:B------:R-:W0:Y:S01]  /*0c90*/  @P0 MUFU.RCP R209, R189 ;  /* 0x000000bd00d10308 */ /* 0x000e220000001000 */
[----:B------:R-:W-:-:S02]  /*0ca0*/  LOP3.LUT P1, RZ, R184, 0xff, RZ, 0xc0, !PT ;  /* 0x000000ffb8ff7812 */ /* 0x000fc4000782c0ff */
[----:B------:R-:W-:Y:S02]  /*0cb0*/  PRMT R212, RZ, 0x7610, R67 ;  /* 0x00007610ffd47816 */ /* 0x000fe40000000043 */
[--C-:B--2---:R-:W-:Y:S02]  /*0cc0*/  PRMT R196, RZ, 0x5410, R100.reuse ;  /* 0x00005410ffc47816 */ /* 0x104fe40000000064 */
[----:B------:R-:W-:Y:S02]  /*0cd0*/  PRMT R213, RZ, 0x7610, R100 ;  /* 0x00007610ffd57816 */ /* 0x000fe40000000064 */
[--C-:B------:R-:W-:Y:S02]  /*0ce0*/  PRMT R200, RZ, 0x5410, R101.reuse ;  /* 0x00005410ffc87816 */ /* 0x100fe40000000065 */
[----:B------:R-:W-:Y:S02]  /*0cf0*/  PRMT R215, RZ, 0x7610, R101 ;  /* 0x00007610ffd77816 */ /* 0x000fe40000000065 */
[----:B------:R-:W-:-:S02]  /*0d00*/  PRMT R204, RZ, 0x5410, R102 ;  /* 0x00005410ffcc7816 */ /* 0x000fc40000000066 */
[----:B------:R-:W-:Y:S02]  /*0d10*/  PRMT R217, RZ, 0x7610, R102 ;  /* 0x00007610ffd97816 */ /* 0x000fe40000000066 */
[--C-:B------:R-:W-:Y:S02]  /*0d20*/  PRMT R206, RZ, 0x5410, R103.reuse ;  /* 0x00005410ffce7816 */ /* 0x100fe40000000067 */
[----:B------:R-:W-:Y:S02]  /*0d30*/  PRMT R219, RZ, 0x7610, R103 ;  /* 0x00007610ffdb7816 */ /* 0x000fe40000000067 */
[----:B------:R2:W4:Y:S01]  /*0d40*/  LDG.E.128 R100, [R152.64] ;  /* 0x0000000498647981 */ /* 0x000522000c1e1d00 */
[----:B------:R-:W-:-:S04]  /*0d50*/  @P0 FADD.FTZ R194, -R165, R196 ;  /* 0x000000c4a5c20221 */ /* 0x000fc80000010100 */
[----:B------:R-:W-:Y:S02]  /*0d60*/  @P0 FMUL.FTZ R194, R194, R195 ;  /* 0x000000c3c2c20220 */ /* 0x000fe40000410000 */
[----:B--2---:R-:W-:-:S04]  /*0d70*/  @!P0 FADD.FTZ R152, R196, -R182 ;  /* 0x800000b6c4988221 */ /* 0x004fc80000010000 */
[----:B------:R-:W-:Y:S02]  /*0d80*/  @!P0 FMUL.FTZ R194, R181, R152 ;  /* 0x00000098b5c28220 */ /* 0x000fe40000410000 */
[----:B------:R-:W-:-:S05]  /*0d90*/  @!P0 IMAD.WIDE.U32 R152, R198, R197, c[0x0][0x170] ;  /* 0x00005c00c6988625 */ /* 0x000fca00078e00c5 */
[----:B------:R3:W2:Y:S01]  /*0da0*/  @!P0 LDG.E.128 R52, [R152.64] ;  /* 0x0000000498348981 */ /* 0x0006a2000c1e1d00 */
[----:B------:R-:W-:Y:S02]  /*0db0*/  @P0 FADD.FTZ R192, -R164, R213 ;  /* 0x000000d5a4c00221 */ /* 0x000fe40000010100 */
[----:B------:R-:W-:Y:S02]  /*0dc0*/  @P0 FADD.FTZ R190, -R163, R200 ;  /* 0x000000c8a3be0221 */ /* 0x000fe40000010100 */
[----:B------:R-:W-:Y:S02]  /*0dd0*/  @!P0 FADD.FTZ R196, R213, -R182 ;  /* 0x800000b6d5c48221 */ /* 0x000fe40000010000 */
[----:B------:R-:W-:Y:S02]  /*0de0*/  @!P0 FADD.FTZ R200, R200, -R182 ;  /* 0x800000b6c8c88221 */ /* 0x000fe40000010000 */
[----:B-1----:R-:W-:Y:S02]  /*0df0*/  @P0 FMUL.FTZ R192, R192, R199 ;  /* 0x000000c7c0c00220 */ /* 0x002fe40000410000 */
[----:B0-----:R-:W-:-:S02]  /*0e00*/  @P0 FMUL.FTZ R190, R190, R201 ;  /* 0x000000c9bebe0220 */ /* 0x001fc40000410000 */
[C---:B------:R-:W-:Y:S02]  /*0e10*/  @!P0 FMUL.FTZ R192, R181.reuse, R196 ;  /* 0x000000c4b5c08220 */ /* 0x040fe40000410000 */
[----:B------:R-:W-:Y:S01]  /*0e20*/  @!P0 FMUL.FTZ R190, R181, R200 ;  /* 0x000000c8b5be8220 */ /* 0x000fe20000410000 */
[----:B------:R-:W-:Y:S01]  /*0e30*/  PRMT R200, RZ, 0x5410, R64 ;  /* 0x00005410ffc87816 */ /* 0x000fe20000000040 */
[----:B------:R-:W-:Y:S02]  /*0e40*/  @P0 FADD.FTZ R188, -R162, R215 ;  /* 0x000000d7a2bc0221 */ /* 0x000fe40000010100 */
[----:B------:R-:W-:Y:S02]  /*0e50*/  @P0 FADD.FTZ R186, -R159, R204 ;  /* 0x000000cc9fba0221 */ /* 0x000fe40000010100 */
[----:B------:R-:W-:Y:S02]  /*0e60*/  @!P0 FADD.FTZ R196, R204, -R182 ;  /* 0x800000b6ccc48221 */ /* 0x000fe40000010000 */
[----:B------:R-:W-:-:S02]  /*0e70*/  @P0 FADD.FTZ R160, -R155, R206 ;  /* 0x000000ce9ba00221 */ /* 0x000fc40000010100 */
[----:B------:R-:W-:Y:S02]  /*0e80*/  @P0 FADD.FTZ R156, -R154, R219 ;  /* 0x000000db9a9c0221 */ /* 0x000fe40000010100 */
[----:B------:R-:W-:Y:S02]  /*0e90*/  @!P0 FADD.FTZ R202, R215, -R182 ;  /* 0x800000b6d7ca8221 */ /* 0x000fe40000010000 */
[----:B------:R-:W-:Y:S01]  /*0ea0*/  @!P0 FADD.FTZ R204, R206, -R182 ;  /* 0x800000b6cecc8221 */ /* 0x000fe20000010000 */
[----:B---3--:R-:W-:Y:S01]  /*0eb0*/  PRMT R152, RZ, 0x5410, R88 ;  /* 0x00005410ff987816 */ /* 0x008fe20000000058 */
[----:B------:R-:W-:Y:S01]  /*0ec0*/  @!P0 FADD.FTZ R206, R219, -R182 ;  /* 0x800000b6dbce8221 */ /* 0x000fe20000010000 */
[----:B------:R-:W-:Y:S01]  /*0ed0*/  PRMT R153, RZ, 0x5410, R89 ;  /* 0x00005410ff997816 */ /* 0x000fe20000000059 */
[----:B------:R-:W-:Y:S01]  /*0ee0*/  @P0 FMUL.FTZ R188, R188, R203 ;  /* 0x000000cbbcbc0220 */ /* 0x000fe20000410000 */
[----:B------:R-:W0:Y:S01]  /*0ef0*/  @P0 MUFU.RCP R208, R200 ;  /* 0x000000c800d00308 */ /* 0x000e220000001000 */
[----:B------:R-:W-:Y:S01]  /*0f00*/  @P0 FADD.FTZ R184, -R158, R217 ;  /* 0x000000d99eb80221 */ /* 0x000fe20000010100 */
[----:B------:R-:W-:Y:S01]  /*0f10*/  PRMT R88, RZ, 0x7610, R88 ;  /* 0x00007610ff587816 */ /* 0x000fe20000000058 */
[----:B------:R-:W-:Y:S01]  /*0f20*/  @P0 FMUL.FTZ R186, R186, R205 ;  /* 0x000000cdbaba0220 */ /* 0x000fe20000410000 */
[----:B------:R-:W-:Y:S01]  /*0f30*/  PRMT R89, RZ, 0x7610, R89 ;  /* 0x00007610ff597816 */ /* 0x000fe20000000059 */
[----:B------:R-:W-:Y:S01]  /*0f40*/  @P0 FMUL.FTZ R156, R156, R211 ;  /* 0x000000d39c9c0220 */ /* 0x000fe20000410000 */
[----:B------:R-:W-:Y:S01]  /*0f50*/  PRMT R199, RZ, 0x7610, R64 ;  /* 0x00007610ffc77816 */ /* 0x000fe20000000040 */
[C---:B------:R-:W-:Y:S01]  /*0f60*/  @!P0 FMUL.FTZ R188, R181.reuse, R202 ;  /* 0x000000cab5bc8220 */ /* 0x040fe20000410000 */
[----:B------:R-:W-:Y:S01]  /*0f70*/  PRMT R205, RZ, 0x7610, R91 ;  /* 0x00007610ffcd7816 */ /* 0x000fe2000000005b */
[----:B------:R-:W-:Y:S01]  /*0f80*/  @!P0 FMUL.FTZ R156, R181, R206 ;  /* 0x000000ceb59c8220 */ /* 0x000fe20000410000 */
[----:B------:R-:W-:Y:S01]  /*0f90*/  PRMT R203, RZ, 0x5410, R66 ;  /* 0x00005410ffcb7816 */ /* 0x000fe20000000042 */
[----:B------:R-:W-:-:S02]  /*0fa0*/  @P0 FMUL.FTZ R184, R184, R207 ;  /* 0x000000cfb8b80220 */ /* 0x000fc40000410000 */
[----:B------:R-:W-:Y:S01]  /*0fb0*/  @P0 FMUL.FTZ R160, R160, R209 ;  /* 0x000000d1a0a00220 */ /* 0x000fe20000410000 */
[----:B------:R-:W1:Y:S01]  /*0fc0*/  @P0 MUFU.RCP R207, R199 ;  /* 0x000000c700cf0308 */ /* 0x000e620000001000 */
[----:B------:R-:W-:Y:S01]  /*0fd0*/  @!P0 FMUL.FTZ R160, R181, R204 ;  /* 0x000000ccb5a08220 */ /* 0x000fe20000410000 */
[----:B------:R-:W-:Y:S01]  /*0fe0*/  PRMT R195, RZ, 0x5410, R90 ;  /* 0x00005410ffc37816 */ /* 0x000fe2000000005a */
[----:B------:R-:W-:Y:S01]  /*0ff0*/  FMUL.FTZ R185, R185, R88 ;  /* 0x00000058b9b97220 */ /* 0x000fe20000410000 */
[----:B------:R-:W-:Y:S01]  /*1000*/  PRMT R201, RZ, 0x5410, R65 ;  /* 0x00005410ffc97816 */ /* 0x000fe20000000041 */
[C---:B------:R-:W-:Y:S01]  /*1010*/  FADD.FTZ R114, R88.reuse, R114 ;  /* 0x0000007258727221 */ /* 0x040fe20000010000 */
[----:B------:R-:W-:Y:S01]  /*1020*/  PRMT R204, RZ, 0x7610, R66 ;  /* 0x00007610ffcc7816 */ /* 0x000fe20000000042 */
[----:B------:R-:W-:Y:S02]  /*1030*/  FFMA.FTZ R115, R88, R192, R115 ;  /* 0x000000c058737223 */ /* 0x000fe40000010073 */
[----:B------:R-:W-:Y:S01]  /*1040*/  FMUL.FTZ R161, R161, R89 ;  /* 0x00000059a1a17220 */ /* 0x000fe20000410000 */
[----:B------:R-:W3:Y:S01]  /*1050*/  @P0 MUFU.RCP R88, R203 ;  /* 0x000000cb00580308 */ /* 0x000ee20000001000 */
[----:B------:R-:W-:-:S02]  /*1060*/  FADD.FTZ R110, R89, R110 ;  /* 0x0000006e596e7221 */ /* 0x000fc40000010000 */
[----:B------:R-:W-:Y:S02]  /*1070*/  FFMA.FTZ R111, R89, R188, R111 ;  /* 0x000000bc596f7223 */ /* 0x000fe4000001006f */
[----:B------:R-:W-:Y:S02]  /*1080*/  @!P0 FADD.FTZ R202, R217, -R182 ;  /* 0x800000b6d9ca8221 */ /* 0x000fe40000010000 */
[----:B------:R-:W-:Y:S02]  /*1090*/  FMUL.FTZ R89, R193, R205 ;  /* 0x000000cdc1597220 */ /* 0x000fe40000410000 */
[C---:B------:R-:W-:Y:S02]  /*10a0*/  FADD.FTZ R50, R205.reuse, R50 ;  /* 0x00000032cd327221 */ /* 0x040fe40000010000 */
[----:B------:R-:W-:Y:S01]  /*10b0*/  FFMA.FTZ R51, R205, R156, R51 ;  /* 0x0000009ccd337223 */ /* 0x000fe20000010033 */
[----:B------:R-:W-:Y:S01]  /*10c0*/  PRMT R205, RZ, 0x5410, R84 ;  /* 0x00005410ffcd7816 */ /* 0x000fe20000000054 */
[C---:B------:R-:W-:Y:S01]  /*10d0*/  @!P0 FMUL.FTZ R186, R181.reuse, R196 ;  /* 0x000000c4b5ba8220 */ /* 0x040fe20000410000 */
[----:B------:R-:W0:Y:S01]  /*10e0*/  @P0 MUFU.RCP R206, R201 ;  /* 0x000000c900ce0308 */ /* 0x000e220000001000 */
[----:B------:R-:W-:Y:S01]  /*10f0*/  @!P0 FMUL.FTZ R184, R181, R202 ;  /* 0x000000cab5b88220 */ /* 0x000fe20000410000 */
[--C-:B------:R-:W-:Y:S01]  /*1100*/  PRMT R214, RZ, 0x5410, R85.reuse ;  /* 0x00005410ffd67816 */ /* 0x100fe20000000055 */
[----:B------:R-:W-:Y:S01]  /*1110*/  FMUL.FTZ R157, R157, R195 ;  /* 0x000000c39d9d7220 */ /* 0x000fe20000410000 */
[----:B------:R-:W-:Y:S01]  /*1120*/  PRMT R217, RZ, 0x7610, R85 ;  /* 0x00007610ffd97816 */ /* 0x000fe20000000055 */
[C---:B------:R-:W-:Y:S01]  /*1130*/  FADD.FTZ R108, R195.reuse, R108 ;  /* 0x0000006cc36c7221 */ /* 0x040fe20000010000 */
[----:B------:R-:W-:Y:S01]  /*1140*/  PRMT R196, RZ, 0x5410, R91 ;  /* 0x00005410ffc47816 */ /* 0x000fe2000000005b */
[----:B------:R-:W-:Y:S01]  /*1150*/  FFMA.FTZ R109, R195, R186, R109 ;  /* 0x000000bac36d7223 */ /* 0x000fe2000001006d */
[----:B------:R-:W0:Y:S01]  /*1160*/  @P0 MUFU.RCP R213, R204 ;  /* 0x000000cc00d50308 */ /* 0x000e220000001000 */
[----:B------:R-:W-:Y:S01]  /*1170*/  PRMT R202, RZ, 0x7610, R65 ;  /* 0x00007610ffca7816 */ /* 0x000fe20000000041 */
[----:B------:R-:W-:Y:S01]  /*1180*/  @P0 FADD.FTZ R195, -R151, R205 ;  /* 0x000000cd97c30221 */ /* 0x000fe20000010100 */
[----:B------:R-:W-:-:S02]  /*1190*/  PRMT R90, RZ, 0x7610, R90 ;  /* 0x00007610ff5a7816 */ /* 0x000fc4000000005a */
[----:B------:R-:W-:Y:S02]  /*11a0*/  PRMT R211, RZ, 0x5410, R67 ;  /* 0x00005410ffd37816 */ /* 0x000fe40000000043 */
[----:B------:R-:W-:Y:S01]  /*11b0*/  PRMT R215, RZ, 0x7610, R84 ;  /* 0x00007610ffd77816 */ /* 0x000fe20000000054 */
[----:B------:R-:W0:Y:S01]  /*11c0*/  @P0 MUFU.RCP R85, R212 ;  /* 0x000000d400550308 */ /* 0x000e220000001000 */
[----:B------:R-:W-:Y:S01]  /*11d0*/  PRMT R216, RZ, 0x5410, R86 ;  /* 0x00005410ffd87816 */ /* 0x000fe20000000056 */
[----:B------:R-:W-:Y:S01]  /*11e0*/  @!P0 FADD.FTZ R84, R205, -R182 ;  /* 0x800000b6cd548221 */ /* 0x000fe20000010000 */
[----:B------:R-:W-:Y:S01]  /*11f0*/  PRMT R219, RZ, 0x7610, R86 ;  /* 0x00007610ffdb7816 */ /* 0x000fe20000000056 */
[----:B------:R-:W-:Y:S01]  /*1200*/  FMUL.FTZ R183, R183, R153 ;  /* 0x00000099b7b77220 */ /* 0x000fe20000410000 */
[----:B------:R-:W-:Y:S01]  /*1210*/  PRMT R218, RZ, 0x5410, R87 ;  /* 0x00005410ffda7816 */ /* 0x000fe20000000057 */
[----:B------:R-:W-:Y:S02]  /*1220*/  FADD.FTZ R112, R153, R112 ;  /* 0x0000007099707221 */ /* 0x000fe40000010000 */
[----:B------:R-:W1:Y:S01]  /*1230*/  @P0 MUFU.RCP R209, R202 ;  /* 0x000000ca00d10308 */ /* 0x000e620000001000 */
[----:B------:R-:W-:-:S02]  /*1240*/  FFMA.FTZ R113, R153, R190, R113 ;  /* 0x000000be99717223 */ /* 0x000fc40000010071 */
[----:B------:R-:W-:Y:S02]  /*1250*/  FMUL.FTZ R91, R189, R196 ;  /* 0x000000c4bd5b7220 */ /* 0x000fe40000410000 */
[C---:B------:R-:W-:Y:S02]  /*1260*/  FADD.FTZ R104, R196.reuse, R104 ;  /* 0x00000068c4687221 */ /* 0x040fe40000010000 */
[----:B------:R-:W-:Y:S01]  /*1270*/  FFMA.FTZ R105, R196, R160, R105 ;  /* 0x000000a0c4697223 */ /* 0x000fe20000010069 */
[----:B------:R-:W1:Y:S01]  /*1280*/  @P0 MUFU.RCP R210, R211 ;  /* 0x000000d300d20308 */ /* 0x000e620000001000 */
[----:B0-----:R-:W-:Y:S01]  /*1290*/  @P0 FMUL.FTZ R195, R195, R208 ;  /* 0x000000d0c3c30220 */ /* 0x001fe20000410000 */
[----:B------:R-:W-:Y:S01]  /*12a0*/  PRMT R87, RZ, 0x7610, R87 ;  /* 0x00007610ff577816 */ /* 0x000fe20000000057 */
[----:B------:R-:W-:Y:S02]  /*12b0*/  FMUL.FTZ R153, R191, R90 ;  /* 0x0000005abf997220 */ /* 0x000fe40000410000 */
[----:B------:R-:W-:-:S02]  /*12c0*/  @P0 FADD.FTZ R196, -R150, R215 ;  /* 0x000000d796c40221 */ /* 0x000fc40000010100 */
[----:B------:R-:W-:Y:S02]  /*12d0*/  @!P0 FMUL.FTZ R195, R181, R84 ;  /* 0x00000054b5c38220 */ /* 0x000fe40000410000 */
[----:B------:R-:W-:Y:S02]  /*12e0*/  @P0 FADD.FTZ R191, -R147, R216 ;  /* 0x000000d893bf0221 */ /* 0x000fe40000010100 */
[----:B------:R-:W-:Y:S02]  /*12f0*/  @!P0 FADD.FTZ R84, R215, -R182 ;  /* 0x800000b6d7548221 */ /* 0x000fe40000010000 */
[C---:B------:R-:W-:Y:S02]  /*1300*/  FADD.FTZ R106, R90.reuse, R106 ;  /* 0x0000006a5a6a7221 */ /* 0x040fe40000010000 */
[----:B------:R-:W-:Y:S02]  /*1310*/  FFMA.FTZ R107, R90, R184, R107 ;  /* 0x000000b85a6b7223 */ /* 0x000fe4000001006b */
[----:B-1----:R-:W-:-:S02]  /*1320*/  @P0 FMUL.FTZ R196, R196, R207 ;  /* 0x000000cfc4c40220 */ /* 0x002fc40000410000 */
[----:B------:R-:W-:Y:S02]  /*1330*/  @P0 FADD.FTZ R193, -R149, R214 ;  /* 0x000000d695c10221 */ /* 0x000fe40000010100 */
[----:B---3--:R-:W-:Y:S02]  /*1340*/  @P0 FMUL.FTZ R191, R191, R88 ;  /* 0x00000058bfbf0220 */ /* 0x008fe40000410000 */
[----:B------:R-:W-:Y:S02]  /*1350*/  @P0 FADD.FTZ R90, -R146, R219 ;  /* 0x000000db925a0221 */ /* 0x000fe40000010100 */
[----:B------:R-:W-:Y:S02]  /*1360*/  @!P0 FMUL.FTZ R196, R181, R84 ;  /* 0x00000054b5c48220 */ /* 0x000fe40000410000 */
[----:B------:R-:W-:Y:S02]  /*1370*/  @P0 FADD.FTZ R88, -R144, R87 ;  /* 0x0000005790580221 */ /* 0x000fe40000010100 */
[----:B------:R-:W-:-:S02]  /*1380*/  @!P0 FADD.FTZ R86, R214, -R182 ;  /* 0x800000b6d6568221 */ /* 0x000fc40000010000 */
[----:B------:R-:W-:Y:S02]  /*1390*/  @!P0 FADD.FTZ R84, R219, -R182 ;  /* 0x800000b6db548221 */ /* 0x000fe40000010000 */
[----:B------:R-:W-:Y:S02]  /*13a0*/  FMUL.FTZ R187, R187, R152 ;  /* 0x00000098bbbb7220 */ /* 0x000fe40000410000 */
[C---:B------:R-:W-:Y:S02]  /*13b0*/  FADD.FTZ R116, R152.reuse, R116 ;  /* 0x0000007498747221 */ /* 0x040fe40000010000 */
[----:B------:R-:W-:Y:S02]  /*13c0*/  FFMA.FTZ R117, R152, R194, R117 ;  /* 0x000000c298757223 */ /* 0x000fe40000010075 */
[----:B------:R-:W-:Y:S02]  /*13d0*/  @P0 FMUL.FTZ R193, R193, R206 ;  /* 0x000000cec1c10220 */ /* 0x000fe40000410000 */
[----:B------:R-:W-:-:S02]  /*13e0*/  @P0 FMUL.FTZ R90, R90, R213 ;  /* 0x000000d55a5a0220 */ /* 0x000fc40000410000 */
[----:B------:R-:W-:Y:S02]  /*13f0*/  @P0 FADD.FTZ R152, -R148, R217 ;  /* 0x000000d994980221 */ /* 0x000fe40000010100 */
[----:B------:R-:W-:Y:S02]  /*1400*/  @P0 FMUL.FTZ R88, R88, R85 ;  /* 0x0000005558580220 */ /* 0x000fe40000410000 */
[----:B------:R-:W-:Y:S02]  /*1410*/  @!P0 FMUL.FTZ R193, R181, R86 ;  /* 0x00000056b5c18220 */ /* 0x000fe40000410000 */
[----:B------:R-:W-:Y:S02]  /*1420*/  @!P0 FMUL.FTZ R90, R181, R84 ;  /* 0x00000054b55a8220 */ /* 0x000fe40000410000 */
[----:B------:R-:W-:Y:S02]  /*1430*/  @P0 FADD.FTZ R189, -R145, R218 ;  /* 0x000000da91bd0221 */ /* 0x000fe40000010100 */
[----:B------:R-:W-:-:S02]  /*1440*/  @!P0 FADD.FTZ R206, R217, -R182 ;  /* 0x800000b6d9ce8221 */ /* 0x000fc40000010000 */
[----:B------:R-:W-:Y:S02]  /*1450*/  @!P0 FADD.FTZ R86, R218, -R182 ;  /* 0x800000b6da568221 */ /* 0x000fe40000010000 */
[----:B------:R-:W-:-:S04]  /*1460*/  IMAD.WIDE.U32 R84, R198, R197, c[0x0][0x1b8] ;  /* 0x00006e00c6547625 */ /* 0x000fc800078e00c5 */
[----:B------:R-:W-:Y:S02]  /*1470*/  @P0 FMUL.FTZ R152, R152, R209 ;  /* 0x000000d198980220 */ /* 0x000fe40000410000 */
[----:B------:R-:W-:Y:S02]  /*1480*/  @P0 FMUL.FTZ R189, R189, R210 ;  /* 0x000000d2bdbd0220 */ /* 0x000fe40000410000 */
[----:B------:R-:W-:Y:S02]  /*1490*/  @!P0 FMUL.FTZ R152, R181, R206 ;  /* 0x000000ceb5988220 */ /* 0x000fe40000410000 */
[----:B------:R-:W-:Y:S02]  /*14a0*/  @!P0 FADD.FTZ R206, R87, -R182 ;  /* 0x800000b657ce8221 */ /* 0x000fe40000010000 */
[----:B------:R-:W-:Y:S02]  /*14b0*/  @!P0 FMUL.FTZ R189, R181, R86 ;  /* 0x00000056b5bd8220 */ /* 0x000fe40000410000 */
[----:B------:R-:W3:Y:S01]  /*14c0*/  LDG.E.128 R84, [R84.64] ;  /* 0x0000000454547981 */ /* 0x000ee2000c1e1d00 */
[----:B------:R-:W-:Y:S01]  /*14d0*/  @!P0 FADD.FTZ R208, R216, -R182 ;  /* 0x800000b6d8d08221 */ /* 0x000fe20000010000 */
[----:B------:R-:W-:-:S02]  /*14e0*/  PRMT R214, RZ, 0x5410, R98 ;  /* 0x00005410ffd67816 */ /* 0x000fc40000000062 */
[----:B------:R-:W-:Y:S01]  /*14f0*/  PRMT R210, RZ, 0x5410, R68 ;  /* 0x00005410ffd27816 */ /* 0x000fe20000000044 */
[----:B------:R-:W-:Y:S01]  /*1500*/  @!P0 FMUL.FTZ R191, R181, R208 ;  /* 0x000000d0b5bf8220 */ /* 0x000fe20000410000 */
[--C-:B------:R-:W-:Y:S02]  /*1510*/  PRMT R197, RZ, 0x5410, R96.reuse ;  /* 0x00005410ffc57816 */ /* 0x100fe40000000060 */
[----:B------:R-:W-:Y:S02]  /*1520*/  PRMT R96, RZ, 0x7610, R96 ;  /* 0x00007610ff607816 */ /* 0x000fe40000000060 */
[----:B------:R-:W-:Y:S01]  /*1530*/  PRMT R205, RZ, 0x5410, R97 ;  /* 0x00005410ffcd7816 */ /* 0x000fe20000000061 */
[----:B------:R-:W0:Y:S01]  /*1540*/  @P0 MUFU.RCP R213, R210 ;  /* 0x000000d200d50308 */ /* 0x000e220000001000 */
        /* <DEDUP_REMOVED lines=8> */
[----:B------:R-:W-:-:S02]  /*15d0*/  PRMT R206, RZ, 0x5410, R70 ;  /* 0x00005410ffce7816 */ /* 0x000fc40000000046 */
[----:B------:R-:W-:Y:S01]  /*15e0*/  PRMT R214, RZ, 0x7610, R71 ;  /* 0x00007610ffd67816 */ /* 0x000fe20000000047 */
[----:B------:R-:W-:Y:S02]  /*15f0*/  FMUL.FTZ R199, R199, R96 ;  /* 0x00000060c7c77220 */ /* 0x000fe40000410000 */
[C---:B------:R-:W-:Y:S02]  /*1600*/  FADD.FTZ R25, R96.reuse, R25 ;  /* 0x0000001960197221 */ /* 0x040fe40000010000 */
[----:B------:R-:W-:Y:S02]  /*1610*/  FFMA.FTZ R49, R96, R196, R49 ;  /* 0x000000c460317223 */ /* 0x000fe40000010031 */
[----:B------:R-:W-:Y:S02]  /*1620*/  FMUL.FTZ R198, R201, R205 ;  /* 0x000000cdc9c67220 */ /* 0x000fe40000410000 */
[C---:B------:R-:W-:Y:S02]  /*1630*/  FADD.FTZ R22, R205.reuse, R22 ;  /* 0x00000016cd167221 */ /* 0x040fe40000010000 */
[----:B------:R-:W-:Y:S01]  /*1640*/  FFMA.FTZ R46, R205, R193, R46 ;  /* 0x000000c1cd2e7223 */ /* 0x000fe2000001002e */
[----:B------:R-:W-:Y:S01]  /*1650*/  PRMT R205, RZ, 0x7610, R70 ;  /* 0x00007610ffcd7816 */ /* 0x000fe20000000046 */
[----:B------:R-:W-:Y:S01]  /*1660*/  FMUL.FTZ R200, R200, R197 ;  /* 0x000000c5c8c87220 */ /* 0x000fe20000410000 */
[----:B------:R-:W-:Y:S01]  /*1670*/  PRMT R208, RZ, 0x5410, R69 ;  /* 0x00005410ffd07816 */ /* 0x000fe20000000045 */
[----:B------:R-:W-:Y:S01]  /*1680*/  FADD.FTZ R24, R197, R24 ;  /* 0x00000018c5187221 */ /* 0x000fe20000010000 */
[----:B------:R-:W1:Y:S01]  /*1690*/  @P0 MUFU.RCP R220, R206 ;  /* 0x000000ce00dc0308 */ /* 0x000e620000001000 */
[----:B------:R-:W-:-:S02]  /*16a0*/  FFMA.FTZ R48, R197, R195, R48 ;  /* 0x000000c3c5307223 */ /* 0x000fc40000010030 */
[----:B------:R-:W-:Y:S02]  /*16b0*/  FMUL.FTZ R96, R211, R216 ;  /* 0x000000d8d3607220 */ /* 0x000fe40000410000 */
[----:B------:R-:W-:Y:S02]  /*16c0*/  FMUL.FTZ R197, R202, R97 ;  /* 0x00000061cac57220 */ /* 0x000fe40000410000 */
[C---:B------:R-:W-:Y:S01]  /*16d0*/  FADD.FTZ R23, R97.reuse, R23 ;  /* 0x0000001761177221 */ /* 0x040fe20000010000 */
[----:B------:R-:W0:Y:S01]  /*16e0*/  @P0 MUFU.RCP R211, R214 ;  /* 0x000000d600d30308 */ /* 0x000e220000001000 */
[----:B------:R-:W-:Y:S02]  /*16f0*/  FFMA.FTZ R47, R97, R152, R47 ;  /* 0x00000098612f7223 */ /* 0x000fe4000001002f */
[----:B------:R-:W-:Y:S02]  /*1700*/  FMUL.FTZ R97, R212, R217 ;  /* 0x000000d9d4617220 */ /* 0x000fe40000410000 */
[----:B------:R-:W-:-:S02]  /*1710*/  FADD.FTZ R19, R217, R19 ;  /* 0x00000013d9137221 */ /* 0x000fc40000010000 */
[----:B------:R-:W-:Y:S01]  /*1720*/  FFMA.FTZ R43, R217, R88, R43 ;  /* 0x00000058d92b7223 */ /* 0x000fe2000001002b */
[----:B----4-:R-:W-:Y:S01]  /*1730*/  PRMT R217, RZ, 0x5410, R92 ;  /* 0x00005410ffd97816 */ /* 0x010fe2000000005c */
[----:B------:R-:W-:Y:S02]  /*1740*/  FMUL.FTZ R99, R204, R215 ;  /* 0x000000d7cc637220 */ /* 0x000fe40000410000 */
[C---:B------:R-:W-:Y:S02]  /*1750*/  FADD.FTZ R21, R215.reuse, R21 ;  /* 0x00000015d7157221 */ /* 0x040fe40000010000 */
[----:B------:R-:W-:Y:S01]  /*1760*/  FFMA.FTZ R45, R215, R90, R45 ;  /* 0x0000005ad72d7223 */ /* 0x000fe2000001002d */
[----:B------:R-:W-:Y:S01]  /*1770*/  @P0 MUFU.RCP R218, R208 ;  /* 0x000000d000da0308 */ /* 0x000fe20000001000 */
[----:B------:R-:W-:Y:S02]  /*1780*/  PRMT R212, RZ, 0x5410, R71 ;  /* 0x00005410ffd47816 */ /* 0x000fe40000000047 */
[----:B------:R-:W-:Y:S01]  /*1790*/  PRMT R223, RZ, 0x7610, R92 ;  /* 0x00007610ffdf7816 */ /* 0x000fe2000000005c */
[----:B------:R-:W-:-:S04]  /*17a0*/  @P0 FADD.FTZ R92, -R143, R217 ;  /* 0x000000d98f5c0221 */ /* 0x000fc80000010100 */
[----:B------:R-:W4:Y:S01]  /*17b0*/  @P0 MUFU.RCP R215, R205 ;  /* 0x000000cd00d70308 */ /* 0x000f220000001000 */
[----:B------:R-:W-:Y:S02]  /*17c0*/  PRMT R209, RZ, 0x7610, R68 ;  /* 0x00007610ffd17816 */ /* 0x000fe40000000044 */
[----:B------:R-:W-:Y:S02]  /*17d0*/  PRMT R224, RZ, 0x5410, R94 ;  /* 0x00005410ffe07816 */ /* 0x000fe4000000005e */
[----:B------:R-:W-:Y:S01]  /*17e0*/  PRMT R229, RZ, 0x7610, R95 ;  /* 0x00007610ffe57816 */ /* 0x000fe2000000005f */
[C---:B------:R-:W-:Y:S01]  /*17f0*/  FADD.FTZ R18, R216.reuse, R18 ;  /* 0x00000012d8127221 */ /* 0x040fe20000010000 */
[----:B------:R-:W-:Y:S01]  /*1800*/  PRMT R207, RZ, 0x7610, R69 ;  /* 0x00007610ffcf7816 */ /* 0x000fe20000000045 */
[----:B------:R-:W-:Y:S01]  /*1810*/  FFMA.FTZ R42, R216, R189, R42 ;  /* 0x000000bdd82a7223 */ /* 0x000fe2000001002a */
[----:B------:R-:W-:Y:S01]  /*1820*/  PRMT R227, RZ, 0x7610, R94 ;  /* 0x00007610ffe37816 */ /* 0x000fe2000000005e */
[----:B------:R-:W4:Y:S01]  /*1830*/  @P0 MUFU.RCP R216, R212 ;  /* 0x000000d400d80308 */ /* 0x000f220000001000 */
[----:B------:R-:W-:Y:S01]  /*1840*/  PRMT R222, RZ, 0x5410, R93 ;  /* 0x00005410ffde7816 */ /* 0x000fe2000000005d */
[----:B0-----:R-:W-:Y:S01]  /*1850*/  @P0 FMUL.FTZ R203, R92, R213 ;  /* 0x000000d55ccb0220 */ /* 0x001fe20000410000 */
[----:B------:R-:W-:Y:S01]  /*1860*/  PRMT R226, RZ, 0x5410, R95 ;  /* 0x00005410ffe27816 */ /* 0x000fe2000000005f */
[----:B------:R-:W-:-:S02]  /*1870*/  @P0 FADD.FTZ R95, -R139, R224 ;  /* 0x000000e08b5f0221 */ /* 0x000fc40000010100 */
[----:B------:R-:W-:Y:S02]  /*1880*/  @P0 FADD.FTZ R92, -R136, R229 ;  /* 0x000000e5885c0221 */ /* 0x000fe40000010100 */
[----:B------:R-:W0:Y:S01]  /*1890*/  @P0 MUFU.RCP R219, R209 ;  /* 0x000000d100db0308 */ /* 0x000e220000001000 */
[----:B------:R-:W-:Y:S02]  /*18a0*/  @P0 FADD.FTZ R94, -R138, R227 ;  /* 0x000000e38a5e0221 */ /* 0x000fe40000010100 */
[----:B------:R-:W-:Y:S02]  /*18b0*/  @P0 FADD.FTZ R201, -R141, R222 ;  /* 0x000000de8dc90221 */ /* 0x000fe40000010100 */
[----:B-1----:R-:W-:-:S03]  /*18c0*/  @P0 FMUL.FTZ R95, R95, R220 ;  /* 0x000000dc5f5f0220 */ /* 0x002fc60000410000 */
[----:B------:R-:W1:Y:S01]  /*18d0*/  @P0 MUFU.RCP R221, R207 ;  /* 0x000000cf00dd0308 */ /* 0x000e620000001000 */
[----:B------:R-:W-:Y:S01]  /*18e0*/  @P0 FMUL.FTZ R92, R92, R211 ;  /* 0x000000d35c5c0220 */ /* 0x000fe20000410000 */
[----:B------:R-:W-:Y:S01]  /*18f0*/  PRMT R211, RZ, 0x5410, R56 ;  /* 0x00005410ffd37816 */ /* 0x000fe20000000038 */
[----:B------:R-:W-:Y:S02]  /*1900*/  @!P0 FADD.FTZ R220, R222, -R182 ;  /* 0x800000b6dedc8221 */ /* 0x000fe40000010000 */
[----:B----4-:R-:W-:Y:S01]  /*1910*/  @P0 FMUL.FTZ R94, R94, R215 ;  /* 0x000000d75e5e0220 */ /* 0x010fe20000410000 */
[----:B------:R-:W-:Y:S01]  /*1920*/  PRMT R215, RZ, 0x5410, R81 ;  /* 0x00005410ffd77816 */ /* 0x000fe20000000051 */
[----:B------:R-:W-:Y:S01]  /*1930*/  @P0 FMUL.FTZ R201, R201, R218 ;  /* 0x000000dac9c90220 */ /* 0x000fe20000410000 */
[----:B------:R-:W-:Y:S01]  /*1940*/  PRMT R225, RZ, 0x7610, R93 ;  /* 0x00007610ffe17816 */ /* 0x000fe2000000005d */
[----:B------:R-:W-:Y:S01]  /*1950*/  @!P0 FMUL.FTZ R201, R181, R220 ;  /* 0x000000dcb5c98220 */ /* 0x000fe20000410000 */
[----:B------:R-:W4:Y:S01]  /*1960*/  @P0 MUFU.RCP R233, R211 ;  /* 0x000000d300e90308 */ /* 0x000f220000001000 */
[----:B------:R-:W-:-:S02]  /*1970*/  @P0 FADD.FTZ R93, -R137, R226 ;  /* 0x000000e2895d0221 */ /* 0x000fc40000010100 */
[----:B------:R-:W-:Y:S02]  /*1980*/  @P0 FADD.FTZ R204, -R142, R223 ;  /* 0x000000df8ecc0221 */ /* 0x000fe40000010100 */
[----:B------:R-:W-:Y:S02]  /*1990*/  @!P0 FADD.FTZ R218, R223, -R182 ;  /* 0x800000b6dfda8221 */ /* 0x000fe40000010000 */
[----:B------:R-:W-:Y:S02]  /*19a0*/  FMUL.FTZ R208, R208, R215 ;  /* 0x000000d7d0d07220 */ /* 0x000fe40000410000 */
[C---:B------:R-:W-:Y:S02]  /*19b0*/  FADD.FTZ R14, R215.reuse, R14 ;  /* 0x0000000ed70e7221 */ /* 0x040fe40000010000 */
[----:B------:R-:W-:Y:S01]  /*19c0*/  FFMA.FTZ R38, R215, R201, R38 ;  /* 0x000000c9d7267223 */ /* 0x000fe20000010026 */
[----:B------:R-:W-:Y:S01]  /*19d0*/  PRMT R215, RZ, 0x5410, R58 ;  /* 0x00005410ffd77816 */ /* 0x000fe2000000003a */
[----:B------:R-:W-:-:S02]  /*19e0*/  @P0 FADD.FTZ R202, -R140, R225 ;  /* 0x000000e18cca0221 */ /* 0x000fc40000010100 */
[----:B------:R-:W-:Y:S02]  /*19f0*/  @P0 FMUL.FTZ R93, R93, R216 ;  /* 0x000000d85d5d0220 */ /* 0x000fe40000410000 */
[----:B0-----:R-:W-:Y:S02]  /*1a00*/  @P0 FMUL.FTZ R204, R204, R219 ;  /* 0x000000dbcccc0220 */ /* 0x001fe40000410000 */
[----:B------:R-:W-:Y:S02]  /*1a10*/  @!P0 FADD.FTZ R216, R217, -R182 ;  /* 0x800000b6d9d88221 */ /* 0x000fe40000010000 */
[----:B------:R-:W-:Y:S01]  /*1a20*/  @!P0 FADD.FTZ R220, R226, -R182 ;  /* 0x800000b6e2dc8221 */ /* 0x000fe20000010000 */
[----:B------:R-:W-:Y:S01]  /*1a30*/  PRMT R226, RZ, 0x5410, R76 ;  /* 0x00005410ffe27816 */ /* 0x000fe2000000004c */
[----:B------:R-:W-:Y:S02]  /*1a40*/  @!P0 FMUL.FTZ R204, R181, R218 ;  /* 0x000000dab5cc8220 */ /* 0x000fe40000410000 */
[----:B------:R-:W-:-:S02]  /*1a50*/  @!P0 FADD.FTZ R218, R227, -R182 ;  /* 0x800000b6e3da8221 */ /* 0x000fc40000010000 */
[----:B-1----:R-:W-:Y:S01]  /*1a60*/  @P0 FMUL.FTZ R202, R202, R221 ;  /* 0x000000ddcaca0220 */ /* 0x002fe20000410000 */
[----:B------:R-:W0:Y:S01]  /*1a70*/  @P0 MUFU.RCP R227, R215 ;  /* 0x000000d700e30308 */ /* 0x000e220000001000 */
[----:B------:R-:W-:Y:S01]  /*1a80*/  @!P0 FMUL.FTZ R203, R181, R216 ;  /* 0x000000d8b5cb8220 */ /* 0x000fe20000410000 */
[----:B------:R-:W-:Y:S01]  /*1a90*/  PRMT R221, RZ, 0x7610, R56 ;  /* 0x00007610ffdd7816 */ /* 0x000fe20000000038 */
[----:B------:R-:W-:Y:S01]  /*1aa0*/  @!P0 FADD.FTZ R216, R224, -R182 ;  /* 0x800000b6e0d88221 */ /* 0x000fe20000010000 */
[--C-:B------:R-:W-:Y:S02]  /*1ab0*/  PRMT R232, RZ, 0x5410, R78.reuse ;  /* 0x00005410ffe87816 */ /* 0x100fe4000000004e */
[----:B------:R-:W-:Y:S01]  /*1ac0*/  PRMT R237, RZ, 0x7610, R78 ;  /* 0x00007610ffed7816 */ /* 0x000fe2000000004e */
[----:B------:R-:W-:Y:S01]  /*1ad0*/  @P0 FADD.FTZ R78, -R173, R226 ;  /* 0x000000e2ad4e0221 */ /* 0x000fe20000010100 */
[----:B------:R-:W-:Y:S01]  /*1ae0*/  PRMT R219, RZ, 0x5410, R57 ;  /* 0x00005410ffdb7816 */ /* 0x000fe20000000039 */
[----:B------:R-:W-:Y:S01]  /*1af0*/  @!P0 FMUL.FTZ R93, R181, R220 ;  /* 0x000000dcb55d8220 */ /* 0x000fe20000410000 */
[----:B------:R-:W1:Y:S01]  /*1b00*/  @P0 MUFU.RCP R224, R221 ;  /* 0x000000dd00e00308 */ /* 0x000e620000001000 */
[----:B------:R-:W-:Y:S01]  /*1b10*/  PRMT R220, RZ, 0x7610, R83 ;  /* 0x00007610ffdc7816 */ /* 0x000fe20000000053 */
[----:B------:R-:W-:-:S02]  /*1b20*/  @!P0 FMUL.FTZ R95, R181, R216 ;  /* 0x000000d8b55f8220 */ /* 0x000fc40000410000 */
[----:B----4-:R-:W-:Y:S01]  /*1b30*/  @P0 FMUL.FTZ R233, R78, R233 ;  /* 0x000000e94ee90220 */ /* 0x010fe20000410000 */
[----:B------:R-:W-:Y:S01]  /*1b40*/  PRMT R213, RZ, 0x5410, R80 ;  /* 0x00005410ffd57816 */ /* 0x000fe20000000050 */
[----:B------:R-:W-:Y:S02]  /*1b50*/  @!P0 FADD.FTZ R78, R226, -R182 ;  /* 0x800000b6e24e8221 */ /* 0x000fe40000010000 */
[----:B------:R-:W4:Y:S01]  /*1b60*/  @P0 MUFU.RCP R216, R219 ;  /* 0x000000db00d80308 */ /* 0x000f220000001000 */
[----:B------:R-:W-:Y:S01]  /*1b70*/  @!P0 FMUL.FTZ R94, R181, R218 ;  /* 0x000000dab55e8220 */ /* 0x000fe20000410000 */
[----:B------:R-:W-:Y:S02]  /*1b80*/  PRMT R80, RZ, 0x7610, R80 ;  /* 0x00007610ff507816 */ /* 0x000fe40000000050 */
[----:B------:R-:W-:Y:S01]  /*1b90*/  PRMT R223, RZ, 0x5410, R83 ;  /* 0x00005410ffdf7816 */ /* 0x000fe20000000053 */
[----:B------:R-:W-:Y:S01]  /*1ba0*/  FMUL.FTZ R83, R214, R220 ;  /* 0x000000dcd6537220 */ /* 0x000fe20000410000 */
[----:B------:R-:W-:Y:S01]  /*1bb0*/  PRMT R217, RZ, 0x7610, R57 ;  /* 0x00007610ffd97816 */ /* 0x000fe20000000039 */
[----:B------:R-:W-:Y:S01]  /*1bc0*/  @P0 FADD.FTZ R214, -R169, R232 ;  /* 0x000000e8a9d60221 */ /* 0x000fe20000010100 */
[----:B------:R-:W-:Y:S01]  /*1bd0*/  PRMT R218, RZ, 0x7610, R81 ;  /* 0x00007610ffda7816 */ /* 0x000fe20000000051 */
[----:B------:R-:W-:Y:S01]  /*1be0*/  @!P0 FMUL.FTZ R233, R181, R78 ;  /* 0x0000004eb5e98220 */ /* 0x000fe20000410000 */
[----:B------:R-:W-:Y:S01]  /*1bf0*/  PRMT R81, RZ, 0x5410, R82 ;  /* 0x00005410ff517816 */ /* 0x000fe20000000052 */
[----:B------:R-:W-:Y:S01]  /*1c00*/  @!P0 FADD.FTZ R222, R225, -R182 ;  /* 0x800000b6e1de8221 */ /* 0x000fe20000010000 */
[----:B------:R-:W-:Y:S01]  /*1c10*/  PRMT R231, RZ, 0x7610, R76 ;  /* 0x00007610ffe77816 */ /* 0x000fe2000000004c */
[----:B------:R-:W-:Y:S01]  /*1c20*/  @!P0 FADD.FTZ R78, R232, -R182 ;  /* 0x800000b6e84e8221 */ /* 0x000fe20000010000 */
[----:B------:R-:W-:Y:S01]  /*1c30*/  PRMT R82, RZ, 0x7610, R82 ;  /* 0x00007610ff527816 */ /* 0x000fe20000000052 */
[----:B------:R-:W1:Y:S01]  /*1c40*/  @P0 MUFU.RCP R225, R217 ;  /* 0x000000d900e10308 */ /* 0x000e620000001000 */
[----:B------:R-:W-:Y:S01]  /*1c50*/  FMUL.FTZ R209, R209, R80 ;  /* 0x00000050d1d17220 */ /* 0x000fe20000410000 */
[----:B------:R-:W-:Y:S01]  /*1c60*/  PRMT R228, RZ, 0x5410, R77 ;  /* 0x00005410ffe47816 */ /* 0x000fe2000000004d */
[C---:B------:R-:W-:Y:S01]  /*1c70*/  FADD.FTZ R17, R80.reuse, R17 ;  /* 0x0000001150117221 */ /* 0x040fe20000010000 */
[----:B------:R-:W-:Y:S01]  /*1c80*/  PRMT R235, RZ, 0x7610, R77 ;  /* 0x00007610ffeb7816 */ /* 0x000fe2000000004d */
[----:B------:R-:W-:Y:S01]  /*1c90*/  FFMA.FTZ R41, R80, R204, R41 ;  /* 0x000000cc50297223 */ /* 0x000fe20000010029 */
[----:B------:R-:W-:Y:S01]  /*1ca0*/  PRMT R80, RZ, 0x5410, R59 ;  /* 0x00005410ff507816 */ /* 0x000fe2000000003b */
[----:B0-----:R-:W-:-:S02]  /*1cb0*/  @P0 FMUL.FTZ R214, R214, R227 ;  /* 0x000000e3d6d60220 */ /* 0x001fc40000410000 */
[----:B------:R-:W-:Y:S02]  /*1cc0*/  @P0 FADD.FTZ R77, -R172, R231 ;  /* 0x000000e7ac4d0221 */ /* 0x000fe40000010100 */
        /* <DEDUP_REMOVED lines=8> */
[----:B------:R-:W-:-:S02]  /*1d50*/  FMUL.FTZ R82, R212, R223 ;  /* 0x000000dfd4527220 */ /* 0x000fc40000410000 */
[C---:B------:R-:W-:Y:S02]  /*1d60*/  FADD.FTZ R10, R223.reuse, R10 ;  /* 0x0000000adf0a7221 */ /* 0x040fe40000010000 */
[----:B------:R-:W-:Y:S02]  /*1d70*/  FFMA.FTZ R34, R223, R93, R34 ;  /* 0x0000005ddf227223 */ /* 0x000fe40000010022 */
[----:B------:R-:W0:Y:S01]  /*1d80*/  @P0 MUFU.RCP R223, R80 ;  /* 0x0000005000df0308 */ /* 0x000e220000001000 */
[----:B------:R-:W-:Y:S02]  /*1d90*/  @P0 FADD.FTZ R79, -R171, R228 ;  /* 0x000000e4ab4f0221 */ /* 0x000fe40000010100 */
[----:B------:R-:W-:Y:S02]  /*1da0*/  @!P0 FMUL.FTZ R202, R181, R222 ;  /* 0x000000deb5ca8220 */ /* 0x000fe40000410000 */
[----:B-1----:R-:W-:Y:S01]  /*1db0*/  @P0 FMUL.FTZ R224, R77, R224 ;  /* 0x000000e04de00220 */ /* 0x002fe20000410000 */
[----:B------:R-:W-:Y:S01]  /*1dc0*/  PRMT R77, RZ, 0x7610, R100 ;  /* 0x00007610ff4d7816 */ /* 0x000fe20000000064 */
[----:B------:R-:W-:-:S02]  /*1dd0*/  @!P0 FADD.FTZ R228, R228, -R182 ;  /* 0x800000b6e4e48221 */ /* 0x000fc40000010000 */
[----:B------:R-:W-:Y:S02]  /*1de0*/  FMUL.FTZ R100, R211, R78 ;  /* 0x0000004ed3647220 */ /* 0x000fe40000410000 */
[C---:B------:R-:W-:Y:S02]  /*1df0*/  FADD.FTZ R132, R78.reuse, R132 ;  /* 0x000000844e847221 */ /* 0x040fe40000010000 */
[----:B------:R-:W-:Y:S01]  /*1e00*/  FFMA.FTZ R133, R78, R233, R133 ;  /* 0x000000e94e857223 */ /* 0x000fe20000010085 */
[----:B------:R-:W-:Y:S01]  /*1e10*/  PRMT R76, RZ, 0x7610, R59 ;  /* 0x00007610ff4c7816 */ /* 0x000fe2000000003b */
[----:B------:R-:W-:Y:S01]  /*1e20*/  FMUL.FTZ R210, R210, R213 ;  /* 0x000000d5d2d27220 */ /* 0x000fe20000410000 */
[----:B------:R-:W1:Y:S01]  /*1e30*/  @P0 MUFU.RCP R78, R232 ;  /* 0x000000e8004e0308 */ /* 0x000e620000001000 */
[C---:B------:R-:W-:Y:S02]  /*1e40*/  FADD.FTZ R16, R213.reuse, R16 ;  /* 0x00000010d5107221 */ /* 0x040fe40000010000 */
[----:B------:R-:W-:Y:S01]  /*1e50*/  FFMA.FTZ R40, R213, R203, R40 ;  /* 0x000000cbd5287223 */ /* 0x000fe20000010028 */
[----:B------:R-:W-:Y:S01]  /*1e60*/  PRMT R213, RZ, 0x7610, R58 ;  /* 0x00007610ffd57816 */ /* 0x000fe2000000003a */
[----:B----4-:R-:W-:Y:S01]  /*1e70*/  @P0 FMUL.FTZ R216, R79, R216 ;  /* 0x000000d84fd80220 */ /* 0x010fe20000410000 */
[----:B------:R-:W-:Y:S01]  /*1e80*/  PRMT R79, RZ, 0x5410, R101 ;  /* 0x00005410ff4f7816 */ /* 0x000fe20000000065 */
[----:B------:R-:W-:-:S02]  /*1e90*/  FMUL.FTZ R207, R207, R218 ;  /* 0x000000dacfcf7220 */ /* 0x000fc40000410000 */
[C---:B------:R-:W-:Y:S02]  /*1ea0*/  FADD.FTZ R15, R218.reuse, R15 ;  /* 0x0000000fda0f7221 */ /* 0x040fe40000010000 */
[----:B------:R-:W-:Y:S02]  /*1eb0*/  FFMA.FTZ R39, R218, R202, R39 ;  /* 0x000000cada277223 */ /* 0x000fe40000010027 */
[----:B------:R-:W-:Y:S02]  /*1ec0*/  @P0 FADD.FTZ R218, -R170, R235 ;  /* 0x000000ebaada0221 */ /* 0x000fe40000010100 */
[----:B------:R-:W-:Y:S02]  /*1ed0*/  @!P0 FMUL.FTZ R216, R181, R228 ;  /* 0x000000e4b5d88220 */ /* 0x000fe40000410000 */
[----:B------:R-:W-:Y:S02]  /*1ee0*/  @!P0 FADD.FTZ R230, R235, -R182 ;  /* 0x800000b6ebe68221 */ /* 0x000fe40000010000 */
[----:B------:R-:W-:-:S02]  /*1ef0*/  @!P0 FADD.FTZ R222, R229, -R182 ;  /* 0x800000b6e5de8221 */ /* 0x000fc40000010000 */
[----:B------:R-:W-:Y:S01]  /*1f00*/  FMUL.FTZ R206, R206, R81 ;  /* 0x00000051cece7220 */ /* 0x000fe20000410000 */
[----:B------:R4:W-:Y:S01]  /*1f10*/  @P0 MUFU.RCP R229, R76 ;  /* 0x0000004c00e50308 */ /* 0x0009e20000001000 */
[C---:B------:R-:W-:Y:S02]  /*1f20*/  FADD.FTZ R12, R81.reuse, R12 ;  /* 0x0000000c510c7221 */ /* 0x040fe40000010000 */
[----:B------:R-:W-:Y:S01]  /*1f30*/  FFMA.FTZ R36, R81, R95, R36 ;  /* 0x0000005f51247223 */ /* 0x000fe20000010024 */
[----:B------:R-:W-:Y:S01]  /*1f40*/  PRMT R101, RZ, 0x7610, R101 ;  /* 0x00007610ff657816 */ /* 0x000fe20000000065 */
[----:B------:R-:W-:Y:S02]  /*1f50*/  @P0 FMUL.FTZ R218, R218, R225 ;  /* 0x000000e1dada0220 */ /* 0x000fe40000410000 */
[----:B------:R-:W-:Y:S01]  /*1f60*/  FMUL.FTZ R219, R219, R79 ;  /* 0x0000004fdbdb7220 */ /* 0x000fe20000410000 */
[----:B------:R-:W0:Y:S01]  /*1f70*/  @P0 MUFU.RCP R81, R213 ;  /* 0x000000d500510308 */ /* 0x000e220000001000 */
[----:B------:R-:W-:-:S02]  /*1f80*/  FADD.FTZ R128, R79, R128 ;  /* 0x000000804f807221 */ /* 0x000fc40000010000 */
[----:B------:R-:W-:Y:S01]  /*1f90*/  FFMA.FTZ R129, R79, R216, R129 ;  /* 0x000000d84f817223 */ /* 0x000fe20000010081 */
[----:B--2---:R-:W-:Y:S01]  /*1fa0*/  PRMT R79, RZ, 0x5410, R52 ;  /* 0x00005410ff4f7816 */ /* 0x004fe20000000034 */
[----:B------:R-:W-:Y:S02]  /*1fb0*/  @!P0 FMUL.FTZ R218, R181, R230 ;  /* 0x000000e6b5da8220 */ /* 0x000fe40000410000 */
[----:B------:R-:W-:Y:S01]  /*1fc0*/  @P0 FADD.FTZ R212, -R167, R234 ;  /* 0x000000eaa7d40221 */ /* 0x000fe20000010100 */
[----:B------:R-:W-:Y:S01]  /*1fd0*/  PRMT R225, RZ, 0x7610, R103 ;  /* 0x00007610ffe17816 */ /* 0x000fe20000000067 */
[----:B------:R-:W-:Y:S02]  /*1fe0*/  FMUL.FTZ R217, R217, R101 ;  /* 0x00000065d9d97220 */ /* 0x000fe40000410000 */
[C---:B------:R-:W-:Y:S02]  /*1ff0*/  FADD.FTZ R126, R101.reuse, R126 ;  /* 0x0000007e657e7221 */ /* 0x040fe40000010000 */
[----:B------:R-:W-:-:S02]  /*2000*/  FFMA.FTZ R127, R101, R218, R127 ;  /* 0x000000da657f7223 */ /* 0x000fc4000001007f */
[----:B------:R-:W-:Y:S02]  /*2010*/  @!P0 FMUL.FTZ R92, R181, R222 ;  /* 0x000000deb55c8220 */ /* 0x000fe40000410000 */
[----:B0-----:R-:W-:Y:S01]  /*2020*/  @P0 FMUL.FTZ R212, R212, R223 ;  /* 0x000000dfd4d40220 */ /* 0x001fe20000410000 */
[----:B------:R-:W-:Y:S01]  /*2030*/  PRMT R223, RZ, 0x5410, R103 ;  /* 0x00005410ffdf7816 */ /* 0x000fe20000000067 */
[----:B------:R-:W-:Y:S02]  /*2040*/  @P0 FADD.FTZ R101, -R134, R79 ;  /* 0x0000004f86650221 */ /* 0x000fe40000010100 */
[----:B------:R-:W-:Y:S02]  /*2050*/  @!P0 FADD.FTZ R226, R231, -R182 ;  /* 0x800000b6e7e28221 */ /* 0x000fe40000010000 */
[----:B------:R-:W-:Y:S02]  /*2060*/  @!P0 FADD.FTZ R228, R234, -R182 ;  /* 0x800000b6eae48221 */ /* 0x000fe40000010000 */
[----:B------:R-:W-:-:S02]  /*2070*/  FADD.FTZ R11, R220, R11 ;  /* 0x0000000bdc0b7221 */ /* 0x000fc40000010000 */
[----:B------:R-:W-:Y:S02]  /*2080*/  FFMA.FTZ R35, R220, R92, R35 ;  /* 0x0000005cdc237223 */ /* 0x000fe40000010023 */
[----:B------:R-:W-:Y:S01]  /*2090*/  FMUL.FTZ R103, R76, R225 ;  /* 0x000000e14c677220 */ /* 0x000fe20000410000 */
[----:B----4-:R-:W-:Y:S01]  /*20a0*/  PRMT R76, RZ, 0x5410, R74 ;  /* 0x00005410ff4c7816 */ /* 0x010fe2000000004a */
[----:B-1----:R-:W-:Y:S01]  /*20b0*/  @P0 FMUL.FTZ R101, R101, R78 ;  /* 0x0000004e65650220 */ /* 0x002fe20000410000 */
[----:B------:R-:W-:Y:S01]  /*20c0*/  PRMT R78, RZ, 0x7610, R52 ;  /* 0x00007610ff4e7816 */ /* 0x000fe20000000034 */
[----:B------:R-:W-:Y:S02]  /*20d0*/  @P0 FADD.FTZ R220, -R168, R237 ;  /* 0x000000eda8dc0221 */ /* 0x000fe40000010100 */
[----:B------:R-:W-:Y:S02]  /*20e0*/  @P0 FADD.FTZ R222, -R166, R239 ;  /* 0x000000efa6de0221 */ /* 0x000fe40000010100 */
[----:B------:R-:W-:-:S02]  /*20f0*/  @!P0 FADD.FTZ R230, R239, -R182 ;  /* 0x800000b6efe68221 */ /* 0x000fc40000010000 */
[----:B------:R-:W-:Y:S02]  /*2100*/  FMUL.FTZ R221, R221, R77 ;  /* 0x0000004ddddd7220 */ /* 0x000fe40000410000 */
[----:B------:R-:W-:Y:S02]  /*2110*/  FMUL.FTZ R211, R80, R223 ;  /* 0x000000df50d37220 */ /* 0x000fe40000410000 */
[----:B------:R-:W-:Y:S02]  /*2120*/  FADD.FTZ R52, RZ, R100 ;  /* 0x00000064ff347221 */ /* 0x000fe40000010000 */
[C---:B------:R-:W-:Y:S02]  /*2130*/  @!P0 FMUL.FTZ R224, R181.reuse, R226 ;  /* 0x000000e2b5e08220 */ /* 0x040fe40000410000 */
[----:B------:R-:W-:Y:S02]  /*2140*/  FFMA.FTZ R80, R100, R233, RZ ;  /* 0x000000e964507223 */ /* 0x000fe400000100ff */
[----:B------:R-:W-:-:S02]  /*2150*/  @!P0 FMUL.FTZ R212, R181, R228 ;  /* 0x000000e4b5d48220 */ /* 0x000fc40000410000 */
[----:B------:R-:W-:Y:S01]  /*2160*/  @P0 FMUL.FTZ R220, R220, R81 ;  /* 0x00000051dcdc0220 */ /* 0x000fe20000410000 */
[----:B------:R-:W0:Y:S01]  /*2170*/  @P0 MUFU.RCP R228, R76 ;  /* 0x0000004c00e40308 */ /* 0x000e220000001000 */
[----:B------:R-:W-:Y:S01]  /*2180*/  @P0 FMUL.FTZ R222, R222, R229 ;  /* 0x000000e5dede0220 */ /* 0x000fe20000410000 */
[----:B------:R-:W-:Y:S01]  /*2190*/  PRMT R81, RZ, 0x5410, R102 ;  /* 0x00005410ff517816 */ /* 0x000fe20000000066 */
[----:B------:R-:W-:Y:S02]  /*21a0*/  @!P0 FMUL.FTZ R222, R181, R230 ;  /* 0x000000e6b5de8220 */ /* 0x000fe40000410000 */
[----:B------:R-:W-:Y:S02]  /*21b0*/  FADD.FTZ R52, R52, R221 ;  /* 0x000000dd34347221 */ /* 0x000fe40000010000 */
[----:B------:R-:W-:Y:S02]  /*21c0*/  FFMA.FTZ R80, R221, R224, R80 ;  /* 0x000000e0dd507223 */ /* 0x000fe40000010050 */
[----:B------:R-:W-:-:S02]  /*21d0*/  FADD.FTZ R118, R225, R118 ;  /* 0x00000076e1767221 */ /* 0x000fc40000010000 */
[----:B------:R-:W-:Y:S02]  /*21e0*/  FFMA.FTZ R119, R225, R222, R119 ;  /* 0x000000dee1777223 */ /* 0x000fe40000010077 */
[----:B------:R-:W-:Y:S01]  /*21f0*/  FADD.FTZ R52, R52, R219 ;  /* 0x000000db34347221 */ /* 0x000fe20000010000 */
[----:B------:R-:W-:Y:S01]  /*2200*/  PRMT R231, RZ, 0x7610, R72 ;  /* 0x00007610ffe77816 */ /* 0x000fe20000000048 */
[----:B------:R-:W-:Y:S02]  /*2210*/  FMUL.FTZ R215, R215, R81 ;  /* 0x00000051d7d77220 */ /* 0x000fe40000410000 */
[C---:B------:R-:W-:Y:S02]  /*2220*/  FADD.FTZ R124, R81.reuse, R124 ;  /* 0x0000007c517c7221 */ /* 0x040fe40000010000 */
[----:B------:R-:W-:Y:S01]  /*2230*/  FFMA.FTZ R125, R81, R214, R125 ;  /* 0x000000d6517d7223 */ /* 0x000fe2000001007d */
[----:B------:R-:W-:Y:S01]  /*2240*/  PRMT R81, RZ, 0x5410, R54 ;  /* 0x00005410ff517816 */ /* 0x000fe20000000036 */
[----:B------:R-:W-:Y:S01]  /*2250*/  FFMA.FTZ R225, R219, R216, R80 ;  /* 0x000000d8dbe17223 */ /* 0x000fe20000010050 */
[----:B------:R-:W-:Y:S01]  /*2260*/  PRMT R102, RZ, 0x7610, R102 ;  /* 0x00007610ff667816 */ /* 0x000fe20000000066 */
[C---:B------:R-:W-:Y:S01]  /*2270*/  FADD.FTZ R130, R77.reuse, R130 ;  /* 0x000000824d827221 */ /* 0x040fe20000010000 */
[----:B------:R-:W-:Y:S01]  /*2280*/  PRMT R80, RZ, 0x7610, R53 ;  /* 0x00007610ff507816 */ /* 0x000fe20000000035 */
[----:B------:R-:W-:Y:S01]  /*2290*/  FFMA.FTZ R131, R77, R224, R131 ;  /* 0x000000e04d837223 */ /* 0x000fe20000010083 */
[----:B------:R-:W-:Y:S01]  /*22a0*/  PRMT R77, RZ, 0x5410, R53 ;  /* 0x00005410ff4d7816 */ /* 0x000fe20000000035 */
[----:B------:R-:W-:Y:S01]  /*22b0*/  FADD.FTZ R52, R52, R217 ;  /* 0x000000d934347221 */ /* 0x000fe20000010000 */
[----:B------:R-:W1:Y:S01]  /*22c0*/  @P0 MUFU.RCP R227, R231 ;  /* 0x000000e700e30308 */ /* 0x000e620000001000 */
[----:B------:R-:W-:-:S02]  /*22d0*/  @!P0 FADD.FTZ R226, R237, -R182 ;  /* 0x800000b6ede28221 */ /* 0x000fc40000010000 */
[----:B------:R-:W-:Y:S02]  /*22e0*/  FFMA.FTZ R53, R217, R218, R225 ;  /* 0x000000dad9357223 */ /* 0x000fe400000100e1 */
[----:B------:R-:W-:Y:S02]  /*22f0*/  @P0 FADD.FTZ R225, -R176, R81 ;  /* 0x00000051b0e10221 */ /* 0x000fe40000010100 */
[----:B------:R-:W-:Y:S02]  /*2300*/  FMUL.FTZ R213, R213, R102 ;  /* 0x00000066d5d57220 */ /* 0x000fe40000410000 */
[----:B------:R-:W-:Y:S02]  /*2310*/  FADD.FTZ R52, R52, R215 ;  /* 0x000000d734347221 */ /* 0x000fe40000010000 */
[----:B------:R-:W-:Y:S02]  /*2320*/  @!P0 FMUL.FTZ R220, R181, R226 ;  /* 0x000000e2b5dc8220 */ /* 0x000fe40000410000 */
[----:B------:R-:W-:-:S02]  /*2330*/  FFMA.FTZ R53, R215, R214, R53 ;  /* 0x000000d6d7357223 */ /* 0x000fc40000010035 */
[----:B0-----:R-:W-:Y:S02]  /*2340*/  @P0 FMUL.FTZ R225, R225, R228 ;  /* 0x000000e4e1e10220 */ /* 0x001fe40000410000 */
[----:B------:R-:W-:Y:S02]  /*2350*/  FADD.FTZ R228, R52, R213 ;  /* 0x000000d534e47221 */ /* 0x000fe40000010000 */
[-C--:B------:R-:W-:Y:S02]  /*2360*/  FFMA.FTZ R53, R213, R220.reuse, R53 ;  /* 0x000000dcd5357223 */ /* 0x080fe40000010035 */
[----:B------:R-:W-:Y:S02]  /*2370*/  FADD.FTZ R234, R228, R211 ;  /* 0x000000d3e4ea7221 */ /* 0x000fe40000010000 */
[C---:B------:R-:W-:Y:S02]  /*2380*/  FADD.FTZ R122, R102.reuse, R122 ;  /* 0x0000007a667a7221 */ /* 0x040fe40000010000 */
[----:B------:R-:W-:-:S02]  /*2390*/  FFMA.FTZ R123, R102, R220, R123 ;  /* 0x000000dc667b7223 */ /* 0x000fc4000001007b */
[----:B------:R-:W-:Y:S02]  /*23a0*/  FFMA.FTZ R53, R211, R212, R53 ;  /* 0x000000d4d3357223 */ /* 0x000fe40000010035 */
[----:B------:R-:W-:Y:S02]  /*23b0*/  @P0 FADD.FTZ R102, -R175, R78 ;  /* 0x0000004eaf660221 */ /* 0x000fe40000010100 */
[----:B------:R-:W-:Y:S02]  /*23c0*/  @!P0 FADD.FTZ R78, R78, -R182 ;  /* 0x800000b64e4e8221 */ /* 0x000fe40000010000 */
[----:B------:R-:W-:Y:S02]  /*23d0*/  FADD.FTZ R234, R234, R103 ;  /* 0x00000067eaea7221 */ /* 0x000fe40000010000 */
[----:B------:R-:W-:Y:S02]  /*23e0*/  FFMA.FTZ R53, R103, R222, R53 ;  /* 0x000000de67357223 */ /* 0x000fe40000010035 */
[----:B-1----:R-:W-:-:S02]  /*23f0*/  @P0 FMUL.FTZ R102, R102, R227 ;  /* 0x000000e366660220 */ /* 0x002fc40000410000 */
[----:B------:R-:W-:Y:S02]  /*2400*/  @!P0 FMUL.FTZ R102, R181, R78 ;  /* 0x0000004eb5668220 */ /* 0x000fe40000410000 */
[----:B------:R-:W-:Y:S02]  /*2410*/  @!P0 FADD.FTZ R228, R79, -R182 ;  /* 0x800000b64fe48221 */ /* 0x000fe40000010000 */
[----:B------:R-:W-:Y:S01]  /*2420*/  FADD.FTZ R78, R234, R187 ;  /* 0x000000bbea4e7221 */ /* 0x000fe20000010000 */
[----:B------:R-:W-:Y:S01]  /*2430*/  PRMT R230, RZ, 0x5410, R73 ;  /* 0x00005410ffe67816 */ /* 0x000fe20000000049 */
[----:B------:R-:W-:Y:S02]  /*2440*/  FFMA.FTZ R79, R187, R194, R53 ;  /* 0x000000c2bb4f7223 */ /* 0x000fe40000010035 */
[----:B------:R-:W-:Y:S01]  /*2450*/  FADD.FTZ R236, R78, R185 ;  /* 0x000000b94eec7221 */ /* 0x000fe20000010000 */
[----:B------:R-:W0:Y:S01]  /*2460*/  @P0 MUFU.RCP R226, R230 ;  /* 0x000000e600e20308 */ /* 0x000e220000001000 */
[----:B------:R-:W-:Y:S01]  /*2470*/  FFMA.FTZ R79, R185, R192, R79 ;  /* 0x000000c0b94f7223 */ /* 0x000fe2000001004f */
[----:B------:R-:W-:Y:S01]  /*2480*/  PRMT R229, RZ, 0x7610, R73 ;  /* 0x00007610ffe57816 */ /* 0x000fe20000000049 */
[----:B------:R-:W-:-:S02]  /*2490*/  FADD.FTZ R236, R236, R183 ;  /* 0x000000b7ecec7221 */ /* 0x000fc40000010000 */
[----:B------:R-:W-:Y:S02]  /*24a0*/  FFMA.FTZ R79, R183, R190, R79 ;  /* 0x000000beb74f7223 */ /* 0x000fe4000001004f */
[----:B------:R-:W-:Y:S01]  /*24b0*/  FADD.FTZ R236, R236, R161 ;  /* 0x000000a1ecec7221 */ /* 0x000fe20000010000 */
[----:B------:R-:W1:Y:S01]  /*24c0*/  @P0 MUFU.RCP R235, R229 ;  /* 0x000000e500eb0308 */ /* 0x000e620000001000 */
[----:B------:R-:W-:Y:S02]  /*24d0*/  FFMA.FTZ R79, R161, R188, R79 ;  /* 0x000000bca14f7223 */ /* 0x000fe4000001004f */
[----:B------:R-:W-:Y:S02]  /*24e0*/  FADD.FTZ R236, R236, R157 ;  /* 0x0000009decec7221 */ /* 0x000fe40000010000 */
[C---:B------:R-:W-:Y:S02]  /*24f0*/  FADD.FTZ R120, R223.reuse, R120 ;  /* 0x00000078df787221 */ /* 0x040fe40000010000 */
[----:B------:R-:W-:-:S02]  /*2500*/  FFMA.FTZ R121, R223, R212, R121 ;  /* 0x000000d4df797223 */ /* 0x000fc40000010079 */
[----:B------:R-:W-:Y:S02]  /*2510*/  FFMA.FTZ R79, R157, R186, R79 ;  /* 0x000000ba9d4f7223 */ /* 0x000fe4000001004f */
[----:B------:R-:W-:Y:S02]  /*2520*/  @P0 FADD.FTZ R223, -R174, R77 ;  /* 0x0000004daedf0221 */ /* 0x000fe40000010100 */
[----:B------:R-:W-:Y:S02]  /*2530*/  FADD.FTZ R236, R236, R153 ;  /* 0x00000099ecec7221 */ /* 0x000fe40000010000 */
[----:B------:R-:W-:Y:S02]  /*2540*/  FFMA.FTZ R79, R153, R184, R79 ;  /* 0x000000b8994f7223 */ /* 0x000fe4000001004f */
[----:B0-----:R-:W-:Y:S02]  /*2550*/  @P0 FMUL.FTZ R223, R223, R226 ;  /* 0x000000e2dfdf0220 */ /* 0x001fe40000410000 */
[----:B------:R-:W-:-:S02]  /*2560*/  @P0 FADD.FTZ R226, -R177, R80 ;  /* 0x00000050b1e20221 */ /* 0x000fc40000010100 */
[----:B------:R-:W-:Y:S01]  /*2570*/  FADD.FTZ R236, R236, R91 ;  /* 0x0000005becec7221 */ /* 0x000fe20000010000 */
[----:B------:R-:W-:Y:S01]  /*2580*/  PRMT R52, RZ, 0x7610, R74 ;  /* 0x00007610ff347816 */ /* 0x000fe2000000004a */
[----:B------:R-:W-:Y:S02]  /*2590*/  FFMA.FTZ R79, R91, R160, R79 ;  /* 0x000000a05b4f7223 */ /* 0x000fe4000001004f */
[----:B-1----:R-:W-:Y:S02]  /*25a0*/  @P0 FMUL.FTZ R226, R226, R235 ;  /* 0x000000ebe2e20220 */ /* 0x002fe40000410000 */
[----:B------:R-:W-:Y:S01]  /*25b0*/  FADD.FTZ R235, R236, R89 ;  /* 0x00000059eceb7221 */ /* 0x000fe20000010000 */
[----:B------:R-:W0:Y:S01]  /*25c0*/  @P0 MUFU.RCP R227, R52 ;  /* 0x0000003400e30308 */ /* 0x000e220000001000 */
[----:B------:R-:W-:Y:S01]  /*25d0*/  FFMA.FTZ R79, R89, R156, R79 ;  /* 0x0000009c594f7223 */ /* 0x000fe2000001004f */
[----:B------:R-:W-:Y:S01]  /*25e0*/  PRMT R53, RZ, 0x5410, R75 ;  /* 0x00005410ff357816 */ /* 0x000fe2000000004b */
[----:B------:R-:W-:Y:S01]  /*25f0*/  FADD.FTZ R236, R235, R200 ;  /* 0x000000c8ebec7221 */ /* 0x000fe20000010000 */
[----:B------:R-:W-:Y:S01]  /*2600*/  PRMT R78, RZ, 0x7610, R54 ;  /* 0x00007610ff4e7816 */ /* 0x000fe20000000036 */
[----:B------:R-:W-:Y:S01]  /*2610*/  FFMA.FTZ R79, R200, R195, R79 ;  /* 0x000000c3c84f7223 */ /* 0x000fe2000001004f */
[----:B------:R-:W-:Y:S01]  /*2620*/  PRMT R237, RZ, 0x5410, R55 ;  /* 0x00005410ffed7816 */ /* 0x000fe20000000037 */
[----:B------:R-:W-:Y:S01]  /*2630*/  @!P0 FADD.FTZ R54, R77, -R182 ;  /* 0x800000b64d368221 */ /* 0x000fe20000010000 */
[----:B------:R-:W-:Y:S01]  /*2640*/  PRMT R239, RZ, 0x7610, R55 ;  /* 0x00007610ffef7816 */ /* 0x000fe20000000037 */
[----:B------:R-:W-:Y:S01]  /*2650*/  FADD.FTZ R55, R236, R199 ;  /* 0x000000c7ec377221 */ /* 0x000fe20000010000 */
[----:B------:R-:W1:Y:S01]  /*2660*/  @P0 MUFU.RCP R234, R53 ;  /* 0x0000003500ea0308 */ /* 0x000e620000001000 */
[----:B------:R-:W-:-:S02]  /*2670*/  FFMA.FTZ R79, R199, R196, R79 ;  /* 0x000000c4c74f7223 */ /* 0x000fc4000001004f */
[----:B------:R-:W-:Y:S01]  /*2680*/  @!P0 FMUL.FTZ R223, R181, R54 ;  /* 0x00000036b5df8220 */ /* 0x000fe20000410000 */
[----:B------:R-:W-:Y:S01]  /*2690*/  PRMT R54, RZ, 0x7610, R75 ;  /* 0x00007610ff367816 */ /* 0x000fe2000000004b */
[----:B------:R-:W-:Y:S02]  /*26a0*/  FADD.FTZ R238, R55, R198 ;  /* 0x000000c637ee7221 */ /* 0x000fe40000010000 */
[----:B------:R-:W-:Y:S02]  /*26b0*/  @!P0 FMUL.FTZ R101, R181, R228 ;  /* 0x000000e4b5658220 */ /* 0x000fe40000410000 */
[----:B------:R-:W-:Y:S01]  /*26c0*/  FFMA.FTZ R79, R198, R193, R79 ;  /* 0x000000c1c64f7223 */ /* 0x000fe2000001004f */
[----:B------:R-:W2:Y:S01]  /*26d0*/  @P0 MUFU.RCP R77, R54 ;  /* 0x00000036004d0308 */ /* 0x000ea20000001000 */
[----:B------:R-:W-:Y:S02]  /*26e0*/  @P0 FADD.FTZ R228, -R179, R78 ;  /* 0x0000004eb3e40221 */ /* 0x000fe40000010100 */
[----:B------:R-:W-:-:S02]  /*26f0*/  @!P0 FADD.FTZ R78, R78, -R182 ;  /* 0x800000b64e4e8221 */ /* 0x000fc40000010000 */
[----:B------:R-:W-:Y:S02]  /*2700*/  FADD.FTZ R55, R238, R197 ;  /* 0x000000c5ee377221 */ /* 0x000fe40000010000 */
[----:B------:R-:W-:Y:S02]  /*2710*/  FFMA.FTZ R79, R197, R152, R79 ;  /* 0x00000098c54f7223 */ /* 0x000fe4000001004f */
[----:B0-----:R-:W-:Y:S02]  /*2720*/  @P0 FMUL.FTZ R228, R228, R227 ;  /* 0x000000e3e4e40220 */ /* 0x001fe40000410000 */
[----:B------:R-:W-:Y:S02]  /*2730*/  @!P0 FADD.FTZ R80, R80, -R182 ;  /* 0x800000b650508221 */ /* 0x000fe40000010000 */
[----:B------:R-:W-:Y:S02]  /*2740*/  @!P0 FMUL.FTZ R228, R181, R78 ;  /* 0x0000004eb5e48220 */ /* 0x000fe40000410000 */
[----:B------:R-:W-:-:S02]  /*2750*/  FADD.FTZ R78, R55, R98 ;  /* 0x00000062374e7221 */ /* 0x000fc40000010000 */
[----:B------:R-:W-:Y:S02]  /*2760*/  @P0 FADD.FTZ R227, -R178, R237 ;  /* 0x000000edb2e30221 */ /* 0x000fe40000010100 */
[----:B------:R-:W-:Y:S02]  /*2770*/  FFMA.FTZ R79, R98, R191, R79 ;  /* 0x000000bf624f7223 */ /* 0x000fe4000001004f */
[----:B------:R-:W-:Y:S02]  /*2780*/  @!P0 FMUL.FTZ R226, R181, R80 ;  /* 0x00000050b5e28220 */ /* 0x000fe40000410000 */
[----:B------:R-:W-:Y:S02]  /*2790*/  @!P0 FADD.FTZ R80, R81, -R182 ;  /* 0x800000b651508221 */ /* 0x000fe40000010000 */
[----:B------:R-:W-:Y:S02]  /*27a0*/  FADD.FTZ R55, R78, R99 ;  /* 0x000000634e377221 */ /* 0x000fe40000010000 */
[----:B-1----:R-:W-:-:S02]  /*27b0*/  @P0 FMUL.FTZ R227, R227, R234 ;  /* 0x000000eae3e30220 */ /* 0x002fc40000410000 */
[----:B------:R-:W-:Y:S02]  /*27c0*/  FFMA.FTZ R79, R99, R90, R79 ;  /* 0x0000005a634f7223 */ /* 0x000fe4000001004f */
[----:B------:R-:W-:Y:S02]  /*27d0*/  @!P0 FADD.FTZ R234, R237, -R182 ;  /* 0x800000b6edea8221 */ /* 0x000fe40000010000 */
[----:B------:R-:W-:Y:S02]  /*27e0*/  @!P0 FADD.FTZ R236, R239, -R182 ;  /* 0x800000b6efec8221 */ /* 0x000fe40000010000 */
[----:B------:R-:W-:Y:S02]  /*27f0*/  @P0 FADD.FTZ R182, -R180, R239 ;  /* 0x000000efb4b60221 */ /* 0x000fe40000010100 */
[----:B------:R-:W-:Y:S02]  /*2800*/  @!P0 FMUL.FTZ R225, R181, R80 ;  /* 0x00000050b5e18220 */ /* 0x000fe40000410000 */
[----:B------:R-:W-:-:S02]  /*2810*/  FADD.FTZ R80, R55, R96 ;  /* 0x0000006037507221 */ /* 0x000fc40000010000 */
[----:B------:R-:W-:Y:S02]  /*2820*/  FFMA.FTZ R79, R96, R189, R79 ;  /* 0x000000bd604f7223 */ /* 0x000fe4000001004f */
[----:B--2---:R-:W-:Y:S02]  /*2830*/  @P0 FMUL.FTZ R182, R182, R77 ;  /* 0x0000004db6b60220 */ /* 0x004fe40000410000 */
[----:B------:R-:W-:Y:S02]  /*2840*/  FADD.FTZ R77, R80, R97 ;  /* 0x00000061504d7221 */ /* 0x000fe40000010000 */
[----:B------:R-:W-:Y:S01]  /*2850*/  FFMA.FTZ R80, R97, R88, R79 ;  /* 0x0000005861507223 */ /* 0x000fe2000001004f */
[--C-:B---3--:R-:W-:Y:S02]  /*2860*/  PRMT R81, RZ, 0x5410, R86.reuse ;  /* 0x00005410ff517816 */ /* 0x108fe40000000056 */
[----:B------:R-:W-:Y:S01]  /*2870*/  PRMT R79, RZ, 0x7610, R86 ;  /* 0x00007610ff4f7816 */ /* 0x000fe20000000056 */
[----:B------:R-:W-:Y:S01]  /*2880*/  FADD.FTZ R86, R77, R210 ;  /* 0x000000d24d567221 */ /* 0x000fe20000010000 */
[----:B------:R-:W-:-:S02]  /*2890*/  PRMT R55, RZ, 0x5410, R85 ;  /* 0x00005410ff377816 */ /* 0x000fc40000000055 */
[----:B------:R-:W-:Y:S01]  /*28a0*/  PRMT R78, RZ, 0x7610, R85 ;  /* 0x00007610ff4e7816 */ /* 0x000fe20000000055 */
[----:B------:R-:W-:Y:S01]  /*28b0*/  FFMA.FTZ R85, R210, R203, R80 ;  /* 0x000000cbd2557223 */ /* 0x000fe20000010050 */
[--C-:B------:R-:W-:Y:S02]  /*28c0*/  PRMT R80, RZ, 0x5410, R87.reuse ;  /* 0x00005410ff507816 */ /* 0x100fe40000000057 */
[----:B------:R-:W-:Y:S01]  /*28d0*/  PRMT R77, RZ, 0x7610, R87 ;  /* 0x00007610ff4d7816 */ /* 0x000fe20000000057 */
[----:B------:R-:W-:Y:S02]  /*28e0*/  FADD.FTZ R87, R86, R209 ;  /* 0x000000d156577221 */ /* 0x000fe40000010000 */
[----:B------:R-:W-:Y:S01]  /*28f0*/  FFMA.FTZ R85, R209, R204, R85 ;  /* 0x000000ccd1557223 */ /* 0x000fe20000010055 */
[----:B------:R-:W-:Y:S01]  /*2900*/  PRMT R235, RZ, 0x5410, R84 ;  /* 0x00005410ffeb7816 */ /* 0x000fe20000000054 */
[----:B------:R-:W-:Y:S01]  /*2910*/  FADD.FTZ R86, R87, R208 ;  /* 0x000000d057567221 */ /* 0x000fe20000010000 */
[----:B------:R-:W-:Y:S01]  /*2920*/  PRMT R84, RZ, 0x7610, R84 ;  /* 0x00007610ff547816 */ /* 0x000fe20000000054 */
[----:B------:R-:W-:-:S02]  /*2930*/  FFMA.FTZ R85, R208, R201, R85 ;  /* 0x000000c9d0557223 */ /* 0x000fc40000010055 */
[----:B------:R-:W-:Y:S02]  /*2940*/  FADD.FTZ R87, R86, R207 ;  /* 0x000000cf56577221 */ /* 0x000fe40000010000 */
[----:B------:R-:W-:Y:S02]  /*2950*/  FFMA.FTZ R85, R207, R202, R85 ;  /* 0x000000cacf557223 */ /* 0x000fe40000010055 */
[----:B------:R-:W-:Y:S02]  /*2960*/  FMUL.FTZ R231, R231, R84 ;  /* 0x00000054e7e77220 */ /* 0x000fe40000410000 */
[C---:B------:R-:W-:Y:S02]  /*2970*/  FADD.FTZ R9, R84.reuse, R9 ;  /* 0x0000000954097221 */ /* 0x040fe40000010000 */
[----:B------:R-:W-:Y:S02]  /*2980*/  FFMA.FTZ R33, R84, R102, R33 ;  /* 0x0000006654217223 */ /* 0x000fe40000010021 */
[----:B------:R-:W-:-:S02]  /*2990*/  FADD.FTZ R84, R87, R206 ;  /* 0x000000ce57547221 */ /* 0x000fc40000010000 */
[----:B------:R-:W-:Y:S02]  /*29a0*/  FFMA.FTZ R85, R206, R95, R85 ;  /* 0x0000005fce557223 */ /* 0x000fe40000010055 */
[----:B------:R-:W-:Y:S02]  /*29b0*/  FADD.FTZ R87, R84, R205 ;  /* 0x000000cd54577221 */ /* 0x000fe40000010000 */
[----:B------:R-:W-:Y:S02]  /*29c0*/  FFMA.FTZ R85, R205, R94, R85 ;  /* 0x0000005ecd557223 */ /* 0x000fe40000010055 */
[----:B------:R-:W-:Y:S02]  /*29d0*/  FADD.FTZ R84, R87, R82 ;  /* 0x0000005257547221 */ /* 0x000fe40000010000 */
[----:B------:R-:W-:Y:S02]  /*29e0*/  FFMA.FTZ R85, R82, R93, R85 ;  /* 0x0000005d52557223 */ /* 0x000fe40000010055 */
[----:B------:R-:W-:-:S02]  /*29f0*/  FMUL.FTZ R230, R230, R55 ;  /* 0x00000037e6e67220 */ /* 0x000fc40000410000 */
        /* <DEDUP_REMOVED lines=8> */
[----:B------:R-:W-:Y:S02]  /*2a80*/  FADD.FTZ R55, R76, R231 ;  /* 0x000000e74c377221 */ /* 0x000fe40000010000 */
[----:B------:R-:W-:Y:S02]  /*2a90*/  FFMA.FTZ R85, R231, R102, R85 ;  /* 0x00000066e7557223 */ /* 0x000fe40000010055 */
[----:B------:R-:W-:Y:S02]  /*2aa0*/  FMUL.FTZ R87, R52, R79 ;  /* 0x0000004f34577220 */ /* 0x000fe40000410000 */
[----:B------:R-:W-:-:S02]  /*2ab0*/  FMUL.FTZ R229, R229, R78 ;  /* 0x0000004ee5e57220 */ /* 0x000fc40000410000 */
[----:B------:R-:W-:Y:S02]  /*2ac0*/  FADD.FTZ R52, R55, R230 ;  /* 0x000000e637347221 */ /* 0x000fe40000010000 */
[----:B------:R-:W-:Y:S02]  /*2ad0*/  FFMA.FTZ R85, R230, R223, R85 ;  /* 0x000000dfe6557223 */ /* 0x000fe40000010055 */
[----:B------:R-:W-:Y:S02]  /*2ae0*/  FMUL.FTZ R84, R53, R80 ;  /* 0x0000005035547220 */ /* 0x000fe40000410000 */
[----:B------:R-:W-:Y:S02]  /*2af0*/  FADD.FTZ R53, R52, R229 ;  /* 0x000000e534357221 */ /* 0x000fe40000010000 */
[----:B------:R-:W-:Y:S02]  /*2b00*/  FFMA.FTZ R85, R229, R226, R85 ;  /* 0x000000e2e5557223 */ /* 0x000fe40000010055 */
[----:B------:R-:W-:-:S02]  /*2b10*/  FADD.FTZ R52, R53, R86 ;  /* 0x0000005635347221 */ /* 0x000fc40000010000 */
[----:B------:R-:W-:Y:S01]  /*2b20*/  FFMA.FTZ R85, R86, R225, R85 ;  /* 0x000000e156557223 */ /* 0x000fe20000010055 */
[----:B------:R-:W-:Y:S01]  /*2b30*/  SHF.R.U32.HI R55, RZ, 0x5, R0 ;  /* 0x00000005ff377819 */ /* 0x000fe20000011600 */
[----:B------:R-:W-:Y:S02]  /*2b40*/  FADD.FTZ R53, R52, R87 ;  /* 0x0000005734357221 */ /* 0x000fe40000010000 */
[----:B------:R-:W-:Y:S02]  /*2b50*/  @!P0 FMUL.FTZ R227, R181, R234 ;  /* 0x000000eab5e38220 */ /* 0x000fe40000410000 */
[----:B------:R-:W-:Y:S01]  /*2b60*/  FFMA.FTZ R52, R87, R228, R85 ;  /* 0x000000e457347223 */ /* 0x000fe20000010055 */
[----:B------:R-:W-:Y:S01]  /*2b70*/  LOP3.LUT R234, R55, 0x7fffffc, RZ, 0xc0, !PT ;  /* 0x07fffffc37ea7812 */ /* 0x000fe200078ec0ff */
[----:B------:R-:W-:Y:S02]  /*2b80*/  FMUL.FTZ R85, R54, R77 ;  /* 0x0000004d36557220 */ /* 0x000fe40000410000 */
[----:B------:R-:W-:-:S02]  /*2b90*/  @!P0 FMUL.FTZ R182, R181, R236 ;  /* 0x000000ecb5b68220 */ /* 0x000fc40000410000 */
        /* <DEDUP_REMOVED lines=20> */
.L_x_2371:
        /* <DEDUP_REMOVED lines=18> */
.L_x_2372:
[----:B------:R-:W-:Y:S01]  /*2e00*/  @!P0 LOP3.LUT R55, R55, 0x3, RZ, 0xc0, !PT ;  /* 0x0000000337378812 */ /* 0x000fe200078ec0ff */
[----:B--2---:R-:W-:Y:S01]  /*2e10*/  FADD.FTZ R80, R80, R79 ;  /* 0x0000004f50507221 */ /* 0x004fe20000010000 */
[----:B------:R-:W-:Y:S01]  /*2e20*/  WARPSYNC 0xffffffff ;  /* 0xffffffff00007948 */ /* 0x000fe20003800000 */
[----:B01----:R-:W-:Y:S01]  /*2e30*/  FADD.FTZ R81, R52, R81 ;  /* 0x0000005134517221 */ /* 0x003fe20000010000 */
[----:B------:R-:W-:-:S05]  /*2e40*/  @!P0 IADD3 R235, R234, R55, RZ ;  /* 0x00000037eaeb8210 */ /* 0x000fca0007ffe0ff */
[----:B------:R-:W-:Y:S04]  /*2e50*/  @!P0 STS.64 [R235.X8+0x5000], R80 ;  /* 0x00500050eb008388 */ /* 0x000fe80000008a00 */
[----:B------:R-:W-:Y:S06]  /*2e60*/  BAR.SYNC.DEFER_BLOCKING 0x0 ;  /* 0x0000000000007b1d */ /* 0x000fec0000010000 */
[----:B------:R-:W0:Y:S04]  /*2e70*/  LDS.128 R52, [R234.X8+0x5000] ;  /* 0x00500000ea347984 */ /* 0x000e280000008c00 */
        /* <DEDUP_REMOVED lines=57> */
[----:B------:R-:W-:Y:S01]  /*3210*/  FMUL.FTZ R103, R181, R92 ;  /* 0x0000005cb5677220 */ /* 0x000fe20000410000 */
        /* <DEDUP_REMOVED lines=16> */
[C---:B------:R-:W-:Y:S01]  /*3320*/  FMUL.FTZ R190, R181.reuse, R190 ;  /* 0x000000beb5be7220 */ /* 0x040fe20000410000 */
[----:B------:R-:W-:Y:S01]  /*3330*/  MOV R101, 0x10 ;  /* 0x0000001000657802 */ /* 0x000fe20000000f00 */
[----:B------:R-:W-:-:S02]  /*3340*/  FMUL.FTZ R83, R181, R188 ;  /* 0x000000bcb5537220 */ /* 0x000fc40000410000 */
[----:B------:R-:W-:Y:S02]  /*3350*/  FADD.FTZ R216, R219, -R216 ;  /* 0x800000d8dbd87221 */ /* 0x000fe40000010000 */
[----:B------:R-:W-:Y:S01]  /*3360*/  FADD.FTZ R218, R217, -R218 ;  /* 0x800000dad9da7221 */ /* 0x000fe20000010000 */
[----:B------:R-:W-:Y:S01]  /*3370*/  F2FP.BF16.PACK_AB R77, R83, R190 ;  /* 0x000000be534d723e */ /* 0x000fe200000010ff */
[----:B------:R-:W-:Y:S02]  /*3380*/  FADD.FTZ R214, R215, -R214 ;  /* 0x800000d6d7d67221 */ /* 0x000fe40000010000 */
[----:B------:R-:W-:Y:S02]  /*3390*/  FADD.FTZ R220, R213, -R220 ;  /* 0x800000dcd5dc7221 */ /* 0x000fe40000010000 */
[----:B------:R-:W-:Y:S02]  /*33a0*/  FADD.FTZ R212, R211, -R212 ;  /* 0x800000d4d3d47221 */ /* 0x000fe40000010000 */
[----:B------:R-:W-:-:S02]  /*33b0*/  FMUL.FTZ R96, R181, R96 ;  /* 0x00000060b5607220 */ /* 0x000fc40000410000 */
[----:B------:R-:W-:Y:S02]  /*33c0*/  FMUL.FTZ R95, R181, R88 ;  /* 0x00000058b55f7220 */ /* 0x000fe40000410000 */
[C---:B------:R-:W-:Y:S01]  /*33d0*/  IMAD R92, R135.reuse, 0x280, R92 ;  /* 0x00000280875c7824 */ /* 0x040fe200078e025c */
[----:B------:R-:W-:Y:S01]  /*33e0*/  IADD3 R135, R135, c[0x0][0x160], RZ ;  /* 0x0000580087877a10 */ /* 0x000fe20007ffe0ff */
[----:B------:R-:W-:Y:S01]  /*33f0*/  FADD.FTZ R194, R187, -R194 ;  /* 0x800000c2bbc27221 */ /* 0x000fe20000010000 */
[----:B------:R-:W-:Y:S01]  /*3400*/  F2FP.BF16.PACK_AB R83, R95, R96 ;  /* 0x000000605f53723e */ /* 0x000fe200000010ff */
[----:B------:R-:W-:Y:S01]  /*3410*/  FADD.FTZ R192, R185, -R192 ;  /* 0x800000c0b9c07221 */ /* 0x000fe20000010000 */
[C---:B------:R-:W-:Y:S01]  /*3420*/  IADD3 R94, R92.reuse, 0x80, RZ ;  /* 0x000000805c5e7810 */ /* 0x040fe20007ffe0ff */
        /* <DEDUP_REMOVED lines=21> */
[C---:B------:R-:W-:Y:S01]  /*3580*/  FMUL.FTZ R82, R181.reuse, R98 ;  /* 0x00000062b5527220 */ /* 0x040fe20000410000 */
[----:B------:R-:W-:Y:S01]  /*3590*/  IADD3 R98, R92, 0x180, RZ ;  /* 0x000001805c627810 */ /* 0x000fe20007ffe0ff */
        /* <DEDUP_REMOVED lines=16> */
[C---:B------:R-:W-:Y:S01]  /*36a0*/  FMUL.FTZ R160, R181.reuse, R160 ;  /* 0x000000a0b5a07220 */ /* 0x040fe20000410000 */
[----:B------:R-:W-:Y:S01]  /*36b0*/  SEL R184, RZ, 0x1, P1 ;  /* 0x00000001ffb87807 */ /* 0x000fe20000800000 */
        /* <DEDUP_REMOVED lines=41> */
.L_x_2369:
        /* <DEDUP_REMOVED lines=66> */
.L_x_2366:
[----:B------:R-:W0:Y:S01]  /*3d70*/  S2UR UR6, SR_CTAID.X ;  /* 0x00000000000679c3 */ /* 0x000e220000002500 */
[C---:B------:R-:W-:Y:S01]  /*3d80*/  LOP3.LUT R2, R0.reuse, 0x7f, RZ, 0xc0, !PT ;  /* 0x0000007f00027812 */ /* 0x040fe200078ec0ff */
[----:B-----5:R-:W-:Y:S01]  /*3d90*/  HFMA2.MMA R27, -RZ, RZ, 0, 1.9073486328125e-06 ;  /* 0x00000020ff1b7435 */ /* 0x020fe200000001ff */
[----:B0-----:R-:W-:-:S05]  /*3da0*/  LEA.HI R3, R0, UR6, RZ, 0x19 ;  /* 0x0000000600037c11 */ /* 0x001fca000f8fc8ff */
[----:B------:R-:W-:-:S04]  /*3db0*/  IMAD R0, R3, 0x280, R2 ;  /* 0x0000028003007824 */ /* 0x000fc800078e0202 */
        /* <DEDUP_REMOVED lines=35> */
.L_x_2367:
[----:B------:R-:W-:Y:S01]  /*3ff0*/  HFMA2.MMA R77, -RZ, RZ, 0, 9.5367431640625e-07 ;  /* 0x00000010ff4d7435 */ /* 0x000fe200000001ff */
[----:B------:R-:W-:-:S02]  /*4000*/  MOV R76, R79 ;  /* 0x0000004f004c7202 */ /* 0x000fc40000000f00 */
[----:B------:R-:W-:Y:S02]  /*4010*/  MOV R78, 0x1f ;  /* 0x0000001f004e7802 */ /* 0x000fe40000000f00 */
[----:B------:R-:W-:Y:S02]  /*4020*/  MOV R235, 0xffffffff ;  /* 0xffffffff00eb7802 */ /* 0x000fe40000000f00 */
[----:B------:R-:W-:Y:S02]  /*4030*/  MOV R52, 0x4050 ;  /* 0x0000405000347802 */ /* 0x000fe40000000f00 */
[----:B------:R-:W-:Y:S05]  /*4040*/  CALL.REL.NOINC `($__internal_173_$__cuda_sm70_shflsync_down_p) ;  /* 0x0000046000007944 */ /* 0x000fea0003c00000 */
[----:B-1----:R-:W-:Y:S01]  /*4050*/  MOV R54, R76 ;  /* 0x0000004c00367202 */ /* 0x002fe20000000f00 */
[----:B0-----:R-:W-:Y:S05]  /*4060*/  BRA `(.L_x_2371) ;  /* 0xffffec7000007947 */ /* 0x001fea000383ffff */
.L_x_2368:
[----:B------:R-:W-:Y:S01]  /*4070*/  HFMA2.MMA R77, -RZ, RZ, 0, 9.5367431640625e-07 ;  /* 0x00000010ff4d7435 */ /* 0x000fe200000001ff */
[----:B------:R-:W-:Y:S02]  /*4080*/  MOV R76, R81 ;  /* 0x00000051004c7202 */ /* 0x000fe40000000f00 */
[----:B------:R-:W-:Y:S02]  /*4090*/  MOV R78, 0x1f ;  /* 0x0000001f004e7802 */ /* 0x000fe40000000f00 */
[----:B------:R-:W-:-:S02]  /*40a0*/  MOV R235, 0xffffffff ;  /* 0xffffffff00eb7802 */ /* 0x000fc40000000f00 */
[----:B------:R-:W-:Y:S02]  /*40b0*/  MOV R52, 0x40d0 ;  /* 0x000040d000347802 */ /* 0x000fe40000000f00 */
[----:B01----:R-:W-:Y:S05]  /*40c0*/  CALL.REL.NOINC `($__internal_173_$__cuda_sm70_shflsync_down_p) ;  /* 0x000003e000007944 */ /* 0x003fea0003c00000 */
[----:B------:R-:W-:Y:S01]  /*40d0*/  FADD.FTZ R79, R79, R54 ;  /* 0x000000364f4f7221 */ /* 0x000fe20000010000 */
[----:B0-----:R-:W-:Y:S01]  /*40e0*/  HFMA2.MMA R77, -RZ, RZ, 0, 4.76837158203125e-07 ;  /* 0x00000008ff4d7435 */ /* 0x001fe200000001ff */
[----:B-1----:R-:W-:Y:S01]  /*40f0*/  FADD.FTZ R81, R81, R76 ;  /* 0x0000004c51517221 */ /* 0x002fe20000010000 */
[----:B------:R-:W-:Y:S02]  /*4100*/  MOV R78, 0x1f ;  /* 0x0000001f004e7802 */ /* 0x000fe40000000f00 */
[----:B------:R-:W-:Y:S02]  /*4110*/  MOV R235, 0xffffffff ;  /* 0xffffffff00eb7802 */ /* 0x000fe40000000f00 */
[----:B------:R-:W-:Y:S02]  /*4120*/  MOV R76, R79 ;  /* 0x0000004f004c7202 */ /* 0x000fe40000000f00 */
[----:B------:R-:W-:Y:S02]  /*4130*/  MOV R52, 0x4150 ;  /* 0x0000415000347802 */ /* 0x000fe40000000f00 */
[----:B------:R-:W-:Y:S05]  /*4140*/  CALL.REL.NOINC `($__internal_173_$__cuda_sm70_shflsync_down_p) ;  /* 0x0000036000007944 */ /* 0x000fea0003c00000 */
[----:B0-----:R-:W-:Y:S01]  /*4150*/  HFMA2.MMA R77, -RZ, RZ, 0, 4.76837158203125e-07 ;  /* 0x00000008ff4d7435 */ /* 0x001fe200000001ff */
[----:B-1----:R-:W-:-:S02]  /*4160*/  MOV R54, R76 ;  /* 0x0000004c00367202 */ /* 0x002fc40000000f00 */
[----:B------:R-:W-:Y:S02]  /*4170*/  MOV R76, R81 ;  /* 0x00000051004c7202 */ /* 0x000fe40000000f00 */
[----:B------:R-:W-:Y:S02]  /*4180*/  MOV R78, 0x1f ;  /* 0x0000001f004e7802 */ /* 0x000fe40000000f00 */
[----:B------:R-:W-:Y:S02]  /*4190*/  MOV R235, 0xffffffff ;  /* 0xffffffff00eb7802 */ /* 0x000fe40000000f00 */
[----:B------:R-:W-:Y:S02]  /*41a0*/  MOV R52, 0x41c0 ;  /* 0x000041c000347802 */ /* 0x000fe40000000f00 */
[----:B------:R-:W-:Y:S05]  /*41b0*/  CALL.REL.NOINC `($__internal_173_$__cuda_sm70_shflsync_down_p) ;  /* 0x000002f000007944 */ /* 0x000fea0003c00000 */
[----:B------:R-:W-:Y:S01]  /*41c0*/  FADD.FTZ R79, R54, R79 ;  /* 0x0000004f364f7221 */ /* 0x000fe20000010000 */
[----:B0-----:R-:W-:Y:S01]  /*41d0*/  HFMA2.MMA R77, -RZ, RZ, 0, 2.384185791015625e-07 ;  /* 0x00000004ff4d7435 */ /* 0x001fe200000001ff */
[----:B-1----:R-:W-:Y:S01]  /*41e0*/  FADD.FTZ R81, R81, R76 ;  /* 0x0000004c51517221 */ /* 0x002fe20000010000 */
[----:B------:R-:W-:Y:S02]  /*41f0*/  MOV R78, 0x1f ;  /* 0x0000001f004e7802 */ /* 0x000fe40000000f00 */
[----:B------:R-:W-:-:S02]  /*4200*/  MOV R235, 0xffffffff ;  /* 0xffffffff00eb7802 */ /* 0x000fc40000000f00 */
[----:B------:R-:W-:Y:S02]  /*4210*/  MOV R76, R79 ;  /* 0x0000004f004c7202 */ /* 0x000fe40000000f00 */
[----:B------:R-:W-:Y:S02]  /*4220*/  MOV R52, 0x4240 ;  /* 0x0000424000347802 */ /* 0x000fe40000000f00 */
[----:B------:R-:W-:Y:S05]  /*4230*/  CALL.REL.NOINC `($__internal_173_$__cuda_sm70_shflsync_down_p) ;  /* 0x0000027000007944 */ /* 0x000fea0003c00000 */
[----:B0-----:R-:W-:Y:S01]  /*4240*/  HFMA2.MMA R77, -RZ, RZ, 0, 2.384185791015625e-07 ;  /* 0x00000004ff4d7435 */ /* 0x001fe200000001ff */
[----:B-1----:R-:W-:Y:S02]  /*4250*/  MOV R54, R76 ;  /* 0x0000004c00367202 */ /* 0x002fe40000000f00 */
[----:B------:R-:W-:Y:S02]  /*4260*/  MOV R76, R81 ;  /* 0x00000051004c7202 */ /* 0x000fe40000000f00 */
[----:B------:R-:W-:Y:S02]  /*4270*/  MOV R78, 0x1f ;  /* 0x0000001f004e7802 */ /* 0x000fe40000000f00 */
[----:B------:R-:W-:Y:S02]  /*4280*/  MOV R235, 0xffffffff ;  /* 0xffffffff00eb7802 */ /* 0x000fe40000000f00 */
[----:B------:R-:W-:-:S02]  /*4290*/  MOV R52, 0x42b0 ;  /* 0x000042b000347802 */ /* 0x000fc40000000f00 */
[----:B------:R-:W-:Y:S05]  /*42a0*/  CALL.REL.NOINC `($__internal_173_$__cuda_sm70_shflsync_down_p) ;  /* 0x0000020000007944 */ /* 0x000fea0003c00000 */
[----:B------:R-:W-:Y:S01]  /*42b0*/  FADD.FTZ R79, R54, R79 ;  /* 0x0000004f364f7221 */ /* 0x000fe20000010000 */
[----:B0-----:R-:W-:Y:S01]  /*42c0*/  HFMA2.MMA R77, -RZ, RZ, 0, 1.1920928955078125e-07 ;  /* 0x00000002ff4d7435 */ /* 0x001fe200000001ff */
[----:B-1----:R-:W-:Y:S01]  /*42d0*/  FADD.FTZ R81, R81, R76 ;  /* 0x0000004c51517221 */ /* 0x002fe20000010000 */
[----:B------:R-:W-:-:S02]  /*42e0*/  MOV R78, 0x1f ;  /* 0x0000001f004e7802 */ /* 0x000fc40000000f00 */
[----:B------:R-:W-:Y:S02]  /*42f0*/  MOV R235, 0xffffffff ;  /* 0xffffffff00eb7802 */ /* 0x000fe40000000f00 */
[----:B------:R-:W-:Y:S02]  /*4300*/  MOV R76, R79 ;  /* 0x0000004f004c7202 */ /* 0x000fe40000000f00 */
[----:B------:R-:W-:Y:S02]  /*4310*/  MOV R52, 0x4330 ;  /* 0x0000433000347802 */ /* 0x000fe40000000f00 */
[----:B------:R-:W-:Y:S05]  /*4320*/  CALL.REL.NOINC `($__internal_173_$__cuda_sm70_shflsync_down_p) ;  /* 0x0000018000007944 */ /* 0x000fea0003c00000 */
[----:B0-----:R-:W-:Y:S01]  /*4330*/  HFMA2.MMA R77, -RZ, RZ, 0, 1.1920928955078125e-07 ;  /* 0x00000002ff4d7435 */ /* 0x001fe200000001ff */
[----:B-1----:R-:W-:Y:S02]  /*4340*/  MOV R54, R76 ;  /* 0x0000004c00367202 */ /* 0x002fe40000000f00 */
[----:B------:R-:W-:Y:S02]  /*4350*/  MOV R76, R81 ;  /* 0x00000051004c7202 */ /* 0x000fe40000000f00 */
[----:B------:R-:W-:Y:S02]  /*4360*/  MOV R78, 0x1f ;  /* 0x0000001f004e7802 */ /* 0x000fe40000000f00 */
[----:B------:R-:W-:-:S02]  /*4370*/  MOV R235, 0xffffffff ;  /* 0xffffffff00eb7802 */ /* 0x000fc40000000f00 */
[----:B------:R-:W-:Y:S02]  /*4380*/  MOV R52, 0x43a0 ;  /* 0x000043a000347802 */ /* 0x000fe40000000f00 */
[----:B------:R-:W-:Y:S05]  /*4390*/  CALL.REL.NOINC `($__internal_173_$__cuda_sm70_shflsync_down_p) ;  /* 0x0000011000007944 */ /* 0x000fea0003c00000 */
[----:B------:R-:W-:Y:S01]  /*43a0*/  FADD.FTZ R79, R54, R79 ;  /* 0x0000004f364f7221 */ /* 0x000fe20000010000 */
[----:B0-----:R-:W-:Y:S01]  /*43b0*/  HFMA2.MMA R77, -RZ, RZ, 0, 5.9604644775390625e-08 ;  /* 0x00000001ff4d7435 */ /* 0x001fe200000001ff */
[----:B-1----:R-:W-:Y:S01]  /*43c0*/  FADD.FTZ R81, R81, R76 ;  /* 0x0000004c51517221 */ /* 0x002fe20000010000 */
[----:B------:R-:W-:Y:S02]  /*43d0*/  MOV R78, 0x1f ;  /* 0x0000001f004e7802 */ /* 0x000fe40000000f00 */
[----:B------:R-:W-:Y:S02]  /*43e0*/  MOV R235, 0xffffffff ;  /* 0xffffffff00eb7802 */ /* 0x000fe40000000f00 */
[----:B------:R-:W-:Y:S02]  /*43f0*/  MOV R76, R79 ;  /* 0x0000004f004c7202 */ /* 0x000fe40000000f00 */
[----:B------:R-:W-:Y:S02]  /*4400*/  MOV R52, 0x4420 ;  /* 0x0000442000347802 */ /* 0x000fe40000000f00 */
[----:B------:R-:W-:Y:S05]  /*4410*/  CALL.REL.NOINC `($__internal_173_$__cuda_sm70_shflsync_down_p) ;  /* 0x0000009000007944 */ /* 0x000fea0003c00000 */
[----:B0-----:R-:W-:Y:S01]  /*4420*/  HFMA2.MMA R77, -RZ, RZ, 0, 5.9604644775390625e-08 ;  /* 0x00000001ff4d7435 */ /* 0x001fe200000001ff */
[----:B-1----:R-:W-:-:S02]  /*4430*/  MOV R80, R76 ;  /* 0x0000004c00507202 */ /* 0x002fc40000000f00 */
[----:B------:R-:W-:Y:S02]  /*4440*/  MOV R76, R81 ;  /* 0x00000051004c7202 */ /* 0x000fe40000000f00 */
[----:B------:R-:W-:Y:S02]  /*4450*/  MOV R78, 0x1f ;  /* 0x0000001f004e7802 */ /* 0x000fe40000000f00 */
[----:B------:R-:W-:Y:S02]  /*4460*/  MOV R235, 0xffffffff ;  /* 0xffffffff00eb7802 */ /* 0x000fe40000000f00 */
[----:B------:R-:W-:Y:S02]  /*4470*/  MOV R52, 0x4490 ;  /* 0x0000449000347802 */ /* 0x000fe40000000f00 */
[----:B------:R-:W-:Y:S05]  /*4480*/  CALL.REL.NOINC `($__internal_173_$__cuda_sm70_shflsync_down_p) ;  /* 0x0000002000007944 */ /* 0x000fea0003c00000 */
[----:B-1----:R-:W-:Y:S01]  /*4490*/  MOV R52, R76 ;  /* 0x0000004c00347202 */ /* 0x002fe20000000f00 */
[----:B0-----:R-:W-:Y:S05]  /*44a0*/  BRA `(.L_x_2372) ;  /* 0xffffe95000007947 */ /* 0x001fea000383ffff */
        .weak           $__internal_173_$__cuda_sm70_shflsync_down_p
        .type           $__internal_173_$__cuda_sm70_shflsync_down_p,@function
        .size           $__internal_173_$__cuda_sm70_shflsync_down_p,(.L_x_3580 - $__internal_173_$__cuda_sm70_shflsync_down_p)
$__internal_173_$__cuda_sm70_shflsync_down_p:
[----:B------:R-:W-:Y:S01]  /*44b0*/  HFMA2.MMA R53, -RZ, RZ, 0, 0 ;  /* 0x00000000ff357435 */ /* 0x000fe200000001ff */
[----:B------:R-:W-:Y:S04]  /*44c0*/  WARPSYNC R235 ;  /* 0x000000eb00007348 */ /* 0x000fe80003800000 */
[----:B------:R0:W1:Y:S01]  /*44d0*/  SHFL.DOWN PT, R76, R76, R77, R78 ;  /* 0x0800004d4c4c7389 */ /* 0x00006200000e004e */
[----:B------:R-:W-:Y:S05]  /*44e0*/  RET.REL.NODEC R52 `(_ZN10layer_norm13ln_bwd_kernelINS_13Kernel_traitsI13__nv_bfloat16S2_S2_fjLj5120ELj1ELj1ELj4ELj16ENS_18Kernel_traits_baseILj5120ES2_S2_S2_fjLj128EEEEEEEvNS_9BwdParamsE) ;  /* 0xffffbb1034007950 */ /* 0x000fea0003c3ffff */
.L_x_2373:
        /* <DEDUP_REMOVED lines=9> */
.L_x_3580:


//--------------------- .text._ZN10layer_norm22ln_bwd_finalize_kernelINS_22Kernel_traits_finalizeILj5120E6__halffS2_fjLj1024ELj4ENS_18Kernel_traits_baseILj5120ES2_fS2_fjLj1024EEEEEEEvNS_9BwdParamsE --------------------------
	.section	.text._ZN10layer_norm22ln_bwd_finalize_kernelINS_22Kernel_traits_finalizeILj5120E6__halffS2_fjLj1024ELj4ENS_18Kernel_traits_baseILj5120ES2_fS2_fjLj1024EEEEEEEvNS_9BwdParamsE,"ax",@progbits
	.sectioninfo	@"SHI_REGISTERS=32"
	.align	128
        .global         _ZN10layer_norm22ln_bwd_finalize_kernelINS_22Kernel_traits_finalizeILj5120E6__halffS2_fjLj1024ELj4ENS_18Kernel_traits_baseILj5120ES2_fS2_fjLj1024EEEEEEEvNS_9BwdParamsE
        .type           _ZN10layer_norm22ln_bwd_finalize_kernelINS_22Kernel_traits_finalizeILj5120E6__halffS2_fjLj1024ELj4ENS_18Kernel_traits_baseILj5120ES2_fS2_fjLj1024EEEEEEEvNS_9BwdParamsE,@function
        .size           _ZN10layer_norm22ln_bwd_finalize_kernelINS_22Kernel_traits_finalizeILj5120E6__halffS2_fjLj1024ELj4ENS_18Kernel_traits_baseILj5120ES2_fS2_fjLj1024EEEEEEEvNS_9BwdParamsE,(.L_x_3581 - _ZN10layer_norm22ln_bwd_finalize_kernelINS_22Kernel_traits_finalizeILj5120E6__halffS2_fjLj1024ELj4ENS_18Kernel_traits_baseILj5120ES2_fS2_fjLj1024EEEEEEEvNS_9BwdParamsE)
        .other          _ZN10layer_norm22ln_bwd_finalize_kernelINS_22Kernel_traits_finalizeILj5120E6__halffS2_fjLj1024ELj4ENS_18Kernel_traits_baseILj5120ES2_fS2_fjLj1024EEEEEEEvNS_9BwdParamsE,@"STO_CUDA_ENTRY STV_DEFAULT"
_ZN10layer_norm22ln_bwd_finalize_kernelINS_22Kernel_traits_finalizeILj5120E6__halffS2_fjLj1024ELj4ENS_18Kernel_traits_baseILj5120ES2_fS2_fjLj1024EEEEEEEvNS_9BwdParamsE:
.text._ZN10layer_norm22ln_bwd_finalize_kernelINS_22Kernel_traits_finalizeILj5120E6__halffS2_fjLj1024ELj4ENS_18Kernel_traits_baseILj5120ES2_fS2_fjLj1024EEEEEEEvNS_9BwdParamsE:
        /* <DEDUP_REMOVED lines=19> */
.L_x_2386:
        /* <DEDUP_REMOVED lines=27> */
.L_x_2378:
        /* <DEDUP_REMOVED lines=32> */
.L_x_2377:
[----:B------:R-:W-:Y:S05]  /*04e0*/  BSYNC B1 ;  /* 0x0000000000017941 */ /* 0x000fea0003800000 */
.L_x_2376:
        /* <DEDUP_REMOVED lines=22> */
.L_x_2380:
[----:B------:R-:W-:Y:S05]  /*0650*/  BSYNC B1 ;  /* 0x0000000000017941 */ /* 0x000fea0003800000 */
.L_x_2379:
        /* <DEDUP_REMOVED lines=10> */
.L_x_2375:
[----:B------:R-:W-:Y:S05]  /*0700*/  BSYNC B0 ;  /* 0x0000000000007941 */ /* 0x000fea0003800000 */
.L_x_2374:
        /* <DEDUP_REMOVED lines=11> */
.L_x_2387:
        /* <DEDUP_REMOVED lines=18> */
.L_x_2388:
[----:B------:R-:W-:Y:S01]  /*08e0*/  @!P1 SHF.R.U32.HI R2, RZ, 0x3, R0 ;  /* 0x00000003ff029819 */ /* 0x000fe20000011600 */
[----:B---3--:R-:W-:Y:S02]  /*08f0*/  FADD.FTZ R5, R5, R10 ;  /* 0x0000000a05057221 */ /* 0x008fe40000010000 */
[----:B--2---:R-:W-:Y:S01]  /*0900*/  FADD.FTZ R7, R7, R4 ;  /* 0x0000000407077221 */ /* 0x004fe20000010000 */
[----:B------:R-:W-:-:S05]  /*0910*/  @!P1 LOP3.LUT R2, R2, 0x1ffffffc, RZ, 0xc0, !PT ;  /* 0x1ffffffc02029812 */ /* 0x000fca00078ec0ff */
[----:B------:R2:W-:Y:S04]  /*0920*/  @!P1 STS [R2+0x2000], R5 ;  /* 0x0020000502009388 */ /* 0x0005e80000000800 */
[----:B------:R2:W-:Y:S02]  /*0930*/  @!P1 STS [R2+0x2080], R7 ;  /* 0x0020800702009388 */ /* 0x0005e40000000800 */
.L_x_2381:
        /* <DEDUP_REMOVED lines=13> */
.L_x_2385:
[----:B------:R-:W-:Y:S05]  /*0a10*/  BSYNC B0 ;  /* 0x0000000000007941 */ /* 0x000fea0003800000 */
.L_x_2384:
[C---:B------:R-:W-:Y:S02]  /*0a20*/  ISETP.GT.U32.AND P1, PT, R18.reuse, -0x1401, PT ;  /* 0xffffebff1200780c */ /* 0x040fe40003f24070 */
[----:B------:R-:W-:Y:S02]  /*0a30*/  IADD3 R18, R18, 0x1400, RZ ;  /* 0x0000140012127810 */ /* 0x000fe40007ffe0ff */
[----:B------:R-:W-:-:S09]  /*0a40*/  IADD3 R19, R19, 0xa00, RZ ;  /* 0x00000a0013137810 */ /* 0x000fd20007ffe0ff */
[----:B012---:R-:W-:Y:S05]  /*0a50*/  @P1 BRA `(.L_x_2386) ;  /* 0xfffff6d000001947 */ /* 0x007fea000383ffff */
[----:B------:R-:W-:Y:S05]  /*0a60*/  EXIT ;  /* 0x000000000000794d */ /* 0x000fea0003800000 */
.L_x_2382:
[----:B--2---:R-:W-:Y:S01]  /*0a70*/  IMAD.MOV.U32 R10, RZ, RZ, R4 ;  /* 0x000000ffff0a7224 */ /* 0x004fe200078e0004 */
[----:B------:R-:W-:Y:S01]  /*0a80*/  MOV R9, 0x1 ;  /* 0x0000000100097802 */ /* 0x000fe20000000f00 */
[----:B------:R-:W-:Y:S01]  /*0a90*/  IMAD.MOV.U32 R6, RZ, RZ, 0x1f ;  /* 0x0000001fff067424 */ /* 0x000fe200078e00ff */
[----:B------:R-:W-:Y:S02]  /*0aa0*/  MOV R11, 0xffffffff ;  /* 0xffffffff000b7802 */ /* 0x000fe40000000f00 */
[----:B------:R-:W-:Y:S02]  /*0ab0*/  MOV R2, 0xad0 ;  /* 0x00000ad000027802 */ /* 0x000fe40000000f00 */
[----:B01----:R-:W-:Y:S05]  /*0ac0*/  CALL.REL.NOINC `($__internal_174_$__cuda_sm70_shflsync_bfly_p) ;  /* 0x000003c000007944 */ /* 0x003fea0003c00000 */
[----:B-1----:R-:W-:Y:S01]  /*0ad0*/  IMAD.MOV.U32 R3, RZ, RZ, R6 ;  /* 0x000000ffff037224 */ /* 0x002fe200078e0006 */
[----:B0-----:R-:W-:Y:S05]  /*0ae0*/  BRA `(.L_x_2387) ;  /* 0xfffffcd000007947 */ /* 0x001fea000383ffff */
.L_x_2383:
[----:B------:R-:W-:Y:S01]  /*0af0*/  HFMA2.MMA R6, -RZ, RZ, 0, 1.847743988037109375e-06 ;  /* 0x0000001fff067435 */ /* 0x000fe200000001ff */
[----:B------:R-:W-:Y:S01]  /*0b00*/  MOV R10, R13 ;  /* 0x0000000d000a7202 */ /* 0x000fe20000000f00 */
[----:B------:R-:W-:Y:S01]  /*0b10*/  IMAD.MOV.U32 R9, RZ, RZ, 0x2 ;  /* 0x00000002ff097424 */ /* 0x000fe200078e00ff */
[----:B------:R-:W-:Y:S01]  /*0b20*/  MOV R2, 0xb50 ;  /* 0x00000b5000027802 */ /* 0x000fe20000000f00 */
[----:B------:R-:W-:-:S02]  /*0b30*/  IMAD.MOV.U32 R11, RZ, RZ, -0x1 ;  /* 0xffffffffff0b7424 */ /* 0x000fc400078e00ff */
[----:B012---:R-:W-:Y:S05]  /*0b40*/  CALL.REL.NOINC `($__internal_174_$__cuda_sm70_shflsync_bfly_p) ;  /* 0x0000034000007944 */ /* 0x007fea0003c00000 */
[----:B01----:R-:W-:Y:S01]  /*0b50*/  FADD.FTZ R10, R13, R6 ;  /* 0x000000060d0a7221 */ /* 0x003fe20000010000 */
[----:B------:R-:W-:Y:S01]  /*0b60*/  MOV R9, 0x4 ;  /* 0x0000000400097802 */ /* 0x000fe20000000f00 */
[----:B------:R-:W-:Y:S01]  /*0b70*/  IMAD.MOV.U32 R6, RZ, RZ, 0x1f ;  /* 0x0000001fff067424 */ /* 0x000fe200078e00ff */
[----:B------:R-:W-:-:S02]  /*0b80*/  MOV R11, 0xffffffff ;  /* 0xffffffff000b7802 */ /* 0x000fc40000000f00 */
[----:B------:R-:W-:Y:S02]  /*0b90*/  MOV R2, 0xbb0 ;  /* 0x00000bb000027802 */ /* 0x000fe40000000f00 */
[----:B------:R-:W-:Y:S05]  /*0ba0*/  CALL.REL.NOINC `($__internal_174_$__cuda_sm70_shflsync_bfly_p) ;  /* 0x000002e000007944 */ /* 0x000fea0003c00000 */
[----:B01----:R-:W-:Y:S01]  /*0bb0*/  FADD.FTZ R10, R10, R6 ;  /* 0x000000060a0a7221 */ /* 0x003fe20000010000 */
[----:B------:R-:W-:Y:S01]  /*0bc0*/  HFMA2.MMA R6, -RZ, RZ, 0, 1.847743988037109375e-06 ;  /* 0x0000001fff067435 */ /* 0x000fe200000001ff */
[----:B------:R-:W-:Y:S01]  /*0bd0*/  IMAD.MOV.U32 R9, RZ, RZ, 0x8 ;  /* 0x00000008ff097424 */ /* 0x000fe200078e00ff */
[----:B------:R-:W-:Y:S01]  /*0be0*/  MOV R2, 0xc10 ;  /* 0x00000c1000027802 */ /* 0x000fe20000000f00 */
[----:B------:R-:W-:-:S03]  /*0bf0*/  IMAD.MOV.U32 R11, RZ, RZ, -0x1 ;  /* 0xffffffffff0b7424 */ /* 0x000fc600078e00ff */
[----:B------:R-:W-:Y:S05]  /*0c00*/  CALL.REL.NOINC `($__internal_174_$__cuda_sm70_shflsync_bfly_p) ;  /* 0x0000028000007944 */ /* 0x000fea0003c00000 */
[----:B-1----:R-:W-:Y:S01]  /*0c10*/  FADD.FTZ R4, R10, R6 ;  /* 0x000000060a047221 */ /* 0x002fe20000010000 */
[----:B0-----:R-:W-:Y:S01]  /*0c20*/  MOV R9, 0x10 ;  /* 0x0000001000097802 */ /* 0x001fe20000000f00 */
[----:B------:R-:W-:Y:S01]  /*0c30*/  IMAD.MOV.U32 R6, RZ, RZ, 0x1f ;  /* 0x0000001fff067424 */ /* 0x000fe200078e00ff */
[----:B------:R-:W-:Y:S01]  /*0c40*/  MOV R11, 0xffffffff ;  /* 0xffffffff000b7802 */ /* 0x000fe20000000f00 */
[----:B------:R-:W-:Y:S01]  /*0c50*/  IMAD.MOV.U32 R10, RZ, RZ, R4 ;  /* 0x000000ffff0a7224 */ /* 0x000fe200078e0004 */
[----:B------:R-:W-:Y:S02]  /*0c60*/  MOV R2, 0xc80 ;  /* 0x00000c8000027802 */ /* 0x000fe40000000f00 */
[----:B------:R-:W-:Y:S05]  /*0c70*/  CALL.REL.NOINC `($__internal_174_$__cuda_sm70_shflsync_bfly_p) ;  /* 0x0000021000007944 */ /* 0x000fea0003c00000 */
[----:B0-----:R-:W-:Y:S01]  /*0c80*/  HFMA2.MMA R9, -RZ, RZ, 0, 5.9604644775390625e-08 ;  /* 0x00000001ff097435 */ /* 0x001fe200000001ff */
[----:B-1----:R-:W-:Y:S01]  /*0c90*/  MOV R7, R6 ;  /* 0x0000000600077202 */ /* 0x002fe20000000f00 */
[----:B------:R-:W-:Y:S01]  /*0ca0*/  IMAD.MOV.U32 R10, RZ, RZ, R5 ;  /* 0x000000ffff0a7224 */ /* 0x000fe200078e0005 */
[----:B------:R-:W-:Y:S01]  /*0cb0*/  MOV R6, 0x1f ;  /* 0x0000001f00067802 */ /* 0x000fe20000000f00 */
[----:B------:R-:W-:Y:S01]  /*0cc0*/  IMAD.MOV.U32 R11, RZ, RZ, -0x1 ;  /* 0xffffffffff0b7424 */ /* 0x000fe200078e00ff */
[----:B------:R-:W-:-:S02]  /*0cd0*/  MOV R2, 0xcf0 ;  /* 0x00000cf000027802 */ /* 0x000fc40000000f00 */
[----:B------:R-:W-:Y:S05]  /*0ce0*/  CALL.REL.NOINC `($__internal_174_$__cuda_sm70_shflsync_bfly_p) ;  /* 0x000001a000007944 */ /* 0x000fea0003c00000 */
[----:B0-----:R-:W-:Y:S01]  /*0cf0*/  HFMA2.MMA R9, -RZ, RZ, 0, 1.1920928955078125e-07 ;  /* 0x00000002ff097435 */ /* 0x001fe200000001ff */
[----:B-1----:R-:W-:Y:S01]  /*0d00*/  FADD.FTZ R10, R5, R6 ;  /* 0x00000006050a7221 */ /* 0x002fe20000010000 */
[----:B------:R-:W-:Y:S01]  /*0d10*/  MOV R6, 0x1f ;  /* 0x0000001f00067802 */ /* 0x000fe20000000f00 */
[----:B------:R-:W-:Y:S01]  /*0d20*/  IMAD.MOV.U32 R11, RZ, RZ, -0x1 ;  /* 0xffffffffff0b7424 */ /* 0x000fe200078e00ff */
[----:B------:R-:W-:-:S02]  /*0d30*/  MOV R2, 0xd50 ;  /* 0x00000d5000027802 */ /* 0x000fc40000000f00 */
[----:B------:R-:W-:Y:S05]  /*0d40*/  CALL.REL.NOINC `($__internal_174_$__cuda_sm70_shflsync_bfly_p) ;  /* 0x0000014000007944 */ /* 0x000fea0003c00000 */
[----:B0-----:R-:W-:Y:S01]  /*0d50*/  HFMA2.MMA R9, -RZ, RZ, 0, 2.384185791015625e-07 ;  /* 0x00000004ff097435 */ /* 0x001fe200000001ff */
[----:B-1----:R-:W-:Y:S01]  /*0d60*/  FADD.FTZ R10, R10, R6 ;  /* 0x000000060a0a7221 */ /* 0x002fe20000010000 */
[----:B------:R-:W-:Y:S01]  /*0d70*/  MOV R6, 0x1f ;  /* 0x0000001f00067802 */ /* 0x000fe20000000f00 */
[----:B------:R-:W-:Y:S01]  /*0d80*/  IMAD.MOV.U32 R11, RZ, RZ, -0x1 ;  /* 0xffffffffff0b7424 */ /* 0x000fe200078e00ff */
[----:B------:R-:W-:-:S02]  /*0d90*/  MOV R2, 0xdb0 ;  /* 0x00000db000027802 */ /* 0x000fc40000000f00 */
[----:B------:R-:W-:Y:S05]  /*0da0*/  CALL.REL.NOINC `($__internal_174_$__cuda_sm70_shflsync_bfly_p) ;  /* 0x000000e000007944 */ /* 0x000fea0003c00000 */
[----:B0-----:R-:W-:Y:S01]  /*0db0*/  HFMA2.MMA R9, -RZ, RZ, 0, 4.76837158203125e-07 ;  /* 0x00000008ff097435 */ /* 0x001fe200000001ff */
[----:B-1----:R-:W-:Y:S01]  /*0dc0*/  FADD.FTZ R10, R10, R6 ;  /* 0x000000060a0a7221 */ /* 0x002fe20000010000 */
[----:B------:R-:W-:Y:S01]  /*0dd0*/  MOV R6, 0x1f ;  /* 0x0000001f00067802 */ /* 0x000fe20000000f00 */
[----:B------:R-:W-:Y:S01]  /*0de0*/  IMAD.MOV.U32 R11, RZ, RZ, -0x1 ;  /* 0xffffffffff0b7424 */ /* 0x000fe200078e00ff */
[----:B------:R-:W-:-:S02]  /*0df0*/  MOV R2, 0xe10 ;  /* 0x00000e1000027802 */ /* 0x000fc40000000f00 */
[----:B------:R-:W-:Y:S05]  /*0e00*/  CALL.REL.NOINC `($__internal_174_$__cuda_sm70_shflsync_bfly_p) ;  /* 0x0000008000007944 */ /* 0x000fea0003c00000 */
[----:B0-----:R-:W-:Y:S01]  /*0e10*/  HFMA2.MMA R9, -RZ, RZ, 0, 9.5367431640625e-07 ;  /* 0x00000010ff097435 */ /* 0x001fe200000001ff */
[----:B-1----:R-:W-:Y:S01]  /*0e20*/  FADD.FTZ R10, R10, R6 ;  /* 0x000000060a0a7221 */ /* 0x002fe20000010000 */
[----:B------:R-:W-:Y:S01]  /*0e30*/  MOV R6, 0x1f ;  /* 0x0000001f00067802 */ /* 0x000fe20000000f00 */
[----:B------:R-:W-:Y:S01]  /*0e40*/  IMAD.MOV.U32 R11, RZ, RZ, -0x1 ;  /* 0xffffffffff0b7424 */ /* 0x000fe200078e00ff */
[----:B------:R-:W-:-:S02]  /*0e50*/  MOV R2, 0xe70 ;  /* 0x00000e7000027802 */ /* 0x000fc40000000f00 */
[----:B------:R-:W-:Y:S05]  /*0e60*/  CALL.REL.NOINC `($__internal_174_$__cuda_sm70_shflsync_bfly_p) ;  /* 0x0000002000007944 */ /* 0x000fea0003c00000 */
[----:B-1----:R-:W-:Y:S01]  /*0e70*/  MOV R5, R6 ;  /* 0x0000000600057202 */ /* 0x002fe20000000f00 */
[----:B0-----:R-:W-:Y:S05]  /*0e80*/  BRA `(.L_x_2388) ;  /* 0xfffffa5000007947 */ /* 0x001fea000383ffff */
        .weak           $__internal_174_$__cuda_sm70_shflsync_bfly_p
        .type           $__internal_174_$__cuda_sm70_shflsync_bfly_p,@function
        .size           $__internal_174_$__cuda_sm70_shflsync_bfly_p,(.L_x_3581 - $__internal_174_$__cuda_sm70_shflsync_bfly_p)
$__internal_174_$__cuda_sm70_shflsync_bfly_p:
[----:B------:R-:W-:Y:S01]  /*0e90*/  HFMA2.MMA R3, -RZ, RZ, 0, 0 ;  /* 0x00000000ff037435 */ /* 0x000fe200000001ff */
[----:B------:R-:W-:Y:S04]  /*0ea0*/  WARPSYNC R11 ;  /* 0x0000000b00007348 */ /* 0x000fe80003800000 */
[----:B------:R0:W1:Y:S01]  /*0eb0*/  SHFL.BFLY PT, R6, R10, R9, R6 ;  /* 0x0c0000090a067389 */ /* 0x00006200000e0006 */
[----:B------:R-:W-:Y:S05]  /*0ec0*/  RET.REL.NODEC R2 `(_ZN10layer_norm22ln_bwd_finalize_kernelINS_22Kernel_traits_finalizeILj5120E6__halffS2_fjLj1024ELj4ENS_18Kernel_traits_baseILj5120ES2_fS2_fjLj1024EEEEEEEvNS_9BwdParamsE) ;  /* 0xfffff13002007950 */ /* 0x000fea0003c3ffff */
.L_x_2389:
        /* <DEDUP_REMOVED lines=11> */
.L_x_3581:


//--------------------- .text._ZN10layer_norm13ln_bwd_kernelINS_13Kernel_traitsI6__halffS2_fjLj5120ELj1ELj1ELj4ELj16ENS_18Kernel_traits_baseILj5120ES2_fS2_fjLj128EEEEEEEvNS_9BwdParamsE --------------------------
	.section	.text._ZN10layer_norm13ln_bwd_kernelINS_13Kernel_traitsI6__halffS2_fjLj5120ELj1ELj1ELj4ELj16ENS_18Kernel_traits_baseILj5120ES2_fS2_fjLj128EEEEEEEvNS_9BwdParamsE,"ax",@progbits
	.sectioninfo	@"SHI_REGISTERS=255"
	.align	128
        .global         _ZN10layer_norm13ln_bwd_kernelINS_13Kernel_traitsI6__halffS2_fjLj5120ELj1ELj1ELj4ELj16ENS_18Kernel_traits_baseILj5120ES2_fS2_fjLj128EEEEEEEvNS_9BwdParamsE
        .type           _ZN10layer_norm13ln_bwd_kernelINS_13Kernel_traitsI6__halffS2_fjLj5120ELj1ELj1ELj4ELj16ENS_18Kernel_traits_baseILj5120ES2_fS2_fjLj128EEEEEEEvNS_9BwdParamsE,@function
        .size           _ZN10layer_norm13ln_bwd_kernelINS_13Kernel_traitsI6__halffS2_fjLj5120ELj1ELj1ELj4ELj16ENS_18Kernel_traits_baseILj5120ES2_fS2_fjLj128EEEEEEEvNS_9BwdParamsE,(.L_x_3582 - _ZN10layer_norm13ln_bwd_kernelINS_13Kernel_traitsI6__halffS2_fjLj5120ELj1ELj1ELj4ELj16ENS_18Kernel_traits_baseILj5120ES2_fS2_fjLj128EEEEEEEvNS_9BwdParamsE)
        .other          _ZN10layer_norm13ln_bwd_kernelINS_13Kernel_traitsI6__halffS2_fjLj5120ELj1ELj1ELj4ELj16ENS_18Kernel_traits_baseILj5120ES2_fS2_fjLj128EEEEEEEvNS_9BwdParamsE,@"STO_CUDA_ENTRY STV_DEFAULT"
_ZN10layer_norm13ln_bwd_kernelINS_13Kernel_traitsI6__halffS2_fjLj5120ELj1ELj1ELj4ELj16ENS_18Kernel_traits_baseILj5120ES2_fS2_fjLj128EEEEEEEvNS_9BwdParamsE:
.text._ZN10layer_norm13ln_bwd_kernelINS_13Kernel_traitsI6__halffS2_fjLj5120ELj1ELj1ELj4ELj16ENS_18Kernel_traits_baseILj5120ES2_fS2_fjLj128EEEEEEEvNS_9BwdParamsE:
        /* <DEDUP_REMOVED lines=92> */
[----:B------:R-:W-:Y:S01]  /*05c0*/  HADD2.F32 R201, -RZ, R198.H0_H0 ;  /* 0x200000c6ffc97230 */ /* 0x000fe20000004100 */
[----:B------:R-:W-:Y:S01]  /*05d0*/  SHF.R.U64 R196, R194, 0x10, R195 ;  /* 0x00000010c2c47819 */ /* 0x000fe200000012c3 */
[----:B------:R-:W-:Y:S01]  /*05e0*/  HADD2.F32 R197, -RZ, R194.H0_H0 ;  /* 0x200000c2ffc57230 */ /* 0x000fe20000004100 */
[----:B------:R1:W-:Y:S01]  /*05f0*/  STL [R1+0x10], R0 ;  /* 0x0000100001007387 */ /* 0x0003e20000100800 */
[----:B------:R-:W-:Y:S01]  /*0600*/  SHF.R.U32.HI R252, RZ, 0x10, R33 ;  /* 0x00000010fffc7819 */ /* 0x000fe20000011621 */
[----:B------:R-:W-:Y:S01]  /*0610*/  HFMA2.MMA R191, -RZ, RZ, 0, 5.9604644775390625e-08 ;  /* 0x00000001ffbf7435 */ /* 0x000fe200000001ff */
[----:B------:R-:W-:Y:S01]  /*0620*/  SHF.R.U32.HI R248, RZ, 0x10, R249 ;  /* 0x00000010fff87819 */ /* 0x000fe200000116f9 */
[----:B------:R-:W-:Y:S01]  /*0630*/  HFMA2.MMA R185, -RZ, RZ, 0, 0 ;  /* 0x00000000ffb97435 */ /* 0x000fe200000001ff */
[--C-:B------:R-:W-:Y:S01]  /*0640*/  SHF.R.U64 R243, R244, 0x10, R245.reuse ;  /* 0x00000010f4f37819 */ /* 0x100fe200000012f5 */
[----:B0-----:R-:W-:Y:S01]  /*0650*/  HADD2.F32 R2, -RZ, R32.H0_H0 ;  /* 0x20000020ff027230 */ /* 0x001fe20000004100 */
[----:B------:R-:W-:Y:S01]  /*0660*/  SHF.R.U32.HI R241, RZ, 0x10, R245 ;  /* 0x00000010fff17819 */ /* 0x000fe200000116f5 */
[----:B------:R-:W-:Y:S01]  /*0670*/  HFMA2.MMA R163, -RZ, RZ, 0, 0 ;  /* 0x00000000ffa37435 */ /* 0x000fe200000001ff */
[--C-:B------:R-:W-:Y:S01]  /*0680*/  SHF.R.U64 R217, R218, 0x10, R219.reuse ;  /* 0x00000010dad97819 */ /* 0x100fe200000012db */
[----:B-1----:R-:W-:Y:S01]  /*0690*/  HADD2.F32 R0, -RZ, R33.H0_H0 ;  /* 0x20000021ff007230 */ /* 0x002fe20000004100 */
[----:B------:R-:W-:Y:S01]  /*06a0*/  STL [R1+0x8], R2 ;  /* 0x0000080201007387 */ /* 0x000fe20000100800 */
[----:B------:R-:W-:Y:S01]  /*06b0*/  SHF.R.U32.HI R215, RZ, 0x10, R219 ;  /* 0x00000010ffd77819 */ /* 0x000fe200000116db */
[----:B------:R-:W-:Y:S01]  /*06c0*/  HADD2.F32 R214, -RZ, R34.H0_H0 ;  /* 0x20000022ffd67230 */ /* 0x000fe20000004100 */
[--C-:B------:R-:W-:Y:S01]  /*06d0*/  SHF.R.U64 R213, R34, 0x10, R35.reuse ;  /* 0x0000001022d57819 */ /* 0x100fe20000001223 */
[----:B------:R0:W-:Y:S01]  /*06e0*/  STL [R1], R0 ;  /* 0x0000000001007387 */ /* 0x0001e20000100800 */
[----:B------:R-:W-:Y:S01]  /*06f0*/  SHF.R.U32.HI R211, RZ, 0x10, R35 ;  /* 0x00000010ffd37819 */ /* 0x000fe20000011623 */
[----:B------:R-:W-:Y:S01]  /*0700*/  HADD2.F32 R212, -RZ, R35.H0_H0 ;  /* 0x20000023ffd47230 */ /* 0x000fe20000004100 */
[----:B------:R-:W-:Y:S01]  /*0710*/  SHF.R.U32.HI R206, RZ, 0x10, R207 ;  /* 0x00000010ffce7819 */ /* 0x000fe200000116cf */
[----:B------:R1:W-:Y:S01]  /*0720*/  STL [R1+0x14], R58 ;  /* 0x0000143a01007387 */ /* 0x0003e20000100800 */
[----:B------:R-:W-:Y:S01]  /*0730*/  SHF.R.U32.HI R202, RZ, 0x10, R203 ;  /* 0x00000010ffca7819 */ /* 0x000fe200000116cb */
[----:B------:R-:W-:Y:S01]  /*0740*/  HADD2.F32 R249, -RZ, R249.H0_H0 ;  /* 0x200000f9fff97230 */ /* 0x000fe20000004100 */
[----:B------:R-:W-:Y:S01]  /*0750*/  SHF.R.U32.HI R198, RZ, 0x10, R199 ;  /* 0x00000010ffc67819 */ /* 0x000fe200000116c7 */
[----:B------:R1:W-:Y:S01]  /*0760*/  STL [R1+0xc], R57 ;  /* 0x00000c3901007387 */ /* 0x0003e20000100800 */
[----:B------:R-:W-:Y:S01]  /*0770*/  SHF.R.U32.HI R194, RZ, 0x10, R195 ;  /* 0x00000010ffc27819 */ /* 0x000fe200000116c3 */
[----:B------:R-:W-:Y:S01]  /*0780*/  HADD2.F32 R244, -RZ, R244.H0_H0 ;  /* 0x200000f4fff47230 */ /* 0x000fe20000004100 */
[----:B------:R-:W-:Y:S01]  /*0790*/  CS2R R192, SRZ ;  /* 0x0000000000c07805 */ /* 0x000fe2000001ff00 */
[----:B------:R1:W-:Y:S01]  /*07a0*/  STL [R1+0x4], R56 ;  /* 0x0000043801007387 */ /* 0x0003e20000100800 */
        /* <DEDUP_REMOVED lines=101> */
[----:B------:R-:W-:Y:S01]  /*0e00*/  MOV R21, R24 ;  /* 0x0000001800157202 */ /* 0x000fe20000000f00 */
        /* <DEDUP_REMOVED lines=22> */
.L_x_2394:
        /* <DEDUP_REMOVED lines=236> */
[----:B------:R-:W-:-:S05]  /*1e30*/  @!P0 FMUL.FTZ R75, R167, R232 ;  /* 0x000000e8a74b8220 */ /* 0x000fca0000410000 */
[----:B------:R-:W4:Y:S01]  /*1e40*/  @P0 MUFU.RCP R231, R135 ;  /* 0x0000008700e70308 */ /* 0x000f220000001000 */
[----:B------:R-:W-:Y:S02]  /*1e50*/  @P0 FADD.FTZ R58, -R203, R86 ;  /* 0x00000056cb3a0221 */ /* 0x000fe40000010100 */
[----:B0-----:R-:W-:Y:S02]  /*1e60*/  @P0 FMUL.FTZ R229, R234, R229 ;  /* 0x000000e5eae50220 */ /* 0x001fe40000410000 */
[----:B------:R-:W-:-:S03]  /*1e70*/  @!P0 FADD.FTZ R234, R81, -R210 ;  /* 0x800000d251ea8221 */ /* 0x000fc60000010000 */
[----:B------:R-:W0:Y:S01]  /*1e80*/  @P0 MUFU.RCP R232, R19 ;  /* 0x0000001300e80308 */ /* 0x000e220000001000 */
[----:B------:R-:W-:Y:S02]  /*1e90*/  @P0 FADD.FTZ R59, -R201, R88 ;  /* 0x00000058c93b0221 */ /* 0x000fe40000010100 */
[----:B------:R-:W-:Y:S02]  /*1ea0*/  @P0 FADD.FTZ R81, -R200, R89 ;  /* 0x00000059c8510221 */ /* 0x000fe40000010100 */
[----:B--2---:R-:W-:Y:S02]  /*1eb0*/  @P0 FMUL.FTZ R79, R58, R233 ;  /* 0x000000e93a4f0220 */ /* 0x004fe40000410000 */
[----:B------:R-:W-:Y:S02]  /*1ec0*/  @!P0 FADD.FTZ R58, R80, -R210 ;  /* 0x800000d2503a8221 */ /* 0x000fe40000010000 */
[----:B-----5:R-:W-:Y:S02]  /*1ed0*/  @P0 FMUL.FTZ R80, R59, R230 ;  /* 0x000000e63b500220 */ /* 0x020fe40000410000 */
[----:B-1----:R-:W-:-:S02]  /*1ee0*/  @P0 FMUL.FTZ R81, R81, R56 ;  /* 0x0000003851510220 */ /* 0x002fc40000410000 */
[----:B------:R-:W-:Y:S02]  /*1ef0*/  @P0 FADD.FTZ R230, -R199, R90 ;  /* 0x0000005ac7e60221 */ /* 0x000fe40000010100 */
[----:B------:R-:W-:Y:S02]  /*1f00*/  @P0 FADD.FTZ R56, -R198, R91 ;  /* 0x0000005bc6380221 */ /* 0x000fe40000010100 */
[----:B---3--:R-:W-:Y:S02]  /*1f10*/  @P0 FMUL.FTZ R230, R230, R57 ;  /* 0x00000039e6e60220 */ /* 0x008fe40000410000 */
[----:B------:R-:W-:Y:S02]  /*1f20*/  @P0 FADD.FTZ R57, -R197, R92 ;  /* 0x0000005cc5390221 */ /* 0x000fe40000010100 */
[----:B----4-:R-:W-:Y:S02]  /*1f30*/  @P0 FMUL.FTZ R231, R56, R231 ;  /* 0x000000e738e70220 */ /* 0x010fe40000410000 */
[----:B------:R-:W1:Y:S01]  /*1f40*/  @P0 MUFU.RCP R56, R20 ;  /* 0x0000001400380308 */ /* 0x000e620000001000 */
[----:B0-----:R-:W-:-:S02]  /*1f50*/  @P0 FMUL.FTZ R232, R57, R232 ;  /* 0x000000e839e80220 */ /* 0x001fc40000410000 */
[----:B------:R-:W-:Y:S02]  /*1f60*/  @!P0 FADD.FTZ R57, R82, -R210 ;  /* 0x800000d252398221 */ /* 0x000fe40000010000 */
[----:B------:R-:W-:-:S03]  /*1f70*/  @!P0 FMUL.FTZ R226, R167, R58 ;  /* 0x0000003aa7e28220 */ /* 0x000fc60000410000 */
[----:B------:R-:W0:Y:S01]  /*1f80*/  @P0 MUFU.RCP R82, R157 ;  /* 0x0000009d00520308 */ /* 0x000e220000001000 */
[----:B------:R-:W-:Y:S02]  /*1f90*/  @!P0 FADD.FTZ R59, R83, -R210 ;  /* 0x800000d2533b8221 */ /* 0x000fe40000010000 */
[----:B------:R-:W-:-:S05]  /*1fa0*/  @P0 FADD.FTZ R83, -R195, R94 ;  /* 0x0000005ec3530221 */ /* 0x000fca0000010100 */
[----:B------:R-:W2:Y:S01]  /*1fb0*/  @P0 MUFU.RCP R58, R156 ;  /* 0x0000009c003a0308 */ /* 0x000ea20000001000 */
[----:B------:R-:W-:Y:S02]  /*1fc0*/  @!P0 FADD.FTZ R233, R84, -R210 ;  /* 0x800000d254e98221 */ /* 0x000fe40000010000 */
[----:B------:R-:W-:Y:S02]  /*1fd0*/  @P0 FADD.FTZ R84, -R196, R93 ;  /* 0x0000005dc4540221 */ /* 0x000fe40000010100 */
        /* <DEDUP_REMOVED lines=11> */
[----:B-1----:R-:W-:Y:S01]  /*2090*/  @P0 FMUL.FTZ R83, R83, R56 ;  /* 0x0000003853530220 */ /* 0x002fe20000410000 */
[----:B------:R-:W-:Y:S01]  /*20a0*/  MOV R56, R148 ;  /* 0x0000009400387202 */ /* 0x000fe20000000f00 */
[----:B------:R-:W-:Y:S02]  /*20b0*/  @P0 FADD.FTZ R95, -R194, R95 ;  /* 0x0000005fc25f0221 */ /* 0x000fe40000010100 */
        /* <DEDUP_REMOVED lines=8> */
[----:B0-----:R-:W-:Y:S01]  /*2140*/  @P0 FMUL.FTZ R82, R95, R82 ;  /* 0x000000525f520220 */ /* 0x001fe20000410000 */
        /* <DEDUP_REMOVED lines=10> */
[----:B------:R-:W-:Y:S01]  /*21f0*/  HADD2.F32 R56, -RZ, R56.H0_H0 ;  /* 0x20000038ff387230 */ /* 0x000fe20000004100 */
[----:B--2---:R-:W-:Y:S01]  /*2200*/  @P0 FMUL.FTZ R84, R84, R58 ;  /* 0x0000003a54540220 */ /* 0x004fe20000410000 */
[----:B------:R-:W-:-:S02]  /*2210*/  MOV R86, R146 ;  /* 0x0000009200567202 */ /* 0x000fc40000000f00 */
[----:B------:R-:W-:Y:S02]  /*2220*/  SHF.R.U64 R59, R146, 0x10, R147 ;  /* 0x00000010923b7819 */ /* 0x000fe40000001293 */
[--C-:B------:R-:W-:Y:S02]  /*2230*/  SHF.R.U64 R140, R140, 0x10, R141.reuse ;  /* 0x000000108c8c7819 */ /* 0x100fe4000000128d */
[----:B------:R-:W-:Y:S02]  /*2240*/  MOV R142, R141 ;  /* 0x0000008d008e7202 */ /* 0x000fe40000000f00 */
[----:B------:R-:W-:Y:S01]  /*2250*/  SHF.R.U32.HI R145, RZ, 0x10, R141 ;  /* 0x00000010ff917819 */ /* 0x000fe2000001168d */
[----:B------:R-:W-:Y:S01]  /*2260*/  HADD2.F32 R57, -RZ, R57.H0_H0 ;  /* 0x20000039ff397230 */ /* 0x000fe20000004100 */
[----:B------:R-:W-:Y:S02]  /*2270*/  MOV R58, R149 ;  /* 0x00000095003a7202 */ /* 0x000fe40000000f00 */
[----:B------:R-:W-:-:S02]  /*2280*/  MOV R141, R138 ;  /* 0x0000008a008d7202 */ /* 0x000fc40000000f00 */
[--C-:B------:R-:W-:Y:S02]  /*2290*/  SHF.R.U64 R146, R138, 0x10, R139.reuse ;  /* 0x000000108a927819 */ /* 0x100fe4000000128b */
[----:B------:R-:W-:Y:S02]  /*22a0*/  MOV R138, R139 ;  /* 0x0000008b008a7202 */ /* 0x000fe40000000f00 */
[----:B------:R-:W-:Y:S01]  /*22b0*/  SHF.R.U32.HI R149, RZ, 0x10, R139 ;  /* 0x00000010ff957819 */ /* 0x000fe2000001168b */
[----:B------:R-:W-:Y:S01]  /*22c0*/  HADD2.F32 R139, -RZ, R87.H0_H0 ;  /* 0x20000057ff8b7230 */ /* 0x000fe20000004100 */
[----:B------:R-:W-:Y:S01]  /*22d0*/  FMUL.FTZ R87, R0, R56 ;  /* 0x0000003800577220 */ /* 0x000fe20000410000 */
[----:B------:R-:W-:Y:S01]  /*22e0*/  MOV R148, R136 ;  /* 0x0000008800947202 */ /* 0x000fe20000000f00 */
[----:B------:R-:W-:Y:S01]  /*22f0*/  @!P0 FMUL.FTZ R82, R167, R210 ;  /* 0x000000d2a7528220 */ /* 0x000fe20000410000 */
[----:B------:R-:W-:Y:S01]  /*2300*/  SHF.R.U64 R210, R136, 0x10, R137 ;  /* 0x0000001088d27819 */ /* 0x000fe20000001289 */
[----:B------:R-:W-:Y:S01]  /*2310*/  HADD2.F32 R58, -RZ, R58.H0_H0 ;  /* 0x2000003aff3a7230 */ /* 0x000fe20000004100 */
[----:B------:R-:W-:-:S02]  /*2320*/  FADD.FTZ R163, R57, R163 ;  /* 0x000000a339a37221 */ /* 0x000fc40000010000 */
[----:B------:R-:W-:Y:S02]  /*2330*/  FFMA.FTZ R50, R57, R219, R50 ;  /* 0x000000db39327223 */ /* 0x000fe40000010032 */
        /* <DEDUP_REMOVED lines=14> */
[----:B------:R-:W-:Y:S01]  /*2420*/  HADD2.F32 R86, -RZ, R86.H0_H0 ;  /* 0x20000056ff567230 */ /* 0x000fe20000004100 */
[----:B------:R-:W-:Y:S02]  /*2430*/  @!P0 FMUL.FTZ R228, R167, R233 ;  /* 0x000000e9a7e48220 */ /* 0x000fe40000410000 */
[----:B------:R-:W-:Y:S01]  /*2440*/  FFMA.FTZ R57, R136, R219, R57 ;  /* 0x000000db88397223 */ /* 0x000fe20000010039 */
[----:B------:R-:W-:Y:S01]  /*2450*/  MOV R233, R150 ;  /* 0x0000009600e97202 */ /* 0x000fe20000000f00 */
[C---:B------:R-:W-:Y:S01]  /*2460*/  FADD.FTZ R99, R139.reuse, R99 ;  /* 0x000000638b637221 */ /* 0x040fe20000010000 */
[----:B------:R-:W-:Y:S01]  /*2470*/  SHF.R.U64 R235, R150, 0x10, R151 ;  /* 0x0000001096eb7819 */ /* 0x000fe20000001297 */
[----:B------:R-:W-:Y:S01]  /*2480*/  FFMA.FTZ R48, R139, R221, R48 ;  /* 0x000000dd8b307223 */ /* 0x000fe20000010030 */
[----:B------:R-:W-:Y:S01]  /*2490*/  MOV R150, R151 ;  /* 0x0000009700967202 */ /* 0x000fe20000000f00 */
        /* <DEDUP_REMOVED lines=9> */
[----:B------:R-:W-:-:S02]  /*2530*/  FADD.FTZ R115, R56, R115 ;  /* 0x0000007338737221 */ /* 0x000fc40000010000 */
[----:B------:R-:W-:Y:S01]  /*2540*/  FFMA.FTZ R49, R56, R191, R49 ;  /* 0x000000bf38317223 */ /* 0x000fe20000010031 */
        /* <DEDUP_REMOVED lines=40> */
[----:B------:R-:W-:Y:S01]  /*27d0*/  @!P0 FMUL.FTZ R84, R167, R93 ;  /* 0x0000005da7548220 */ /* 0x000fe20000410000 */
[----:B------:R-:W-:Y:S01]  /*27e0*/  MOV R93, R143 ;  /* 0x0000008f005d7202 */ /* 0x000fe20000000f00 */
[----:B------:R-:W-:Y:S02]  /*27f0*/  FMUL.FTZ R94, R123, R94 ;  /* 0x0000005e7b5e7220 */ /* 0x000fe40000410000 */
[----:B------:R-:W-:Y:S01]  /*2800*/  FADD.FTZ R57, R57, R89 ;  /* 0x0000005939397221 */ /* 0x000fe20000010000 */
[----:B------:R-:W-:Y:S01]  /*2810*/  HADD2.F32 R92, -RZ, R92.H0_H0 ;  /* 0x2000005cff5c7230 */ /* 0x000fe20000004100 */
[----:B------:R-:W-:-:S02]  /*2820*/  FFMA.FTZ R58, R89, R65, R58 ;  /* 0x00000041593a7223 */ /* 0x000fc4000001003a */
[C---:B------:R-:W-:Y:S02]  /*2830*/  FADD.FTZ R116, R95.reuse, R116 ;  /* 0x000000745f747221 */ /* 0x040fe40000010000 */
[----:B------:R-:W-:Y:S01]  /*2840*/  FFMA.FTZ R37, R95, R67, R37 ;  /* 0x000000435f257223 */ /* 0x000fe20000010025 */
[----:B------:R-:W-:Y:S01]  /*2850*/  SHF.R.U32.HI R143, RZ, 0x10, R143 ;  /* 0x00000010ff8f7819 */ /* 0x000fe2000001168f */
        /* <DEDUP_REMOVED lines=73> */
[C---:B------:R-:W-:Y:S02]  /*2cf0*/  FADD.FTZ R179, R56.reuse, R179 ;  /* 0x000000b338b37221 */ /* 0x040fe40000010000 */
[----:B------:R-:W-:Y:S02]  /*2d00*/  FFMA.FTZ R26, R56, R79, R26 ;  /* 0x0000004f381a7223 */ /* 0x000fe4000001001a */
[----:B------:R-:W-:Y:S02]  /*2d10*/  FADD.FTZ R57, R57, R149 ;  /* 0x0000009539397221 */ /* 0x000fe40000010000 */
[----:B------:R-:W-:Y:S02]  /*2d20*/  FMUL.FTZ R240, R16, R56 ;  /* 0x0000003810f07220 */ /* 0x000fe40000410000 */
        /* <DEDUP_REMOVED lines=10> */
[----:B------:R-:W-:Y:S02]  /*2dd0*/  FADD.FTZ R58, R57, R210 ;  /* 0x000000d2393a7221 */ /* 0x000fe40000010000 */
        /* <DEDUP_REMOVED lines=10> */
[----:B------:R-:W-:Y:S01]  /*2e80*/  FFMA.FTZ R27, R233, R228, R27 ;  /* 0x000000e4e91b7223 */ /* 0x000fe2000001001b */
[----:B------:R-:W-:Y:S01]  /*2e90*/  SHF.R.U32.HI R237, RZ, 0x10, R151 ;  /* 0x00000010ffed7819 */ /* 0x000fe20000011697 */
        /* <DEDUP_REMOVED lines=10> */
[----:B------:R-:W-:Y:S01]  /*2f40*/  FADD.FTZ R56, R56, R235 ;  /* 0x000000eb38387221 */ /* 0x000fe20000010000 */
[----:B------:R-:W-:Y:S01]  /*2f50*/  SHF.R.U64 R154, R154, 0x10, R155 ;  /* 0x000000109a9a7819 */ /* 0x000fe2000000129b */
[----:B------:R-:W-:Y:S01]  /*2f60*/  FFMA.FTZ R57, R235, R78, R57 ;  /* 0x0000004eeb397223 */ /* 0x000fe20000010039 */
[----:B------:R-:W-:Y:S01]  /*2f70*/  HADD2.F32 R236, -RZ, R236.H0_H0 ;  /* 0x200000ecffec7230 */ /* 0x000fe20000004100 */
[----:B------:R-:W-:-:S02]  /*2f80*/  FADD.FTZ R178, R237, R178 ;  /* 0x000000b2edb27221 */ /* 0x000fc40000010000 */
[----:B------:R-:W-:Y:S01]  /*2f90*/  FFMA.FTZ R55, R237, R229, R55 ;  /* 0x000000e5ed377223 */ /* 0x000fe20000010037 */
[----:B------:R-:W-:Y:S01]  /*2fa0*/  MOV R151, R155 ;  /* 0x0000009b00977202 */ /* 0x000fe20000000f00 */
[----:B------:R-:W-:Y:S02]  /*2fb0*/  FMUL.FTZ R237, R133, R237 ;  /* 0x000000ed85ed7220 */ /* 0x000fe40000410000 */
        /* <DEDUP_REMOVED lines=13> */
[----:B------:R-:W-:Y:S02]  /*3090*/  FMUL.FTZ R154, R134, R154 ;  /* 0x0000009a869a7220 */ /* 0x000fe40000410000 */
[----:B------:R-:W-:-:S02]  /*30a0*/  FADD.FTZ R56, R56, R236 ;  /* 0x000000ec38387221 */ /* 0x000fc40000010000 */
[----:B------:R-:W-:Y:S01]  /*30b0*/  FFMA.FTZ R57, R236, R80, R57 ;  /* 0x00000050ec397223 */ /* 0x000fe20000010039 */
[----:B------:R-:W-:Y:S01]  /*30c0*/  HADD2.F32 R238, -RZ, R238.H0_H0 ;  /* 0x200000eeffee7230 */ /* 0x000fe20000004100 */
[C---:B------:R-:W-:Y:S02]  /*30d0*/  FADD.FTZ R188, R151.reuse, R188 ;  /* 0x000000bc97bc7221 */ /* 0x040fe40000010000 */
[----:B------:R-:W-:Y:S01]  /*30e0*/  FFMA.FTZ R24, R151, R230, R24 ;  /* 0x000000e697187223 */ /* 0x000fe20000010018 */
[----:B------:R-:W-:Y:S01]  /*30f0*/  SHF.R.U64 R239, R152, 0x10, R153 ;  /* 0x0000001098ef7819 */ /* 0x000fe20000001299 */
[----:B------:R-:W-:Y:S02]  /*3100*/  FMUL.FTZ R151, R18, R151 ;  /* 0x0000009712977220 */ /* 0x000fe40000410000 */
[----:B------:R-:W-:Y:S02]  /*3110*/  FADD.FTZ R56, R56, R154 ;  /* 0x0000009a38387221 */ /* 0x000fe40000010000 */
        /* <DEDUP_REMOVED lines=22> */
[----:B------:R-:W-:Y:S01]  /*3280*/  LOP3.LUT P0, RZ, R245, 0x1f, RZ, 0xc0, !PT ;  /* 0x0000001ff5ff7812 */ /* 0x000fe2000780c0ff */
        /* <DEDUP_REMOVED lines=8> */
[-C--:B------:R-:W-:Y:S02]  /*3310*/  FFMA.FTZ R33, R153, R82.reuse, R33 ;  /* 0x0000005299217223 */ /* 0x080fe40000010021 */
        /* <DEDUP_REMOVED lines=8> */
.L_x_2395:
        /* <DEDUP_REMOVED lines=18> */
.L_x_2396:
        /* <DEDUP_REMOVED lines=168> */
.L_x_2393:
        /* <DEDUP_REMOVED lines=72> */
.L_x_2390:
        /* <DEDUP_REMOVED lines=56> */
.L_x_2391:
[----:B------:R-:W-:Y:S01]  /*4740*/  HFMA2.MMA R59, -RZ, RZ, 0, 9.5367431640625e-07 ;  /* 0x00000010ff3b7435 */ /* 0x000fe200000001ff */
[----:B------:R-:W-:-:S02]  /*4750*/  MOV R57, R246 ;  /* 0x000000f600397202 */ /* 0x000fc40000000f00 */
[----:B------:R-:W-:-:S03]  /*4760*/  MOV R56, 0x4780 ;  /* 0x0000478000387802 */ /* 0x000fc60000000f00 */
[----:B------:R-:W-:Y:S05]  /*4770*/  CALL.REL.NOINC `($__internal_175_$__cuda_sm70_shflsync_down_p) ;  /* 0x0000034000007944 */ /* 0x000fea0003c00000 */
[----:B-1----:R-:W-:Y:S01]  /*4780*/  MOV R247, R59 ;  /* 0x0000003b00f77202 */ /* 0x002fe20000000f00 */
[----:B0----5:R-:W-:Y:S05]  /*4790*/  BRA `(.L_x_2395) ;  /* 0xffffec0000007947 */ /* 0x021fea000383ffff */
.L_x_2392:
[----:B------:R-:W-:Y:S01]  /*47a0*/  HFMA2.MMA R59, -RZ, RZ, 0, 9.5367431640625e-07 ;  /* 0x00000010ff3b7435 */ /* 0x000fe200000001ff */
[----:B------:R-:W-:Y:S02]  /*47b0*/  MOV R57, R58 ;  /* 0x0000003a00397202 */ /* 0x000fe40000000f00 */
[----:B------:R-:W-:-:S03]  /*47c0*/  MOV R56, 0x47e0 ;  /* 0x000047e000387802 */ /* 0x000fc60000000f00 */
[----:B01----:R-:W-:Y:S05]  /*47d0*/  CALL.REL.NOINC `($__internal_175_$__cuda_sm70_shflsync_down_p) ;  /* 0x000002e000007944 */ /* 0x003fea0003c00000 */
[----:B------:R-:W-:Y:S01]  /*47e0*/  FADD.FTZ R246, R246, R247 ;  /* 0x000000f7f6f67221 */ /* 0x000fe20000010000 */
[----:B------:R-:W-:Y:S01]  /*47f0*/  MOV R56, 0x4840 ;  /* 0x0000484000387802 */ /* 0x000fe20000000f00 */
[----:B-1----:R-:W-:Y:S01]  /*4800*/  FADD.FTZ R58, R58, R59 ;  /* 0x0000003b3a3a7221 */ /* 0x002fe20000010000 */
[----:B------:R-:W-:Y:S02]  /*4810*/  MOV R59, 0x8 ;  /* 0x00000008003b7802 */ /* 0x000fe40000000f00 */
[----:B------:R-:W-:Y:S02]  /*4820*/  MOV R57, R246 ;  /* 0x000000f600397202 */ /* 0x000fe40000000f00 */
[----:B0----5:R-:W-:Y:S05]  /*4830*/  CALL.REL.NOINC `($__internal_175_$__cuda_sm70_shflsync_down_p) ;  /* 0x0000028000007944 */ /* 0x021fea0003c00000 */
[----:B-1----:R-:W-:Y:S01]  /*4840*/  MOV R247, R59 ;  /* 0x0000003b00f77202 */ /* 0x002fe20000000f00 */
[----:B------:R-:W-:Y:S01]  /*4850*/  HFMA2.MMA R59, -RZ, RZ, 0, 4.76837158203125e-07 ;  /* 0x00000008ff3b7435 */ /* 0x000fe200000001ff */
[----:B------:R-:W-:-:S02]  /*4860*/  MOV R57, R58 ;  /* 0x0000003a00397202 */ /* 0x000fc40000000f00 */
[----:B------:R-:W-:-:S03]  /*4870*/  MOV R56, 0x4890 ;  /* 0x0000489000387802 */ /* 0x000fc60000000f00 */
[----:B0----5:R-:W-:Y:S05]  /*4880*/  CALL.REL.NOINC `($__internal_175_$__cuda_sm70_shflsync_down_p) ;  /* 0x0000023000007944 */ /* 0x021fea0003c00000 */
[----:B------:R-:W-:Y:S01]  /*4890*/  FADD.FTZ R246, R247, R246 ;  /* 0x000000f6f7f67221 */ /* 0x000fe20000010000 */
[----:B------:R-:W-:Y:S01]  /*48a0*/  MOV R56, 0x48f0 ;  /* 0x000048f000387802 */ /* 0x000fe20000000f00 */
[----:B-1----:R-:W-:Y:S01]  /*48b0*/  FADD.FTZ R58, R58, R59 ;  /* 0x0000003b3a3a7221 */ /* 0x002fe20000010000 */
[----:B------:R-:W-:Y:S02]  /*48c0*/  MOV R59, 0x4 ;  /* 0x00000004003b7802 */ /* 0x000fe40000000f00 */
[----:B------:R-:W-:Y:S02]  /*48d0*/  MOV R57, R246 ;  /* 0x000000f600397202 */ /* 0x000fe40000000f00 */
[----:B0----5:R-:W-:Y:S05]  /*48e0*/  CALL.REL.NOINC `($__internal_175_$__cuda_sm70_shflsync_down_p) ;  /* 0x000001d000007944 */ /* 0x021fea0003c00000 */
[----:B-1----:R-:W-:Y:S01]  /*48f0*/  MOV R247, R59 ;  /* 0x0000003b00f77202 */ /* 0x002fe20000000f00 */
[----:B------:R-:W-:Y:S01]  /*4900*/  HFMA2.MMA R59, -RZ, RZ, 0, 2.384185791015625e-07 ;  /* 0x00000004ff3b7435 */ /* 0x000fe200000001ff */
[----:B------:R-:W-:Y:S02]  /*4910*/  MOV R57, R58 ;  /* 0x0000003a00397202 */ /* 0x000fe40000000f00 */
[----:B------:R-:W-:-:S03]  /*4920*/  MOV R56, 0x4940 ;  /* 0x0000494000387802 */ /* 0x000fc60000000f00 */
[----:B0----5:R-:W-:Y:S05]  /*4930*/  CALL.REL.NOINC `($__internal_175_$__cuda_sm70_shflsync_down_p) ;  /* 0x0000018000007944 */ /* 0x021fea0003c00000 */
[----:B------:R-:W-:Y:S01]  /*4940*/  FADD.FTZ R246, R247, R246 ;  /* 0x000000f6f7f67221 */ /* 0x000fe20000010000 */
[----:B------:R-:W-:Y:S01]  /*4950*/  MOV R56, 0x49a0 ;  /* 0x000049a000387802 */ /* 0x000fe20000000f00 */
[----:B-1----:R-:W-:Y:S01]  /*4960*/  FADD.FTZ R58, R58, R59 ;  /* 0x0000003b3a3a7221 */ /* 0x002fe20000010000 */
[----:B------:R-:W-:-:S02]  /*4970*/  MOV R59, 0x2 ;  /* 0x00000002003b7802 */ /* 0x000fc40000000f00 */
[----:B------:R-:W-:Y:S02]  /*4980*/  MOV R57, R246 ;  /* 0x000000f600397202 */ /* 0x000fe40000000f00 */
[----:B0----5:R-:W-:Y:S05]  /*4990*/  CALL.REL.NOINC `($__internal_175_$__cuda_sm70_shflsync_down_p) ;  /* 0x0000012000007944 */ /* 0x021fea0003c00000 */
[----:B-1----:R-:W-:Y:S01]  /*49a0*/  MOV R247, R59 ;  /* 0x0000003b00f77202 */ /* 0x002fe20000000f00 */
[----:B------:R-:W-:Y:S01]  /*49b0*/  HFMA2.MMA R59, -RZ, RZ, 0, 1.1920928955078125e-07 ;  /* 0x00000002ff3b7435 */ /* 0x000fe200000001ff */
[----:B------:R-:W-:Y:S02]  /*49c0*/  MOV R57, R58 ;  /* 0x0000003a00397202 */ /* 0x000fe40000000f00 */
        /* <DEDUP_REMOVED lines=9> */
[----:B------:R-:W-:Y:S01]  /*4a60*/  HFMA2.MMA R59, -RZ, RZ, 0, 5.9604644775390625e-08 ;  /* 0x00000001ff3b7435 */ /* 0x000fe200000001ff */
[----:B------:R-:W-:-:S02]  /*4a70*/  MOV R57, R58 ;  /* 0x0000003a00397202 */ /* 0x000fc40000000f00 */
[----:B------:R-:W-:-:S03]  /*4a80*/  MOV R56, 0x4aa0 ;  /* 0x00004aa000387802 */ /* 0x000fc60000000f00 */
[----:B0----5:R-:W-:Y:S05]  /*4a90*/  CALL.REL.NOINC `($__internal_175_$__cuda_sm70_shflsync_down_p) ;  /* 0x0000002000007944 */ /* 0x021fea0003c00000 */
[----:B-1----:R-:W-:Y:S01]  /*4aa0*/  MOV R57, R59 ;  /* 0x0000003b00397202 */ /* 0x002fe20000000f00 */
[----:B0----5:R-:W-:Y:S05]  /*4ab0*/  BRA `(.L_x_2396) ;  /* 0xffffea0000007947 */ /* 0x021fea000383ffff */
        .weak           $__internal_175_$__cuda_sm70_shflsync_down_p
        .type           $__internal_175_$__cuda_sm70_shflsync_down_p,@function
        .size           $__internal_175_$__cuda_sm70_shflsync_down_p,(.L_x_3582 - $__internal_175_$__cuda_sm70_shflsync_down_p)
$__internal_175_$__cuda_sm70_shflsync_down_p:
        /* <DEDUP_REMOVED lines=9> */
[----:B------:R-:W-:Y:S05]  /*4b50*/  RET.REL.NODEC R56 `(_ZN10layer_norm13ln_bwd_kernelINS_13Kernel_traitsI6__halffS2_fjLj5120ELj1ELj1ELj4ELj16ENS_18Kernel_traits_baseILj5120ES2_fS2_fjLj128EEEEEEEvNS_9BwdParamsE) ;  /* 0xffffb4a038007950 */ /* 0x000fea0003c3ffff */
.L_x_2397:
        /* <DEDUP_REMOVED lines=10> */
.L_x_3582:


//--------------------- .text._ZN10layer_norm22ln_bwd_finalize_kernelINS_22Kernel_traits_finalizeILj5120E6__halfS2_S2_fjLj1024ELj4ENS_18Kernel_traits_baseILj5120ES2_S2_S2_fjLj1024EEEEEEEvNS_9BwdParamsE --------------------------
	.section	.text._ZN10layer_norm22ln_bwd_finalize_kernelINS_22Kernel_traits_finalizeILj5120E6__halfS2_S2_fjLj1024ELj4ENS_18Kernel_traits_baseILj5120ES2_S2_S2_fjLj1024EEEEEEEvNS_9BwdParamsE,"ax",@progbits
	.sectioninfo	@"SHI_REGISTERS=32"
	.align	128
        .global         _ZN10layer_norm22ln_bwd_finalize_kernelINS_22Kernel_traits_finalizeILj5120E6__halfS2_S2_fjLj1024ELj4ENS_18Kernel_traits_baseILj5120ES2_S2_S2_fjLj1024EEEEEEEvNS_9BwdParamsE
        .type           _ZN10layer_norm22ln_bwd_finalize_kernelINS_22Kernel_traits_finalizeILj5120E6__halfS2_S2_fjLj1024ELj4ENS_18Kernel_traits_baseILj5120ES2_S2_S2_fjLj1024EEEEEEEvNS_9BwdParamsE,@function
        .size           _ZN10layer_norm22ln_bwd_finalize_kernelINS_22Kernel_traits_finalizeILj5120E6__halfS2_S2_fjLj1024ELj4ENS_18Kernel_traits_baseILj5120ES2_S2_S2_fjLj1024EEEEEEEvNS_9BwdParamsE,(.L_x_3583 - _ZN10layer_norm22ln_bwd_finalize_kernelINS_22Kernel_traits_finalizeILj5120E6__halfS2_S2_fjLj1024ELj4ENS_18Kernel_traits_baseILj5120ES2_S2_S2_fjLj1024EEEEEEEvNS_9BwdParamsE)
        .other          _ZN10layer_norm22ln_bwd_finalize_kernelINS_22Kernel_traits_finalizeILj5120E6__halfS2_S2_fjLj1024ELj4ENS_18Kernel_traits_baseILj5120ES2_S2_S2_fjLj1024EEEEEEEvNS_9BwdParamsE,@"STO_CUDA_ENTRY STV_DEFAULT"
_ZN10layer_norm22ln_bwd_finalize_kernelINS_22Kernel_traits_finalizeILj5120E6__halfS2_S2_fjLj1024ELj4ENS_18Kernel_traits_baseILj5120ES2_S2_S2_fjLj1024EEEEEEEvNS_9BwdParamsE:
.text._ZN10layer_norm22ln_bwd_finalize_kernelINS_22Kernel_traits_finalizeILj5120E6__halfS2_S2_fjLj1024ELj4ENS_18Kernel_traits_baseILj5120ES2_S2_S2_fjLj1024EEEEEEEvNS_9BwdParamsE:
        /* <DEDUP_REMOVED lines=19> */
.L_x_2410:
        /* <DEDUP_REMOVED lines=27> */
.L_x_2402:
        /* <DEDUP_REMOVED lines=32> */
.L_x_2401:
[----:B------:R-:W-:Y:S05]  /*04e0*/  BSYNC B1 ;  /* 0x0000000000017941 */ /* 0x000fea0003800000 */
.L_x_2400:
        /* <DEDUP_REMOVED lines=22> */
.L_x_2404:
[----:B------:R-:W-:Y:S05]  /*0650*/  BSYNC B1 ;  /* 0x0000000000017941 */ /* 0x000fea0003800000 */
.L_x_2403:
        /* <DEDUP_REMOVED lines=10> */
.L_x_2399:
[----:B------:R-:W-:Y:S05]  /*0700*/  BSYNC B0 ;  /* 0x0000000000007941 */ /* 0x000fea0003800000 */
.L_x_2398:
        /* <DEDUP_REMOVED lines=11> */
.L_x_2411:
        /* <DEDUP_REMOVED lines=18> */
.L_x_2412:
[----:B------:R-:W-:Y:S01]  /*08e0*/  @!P1 SHF.R.U32.HI R2, RZ, 0x3, R0 ;  /* 0x00000003ff029819 */ /* 0x000fe20000011600 */
[----:B---3--:R-:W-:Y:S02]  /*08f0*/  FADD.FTZ R5, R5, R10 ;  /* 0x0000000a05057221 */ /* 0x008fe40000010000 */
[----:B--2---:R-:W-:Y:S01]  /*0900*/  FADD.FTZ R7, R7, R4 ;  /* 0x0000000407077221 */ /* 0x004fe20000010000 */
[----:B------:R-:W-:-:S05]  /*0910*/  @!P1 LOP3.LUT R2, R2, 0x1ffffffc, RZ, 0xc0, !PT ;  /* 0x1ffffffc02029812 */ /* 0x000fca00078ec0ff */
[----:B------:R2:W-:Y:S04]  /*0920*/  @!P1 STS [R2+0x2000], R5 ;  /* 0x0020000502009388 */ /* 0x0005e80000000800 */
[----:B------:R2:W-:Y:S02]  /*0930*/  @!P1 STS [R2+0x2080], R7 ;  /* 0x0020800702009388 */ /* 0x0005e40000000800 */
.L_x_2405:
        /* <DEDUP_REMOVED lines=13> */
.L_x_2409:
[----:B------:R-:W-:Y:S05]  /*0a10*/  BSYNC B0 ;  /* 0x0000000000007941 */ /* 0x000fea0003800000 */
.L_x_2408:
[C---:B------:R-:W-:Y:S02]  /*0a20*/  ISETP.GT.U32.AND P1, PT, R18.reuse, -0x1401, PT ;  /* 0xffffebff1200780c */ /* 0x040fe40003f24070 */
[----:B------:R-:W-:Y:S02]  /*0a30*/  IADD3 R18, R18, 0x1400, RZ ;  /* 0x0000140012127810 */ /* 0x000fe40007ffe0ff */
[----:B------:R-:W-:-:S09]  /*0a40*/  IADD3 R19, R19, 0xa00, RZ ;  /* 0x00000a0013137810 */ /* 0x000fd20007ffe0ff */
[----:B012---:R-:W-:Y:S05]  /*0a50*/  @P1 BRA `(.L_x_2410) ;  /* 0xfffff6d000001947 */ /* 0x007fea000383ffff */
[----:B------:R-:W-:Y:S05]  /*0a60*/  EXIT ;  /* 0x000000000000794d */ /* 0x000fea0003800000 */
.L_x_2406:
[----:B--2---:R-:W-:Y:S01]  /*0a70*/  IMAD.MOV.U32 R10, RZ, RZ, R4 ;  /* 0x000000ffff0a7224 */ /* 0x004fe200078e0004 */
[----:B------:R-:W-:Y:S01]  /*0a80*/  MOV R9, 0x1 ;  /* 0x0000000100097802 */ /* 0x000fe20000000f00 */
[----:B------:R-:W-:Y:S01]  /*0a90*/  IMAD.MOV.U32 R6, RZ, RZ, 0x1f ;  /* 0x0000001fff067424 */ /* 0x000fe200078e00ff */
[----:B------:R-:W-:Y:S02]  /*0aa0*/  MOV R11, 0xffffffff ;  /* 0xffffffff000b7802 */ /* 0x000fe40000000f00 */
[----:B------:R-:W-:Y:S02]  /*0ab0*/  MOV R2, 0xad0 ;  /* 0x00000ad000027802 */ /* 0x000fe40000000f00 */
[----:B01----:R-:W-:Y:S05]  /*0ac0*/  CALL.REL.NOINC `($__internal_176_$__cuda_sm70_shflsync_bfly_p) ;  /* 0x000003c000007944 */ /* 0x003fea0003c00000 */
[----:B-1----:R-:W-:Y:S01]  /*0ad0*/  IMAD.MOV.U32 R3, RZ, RZ, R6 ;  /* 0x000000ffff037224 */ /* 0x002fe200078e0006 */
[----:B0-----:R-:W-:Y:S05]  /*0ae0*/  BRA `(.L_x_2411) ;  /* 0xfffffcd000007947 */ /* 0x001fea000383ffff */
.L_x_2407:
[----:B------:R-:W-:Y:S01]  /*0af0*/  HFMA2.MMA R6, -RZ, RZ, 0, 1.847743988037109375e-06 ;  /* 0x0000001fff067435 */ /* 0x000fe200000001ff */
[----:B------:R-:W-:Y:S01]  /*0b00*/  MOV R10, R13 ;  /* 0x0000000d000a7202 */ /* 0x000fe20000000f00 */
[----:B------:R-:W-:Y:S01]  /*0b10*/  IMAD.MOV.U32 R9, RZ, RZ, 0x2 ;  /* 0x00000002ff097424 */ /* 0x000fe200078e00ff */
[----:B------:R-:W-:Y:S01]  /*0b20*/  MOV R2, 0xb50 ;  /* 0x00000b5000027802 */ /* 0x000fe20000000f00 */
[----:B------:R-:W-:-:S02]  /*0b30*/  IMAD.MOV.U32 R11, RZ, RZ, -0x1 ;  /* 0xffffffffff0b7424 */ /* 0x000fc400078e00ff */
[----:B012---:R-:W-:Y:S05]  /*0b40*/  CALL.REL.NOINC `($__internal_176_$__cuda_sm70_shflsync_bfly_p) ;  /* 0x0000034000007944 */ /* 0x007fea0003c00000 */
[----:B01----:R-:W-:Y:S01]  /*0b50*/  FADD.FTZ R10, R13, R6 ;  /* 0x000000060d0a7221 */ /* 0x003fe20000010000 */
[----:B------:R-:W-:Y:S01]  /*0b60*/  MOV R9, 0x4 ;  /* 0x0000000400097802 */ /* 0x000fe20000000f00 */
[----:B------:R-:W-:Y:S01]  /*0b70*/  IMAD.MOV.U32 R6, RZ, RZ, 0x1f ;  /* 0x0000001fff067424 */ /* 0x000fe200078e00ff */
[----:B------:R-:W-:-:S02]  /*0b80*/  MOV R11, 0xffffffff ;  /* 0xffffffff000b7802 */ /* 0x000fc40000000f00 */
[----:B------:R-:W-:Y:S02]  /*0b90*/  MOV R2, 0xbb0 ;  /* 0x00000bb000027802 */ /* 0x000fe40000000f00 */
[----:B------:R-:W-:Y:S05]  /*0ba0*/  CALL.REL.NOINC `($__internal_176_$__cuda_sm70_shflsync_bfly_p) ;  /* 0x000002e000007944 */ /* 0x000fea0003c00000 */
[----:B01----:R-:W-:Y:S01]  /*0bb0*/  FADD.FTZ R10, R10, R6 ;  /* 0x000000060a0a7221 */ /* 0x003fe20000010000 */
[----:B------:R-:W-:Y:S01]  /*0bc0*/  HFMA2.MMA R6, -RZ, RZ, 0, 1.847743988037109375e-06 ;  /* 0x0000001fff067435 */ /* 0x000fe200000001ff */
[----:B------:R-:W-:Y:S01]  /*0bd0*/  IMAD.MOV.U32 R9, RZ, RZ, 0x8 ;  /* 0x00000008ff097424 */ /* 0x000fe200078e00ff */
[----:B------:R-:W-:Y:S01]  /*0be0*/  MOV R2, 0xc10 ;  /* 0x00000c1000027802 */ /* 0x000fe20000000f00 */
[----:B------:R-:W-:-:S03]  /*0bf0*/  IMAD.MOV.U32 R11, RZ, RZ, -0x1 ;  /* 0xffffffffff0b7424 */ /* 0x000fc600078e00ff */
[----:B------:R-:W-:Y:S05]  /*0c00*/  CALL.REL.NOINC `($__internal_176_$__cuda_sm70_shflsync_bfly_p) ;  /* 0x0000028000007944 */ /* 0x000fea0003c00000 */
[----:B-1----:R-:W-:Y:S01]  /*0c10*/  FADD.FTZ R4, R10, R6 ;  /* 0x000000060a047221 */ /* 0x002fe20000010000 */
[----:B0-----:R-:W-:Y:S01]  /*0c20*/  MOV R9, 0x10 ;  /* 0x0000001000097802 */ /* 0x001fe20000000f00 */
[----:B------:R-:W-:Y:S01]  /*0c30*/  IMAD.MOV.U32 R6, RZ, RZ, 0x1f ;  /* 0x0000001fff067424 */ /* 0x000fe200078e00ff */
[----:B------:R-:W-:Y:S01]  /*0c40*/  MOV R11, 0xffffffff ;  /* 0xffffffff000b7802 */ /* 0x000fe20000000f00 */
[----:B------:R-:W-:Y:S01]  /*0c50*/  IMAD.MOV.U32 R10, RZ, RZ, R4 ;  /* 0x000000ffff0a7224 */ /* 0x000fe200078e0004 */
[----:B------:R-:W-:Y:S02]  /*0c60*/  MOV R2, 0xc80 ;  /* 0x00000c8000027802 */ /* 0x000fe40000000f00 */
[----:B------:R-:W-:Y:S05]  /*0c70*/  CALL.REL.NOINC `($__internal_176_$__cuda_sm70_shflsync_bfly_p) ;  /* 0x0000021000007944 */ /* 0x000fea0003c00000 */
[----:B0-----:R-:W-:Y:S01]  /*0c80*/  HFMA2.MMA R9, -RZ, RZ, 0, 5.9604644775390625e-08 ;  /* 0x00000001ff097435 */ /* 0x001fe200000001ff */
[----:B-1----:R-:W-:Y:S01]  /*0c90*/  MOV R7, R6 ;  /* 0x0000000600077202 */ /* 0x002fe20000000f00 */
[----:B------:R-:W-:Y:S01]  /*0ca0*/  IMAD.MOV.U32 R10, RZ, RZ, R5 ;  /* 0x000000ffff0a7224 */ /* 0x000fe200078e0005 */
[----:B------:R-:W-:Y:S01]  /*0cb0*/  MOV R6, 0x1f ;  /* 0x0000001f00067802 */ /* 0x000fe20000000f00 */
[----:B------:R-:W-:Y:S01]  /*0cc0*/  IMAD.MOV.U32 R11, RZ, RZ, -0x1 ;  /* 0xffffffffff0b7424 */ /* 0x000fe200078e00ff */
[----:B------:R-:W-:-:S02]  /*0cd0*/  MOV R2, 0xcf0 ;  /* 0x00000cf000027802 */ /* 0x000fc40000000f00 */
[----:B------:R-:W-:Y:S05]  /*0ce0*/  CALL.REL.NOINC `($__internal_176_$__cuda_sm70_shflsync_bfly_p) ;  /* 0x000001a000007944 */ /* 0x000fea0003c00000 */
[----:B0-----:R-:W-:Y:S01]  /*0cf0*/  HFMA2.MMA R9, -RZ, RZ, 0, 1.1920928955078125e-07 ;  /* 0x00000002ff097435 */ /* 0x001fe200000001ff */
[----:B-1----:R-:W-:Y:S01]  /*0d00*/  FADD.FTZ R10, R5, R6 ;  /* 0x00000006050a7221 */ /* 0x002fe20000010000 */
[----:B------:R-:W-:Y:S01]  /*0d10*/  MOV R6, 0x1f ;  /* 0x0000001f00067802 */ /* 0x000fe20000000f00 */
[----:B------:R-:W-:Y:S01]  /*0d20*/  IMAD.MOV.U32 R11, RZ, RZ, -0x1 ;  /* 0xffffffffff0b7424 */ /* 0x000fe200078e00ff */
[----:B------:R-:W-:-:S02]  /*0d30*/  MOV R2, 0xd50 ;  /* 0x00000d5000027802 */ /* 0x000fc40000000f00 */
[----:B------:R-:W-:Y:S05]  /*0d40*/  CALL.REL.NOINC `($__internal_176_$__cuda_sm70_shflsync_bfly_p) ;  /* 0x0000014000007944 */ /* 0x000fea0003c00000 */
[----:B0-----:R-:W-:Y:S01]  /*0d50*/  HFMA2.MMA R9, -RZ, RZ, 0, 2.384185791015625e-07 ;  /* 0x00000004ff097435 */ /* 0x001fe200000001ff */
[----:B-1----:R-:W-:Y:S01]  /*0d60*/  FADD.FTZ R10, R10, R6 ;  /* 0x000000060a0a7221 */ /* 0x002fe20000010000 */
[----:B------:R-:W-:Y:S01]  /*0d70*/  MOV R6, 0x1f ;  /* 0x0000001f00067802 */ /* 0x000fe20000000f00 */
[----:B------:R-:W-:Y:S01]  /*0d80*/  IMAD.MOV.U32 R11, RZ, RZ, -0x1 ;  /* 0xffffffffff0b7424 */ /* 0x000fe200078e00ff */
[----:B------:R-:W-:-:S02]  /*0d90*/  MOV R2, 0xdb0 ;  /* 0x00000db000027802 */ /* 0x000fc40000000f00 */
[----:B------:R-:W-:Y:S05]  /*0da0*/  CALL.REL.NOINC `($__internal_176_$__cuda_sm70_shflsync_bfly_p) ;  /* 0x000000e000007944 */ /* 0x000fea0003c00000 */
[----:B0-----:R-:W-:Y:S01]  /*0db0*/  HFMA2.MMA R9, -RZ, RZ, 0, 4.76837158203125e-07 ;  /* 0x00000008ff097435 */ /* 0x001fe200000001ff */
[----:B-1----:R-:W-:Y:S01]  /*0dc0*/  FADD.FTZ R10, R10, R6 ;  /* 0x000000060a0a7221 */ /* 0x002fe20000010000 */
[----:B------:R-:W-:Y:S01]  /*0dd0*/  MOV R6, 0x1f ;  /* 0x0000001f00067802 */ /* 0x000fe20000000f00 */
[----:B------:R-:W-:Y:S01]  /*0de0*/  IMAD.MOV.U32 R11, RZ, RZ, -0x1 ;  /* 0xffffffffff0b7424 */ /* 0x000fe200078e00ff */
[----:B------:R-:W-:-:S02]  /*0df0*/  MOV R2, 0xe10 ;  /* 0x00000e1000027802 */ /* 0x000fc40000000f00 */
[----:B------:R-:W-:Y:S05]  /*0e00*/  CALL.REL.NOINC `($__internal_176_$__cuda_sm70_shflsync_bfly_p) ;  /* 0x0000008000007944 */ /* 0x000fea0003c00000 */
[----:B0-----:R-:W-:Y:S01]  /*0e10*/  HFMA2.MMA R9, -RZ, RZ, 0, 9.5367431640625e-07 ;  /* 0x00000010ff097435 */ /* 0x001fe200000001ff */
[----:B-1----:R-:W-:Y:S01]  /*0e20*/  FADD.FTZ R10, R10, R6 ;  /* 0x000000060a0a7221 */ /* 0x002fe20000010000 */
[----:B------:R-:W-:Y:S01]  /*0e30*/  MOV R6, 0x1f ;  /* 0x0000001f00067802 */ /* 0x000fe20000000f00 */
[----:B------:R-:W-:Y:S01]  /*0e40*/  IMAD.MOV.U32 R11, RZ, RZ, -0x1 ;  /* 0xffffffffff0b7424 */ /* 0x000fe200078e00ff */
[----:B------:R-:W-:-:S02]  /*0e50*/  MOV R2, 0xe70 ;  /* 0x00000e7000027802 */ /* 0x000fc40000000f00 */
[----:B------:R-:W-:Y:S05]  /*0e60*/  CALL.REL.NOINC `($__internal_176_$__cuda_sm70_shflsync_bfly_p) ;  /* 0x0000002000007944 */ /* 0x000fea0003c00000 */
[----:B-1----:R-:W-:Y:S01]  /*0e70*/  MOV R5, R6 ;  /* 0x0000000600057202 */ /* 0x002fe20000000f00 */
[----:B0-----:R-:W-:Y:S05]  /*0e80*/  BRA `(.L_x_2412) ;  /* 0xfffffa5000007947 */ /* 0x001fea000383ffff */
        .weak           $__internal_176_$__cuda_sm70_shflsync_bfly_p
        .type           $__internal_176_$__cuda_sm70_shflsync_bfly_p,@function
        .size           $__internal_176_$__cuda_sm70_shflsync_bfly_p,(.L_x_3583 - $__internal_176_$__cuda_sm70_shflsync_bfly_p)
$__internal_176_$__cuda_sm70_shflsync_bfly_p:
[----:B------:R-:W-:Y:S01]  /*0e90*/  HFMA2.MMA R3, -RZ, RZ, 0, 0 ;  /* 0x00000000ff037435 */ /* 0x000fe200000001ff */
[----:B------:R-:W-:Y:S04]  /*0ea0*/  WARPSYNC R11 ;  /* 0x0000000b00007348 */ /* 0x000fe80003800000 */
[----:B------:R0:W1:Y:S01]  /*0eb0*/  SHFL.BFLY PT, R6, R10, R9, R6 ;  /* 0x0c0000090a067389 */ /* 0x00006200000e0006 */
[----:B------:R-:W-:Y:S05]  /*0ec0*/  RET.REL.NODEC R2 `(_ZN10layer_norm22ln_bwd_finalize_kernelINS_22Kernel_traits_finalizeILj5120E6__halfS2_S2_fjLj1024ELj4ENS_18Kernel_traits_baseILj5120ES2_S2_S2_fjLj1024EEEEEEEvNS_9BwdParamsE) ;  /* 0xfffff13002007950 */ /* 0x000fea0003c3ffff */
.L_x_2413:
        /* <DEDUP_REMOVED lines=11> */
.L_x_3583:


//--------------------- .text._ZN10layer_norm13ln_bwd_kernelINS_13Kernel_traitsI6__halfS2_S2_fjLj5120ELj1ELj1ELj4ELj16ENS_18Kernel_traits_baseILj5120ES2_S2_S2_fjLj128EEEEEEEvNS_9BwdParamsE --------------------------
	.section	.text._ZN10layer_norm13ln_bwd_kernelINS_13Kernel_traitsI6__halfS2_S2_fjLj5120ELj1ELj1ELj4ELj16ENS_18Kernel_traits_baseILj5120ES2_S2_S2_fjLj128EEEEEEEvNS_9BwdParamsE,"ax",@progbits
	.sectioninfo	@"SHI_REGISTERS=242"
	.align	128
        .global         _ZN10layer_norm13ln_bwd_kernelINS_13Kernel_traitsI6__halfS2_S2_fjLj5120ELj1ELj1ELj4ELj16ENS_18Kernel_traits_baseILj5120ES2_S2_S2_fjLj128EEEEEEEvNS_9BwdParamsE
        .type           _ZN10layer_norm13ln_bwd_kernelINS_13Kernel_traitsI6__halfS2_S2_fjLj5120ELj1ELj1ELj4ELj16ENS_18Kernel_traits_baseILj5120ES2_S2_S2_fjLj128EEEEEEEvNS_9BwdParamsE,@function
        .size           _ZN10layer_norm13ln_bwd_kernelINS_13Kernel_traitsI6__halfS2_S2_fjLj5120ELj1ELj1ELj4ELj16ENS_18Kernel_traits_baseILj5120ES2_S2_S2_fjLj128EEEEEEEvNS_9BwdParamsE,(.L_x_3584 - _ZN10layer_norm13ln_bwd_kernelINS_13Kernel_traitsI6__halfS2_S2_fjLj5120ELj1ELj1ELj4ELj16ENS_18Kernel_traits_baseILj5120ES2_S2_S2_fjLj128EEEEEEEvNS_9BwdParamsE)
        .other          _ZN10layer_norm13ln_bwd_kernelINS_13Kernel_traitsI6__halfS2_S2_fjLj5120ELj1ELj1ELj4ELj16ENS_18Kernel_traits_baseILj5120ES2_S2_S2_fjLj128EEEEEEEvNS_9BwdParamsE,@"STO_CUDA_ENTRY STV_DEFAULT"
_ZN10layer_norm13ln_bwd_kernelINS_13Kernel_traitsI6__halfS2_S2_fjLj5120ELj1ELj1ELj4ELj16ENS_18Kernel_traits_baseILj5120ES2_S2_S2_fjLj128EEEEEEEvNS_9BwdParamsE:
.text._ZN10layer_norm13ln_bwd_kernelINS_13Kernel_traitsI6__halfS2_S2_fjLj5120ELj1ELj1ELj4ELj16ENS_18Kernel_traits_baseILj5120ES2_S2_S2_fjLj128EEEEEEEvNS_9BwdParamsE:
        /* <DEDUP_REMOVED lines=61> */
[----:B------:R0:W5:Y:S01]  /*03d0*/  LDG.E.128 R56, [R2.64] ;  /* 0x0000000402387981 */ /* 0x000162000c1e1d00 */
[----:B------:R-:W-:Y:S01]  /*03e0*/  HFMA2.MMA R180, -RZ, RZ, 0, 0 ;  /* 0x00000000ffb47435 */ /* 0x000fe200000001ff */
[--C-:B-----5:R-:W-:Y:S01]  /*03f0*/  HADD2.F32 R133, -RZ, R24.reuse.H0_H0 ;  /* 0x20000018ff857230 */ /* 0x120fe20000004100 */
[----:B------:R-:W-:Y:S01]  /*0400*/  CS2R R12, SRZ ;  /* 0x00000000000c7805 */ /* 0x000fe2000001ff00 */
[----:B------:R0:W5:Y:S01]  /*0410*/  LDG.E.128 R60, [R2.64+0x800] ;  /* 0x00080004023c7981 */ /* 0x000162000c1e1d00 */
[----:B------:R-:W-:Y:S01]  /*0420*/  HADD2.F32 R134, -RZ, R24.H1_H1 ;  /* 0x30000018ff867230 */ /* 0x000fe20000004100 */
[----:B------:R-:W-:Y:S01]  /*0430*/  CS2R R14, SRZ ;  /* 0x00000000000e7805 */ /* 0x000fe2000001ff00 */
[--C-:B------:R-:W-:Y:S01]  /*0440*/  HADD2.F32 R135, -RZ, R25.reuse.H0_H0 ;  /* 0x20000019ff877230 */ /* 0x100fe20000004100 */
        /* <DEDUP_REMOVED lines=77> */
[----:B------:R-:W-:-:S02]  /*0920*/  CS2R R48, SRZ ;  /* 0x0000000000307805 */ /* 0x000fc4000001ff00 */
.L_x_2418:
        /* <DEDUP_REMOVED lines=37> */
[----:B------:R-:W-:Y:S01]  /*0b80*/  @!P0 IMAD.WIDE.U32 R152, R186, R197, c[0x0][0x170] ;  /* 0x00005c00ba988625 */ /* 0x000fe200078e00c5 */
[----:B-----5:R-:W-:-:S04]  /*0b90*/  HADD2.F32 R191, -RZ, R60.H0_H0 ;  /* 0x2000003cffbf7230 */ /* 0x020fc80000004100 */
[----:B------:R1:W3:Y:S01]  /*0ba0*/  @!P0 LDG.E.128 R92, [R152.64] ;  /* 0x00000004985c8981 */ /* 0x0002e2000c1e1d00 */
[----:B------:R-:W0:Y:S01]  /*0bb0*/  @P0 MUFU.RCP R189, R191 ;  /* 0x000000bf00bd0308 */ /* 0x000e220000001000 */
[----:B------:R-:W-:-:S07]  /*0bc0*/  HADD2.F32 R185, -RZ, R61.H1_H1 ;  /* 0x3000003dffb97230 */ /* 0x000fce0000004100 */
[----:B------:R-:W0:Y:S01]  /*0bd0*/  @P0 MUFU.RCP R157, R185 ;  /* 0x000000b9009d0308 */ /* 0x000e220000001000 */
[----:B-1----:R-:W-:Y:S01]  /*0be0*/  IMAD.WIDE.U32 R152, R186, R197, c[0x0][0x1b8] ;  /* 0x00006e00ba987625 */ /* 0x002fe200078e00c5 */
[----:B------:R-:W-:Y:S01]  /*0bf0*/  LOP3.LUT P1, RZ, R184, 0xff, RZ, 0xc0, !PT ;  /* 0x000000ffb8ff7812 */ /* 0x000fe2000782c0ff */
[----:B------:R-:W-:Y:S02]  /*0c00*/  HADD2.F32 R195, -RZ, R60.H1_H1 ;  /* 0x3000003cffc37230 */ /* 0x000fe40000004100 */
[----:B------:R-:W-:-:S03]  /*0c10*/  HADD2.F32 R192, -RZ, R63.H0_H0 ;  /* 0x2000003fffc07230 */ /* 0x000fc60000004100 */
[----:B------:R-:W1:Y:S01]  /*0c20*/  @P0 MUFU.RCP R161, R195 ;  /* 0x000000c300a10308 */ /* 0x000e620000001000 */
        /* <DEDUP_REMOVED lines=9> */
[----:B--2---:R-:W-:-:S02]  /*0cc0*/  HADD2.F32 R202, -RZ, R100.H0_H0 ;  /* 0x20000064ffca7230 */ /* 0x004fc40000004100 */
[----:B------:R-:W-:Y:S02]  /*0cd0*/  HADD2.F32 R205, -RZ, R100.H1_H1 ;  /* 0x30000064ffcd7230 */ /* 0x000fe40000004100 */
[--C-:B------:R-:W-:Y:S01]  /*0ce0*/  HADD2.F32 R204, -RZ, R101.reuse.H0_H0 ;  /* 0x20000065ffcc7230 */ /* 0x100fe20000004100 */
[----:B------:R-:W-:Y:S01]  /*0cf0*/  @P0 FADD.FTZ R190, -R141, R202 ;  /* 0x000000ca8dbe0221 */ /* 0x000fe20000010100 */
[----:B------:R-:W-:Y:S02]  /*0d00*/  HADD2.F32 R207, -RZ, R101.H1_H1 ;  /* 0x30000065ffcf7230 */ /* 0x000fe40000004100 */
[--C-:B------:R-:W-:Y:S02]  /*0d10*/  HADD2.F32 R206, -RZ, R102.reuse.H0_H0 ;  /* 0x20000066ffce7230 */ /* 0x100fe40000004100 */
[----:B------:R-:W-:Y:S02]  /*0d20*/  HADD2.F32 R209, -RZ, R102.H1_H1 ;  /* 0x30000066ffd17230 */ /* 0x000fe40000004100 */
[----:B------:R-:W-:-:S02]  /*0d30*/  HADD2.F32 R210, -RZ, R103.H0_H0 ;  /* 0x20000067ffd27230 */ /* 0x000fc40000004100 */
[----:B------:R-:W-:Y:S02]  /*0d40*/  HADD2.F32 R211, -RZ, R103.H1_H1 ;  /* 0x30000067ffd37230 */ /* 0x000fe40000004100 */
[----:B------:R2:W4:Y:S01]  /*0d50*/  LDG.E.128 R100, [R152.64] ;  /* 0x0000000498647981 */ /* 0x000522000c1e1d00 */
[----:B0-----:R-:W-:Y:S02]  /*0d60*/  @P0 FMUL.FTZ R190, R190, R189 ;  /* 0x000000bdbebe0220 */ /* 0x001fe40000410000 */
[----:B------:R-:W-:Y:S02]  /*0d70*/  @P0 FADD.FTZ R184, -R144, R207 ;  /* 0x000000cf90b80221 */ /* 0x000fe40000010100 */
[----:B--2---:R-:W-:-:S04]  /*0d80*/  @!P0 FADD.FTZ R152, R202, -R182 ;  /* 0x800000b6ca988221 */ /* 0x004fc80000010000 */
[----:B------:R-:W-:Y:S02]  /*0d90*/  @!P0 FMUL.FTZ R190, R181, R152 ;  /* 0x00000098b5be8220 */ /* 0x000fe40000410000 */
[----:B------:R-:W-:Y:S02]  /*0da0*/  @!P0 FADD.FTZ R152, R207, -R182 ;  /* 0x800000b6cf988221 */ /* 0x000fe40000010000 */
[----:B------:R-:W-:Y:S02]  /*0db0*/  @P0 FMUL.FTZ R184, R184, R157 ;  /* 0x0000009db8b80220 */ /* 0x000fe40000410000 */
[----:B------:R-:W-:Y:S02]  /*0dc0*/  @!P0 FMUL.FTZ R184, R181, R152 ;  /* 0x00000098b5b88220 */ /* 0x000fe40000410000 */
[----:B------:R-:W-:-:S05]  /*0dd0*/  @!P0 IMAD.WIDE.U32 R152, R198, R197, c[0x0][0x170] ;  /* 0x00005c00c6988625 */ /* 0x000fca00078e00c5 */
[----:B------:R0:W2:Y:S01]  /*0de0*/  @!P0 LDG.E.128 R52, [R152.64] ;  /* 0x0000000498348981 */ /* 0x0000a2000c1e1d00 */
[----:B------:R-:W-:Y:S02]  /*0df0*/  @P0 FADD.FTZ R188, -R142, R205 ;  /* 0x000000cd8ebc0221 */ /* 0x000fe40000010100 */
[----:B------:R-:W-:Y:S02]  /*0e00*/  @P0 FADD.FTZ R157, -R148, R211 ;  /* 0x000000d3949d0221 */ /* 0x000fe40000010100 */
[----:B-1----:R-:W-:Y:S02]  /*0e10*/  @P0 FMUL.FTZ R188, R188, R161 ;  /* 0x000000a1bcbc0220 */ /* 0x002fe40000410000 */
[----:B------:R-:W-:Y:S02]  /*0e20*/  @P0 FADD.FTZ R161, -R147, R210 ;  /* 0x000000d293a10221 */ /* 0x000fe40000010100 */
[----:B------:R-:W-:Y:S02]  /*0e30*/  @P0 FADD.FTZ R186, -R143, R204 ;  /* 0x000000cc8fba0221 */ /* 0x000fe40000010100 */
[----:B------:R-:W-:-:S02]  /*0e40*/  @P0 FMUL.FTZ R161, R161, R196 ;  /* 0x000000c4a1a10220 */ /* 0x000fc40000410000 */
[----:B------:R-:W-:Y:S02]  /*0e50*/  @P0 FMUL.FTZ R157, R157, R200 ;  /* 0x000000c89d9d0220 */ /* 0x000fe40000410000 */
[----:B------:R-:W-:Y:S02]  /*0e60*/  @!P0 FADD.FTZ R196, R205, -R182 ;  /* 0x800000b6cdc48221 */ /* 0x000fe40000010000 */
[----:B------:R-:W-:Y:S02]  /*0e70*/  @!P0 FADD.FTZ R200, R204, -R182 ;  /* 0x800000b6ccc88221 */ /* 0x000fe40000010000 */
[----:B------:R-:W-:Y:S02]  /*0e80*/  @P0 FMUL.FTZ R186, R186, R199 ;  /* 0x000000c7baba0220 */ /* 0x000fe40000410000 */
[----:B------:R-:W-:Y:S02]  /*0e90*/  @P0 FADD.FTZ R160, -R145, R206 ;  /* 0x000000ce91a00221 */ /* 0x000fe40000010100 */
[----:B------:R-:W-:-:S02]  /*0ea0*/  @!P0 FMUL.FTZ R188, R181, R196 ;  /* 0x000000c4b5bc8220 */ /* 0x000fc40000410000 */
[----:B------:R-:W-:Y:S02]  /*0eb0*/  @P0 FADD.FTZ R156, -R146, R209 ;  /* 0x000000d1929c0221 */ /* 0x000fe40000010100 */
[----:B------:R-:W-:Y:S02]  /*0ec0*/  @!P0 FMUL.FTZ R186, R181, R200 ;  /* 0x000000c8b5ba8220 */ /* 0x000fe40000410000 */
[----:B------:R-:W-:Y:S02]  /*0ed0*/  @!P0 FADD.FTZ R196, R206, -R182 ;  /* 0x800000b6cec48221 */ /* 0x000fe40000010000 */
[----:B------:R-:W-:Y:S01]  /*0ee0*/  @!P0 FADD.FTZ R200, R209, -R182 ;  /* 0x800000b6d1c88221 */ /* 0x000fe20000010000 */
[----:B------:R-:W-:Y:S01]  /*0ef0*/  HADD2.F32 R205, -RZ, R86.H1_H1 ;  /* 0x30000056ffcd7230 */ /* 0x000fe20000004100 */
[----:B------:R-:W-:Y:S02]  /*0f00*/  @P0 FMUL.FTZ R160, R160, R201 ;  /* 0x000000c9a0a00220 */ /* 0x000fe40000410000 */
[----:B------:R-:W-:-:S02]  /*0f10*/  @P0 FMUL.FTZ R156, R156, R203 ;  /* 0x000000cb9c9c0220 */ /* 0x000fc40000410000 */
[----:B------:R-:W-:Y:S02]  /*0f20*/  @!P0 FMUL.FTZ R160, R181, R196 ;  /* 0x000000c4b5a08220 */ /* 0x000fe40000410000 */
[----:B------:R-:W-:Y:S02]  /*0f30*/  @!P0 FMUL.FTZ R156, R181, R200 ;  /* 0x000000c8b59c8220 */ /* 0x000fe40000410000 */
[----:B------:R-:W-:Y:S01]  /*0f40*/  @!P0 FADD.FTZ R196, R210, -R182 ;  /* 0x800000b6d2c48221 */ /* 0x000fe20000010000 */
[----:B------:R-:W-:Y:S02]  /*0f50*/  HADD2.F32 R189, -RZ, R84.H0_H0 ;  /* 0x20000054ffbd7230 */ /* 0x000fe40000004100 */
[----:B------:R-:W-:Y:S01]  /*0f60*/  HADD2.F32 R204, -RZ, R86.H0_H0 ;  /* 0x20000056ffcc7230 */ /* 0x000fe20000004100 */
[----:B------:R-:W-:Y:S01]  /*0f70*/  @!P0 FMUL.FTZ R161, R181, R196 ;  /* 0x000000c4b5a18220 */ /* 0x000fe20000410000 */
[----:B------:R-:W-:Y:S01]  /*0f80*/  HADD2.F32 R84, -RZ, R84.H1_H1 ;  /* 0x30000054ff547230 */ /* 0x000fe20000004100 */
[----:B0-----:R-:W-:Y:S01]  /*0f90*/  FMUL.FTZ R153, R194, R205 ;  /* 0x000000cdc2997220 */ /* 0x001fe20000410000 */
[----:B------:R-:W-:Y:S01]  /*0fa0*/  HADD2.F32 R86, -RZ, R87.H0_H0 ;  /* 0x20000057ff567230 */ /* 0x000fe20000004100 */
[C---:B------:R-:W-:Y:S01]  /*0fb0*/  FADD.FTZ R106, R205.reuse, R106 ;  /* 0x0000006acd6a7221 */ /* 0x040fe20000010000 */
[----:B------:R-:W-:Y:S01]  /*0fc0*/  HADD2.F32 R203, -RZ, R66.H0_H0 ;  /* 0x20000042ffcb7230 */ /* 0x000fe20000004100 */
[----:B------:R-:W-:Y:S01]  /*0fd0*/  FFMA.FTZ R107, R205, R156, R107 ;  /* 0x0000009ccd6b7223 */ /* 0x000fe2000001006b */
[----:B------:R-:W-:Y:S01]  /*0fe0*/  HADD2.F32 R205, -RZ, R67.H0_H0 ;  /* 0x20000043ffcd7230 */ /* 0x000fe20000004100 */
[----:B------:R-:W-:-:S02]  /*0ff0*/  FMUL.FTZ R191, R191, R189 ;  /* 0x000000bdbfbf7220 */ /* 0x000fc40000410000 */
[C---:B------:R-:W-:Y:S02]  /*1000*/  FADD.FTZ R116, R189.reuse, R116 ;  /* 0x00000074bd747221 */ /* 0x040fe40000010000 */
[----:B------:R-:W-:Y:S01]  /*1010*/  FFMA.FTZ R117, R189, R190, R117 ;  /* 0x000000bebd757223 */ /* 0x000fe20000010075 */
[--C-:B------:R-:W-:Y:S01]  /*1020*/  HADD2.F32 R202, -RZ, R64.reuse.H0_H0 ;  /* 0x20000040ffca7230 */ /* 0x100fe20000004100 */
[----:B------:R-:W-:Y:S01]  /*1030*/  FMUL.FTZ R189, R195, R84 ;  /* 0x00000054c3bd7220 */ /* 0x000fe20000410000 */
[----:B------:R-:W-:Y:S01]  /*1040*/  HADD2.F32 R201, -RZ, R64.H1_H1 ;  /* 0x30000040ffc97230 */ /* 0x000fe20000004100 */
[C---:B------:R-:W-:Y:S02]  /*1050*/  FADD.FTZ R114, R84.reuse, R114 ;  /* 0x0000007254727221 */ /* 0x040fe40000010000 */
[----:B------:R-:W-:Y:S02]  /*1060*/  FFMA.FTZ R115, R84, R188, R115 ;  /* 0x000000bc54737223 */ /* 0x000fe40000010073 */
[----:B------:R-:W-:Y:S01]  /*1070*/  FMUL.FTZ R192, R192, R86 ;  /* 0x00000056c0c07220 */ /* 0x000fe20000410000 */
[----:B------:R-:W0:Y:S01]  /*1080*/  @P0 MUFU.RCP R84, R203 ;  /* 0x000000cb00540308 */ /* 0x000e220000001000 */
[----:B------:R-:W-:-:S02]  /*1090*/  FADD.FTZ R105, R86, R105 ;  /* 0x0000006956697221 */ /* 0x000fc40000010000 */
[----:B------:R-:W-:Y:S01]  /*10a0*/  FFMA.FTZ R104, R86, R161, R104 ;  /* 0x000000a156687223 */ /* 0x000fe20000010068 */
[----:B------:R-:W-:-:S04]  /*10b0*/  HADD2.F32 R196, -RZ, R85.H0_H0 ;  /* 0x20000055ffc47230 */ /* 0x000fc80000004100 */
[----:B------:R-:W1:Y:S01]  /*10c0*/  @P0 MUFU.RCP R86, R205 ;  /* 0x000000cd00560308 */ /* 0x000e620000001000 */
[----:B------:R-:W-:Y:S01]  /*10d0*/  HADD2.F32 R85, -RZ, R85.H1_H1 ;  /* 0x30000055ff557230 */ /* 0x000fe20000004100 */
[----:B------:R-:W-:Y:S01]  /*10e0*/  FMUL.FTZ R183, R183, R204 ;  /* 0x000000ccb7b77220 */ /* 0x000fe20000410000 */
[----:B------:R-:W-:Y:S01]  /*10f0*/  HADD2.F32 R199, -RZ, R65.H1_H1 ;  /* 0x30000041ffc77230 */ /* 0x000fe20000004100 */
[C---:B------:R-:W-:Y:S02]  /*1100*/  FADD.FTZ R108, R204.reuse, R108 ;  /* 0x0000006ccc6c7221 */ /* 0x040fe40000010000 */
[----:B------:R-:W-:Y:S02]  /*1110*/  FFMA.FTZ R109, R204, R160, R109 ;  /* 0x000000a0cc6d7223 */ /* 0x000fe4000001006d */
[----:B------:R-:W0:Y:S01]  /*1120*/  @P0 MUFU.RCP R208, R202 ;  /* 0x000000ca00d00308 */ /* 0x000e220000001000 */
[----:B------:R-:W-:Y:S02]  /*1130*/  HADD2.F32 R204, -RZ, R66.H1_H1 ;  /* 0x30000042ffcc7230 */ /* 0x000fe40000004100 */
[----:B---3--:R-:W-:-:S02]  /*1140*/  HADD2.F32 R214, -RZ, R98.H0_H0 ;  /* 0x20000062ffd67230 */ /* 0x008fc40000004100 */
[----:B------:R-:W-:-:S03]  /*1150*/  HADD2.F32 R216, -RZ, R99.H0_H0 ;  /* 0x20000063ffd87230 */ /* 0x000fc60000004100 */
[----:B------:R-:W3:Y:S01]  /*1160*/  @P0 MUFU.RCP R207, R201 ;  /* 0x000000c900cf0308 */ /* 0x000ee20000001000 */
[----:B------:R-:W-:Y:S01]  /*1170*/  HADD2.F32 R206, -RZ, R87.H1_H1 ;  /* 0x30000057ffce7230 */ /* 0x000fe20000004100 */
[----:B------:R-:W-:Y:S02]  /*1180*/  FMUL.FTZ R185, R185, R85 ;  /* 0x00000055b9b97220 */ /* 0x000fe40000410000 */
[C---:B------:R-:W-:Y:S02]  /*1190*/  FADD.FTZ R110, R85.reuse, R110 ;  /* 0x0000006e556e7221 */ /* 0x040fe40000010000 */
[----:B------:R-:W-:Y:S02]  /*11a0*/  FFMA.FTZ R111, R85, R184, R111 ;  /* 0x000000b8556f7223 */ /* 0x000fe4000001006f */
[----:B------:R-:W0:Y:S01]  /*11b0*/  @P0 MUFU.RCP R87, R199 ;  /* 0x000000c700570308 */ /* 0x000e220000001000 */
[----:B------:R-:W-:Y:S01]  /*11c0*/  @!P0 FADD.FTZ R200, R211, -R182 ;  /* 0x800000b6d3c88221 */ /* 0x000fe20000010000 */
[----:B------:R-:W-:-:S02]  /*11d0*/  HADD2.F32 R211, -RZ, R96.H0_H0 ;  /* 0x20000060ffd37230 */ /* 0x000fc40000004100 */
[----:B------:R-:W-:Y:S02]  /*11e0*/  HADD2.F32 R213, -RZ, R96.H1_H1 ;  /* 0x30000060ffd57230 */ /* 0x000fe40000004100 */
[--C-:B------:R-:W-:Y:S02]  /*11f0*/  HADD2.F32 R212, -RZ, R97.reuse.H0_H0 ;  /* 0x20000061ffd47230 */ /* 0x100fe40000004100 */
[----:B------:R-:W0:Y:S01]  /*1200*/  @P0 MUFU.RCP R85, R204 ;  /* 0x000000cc00550308 */ /* 0x000e220000001000 */
[----:B------:R-:W-:Y:S01]  /*1210*/  HADD2.F32 R215, -RZ, R97.H1_H1 ;  /* 0x30000061ffd77230 */ /* 0x000fe20000004100 */
[----:B------:R-:W-:Y:S01]  /*1220*/  @P0 FADD.FTZ R97, -R159, R216 ;  /* 0x000000d89f610221 */ /* 0x000fe20000010100 */
[----:B------:R-:W-:Y:S01]  /*1230*/  HADD2.F32 R219, -RZ, R99.H1_H1 ;  /* 0x30000063ffdb7230 */ /* 0x000fe20000004100 */
[----:B------:R-:W-:Y:S02]  /*1240*/  @P0 FADD.FTZ R99, -R155, R214 ;  /* 0x000000d69b630221 */ /* 0x000fe40000010100 */
[----:B------:R-:W-:-:S02]  /*1250*/  FMUL.FTZ R187, R187, R196 ;  /* 0x000000c4bbbb7220 */ /* 0x000fc40000410000 */
[C---:B------:R-:W-:Y:S02]  /*1260*/  FADD.FTZ R112, R196.reuse, R112 ;  /* 0x00000070c4707221 */ /* 0x040fe40000010000 */
[----:B------:R-:W-:Y:S01]  /*1270*/  FFMA.FTZ R113, R196, R186, R113 ;  /* 0x000000bac4717223 */ /* 0x000fe20000010071 */
[----:B------:R-:W-:Y:S01]  /*1280*/  HADD2.F32 R217, -RZ, R98.H1_H1 ;  /* 0x30000062ffd97230 */ /* 0x000fe20000004100 */
[----:B------:R-:W-:Y:S02]  /*1290*/  @P0 FADD.FTZ R195, -R149, R211 ;  /* 0x000000d395c30221 */ /* 0x000fe40000010100 */
[----:B------:R-:W-:Y:S02]  /*12a0*/  @P0 FADD.FTZ R196, -R150, R213 ;  /* 0x000000d596c40221 */ /* 0x000fe40000010100 */
[----:B0-----:R-:W-:Y:S02]  /*12b0*/  @P0 FMUL.FTZ R99, R99, R84 ;  /* 0x0000005463630220 */ /* 0x001fe40000410000 */
[----:B-1----:R-:W-:-:S02]  /*12c0*/  @P0 FMUL.FTZ R97, R97, R86 ;  /* 0x0000005661610220 */ /* 0x002fc40000410000 */
[----:B------:R-:W-:Y:S02]  /*12d0*/  @!P0 FADD.FTZ R84, R211, -R182 ;  /* 0x800000b6d3548221 */ /* 0x000fe40000010000 */
[----:B------:R-:W-:Y:S02]  /*12e0*/  @!P0 FADD.FTZ R86, R213, -R182 ;  /* 0x800000b6d5568221 */ /* 0x000fe40000010000 */
[----:B------:R-:W-:Y:S02]  /*12f0*/  @P0 FMUL.FTZ R195, R195, R208 ;  /* 0x000000d0c3c30220 */ /* 0x000fe40000410000 */
[----:B---3--:R-:W-:Y:S02]  /*1300*/  @P0 FMUL.FTZ R196, R196, R207 ;  /* 0x000000cfc4c40220 */ /* 0x008fe40000410000 */
[----:B------:R-:W-:Y:S02]  /*1310*/  @P0 FADD.FTZ R194, -R154, R215 ;  /* 0x000000d79ac20221 */ /* 0x000fe40000010100 */
[----:B------:R-:W-:-:S02]  /*1320*/  @!P0 FMUL.FTZ R195, R181, R84 ;  /* 0x00000054b5c38220 */ /* 0x000fc40000410000 */
[----:B------:R-:W-:Y:S02]  /*1330*/  @!P0 FMUL.FTZ R196, R181, R86 ;  /* 0x00000056b5c48220 */ /* 0x000fe40000410000 */
[----:B------:R-:W-:Y:S02]  /*1340*/  @P0 FADD.FTZ R98, -R158, R217 ;  /* 0x000000d99e620221 */ /* 0x000fe40000010100 */
[----:B------:R-:W-:Y:S02]  /*1350*/  @!P0 FADD.FTZ R84, R215, -R182 ;  /* 0x800000b6d7548221 */ /* 0x000fe40000010000 */
[----:B------:R-:W-:Y:S02]  /*1360*/  @!P0 FADD.FTZ R86, R214, -R182 ;  /* 0x800000b6d6568221 */ /* 0x000fe40000010000 */
[----:B------:R-:W-:Y:S02]  /*1370*/  @P0 FMUL.FTZ R194, R194, R87 ;  /* 0x00000057c2c20220 */ /* 0x000fe40000410000 */
[----:B------:R-:W-:-:S02]  /*1380*/  @P0 FMUL.FTZ R98, R98, R85 ;  /* 0x0000005562620220 */ /* 0x000fc40000410000 */
[----:B------:R-:W-:Y:S02]  /*1390*/  @!P0 FMUL.FTZ R194, R181, R84 ;  /* 0x00000054b5c28220 */ /* 0x000fe40000410000 */
[----:B------:R-:W-:Y:S02]  /*13a0*/  @!P0 FMUL.FTZ R99, R181, R86 ;  /* 0x00000056b5638220 */ /* 0x000fe40000410000 */
[----:B------:R-:W-:Y:S02]  /*13b0*/  @!P0 FADD.FTZ R86, R216, -R182 ;  /* 0x800000b6d8568221 */ /* 0x000fe40000010000 */
[----:B------:R-:W-:-:S04]  /*13c0*/  IMAD.WIDE.U32 R84, R198, R197, c[0x0][0x1b8] ;  /* 0x00006e00c6547625 */ /* 0x000fc800078e00c5 */
[----:B------:R-:W-:Y:S02]  /*13d0*/  @!P0 FMUL.FTZ R97, R181, R86 ;  /* 0x00000056b5618220 */ /* 0x000fe40000410000 */
[----:B------:R-:W3:Y:S01]  /*13e0*/  LDG.E.128 R84, [R84.64] ;  /* 0x0000000454547981 */ /* 0x000ee2000c1e1d00 */
[----:B------:R-:W-:Y:S01]  /*13f0*/  @!P0 FMUL.FTZ R157, R181, R200 ;  /* 0x000000c8b59d8220 */ /* 0x000fe20000410000 */
[----:B------:R-:W-:-:S04]  /*1400*/  HADD2.F32 R200, -RZ, R65.H0_H0 ;  /* 0x20000041ffc87230 */ /* 0x000fc80000004100 */
[----:B------:R-:W0:Y:S01]  /*1410*/  @P0 MUFU.RCP R210, R200 ;  /* 0x000000c800d20308 */ /* 0x000e220000001000 */
[----:B------:R-:W-:Y:S02]  /*1420*/  FMUL.FTZ R152, R193, R206 ;  /* 0x000000cec1987220 */ /* 0x000fe40000410000 */
[C---:B------:R-:W-:Y:S02]  /*1430*/  FADD.FTZ R51, R206.reuse, R51 ;  /* 0x00000033ce337221 */ /* 0x040fe40000010000 */
[----:B------:R-:W-:Y:S01]  /*1440*/  FFMA.FTZ R50, R206, R157, R50 ;  /* 0x0000009dce327223 */ /* 0x000fe20000010032 */
[----:B------:R-:W-:Y:S01]  /*1450*/  HADD2.F32 R206, -RZ, R67.H1_H1 ;  /* 0x30000043ffce7230 */ /* 0x000fe20000004100 */
[----:B------:R-:W-:-:S03]  /*1460*/  @P0 FADD.FTZ R193, -R151, R212 ;  /* 0x000000d497c10221 */ /* 0x000fc60000010100 */
[----:B------:R-:W1:Y:S01]  /*1470*/  @P0 MUFU.RCP R209, R206 ;  /* 0x000000ce00d10308 */ /* 0x000e620000001000 */
[----:B------:R-:W-:Y:S02]  /*1480*/  @!P0 FADD.FTZ R208, R212, -R182 ;  /* 0x800000b6d4d08221 */ /* 0x000fe40000010000 */
[----:B0-----:R-:W-:Y:S02]  /*1490*/  @P0 FMUL.FTZ R193, R193, R210 ;  /* 0x000000d2c1c10220 */ /* 0x001fe40000410000 */
[----:B------:R-:W-:Y:S02]  /*14a0*/  @!P0 FMUL.FTZ R193, R181, R208 ;  /* 0x000000d0b5c18220 */ /* 0x000fe40000410000 */
[----:B------:R-:W-:Y:S02]  /*14b0*/  @!P0 FADD.FTZ R208, R217, -R182 ;  /* 0x800000b6d9d08221 */ /* 0x000fe40000010000 */
[----:B------:R-:W-:Y:S02]  /*14c0*/  @P0 FADD.FTZ R96, -R162, R219 ;  /* 0x000000dba2600221 */ /* 0x000fe40000010100 */
[----:B------:R-:W-:-:S02]  /*14d0*/  @!P0 FMUL.FTZ R98, R181, R208 ;  /* 0x000000d0b5628220 */ /* 0x000fc40000410000 */
[----:B------:R-:W-:Y:S01]  /*14e0*/  @!P0 FADD.FTZ R208, R219, -R182 ;  /* 0x800000b6dbd08221 */ /* 0x000fe20000010000 */
[----:B------:R-:W-:Y:S01]  /*14f0*/  HADD2.F32 R207, -RZ, R81.H0_H0 ;  /* 0x20000051ffcf7230 */ /* 0x000fe20000004100 */
[----:B-1----:R-:W-:Y:S01]  /*1500*/  @P0 FMUL.FTZ R96, R96, R209 ;  /* 0x000000d160600220 */ /* 0x002fe20000410000 */
[----:B------:R-:W-:Y:S01]  /*1510*/  HADD2.F32 R198, -RZ, R81.H1_H1 ;  /* 0x30000051ffc67230 */ /* 0x000fe20000004100 */
[----:B------:R-:W-:Y:S01]  /*1520*/  @!P0 FMUL.FTZ R96, R181, R208 ;  /* 0x000000d0b5608220 */ /* 0x000fe20000410000 */
[----:B------:R-:W-:Y:S02]  /*1530*/  HADD2.F32 R197, -RZ, R80.H0_H0 ;  /* 0x20000050ffc57230 */ /* 0x000fe40000004100 */
[--C-:B------:R-:W-:Y:S02]  /*1540*/  HADD2.F32 R81, -RZ, R82.reuse.H0_H0 ;  /* 0x20000052ff517230 */ /* 0x100fe40000004100 */
[----:B------:R-:W-:Y:S02]  /*1550*/  HADD2.F32 R212, -RZ, R69.H0_H0 ;  /* 0x20000045ffd47230 */ /* 0x000fe40000004100 */
[----:B------:R-:W-:-:S02]  /*1560*/  HADD2.F32 R82, -RZ, R82.H1_H1 ;  /* 0x30000052ff527230 */ /* 0x000fc40000004100 */
[--C-:B------:R-:W-:Y:S01]  /*1570*/  HADD2.F32 R208, -RZ, R83.reuse.H0_H0 ;  /* 0x20000053ffd07230 */ /* 0x100fe20000004100 */
[----:B------:R-:W0:Y:S01]  /*1580*/  @P0 MUFU.RCP R218, R212 ;  /* 0x000000d400da0308 */ /* 0x000e220000001000 */
[----:B------:R-:W-:Y:S01]  /*1590*/  HADD2.F32 R214, -RZ, R68.H0_H0 ;  /* 0x20000044ffd67230 */ /* 0x000fe20000004100 */
[----:B------:R-:W-:Y:S01]  /*15a0*/  FMUL.FTZ R202, R202, R197 ;  /* 0x000000c5caca7220 */ /* 0x000fe20000410000 */
[----:B------:R-:W-:Y:S01]  /*15b0*/  HADD2.F32 R210, -RZ, R70.H0_H0 ;  /* 0x20000046ffd27230 */ /* 0x000fe20000004100 */
[C---:B------:R-:W-:Y:S01]  /*15c0*/  FADD.FTZ R24, R197.reuse, R24 ;  /* 0x00000018c5187221 */ /* 0x040fe20000010000 */
[----:B------:R-:W-:Y:S01]  /*15d0*/  HADD2.F32 R216, -RZ, R83.H1_H1 ;  /* 0x30000053ffd87230 */ /* 0x000fe20000004100 */
[----:B------:R-:W-:Y:S02]  /*15e0*/  FFMA.FTZ R48, R197, R195, R48 ;  /* 0x000000c3c5307223 */ /* 0x000fe40000010030 */
[----:B------:R-:W-:Y:S02]  /*15f0*/  FMUL.FTZ R197, R204, R82 ;  /* 0x00000052ccc57220 */ /* 0x000fe40000410000 */
[----:B------:R-:W-:-:S02]  /*1600*/  FADD.FTZ R21, R82, R21 ;  /* 0x0000001552157221 */ /* 0x000fc40000010000 */
[----:B------:R-:W-:Y:S02]  /*1610*/  FFMA.FTZ R45, R82, R98, R45 ;  /* 0x00000062522d7223 */ /* 0x000fe4000001002d */
[----:B------:R-:W-:Y:S02]  /*1620*/  FMUL.FTZ R82, R205, R208 ;  /* 0x000000d0cd527220 */ /* 0x000fe40000410000 */
[C---:B------:R-:W-:Y:S02]  /*1630*/  FADD.FTZ R18, R208.reuse, R18 ;  /* 0x00000012d0127221 */ /* 0x040fe40000010000 */
[----:B------:R-:W-:Y:S01]  /*1640*/  FFMA.FTZ R42, R208, R97, R42 ;  /* 0x00000061d02a7223 */ /* 0x000fe2000001002a */
[----:B------:R-:W-:Y:S01]  /*1650*/  HADD2.F32 R208, -RZ, R71.H0_H0 ;  /* 0x20000047ffd07230 */ /* 0x000fe20000004100 */
[----:B------:R-:W1:Y:S01]  /*1660*/  @P0 MUFU.RCP R215, R214 ;  /* 0x000000d600d70308 */ /* 0x000e620000001000 */
[----:B------:R-:W-:Y:S02]  /*1670*/  FMUL.FTZ R200, R200, R207 ;  /* 0x000000cfc8c87220 */ /* 0x000fe40000410000 */
[----:B------:R-:W-:-:S02]  /*1680*/  FADD.FTZ R22, R207, R22 ;  /* 0x00000016cf167221 */ /* 0x000fc40000010000 */
[----:B------:R-:W-:Y:S01]  /*1690*/  FFMA.FTZ R46, R207, R193, R46 ;  /* 0x000000c1cf2e7223 */ /* 0x000fe2000001002e */
[----:B------:R-:W-:Y:S02]  /*16a0*/  HADD2.F32 R207, -RZ, R71.H1_H1 ;  /* 0x30000047ffcf7230 */ /* 0x000fe40000004100 */
[----:B------:R-:W0:Y:S01]  /*16b0*/  @P0 MUFU.RCP R220, R210 ;  /* 0x000000d200dc0308 */ /* 0x000e220000001000 */
[----:B------:R-:W-:Y:S01]  /*16c0*/  HADD2.F32 R211, -RZ, R69.H1_H1 ;  /* 0x30000045ffd37230 */ /* 0x000fe20000004100 */
[----:B------:R-:W-:Y:S01]  /*16d0*/  FMUL.FTZ R83, R206, R216 ;  /* 0x000000d8ce537220 */ /* 0x000fe20000410000 */
[----:B------:R-:W-:Y:S01]  /*16e0*/  HADD2.F32 R213, -RZ, R68.H1_H1 ;  /* 0x30000044ffd57230 */ /* 0x000fe20000004100 */
[C---:B------:R-:W-:Y:S01]  /*16f0*/  FADD.FTZ R19, R216.reuse, R19 ;  /* 0x00000013d8137221 */ /* 0x040fe20000010000 */
[----:B----4-:R-:W-:Y:S01]  /*1700*/  HADD2.F32 R224, -RZ, R89.H0_H0 ;  /* 0x20000059ffe07230 */ /* 0x010fe20000004100 */
[----:B------:R-:W-:Y:S01]  /*1710*/  FFMA.FTZ R43, R216, R96, R43 ;  /* 0x00000060d82b7223 */ /* 0x000fe2000001002b */
[----:B------:R-:W-:Y:S01]  /*1720*/  HADD2.F32 R209, -RZ, R70.H1_H1 ;  /* 0x30000046ffd17230 */ /* 0x000fe20000004100 */
[----:B------:R-:W4:Y:S01]  /*1730*/  @P0 MUFU.RCP R216, R208 ;  /* 0x000000d000d80308 */ /* 0x000f220000001000 */
[----:B------:R-:W-:Y:S01]  /*1740*/  HADD2.F32 R80, -RZ, R80.H1_H1 ;  /* 0x30000050ff507230 */ /* 0x000fe20000004100 */
[----:B------:R-:W-:Y:S01]  /*1750*/  FMUL.FTZ R199, R199, R198 ;  /* 0x000000c6c7c77220 */ /* 0x000fe20000410000 */
[----:B------:R-:W-:Y:S01]  /*1760*/  HADD2.F32 R222, -RZ, R88.H0_H0 ;  /* 0x20000058ffde7230 */ /* 0x000fe20000004100 */
[C---:B------:R-:W-:Y:S01]  /*1770*/  FADD.FTZ R23, R198.reuse, R23 ;  /* 0x00000017c6177221 */ /* 0x040fe20000010000 */
[----:B------:R-:W-:Y:S01]  /*1780*/  HADD2.F32 R226, -RZ, R90.H0_H0 ;  /* 0x2000005affe27230 */ /* 0x000fe20000004100 */
[----:B------:R-:W-:-:S02]  /*1790*/  FFMA.FTZ R47, R198, R194, R47 ;  /* 0x000000c2c62f7223 */ /* 0x000fc4000001002f */
[----:B------:R-:W0:Y:S01]  /*17a0*/  @P0 MUFU.RCP R221, R207 ;  /* 0x000000cf00dd0308 */ /* 0x000e220000001000 */
[----:B------:R-:W-:Y:S02]  /*17b0*/  FMUL.FTZ R198, R203, R81 ;  /* 0x00000051cbc67220 */ /* 0x000fe40000410000 */
[C---:B------:R-:W-:Y:S02]  /*17c0*/  FADD.FTZ R20, R81.reuse, R20 ;  /* 0x0000001451147221 */ /* 0x040fe40000010000 */
[----:B------:R-:W-:-:S03]  /*17d0*/  FFMA.FTZ R44, R81, R99, R44 ;  /* 0x00000063512c7223 */ /* 0x000fc6000001002c */
[----:B------:R-:W0:Y:S01]  /*17e0*/  @P0 MUFU.RCP R219, R211 ;  /* 0x000000d300db0308 */ /* 0x000e220000001000 */
[----:B------:R-:W-:Y:S01]  /*17f0*/  @P0 FADD.FTZ R203, -R165, R224 ;  /* 0x000000e0a5cb0221 */ /* 0x000fe20000010100 */
[--C-:B------:R-:W-:Y:S01]  /*1800*/  HADD2.F32 R228, -RZ, R91.reuse.H0_H0 ;  /* 0x2000005bffe47230 */ /* 0x100fe20000004100 */
[----:B------:R-:W-:Y:S01]  /*1810*/  FMUL.FTZ R201, R201, R80 ;  /* 0x00000050c9c97220 */ /* 0x000fe20000410000 */
[----:B------:R-:W-:-:S04]  /*1820*/  HADD2.F32 R229, -RZ, R91.H1_H1 ;  /* 0x3000005bffe57230 */ /* 0x000fc80000004100 */
[----:B------:R-:W1:Y:S01]  /*1830*/  @P0 MUFU.RCP R217, R213 ;  /* 0x000000d500d90308 */ /* 0x000e620000001000 */
[C---:B------:R-:W-:Y:S02]  /*1840*/  FADD.FTZ R25, R80.reuse, R25 ;  /* 0x0000001950197221 */ /* 0x040fe40000010000 */
[----:B------:R-:W-:-:S05]  /*1850*/  FFMA.FTZ R49, R80, R196, R49 ;  /* 0x000000c450317223 */ /* 0x000fca0000010031 */
[----:B------:R-:W2:Y:S01]  /*1860*/  @P0 MUFU.RCP R81, R209 ;  /* 0x000000d100510308 */ /* 0x000ea20000001000 */
[----:B------:R-:W-:Y:S01]  /*1870*/  @P0 FADD.FTZ R80, -R163, R222 ;  /* 0x000000dea3500221 */ /* 0x000fe20000010100 */
[----:B------:R-:W-:Y:S01]  /*1880*/  HADD2.F32 R225, -RZ, R89.H1_H1 ;  /* 0x30000059ffe17230 */ /* 0x000fe20000004100 */
[----:B------:R-:W-:Y:S02]  /*1890*/  @P0 FADD.FTZ R91, -R167, R226 ;  /* 0x000000e2a75b0221 */ /* 0x000fe40000010100 */
[----:B0-----:R-:W-:Y:S01]  /*18a0*/  @P0 FMUL.FTZ R203, R203, R218 ;  /* 0x000000dacbcb0220 */ /* 0x001fe20000410000 */
[----:B------:R-:W-:Y:S01]  /*18b0*/  HADD2.F32 R223, -RZ, R88.H1_H1 ;  /* 0x30000058ffdf7230 */ /* 0x000fe20000004100 */
[----:B------:R-:W-:Y:S01]  /*18c0*/  @!P0 FADD.FTZ R218, R226, -R182 ;  /* 0x800000b6e2da8221 */ /* 0x000fe20000010000 */
[----:B------:R-:W-:Y:S01]  /*18d0*/  HADD2.F32 R227, -RZ, R90.H1_H1 ;  /* 0x3000005affe37230 */ /* 0x000fe20000004100 */
[----:B------:R-:W-:Y:S02]  /*18e0*/  @P0 FADD.FTZ R89, -R169, R228 ;  /* 0x000000e4a9590221 */ /* 0x000fe40000010100 */
[----:B-1----:R-:W-:-:S02]  /*18f0*/  @P0 FMUL.FTZ R205, R80, R215 ;  /* 0x000000d750cd0220 */ /* 0x002fc40000410000 */
[----:B------:R-:W-:Y:S02]  /*1900*/  @P0 FMUL.FTZ R91, R91, R220 ;  /* 0x000000dc5b5b0220 */ /* 0x000fe40000410000 */
[----:B------:R-:W-:Y:S02]  /*1910*/  @P0 FADD.FTZ R88, -R170, R229 ;  /* 0x000000e5aa580221 */ /* 0x000fe40000010100 */
[----:B------:R-:W-:Y:S02]  /*1920*/  @!P0 FADD.FTZ R80, R222, -R182 ;  /* 0x800000b6de508221 */ /* 0x000fe40000010000 */
[----:B------:R-:W-:Y:S02]  /*1930*/  @!P0 FMUL.FTZ R91, R181, R218 ;  /* 0x000000dab55b8220 */ /* 0x000fe40000410000 */
[----:B------:R-:W-:Y:S02]  /*1940*/  @P0 FADD.FTZ R204, -R166, R225 ;  /* 0x000000e1a6cc0221 */ /* 0x000fe40000010100 */
[----:B------:R-:W-:-:S02]  /*1950*/  @!P0 FADD.FTZ R218, R228, -R182 ;  /* 0x800000b6e4da8221 */ /* 0x000fc40000010000 */
[----:B------:R-:W-:Y:S02]  /*1960*/  @P0 FADD.FTZ R206, -R164, R223 ;  /* 0x000000dfa4ce0221 */ /* 0x000fe40000010100 */
[----:B----4-:R-:W-:Y:S02]  /*1970*/  @P0 FMUL.FTZ R89, R89, R216 ;  /* 0x000000d859590220 */ /* 0x010fe40000410000 */
[----:B------:R-:W-:Y:S02]  /*1980*/  @P0 FADD.FTZ R90, -R168, R227 ;  /* 0x000000e3a85a0221 */ /* 0x000fe40000010100 */
[----:B------:R-:W-:Y:S02]  /*1990*/  @!P0 FADD.FTZ R216, R223, -R182 ;  /* 0x800000b6dfd88221 */ /* 0x000fe40000010000 */
[----:B------:R-:W-:Y:S01]  /*19a0*/  @P0 FMUL.FTZ R88, R88, R221 ;  /* 0x000000dd58580220 */ /* 0x000fe20000410000 */
[----:B------:R-:W-:Y:S01]  /*19b0*/  HADD2.F32 R221, -RZ, R78.H0_H0 ;  /* 0x2000004effdd7230 */ /* 0x000fe20000004100 */
[----:B------:R-:W-:-:S02]  /*19c0*/  @!P0 FMUL.FTZ R205, R181, R80 ;  /* 0x00000050b5cd8220 */ /* 0x000fc40000410000 */
[----:B------:R-:W-:Y:S01]  /*19d0*/  @P0 FMUL.FTZ R204, R204, R219 ;  /* 0x000000dbcccc0220 */ /* 0x000fe20000410000 */
[----:B------:R-:W-:Y:S01]  /*19e0*/  HADD2.F32 R219, -RZ, R77.H0_H0 ;  /* 0x2000004dffdb7230 */ /* 0x000fe20000004100 */
[----:B------:R-:W-:Y:S02]  /*19f0*/  @!P0 FADD.FTZ R80, R224, -R182 ;  /* 0x800000b6e0508221 */ /* 0x000fe40000010000 */
[----:B------:R-:W-:Y:S01]  /*1a00*/  @!P0 FMUL.FTZ R89, R181, R218 ;  /* 0x000000dab5598220 */ /* 0x000fe20000410000 */
[----:B------:R-:W-:Y:S01]  /*1a10*/  HADD2.F32 R218, -RZ, R77.H1_H1 ;  /* 0x3000004dffda7230 */ /* 0x000fe20000004100 */
[----:B------:R-:W-:Y:S01]  /*1a20*/  @P0 FMUL.FTZ R206, R206, R217 ;  /* 0x000000d9cece0220 */ /* 0x000fe20000410000 */
[----:B------:R-:W-:Y:S01]  /*1a30*/  HADD2.F32 R77, -RZ, R57.H1_H1 ;  /* 0x30000039ff4d7230 */ /* 0x000fe20000004100 */
[----:B--2---:R-:W-:Y:S01]  /*1a40*/  @P0 FMUL.FTZ R90, R90, R81 ;  /* 0x000000515a5a0220 */ /* 0x004fe20000410000 */
[----:B------:R-:W-:Y:S01]  /*1a50*/  HADD2.F32 R81, -RZ, R76.H0_H0 ;  /* 0x2000004cff517230 */ /* 0x000fe20000004100 */
[----:B------:R-:W-:Y:S01]  /*1a60*/  @!P0 FMUL.FTZ R206, R181, R216 ;  /* 0x000000d8b5ce8220 */ /* 0x000fe20000410000 */
[----:B------:R-:W-:Y:S01]  /*1a70*/  HADD2.F32 R76, -RZ, R76.H1_H1 ;  /* 0x3000004cff4c7230 */ /* 0x000fe20000004100 */
[----:B------:R-:W-:-:S02]  /*1a80*/  @!P0 FADD.FTZ R216, R225, -R182 ;  /* 0x800000b6e1d88221 */ /* 0x000fc40000010000 */
[----:B------:R-:W-:Y:S01]  /*1a90*/  @!P0 FMUL.FTZ R203, R181, R80 ;  /* 0x00000050b5cb8220 */ /* 0x000fe20000410000 */
[--C-:B------:R-:W-:Y:S01]  /*1aa0*/  HADD2.F32 R80, -RZ, R56.reuse.H0_H0 ;  /* 0x20000038ff507230 */ /* 0x100fe20000004100 */
[----:B------:R-:W-:Y:S01]  /*1ab0*/  FMUL.FTZ R210, R210, R221 ;  /* 0x000000ddd2d27220 */ /* 0x000fe20000410000 */
[----:B------:R-:W-:Y:S01]  /*1ac0*/  HADD2.F32 R217, -RZ, R56.H1_H1 ;  /* 0x30000038ffd97230 */ /* 0x000fe20000004100 */
[----:B------:R-:W-:Y:S01]  /*1ad0*/  FADD.FTZ R12, R221, R12 ;  /* 0x0000000cdd0c7221 */ /* 0x000fe20000010000 */
[----:B------:R-:W0:Y:S01]  /*1ae0*/  @P0 MUFU.RCP R225, R77 ;  /* 0x0000004d00e10308 */ /* 0x000e220000001000 */
[----:B------:R-:W-:Y:S01]  /*1af0*/  FFMA.FTZ R36, R221, R91, R36 ;  /* 0x0000005bdd247223 */ /* 0x000fe20000010024 */
[----:B------:R-:W-:Y:S01]  /*1b00*/  HADD2.F32 R221, -RZ, R59.H1_H1 ;  /* 0x3000003bffdd7230 */ /* 0x000fe20000004100 */
[----:B------:R-:W-:Y:S01]  /*1b10*/  @!P0 FMUL.FTZ R204, R181, R216 ;  /* 0x000000d8b5cc8220 */ /* 0x000fe20000410000 */
[----:B------:R-:W-:Y:S01]  /*1b20*/  HADD2.F32 R223, -RZ, R79.H0_H0 ;  /* 0x2000004fffdf7230 */ /* 0x000fe20000004100 */
[----:B------:R-:W-:Y:S01]  /*1b30*/  @!P0 FADD.FTZ R216, R227, -R182 ;  /* 0x800000b6e3d88221 */ /* 0x000fe20000010000 */
[----:B------:R-:W-:Y:S01]  /*1b40*/  HADD2.F32 R222, -RZ, R79.H1_H1 ;  /* 0x3000004fffde7230 */ /* 0x000fe20000004100 */
[----:B------:R-:W-:Y:S01]  /*1b50*/  FMUL.FTZ R213, R213, R76 ;  /* 0x0000004cd5d57220 */ /* 0x000fe20000410000 */
[----:B------:R-:W1:Y:S01]  /*1b60*/  @P0 MUFU.RCP R233, R80 ;  /* 0x0000005000e90308 */ /* 0x000e620000001000 */
[C---:B------:R-:W-:Y:S01]  /*1b70*/  FADD.FTZ R17, R76.reuse, R17 ;  /* 0x000000114c117221 */ /* 0x040fe20000010000 */
[--C-:B------:R-:W-:Y:S01]  /*1b80*/  HADD2.F32 R236, -RZ, R95.reuse.H0_H0 ;  /* 0x2000005fffec7230 */ /* 0x100fe20000004100 */
[----:B------:R-:W-:Y:S01]  /*1b90*/  FFMA.FTZ R41, R76, R206, R41 ;  /* 0x000000ce4c297223 */ /* 0x000fe20000010029 */
[----:B------:R-:W-:-:S02]  /*1ba0*/  HADD2.F32 R237, -RZ, R95.H1_H1 ;  /* 0x3000005fffed7230 */ /* 0x000fc40000004100 */
[----:B------:R-:W-:Y:S02]  /*1bb0*/  HADD2.F32 R215, -RZ, R57.H0_H0 ;  /* 0x20000039ffd77230 */ /* 0x000fe40000004100 */
[----:B------:R-:W2:Y:S01]  /*1bc0*/  @P0 MUFU.RCP R224, R217 ;  /* 0x000000d900e00308 */ /* 0x000ea20000001000 */
[----:B------:R-:W-:Y:S02]  /*1bd0*/  HADD2.F32 R76, -RZ, R58.H0_H0 ;  /* 0x2000003aff4c7230 */ /* 0x000fe40000004100 */
[----:B------:R-:W-:Y:S01]  /*1be0*/  HADD2.F32 R79, -RZ, R59.H0_H0 ;  /* 0x2000003bff4f7230 */ /* 0x000fe20000004100 */
[----:B------:R-:W-:Y:S01]  /*1bf0*/  @!P0 FADD.FTZ R220, R229, -R182 ;  /* 0x800000b6e5dc8221 */ /* 0x000fe20000010000 */
[----:B------:R-:W-:-:S03]  /*1c00*/  HADD2.F32 R231, -RZ, R93.H1_H1 ;  /* 0x3000005dffe77230 */ /* 0x000fc60000004100 */
[----:B------:R-:W4:Y:S01]  /*1c10*/  @P0 MUFU.RCP R95, R221 ;  /* 0x000000dd005f0308 */ /* 0x000f220000001000 */
[----:B------:R-:W-:Y:S02]  /*1c20*/  @!P0 FMUL.FTZ R90, R181, R216 ;  /* 0x000000d8b55a8220 */ /* 0x000fe40000410000 */
[----:B------:R-:W-:Y:S02]  /*1c30*/  FMUL.FTZ R212, R212, R219 ;  /* 0x000000dbd4d47220 */ /* 0x000fe40000410000 */
[C---:B------:R-:W-:Y:S02]  /*1c40*/  FADD.FTZ R14, R219.reuse, R14 ;  /* 0x0000000edb0e7221 */ /* 0x040fe40000010000 */
[----:B------:R-:W-:Y:S01]  /*1c50*/  FFMA.FTZ R38, R219, R203, R38 ;  /* 0x000000cbdb267223 */ /* 0x000fe20000010026 */
[----:B------:R-:W0:Y:S01]  /*1c60*/  @P0 MUFU.RCP R216, R215 ;  /* 0x000000d700d80308 */ /* 0x000e220000001000 */
[----:B------:R-:W-:Y:S02]  /*1c70*/  FMUL.FTZ R208, R208, R223 ;  /* 0x000000dfd0d07220 */ /* 0x000fe40000410000 */
[----:B------:R-:W-:-:S02]  /*1c80*/  FADD.FTZ R10, R223, R10 ;  /* 0x0000000adf0a7221 */ /* 0x000fc40000010000 */
[----:B------:R-:W-:Y:S01]  /*1c90*/  FFMA.FTZ R34, R223, R89, R34 ;  /* 0x00000059df227223 */ /* 0x000fe20000010022 */
[----:B------:R-:W-:Y:S02]  /*1ca0*/  HADD2.F32 R226, -RZ, R92.H0_H0 ;  /* 0x2000005cffe27230 */ /* 0x000fe40000004100 */
[----:B------:R-:W0:Y:S01]  /*1cb0*/  @P0 MUFU.RCP R219, R76 ;  /* 0x0000004c00db0308 */ /* 0x000e220000001000 */
[----:B------:R-:W-:Y:S01]  /*1cc0*/  @!P0 FMUL.FTZ R88, R181, R220 ;  /* 0x000000dcb5588220 */ /* 0x000fe20000410000 */
[----:B------:R-:W-:Y:S01]  /*1cd0*/  HADD2.F32 R229, -RZ, R92.H1_H1 ;  /* 0x3000005cffe57230 */ /* 0x000fe20000004100 */
[----:B------:R-:W-:Y:S02]  /*1ce0*/  FMUL.FTZ R211, R211, R218 ;  /* 0x000000dad3d37220 */ /* 0x000fe40000410000 */
[----:B------:R-:W-:-:S03]  /*1cf0*/  FADD.FTZ R15, R218, R15 ;  /* 0x0000000fda0f7221 */ /* 0x000fc60000010000 */
[----:B------:R-:W0:Y:S01]  /*1d00*/  @P0 MUFU.RCP R223, R79 ;  /* 0x0000004f00df0308 */ /* 0x000e220000001000 */
[----:B------:R-:W-:Y:S02]  /*1d10*/  FFMA.FTZ R39, R218, R204, R39 ;  /* 0x000000ccda277223 */ /* 0x000fe40000010027 */
[----:B------:R-:W-:Y:S02]  /*1d20*/  @P0 FADD.FTZ R218, -R136, R231 ;  /* 0x000000e788da0221 */ /* 0x000fe40000010100 */
[----:B------:R-:W-:Y:S01]  /*1d30*/  @!P0 FADD.FTZ R232, R231, -R182 ;  /* 0x800000b6e7e88221 */ /* 0x000fe20000010000 */
[----:B------:R-:W-:Y:S01]  /*1d40*/  HADD2.F32 R230, -RZ, R93.H0_H0 ;  /* 0x2000005dffe67230 */ /* 0x000fe20000004100 */
[----:B------:R-:W-:Y:S01]  /*1d50*/  FMUL.FTZ R214, R214, R81 ;  /* 0x00000051d6d67220 */ /* 0x000fe20000410000 */
[----:B------:R-:W-:Y:S01]  /*1d60*/  HADD2.F32 R234, -RZ, R94.H0_H0 ;  /* 0x2000005effea7230 */ /* 0x000fe20000004100 */
[C---:B------:R-:W-:Y:S02]  /*1d70*/  FADD.FTZ R16, R81.reuse, R16 ;  /* 0x0000001051107221 */ /* 0x040fe40000010000 */
[----:B------:R-:W-:-:S02]  /*1d80*/  FFMA.FTZ R40, R81, R205, R40 ;  /* 0x000000cd51287223 */ /* 0x000fc40000010028 */
[----:B------:R-:W-:Y:S02]  /*1d90*/  FMUL.FTZ R207, R207, R222 ;  /* 0x000000decfcf7220 */ /* 0x000fe40000410000 */
[C---:B------:R-:W-:Y:S02]  /*1da0*/  FADD.FTZ R11, R222.reuse, R11 ;  /* 0x0000000bde0b7221 */ /* 0x040fe40000010000 */
[----:B------:R-:W-:Y:S02]  /*1db0*/  FFMA.FTZ R35, R222, R88, R35 ;  /* 0x00000058de237223 */ /* 0x000fe40000010023 */
[----:B------:R-:W-:Y:S02]  /*1dc0*/  @P0 FADD.FTZ R92, -R133, R226 ;  /* 0x000000e2855c0221 */ /* 0x000fe40000010100 */
[----:B------:R-:W-:Y:S02]  /*1dd0*/  @P0 FADD.FTZ R81, -R134, R229 ;  /* 0x000000e586510221 */ /* 0x000fe40000010100 */
[----:B0-----:R-:W-:-:S02]  /*1de0*/  @P0 FMUL.FTZ R218, R218, R225 ;  /* 0x000000e1dada0220 */ /* 0x001fc40000410000 */
[----:B------:R-:W-:Y:S02]  /*1df0*/  @P0 FADD.FTZ R222, -R140, R237 ;  /* 0x000000ed8cde0221 */ /* 0x000fe40000010100 */
[----:B------:R-:W-:Y:S01]  /*1e00*/  @!P0 FMUL.FTZ R218, R181, R232 ;  /* 0x000000e8b5da8220 */ /* 0x000fe20000410000 */
[----:B------:R-:W-:Y:S01]  /*1e10*/  HADD2.F32 R235, -RZ, R94.H1_H1 ;  /* 0x3000005effeb7230 */ /* 0x000fe20000004100 */
[----:B------:R-:W-:Y:S02]  /*1e20*/  @!P0 FADD.FTZ R232, R237, -R182 ;  /* 0x800000b6ede88221 */ /* 0x000fe40000010000 */
[----:B-1----:R-:W-:Y:S02]  /*1e30*/  @P0 FMUL.FTZ R233, R92, R233 ;  /* 0x000000e95ce90220 */ /* 0x002fe40000410000 */
[----:B------:R-:W-:Y:S02]  /*1e40*/  @P0 FADD.FTZ R93, -R135, R230 ;  /* 0x000000e6875d0221 */ /* 0x000fe40000010100 */
[----:B--2---:R-:W-:Y:S01]  /*1e50*/  @P0 FMUL.FTZ R224, R81, R224 ;  /* 0x000000e051e00220 */ /* 0x004fe20000410000 */
[----:B------:R-:W-:Y:S01]  /*1e60*/  HADD2.F32 R81, -RZ, R100.H0_H0 ;  /* 0x20000064ff517230 */ /* 0x000fe20000004100 */
[----:B------:R-:W-:-:S02]  /*1e70*/  @P0 FADD.FTZ R94, -R137, R234 ;  /* 0x000000ea895e0221 */ /* 0x000fc40000010100 */
[----:B------:R-:W-:Y:S02]  /*1e80*/  @P0 FADD.FTZ R92, -R139, R236 ;  /* 0x000000ec8b5c0221 */ /* 0x000fe40000010100 */
[----:B----4-:R-:W-:Y:S01]  /*1e90*/  @P0 FMUL.FTZ R222, R222, R95 ;  /* 0x0000005fdede0220 */ /* 0x010fe20000410000 */
[--C-:B------:R-:W-:Y:S01]  /*1ea0*/  HADD2.F32 R95, -RZ, R101.reuse.H0_H0 ;  /* 0x20000065ff5f7230 */ /* 0x100fe20000004100 */
[----:B------:R-:W-:Y:S01]  /*1eb0*/  @!P0 FMUL.FTZ R222, R181, R232 ;  /* 0x000000e8b5de8220 */ /* 0x000fe20000410000 */
[----:B------:R-:W-:Y:S01]  /*1ec0*/  HADD2.F32 R101, -RZ, R101.H1_H1 ;  /* 0x30000065ff657230 */ /* 0x000fe20000004100 */
[----:B------:R-:W-:Y:S01]  /*1ed0*/  @P0 FMUL.FTZ R216, R93, R216 ;  /* 0x000000d85dd80220 */ /* 0x000fe20000410000 */
[----:B------:R-:W-:Y:S01]  /*1ee0*/  HADD2.F32 R232, -RZ, R72.H0_H0 ;  /* 0x20000048ffe87230 */ /* 0x000fe20000004100 */
[----:B------:R-:W-:Y:S01]  /*1ef0*/  @P0 FMUL.FTZ R94, R94, R219 ;  /* 0x000000db5e5e0220 */ /* 0x000fe20000410000 */
[----:B------:R-:W-:Y:S01]  /*1f00*/  HADD2.F32 R231, -RZ, R72.H1_H1 ;  /* 0x30000048ffe77230 */ /* 0x000fe20000004100 */
[----:B------:R-:W-:Y:S01]  /*1f10*/  @P0 FMUL.FTZ R92, R92, R223 ;  /* 0x000000df5c5c0220 */ /* 0x000fe20000410000 */
[----:B------:R-:W-:Y:S01]  /*1f20*/  HADD2.F32 R220, -RZ, R78.H1_H1 ;  /* 0x3000004effdc7230 */ /* 0x000fe20000004100 */
[----:B------:R-:W-:Y:S01]  /*1f30*/  @!P0 FADD.FTZ R226, R226, -R182 ;  /* 0x800000b6e2e28221 */ /* 0x000fe20000010000 */
[----:B------:R-:W-:Y:S01]  /*1f40*/  HADD2.F32 R93, -RZ, R100.H1_H1 ;  /* 0x30000064ff5d7230 */ /* 0x000fe20000004100 */
[----:B------:R-:W-:Y:S01]  /*1f50*/  @!P0 FADD.FTZ R228, R229, -R182 ;  /* 0x800000b6e5e48221 */ /* 0x000fe20000010000 */
[----:B------:R-:W-:Y:S01]  /*1f60*/  HADD2.F32 R219, -RZ, R102.H0_H0 ;  /* 0x20000066ffdb7230 */ /* 0x000fe20000004100 */
[----:B------:R-:W-:Y:S01]  /*1f70*/  @!P0 FADD.FTZ R230, R230, -R182 ;  /* 0x800000b6e6e68221 */ /* 0x000fe20000010000 */
[----:B------:R-:W-:Y:S01]  /*1f80*/  HADD2.F32 R223, -RZ, R102.H1_H1 ;  /* 0x30000066ffdf7230 */ /* 0x000fe20000004100 */
[----:B------:R-:W-:Y:S01]  /*1f90*/  FMUL.FTZ R100, R80, R81 ;  /* 0x0000005150647220 */ /* 0x000fe20000410000 */
[----:B------:R-:W-:Y:S01]  /*1fa0*/  HADD2.F32 R78, -RZ, R58.H1_H1 ;  /* 0x3000003aff4e7230 */ /* 0x000fe20000004100 */
[----:B------:R-:W0:Y:S01]  /*1fb0*/  @P0 MUFU.RCP R80, R232 ;  /* 0x000000e800500308 */ /* 0x000e220000001000 */
[----:B------:R-:W-:-:S02]  /*1fc0*/  HADD2.F32 R102, -RZ, R103.H0_H0 ;  /* 0x20000067ff667230 */ /* 0x000fc40000004100 */
[----:B------:R-:W-:Y:S01]  /*1fd0*/  HADD2.F32 R225, -RZ, R103.H1_H1 ;  /* 0x30000067ffe17230 */ /* 0x000fe20000004100 */
[----:B------:R-:W-:Y:S02]  /*1fe0*/  FMUL.FTZ R103, R77, R101 ;  /* 0x000000654d677220 */ /* 0x000fe40000410000 */
[C---:B------:R-:W-:Y:S02]  /*1ff0*/  @!P0 FMUL.FTZ R233, R181.reuse, R226 ;  /* 0x000000e2b5e98220 */ /* 0x040fe40000410000 */
[----:B------:R-:W1:Y:S01]  /*2000*/  @P0 MUFU.RCP R77, R231 ;  /* 0x000000e7004d0308 */ /* 0x000e620000001000 */
[C---:B------:R-:W-:Y:S02]  /*2010*/  @!P0 FMUL.FTZ R224, R181.reuse, R228 ;  /* 0x000000e4b5e08220 */ /* 0x040fe40000410000 */
[----:B------:R-:W-:Y:S02]  /*2020*/  @!P0 FMUL.FTZ R216, R181, R230 ;  /* 0x000000e6b5d88220 */ /* 0x000fe40000410000 */
[----:B------:R-:W-:-:S02]  /*2030*/  @!P0 FADD.FTZ R226, R234, -R182 ;  /* 0x800000b6eae28221 */ /* 0x000fc40000010000 */
[----:B------:R-:W-:Y:S01]  /*2040*/  @!P0 FADD.FTZ R230, R236, -R182 ;  /* 0x800000b6ece68221 */ /* 0x000fe20000010000 */
[----:B------:R-:W2:Y:S01]  /*2050*/  @P0 MUFU.RCP R227, R78 ;  /* 0x0000004e00e30308 */ /* 0x000ea20000001000 */
[C---:B------:R-:W-:Y:S02]  /*2060*/  FADD.FTZ R126, R101.reuse, R126 ;  /* 0x0000007e657e7221 */ /* 0x040fe40000010000 */
[----:B------:R-:W-:Y:S02]  /*2070*/  FFMA.FTZ R127, R101, R218, R127 ;  /* 0x000000da657f7223 */ /* 0x000fe4000001007f */
[----:B------:R-:W-:Y:S02]  /*2080*/  FMUL.FTZ R217, R217, R93 ;  /* 0x0000005dd9d97220 */ /* 0x000fe40000410000 */
[C---:B------:R-:W-:Y:S02]  /*2090*/  FADD.FTZ R130, R93.reuse, R130 ;  /* 0x000000825d827221 */ /* 0x040fe40000010000 */
[----:B------:R-:W-:-:S02]  /*20a0*/  FFMA.FTZ R131, R93, R224, R131 ;  /* 0x000000e05d837223 */ /* 0x000fc40000010083 */
[----:B------:R-:W-:Y:S01]  /*20b0*/  FMUL.FTZ R101, R76, R219 ;  /* 0x000000db4c657220 */ /* 0x000fe20000410000 */
[--C-:B------:R-:W-:Y:S01]  /*20c0*/  HADD2.F32 R76, -RZ, R52.reuse.H0_H0 ;  /* 0x20000034ff4c7230 */ /* 0x100fe20000004100 */
[----:B------:R-:W-:Y:S02]  /*20d0*/  @!P0 FMUL.FTZ R94, R181, R226 ;  /* 0x000000e2b55e8220 */ /* 0x000fe40000410000 */
[----:B------:R-:W-:Y:S01]  /*20e0*/  FMUL.FTZ R93, R79, R102 ;  /* 0x000000664f5d7220 */ /* 0x000fe20000410000 */
[----:B------:R-:W-:Y:S01]  /*20f0*/  HADD2.F32 R79, -RZ, R52.H1_H1 ;  /* 0x30000034ff4f7230 */ /* 0x000fe20000004100 */
[----:B------:R-:W-:Y:S02]  /*2100*/  @!P0 FMUL.FTZ R92, R181, R230 ;  /* 0x000000e6b55c8220 */ /* 0x000fe40000410000 */
[C---:B------:R-:W-:Y:S02]  /*2110*/  FADD.FTZ R124, R219.reuse, R124 ;  /* 0x0000007cdb7c7221 */ /* 0x040fe40000010000 */
[----:B------:R-:W-:-:S02]  /*2120*/  FFMA.FTZ R125, R219, R94, R125 ;  /* 0x0000005edb7d7223 */ /* 0x000fc4000001007d */
[C---:B------:R-:W-:Y:S02]  /*2130*/  FADD.FTZ R120, R102.reuse, R120 ;  /* 0x0000007866787221 */ /* 0x040fe40000010000 */
[----:B------:R-:W-:Y:S02]  /*2140*/  FFMA.FTZ R121, R102, R92, R121 ;  /* 0x0000005c66797223 */ /* 0x000fe40000010079 */
[----:B------:R-:W-:Y:S02]  /*2150*/  @P0 FADD.FTZ R219, -R171, R76 ;  /* 0x0000004cabdb0221 */ /* 0x000fe40000010100 */
[----:B------:R-:W-:Y:S02]  /*2160*/  @P0 FADD.FTZ R102, -R172, R79 ;  /* 0x0000004fac660221 */ /* 0x000fe40000010100 */
[----:B------:R-:W-:Y:S02]  /*2170*/  FMUL.FTZ R209, R209, R220 ;  /* 0x000000dcd1d17220 */ /* 0x000fe40000410000 */
[----:B------:R-:W-:-:S02]  /*2180*/  FADD.FTZ R13, R220, R13 ;  /* 0x0000000ddc0d7221 */ /* 0x000fc40000010000 */
[----:B------:R-:W-:Y:S02]  /*2190*/  FFMA.FTZ R37, R220, R90, R37 ;  /* 0x0000005adc257223 */ /* 0x000fe40000010025 */
[----:B------:R-:W-:Y:S02]  /*21a0*/  @P0 FADD.FTZ R220, -R138, R235 ;  /* 0x000000eb8adc0221 */ /* 0x000fe40000010100 */
[----:B------:R-:W-:Y:S02]  /*21b0*/  @!P0 FADD.FTZ R228, R235, -R182 ;  /* 0x800000b6ebe48221 */ /* 0x000fe40000010000 */
[----:B0-----:R-:W-:Y:S02]  /*21c0*/  @P0 FMUL.FTZ R219, R219, R80 ;  /* 0x00000050dbdb0220 */ /* 0x001fe40000410000 */
[----:B-1----:R-:W-:Y:S02]  /*21d0*/  @P0 FMUL.FTZ R102, R102, R77 ;  /* 0x0000004d66660220 */ /* 0x002fe40000410000 */
[----:B------:R-:W-:-:S02]  /*21e0*/  FADD.FTZ R80, RZ, R100 ;  /* 0x00000064ff507221 */ /* 0x000fc40000010000 */
[----:B------:R-:W-:Y:S02]  /*21f0*/  FFMA.FTZ R77, R100, R233, RZ ;  /* 0x000000e9644d7223 */ /* 0x000fe400000100ff */
[----:B--2---:R-:W-:Y:S02]  /*2200*/  @P0 FMUL.FTZ R220, R220, R227 ;  /* 0x000000e3dcdc0220 */ /* 0x004fe40000410000 */
[----:B------:R-:W-:Y:S02]  /*2210*/  @!P0 FMUL.FTZ R220, R181, R228 ;  /* 0x000000e4b5dc8220 */ /* 0x000fe40000410000 */
[----:B------:R-:W-:Y:S02]  /*2220*/  FMUL.FTZ R215, R215, R95 ;  /* 0x0000005fd7d77220 */ /* 0x000fe40000410000 */
[----:B------:R-:W-:Y:S02]  /*2230*/  FADD.FTZ R228, R80, R217 ;  /* 0x000000d950e47221 */ /* 0x000fe40000010000 */
[----:B------:R-:W-:-:S02]  /*2240*/  FFMA.FTZ R77, R217, R224, R77 ;  /* 0x000000e0d94d7223 */ /* 0x000fc4000001004d */
[C---:B------:R-:W-:Y:S02]  /*2250*/  FADD.FTZ R128, R95.reuse, R128 ;  /* 0x000000805f807221 */ /* 0x040fe40000010000 */
[----:B------:R-:W-:Y:S02]  /*2260*/  FFMA.FTZ R129, R95, R216, R129 ;  /* 0x000000d85f817223 */ /* 0x000fe40000010081 */
[C---:B------:R-:W-:Y:S02]  /*2270*/  FADD.FTZ R132, R81.reuse, R132 ;  /* 0x0000008451847221 */ /* 0x040fe40000010000 */
[----:B------:R-:W-:Y:S01]  /*2280*/  FFMA.FTZ R180, R81, R233, R180 ;  /* 0x000000e951b47223 */ /* 0x000fe200000100b4 */
[--C-:B------:R-:W-:Y:S01]  /*2290*/  HADD2.F32 R81, -RZ, R53.reuse.H1_H1 ;  /* 0x30000035ff517230 */ /* 0x100fe20000004100 */
[----:B------:R-:W-:Y:S01]  /*22a0*/  FMUL.FTZ R95, R78, R223 ;  /* 0x000000df4e5f7220 */ /* 0x000fe20000410000 */
[----:B------:R-:W-:Y:S01]  /*22b0*/  HADD2.F32 R78, -RZ, R53.H0_H0 ;  /* 0x20000035ff4e7230 */ /* 0x000fe20000004100 */
[----:B------:R-:W-:-:S02]  /*22c0*/  FADD.FTZ R228, R228, R215 ;  /* 0x000000d7e4e47221 */ /* 0x000fc40000010000 */
[----:B------:R-:W-:Y:S02]  /*22d0*/  FFMA.FTZ R53, R215, R216, R77 ;  /* 0x000000d8d7357223 */ /* 0x000fe4000001004d */
[----:B------:R-:W-:Y:S02]  /*22e0*/  FADD.FTZ R228, R228, R103 ;  /* 0x00000067e4e47221 */ /* 0x000fe40000010000 */
[----:B------:R-:W-:Y:S01]  /*22f0*/  FFMA.FTZ R53, R103, R218, R53 ;  /* 0x000000da67357223 */ /* 0x000fe20000010035 */
[----:B------:R-:W-:Y:S01]  /*2300*/  HADD2.F32 R52, -RZ, R74.H0_H0 ;  /* 0x2000004aff347230 */ /* 0x000fe20000004100 */
[----:B------:R-:W-:Y:S02]  /*2310*/  FADD.FTZ R228, R228, R101 ;  /* 0x00000065e4e47221 */ /* 0x000fe40000010000 */
[----:B------:R-:W-:Y:S01]  /*2320*/  FFMA.FTZ R53, R101, R94, R53 ;  /* 0x0000005e65357223 */ /* 0x000fe20000010035 */
[----:B------:R-:W-:Y:S01]  /*2330*/  HADD2.F32 R230, -RZ, R73.H0_H0 ;  /* 0x20000049ffe67230 */ /* 0x000fe20000004100 */
[----:B------:R-:W0:Y:S01]  /*2340*/  @P0 MUFU.RCP R80, R52 ;  /* 0x0000003400500308 */ /* 0x000e220000001000 */
[----:B------:R-:W-:-:S02]  /*2350*/  FADD.FTZ R228, R228, R95 ;  /* 0x0000005fe4e47221 */ /* 0x000fc40000010000 */
[----:B------:R-:W-:Y:S01]  /*2360*/  FFMA.FTZ R53, R95, R220, R53 ;  /* 0x000000dc5f357223 */ /* 0x000fe20000010035 */
[----:B------:R-:W-:Y:S01]  /*2370*/  HADD2.F32 R229, -RZ, R73.H1_H1 ;  /* 0x30000049ffe57230 */ /* 0x000fe20000004100 */
[----:B------:R-:W-:Y:S02]  /*2380*/  FMUL.FTZ R221, R221, R225 ;  /* 0x000000e1dddd7220 */ /* 0x000fe40000410000 */
[----:B------:R-:W-:Y:S01]  /*2390*/  @!P0 FADD.FTZ R76, R76, -R182 ;  /* 0x800000b64c4c8221 */ /* 0x000fe20000010000 */
[----:B------:R-:W1:Y:S01]  /*23a0*/  @P0 MUFU.RCP R226, R230 ;  /* 0x000000e600e20308 */ /* 0x000e620000001000 */
[----:B------:R-:W-:Y:S01]  /*23b0*/  FADD.FTZ R228, R228, R93 ;  /* 0x0000005de4e47221 */ /* 0x000fe20000010000 */
[----:B------:R-:W-:Y:S01]  /*23c0*/  HADD2.F32 R77, -RZ, R54.H0_H0 ;  /* 0x20000036ff4d7230 */ /* 0x000fe20000004100 */
[----:B------:R-:W-:Y:S02]  /*23d0*/  FFMA.FTZ R53, R93, R92, R53 ;  /* 0x0000005c5d357223 */ /* 0x000fe40000010035 */
[----:B------:R-:W-:-:S02]  /*23e0*/  @!P0 FMUL.FTZ R219, R181, R76 ;  /* 0x0000004cb5db8220 */ /* 0x000fc40000410000 */
[----:B------:R-:W-:Y:S01]  /*23f0*/  FADD.FTZ R228, R228, R221 ;  /* 0x000000dde4e47221 */ /* 0x000fe20000010000 */
[----:B------:R-:W2:Y:S01]  /*2400*/  @P0 MUFU.RCP R227, R229 ;  /* 0x000000e500e30308 */ /* 0x000ea20000001000 */
[----:B------:R-:W-:Y:S02]  /*2410*/  FFMA.FTZ R76, R221, R222, R53 ;  /* 0x000000dedd4c7223 */ /* 0x000fe40000010035 */
[C---:B------:R-:W-:Y:S02]  /*2420*/  FADD.FTZ R122, R223.reuse, R122 ;  /* 0x0000007adf7a7221 */ /* 0x040fe40000010000 */
[----:B------:R-:W-:Y:S02]  /*2430*/  FFMA.FTZ R123, R223, R220, R123 ;  /* 0x000000dcdf7b7223 */ /* 0x000fe4000001007b */
[----:B------:R-:W-:Y:S02]  /*2440*/  @P0 FADD.FTZ R223, -R175, R77 ;  /* 0x0000004dafdf0221 */ /* 0x000fe40000010100 */
[----:B------:R-:W-:-:S02]  /*2450*/  FADD.FTZ R228, R228, R191 ;  /* 0x000000bfe4e47221 */ /* 0x000fc40000010000 */
[----:B------:R-:W-:Y:S02]  /*2460*/  FFMA.FTZ R76, R191, R190, R76 ;  /* 0x000000bebf4c7223 */ /* 0x000fe4000001004c */
[C---:B------:R-:W-:Y:S02]  /*2470*/  FADD.FTZ R118, R225.reuse, R118 ;  /* 0x00000076e1767221 */ /* 0x040fe40000010000 */
[----:B------:R-:W-:Y:S02]  /*2480*/  FFMA.FTZ R119, R225, R222, R119 ;  /* 0x000000dee1777223 */ /* 0x000fe40000010077 */
[----:B------:R-:W-:Y:S02]  /*2490*/  @P0 FADD.FTZ R225, -R173, R78 ;  /* 0x0000004eade10221 */ /* 0x000fe40000010100 */
[----:B0-----:R-:W-:Y:S02]  /*24a0*/  @P0 FMUL.FTZ R223, R223, R80 ;  /* 0x00000050dfdf0220 */ /* 0x001fe40000410000 */
[----:B------:R-:W-:-:S02]  /*24b0*/  @!P0 FADD.FTZ R80, R79, -R182 ;  /* 0x800000b64f508221 */ /* 0x000fc40000010000 */
[----:B------:R-:W-:Y:S02]  /*24c0*/  FADD.FTZ R228, R228, R189 ;  /* 0x000000bde4e47221 */ /* 0x000fe40000010000 */
[----:B------:R-:W-:Y:S02]  /*24d0*/  FFMA.FTZ R79, R189, R188, R76 ;  /* 0x000000bcbd4f7223 */ /* 0x000fe4000001004c */
[----:B-1----:R-:W-:Y:S01]  /*24e0*/  @P0 FMUL.FTZ R225, R225, R226 ;  /* 0x000000e2e1e10220 */ /* 0x002fe20000410000 */
[----:B------:R-:W-:Y:S01]  /*24f0*/  HADD2.F32 R53, -RZ, R74.H1_H1 ;  /* 0x3000004aff357230 */ /* 0x000fe20000004100 */
[----:B------:R-:W-:Y:S02]  /*2500*/  @P0 FADD.FTZ R226, -R174, R81 ;  /* 0x00000051aee20221 */ /* 0x000fe40000010100 */
[----:B------:R-:W-:Y:S02]  /*2510*/  @!P0 FMUL.FTZ R102, R181, R80 ;  /* 0x00000050b5668220 */ /* 0x000fe40000410000 */
[----:B------:R-:W-:-:S02]  /*2520*/  FADD.FTZ R228, R228, R187 ;  /* 0x000000bbe4e47221 */ /* 0x000fc40000010000 */
[----:B------:R-:W-:Y:S02]  /*2530*/  FFMA.FTZ R80, R187, R186, R79 ;  /* 0x000000babb507223 */ /* 0x000fe4000001004f */
[----:B--2---:R-:W-:Y:S02]  /*2540*/  @P0 FMUL.FTZ R226, R226, R227 ;  /* 0x000000e3e2e20220 */ /* 0x004fe40000410000 */
[----:B------:R-:W-:Y:S01]  /*2550*/  @!P0 FADD.FTZ R78, R78, -R182 ;  /* 0x800000b64e4e8221 */ /* 0x000fe20000010000 */
[----:B------:R-:W0:Y:S01]  /*2560*/  @P0 MUFU.RCP R227, R53 ;  /* 0x0000003500e30308 */ /* 0x000e220000001000 */
[----:B------:R-:W-:Y:S01]  /*2570*/  FADD.FTZ R234, R228, R185 ;  /* 0x000000b9e4ea7221 */ /* 0x000fe20000010000 */
[----:B------:R-:W-:Y:S01]  /*2580*/  HADD2.F32 R76, -RZ, R75.H0_H0 ;  /* 0x2000004bff4c7230 */ /* 0x000fe20000004100 */
[----:B------:R-:W-:Y:S02]  /*2590*/  FFMA.FTZ R80, R185, R184, R80 ;  /* 0x000000b8b9507223 */ /* 0x000fe40000010050 */
[----:B------:R-:W-:Y:S01]  /*25a0*/  FADD.FTZ R234, R234, R183 ;  /* 0x000000b7eaea7221 */ /* 0x000fe20000010000 */
[----:B------:R-:W-:Y:S01]  /*25b0*/  HADD2.F32 R79, -RZ, R54.H1_H1 ;  /* 0x30000036ff4f7230 */ /* 0x000fe20000004100 */
[----:B------:R-:W-:-:S02]  /*25c0*/  @!P0 FMUL.FTZ R225, R181, R78 ;  /* 0x0000004eb5e18220 */ /* 0x000fc40000410000 */
[----:B------:R-:W-:Y:S01]  /*25d0*/  FFMA.FTZ R80, R183, R160, R80 ;  /* 0x000000a0b7507223 */ /* 0x000fe20000010050 */
[----:B------:R-:W1:Y:S01]  /*25e0*/  @P0 MUFU.RCP R78, R76 ;  /* 0x0000004c004e0308 */ /* 0x000e620000001000 */
[----:B------:R-:W-:Y:S02]  /*25f0*/  @!P0 FADD.FTZ R54, R81, -R182 ;  /* 0x800000b651368221 */ /* 0x000fe40000010000 */
[----:B------:R-:W-:Y:S02]  /*2600*/  FADD.FTZ R81, R234, R153 ;  /* 0x00000099ea517221 */ /* 0x000fe40000010000 */
[----:B------:R-:W-:Y:S01]  /*2610*/  FFMA.FTZ R80, R153, R156, R80 ;  /* 0x0000009c99507223 */ /* 0x000fe20000010050 */
[----:B------:R-:W-:Y:S01]  /*2620*/  HADD2.F32 R237, -RZ, R55.H0_H0 ;  /* 0x20000037ffed7230 */ /* 0x000fe20000004100 */
[----:B------:R-:W-:Y:S02]  /*2630*/  FADD.FTZ R235, R81, R192 ;  /* 0x000000c051eb7221 */ /* 0x000fe40000010000 */
[----:B------:R-:W-:-:S02]  /*2640*/  @P0 FADD.FTZ R228, -R176, R79 ;  /* 0x0000004fb0e40221 */ /* 0x000fc40000010100 */
[----:B------:R-:W-:Y:S02]  /*2650*/  FFMA.FTZ R80, R192, R161, R80 ;  /* 0x000000a1c0507223 */ /* 0x000fe40000010050 */
[----:B------:R-:W-:Y:S02]  /*2660*/  FADD.FTZ R235, R235, R152 ;  /* 0x00000098ebeb7221 */ /* 0x000fe40000010000 */
[----:B0-----:R-:W-:Y:S02]  /*2670*/  @P0 FMUL.FTZ R228, R228, R227 ;  /* 0x000000e3e4e40220 */ /* 0x001fe40000410000 */
[----:B------:R-:W-:Y:S02]  /*2680*/  FFMA.FTZ R80, R152, R157, R80 ;  /* 0x0000009d98507223 */ /* 0x000fe40000010050 */
[----:B------:R-:W-:Y:S01]  /*2690*/  @P0 FADD.FTZ R227, -R177, R237 ;  /* 0x000000edb1e30221 */ /* 0x000fe20000010100 */
[----:B------:R-:W-:Y:S01]  /*26a0*/  HADD2.F32 R239, -RZ, R55.H1_H1 ;  /* 0x30000037ffef7230 */ /* 0x000fe20000004100 */
[----:B------:R-:W-:-:S02]  /*26b0*/  FADD.FTZ R236, R235, R202 ;  /* 0x000000caebec7221 */ /* 0x000fc40000010000 */
[----:B------:R-:W-:Y:S02]  /*26c0*/  FFMA.FTZ R55, R202, R195, R80 ;  /* 0x000000c3ca377223 */ /* 0x000fe40000010050 */
[----:B-1----:R-:W-:Y:S02]  /*26d0*/  @P0 FMUL.FTZ R227, R227, R78 ;  /* 0x0000004ee3e30220 */ /* 0x002fe40000410000 */
[----:B------:R-:W-:Y:S02]  /*26e0*/  @!P0 FADD.FTZ R78, R77, -R182 ;  /* 0x800000b64d4e8221 */ /* 0x000fe40000010000 */
[----:B------:R-:W-:Y:S02]  /*26f0*/  FADD.FTZ R77, R236, R201 ;  /* 0x000000c9ec4d7221 */ /* 0x000fe40000010000 */
[----:B------:R-:W-:Y:S02]  /*2700*/  FFMA.FTZ R55, R201, R196, R55 ;  /* 0x000000c4c9377223 */ /* 0x000fe40000010037 */
[----:B------:R-:W-:Y:S01]  /*2710*/  @!P0 FMUL.FTZ R226, R181, R54 ;  /* 0x00000036b5e28220 */ /* 0x000fe20000410000 */
[----:B------:R-:W-:Y:S01]  /*2720*/  HADD2.F32 R54, -RZ, R75.H1_H1 ;  /* 0x3000004bff367230 */ /* 0x000fe20000004100 */
[----:B------:R-:W-:-:S02]  /*2730*/  FADD.FTZ R238, R77, R200 ;  /* 0x000000c84dee7221 */ /* 0x000fc40000010000 */
[----:B------:R-:W-:Y:S01]  /*2740*/  FFMA.FTZ R55, R200, R193, R55 ;  /* 0x000000c1c8377223 */ /* 0x000fe20000010037 */
[----:B------:R-:W0:Y:S01]  /*2750*/  @P0 MUFU.RCP R81, R54 ;  /* 0x0000003600510308 */ /* 0x000e220000001000 */
[----:B------:R-:W-:Y:S02]  /*2760*/  FADD.FTZ R77, R238, R199 ;  /* 0x000000c7ee4d7221 */ /* 0x000fe40000010000 */
[----:B------:R-:W-:Y:S02]  /*2770*/  FFMA.FTZ R55, R199, R194, R55 ;  /* 0x000000c2c7377223 */ /* 0x000fe40000010037 */
[----:B------:R-:W-:Y:S02]  /*2780*/  @!P0 FMUL.FTZ R223, R181, R78 ;  /* 0x0000004eb5df8220 */ /* 0x000fe40000410000 */
[----:B------:R-:W-:Y:S02]  /*2790*/  FADD.FTZ R78, R77, R198 ;  /* 0x000000c64d4e7221 */ /* 0x000fe40000010000 */
[----:B------:R-:W-:-:S02]  /*27a0*/  FFMA.FTZ R55, R198, R99, R55 ;  /* 0x00000063c6377223 */ /* 0x000fc40000010037 */
[----:B------:R-:W-:Y:S02]  /*27b0*/  @!P0 FADD.FTZ R80, R79, -R182 ;  /* 0x800000b64f508221 */ /* 0x000fe40000010000 */
[----:B------:R-:W-:Y:S02]  /*27c0*/  FADD.FTZ R77, R78, R197 ;  /* 0x000000c54e4d7221 */ /* 0x000fe40000010000 */
[----:B------:R-:W-:Y:S02]  /*27d0*/  FFMA.FTZ R55, R197, R98, R55 ;  /* 0x00000062c5377223 */ /* 0x000fe40000010037 */
[----:B------:R-:W-:Y:S02]  /*27e0*/  @!P0 FADD.FTZ R234, R237, -R182 ;  /* 0x800000b6edea8221 */ /* 0x000fe40000010000 */
[----:B------:R-:W-:Y:S02]  /*27f0*/  @!P0 FADD.FTZ R236, R239, -R182 ;  /* 0x800000b6efec8221 */ /* 0x000fe40000010000 */
[----:B------:R-:W-:-:S02]  /*2800*/  @P0 FADD.FTZ R182, -R178, R239 ;  /* 0x000000efb2b60221 */ /* 0x000fc40000010100 */
[----:B------:R-:W-:Y:S02]  /*2810*/  @!P0 FMUL.FTZ R228, R181, R80 ;  /* 0x00000050b5e48220 */ /* 0x000fe40000410000 */
[----:B------:R-:W-:Y:S02]  /*2820*/  FADD.FTZ R80, R77, R82 ;  /* 0x000000524d507221 */ /* 0x000fe40000010000 */
[----:B------:R-:W-:Y:S02]  /*2830*/  FFMA.FTZ R77, R82, R97, R55 ;  /* 0x00000061524d7223 */ /* 0x000fe40000010037 */
[----:B0-----:R-:W-:Y:S02]  /*2840*/  @P0 FMUL.FTZ R182, R182, R81 ;  /* 0x00000051b6b60220 */ /* 0x001fe40000410000 */
[----:B------:R-:W-:Y:S02]  /*2850*/  FADD.FTZ R81, R80, R83 ;  /* 0x0000005350517221 */ /* 0x000fe40000010000 */
[----:B------:R-:W-:Y:S01]  /*2860*/  FFMA.FTZ R77, R83, R96, R77 ;  /* 0x00000060534d7223 */ /* 0x000fe2000001004d */
[----:B---3--:R-:W-:-:S02]  /*2870*/  HADD2.F32 R79, -RZ, R86.H0_H0 ;  /* 0x20000056ff4f7230 */ /* 0x008fc40000004100 */
[----:B------:R-:W-:Y:S01]  /*2880*/  HADD2.F32 R80, -RZ, R86.H1_H1 ;  /* 0x30000056ff507230 */ /* 0x000fe20000004100 */
[----:B------:R-:W-:Y:S01]  /*2890*/  FADD.FTZ R86, R81, R214 ;  /* 0x000000d651567221 */ /* 0x000fe20000010000 */
[--C-:B------:R-:W-:Y:S02]  /*28a0*/  HADD2.F32 R55, -RZ, R85.reuse.H0_H0 ;  /* 0x20000055ff377230 */ /* 0x100fe40000004100 */
[----:B------:R-:W-:Y:S01]  /*28b0*/  HADD2.F32 R78, -RZ, R85.H1_H1 ;  /* 0x30000055ff4e7230 */ /* 0x000fe20000004100 */
[----:B------:R-:W-:Y:S01]  /*28c0*/  FFMA.FTZ R85, R214, R205, R77 ;  /* 0x000000cdd6557223 */ /* 0x000fe2000001004d */
[--C-:B------:R-:W-:Y:S02]  /*28d0*/  HADD2.F32 R81, -RZ, R87.reuse.H0_H0 ;  /* 0x20000057ff517230 */ /* 0x100fe40000004100 */
[----:B------:R-:W-:Y:S01]  /*28e0*/  HADD2.F32 R77, -RZ, R87.H1_H1 ;  /* 0x30000057ff4d7230 */ /* 0x000fe20000004100 */
[----:B------:R-:W-:Y:S02]  /*28f0*/  FADD.FTZ R87, R86, R213 ;  /* 0x000000d556577221 */ /* 0x000fe40000010000 */
[----:B------:R-:W-:Y:S01]  /*2900*/  FFMA.FTZ R85, R213, R206, R85 ;  /* 0x000000ced5557223 */ /* 0x000fe20000010055 */
[--C-:B------:R-:W-:Y:S01]  /*2910*/  HADD2.F32 R235, -RZ, R84.reuse.H0_H0 ;  /* 0x20000054ffeb7230 */ /* 0x100fe20000004100 */
[----:B------:R-:W-:Y:S01]  /*2920*/  FADD.FTZ R86, R87, R212 ;  /* 0x000000d457567221 */ /* 0x000fe20000010000 */
[----:B------:R-:W-:Y:S01]  /*2930*/  HADD2.F32 R84, -RZ, R84.H1_H1 ;  /* 0x30000054ff547230 */ /* 0x000fe20000004100 */
        /* <DEDUP_REMOVED lines=29> */
[----:B------:R-:W-:Y:S02]  /*2b10*/  FADD.FTZ R52, R53, R86 ;  /* 0x0000005635347221 */ /* 0x000fe40000010000 */
[----:B------:R-:W-:Y:S01]  /*2b20*/  FFMA.FTZ R85, R86, R223, R85 ;  /* 0x000000df56557223 */ /* 0x000fe20000010055 */
[----:B------:R-:W-:Y:S01]  /*2b30*/  SHF.R.U32.HI R55, RZ, 0x5, R0 ;  /* 0x00000005ff377819 */ /* 0x000fe20000011600 */
[----:B------:R-:W-:-:S02]  /*2b40*/  FADD.FTZ R53, R52, R87 ;  /* 0x0000005734357221 */ /* 0x000fc40000010000 */
[----:B------:R-:W-:Y:S02]  /*2b50*/  @!P0 FMUL.FTZ R227, R181, R234 ;  /* 0x000000eab5e38220 */ /* 0x000fe40000410000 */
[----:B------:R-:W-:Y:S02]  /*2b60*/  FMUL.FTZ R84, R76, R81 ;  /* 0x000000514c547220 */ /* 0x000fe40000410000 */
[----:B------:R-:W-:Y:S01]  /*2b70*/  FFMA.FTZ R52, R87, R228, R85 ;  /* 0x000000e457347223 */ /* 0x000fe20000010055 */
[----:B------:R-:W-:Y:S01]  /*2b80*/  LOP3.LUT R234, R55, 0x7fffffc, RZ, 0xc0, !PT ;  /* 0x07fffffc37ea7812 */ /* 0x000fe200078ec0ff */
[----:B------:R-:W-:Y:S02]  /*2b90*/  FMUL.FTZ R85, R54, R77 ;  /* 0x0000004d36557220 */ /* 0x000fe40000410000 */
[----:B------:R-:W-:Y:S02]  /*2ba0*/  @!P0 FMUL.FTZ R182, R181, R236 ;  /* 0x000000ecb5b68220 */ /* 0x000fe40000410000 */
[----:B------:R-:W-:-:S02]  /*2bb0*/  FADD.FTZ R54, R53, R84 ;  /* 0x0000005435367221 */ /* 0x000fc40000010000 */
[----:B------:R-:W-:Y:S01]  /*2bc0*/  FFMA.FTZ R52, R84, R227, R52 ;  /* 0x000000e354347223 */ /* 0x000fe20000010034 */
[----:B------:R-:W-:Y:S01]  /*2bd0*/  LOP3.LUT P0, RZ, R0, 0x1f, RZ, 0xc0, !PT ;  /* 0x0000001f00ff7812 */ /* 0x000fe2000780c0ff */
        /* <DEDUP_REMOVED lines=17> */
.L_x_2419:
        /* <DEDUP_REMOVED lines=18> */
.L_x_2420:
        /* <DEDUP_REMOVED lines=22> */
[----:B------:R-:W-:Y:S02]  /*2f70*/  FADD.FTZ R92, R93, -R92 ;  /* 0x8000005c5d5c7221 */ /* 0x000fe40000010000 */
[C-C-:B------:R-:W-:Y:S02]  /*2f80*/  FFMA.FTZ R94, R52.reuse, R94, R53.reuse ;  /* 0x0000005e345e7223 */ /* 0x140fe40000010035 */
[----:B------:R-:W-:-:S02]  /*2f90*/  FFMA.FTZ R223, R52, R223, R53 ;  /* 0x000000df34df7223 */ /* 0x000fc40000010035 */
[C-C-:B------:R-:W-:Y:S02]  /*2fa0*/  FFMA.FTZ R233, R52.reuse, R233, R53.reuse ;  /* 0x000000e934e97223 */ /* 0x140fe40000010035 */
[----:B------:R-:W-:Y:S02]  /*2fb0*/  FFMA.FTZ R224, R52, R224, R53 ;  /* 0x000000e034e07223 */ /* 0x000fe40000010035 */
[----:B------:R-:W-:Y:S02]  /*2fc0*/  FADD.FTZ R210, R210, -R91 ;  /* 0x8000005bd2d27221 */ /* 0x000fe40000010000 */
[----:B------:R-:W-:Y:S02]  /*2fd0*/  FADD.FTZ R90, R209, -R90 ;  /* 0x8000005ad15a7221 */ /* 0x000fe40000010000 */
[----:B------:R-:W-:Y:S01]  /*2fe0*/  FMUL.FTZ R55, R181, R92 ;  /* 0x0000005cb5377220 */ /* 0x000fe20000410000 */
[----:B------:R-:W-:Y:S01]  /*2ff0*/  LOP3.LUT R92, R0, 0x7f, RZ, 0xc0, !PT ;  /* 0x0000007f005c7812 */ /* 0x000fe200078ec0ff */
        /* <DEDUP_REMOVED lines=51> */
[C---:B------:R-:W-:Y:S01]  /*3330*/  IMAD R92, R179.reuse, 0x280, R92 ;  /* 0x00000280b35c7824 */ /* 0x040fe200078e025c */
[----:B------:R-:W-:Y:S01]  /*3340*/  IADD3 R179, R179, c[0x0][0x160], RZ ;  /* 0x00005800b3b37a10 */ /* 0x000fe20007ffe0ff */
[----:B------:R-:W-:Y:S02]  /*3350*/  FADD.FTZ R190, R191, -R190 ;  /* 0x800000bebfbe7221 */ /* 0x000fe40000010000 */
        /* <DEDUP_REMOVED lines=16> */
[C---:B------:R-:W-:Y:S01]  /*3460*/  FMUL.FTZ R52, R181.reuse, R100 ;  /* 0x00000064b5347220 */ /* 0x040fe20000410000 */
[----:B------:R-:W-:Y:S01]  /*3470*/  IADD3 R100, R92, 0x200, RZ ;  /* 0x000002005c647810 */ /* 0x000fe20007ffe0ff */
[----:B------:R-:W-:-:S02]  /*3480*/  FMUL.FTZ R77, R181, R224 ;  /* 0x000000e0b54d7220 */ /* 0x000fc40000410000 */
[----:B------:R-:W-:Y:S02]  /*3490*/  FADD.FTZ R208, R208, -R89 ;  /* 0x80000059d0d07221 */ /* 0x000fe40000010000 */
[----:B------:R-:W-:Y:S01]  /*34a0*/  FADD.FTZ R232, R232, -R219 ;  /* 0x800000dbe8e87221 */ /* 0x000fe20000010000 */
[----:B------:R-:W-:Y:S01]  /*34b0*/  F2FP.PACK_AB R52, R77, R52 ;  /* 0x000000344d34723e */ /* 0x000fe200000000ff */
[----:B------:R-:W-:Y:S02]  /*34c0*/  FADD.FTZ R102, R231, -R102 ;  /* 0x80000066e7667221 */ /* 0x000fe40000010000 */
[----:B------:R-:W-:Y:S02]  /*34d0*/  FADD.FTZ R230, R230, -R225 ;  /* 0x800000e1e6e67221 */ /* 0x000fe40000010000 */
[----:B------:R-:W-:Y:S02]  /*34e0*/  FADD.FTZ R226, R229, -R226 ;  /* 0x800000e2e5e27221 */ /* 0x000fe40000010000 */
[----:B------:R-:W-:-:S02]  /*34f0*/  FADD.FTZ R228, R87, -R228 ;  /* 0x800000e457e47221 */ /* 0x000fc40000010000 */
[----:B------:R-:W-:Y:S02]  /*3500*/  FADD.FTZ R236, R84, -R227 ;  /* 0x800000e354ec7221 */ /* 0x000fe40000010000 */
[C---:B------:R-:W-:Y:S02]  /*3510*/  FMUL.FTZ R186, R181.reuse, R186 ;  /* 0x000000bab5ba7220 */ /* 0x040fe40000410000 */
[C---:B------:R-:W-:Y:S01]  /*3520*/  FMUL.FTZ R83, R181.reuse, R184 ;  /* 0x000000b8b5537220 */ /* 0x040fe20000410000 */
[----:B------:R-:W-:Y:S01]  /*3530*/  SEL R184, RZ, 0x1, P1 ;  /* 0x00000001ffb87807 */ /* 0x000fe20000800000 */
[C---:B------:R-:W-:Y:S02]  /*3540*/  FMUL.FTZ R82, R181.reuse, R198 ;  /* 0x000000c6b5527220 */ /* 0x040fe40000410000 */
[C---:B------:R-:W-:Y:S01]  /*3550*/  FMUL.FTZ R93, R181.reuse, R98 ;  /* 0x00000062b55d7220 */ /* 0x040fe20000410000 */
[C---:B------:R-:W-:Y:S01]  /*3560*/  IADD3 R98, R92.reuse, 0x180, RZ ;  /* 0x000001805c627810 */ /* 0x040fe20007ffe0ff */
[----:B------:R-:W-:Y:S01]  /*3570*/  FMUL.FTZ R53, R181, R216 ;  /* 0x000000d8b5357220 */ /* 0x000fe20000410000 */
[----:B------:R-:W-:Y:S01]  /*3580*/  F2FP.PACK_AB R77, R83, R186 ;  /* 0x000000ba534d723e */ /* 0x000fe200000000ff */
[----:B------:R-:W-:Y:S01]  /*3590*/  FMUL.FTZ R218, R181, R218 ;  /* 0x000000dab5da7220 */ /* 0x000fe20000410000 */
[----:B------:R-:W-:Y:S01]  /*35a0*/  F2FP.PACK_AB R82, R93, R82 ;  /* 0x000000525d52723e */ /* 0x000fe200000000ff */
[C---:B------:R-:W-:Y:S01]  /*35b0*/  FMUL.FTZ R54, R181.reuse, R94 ;  /* 0x0000005eb5367220 */ /* 0x040fe20000410000 */
[----:B------:R-:W-:Y:S01]  /*35c0*/  IADD3 R94, R92, 0x80, RZ ;  /* 0x000000805c5e7810 */ /* 0x000fe20007ffe0ff */
[C---:B------:R-:W-:Y:S01]  /*35d0*/  FMUL.FTZ R79, R181.reuse, R220 ;  /* 0x000000dcb54f7220 */ /* 0x040fe20000410000 */
[----:B------:R-:W-:Y:S01]  /*35e0*/  F2FP.PACK_AB R53, R218, R53 ;  /* 0x00000035da35723e */ /* 0x000fe200000000ff */
[----:B------:R-:W-:-:S02]  /*35f0*/  FMUL.FTZ R222, R181, R222 ;  /* 0x000000deb5de7220 */ /* 0x000fc40000410000 */
[----:B------:R-:W-:Y:S01]  /*3600*/  FMUL.FTZ R182, R181, R182 ;  /* 0x000000b6b5b67220 */ /* 0x000fe20000410000 */
[----:B------:R-:W-:Y:S01]  /*3610*/  F2FP.PACK_AB R54, R79, R54 ;  /* 0x000000364f36723e */ /* 0x000fe200000000ff */
[C---:B------:R-:W-:Y:S01]  /*3620*/  FMUL.FTZ R95, R181.reuse, R96 ;  /* 0x00000060b55f7220 */ /* 0x040fe20000410000 */
[----:B------:R-:W-:Y:S01]  /*3630*/  IADD3 R96, R92, 0x100, RZ ;  /* 0x000001005c607810 */ /* 0x000fe20007ffe0ff */
[C---:B------:R-:W-:Y:S01]  /*3640*/  FMUL.FTZ R76, R181.reuse, R190 ;  /* 0x000000beb54c7220 */ /* 0x040fe20000410000 */
[----:B------:R-:W-:Y:S01]  /*3650*/  F2FP.PACK_AB R55, R222, R55 ;  /* 0x00000037de37723e */ /* 0x000fe200000000ff */
        /* <DEDUP_REMOVED lines=48> */
.L_x_2417:
        /* <DEDUP_REMOVED lines=66> */
.L_x_2414:
        /* <DEDUP_REMOVED lines=40> */
.L_x_2415:
[----:B------:R-:W-:Y:S01]  /*4000*/  HFMA2.MMA R77, -RZ, RZ, 0, 9.5367431640625e-07 ;  /* 0x00000010ff4d7435 */ /* 0x000fe200000001ff */
[----:B------:R-:W-:-:S02]  /*4010*/  MOV R76, R79 ;  /* 0x0000004f004c7202 */ /* 0x000fc40000000f00 */
[----:B------:R-:W-:Y:S02]  /*4020*/  MOV R78, 0x1f ;  /* 0x0000001f004e7802 */ /* 0x000fe40000000f00 */
[----:B------:R-:W-:Y:S02]  /*4030*/  MOV R235, 0xffffffff ;  /* 0xffffffff00eb7802 */ /* 0x000fe40000000f00 */
[----:B------:R-:W-:Y:S02]  /*4040*/  MOV R52, 0x4060 ;  /* 0x0000406000347802 */ /* 0x000fe40000000f00 */
[----:B------:R-:W-:Y:S05]  /*4050*/  CALL.REL.NOINC `($__internal_177_$__cuda_sm70_shflsync_down_p) ;  /* 0x0000046000007944 */ /* 0x000fea0003c00000 */
[----:B-1----:R-:W-:Y:S01]  /*4060*/  MOV R54, R76 ;  /* 0x0000004c00367202 */ /* 0x002fe20000000f00 */
[----:B0-----:R-:W-:Y:S05]  /*4070*/  BRA `(.L_x_2419) ;  /* 0xffffec7000007947 */ /* 0x001fea000383ffff */
.L_x_2416:
[----:B------:R-:W-:Y:S01]  /*4080*/  HFMA2.MMA R77, -RZ, RZ, 0, 9.5367431640625e-07 ;  /* 0x00000010ff4d7435 */ /* 0x000fe200000001ff */
[----:B------:R-:W-:Y:S02]  /*4090*/  MOV R76, R81 ;  /* 0x00000051004c7202 */ /* 0x000fe40000000f00 */
[----:B------:R-:W-:Y:S02]  /*40a0*/  MOV R78, 0x1f ;  /* 0x0000001f004e7802 */ /* 0x000fe40000000f00 */
[----:B------:R-:W-:-:S02]  /*40b0*/  MOV R235, 0xffffffff ;  /* 0xffffffff00eb7802 */ /* 0x000fc40000000f00 */
[----:B------:R-:W-:Y:S02]  /*40c0*/  MOV R52, 0x40e0 ;  /* 0x000040e000347802 */ /* 0x000fe40000000f00 */
[----:B01----:R-:W-:Y:S05]  /*40d0*/  CALL.REL.NOINC `($__internal_177_$__cuda_sm70_shflsync_down_p) ;  /* 0x000003e000007944 */ /* 0x003fea0003c00000 */
[----:B------:R-:W-:Y:S01]  /*40e0*/  FADD.FTZ R79, R79, R54 ;  /* 0x000000364f4f7221 */ /* 0x000fe20000010000 */
[----:B0-----:R-:W-:Y:S01]  /*40f0*/  HFMA2.MMA R77, -RZ, RZ, 0, 4.76837158203125e-07 ;  /* 0x00000008ff4d7435 */ /* 0x001fe200000001ff */
[----:B-1----:R-:W-:Y:S01]  /*4100*/  FADD.FTZ R81, R81, R76 ;  /* 0x0000004c51517221 */ /* 0x002fe20000010000 */
[----:B------:R-:W-:Y:S02]  /*4110*/  MOV R78, 0x1f ;  /* 0x0000001f004e7802 */ /* 0x000fe40000000f00 */
[----:B------:R-:W-:Y:S02]  /*4120*/  MOV R235, 0xffffffff ;  /* 0xffffffff00eb7802 */ /* 0x000fe40000000f00 */
[----:B------:R-:W-:Y:S02]  /*4130*/  MOV R76, R79 ;  /* 0x0000004f004c7202 */ /* 0x000fe40000000f00 */
[----:B------:R-:W-:Y:S02]  /*4140*/  MOV R52, 0x4160 ;  /* 0x0000416000347802 */ /* 0x000fe40000000f00 */
[----:B------:R-:W-:Y:S05]  /*4150*/  CALL.REL.NOINC `($__internal_177_$__cuda_sm70_shflsync_down_p) ;  /* 0x0000036000007944 */ /* 0x000fea0003c00000 */
[----:B0-----:R-:W-:Y:S01]  /*4160*/  HFMA2.MMA R77, -RZ, RZ, 0, 4.76837158203125e-07 ;  /* 0x00000008ff4d7435 */ /* 0x001fe200000001ff */
[----:B-1----:R-:W-:-:S02]  /*4170*/  MOV R54, R76 ;  /* 0x0000004c00367202 */ /* 0x002fc40000000f00 */
[----:B------:R-:W-:Y:S02]  /*4180*/  MOV R76, R81 ;  /* 0x00000051004c7202 */ /* 0x000fe40000000f00 */
[----:B------:R-:W-:Y:S02]  /*4190*/  MOV R78, 0x1f ;  /* 0x0000001f004e7802 */ /* 0x000fe40000000f00 */
[----:B------:R-:W-:Y:S02]  /*41a0*/  MOV R235, 0xffffffff ;  /* 0xffffffff00eb7802 */ /* 0x000fe40000000f00 */
[----:B------:R-:W-:Y:S02]  /*41b0*/  MOV R52, 0x41d0 ;  /* 0x000041d000347802 */ /* 0x000fe40000000f00 */
[----:B------:R-:W-:Y:S05]  /*41c0*/  CALL.REL.NOINC `($__internal_177_$__cuda_sm70_shflsync_down_p) ;  /* 0x000002f000007944 */ /* 0x000fea0003c00000 */
[----:B------:R-:W-:Y:S01]  /*41d0*/  FADD.FTZ R79, R54, R79 ;  /* 0x0000004f364f7221 */ /* 0x000fe20000010000 */
[----:B0-----:R-:W-:Y:S01]  /*41e0*/  HFMA2.MMA R77, -RZ, RZ, 0, 2.384185791015625e-07 ;  /* 0x00000004ff4d7435 */ /* 0x001fe200000001ff */
[----:B-1----:R-:W-:Y:S01]  /*41f0*/  FADD.FTZ R81, R81, R76 ;  /* 0x0000004c51517221 */ /* 0x002fe20000010000 */
[----:B------:R-:W-:Y:S02]  /*4200*/  MOV R78, 0x1f ;  /* 0x0000001f004e7802 */ /* 0x000fe40000000f00 */
[----:B------:R-:W-:-:S02]  /*4210*/  MOV R235, 0xffffffff ;  /* 0xffffffff00eb7802 */ /* 0x000fc40000000f00 */
[----:B------:R-:W-:Y:S02]  /*4220*/  MOV R76, R79 ;  /* 0x0000004f004c7202 */ /* 0x000fe40000000f00 */
[----:B------:R-:W-:Y:S02]  /*4230*/  MOV R52, 0x4250 ;  /* 0x0000425000347802 */ /* 0x000fe40000000f00 */
[----:B------:R-:W-:Y:S05]  /*4240*/  CALL.REL.NOINC `($__internal_177_$__cuda_sm70_shflsync_down_p) ;  /* 0x0000027000007944 */ /* 0x000fea0003c00000 */
[----:B0-----:R-:W-:Y:S01]  /*4250*/  HFMA2.MMA R77, -RZ, RZ, 0, 2.384185791015625e-07 ;  /* 0x00000004ff4d7435 */ /* 0x001fe200000001ff */
[----:B-1----:R-:W-:Y:S02]  /*4260*/  MOV R54, R76 ;  /* 0x0000004c00367202 */ /* 0x002fe40000000f00 */
[----:B------:R-:W-:Y:S02]  /*4270*/  MOV R76, R81 ;  /* 0x00000051004c7202 */ /* 0x000fe40000000f00 */
[----:B------:R-:W-:Y:S02]  /*4280*/  MOV R78, 0x1f ;  /* 0x0000001f004e7802 */ /* 0x000fe40000000f00 */
[----:B------:R-:W-:Y:S02]  /*4290*/  MOV R235, 0xffffffff ;  /* 0xffffffff00eb7802 */ /* 0x000fe40000000f00 */
[----:B------:R-:W-:-:S02]  /*42a0*/  MOV R52, 0x42c0 ;  /* 0x000042c000347802 */ /* 0x000fc40000000f00 */
[----:B------:R-:W-:Y:S05]  /*42b0*/  CALL.REL.NOINC `($__internal_177_$__cuda_sm70_shflsync_down_p) ;  /* 0x0000020000007944 */ /* 0x000fea0003c00000 */
[----:B------:R-:W-:Y:S01]  /*42c0*/  FADD.FTZ R79, R54, R79 ;  /* 0x0000004f364f7221 */ /* 0x000fe20000010000 */
[----:B0-----:R-:W-:Y:S01]  /*42d0*/  HFMA2.MMA R77, -RZ, RZ, 0, 1.1920928955078125e-07 ;  /* 0x00000002ff4d7435 */ /* 0x001fe200000001ff */
[----:B-1----:R-:W-:Y:S01]  /*42e0*/  FADD.FTZ R81, R81, R76 ;  /* 0x0000004c51517221 */ /* 0x002fe20000010000 */
[----:B------:R-:W-:-:S02]  /*42f0*/  MOV R78, 0x1f ;  /* 0x0000001f004e7802 */ /* 0x000fc40000000f00 */
[----:B------:R-:W-:Y:S02]  /*4300*/  MOV R235, 0xffffffff ;  /* 0xffffffff00eb7802 */ /* 0x000fe40000000f00 */
[----:B------:R-:W-:Y:S02]  /*4310*/  MOV R76, R79 ;  /* 0x0000004f004c7202 */ /* 0x000fe40000000f00 */
[----:B------:R-:W-:Y:S02]  /*4320*/  MOV R52, 0x4340 ;  /* 0x0000434000347802 */ /* 0x000fe40000000f00 */
[----:B------:R-:W-:Y:S05]  /*4330*/  CALL.REL.NOINC `($__internal_177_$__cuda_sm70_shflsync_down_p) ;  /* 0x0000018000007944 */ /* 0x000fea0003c00000 */
[----:B0-----:R-:W-:Y:S01]  /*4340*/  HFMA2.MMA R77, -RZ, RZ, 0, 1.1920928955078125e-07 ;  /* 0x00000002ff4d7435 */ /* 0x001fe200000001ff */
[----:B-1----:R-:W-:Y:S02]  /*4350*/  MOV R54, R76 ;  /* 0x0000004c00367202 */ /* 0x002fe40000000f00 */
[----:B------:R-:W-:Y:S02]  /*4360*/  MOV R76, R81 ;  /* 0x00000051004c7202 */ /* 0x000fe40000000f00 */
[----:B------:R-:W-:Y:S02]  /*4370*/  MOV R78, 0x1f ;  /* 0x0000001f004e7802 */ /* 0x000fe40000000f00 */
[----:B------:R-:W-:-:S02]  /*4380*/  MOV R235, 0xffffffff ;  /* 0xffffffff00eb7802 */ /* 0x000fc40000000f00 */
[----:B------:R-:W-:Y:S02]  /*4390*/  MOV R52, 0x43b0 ;  /* 0x000043b000347802 */ /* 0x000fe40000000f00 */
[----:B------:R-:W-:Y:S05]  /*43a0*/  CALL.REL.NOINC `($__internal_177_$__cuda_sm70_shflsync_down_p) ;  /* 0x0000011000007944 */ /* 0x000fea0003c00000 */
[----:B------:R-:W-:Y:S01]  /*43b0*/  FADD.FTZ R79, R54, R79 ;  /* 0x0000004f364f7221 */ /* 0x000fe20000010000 */
[----:B0-----:R-:W-:Y:S01]  /*43c0*/  HFMA2.MMA R77, -RZ, RZ, 0, 5.9604644775390625e-08 ;  /* 0x00000001ff4d7435 */ /* 0x001fe200000001ff */
[----:B-1----:R-:W-:Y:S01]  /*43d0*/  FADD.FTZ R81, R81, R76 ;  /* 0x0000004c51517221 */ /* 0x002fe20000010000 */
[----:B------:R-:W-:Y:S02]  /*43e0*/  MOV R78, 0x1f ;  /* 0x0000001f004e7802 */ /* 0x000fe40000000f00 */
[----:B------:R-:W-:Y:S02]  /*43f0*/  MOV R235, 0xffffffff ;  /* 0xffffffff00eb7802 */ /* 0x000fe40000000f00 */
[----:B------:R-:W-:Y:S02]  /*4400*/  MOV R76, R79 ;  /* 0x0000004f004c7202 */ /* 0x000fe40000000f00 */
[----:B------:R-:W-:Y:S02]  /*4410*/  MOV R52, 0x4430 ;  /* 0x0000443000347802 */ /* 0x000fe40000000f00 */
[----:B------:R-:W-:Y:S05]  /*4420*/  CALL.REL.NOINC `($__internal_177_$__cuda_sm70_shflsync_down_p) ;  /* 0x0000009000007944 */ /* 0x000fea0003c00000 */
[----:B0-----:R-:W-:Y:S01]  /*4430*/  HFMA2.MMA R77, -RZ, RZ, 0, 5.9604644775390625e-08 ;  /* 0x00000001ff4d7435 */ /* 0x001fe200000001ff */
[----:B-1----:R-:W-:-:S02]  /*4440*/  MOV R80, R76 ;  /* 0x0000004c00507202 */ /* 0x002fc40000000f00 */
[----:B------:R-:W-:Y:S02]  /*4450*/  MOV R76, R81 ;  /* 0x00000051004c7202 */ /* 0x000fe40000000f00 */
[----:B------:R-:W-:Y:S02]  /*4460*/  MOV R78, 0x1f ;  /* 0x0000001f004e7802 */ /* 0x000fe40000000f00 */
[----:B------:R-:W-:Y:S02]  /*4470*/  MOV R235, 0xffffffff ;  /* 0xffffffff00eb7802 */ /* 0x000fe40000000f00 */
[----:B------:R-:W-:Y:S02]  /*4480*/  MOV R52, 0x44a0 ;  /* 0x000044a000347802 */ /* 0x000fe40000000f00 */
[----:B------:R-:W-:Y:S05]  /*4490*/  CALL.REL.NOINC `($__internal_177_$__cuda_sm70_shflsync_down_p) ;  /* 0x0000002000007944 */ /* 0x000fea0003c00000 */
[----:B-1----:R-:W-:Y:S01]  /*44a0*/  MOV R52, R76 ;  /* 0x0000004c00347202 */ /* 0x002fe20000000f00 */
[----:B0-----:R-:W-:Y:S05]  /*44b0*/  BRA `(.L_x_2420) ;  /* 0xffffe95000007947 */ /* 0x001fea000383ffff */
        .weak           $__internal_177_$__cuda_sm70_shflsync_down_p
        .type           $__internal_177_$__cuda_sm70_shflsync_down_p,@function
        .size           $__internal_177_$__cuda_sm70_shflsync_down_p,(.L_x_3584 - $__internal_177_$__cuda_sm70_shflsync_down_p)
$__internal_177_$__cuda_sm70_shflsync_down_p:
[----:B------:R-:W-:Y:S01]  /*44c0*/  HFMA2.MMA R53, -RZ, RZ, 0, 0 ;  /* 0x00000000ff357435 */ /* 0x000fe200000001ff */
[----:B------:R-:W-:Y:S04]  /*44d0*/  WARPSYNC R235 ;  /* 0x000000eb00007348 */ /* 0x000fe80003800000 */
[----:B------:R0:W1:Y:S01]  /*44e0*/  SHFL.DOWN PT, R76, R76, R77, R78 ;  /* 0x0800004d4c4c7389 */ /* 0x00006200000e004e */
[----:B------:R-:W-:Y:S05]  /*44f0*/  RET.REL.NODEC R52 `(_ZN10layer_norm13ln_bwd_kernelINS_13Kernel_traitsI6__halfS2_S2_fjLj5120ELj1ELj1ELj4ELj16ENS_18Kernel_traits_baseILj5120ES2_S2_S2_fjLj128EEEEEEEvNS_9BwdParamsE) ;  /* 0xffffbb0034007950 */ /* 0x000fea0003c3ffff */
.L_x_2421:
        /* <DEDUP_REMOVED lines=16> */
.L_x_3584:


//--------------------- .text._ZN10layer_norm22ln_bwd_finalize_kernelINS_22Kernel_traits_finalizeILj5120EffffjLj1024ELj4ENS_18Kernel_traits_baseILj5120EffffjLj1024EEEEEEEvNS_9BwdParamsE --------------------------
	.section	.text._ZN10layer_norm22ln_bwd_finalize_kernelINS_22Kernel_traits_finalizeILj5120EffffjLj1024ELj4ENS_18Kernel_traits_baseILj5120EffffjLj1024EEEEEEEvNS_9BwdParamsE,"ax",@progbits
	.sectioninfo	@"SHI_REGISTERS=32"
	.align	128
        .global         _ZN10layer_norm22ln_bwd_finalize_kernelINS_22Kernel_traits_finalizeILj5120EffffjLj1024ELj4ENS_18Kernel_traits_baseILj5120EffffjLj1024EEEEEEEvNS_9BwdParamsE
        .type           _ZN10layer_norm22ln_bwd_finalize_kernelINS_22Kernel_traits_finalizeILj5120EffffjLj1024ELj4ENS_18Kernel_traits_baseILj5120EffffjLj1024EEEEEEEvNS_9BwdParamsE,@function
        .size           _ZN10layer_norm22ln_bwd_finalize_kernelINS_22Kernel_traits_finalizeILj5120EffffjLj1024ELj4ENS_18Kernel_traits_baseILj5120EffffjLj1024EEEEEEEvNS_9BwdParamsE,(.L_x_3585 - _ZN10layer_norm22ln_bwd_finalize_kernelINS_22Kernel_traits_finalizeILj5120EffffjLj1024ELj4ENS_18Kernel_traits_baseILj5120EffffjLj1024EEEEEEEvNS_9BwdParamsE)
        .other          _ZN10layer_norm22ln_bwd_finalize_kernelINS_22Kernel_traits_finalizeILj5120EffffjLj1024ELj4ENS_18Kernel_traits_baseILj5120EffffjLj1024EEEEEEEvNS_9BwdParamsE,@"STO_CUDA_ENTRY STV_DEFAULT"
_ZN10layer_norm22ln_bwd_finalize_kernelINS_22Kernel_traits_finalizeILj5120EffffjLj1024ELj4ENS_18Kernel_traits_baseILj5120EffffjLj1024EEEEEEEvNS_9BwdParamsE:
.text._ZN10layer_norm22ln_bwd_finalize_kernelINS_22Kernel_traits_finalizeILj5120EffffjLj1024ELj4ENS_18Kernel_traits_baseILj5120EffffjLj1024EEEEEEEvNS_9BwdParamsE:
        /* <DEDUP_REMOVED lines=19> */
.L_x_2432:
        /* <DEDUP_REMOVED lines=27> */
.L_x_2426:
        /* <DEDUP_REMOVED lines=32> */
.L_x_2425:
[----:B------:R-:W-:Y:S05]  /*04e0*/  BSYNC B1 ;  /* 0x0000000000017941 */ /* 0x000fea0003800000 */
.L_x_2424:
        /* <DEDUP_REMOVED lines=22> */
.L_x_2428:
[----:B------:R-:W-:Y:S05]  /*0650*/  BSYNC B1 ;  /* 0x0000000000017941 */ /* 0x000fea0003800000 */
.L_x_2427:
        /* <DEDUP_REMOVED lines=10> */
.L_x_2423:
[----:B------:R-:W-:Y:S05]  /*0700*/  BSYNC B0 ;  /* 0x0000000000007941 */ /* 0x000fea0003800000 */
.L_x_2422:
        /* <DEDUP_REMOVED lines=11> */
.L_x_2433:
        /* <DEDUP_REMOVED lines=18> */
.L_x_2434:
[----:B------:R-:W-:Y:S01]  /*08e0*/  @!P1 SHF.R.U32.HI R2, RZ, 0x3, R0 ;  /* 0x00000003ff029819 */ /* 0x000fe20000011600 */
[----:B---3--:R-:W-:Y:S02]  /*08f0*/  FADD.FTZ R5, R5, R10 ;  /* 0x0000000a05057221 */ /* 0x008fe40000010000 */
[----:B--2---:R-:W-:Y:S01]  /*0900*/  FADD.FTZ R7, R7, R4 ;  /* 0x0000000407077221 */ /* 0x004fe20000010000 */
[----:B------:R-:W-:-:S05]  /*0910*/  @!P1 LOP3.LUT R2, R2, 0x1ffffffc, RZ, 0xc0, !PT ;  /* 0x1ffffffc02029812 */ /* 0x000fca00078ec0ff */
[----:B------:R2:W-:Y:S04]  /*0920*/  @!P1 STS [R2+0x2000], R5 ;  /* 0x0020000502009388 */ /* 0x0005e80000000800 */
[----:B------:R2:W-:Y:S02]  /*0930*/  @!P1 STS [R2+0x2080], R7 ;  /* 0x0020800702009388 */ /* 0x0005e40000000800 */
.L_x_2429:
        /* <DEDUP_REMOVED lines=14> */
.L_x_2430:
[----:B------:R-:W-:Y:S01]  /*0a20*/  HFMA2.MMA R9, -RZ, RZ, 0, 5.9604644775390625e-08 ;  /* 0x00000001ff097435 */ /* 0x000fe200000001ff */
[----:B--2---:R-:W-:Y:S01]  /*0a30*/  IMAD.MOV.U32 R10, RZ, RZ, R4 ;  /* 0x000000ffff0a7224 */ /* 0x004fe200078e0004 */
[----:B------:R-:W-:Y:S01]  /*0a40*/  MOV R11, 0xffffffff ;  /* 0xffffffff000b7802 */ /* 0x000fe20000000f00 */
[----:B------:R-:W-:Y:S01]  /*0a50*/  IMAD.MOV.U32 R6, RZ, RZ, 0x1f ;  /* 0x0000001fff067424 */ /* 0x000fe200078e00ff */
[----:B------:R-:W-:-:S02]  /*0a60*/  MOV R2, 0xa80 ;  /* 0x00000a8000027802 */ /* 0x000fc40000000f00 */
[----:B01----:R-:W-:Y:S05]  /*0a70*/  CALL.REL.NOINC `($__internal_178_$__cuda_sm70_shflsync_bfly_p) ;  /* 0x000003c000007944 */ /* 0x003fea0003c00000 */
[----:B-1----:R-:W-:Y:S01]  /*0a80*/  IMAD.MOV.U32 R3, RZ, RZ, R6 ;  /* 0x000000ffff037224 */ /* 0x002fe200078e0006 */
[----:B0-----:R-:W-:Y:S05]  /*0a90*/  BRA `(.L_x_2433) ;  /* 0xfffffd2000007947 */ /* 0x001fea000383ffff */
.L_x_2431:
[----:B------:R-:W-:Y:S01]  /*0aa0*/  HFMA2.MMA R6, -RZ, RZ, 0, 1.847743988037109375e-06 ;  /* 0x0000001fff067435 */ /* 0x000fe200000001ff */
[----:B------:R-:W-:Y:S01]  /*0ab0*/  MOV R10, R13 ;  /* 0x0000000d000a7202 */ /* 0x000fe20000000f00 */
[----:B------:R-:W-:Y:S01]  /*0ac0*/  IMAD.MOV.U32 R9, RZ, RZ, 0x2 ;  /* 0x00000002ff097424 */ /* 0x000fe200078e00ff */
[----:B------:R-:W-:Y:S01]  /*0ad0*/  MOV R2, 0xb00 ;  /* 0x00000b0000027802 */ /* 0x000fe20000000f00 */
[----:B------:R-:W-:-:S02]  /*0ae0*/  IMAD.MOV.U32 R11, RZ, RZ, -0x1 ;  /* 0xffffffffff0b7424 */ /* 0x000fc400078e00ff */
[----:B012---:R-:W-:Y:S05]  /*0af0*/  CALL.REL.NOINC `($__internal_178_$__cuda_sm70_shflsync_bfly_p) ;  /* 0x0000034000007944 */ /* 0x007fea0003c00000 */
[----:B01----:R-:W-:Y:S01]  /*0b00*/  FADD.FTZ R10, R13, R6 ;  /* 0x000000060d0a7221 */ /* 0x003fe20000010000 */
[----:B------:R-:W-:Y:S01]  /*0b10*/  MOV R9, 0x4 ;  /* 0x0000000400097802 */ /* 0x000fe20000000f00 */
[----:B------:R-:W-:Y:S01]  /*0b20*/  IMAD.MOV.U32 R6, RZ, RZ, 0x1f ;  /* 0x0000001fff067424 */ /* 0x000fe200078e00ff */
[----:B------:R-:W-:-:S02]  /*0b30*/  MOV R11, 0xffffffff ;  /* 0xffffffff000b7802 */ /* 0x000fc40000000f00 */
[----:B------:R-:W-:Y:S02]  /*0b40*/  MOV R2, 0xb60 ;  /* 0x00000b6000027802 */ /* 0x000fe40000000f00 */
[----:B------:R-:W-:Y:S05]  /*0b50*/  CALL.REL.NOINC `($__internal_178_$__cuda_sm70_shflsync_bfly_p) ;  /* 0x000002e000007944 */ /* 0x000fea0003c00000 */
[----:B01----:R-:W-:Y:S01]  /*0b60*/  FADD.FTZ R10, R10, R6 ;  /* 0x000000060a0a7221 */ /* 0x003fe20000010000 */
[----:B------:R-:W-:Y:S01]  /*0b70*/  HFMA2.MMA R6, -RZ, RZ, 0, 1.847743988037109375e-06 ;  /* 0x0000001fff067435 */ /* 0x000fe200000001ff */
[----:B------:R-:W-:Y:S01]  /*0b80*/  IMAD.MOV.U32 R9, RZ, RZ, 0x8 ;  /* 0x00000008ff097424 */ /* 0x000fe200078e00ff */
[----:B------:R-:W-:Y:S01]  /*0b90*/  MOV R2, 0xbc0 ;  /* 0x00000bc000027802 */ /* 0x000fe20000000f00 */
[----:B------:R-:W-:-:S03]  /*0ba0*/  IMAD.MOV.U32 R11, RZ, RZ, -0x1 ;  /* 0xffffffffff0b7424 */ /* 0x000fc600078e00ff */
[----:B------:R-:W-:Y:S05]  /*0bb0*/  CALL.REL.NOINC `($__internal_178_$__cuda_sm70_shflsync_bfly_p) ;  /* 0x0000028000007944 */ /* 0x000fea0003c00000 */
[----:B-1----:R-:W-:Y:S01]  /*0bc0*/  FADD.FTZ R4, R10, R6 ;  /* 0x000000060a047221 */ /* 0x002fe20000010000 */
[----:B------:R-:W-:Y:S01]  /*0bd0*/  HFMA2.MMA R6, -RZ, RZ, 0, 1.847743988037109375e-06 ;  /* 0x0000001fff067435 */ /* 0x000fe200000001ff */
[----:B0-----:R-:W-:Y:S01]  /*0be0*/  MOV R9, 0x10 ;  /* 0x0000001000097802 */ /* 0x001fe20000000f00 */
[----:B------:R-:W-:Y:S01]  /*0bf0*/  IMAD.MOV.U32 R11, RZ, RZ, -0x1 ;  /* 0xffffffffff0b7424 */ /* 0x000fe200078e00ff */
[----:B------:R-:W-:Y:S02]  /*0c00*/  MOV R2, 0xc30 ;  /* 0x00000c3000027802 */ /* 0x000fe40000000f00 */
[----:B------:R-:W-:-:S02]  /*0c10*/  MOV R10, R4 ;  /* 0x00000004000a7202 */ /* 0x000fc40000000f00 */
[----:B------:R-:W-:Y:S05]  /*0c20*/  CALL.REL.NOINC `($__internal_178_$__cuda_sm70_shflsync_bfly_p) ;  /* 0x0000021000007944 */ /* 0x000fea0003c00000 */
[----:B0-----:R-:W-:Y:S01]  /*0c30*/  HFMA2.MMA R9, -RZ, RZ, 0, 5.9604644775390625e-08 ;  /* 0x00000001ff097435 */ /* 0x001fe200000001ff */
[----:B-1----:R-:W-:Y:S01]  /*0c40*/  MOV R7, R6 ;  /* 0x0000000600077202 */ /* 0x002fe20000000f00 */
[----:B------:R-:W-:Y:S01]  /*0c50*/  IMAD.MOV.U32 R10, RZ, RZ, R5 ;  /* 0x000000ffff0a7224 */ /* 0x000fe200078e0005 */
[----:B------:R-:W-:Y:S01]  /*0c60*/  MOV R6, 0x1f ;  /* 0x0000001f00067802 */ /* 0x000fe20000000f00 */
[----:B------:R-:W-:Y:S01]  /*0c70*/  IMAD.MOV.U32 R11, RZ, RZ, -0x1 ;  /* 0xffffffffff0b7424 */ /* 0x000fe200078e00ff */
[----:B------:R-:W-:-:S02]  /*0c80*/  MOV R2, 0xca0 ;  /* 0x00000ca000027802 */ /* 0x000fc40000000f00 */
[----:B------:R-:W-:Y:S05]  /*0c90*/  CALL.REL.NOINC `($__internal_178_$__cuda_sm70_shflsync_bfly_p) ;  /* 0x000001a000007944 */ /* 0x000fea0003c00000 */
[----:B0-----:R-:W-:Y:S01]  /*0ca0*/  HFMA2.MMA R9, -RZ, RZ, 0, 1.1920928955078125e-07 ;  /* 0x00000002ff097435 */ /* 0x001fe200000001ff */
[----:B-1----:R-:W-:Y:S01]  /*0cb0*/  FADD.FTZ R10, R5, R6 ;  /* 0x00000006050a7221 */ /* 0x002fe20000010000 */
[----:B------:R-:W-:Y:S01]  /*0cc0*/  MOV R6, 0x1f ;  /* 0x0000001f00067802 */ /* 0x000fe20000000f00 */
[----:B------:R-:W-:Y:S01]  /*0cd0*/  IMAD.MOV.U32 R11, RZ, RZ, -0x1 ;  /* 0xffffffffff0b7424 */ /* 0x000fe200078e00ff */
[----:B------:R-:W-:-:S02]  /*0ce0*/  MOV R2, 0xd00 ;  /* 0x00000d0000027802 */ /* 0x000fc40000000f00 */
[----:B------:R-:W-:Y:S05]  /*0cf0*/  CALL.REL.NOINC `($__internal_178_$__cuda_sm70_shflsync_bfly_p) ;  /* 0x0000014000007944 */ /* 0x000fea0003c00000 */
[----:B0-----:R-:W-:Y:S01]  /*0d00*/  HFMA2.MMA R9, -RZ, RZ, 0, 2.384185791015625e-07 ;  /* 0x00000004ff097435 */ /* 0x001fe200000001ff */
[----:B-1----:R-:W-:Y:S01]  /*0d10*/  FADD.FTZ R10, R10, R6 ;  /* 0x000000060a0a7221 */ /* 0x002fe20000010000 */
[----:B------:R-:W-:Y:S01]  /*0d20*/  MOV R6, 0x1f ;  /* 0x0000001f00067802 */ /* 0x000fe20000000f00 */
[----:B------:R-:W-:Y:S01]  /*0d30*/  IMAD.MOV.U32 R11, RZ, RZ, -0x1 ;  /* 0xffffffffff0b7424 */ /* 0x000fe200078e00ff */
[----:B------:R-:W-:-:S02]  /*0d40*/  MOV R2, 0xd60 ;  /* 0x00000d6000027802 */ /* 0x000fc40000000f00 */
[----:B------:R-:W-:Y:S05]  /*0d50*/  CALL.REL.NOINC `($__internal_178_$__cuda_sm70_shflsync_bfly_p) ;  /* 0x000000e000007944 */ /* 0x000fea0003c00000 */
[----:B0-----:R-:W-:Y:S01]  /*0d60*/  HFMA2.MMA R9, -RZ, RZ, 0, 4.76837158203125e-07 ;  /* 0x00000008ff097435 */ /* 0x001fe200000001ff */
[----:B-1----:R-:W-:Y:S01]  /*0d70*/  FADD.FTZ R10, R10, R6 ;  /* 0x000000060a0a7221 */ /* 0x002fe20000010000 */
[----:B------:R-:W-:Y:S01]  /*0d80*/  MOV R6, 0x1f ;  /* 0x0000001f00067802 */ /* 0x000fe20000000f00 */
[----:B------:R-:W-:Y:S01]  /*0d90*/  IMAD.MOV.U32 R11, RZ, RZ, -0x1 ;  /* 0xffffffffff0b7424 */ /* 0x000fe200078e00ff */
[----:B------:R-:W-:-:S02]  /*0da0*/  MOV R2, 0xdc0 ;  /* 0x00000dc000027802 */ /* 0x000fc40000000f00 */
[----:B------:R-:W-:Y:S05]  /*0db0*/  CALL.REL.NOINC `($__internal_178_$__cuda_sm70_shflsync_bfly_p) ;  /* 0x0000008000007944 */ /* 0x000fea0003c00000 */
[----:B0-----:R-:W-:Y:S01]  /*0dc0*/  HFMA2.MMA R9, -RZ, RZ, 0, 9.5367431640625e-07 ;  /* 0x00000010ff097435 */ /* 0x001fe200000001ff */
[----:B-1----:R-:W-:Y:S01]  /*0dd0*/  FADD.FTZ R10, R10, R6 ;  /* 0x000000060a0a7221 */ /* 0x002fe20000010000 */
[----:B------:R-:W-:Y:S01]  /*0de0*/  MOV R6, 0x1f ;  /* 0x0000001f00067802 */ /* 0x000fe20000000f00 */
[----:B------:R-:W-:Y:S01]  /*0df0*/  IMAD.MOV.U32 R11, RZ, RZ, -0x1 ;  /* 0xffffffffff0b7424 */ /* 0x000fe200078e00ff */
[----:B------:R-:W-:-:S02]  /*0e00*/  MOV R2, 0xe20 ;  /* 0x00000e2000027802 */ /* 0x000fc40000000f00 */
[----:B------:R-:W-:Y:S05]  /*0e10*/  CALL.REL.NOINC `($__internal_178_$__cuda_sm70_shflsync_bfly_p) ;  /* 0x0000002000007944 */ /* 0x000fea0003c00000 */
[----:B-1----:R-:W-:Y:S01]  /*0e20*/  MOV R5, R6 ;  /* 0x0000000600057202 */ /* 0x002fe20000000f00 */
[----:B0-----:R-:W-:Y:S05]  /*0e30*/  BRA `(.L_x_2434) ;  /* 0xfffffaa000007947 */ /* 0x001fea000383ffff */
        .weak           $__internal_178_$__cuda_sm70_shflsync_bfly_p
        .type           $__internal_178_$__cuda_sm70_shflsync_bfly_p,@function
        .size           $__internal_178_$__cuda_sm70_shflsync_bfly_p,(.L_x_3585 - $__internal_178_$__cuda_sm70_shflsync_bfly_p)
$__internal_178_$__cuda_sm70_shflsync_bfly_p:
[----:B------:R-:W-:Y:S01]  /*0e40*/  HFMA2.MMA R3, -RZ, RZ, 0, 0 ;  /* 0x00000000ff037435 */ /* 0x000fe200000001ff */
[----:B------:R-:W-:Y:S04]  /*0e50*/  WARPSYNC R11 ;  /* 0x0000000b00007348 */ /* 0x000fe80003800000 */
[----:B------:R0:W1:Y:S01]  /*0e60*/  SHFL.BFLY PT, R6, R10, R9, R6 ;  /* 0x0c0000090a067389 */ /* 0x00006200000e0006 */
[----:B------:R-:W-:Y:S05]  /*0e70*/  RET.REL.NODEC R2 `(_ZN10layer_norm22ln_bwd_finalize_kernelINS_22Kernel_traits_finalizeILj5120EffffjLj1024ELj4ENS_18Kernel_traits_baseILj5120EffffjLj1024EEEEEEEvNS_9BwdParamsE) ;  /* 0xfffff18002007950 */ /* 0x000fea0003c3ffff */
.L_x_2435:
        /* <DEDUP_REMOVED lines=16> */
.L_x_3585:


//--------------------- .text._ZN10layer_norm13ln_bwd_kernelINS_13Kernel_traitsIffffjLj5120ELj1ELj1ELj4ELj16ENS_18Kernel_traits_baseILj5120EffffjLj128EEEEEEEvNS_9BwdParamsE --------------------------
	.section	.text._ZN10layer_norm13ln_bwd_kernelINS_13Kernel_traitsIffffjLj5120ELj1ELj1ELj4ELj16ENS_18Kernel_traits_baseILj5120EffffjLj128EEEEEEEvNS_9BwdParamsE,"ax",@progbits
	.sectioninfo	@"SHI_REGISTERS=255"
	.align	128
        .global         _ZN10layer_norm13ln_bwd_kernelINS_13Kernel_traitsIffffjLj5120ELj1ELj1ELj4ELj16ENS_18Kernel_traits_baseILj5120EffffjLj128EEEEEEEvNS_9BwdParamsE
        .type           _ZN10layer_norm13ln_bwd_kernelINS_13Kernel_traitsIffffjLj5120ELj1ELj1ELj4ELj16ENS_18Kernel_traits_baseILj5120EffffjLj128EEEEEEEvNS_9BwdParamsE,@function
        .size           _ZN10layer_norm13ln_bwd_kernelINS_13Kernel_traitsIffffjLj5120ELj1ELj1ELj4ELj16ENS_18Kernel_traits_baseILj5120EffffjLj128EEEEEEEvNS_9BwdParamsE,(.L_x_3586 - _ZN10layer_norm13ln_bwd_kernelINS_13Kernel_traitsIffffjLj5120ELj1ELj1ELj4ELj16ENS_18Kernel_traits_baseILj5120EffffjLj128EEEEEEEvNS_9BwdParamsE)
        .other          _ZN10layer_norm13ln_bwd_kernelINS_13Kernel_traitsIffffjLj5120ELj1ELj1ELj4ELj16ENS_18Kernel_traits_baseILj5120EffffjLj128EEEEEEEvNS_9BwdParamsE,@"STO_CUDA_ENTRY STV_DEFAULT"
_ZN10layer_norm13ln_bwd_kernelINS_13Kernel_traitsIffffjLj5120ELj1ELj1ELj4ELj16ENS_18Kernel_traits_baseILj5120EffffjLj128EEEEEEEvNS_9BwdParamsE:
.text._ZN10layer_norm13ln_bwd_kernelINS_13Kernel_traitsIffffjLj5120ELj1ELj1ELj4ELj16ENS_18Kernel_traits_baseILj5120EffffjLj128EEEEEEEvNS_9BwdParamsE:
        /* <DEDUP_REMOVED lines=16> */
[----:B------:R0:W5:Y:S04]  /*0100*/  @P0 LDG.E.128 R48, [R2.64+0x2000] ;  /* 0x0020000402300981 */ /* 0x000168000c1e1d00 */
        /* <DEDUP_REMOVED lines=59> */
[----:B------:R-:W-:Y:S01]  /*04c0*/  HFMA2.MMA R120, -RZ, RZ, 0, 5.9604644775390625e-08 ;  /* 0x00000001ff787435 */ /* 0x000fe200000001ff */
[----:B------:R-:W-:Y:S01]  /*04d0*/  MOV R252, RZ ;  /* 0x000000ff00fc7202 */ /* 0x000fe20000000f00 */
[----:B------:R-:W-:Y:S01]  /*04e0*/  HFMA2.MMA R250, -RZ, RZ, 0, 0 ;  /* 0x00000000fffa7435 */ /* 0x000fe200000001ff */
[----:B------:R0:W-:Y:S01]  /*04f0*/  STL [R1+0x1c], RZ ;  /* 0x00001cff01007387 */ /* 0x0001e20000100800 */
[----:B------:R-:W-:Y:S01]  /*0500*/  HFMA2.MMA R238, -RZ, RZ, 0, 0 ;  /* 0x00000000ffee7435 */ /* 0x000fe200000001ff */
[----:B------:R-:W-:Y:S01]  /*0510*/  CS2R R248, SRZ ;  /* 0x0000000000f87805 */ /* 0x000fe2000001ff00 */
[----:B------:R-:W-:Y:S01]  /*0520*/  HFMA2.MMA R234, -RZ, RZ, 0, 0 ;  /* 0x00000000ffea7435 */ /* 0x000fe200000001ff */
[----:B------:R0:W-:Y:S01]  /*0530*/  STL [R1+0x18], RZ ;  /* 0x000018ff01007387 */ /* 0x0001e20000100800 */
[----:B------:R-:W-:Y:S01]  /*0540*/  HFMA2.MMA R217, -RZ, RZ, 0, 0 ;  /* 0x00000000ffd97435 */ /* 0x000fe200000001ff */
[----:B------:R-:W-:Y:S01]  /*0550*/  CS2R R246, SRZ ;  /* 0x0000000000f67805 */ /* 0x000fe2000001ff00 */
[----:B------:R-:W-:Y:S01]  /*0560*/  HFMA2.MMA R207, -RZ, RZ, 0, 0 ;  /* 0x00000000ffcf7435 */ /* 0x000fe200000001ff */
[----:B------:R0:W-:Y:S01]  /*0570*/  STL [R1+0x14], RZ ;  /* 0x000014ff01007387 */ /* 0x0001e20000100800 */
[----:B------:R-:W-:Y:S01]  /*0580*/  CS2R R244, SRZ ;  /* 0x0000000000f47805 */ /* 0x000fe2000001ff00 */
[----:B------:R-:W-:Y:S01]  /*0590*/  MOV R243, RZ ;  /* 0x000000ff00f37202 */ /* 0x000fe20000000f00 */
        /* <DEDUP_REMOVED lines=36> */
.L_x_2440:
[----:B------:R-:W0:Y:S01]  /*07e0*/  S2R R0, SR_TID.X ;  /* 0x0000000000007919 */ /* 0x000e220000002100 */
[----:B------:R-:W-:-:S02]  /*07f0*/  ISETP.NE.U32.AND P0, PT, RZ, c[0x0][0x178], PT ;  /* 0x00005e00ff007a0c */ /* 0x000fc40003f05070 */
[----:B------:R-:W-:Y:S02]  /*0800*/  MOV R239, 0x10 ;  /* 0x0000001000ef7802 */ /* 0x000fe40000000f00 */
[----:B------:R-:W-:Y:S02]  /*0810*/  ISETP.NE.AND.EX P0, PT, RZ, c[0x0][0x17c], PT, P0 ;  /* 0x00005f00ff007a0c */ /* 0x000fe40003f05300 */
[----:B0-----:R-:W-:-:S05]  /*0820*/  LOP3.LUT R203, R0, 0x7f, RZ, 0xc0, !PT ;  /* 0x0000007f00cb7812 */ /* 0x001fca00078ec0ff */
[----:B------:R-:W-:-:S05]  /*0830*/  IMAD R203, R180, 0x500, R203 ;  /* 0x00000500b4cb7824 */ /* 0x000fca00078e02cb */
[C---:B------:R-:W-:Y:S02]  /*0840*/  IADD3 R202, R203.reuse, 0x80, RZ ;  /* 0x00000080cbca7810 */ /* 0x040fe40007ffe0ff */
[----:B------:R-:W-:-:S03]  /*0850*/  IADD3 R201, R203, 0x100, RZ ;  /* 0x00000100cbc97810 */ /* 0x000fc60007ffe0ff */
[----:B------:R-:W-:Y:S01]  /*0860*/  @P0 IMAD.WIDE.U32 R152, R202, R239, c[0x0][0x178] ;  /* 0x00005e00ca980625 */ /* 0x000fe200078e00ef */
[----:B------:R-:W-:-:S03]  /*0870*/  IADD3 R200, R203, 0x180, RZ ;  /* 0x00000180cbc87810 */ /* 0x000fc60007ffe0ff */
        /* <DEDUP_REMOVED lines=26> */
[-C--:B------:R-:W-:Y:S01]  /*0a20*/  @!P0 IMAD.WIDE.U32 R116, R202, R239.reuse, c[0x0][0x170] ;  /* 0x00005c00ca748625 */ /* 0x080fe200078e00ef */
[----:B------:R-:W-:Y:S02]  /*0a30*/  MOV R121, 0x4 ;  /* 0x0000000400797802 */ /* 0x000fe40000000f00 */
[----:B------:R-:W-:Y:S01]  /*0a40*/  @P0 MOV R210, RZ ;  /* 0x000000ff00d20202 */ /* 0x000fe20000000f00 */
[-C--:B------:R-:W-:Y:S01]  /*0a50*/  @!P0 IMAD.WIDE.U32 R118, R199, R239.reuse, c[0x0][0x170] ;  /* 0x00005c00c7768625 */ /* 0x080fe200078e00ef */
[----:B------:R0:W2:Y:S03]  /*0a60*/  @!P0 LDG.E.128 R152, [R116.64] ;  /* 0x0000000474988981 */ /* 0x0000a6000c1e1d00 */
[-C--:B0-----:R-:W-:Y:S01]  /*0a70*/  @!P0 IMAD.WIDE.U32 R116, R201, R239.reuse, c[0x0][0x170] ;  /* 0x00005c00c9748625 */ /* 0x081fe200078e00ef */
[----:B------:R-:W3:Y:S04]  /*0a80*/  @!P0 LDG.E.128 R132, [R118.64] ;  /* 0x0000000476848981 */ /* 0x000ee8000c1e1d00 */
[----:B------:R0:W3:Y:S02]  /*0a90*/  @!P0 LDG.E.128 R160, [R116.64] ;  /* 0x0000000474a08981 */ /* 0x0000e4000c1e1d00 */
        /* <DEDUP_REMOVED lines=16> */
[----:B0-----:R-:W-:-:S04]  /*0ba0*/  @!P0 LEA R116, P1, R203, c[0x0][0x170], 0x4 ;  /* 0x00005c00cb748a11 */ /* 0x001fc800078220ff */
[----:B------:R-:W-:-:S05]  /*0bb0*/  @!P0 LEA.HI.X R117, R203, c[0x0][0x174], RZ, 0x4, P1 ;  /* 0x00005d00cb758a11 */ /* 0x000fca00008f24ff */
[----:B------:R0:W4:Y:S01]  /*0bc0*/  @!P0 LDG.E.128 R148, [R116.64] ;  /* 0x0000000474948981 */ /* 0x000122000c1e1d00 */
[----:B-----5:R-:W-:Y:S08]  /*0bd0*/  @P0 MUFU.RCP R206, R87 ;  /* 0x0000005700ce0308 */ /* 0x020ff00000001000 */
[----:B------:R-:W1:Y:S08]  /*0be0*/  @P0 MUFU.RCP R118, R77 ;  /* 0x0000004d00760308 */ /* 0x000e700000001000 */
        /* <DEDUP_REMOVED lines=16> */
[----:B------:R-:W-:Y:S02]  /*0cf0*/  @P0 FADD.FTZ R195, -R39, R155 ;  /* 0x0000009b27c30221 */ /* 0x000fe40000010100 */
[----:B------:R-:W-:-:S04]  /*0d00*/  @P0 FADD.FTZ R226, -R49, R133 ;  /* 0x0000008531e20221 */ /* 0x000fc80000010100 */
[----:B0-----:R-:W-:Y:S02]  /*0d10*/  @P0 FMUL.FTZ R213, R226, R213 ;  /* 0x000000d5e2d50220 */ /* 0x001fe40000410000 */
[----:B---3--:R-:W-:Y:S02]  /*0d20*/  @P0 FADD.FTZ R194, -R40, R160 ;  /* 0x000000a028c20221 */ /* 0x008fe40000010100 */
[----:B----4-:R-:W-:-:S04]  /*0d30*/  @P0 FADD.FTZ R219, -R47, R167 ;  /* 0x000000a72fdb0221 */ /* 0x010fc80000010100 */
[----:B------:R-:W-:Y:S02]  /*0d40*/  @P0 FMUL.FTZ R206, R219, R206 ;  /* 0x000000cedbce0220 */ /* 0x000fe40000410000 */
[----:B------:R-:W-:Y:S02]  /*0d50*/  @P0 FADD.FTZ R219, -R48, R132 ;  /* 0x0000008430db0221 */ /* 0x000fe40000010100 */
[----:B------:R-:W-:Y:S02]  /*0d60*/  @P0 FADD.FTZ R118, -R43, R163 ;  /* 0x000000a32b760221 */ /* 0x000fe40000010100 */
[----:B------:R-:W-:Y:S02]  /*0d70*/  @P0 FMUL.FTZ R212, R219, R212 ;  /* 0x000000d4dbd40220 */ /* 0x000fe40000410000 */
[----:B------:R-:W-:Y:S01]  /*0d80*/  @!P0 FADD.FTZ R218, R153, -R210 ;  /* 0x800000d299da8221 */ /* 0x000fe20000010000 */
[----:B------:R-:W0:Y:S01]  /*0d90*/  @P0 MUFU.RCP R219, R92 ;  /* 0x0000005c00db0308 */ /* 0x000e220000001000 */
[----:B------:R-:W-:-:S02]  /*0da0*/  @!P0 FADD.FTZ R220, R155, -R210 ;  /* 0x800000d29bdc8221 */ /* 0x000fc40000010000 */
[----:B------:R-:W-:Y:S02]  /*0db0*/  @!P0 FADD.FTZ R226, R163, -R210 ;  /* 0x800000d2a3e28221 */ /* 0x000fe40000010000 */
[----:B------:R-:W-:Y:S02]  /*0dc0*/  @!P0 FADD.FTZ R160, R160, -R210 ;  /* 0x800000d2a0a08221 */ /* 0x000fe40000010000 */
[----:B------:R-:W-:Y:S02]  /*0dd0*/  @P0 FMUL.FTZ R198, R198, R119 ;  /* 0x00000077c6c60220 */ /* 0x000fe40000410000 */
[----:B------:R-:W-:Y:S02]  /*0de0*/  @P0 FMUL.FTZ R195, R195, R122 ;  /* 0x0000007ac3c30220 */ /* 0x000fe40000410000 */
[----:B------:R-:W-:Y:S02]  /*0df0*/  @!P0 FMUL.FTZ R197, R181, R218 ;  /* 0x000000dab5c58220 */ /* 0x000fe40000410000 */
[----:B------:R-:W1:Y:S01]  /*0e00*/  @P0 MUFU.RCP R218, R91 ;  /* 0x0000005b00da0308 */ /* 0x000e620000001000 */
[----:B------:R-:W-:-:S02]  /*0e10*/  @P0 FMUL.FTZ R194, R194, R123 ;  /* 0x0000007bc2c20220 */ /* 0x000fc40000410000 */
[----:B------:R-:W-:Y:S02]  /*0e20*/  @P0 FMUL.FTZ R191, R118, R191 ;  /* 0x000000bf76bf0220 */ /* 0x000fe40000410000 */
[----:B------:R-:W-:Y:S02]  /*0e30*/  @P0 FADD.FTZ R116, -R41, R161 ;  /* 0x000000a129740221 */ /* 0x000fe40000010100 */
[----:B------:R-:W-:Y:S02]  /*0e40*/  @P0 FADD.FTZ R119, -R44, R164 ;  /* 0x000000a42c770221 */ /* 0x000fe40000010100 */
[C---:B------:R-:W-:Y:S02]  /*0e50*/  @!P0 FMUL.FTZ R195, R181.reuse, R220 ;  /* 0x000000dcb5c38220 */ /* 0x040fe40000410000 */
[----:B------:R-:W-:Y:S01]  /*0e60*/  @!P0 FMUL.FTZ R194, R181, R160 ;  /* 0x000000a0b5c28220 */ /* 0x000fe20000410000 */
[----:B------:R-:W2:Y:S01]  /*0e70*/  @P0 MUFU.RCP R220, R93 ;  /* 0x0000005d00dc0308 */ /* 0x000ea20000001000 */
[----:B------:R-:W-:-:S02]  /*0e80*/  @!P0 FADD.FTZ R228, R167, -R210 ;  /* 0x800000d2a7e48221 */ /* 0x000fc40000010000 */
[----:B------:R-:W-:Y:S02]  /*0e90*/  @!P0 FMUL.FTZ R191, R181, R226 ;  /* 0x000000e2b5bf8220 */ /* 0x000fe40000410000 */
[----:B------:R-:W-:Y:S02]  /*0ea0*/  @!P0 FADD.FTZ R160, R161, -R210 ;  /* 0x800000d2a1a08221 */ /* 0x000fe40000010000 */
[----:B------:R-:W-:Y:S01]  /*0eb0*/  @!P0 FADD.FTZ R164, R164, -R210 ;  /* 0x800000d2a4a48221 */ /* 0x000fe20000010000 */
[----:B------:R-:W3:Y:S01]  /*0ec0*/  @P0 MUFU.RCP R226, R96 ;  /* 0x0000006000e20308 */ /* 0x000ee20000001000 */
[----:B------:R-:W-:Y:S02]  /*0ed0*/  @P0 FMUL.FTZ R193, R116, R193 ;  /* 0x000000c174c10220 */ /* 0x000fe40000410000 */
[----:B------:R-:W-:Y:S02]  /*0ee0*/  @P0 FMUL.FTZ R190, R119, R190 ;  /* 0x000000be77be0220 */ /* 0x000fe40000410000 */
[----:B------:R-:W-:-:S02]  /*0ef0*/  @!P0 FMUL.FTZ R193, R181, R160 ;  /* 0x000000a0b5c18220 */ /* 0x000fc40000410000 */
[----:B------:R-:W-:Y:S02]  /*0f00*/  @!P0 FMUL.FTZ R190, R181, R164 ;  /* 0x000000a4b5be8220 */ /* 0x000fe40000410000 */
[----:B------:R-:W-:Y:S02]  /*0f10*/  @!P0 FMUL.FTZ R206, R181, R228 ;  /* 0x000000e4b5ce8220 */ /* 0x000fe40000410000 */
[----:B------:R-:W-:Y:S01]  /*0f20*/  @P0 FADD.FTZ R119, -R45, R165 ;  /* 0x000000a52d770221 */ /* 0x000fe20000010100 */
[----:B------:R-:W4:Y:S01]  /*0f30*/  @P0 MUFU.RCP R228, R97 ;  /* 0x0000006100e40308 */ /* 0x000f220000001000 */
[----:B------:R-:W-:Y:S02]  /*0f40*/  @P0 FADD.FTZ R221, -R50, R134 ;  /* 0x0000008632dd0221 */ /* 0x000fe40000010100 */
[----:B------:R-:W-:Y:S02]  /*0f50*/  @!P0 FADD.FTZ R160, R165, -R210 ;  /* 0x800000d2a5a08221 */ /* 0x000fe40000010000 */
[----:B------:R-:W-:-:S02]  /*0f60*/  @P0 FADD.FTZ R164, -R52, R156 ;  /* 0x0000009c34a40221 */ /* 0x000fc40000010100 */
[----:B------:R-:W-:Y:S02]  /*0f70*/  @P0 FADD.FTZ R165, -R51, R135 ;  /* 0x0000008733a50221 */ /* 0x000fe40000010100 */
[----:B------:R-:W-:Y:S02]  /*0f80*/  @!P0 FADD.FTZ R156, R156, -R210 ;  /* 0x800000d29c9c8221 */ /* 0x000fe40000010000 */
[----:B0-----:R-:W-:Y:S02]  /*0f90*/  @P0 FMUL.FTZ R219, R164, R219 ;  /* 0x000000dba4db0220 */ /* 0x001fe40000410000 */
[----:B------:R-:W-:Y:S02]  /*0fa0*/  @P0 FMUL.FTZ R216, R221, R216 ;  /* 0x000000d8ddd80220 */ /* 0x000fe40000410000 */
[----:B-1----:R-:W-:Y:S01]  /*0fb0*/  @P0 FMUL.FTZ R218, R165, R218 ;  /* 0x000000daa5da0220 */ /* 0x002fe20000410000 */
[----:B------:R-:W0:Y:S01]  /*0fc0*/  @P0 MUFU.RCP R221, R94 ;  /* 0x0000005e00dd0308 */ /* 0x000e220000001000 */
[----:B------:R-:W-:-:S02]  /*0fd0*/  @!P0 FMUL.FTZ R219, R181, R156 ;  /* 0x0000009cb5db8220 */ /* 0x000fc40000410000 */
[----:B------:R-:W-:Y:S02]  /*0fe0*/  @P0 FADD.FTZ R165, -R53, R157 ;  /* 0x0000009d35a50221 */ /* 0x000fe40000010100 */
[----:B------:R-:W-:Y:S02]  /*0ff0*/  @!P0 FADD.FTZ R156, R157, -R210 ;  /* 0x800000d29d9c8221 */ /* 0x000fe40000010000 */
[----:B------:R-:W-:Y:S02]  /*1000*/  @P0 FADD.FTZ R157, -R56, R136 ;  /* 0x00000088389d0221 */ /* 0x000fe40000010100 */
[----:B------:R-:W-:Y:S01]  /*1010*/  @!P0 FADD.FTZ R136, R136, -R210 ;  /* 0x800000d288888221 */ /* 0x000fe20000010000 */
[----:B------:R-:W1:Y:S01]  /*1020*/  @P0 MUFU.RCP R192, R82 ;  /* 0x0000005200c00308 */ /* 0x000e620000001000 */
[----:B--2---:R-:W-:Y:S02]  /*1030*/  @P0 FMUL.FTZ R220, R165, R220 ;  /* 0x000000dca5dc0220 */ /* 0x004fe40000410000 */
[----:B---3--:R-:W-:-:S02]  /*1040*/  @P0 FMUL.FTZ R226, R157, R226 ;  /* 0x000000e29de20220 */ /* 0x008fc40000410000 */
[----:B------:R-:W-:Y:S02]  /*1050*/  @!P0 FMUL.FTZ R220, R181, R156 ;  /* 0x0000009cb5dc8220 */ /* 0x000fe40000410000 */
[----:B------:R-:W-:Y:S01]  /*1060*/  @P0 FADD.FTZ R157, -R57, R137 ;  /* 0x00000089399d0221 */ /* 0x000fe20000010100 */
[----:B------:R-:W2:Y:S01]  /*1070*/  @P0 MUFU.RCP R229, R98 ;  /* 0x0000006200e50308 */ /* 0x000ea20000001000 */
[----:B------:R-:W-:Y:S02]  /*1080*/  @!P0 FMUL.FTZ R226, R181, R136 ;  /* 0x00000088b5e28220 */ /* 0x000fe40000410000 */
[----:B------:R-:W-:Y:S02]  /*1090*/  @P0 FADD.FTZ R156, -R55, R159 ;  /* 0x0000009f379c0221 */ /* 0x000fe40000010100 */
[----:B------:R-:W-:-:S03]  /*10a0*/  @!P0 FADD.FTZ R136, R137, -R210 ;  /* 0x800000d289888221 */ /* 0x000fc60000010000 */
[----:B------:R-:W3:Y:S01]  /*10b0*/  @P0 MUFU.RCP R235, R100 ;  /* 0x0000006400eb0308 */ /* 0x000ee20000001000 */
[----:B----4-:R-:W-:Y:S02]  /*10c0*/  @P0 FMUL.FTZ R228, R157, R228 ;  /* 0x000000e49de40220 */ /* 0x010fe40000410000 */
[----:B------:R-:W-:Y:S02]  /*10d0*/  @P0 FMUL.FTZ R227, R156, R227 ;  /* 0x000000e39ce30220 */ /* 0x000fe40000410000 */
[----:B------:R-:W-:Y:S02]  /*10e0*/  @!P0 FMUL.FTZ R228, R181, R136 ;  /* 0x00000088b5e48220 */ /* 0x000fe40000410000 */
[----:B------:R-:W-:Y:S01]  /*10f0*/  @!P0 FADD.FTZ R132, R132, -R210 ;  /* 0x800000d284848221 */ /* 0x000fe20000010000 */
[----:B------:R-:W4:Y:S01]  /*1100*/  @P0 MUFU.RCP R237, R101 ;  /* 0x0000006500ed0308 */ /* 0x000f220000001000 */
[----:B------:R-:W-:Y:S02]  /*1110*/  @P0 FADD.FTZ R164, -R54, R158 ;  /* 0x0000009e36a40221 */ /* 0x000fe40000010100 */
[----:B------:R-:W-:-:S02]  /*1120*/  @!P0 FADD.FTZ R156, R159, -R210 ;  /* 0x800000d29f9c8221 */ /* 0x000fc40000010000 */
[----:B------:R-:W-:Y:S02]  /*1130*/  @P0 FADD.FTZ R136, -R59, R139 ;  /* 0x0000008b3b880221 */ /* 0x000fe40000010100 */
[----:B------:R-:W-:Y:S02]  /*1140*/  @!P0 FMUL.FTZ R212, R181, R132 ;  /* 0x00000084b5d48220 */ /* 0x000fe40000410000 */
[----:B0-----:R-:W-:Y:S02]  /*1150*/  @P0 FMUL.FTZ R221, R164, R221 ;  /* 0x000000dda4dd0220 */ /* 0x001fe40000410000 */
[----:B------:R-:W-:Y:S02]  /*1160*/  @!P0 FMUL.FTZ R227, R181, R156 ;  /* 0x0000009cb5e38220 */ /* 0x000fe40000410000 */
[----:B------:R-:W-:Y:S01]  /*1170*/  @P0 FMUL.FTZ R233, R136, R233 ;  /* 0x000000e988e90220 */ /* 0x000fe20000410000 */
[----:B------:R-:W0:Y:S01]  /*1180*/  @P0 MUFU.RCP R240, R102 ;  /* 0x0000006600f00308 */ /* 0x000e220000001000 */
[----:B------:R-:W-:-:S02]  /*1190*/  @P0 FADD.FTZ R196, -R38, R154 ;  /* 0x0000009a26c40221 */ /* 0x000fc40000010100 */
[----:B------:R-:W-:Y:S02]  /*11a0*/  @P0 FADD.FTZ R117, -R42, R162 ;  /* 0x000000a22a750221 */ /* 0x000fe40000010100 */
[----:B------:R-:W-:Y:S02]  /*11b0*/  @!P0 FADD.FTZ R152, R152, -R210 ;  /* 0x800000d298988221 */ /* 0x000fe40000010000 */
[----:B------:R-:W-:Y:S02]  /*11c0*/  @!P0 FADD.FTZ R132, R133, -R210 ;  /* 0x800000d285848221 */ /* 0x000fe40000010000 */
[----:B------:R-:W-:Y:S02]  /*11d0*/  @!P0 FADD.FTZ R164, R135, -R210 ;  /* 0x800000d287a48221 */ /* 0x000fe40000010000 */
[----:B------:R-:W-:Y:S02]  /*11e0*/  @P0 FADD.FTZ R156, -R58, R138 ;  /* 0x0000008a3a9c0221 */ /* 0x000fe40000010100 */
[----:B------:R-:W-:Y:S01]  /*11f0*/  @P0 FADD.FTZ R136, -R60, R112 ;  /* 0x000000703c880221 */ /* 0x000fe20000010100 */
[----:B------:R-:W-:Y:S01]  /*1200*/  LOP3.LUT P1, RZ, R120, 0xff, RZ, 0xc0, !PT ;  /* 0x000000ff78ff7812 */ /* 0x000fe2000782c0ff */
[----:B------:R-:W-:-:S02]  /*1210*/  @P0 FMUL.FTZ R204, R119, R204 ;  /* 0x000000cc77cc0220 */ /* 0x000fc40000410000 */
[----:B------:R-:W-:Y:S02]  /*1220*/  @!P0 FADD.FTZ R112, R112, -R210 ;  /* 0x800000d270708221 */ /* 0x000fe40000010000 */
[----:B------:R-:W-:Y:S02]  /*1230*/  @P0 FMUL.FTZ R196, R196, R121 ;  /* 0x00000079c4c40220 */ /* 0x000fe40000410000 */
[----:B-1----:R-:W-:Y:S02]  /*1240*/  @P0 FMUL.FTZ R192, R117, R192 ;  /* 0x000000c075c00220 */ /* 0x002fe40000410000 */
[----:B------:R-:W-:Y:S02]  /*1250*/  @!P0 FMUL.FTZ R198, R181, R152 ;  /* 0x00000098b5c68220 */ /* 0x000fe40000410000 */
[----:B------:R-:W-:Y:S02]  /*1260*/  @!P0 FMUL.FTZ R204, R181, R160 ;  /* 0x000000a0b5cc8220 */ /* 0x000fe40000410000 */
[----:B------:R-:W-:-:S02]  /*1270*/  @!P0 FMUL.FTZ R213, R181, R132 ;  /* 0x00000084b5d58220 */ /* 0x000fc40000410000 */
[----:B------:R-:W-:Y:S02]  /*1280*/  @!P0 FMUL.FTZ R218, R181, R164 ;  /* 0x000000a4b5da8220 */ /* 0x000fe40000410000 */
[----:B--2---:R-:W-:Y:S02]  /*1290*/  @P0 FMUL.FTZ R229, R156, R229 ;  /* 0x000000e59ce50220 */ /* 0x004fe40000410000 */
[----:B---3--:R-:W-:Y:S02]  /*12a0*/  @P0 FMUL.FTZ R235, R136, R235 ;  /* 0x000000eb88eb0220 */ /* 0x008fe40000410000 */
        /* <DEDUP_REMOVED lines=8> */
[----:B------:R-:W3:Y:S02]  /*1330*/  LDG.E.128 R120, [R120.64] ;  /* 0x0000000478787981 */ /* 0x000ee4000c1e1d00 */
[----:B------:R-:W-:-:S04]  /*1340*/  IMAD.WIDE.U32 R152, R199, R239, c[0x0][0x1b8] ;  /* 0x00006e00c7987625 */ /* 0x000fc800078e00ef */
        /* <DEDUP_REMOVED lines=8> */
[----:B----4-:R-:W-:Y:S02]  /*13d0*/  @P0 FMUL.FTZ R237, R112, R237 ;  /* 0x000000ed70ed0220 */ /* 0x010fe40000410000 */
[----:B------:R-:W-:-:S04]  /*13e0*/  @P0 FADD.FTZ R112, -R62, R114 ;  /* 0x000000723e700221 */ /* 0x000fc80000010100 */
[----:B0-----:R-:W-:Y:S02]  /*13f0*/  @P0 FMUL.FTZ R240, R112, R240 ;  /* 0x000000f070f00220 */ /* 0x001fe40000410000 */
[----:B------:R-:W-:-:S04]  /*1400*/  @P0 FADD.FTZ R112, -R63, R115 ;  /* 0x000000733f700221 */ /* 0x000fc80000010100 */
[----:B-1----:R-:W-:Y:S02]  /*1410*/  @P0 FMUL.FTZ R239, R112, R239 ;  /* 0x000000ef70ef0220 */ /* 0x002fe40000410000 */
        /* <DEDUP_REMOVED lines=17> */
[----:B------:R-:W-:Y:S02]  /*1530*/  @!P0 FADD.FTZ R143, R143, -R210 ;  /* 0x800000d28f8f8221 */ /* 0x000fe40000010000 */
[----:B------:R-:W-:Y:S02]  /*1540*/  @!P0 FMUL.FTZ R140, R181, R142 ;  /* 0x0000008eb58c8220 */ /* 0x000fe40000410000 */
[----:B------:R-:W4:Y:S01]  /*1550*/  @P0 MUFU.RCP R142, R109 ;  /* 0x0000006d008e0308 */ /* 0x000f220000001000 */
[----:B-1----:R-:W-:-:S02]  /*1560*/  @P0 FMUL.FTZ R141, R141, R112 ;  /* 0x000000708d8d0220 */ /* 0x002fc40000410000 */
[----:B------:R-:W-:Y:S02]  /*1570*/  @!P0 FMUL.FTZ R141, R181, R143 ;  /* 0x0000008fb58d8220 */ /* 0x000fe40000410000 */
[----:B------:R-:W-:Y:S02]  /*1580*/  @!P0 FADD.FTZ R114, R114, -R210 ;  /* 0x800000d272728221 */ /* 0x000fe40000010000 */
[----:B------:R-:W-:Y:S02]  /*1590*/  @P0 FADD.FTZ R143, -R68, R144 ;  /* 0x00000090448f0221 */ /* 0x000fe40000010100 */
[----:B------:R-:W-:Y:S02]  /*15a0*/  @!P0 FMUL.FTZ R240, R181, R114 ;  /* 0x00000072b5f08220 */ /* 0x000fe40000410000 */
[----:B0-----:R-:W-:Y:S01]  /*15b0*/  @P0 FMUL.FTZ R143, R143, R113 ;  /* 0x000000718f8f0220 */ /* 0x001fe20000410000 */
[----:B------:R-:W-:Y:S01]  /*15c0*/  @P0 MUFU.RCP R114, R111 ;  /* 0x0000006f00720308 */ /* 0x000fe20000001000 */
[----:B------:R-:W-:-:S07]  /*15d0*/  @P0 FADD.FTZ R112, -R69, R145 ;  /* 0x0000009145700221 */ /* 0x000fce0000010100 */
[----:B------:R-:W0:Y:S01]  /*15e0*/  @P0 MUFU.RCP R113, R110 ;  /* 0x0000006e00710308 */ /* 0x000e220000001000 */
[----:B------:R-:W-:Y:S02]  /*15f0*/  @!P0 FADD.FTZ R144, R144, -R210 ;  /* 0x800000d290908221 */ /* 0x000fe40000010000 */
[----:B------:R-:W-:Y:S02]  /*1600*/  @!P0 FADD.FTZ R145, R145, -R210 ;  /* 0x800000d291918221 */ /* 0x000fe40000010000 */
[----:B----4-:R-:W-:-:S03]  /*1610*/  @P0 FMUL.FTZ R142, R112, R142 ;  /* 0x0000008e708e0220 */ /* 0x010fc60000410000 */
[----:B------:R-:W1:Y:S01]  /*1620*/  @P0 MUFU.RCP R112, R72 ;  /* 0x0000004800700308 */ /* 0x000e620000001000 */
[----:B------:R-:W-:Y:S02]  /*1630*/  @!P0 FMUL.FTZ R143, R181, R144 ;  /* 0x00000090b58f8220 */ /* 0x000fe40000410000 */
[----:B------:R-:W-:Y:S02]  /*1640*/  @!P0 FMUL.FTZ R142, R181, R145 ;  /* 0x00000091b58e8220 */ /* 0x000fe40000410000 */
[----:B------:R-:W-:Y:S02]  /*1650*/  @P0 FADD.FTZ R144, -R70, R146 ;  /* 0x0000009246900221 */ /* 0x000fe40000010100 */
[----:B------:R-:W-:Y:S02]  /*1660*/  @P0 FADD.FTZ R145, -R71, R147 ;  /* 0x0000009347910221 */ /* 0x000fe40000010100 */
[----:B------:R-:W-:Y:S02]  /*1670*/  @!P0 FADD.FTZ R147, R147, -R210 ;  /* 0x800000d293938221 */ /* 0x000fe40000010000 */
[----:B0-----:R-:W-:-:S02]  /*1680*/  @P0 FMUL.FTZ R144, R144, R113 ;  /* 0x0000007190900220 */ /* 0x001fc40000410000 */
[----:B------:R-:W-:Y:S01]  /*1690*/  @!P0 FADD.FTZ R146, R146, -R210 ;  /* 0x800000d292928221 */ /* 0x000fe20000010000 */
[----:B------:R-:W0:Y:S01]  /*16a0*/  @P0 MUFU.RCP R113, R73 ;  /* 0x0000004900710308 */ /* 0x000e220000001000 */
[----:B------:R-:W-:Y:S02]  /*16b0*/  @P0 FMUL.FTZ R145, R145, R114 ;  /* 0x0000007291910220 */ /* 0x000fe40000410000 */
[----:B------:R-:W-:Y:S02]  /*16c0*/  @!P0 FMUL.FTZ R145, R181, R147 ;  /* 0x00000093b5918220 */ /* 0x000fe40000410000 */
[----:B------:R-:W-:-:S03]  /*16d0*/  @!P0 FMUL.FTZ R144, R181, R146 ;  /* 0x00000092b5908220 */ /* 0x000fc60000410000 */
[----:B------:R-:W4:Y:S01]  /*16e0*/  @P0 MUFU.RCP R251, R74 ;  /* 0x0000004a00fb0308 */ /* 0x000f220000001000 */
[----:B------:R-:W-:Y:S02]  /*16f0*/  @P0 FADD.FTZ R146, -R32, R148 ;  /* 0x0000009420920221 */ /* 0x000fe40000010100 */
[----:B------:R-:W-:-:S05]  /*1700*/  @!P0 FADD.FTZ R115, R115, -R210 ;  /* 0x800000d273738221 */ /* 0x000fca0000010000 */
[----:B------:R-:W0:Y:S01]  /*1710*/  @P0 MUFU.RCP R147, R75 ;  /* 0x0000004b00930308 */ /* 0x000e220000001000 */
[----:B-1----:R-:W-:Y:S02]  /*1720*/  @P0 FMUL.FTZ R146, R146, R112 ;  /* 0x0000007092920220 */ /* 0x002fe40000410000 */
[----:B------:R-:W-:Y:S02]  /*1730*/  @!P0 FADD.FTZ R112, R148, -R210 ;  /* 0x800000d294708221 */ /* 0x000fe40000010000 */
[----:B------:R-:W-:Y:S02]  /*1740*/  @P0 FADD.FTZ R118, -R46, R166 ;  /* 0x000000a62e760221 */ /* 0x000fe40000010100 */
[----:B------:R-:W-:Y:S02]  /*1750*/  @!P0 FMUL.FTZ R239, R181, R115 ;  /* 0x00000073b5ef8220 */ /* 0x000fe40000410000 */
        /* <DEDUP_REMOVED lines=8> */
[----:B------:R-:W-:Y:S02]  /*17e0*/  @P0 FADD.FTZ R115, -R33, R149 ;  /* 0x0000009521730221 */ /* 0x000fe40000010100 */
[----:B------:R-:W-:Y:S02]  /*17f0*/  @!P0 FADD.FTZ R114, R149, -R210 ;  /* 0x800000d295728221 */ /* 0x000fe40000010000 */
[----:B------:R-:W-:Y:S02]  /*1800*/  @!P0 FADD.FTZ R150, R150, -R210 ;  /* 0x800000d296968221 */ /* 0x000fe40000010000 */
[----:B------:R-:W-:Y:S02]  /*1810*/  @!P0 FADD.FTZ R210, R151, -R210 ;  /* 0x800000d297d28221 */ /* 0x000fe40000010000 */
[----:B------:R-:W-:Y:S02]  /*1820*/  @P0 FADD.FTZ R151, -R35, R151 ;  /* 0x0000009723970221 */ /* 0x000fe40000010100 */
[----:B0-----:R-:W-:-:S02]  /*1830*/  @P0 FMUL.FTZ R149, R115, R113 ;  /* 0x0000007173950220 */ /* 0x001fc40000410000 */
[----:B------:R-:W3:Y:S01]  /*1840*/  LDL.LU R115, [R1+0xc] ;  /* 0x00000c0001737983 */ /* 0x000ee20000300800 */
[----:B----4-:R-:W-:Y:S02]  /*1850*/  @P0 FMUL.FTZ R148, R148, R251 ;  /* 0x000000fb94940220 */ /* 0x010fe40000410000 */
[----:B------:R-:W-:Y:S01]  /*1860*/  @!P0 FMUL.FTZ R221, R181, R158 ;  /* 0x0000009eb5dd8220 */ /* 0x000fe20000410000 */
[----:B------:R-:W4:Y:S01]  /*1870*/  LDL.LU R251, [R1] ;  /* 0x0000000001fb7983 */ /* 0x000f220000300800 */
[----:B------:R-:W-:-:S03]  /*1880*/  @P0 FMUL.FTZ R147, R151, R147 ;  /* 0x0000009397930220 */ /* 0x000fc60000410000 */
[----:B------:R-:W4:Y:S04]  /*1890*/  LDG.E.128 R156, [R156.64] ;  /* 0x000000049c9c7981 */ /* 0x000f28000c1e1d00 */
[----:B------:R-:W3:Y:S01]  /*18a0*/  LDL.LU R151, [R1+0x4] ;  /* 0x0000040001977983 */ /* 0x000ee20000300800 */
[----:B------:R-:W0:Y:S02]  /*18b0*/  @P0 MUFU.RCP R205, R86 ;  /* 0x0000005600cd0308 */ /* 0x000e240000001000 */
[----:B0-----:R-:W-:Y:S02]  /*18c0*/  @P0 FMUL.FTZ R205, R118, R205 ;  /* 0x000000cd76cd0220 */ /* 0x001fe40000410000 */
[----:B------:R-:W3:Y:S01]  /*18d0*/  LDG.E.128 R116, [R116.64] ;  /* 0x0000000474747981 */ /* 0x000ee2000c1e1d00 */
[----:B------:R-:W-:-:S03]  /*18e0*/  @!P0 FMUL.FTZ R196, R181, R154 ;  /* 0x0000009ab5c48220 */ /* 0x000fc60000410000 */
        /* <DEDUP_REMOVED lines=8> */
[----:B------:R-:W3:Y:S01]  /*1970*/  LDL.LU R210, [R1+0x8] ;  /* 0x0000080001d27983 */ /* 0x000ee20000300800 */
[----:B------:R-:W-:Y:S02]  /*1980*/  @!P0 FMUL.FTZ R148, R181, R150 ;  /* 0x00000096b5948220 */ /* 0x000fe40000410000 */
[----:B------:R-:W-:Y:S02]  /*1990*/  @!P0 FMUL.FTZ R229, R181, R138 ;  /* 0x0000008ab5e58220 */ /* 0x000fe40000410000 */
[----:B------:R-:W-:Y:S02]  /*19a0*/  @!P0 FMUL.FTZ R233, R181, R139 ;  /* 0x0000008bb5e98220 */ /* 0x000fe40000410000 */
[----:B------:R-:W-:Y:S01]  /*19b0*/  @!P0 FMUL.FTZ R149, R181, R114 ;  /* 0x00000072b5958220 */ /* 0x000fe20000410000 */
[----:B------:R-:W3:Y:S01]  /*19c0*/  LDG.E.128 R136, [R136.64] ;  /* 0x0000000488887981 */ /* 0x000ee2000c1e1d00 */
[----:B------:R-:W-:Y:S02]  /*19d0*/  @!P0 FMUL.FTZ R146, R181, R112 ;  /* 0x00000070b5928220 */ /* 0x000fe40000410000 */
[----:B--2---:R-:W-:-:S02]  /*19e0*/  FADD.FTZ R185, R128, R185 ;  /* 0x000000b980b97221 */ /* 0x004fc40000010000 */
[----:B------:R-:W-:Y:S02]  /*19f0*/  FFMA.FTZ R7, R128, R146, R7 ;  /* 0x0000009280077223 */ /* 0x000fe40000010007 */
[----:B------:R-:W-:Y:S02]  /*1a00*/  FMUL.FTZ R128, R72, R128 ;  /* 0x0000008048807220 */ /* 0x000fe40000410000 */
[C---:B------:R-:W-:Y:S02]  /*1a10*/  FADD.FTZ R184, R129.reuse, R184 ;  /* 0x000000b881b87221 */ /* 0x040fe40000010000 */
[----:B------:R-:W-:Y:S02]  /*1a20*/  FFMA.FTZ R6, R129, R149, R6 ;  /* 0x0000009581067223 */ /* 0x000fe40000010006 */
[----:B----4-:R-:W-:Y:S02]  /*1a30*/  FADD.FTZ R251, R157, R251 ;  /* 0x000000fb9dfb7221 */ /* 0x010fe40000010000 */
[----:B---3--:R-:W-:-:S02]  /*1a40*/  FADD.FTZ R151, R156, R151 ;  /* 0x000000979c977221 */ /* 0x008fc40000010000 */
[----:B------:R-:W-:-:S03]  /*1a50*/  FADD.FTZ R115, R158, R115 ;  /* 0x000000739e737221 */ /* 0x000fc60000010000 */
[----:B------:R0:W-:Y:S04]  /*1a60*/  STL [R1+0x4], R151 ;  /* 0x0000049701007387 */ /* 0x0001e80000100800 */
[----:B0-----:R-:W2:Y:S04]  /*1a70*/  LDL.LU R151, [R1+0x14] ;  /* 0x0000140001977983 */ /* 0x001ea80000300800 */
[----:B------:R-:W3:Y:S04]  /*1a80*/  LDL.LU R150, [R1+0x10] ;  /* 0x0000100001967983 */ /* 0x000ee80000300800 */
[----:B------:R-:W4:Y:S04]  /*1a90*/  LDL.LU R114, [R1+0x1c] ;  /* 0x00001c0001727983 */ /* 0x000f280000300800 */
[----:B------:R-:W-:Y:S04]  /*1aa0*/  STL [R1], R251 ;  /* 0x000000fb01007387 */ /* 0x000fe80000100800 */
[----:B------:R0:W-:Y:S04]  /*1ab0*/  STL [R1+0xc], R115 ;  /* 0x00000c7301007387 */ /* 0x0001e80000100800 */
[----:B0-----:R-:W3:Y:S01]  /*1ac0*/  LDL.LU R115, [R1+0x18] ;  /* 0x0000180001737983 */ /* 0x001ee20000300800 */
        /* <DEDUP_REMOVED lines=145> */
[----:B------:R-:W-:Y:S02]  /*23e0*/  FADD.FTZ R210, R159, R210 ;  /* 0x000000d29fd27221 */ /* 0x000fe40000010000 */
[----:B------:R-:W-:Y:S02]  /*23f0*/  FMUL.FTZ R166, R102, R166 ;  /* 0x000000a666a67220 */ /* 0x000fe40000410000 */
[----:B------:R-:W-:Y:S02]  /*2400*/  FADD.FTZ R112, R112, R165 ;  /* 0x000000a570707221 */ /* 0x000fe40000010000 */
[----:B--2---:R-:W-:Y:S02]  /*2410*/  FADD.FTZ R151, R136, R151 ;  /* 0x0000009788977221 */ /* 0x004fe40000010000 */
[----:B------:R-:W-:Y:S02]  /*2420*/  FFMA.FTZ R113, R165, R237, R113 ;  /* 0x000000eda5717223 */ /* 0x000fe40000010071 */
[----:B---3--:R-:W-:-:S02]  /*2430*/  FADD.FTZ R150, R137, R150 ;  /* 0x0000009689967221 */ /* 0x008fc40000010000 */
[----:B----4-:R-:W-:Y:S01]  /*2440*/  FADD.FTZ R114, R138, R114 ;  /* 0x000000728a727221 */ /* 0x010fe20000010000 */
[----:B------:R-:W-:Y:S01]  /*2450*/  STL [R1+0x8], R210 ;  /* 0x000008d201007387 */ /* 0x000fe20000100800 */
[C---:B------:R-:W-:Y:S02]  /*2460*/  FADD.FTZ R250, R167.reuse, R250 ;  /* 0x000000faa7fa7221 */ /* 0x040fe40000010000 */
[----:B------:R-:W-:Y:S02]  /*2470*/  FFMA.FTZ R172, R167, R239, R172 ;  /* 0x000000efa7ac7223 */ /* 0x000fe400000100ac */
[----:B------:R-:W-:Y:S01]  /*2480*/  FADD.FTZ R115, R139, R115 ;  /* 0x000000738b737221 */ /* 0x000fe20000010000 */
[----:B------:R-:W-:Y:S01]  /*2490*/  STL [R1+0x14], R151 ;  /* 0x0000149701007387 */ /* 0x000fe20000100800 */
[----:B------:R-:W-:Y:S02]  /*24a0*/  FMUL.FTZ R167, R103, R167 ;  /* 0x000000a767a77220 */ /* 0x000fe40000410000 */
[----:B------:R-:W-:Y:S01]  /*24b0*/  FADD.FTZ R112, R112, R166 ;  /* 0x000000a670707221 */ /* 0x000fe20000010000 */
[----:B------:R-:W-:Y:S01]  /*24c0*/  STL [R1+0x10], R150 ;  /* 0x0000109601007387 */ /* 0x000fe20000100800 */
[----:B------:R-:W-:-:S02]  /*24d0*/  FFMA.FTZ R113, R166, R240, R113 ;  /* 0x000000f0a6717223 */ /* 0x000fc40000010071 */
[----:B------:R-:W-:Y:S01]  /*24e0*/  FFMA.FTZ R175, R156, R241, R175 ;  /* 0x000000f19caf7223 */ /* 0x000fe200000100af */
[----:B------:R-:W-:Y:S01]  /*24f0*/  STL [R1+0x1c], R114 ;  /* 0x00001c7201007387 */ /* 0x000fe20000100800 */
[----:B------:R-:W-:Y:S02]  /*2500*/  FMUL.FTZ R156, R104, R156 ;  /* 0x0000009c689c7220 */ /* 0x000fe40000410000 */
[----:B------:R-:W-:Y:S01]  /*2510*/  FADD.FTZ R112, R112, R167 ;  /* 0x000000a770707221 */ /* 0x000fe20000010000 */
[----:B------:R0:W-:Y:S01]  /*2520*/  STL [R1+0x18], R115 ;  /* 0x0000187301007387 */ /* 0x0001e20000100800 */
[----:B------:R-:W-:Y:S02]  /*2530*/  FFMA.FTZ R113, R167, R239, R113 ;  /* 0x000000efa7717223 */ /* 0x000fe40000010071 */
[----:B------:R-:W-:Y:S02]  /*2540*/  FFMA.FTZ R174, R157, R242, R174 ;  /* 0x000000f29dae7223 */ /* 0x000fe400000100ae */
[----:B------:R-:W-:-:S02]  /*2550*/  FMUL.FTZ R157, R105, R157 ;  /* 0x0000009d699d7220 */ /* 0x000fc40000410000 */
[----:B------:R-:W-:Y:S01]  /*2560*/  FADD.FTZ R112, R112, R156 ;  /* 0x0000009c70707221 */ /* 0x000fe20000010000 */
[----:B0-----:R-:W0:Y:S01]  /*2570*/  S2R R115, SR_TID.X ;  /* 0x0000000000737919 */ /* 0x001e220000002100 */
        /* <DEDUP_REMOVED lines=9> */
[----:B------:R-:W-:Y:S02]  /*2610*/  FFMA.FTZ R179, R136, R143, R179 ;  /* 0x0000008f88b37223 */ /* 0x000fe400000100b3 */
[----:B------:R-:W-:-:S02]  /*2620*/  FADD.FTZ R114, R112, R159 ;  /* 0x0000009f70727221 */ /* 0x000fc40000010000 */
[----:B------:R-:W-:Y:S02]  /*2630*/  FMUL.FTZ R136, R108, R136 ;  /* 0x000000886c887220 */ /* 0x000fe40000410000 */
[----:B------:R-:W-:Y:S02]  /*2640*/  FFMA.FTZ R112, R159, R141, R113 ;  /* 0x0000008d9f707223 */ /* 0x000fe40000010071 */
[----:B------:R-:W-:Y:S02]  /*2650*/  FFMA.FTZ R178, R137, R142, R178 ;  /* 0x0000008e89b27223 */ /* 0x000fe400000100b2 */
[----:B------:R-:W-:Y:S02]  /*2660*/  FMUL.FTZ R137, R109, R137 ;  /* 0x000000896d897220 */ /* 0x000fe40000410000 */
[----:B------:R-:W-:Y:S02]  /*2670*/  FADD.FTZ R113, R114, R136 ;  /* 0x0000008872717221 */ /* 0x000fe40000010000 */
[----:B------:R-:W-:Y:S01]  /*2680*/  FFMA.FTZ R112, R136, R143, R112 ;  /* 0x0000008f88707223 */ /* 0x000fe20000010070 */
[----:B0-----:R-:W-:Y:S01]  /*2690*/  SHF.R.U32.HI R251, RZ, 0x5, R115 ;  /* 0x00000005fffb7819 */ /* 0x001fe20000011673 */
[----:B------:R-:W-:-:S02]  /*26a0*/  FFMA.FTZ R183, R138, R144, R183 ;  /* 0x000000908ab77223 */ /* 0x000fc400000100b7 */
[----:B------:R-:W-:Y:S02]  /*26b0*/  FMUL.FTZ R138, R110, R138 ;  /* 0x0000008a6e8a7220 */ /* 0x000fe40000410000 */
[----:B------:R-:W-:Y:S02]  /*26c0*/  FADD.FTZ R113, R113, R137 ;  /* 0x0000008971717221 */ /* 0x000fe40000010000 */
[----:B------:R-:W-:Y:S01]  /*26d0*/  FFMA.FTZ R114, R137, R142, R112 ;  /* 0x0000008e89727223 */ /* 0x000fe20000010070 */
[----:B------:R-:W-:Y:S01]  /*26e0*/  LOP3.LUT R150, R251, 0x7fffffc, RZ, 0xc0, !PT ;  /* 0x07fffffcfb967812 */ /* 0x000fe200078ec0ff */
[----:B------:R-:W-:Y:S02]  /*26f0*/  FFMA.FTZ R182, R139, R145, R182 ;  /* 0x000000918bb67223 */ /* 0x000fe400000100b6 */
[----:B------:R-:W-:Y:S02]  /*2700*/  FMUL.FTZ R139, R111, R139 ;  /* 0x0000008b6f8b7220 */ /* 0x000fe40000410000 */
[----:B------:R-:W-:-:S02]  /*2710*/  FADD.FTZ R151, R113, R138 ;  /* 0x0000008a71977221 */ /* 0x000fc40000010000 */
[----:B------:R-:W-:Y:S01]  /*2720*/  FFMA.FTZ R114, R138, R144, R114 ;  /* 0x000000908a727223 */ /* 0x000fe20000010072 */
[----:B------:R-:W-:Y:S01]  /*2730*/  LOP3.LUT P0, RZ, R115, 0x1f, RZ, 0xc0, !PT ;  /* 0x0000001f73ff7812 */ /* 0x000fe2000780c0ff */
[----:B------:R-:W-:Y:S01]  /*2740*/  FADD.FTZ R151, R151, R139 ;  /* 0x0000008b97977221 */ /* 0x000fe20000010000 */
[----:B------:R-:W-:Y:S01]  /*2750*/  @!P1 IADD3 R150, R150, 0x4, RZ ;  /* 0x0000000496969810 */ /* 0x000fe20007ffe0ff */
[----:B------:R-:W-:Y:S01]  /*2760*/  FFMA.FTZ R114, R139, R145, R114 ;  /* 0x000000918b727223 */ /* 0x000fe20000010072 */
[----:B------:R-:W-:Y:S07]  /*2770*/  BRA.DIV ~URZ, `(.L_x_2437) ;  /* 0x000013e27f007947 */ /* 0x000fee000b800000 */
[----:B------:R0:W1:Y:S02]  /*2780*/  SHFL.DOWN PT, R210, R151, 0x10, 0x1f ;  /* 0x0a001f0097d27f89 */ /* 0x00006400000e0000 */
.L_x_2441:
        /* <DEDUP_REMOVED lines=18> */
.L_x_2442:
[----:B0-2---:R-:W-:Y:S01]  /*28b0*/  FADD.FTZ R113, R113, R114 ;  /* 0x0000007271717221 */ /* 0x005fe20000010000 */
[----:B-1----:R-:W-:Y:S01]  /*28c0*/  @!P0 LOP3.LUT R114, R251, 0x3, RZ, 0xc0, !PT ;  /* 0x00000003fb728812 */ /* 0x002fe200078ec0ff */
[----:B------:R-:W-:Y:S01]  /*28d0*/  FADD.FTZ R112, R210, R151 ;  /* 0x00000097d2707221 */ /* 0x000fe20000010000 */
[----:B------:R-:W-:Y:S01]  /*28e0*/  WARPSYNC 0xffffffff ;  /* 0xffffffff00007948 */ /* 0x000fe20003800000 */
[----:B------:R-:W-:Y:S02]  /*28f0*/  IADD3 R180, R180, c[0x0][0x160], RZ ;  /* 0x00005800b4b47a10 */ /* 0x000fe40007ffe0ff */
        /* <DEDUP_REMOVED lines=81> */
[C---:B------:R-:W-:Y:S02]  /*2e10*/  FMUL.FTZ R115, R181.reuse, R115 ;  /* 0x00000073b5737220 */ /* 0x040fe40000410000 */
[C---:B------:R-:W-:Y:S02]  /*2e20*/  FMUL.FTZ R114, R181.reuse, R114 ;  /* 0x00000072b5727220 */ /* 0x040fe40000410000 */
[C---:B------:R-:W-:Y:S02]  /*2e30*/  FMUL.FTZ R113, R181.reuse, R113 ;  /* 0x00000071b5717220 */ /* 0x040fe40000410000 */
[----:B------:R-:W-:Y:S02]  /*2e40*/  FMUL.FTZ R112, R181, R112 ;  /* 0x00000070b5707220 */ /* 0x000fe40000410000 */
[----:B------:R-:W-:-:S02]  /*2e50*/  FADD.FTZ R229, R134, -R229 ;  /* 0x800000e586e57221 */ /* 0x000fc40000010000 */
        /* <DEDUP_REMOVED lines=48> */
[----:B------:R-:W-:Y:S01]  /*3160*/  STG.E.128 [R132.64], R112 ;  /* 0x0000007084007986 */ /* 0x000fe2000c101d04 */
[C---:B------:R-:W-:Y:S02]  /*3170*/  FMUL.FTZ R118, R181.reuse, R229 ;  /* 0x000000e5b5767220 */ /* 0x040fe40000410000 */
[C---:B------:R-:W-:Y:S02]  /*3180*/  FMUL.FTZ R117, R181.reuse, R228 ;  /* 0x000000e4b5757220 */ /* 0x040fe40000410000 */
[----:B------:R-:W-:Y:S02]  /*3190*/  FMUL.FTZ R116, R181, R226 ;  /* 0x000000e2b5747220 */ /* 0x000fe40000410000 */
[----:B------:R-:W-:-:S04]  /*31a0*/  IMAD.WIDE.U32 R4, R4, R146, c[0x0][0x1d0] ;  /* 0x0000740004047625 */ /* 0x000fc800078e0092 */
[C---:B--2---:R-:W-:Y:S01]  /*31b0*/  FMUL.FTZ R123, R181.reuse, R239 ;  /* 0x000000efb57b7220 */ /* 0x044fe20000410000 */
[----:B------:R-:W-:Y:S01]  /*31c0*/  STG.E.128 [R4.64], R116 ;  /* 0x0000007404007986 */ /* 0x000fe2000c101d04 */
        /* <DEDUP_REMOVED lines=15> */
[----:B------:R-:W-:Y:S01]  /*32c0*/  IMAD.WIDE.U32 R136, R0, R146, c[0x0][0x1d0] ;  /* 0x0000740000887625 */ /* 0x000fe200078e0092 */
[----:B------:R-:W-:-:S04]  /*32d0*/  SEL R0, RZ, 0x1, P1 ;  /* 0x00000001ff007807 */ /* 0x000fc80000800000 */
[----:B------:R1:W-:Y:S01]  /*32e0*/  STG.E.128 [R136.64], R128 ;  /* 0x0000008088007986 */ /* 0x0003e2000c101d04 */
[----:B0-----:R-:W-:Y:S01]  /*32f0*/  PRMT R120, R0, 0x7610, R120 ;  /* 0x0000761000787816 */ /* 0x001fe20000000078 */
[----:B-1----:R-:W-:Y:S01]  /*3300*/  @P0 CALL.REL.NOINC `(.L_x_2439) ;  /* 0x0000001000000944 */ /* 0x002fe20003c00000 */
[----:B------:R-:W-:Y:S05]  /*3310*/  BRA `(.L_x_2440) ;  /* 0xffffd4c000007947 */ /* 0x000fea000383ffff */
.L_x_2439:
        /* <DEDUP_REMOVED lines=76> */
.L_x_2436:
[----:B0-----:R-:W0:Y:S01]  /*37e0*/  S2R R2, SR_TID.X ;  /* 0x0000000000027919 */ /* 0x001e220000002100 */
[----:B------:R-:W1:Y:S01]  /*37f0*/  S2UR UR6, SR_CTAID.X ;  /* 0x00000000000679c3 */ /* 0x000e620000002500 */
[----:B-----5:R-:W-:Y:S01]  /*3800*/  HFMA2.MMA R47, -RZ, RZ, 0, 9.5367431640625e-07 ;  /* 0x00000010ff2f7435 */ /* 0x020fe200000001ff */
[C---:B0-----:R-:W-:Y:S02]  /*3810*/  LOP3.LUT R0, R2.reuse, 0x7f, RZ, 0xc0, !PT ;  /* 0x0000007f02007812 */ /* 0x041fe400078ec0ff */
[----:B-1----:R-:W-:-:S05]  /*3820*/  LEA.HI R3, R2, UR6, RZ, 0x19 ;  /* 0x0000000602037c11 */ /* 0x002fca000f8fc8ff */
        /* <DEDUP_REMOVED lines=9> */
[----:B------:R1:W-:Y:S02]  /*38c0*/  STG.E.128 [R32.64], R76 ;  /* 0x0000004c20007986 */ /* 0x0003e4000c101d04 */
[----:B------:R-:W-:-:S02]  /*38d0*/  IMAD.WIDE.U32 R36, R36, R47, c[0x0][0x1c8] ;  /* 0x0000720024247625 */ /* 0x000fc400078e002f */
[----:B------:R-:W-:Y:S02]  /*38e0*/  STG.E.128 [R34.64], R204 ;  /* 0x000000cc22007986 */ /* 0x000fe4000c101d04 */
[CC--:B------:R-:W-:Y:S02]  /*38f0*/  IMAD.WIDE.U32 R38, R40.reuse, R47.reuse, c[0x0][0x1c0] ;  /* 0x0000700028267625 */ /* 0x0c0fe400078e002f */
[----:B------:R2:W-:Y:S02]  /*3900*/  STG.E.128 [R36.64], R4 ;  /* 0x0000000424007986 */ /* 0x0005e4000c101d04 */
[-C--:B------:R-:W-:Y:S02]  /*3910*/  IMAD.WIDE.U32 R40, R40, R47.reuse, c[0x0][0x1c8] ;  /* 0x0000720028287625 */ /* 0x080fe400078e002f */
[----:B------:R-:W-:Y:S02]  /*3920*/  STG.E.128 [R38.64], R208 ;  /* 0x000000d026007986 */ /* 0x000fe4000c101d04 */
[----:B------:R-:W-:-:S02]  /*3930*/  IMAD.WIDE.U32 R42, R44, R47, c[0x0][0x1c0] ;  /* 0x000070002c2a7625 */ /* 0x000fc400078e002f */
[----:B------:R3:W-:Y:S02]  /*3940*/  STG.E.128 [R40.64], R8 ;  /* 0x0000000828007986 */ /* 0x0007e4000c101d04 */
[-C--:B0-----:R-:W-:Y:S01]  /*3950*/  IMAD.WIDE.U32 R2, R44, R47.reuse, c[0x0][0x1c8] ;  /* 0x000072002c027625 */ /* 0x081fe200078e002f */
[C---:B------:R-:W-:Y:S01]  /*3960*/  IADD3 R44, R0.reuse, 0x280, RZ ;  /* 0x00000280002c7810 */ /* 0x040fe20007ffe0ff */
[----:B------:R-:W-:Y:S02]  /*3970*/  STG.E.128 [R42.64], R216 ;  /* 0x000000d82a007986 */ /* 0x000fe4000c101d04 */
[CC--:B-1----:R-:W-:Y:S02]  /*3980*/  IMAD.WIDE.U32 R32, R45.reuse, R47.reuse, c[0x0][0x1c0] ;  /* 0x000070002d207625 */ /* 0x0c2fe400078e002f */
[----:B------:R-:W-:Y:S01]  /*3990*/  STG.E.128 [R2.64], R12 ;  /* 0x0000000c02007986 */ /* 0x000fe2000c101d04 */
[C---:B--2---:R-:W-:Y:S01]  /*39a0*/  IADD3 R36, R0.reuse, 0x300, RZ ;  /* 0x0000030000247810 */ /* 0x044fe20007ffe0ff */
[-C--:B------:R-:W-:Y:S01]  /*39b0*/  IMAD.WIDE.U32 R34, R45, R47.reuse, c[0x0][0x1c8] ;  /* 0x000072002d227625 */ /* 0x080fe200078e002f */
[----:B------:R-:W-:Y:S01]  /*39c0*/  IADD3 R37, R0, 0x380, RZ ;  /* 0x0000038000257810 */ /* 0x000fe20007ffe0ff */
[----:B------:R0:W-:Y:S02]  /*39d0*/  STG.E.128 [R32.64], R224 ;  /* 0x000000e020007986 */ /* 0x0001e4000c101d04 */
[----:B------:R-:W-:-:S02]  /*39e0*/  IMAD.WIDE.U32 R4, R44, R47, c[0x0][0x1c0] ;  /* 0x000070002c047625 */ /* 0x000fc400078e002f */
[----:B------:R-:W-:Y:S02]  /*39f0*/  STG.E.128 [R34.64], R16 ;  /* 0x0000001022007986 */ /* 0x000fe4000c101d04 */
[-C--:B------:R-:W-:Y:S02]  /*3a00*/  IMAD.WIDE.U32 R6, R44, R47.reuse, c[0x0][0x1c8] ;  /* 0x000072002c067625 */ /* 0x080fe400078e002f */
[----:B------:R1:W-:Y:S02]  /*3a10*/  STG.E.128 [R4.64], R24 ;  /* 0x0000001804007986 */ /* 0x0003e4000c101d04 */
[CC--:B---3--:R-:W-:Y:S02]  /*3a20*/  IMAD.WIDE.U32 R8, R36.reuse, R47.reuse, c[0x0][0x1c0] ;  /* 0x0000700024087625 */ /* 0x0c8fe400078e002f */
[----:B------:R2:W-:Y:S02]  /*3a30*/  STG.E.128 [R6.64], R20 ;  /* 0x0000001406007986 */ /* 0x0005e4000c101d04 */
[----:B------:R-:W-:-:S02]  /*3a40*/  IMAD.WIDE.U32 R10, R36, R47, c[0x0][0x1c8] ;  /* 0x00007200240a7625 */ /* 0x000fc400078e002f */
[----:B------:R-:W-:Y:S01]  /*3a50*/  STG.E.128 [R8.64], R80 ;  /* 0x0000005008007986 */ /* 0x000fe2000c101d04 */
[C---:B0-----:R-:W-:Y:S01]  /*3a60*/  IADD3 R32, R0.reuse, 0x400, RZ ;  /* 0x0000040000207810 */ /* 0x041fe20007ffe0ff */
[CC--:B------:R-:W-:Y:S01]  /*3a70*/  IMAD.WIDE.U32 R2, R37.reuse, R47.reuse, c[0x0][0x1c0] ;  /* 0x0000700025027625 */ /* 0x0c0fe200078e002f */
[----:B------:R-:W-:Y:S01]  /*3a80*/  IADD3 R0, R0, 0x480, RZ ;  /* 0x0000048000007810 */ /* 0x000fe20007ffe0ff */
[----:B------:R-:W-:Y:S02]  /*3a90*/  STG.E.128 [R10.64], R28 ;  /* 0x0000001c0a007986 */ /* 0x000fe4000c101d04 */
[-C--:B------:R-:W-:Y:S02]  /*3aa0*/  IMAD.WIDE.U32 R12, R37, R47.reuse, c[0x0][0x1c8] ;  /* 0x00007200250c7625 */ /* 0x080fe400078e002f */
[----:B------:R-:W-:Y:S02]  /*3ab0*/  STG.E.128 [R2.64], R88 ;  /* 0x0000005802007986 */ /* 0x000fe4000c101d04 */
[----:B------:R-:W-:-:S02]  /*3ac0*/  IMAD.WIDE.U32 R14, R32, R47, c[0x0][0x1c0] ;  /* 0x00007000200e7625 */ /* 0x000fc400078e002f */
[----:B------:R-:W-:Y:S02]  /*3ad0*/  STG.E.128 [R12.64], R84 ;  /* 0x000000540c007986 */ /* 0x000fe4000c101d04 */
[-C--:B-1----:R-:W-:Y:S02]  /*3ae0*/  IMAD.WIDE.U32 R4, R32, R47.reuse, c[0x0][0x1c8] ;  /* 0x0000720020047625 */ /* 0x082fe400078e002f */
[----:B------:R-:W-:Y:S02]  /*3af0*/  STG.E.128 [R14.64], R96 ;  /* 0x000000600e007986 */ /* 0x000fe4000c101d04 */
[CC--:B------:R-:W-:Y:S02]  /*3b00*/  IMAD.WIDE.U32 R16, R0.reuse, R47.reuse, c[0x0][0x1c0] ;  /* 0x0000700000107625 */ /* 0x0c0fe400078e002f */
[----:B------:R-:W-:Y:S02]  /*3b10*/  STG.E.128 [R4.64], R92 ;  /* 0x0000005c04007986 */ /* 0x000fe4000c101d04 */
[----:B--2---:R-:W-:-:S02]  /*3b20*/  IMAD.WIDE.U32 R6, R0, R47, c[0x0][0x1c8] ;  /* 0x0000720000067625 */ /* 0x004fc400078e002f */
[----:B------:R-:W-:Y:S04]  /*3b30*/  STG.E.128 [R16.64], R104 ;  /* 0x0000006810007986 */ /* 0x000fe8000c101d04 */
[----:B------:R-:W-:Y:S01]  /*3b40*/  STG.E.128 [R6.64], R100 ;  /* 0x0000006406007986 */ /* 0x000fe2000c101d04 */
[----:B------:R-:W-:Y:S05]  /*3b50*/  EXIT ;  /* 0x000000000000794d */ /* 0x000fea0003800000 */
.L_x_2437:
[----:B------:R-:W-:Y:S01]  /*3b60*/  HFMA2.MMA R115, -RZ, RZ, 0, 9.5367431640625e-07 ;  /* 0x00000010ff737435 */ /* 0x000fe200000001ff */
[----:B------:R-:W-:Y:S02]  /*3b70*/  MOV R113, R151 ;  /* 0x0000009700717202 */ /* 0x000fe40000000f00 */
[----:B------:R-:W-:-:S03]  /*3b80*/  MOV R112, 0x3ba0 ;  /* 0x00003ba000707802 */ /* 0x000fc60000000f00 */
[----:B------:R-:W-:Y:S05]  /*3b90*/  CALL.REL.NOINC `($__internal_179_$__cuda_sm70_shflsync_down_p) ;  /* 0x0000034000007944 */ /* 0x000fea0003c00000 */
[----:B------:R-:W-:Y:S01]  /*3ba0*/  MOV R210, R115 ;  /* 0x0000007300d27202 */ /* 0x000fe20000000f00 */
[----:B-----5:R-:W-:Y:S05]  /*3bb0*/  BRA `(.L_x_2441) ;  /* 0xffffebd000007947 */ /* 0x020fea000383ffff */
.L_x_2438:
[----:B------:R-:W-:Y:S01]  /*3bc0*/  HFMA2.MMA R115, -RZ, RZ, 0, 9.5367431640625e-07 ;  /* 0x00000010ff737435 */ /* 0x000fe200000001ff */
[----:B------:R-:W-:-:S02]  /*3bd0*/  MOV R113, R114 ;  /* 0x0000007200717202 */ /* 0x000fc40000000f00 */
[----:B------:R-:W-:-:S03]  /*3be0*/  MOV R112, 0x3c00 ;  /* 0x00003c0000707802 */ /* 0x000fc60000000f00 */
[----:B01----:R-:W-:Y:S05]  /*3bf0*/  CALL.REL.NOINC `($__internal_179_$__cuda_sm70_shflsync_down_p) ;  /* 0x000002e000007944 */ /* 0x003fea0003c00000 */
[----:B------:R-:W-:Y:S01]  /*3c00*/  FADD.FTZ R151, R151, R210 ;  /* 0x000000d297977221 */ /* 0x000fe20000010000 */
[----:B------:R-:W-:Y:S01]  /*3c10*/  MOV R112, 0x3c60 ;  /* 0x00003c6000707802 */ /* 0x000fe20000000f00 */
[----:B------:R-:W-:Y:S01]  /*3c20*/  FADD.FTZ R114, R114, R115 ;  /* 0x0000007372727221 */ /* 0x000fe20000010000 */
[----:B------:R-:W-:Y:S02]  /*3c30*/  MOV R115, 0x8 ;  /* 0x0000000800737802 */ /* 0x000fe40000000f00 */
[----:B------:R-:W-:Y:S02]  /*3c40*/  MOV R113, R151 ;  /* 0x0000009700717202 */ /* 0x000fe40000000f00 */
[----:B-----5:R-:W-:Y:S05]  /*3c50*/  CALL.REL.NOINC `($__internal_179_$__cuda_sm70_shflsync_down_p) ;  /* 0x0000028000007944 */ /* 0x020fea0003c00000 */
[----:B------:R-:W-:Y:S01]  /*3c60*/  MOV R210, R115 ;  /* 0x0000007300d27202 */ /* 0x000fe20000000f00 */
[----:B------:R-:W-:Y:S01]  /*3c70*/  HFMA2.MMA R115, -RZ, RZ, 0, 4.76837158203125e-07 ;  /* 0x00000008ff737435 */ /* 0x000fe200000001ff */
[----:B------:R-:W-:Y:S02]  /*3c80*/  MOV R113, R114 ;  /* 0x0000007200717202 */ /* 0x000fe40000000f00 */
[----:B------:R-:W-:-:S03]  /*3c90*/  MOV R112, 0x3cb0 ;  /* 0x00003cb000707802 */ /* 0x000fc60000000f00 */
[----:B-----5:R-:W-:Y:S05]  /*3ca0*/  CALL.REL.NOINC `($__internal_179_$__cuda_sm70_shflsync_down_p) ;  /* 0x0000023000007944 */ /* 0x020fea0003c00000 */
[----:B------:R-:W-:Y:S01]  /*3cb0*/  FADD.FTZ R151, R210, R151 ;  /* 0x00000097d2977221 */ /* 0x000fe20000010000 */
[----:B------:R-:W-:Y:S01]  /*3cc0*/  MOV R112, 0x3d10 ;  /* 0x00003d1000707802 */ /* 0x000fe20000000f00 */
[----:B------:R-:W-:Y:S01]  /*3cd0*/  FADD.FTZ R114, R114, R115 ;  /* 0x0000007372727221 */ /* 0x000fe20000010000 */
[----:B------:R-:W-:-:S02]  /*3ce0*/  MOV R115, 0x4 ;  /* 0x0000000400737802 */ /* 0x000fc40000000f00 */
[----:B------:R-:W-:Y:S02]  /*3cf0*/  MOV R113, R151 ;  /* 0x0000009700717202 */ /* 0x000fe40000000f00 */
[----:B-----5:R-:W-:Y:S05]  /*3d00*/  CALL.REL.NOINC `($__internal_179_$__cuda_sm70_shflsync_down_p) ;  /* 0x000001d000007944 */ /* 0x020fea0003c00000 */
[----:B------:R-:W-:Y:S01]  /*3d10*/  MOV R210, R115 ;  /* 0x0000007300d27202 */ /* 0x000fe20000000f00 */
[----:B------:R-:W-:Y:S01]  /*3d20*/  HFMA2.MMA R115, -RZ, RZ, 0, 2.384185791015625e-07 ;  /* 0x00000004ff737435 */ /* 0x000fe200000001ff */
[----:B------:R-:W-:Y:S02]  /*3d30*/  MOV R113, R114 ;  /* 0x0000007200717202 */ /* 0x000fe40000000f00 */
[----:B------:R-:W-:-:S03]  /*3d40*/  MOV R112, 0x3d60 ;  /* 0x00003d6000707802 */ /* 0x000fc60000000f00 */
[----:B-----5:R-:W-:Y:S05]  /*3d50*/  CALL.REL.NOINC `($__internal_179_$__cuda_sm70_shflsync_down_p) ;  /* 0x0000018000007944 */ /* 0x020fea0003c00000 */
[----:B------:R-:W-:Y:S01]  /*3d60*/  FADD.FTZ R151, R210, R151 ;  /* 0x00000097d2977221 */ /* 0x000fe20000010000 */
[----:B------:R-:W-:Y:S01]  /*3d70*/  MOV R112, 0x3dc0 ;  /* 0x00003dc000707802 */ /* 0x000fe20000000f00 */
[----:B------:R-:W-:Y:S01]  /*3d80*/  FADD.FTZ R114, R114, R115 ;  /* 0x0000007372727221 */ /* 0x000fe20000010000 */
[----:B------:R-:W-:Y:S02]  /*3d90*/  MOV R115, 0x2 ;  /* 0x0000000200737802 */ /* 0x000fe40000000f00 */
[----:B------:R-:W-:Y:S02]  /*3da0*/  MOV R113, R151 ;  /* 0x0000009700717202 */ /* 0x000fe40000000f00 */
[----:B-----5:R-:W-:Y:S05]  /*3db0*/  CALL.REL.NOINC `($__internal_179_$__cuda_sm70_shflsync_down_p) ;  /* 0x0000012000007944 */ /* 0x020fea0003c00000 */
[----:B------:R-:W-:Y:S01]  /*3dc0*/  MOV R210, R115 ;  /* 0x0000007300d27202 */ /* 0x000fe20000000f00 */
[----:B------:R-:W-:Y:S01]  /*3dd0*/  HFMA2.MMA R115, -RZ, RZ, 0, 1.1920928955078125e-07 ;  /* 0x00000002ff737435 */ /* 0x000fe200000001ff */
[----:B------:R-:W-:-:S02]  /*3de0*/  MOV R113, R114 ;  /* 0x0000007200717202 */ /* 0x000fc40000000f00 */
        /* <DEDUP_REMOVED lines=9> */
[----:B------:R-:W-:Y:S01]  /*3e80*/  HFMA2.MMA R115, -RZ, RZ, 0, 5.9604644775390625e-08 ;  /* 0x00000001ff737435 */ /* 0x000fe200000001ff */
[----:B------:R-:W-:Y:S02]  /*3e90*/  MOV R113, R114 ;  /* 0x0000007200717202 */ /* 0x000fe40000000f00 */
[----:B------:R-:W-:-:S03]  /*3ea0*/  MOV R112, 0x3ec0 ;  /* 0x00003ec000707802 */ /* 0x000fc60000000f00 */
[----:B-----5:R-:W-:Y:S05]  /*3eb0*/  CALL.REL.NOINC `($__internal_179_$__cuda_sm70_shflsync_down_p) ;  /* 0x0000002000007944 */ /* 0x020fea0003c00000 */
[----:B------:R-:W-:Y:S01]  /*3ec0*/  MOV R113, R115 ;  /* 0x0000007300717202 */ /* 0x000fe20000000f00 */
[----:B-----5:R-:W-:Y:S05]  /*3ed0*/  BRA `(.L_x_2442) ;  /* 0xffffe9d000007947 */ /* 0x020fea000383ffff */
        .weak           $__internal_179_$__cuda_sm70_shflsync_down_p
        .type           $__internal_179_$__cuda_sm70_shflsync_down_p,@function
        .size           $__internal_179_$__cuda_sm70_shflsync_down_p,(.L_x_3586 - $__internal_179_$__cuda_sm70_shflsync_down_p)
$__internal_179_$__cuda_sm70_shflsync_down_p:
        /* <DEDUP_REMOVED lines=9> */
[----:B01----:R-:W-:Y:S06]  /*3f70*/  RET.REL.NODEC R112 `(_ZN10layer_norm13ln_bwd_kernelINS_13Kernel_traitsIffffjLj5120ELj1ELj1ELj4ELj16ENS_18Kernel_traits_baseILj5120EffffjLj128EEEEEEEvNS_9BwdParamsE) ;  /* 0xffffc08070007950 */ /* 0x003fec0003c3ffff */
.L_x_2443:
        /* <DEDUP_REMOVED lines=16> */
.L_x_3586:


//--------------------- .text._ZN10layer_norm22ln_bwd_finalize_kernelINS_22Kernel_traits_finalizeILj4096E13__nv_bfloat16fS2_fjLj1024ELj4ENS_18Kernel_traits_baseILj4096ES2_fS2_fjLj1024EEEEEEEvNS_9BwdParamsE --------------------------
	.section	.text._ZN10layer_norm22ln_bwd_finalize_kernelINS_22Kernel_traits_finalizeILj4096E13__nv_bfloat16fS2_fjLj1024ELj4ENS_18Kernel_traits_baseILj4096ES2_fS2_fjLj1024EEEEEEEvNS_9BwdParamsE,"ax",@progbits
	.sectioninfo	@"SHI_REGISTERS=32"
	.align	128
        .global         _ZN10layer_norm22ln_bwd_finalize_kernelINS_22Kernel_traits_finalizeILj4096E13__nv_bfloat16fS2_fjLj1024ELj4ENS_18Kernel_traits_baseILj4096ES2_fS2_fjLj1024EEEEEEEvNS_9BwdParamsE
        .type           _ZN10layer_norm22ln_bwd_finalize_kernelINS_22Kernel_traits_finalizeILj4096E13__nv_bfloat16fS2_fjLj1024ELj4ENS_18Kernel_traits_baseILj4096ES2_fS2_fjLj1024EEEEEEEvNS_9BwdParamsE,@function
        .size           _ZN10layer_norm22ln_bwd_finalize_kernelINS_22Kernel_traits_finalizeILj4096E13__nv_bfloat16fS2_fjLj1024ELj4ENS_18Kernel_traits_baseILj4096ES2_fS2_fjLj1024EEEEEEEvNS_9BwdParamsE,(.L_x_3587 - _ZN10layer_norm22ln_bwd_finalize_kernelINS_22Kernel_traits_finalizeILj4096E13__nv_bfloat16fS2_fjLj1024ELj4ENS_18Kernel_traits_baseILj4096ES2_fS2_fjLj1024EEEEEEEvNS_9BwdParamsE)
        .other          _ZN10layer_norm22ln_bwd_finalize_kernelINS_22Kernel_traits_finalizeILj4096E13__nv_bfloat16fS2_fjLj1024ELj4ENS_18Kernel_traits_baseILj4096ES2_fS2_fjLj1024EEEEEEEvNS_9BwdParamsE,@"STO_CUDA_ENTRY STV_DEFAULT"
_ZN10layer_norm22ln_bwd_finalize_kernelINS_22Kernel_traits_finalizeILj4096E13__nv_bfloat16fS2_fjLj1024ELj4ENS_18Kernel_traits_baseILj4096ES2_fS2_fjLj1024EEEEEEEvNS_9BwdParamsE:
.text._ZN10layer_norm22ln_bwd_finalize_kernelINS_22Kernel_traits_finalizeILj4096E13__nv_bfloat16fS2_fjLj1024ELj4ENS_18Kernel_traits_baseILj4096ES2_fS2_fjLj1024EEEEEEEvNS_9BwdParamsE:
        /* <DEDUP_REMOVED lines=19> */
.L_x_2456:
        /* <DEDUP_REMOVED lines=27> */
.L_x_2448:
        /* <DEDUP_REMOVED lines=32> */
.L_x_2447:
[----:B------:R-:W-:Y:S05]  /*04e0*/  BSYNC B1 ;  /* 0x0000000000017941 */ /* 0x000fea0003800000 */
.L_x_2446:
        /* <DEDUP_REMOVED lines=22> */
.L_x_2450:
[----:B------:R-:W-:Y:S05]  /*0650*/  BSYNC B1 ;  /* 0x0000000000017941 */ /* 0x000fea0003800000 */
.L_x_2449:
        /* <DEDUP_REMOVED lines=10> */
.L_x_2445:
[----:B------:R-:W-:Y:S05]  /*0700*/  BSYNC B0 ;  /* 0x0000000000007941 */ /* 0x000fea0003800000 */
.L_x_2444:
        /* <DEDUP_REMOVED lines=11> */
.L_x_2457:
        /* <DEDUP_REMOVED lines=18> */
.L_x_2458:
[----:B------:R-:W-:Y:S01]  /*08e0*/  @!P1 SHF.R.U32.HI R2, RZ, 0x3, R0 ;  /* 0x00000003ff029819 */ /* 0x000fe20000011600 */
[----:B---3--:R-:W-:Y:S02]  /*08f0*/  FADD.FTZ R5, R5, R10 ;  /* 0x0000000a05057221 */ /* 0x008fe40000010000 */
[----:B--2---:R-:W-:Y:S01]  /*0900*/  FADD.FTZ R7, R7, R4 ;  /* 0x0000000407077221 */ /* 0x004fe20000010000 */
[----:B------:R-:W-:-:S05]  /*0910*/  @!P1 LOP3.LUT R2, R2, 0x1ffffffc, RZ, 0xc0, !PT ;  /* 0x1ffffffc02029812 */ /* 0x000fca00078ec0ff */
[----:B------:R2:W-:Y:S04]  /*0920*/  @!P1 STS [R2+0x2000], R5 ;  /* 0x0020000502009388 */ /* 0x0005e80000000800 */
[----:B------:R2:W-:Y:S02]  /*0930*/  @!P1 STS [R2+0x2080], R7 ;  /* 0x0020800702009388 */ /* 0x0005e40000000800 */
.L_x_2451:
        /* <DEDUP_REMOVED lines=13> */
.L_x_2455:
[----:B------:R-:W-:Y:S05]  /*0a10*/  BSYNC B0 ;  /* 0x0000000000007941 */ /* 0x000fea0003800000 */
.L_x_2454:
[C---:B------:R-:W-:Y:S02]  /*0a20*/  ISETP.GT.U32.AND P1, PT, R18.reuse, -0x1001, PT ;  /* 0xffffefff1200780c */ /* 0x040fe40003f24070 */
[----:B------:R-:W-:Y:S02]  /*0a30*/  IADD3 R18, R18, 0x1000, RZ ;  /* 0x0000100012127810 */ /* 0x000fe40007ffe0ff */
[----:B------:R-:W-:-:S09]  /*0a40*/  IADD3 R19, R19, 0x800, RZ ;  /* 0x0000080013137810 */ /* 0x000fd20007ffe0ff */
[----:B012---:R-:W-:Y:S05]  /*0a50*/  @P1 BRA `(.L_x_2456) ;  /* 0xfffff6d000001947 */ /* 0x007fea000383ffff */
[----:B------:R-:W-:Y:S05]  /*0a60*/  EXIT ;  /* 0x000000000000794d */ /* 0x000fea0003800000 */
.L_x_2452:
[----:B--2---:R-:W-:Y:S01]  /*0a70*/  IMAD.MOV.U32 R10, RZ, RZ, R4 ;  /* 0x000000ffff0a7224 */ /* 0x004fe200078e0004 */
[----:B------:R-:W-:Y:S01]  /*0a80*/  MOV R9, 0x1 ;  /* 0x0000000100097802 */ /* 0x000fe20000000f00 */
[----:B------:R-:W-:Y:S01]  /*0a90*/  IMAD.MOV.U32 R6, RZ, RZ, 0x1f ;  /* 0x0000001fff067424 */ /* 0x000fe200078e00ff */
[----:B------:R-:W-:Y:S02]  /*0aa0*/  MOV R11, 0xffffffff ;  /* 0xffffffff000b7802 */ /* 0x000fe40000000f00 */
[----:B------:R-:W-:Y:S02]  /*0ab0*/  MOV R2, 0xad0 ;  /* 0x00000ad000027802 */ /* 0x000fe40000000f00 */
[----:B01----:R-:W-:Y:S05]  /*0ac0*/  CALL.REL.NOINC `($__internal_180_$__cuda_sm70_shflsync_bfly_p) ;  /* 0x000003c000007944 */ /* 0x003fea0003c00000 */
[----:B-1----:R-:W-:Y:S01]  /*0ad0*/  IMAD.MOV.U32 R3, RZ, RZ, R6 ;  /* 0x000000ffff037224 */ /* 0x002fe200078e0006 */
[----:B0-----:R-:W-:Y:S05]  /*0ae0*/  BRA `(.L_x_2457) ;  /* 0xfffffcd000007947 */ /* 0x001fea000383ffff */
.L_x_2453:
[----:B------:R-:W-:Y:S01]  /*0af0*/  HFMA2.MMA R6, -RZ, RZ, 0, 1.847743988037109375e-06 ;  /* 0x0000001fff067435 */ /* 0x000fe200000001ff */
[----:B------:R-:W-:Y:S01]  /*0b00*/  MOV R10, R13 ;  /* 0x0000000d000a7202 */ /* 0x000fe20000000f00 */
[----:B------:R-:W-:Y:S01]  /*0b10*/  IMAD.MOV.U32 R9, RZ, RZ, 0x2 ;  /* 0x00000002ff097424 */ /* 0x000fe200078e00ff */
[----:B------:R-:W-:Y:S01]  /*0b20*/  MOV R2, 0xb50 ;  /* 0x00000b5000027802 */ /* 0x000fe20000000f00 */
[----:B------:R-:W-:-:S02]  /*0b30*/  IMAD.MOV.U32 R11, RZ, RZ, -0x1 ;  /* 0xffffffffff0b7424 */ /* 0x000fc400078e00ff */
[----:B012---:R-:W-:Y:S05]  /*0b40*/  CALL.REL.NOINC `($__internal_180_$__cuda_sm70_shflsync_bfly_p) ;  /* 0x0000034000007944 */ /* 0x007fea0003c00000 */
[----:B01----:R-:W-:Y:S01]  /*0b50*/  FADD.FTZ R10, R13, R6 ;  /* 0x000000060d0a7221 */ /* 0x003fe20000010000 */
[----:B------:R-:W-:Y:S01]  /*0b60*/  MOV R9, 0x4 ;  /* 0x0000000400097802 */ /* 0x000fe20000000f00 */
[----:B------:R-:W-:Y:S01]  /*0b70*/  IMAD.MOV.U32 R6, RZ, RZ, 0x1f ;  /* 0x0000001fff067424 */ /* 0x000fe200078e00ff */
[----:B------:R-:W-:-:S02]  /*0b80*/  MOV R11, 0xffffffff ;  /* 0xffffffff000b7802 */ /* 0x000fc40000000f00 */
[----:B------:R-:W-:Y:S02]  /*0b90*/  MOV R2, 0xbb0 ;  /* 0x00000bb000027802 */ /* 0x000fe40000000f00 */
[----:B------:R-:W-:Y:S05]  /*0ba0*/  CALL.REL.NOINC `($__internal_180_$__cuda_sm70_shflsync_bfly_p) ;  /* 0x000002e000007944 */ /* 0x000fea0003c00000 */
[----:B01----:R-:W-:Y:S01]  /*0bb0*/  FADD.FTZ R10, R10, R6 ;  /* 0x000000060a0a7221 */ /* 0x003fe20000010000 */
[----:B------:R-:W-:Y:S01]  /*0bc0*/  HFMA2.MMA R6, -RZ, RZ, 0, 1.847743988037109375e-06 ;  /* 0x0000001fff067435 */ /* 0x000fe200000001ff */
[----:B------:R-:W-:Y:S01]  /*0bd0*/  IMAD.MOV.U32 R9, RZ, RZ, 0x8 ;  /* 0x00000008ff097424 */ /* 0x000fe200078e00ff */
[----:B------:R-:W-:Y:S01]  /*0be0*/  MOV R2, 0xc10 ;  /* 0x00000c1000027802 */ /* 0x000fe20000000f00 */
[----:B------:R-:W-:-:S03]  /*0bf0*/  IMAD.MOV.U32 R11, RZ, RZ, -0x1 ;  /* 0xffffffffff0b7424 */ /* 0x000fc600078e00ff */
[----:B------:R-:W-:Y:S05]  /*0c00*/  CALL.REL.NOINC `($__internal_180_$__cuda_sm70_shflsync_bfly_p) ;  /* 0x0000028000007944 */ /* 0x000fea0003c00000 */
[----:B-1----:R-:W-:Y:S01]  /*0c10*/  FADD.FTZ R4, R10, R6 ;  /* 0x000000060a047221 */ /* 0x002fe20000010000 */
[----:B0-----:R-:W-:Y:S01]  /*0c20*/  MOV R9, 0x10 ;  /* 0x0000001000097802 */ /* 0x001fe20000000f00 */
[----:B------:R-:W-:Y:S01]  /*0c30*/  IMAD.MOV.U32 R6, RZ, RZ, 0x1f ;  /* 0x0000001fff067424 */ /* 0x000fe200078e00ff */
[----:B------:R-:W-:Y:S01]  /*0c40*/  MOV R11, 0xffffffff ;  /* 0xffffffff000b7802 */ /* 0x000fe20000000f00 */
[----:B------:R-:W-:Y:S01]  /*0c50*/  IMAD.MOV.U32 R10, RZ, RZ, R4 ;  /* 0x000000ffff0a7224 */ /* 0x000fe200078e0004 */
[----:B------:R-:W-:Y:S02]  /*0c60*/  MOV R2, 0xc80 ;  /* 0x00000c8000027802 */ /* 0x000fe40000000f00 */
[----:B------:R-:W-:Y:S05]  /*0c70*/  CALL.REL.NOINC `($__internal_180_$__cuda_sm70_shflsync_bfly_p) ;  /* 0x0000021000007944 */ /* 0x000fea0003c00000 */
[----:B0-----:R-:W-:Y:S01]  /*0c80*/  HFMA2.MMA R9, -RZ, RZ, 0, 5.9604644775390625e-08 ;  /* 0x00000001ff097435 */ /* 0x001fe200000001ff */
[----:B-1----:R-:W-:Y:S01]  /*0c90*/  MOV R7, R6 ;  /* 0x0000000600077202 */ /* 0x002fe20000000f00 */
[----:B------:R-:W-:Y:S01]  /*0ca0*/  IMAD.MOV.U32 R10, RZ, RZ, R5 ;  /* 0x000000ffff0a7224 */ /* 0x000fe200078e0005 */
[----:B------:R-:W-:Y:S01]  /*0cb0*/  MOV R11, 0xffffffff ;  /* 0xffffffff000b7802 */ /* 0x000fe20000000f00 */
[----:B------:R-:W-:Y:S01]  /*0cc0*/  IMAD.MOV.U32 R6, RZ, RZ, 0x1f ;  /* 0x0000001fff067424 */ /* 0x000fe200078e00ff */
[----:B------:R-:W-:-:S02]  /*0cd0*/  MOV R2, 0xcf0 ;  /* 0x00000cf000027802 */ /* 0x000fc40000000f00 */
[----:B------:R-:W-:Y:S05]  /*0ce0*/  CALL.REL.NOINC `($__internal_180_$__cuda_sm70_shflsync_bfly_p) ;  /* 0x000001a000007944 */ /* 0x000fea0003c00000 */
[----:B01----:R-:W-:Y:S01]  /*0cf0*/  FADD.FTZ R10, R5, R6 ;  /* 0x00000006050a7221 */ /* 0x003fe20000010000 */
[----:B------:R-:W-:Y:S01]  /*0d00*/  HFMA2.MMA R6, -RZ, RZ, 0, 1.847743988037109375e-06 ;  /* 0x0000001fff067435 */ /* 0x000fe200000001ff */
[----:B------:R-:W-:Y:S01]  /*0d10*/  IMAD.MOV.U32 R9, RZ, RZ, 0x2 ;  /* 0x00000002ff097424 */ /* 0x000fe200078e00ff */
[----:B------:R-:W-:Y:S01]  /*0d20*/  MOV R2, 0xd50 ;  /* 0x00000d5000027802 */ /* 0x000fe20000000f00 */
[----:B------:R-:W-:-:S03]  /*0d30*/  IMAD.MOV.U32 R11, RZ, RZ, -0x1 ;  /* 0xffffffffff0b7424 */ /* 0x000fc600078e00ff */
[----:B------:R-:W-:Y:S05]  /*0d40*/  CALL.REL.NOINC `($__internal_180_$__cuda_sm70_shflsync_bfly_p) ;  /* 0x0000014000007944 */ /* 0x000fea0003c00000 */
        /* <DEDUP_REMOVED lines=13> */
[----:B------:R-:W-:Y:S01]  /*0e20*/  HFMA2.MMA R6, -RZ, RZ, 0, 1.847743988037109375e-06 ;  /* 0x0000001fff067435 */ /* 0x000fe200000001ff */
[----:B------:R-:W-:Y:S01]  /*0e30*/  MOV R9, 0x10 ;  /* 0x0000001000097802 */ /* 0x000fe20000000f00 */
[----:B------:R-:W-:Y:S01]  /*0e40*/  IMAD.MOV.U32 R11, RZ, RZ, -0x1 ;  /* 0xffffffffff0b7424 */ /* 0x000fe200078e00ff */
[----:B------:R-:W-:-:S03]  /*0e50*/  MOV R2, 0xe70 ;  /* 0x00000e7000027802 */ /* 0x000fc60000000f00 */
[----:B------:R-:W-:Y:S05]  /*0e60*/  CALL.REL.NOINC `($__internal_180_$__cuda_sm70_shflsync_bfly_p) ;  /* 0x0000002000007944 */ /* 0x000fea0003c00000 */
[----:B-1----:R-:W-:Y:S01]  /*0e70*/  MOV R5, R6 ;  /* 0x0000000600057202 */ /* 0x002fe20000000f00 */
[----:B0-----:R-:W-:Y:S05]  /*0e80*/  BRA `(.L_x_2458) ;  /* 0xfffffa5000007947 */ /* 0x001fea000383ffff */
        .weak           $__internal_180_$__cuda_sm70_shflsync_bfly_p
        .type           $__internal_180_$__cuda_sm70_shflsync_bfly_p,@function
        .size           $__internal_180_$__cuda_sm70_shflsync_bfly_p,(.L_x_3587 - $__internal_180_$__cuda_sm70_shflsync_bfly_p)
$__internal_180_$__cuda_sm70_shflsync_bfly_p:
[----:B------:R-:W-:Y:S01]  /*0e90*/  HFMA2.MMA R3, -RZ, RZ, 0, 0 ;  /* 0x00000000ff037435 */ /* 0x000fe200000001ff */
[----:B------:R-:W-:Y:S04]  /*0ea0*/  WARPSYNC R11 ;  /* 0x0000000b00007348 */ /* 0x000fe80003800000 */
[----:B------:R0:W1:Y:S01]  /*0eb0*/  SHFL.BFLY PT, R6, R10, R9, R6 ;  /* 0x0c0000090a067389 */ /* 0x00006200000e0006 */
[----:B------:R-:W-:Y:S05]  /*0ec0*/  RET.REL.NODEC R2 `(_ZN10layer_norm22ln_bwd_finalize_kernelINS_22Kernel_traits_finalizeILj4096E13__nv_bfloat16fS2_fjLj1024ELj4ENS_18Kernel_traits_baseILj4096ES2_fS2_fjLj1024EEEEEEEvNS_9BwdParamsE) ;  /* 0xfffff13002007950 */ /* 0x000fea0003c3ffff */
.L_x_2459:
        /* <DEDUP_REMOVED lines=11> */
.L_x_3587:


//--------------------- .text._ZN10layer_norm13ln_bwd_kernelINS_13Kernel_traitsI13__nv_bfloat16fS2_fjLj4096ELj1ELj1ELj4ELj16ENS_18Kernel_traits_baseILj4096ES2_fS2_fjLj128EEEEEEEvNS_9BwdParamsE --------------------------
	.section	.text._ZN10layer_norm13ln_bwd_kernelINS_13Kernel_traitsI13__nv_bfloat16fS2_fjLj4096ELj1ELj1ELj4ELj16ENS_18Kernel_traits_baseILj4096ES2_fS2_fjLj128EEEEEEEvNS_9BwdParamsE,"ax",@progbits
	.sectioninfo	@"SHI_REGISTERS=254"
	.align	128
        .global         _ZN10layer_norm13ln_bwd_kernelINS_13Kernel_traitsI13__nv_bfloat16fS2_fjLj4096ELj1ELj1ELj4ELj16ENS_18Kernel_traits_baseILj4096ES2_fS2_fjLj128EEEEEEEvNS_9BwdParamsE
        .type           _ZN10layer_norm13ln_bwd_kernelINS_13Kernel_traitsI13__nv_bfloat16fS2_fjLj4096ELj1ELj1ELj4ELj16ENS_18Kernel_traits_baseILj4096ES2_fS2_fjLj128EEEEEEEvNS_9BwdParamsE,@function
        .size           _ZN10layer_norm13ln_bwd_kernelINS_13Kernel_traitsI13__nv_bfloat16fS2_fjLj4096ELj1ELj1ELj4ELj16ENS_18Kernel_traits_baseILj4096ES2_fS2_fjLj128EEEEEEEvNS_9BwdParamsE,(.L_x_3588 - _ZN10layer_norm13ln_bwd_kernelINS_13Kernel_traitsI13__nv_bfloat16fS2_fjLj4096ELj1ELj1ELj4ELj16ENS_18Kernel_traits_baseILj4096ES2_fS2_fjLj128EEEEEEEvNS_9BwdParamsE)
        .other          _ZN10layer_norm13ln_bwd_kernelINS_13Kernel_traitsI13__nv_bfloat16fS2_fjLj4096ELj1ELj1ELj4ELj16ENS_18Kernel_traits_baseILj4096ES2_fS2_fjLj128EEEEEEEvNS_9BwdParamsE,@"STO_CUDA_ENTRY STV_DEFAULT"
_ZN10layer_norm13ln_bwd_kernelINS_13Kernel_traitsI13__nv_bfloat16fS2_fjLj4096ELj1ELj1ELj4ELj16ENS_18Kernel_traits_baseILj4096ES2_fS2_fjLj128EEEEEEEvNS_9BwdParamsE:
.text._ZN10layer_norm13ln_bwd_kernelINS_13Kernel_traitsI13__nv_bfloat16fS2_fjLj4096ELj1ELj1ELj4ELj16ENS_18Kernel_traits_baseILj4096ES2_fS2_fjLj128EEEEEEEvNS_9BwdParamsE:
        /* <DEDUP_REMOVED lines=120> */
[----:B------:R-:W-:Y:S02]  /*0780*/  MOV R88, RZ ;  /* 0x000000ff00587202 */ /* 0x000fe40000000f00 */
[----:B------:R-:W-:Y:S02]  /*0790*/  MOV R0, RZ ;  /* 0x000000ff00007202 */ /* 0x000fe40000000f00 */
        /* <DEDUP_REMOVED lines=72> */
.L_x_2464:
[----:B------:R-:W-:Y:S02]  /*0c20*/  ISETP.NE.U32.AND P0, PT, RZ, c[0x0][0x178], PT ;  /* 0x00005e00ff007a0c */ /* 0x000fe40003f05070 */
[----:B------:R-:W-:-:S02]  /*0c30*/  LOP3.LUT R186, R89, 0x7f, RZ, 0xc0, !PT ;  /* 0x0000007f59ba7812 */ /* 0x000fc400078ec0ff */
[----:B------:R-:W-:Y:S02]  /*0c40*/  ISETP.NE.AND.EX P0, PT, RZ, c[0x0][0x17c], PT, P0 ;  /* 0x00005f00ff007a0c */ /* 0x000fe40003f05300 */
[----:B------:R-:W-:-:S04]  /*0c50*/  SHF.L.U32 R57, R129, 0xa, RZ ;  /* 0x0000000a81397819 */ /* 0x000fc800000006ff */
[----:B------:R-:W-:-:S04]  /*0c60*/  LOP3.LUT R186, R57, 0xfffffc00, R186, 0xe2, !PT ;  /* 0xfffffc0039ba7812 */ /* 0x000fc800078ee2ba */
[----:B------:R-:W-:-:S03]  /*0c70*/  IADD3 R187, R186, 0x80, RZ ;  /* 0x00000080babb7810 */ /* 0x000fc60007ffe0ff */
[----:B------:R-:W-:Y:S02]  /*0c80*/  @P0 MOV R184, 0x10 ;  /* 0x0000001000b80802 */ /* 0x000fe40000000f00 */
[C---:B------:R-:W-:Y:S02]  /*0c90*/  @P0 LEA R56, P1, R186.reuse, c[0x0][0x178], 0x4 ;  /* 0x00005e00ba380a11 */ /* 0x040fe400078220ff */
[C---:B------:R-:W-:Y:S01]  /*0ca0*/  IADD3 R185, R186.reuse, 0x100, RZ ;  /* 0x00000100bab97810 */ /* 0x040fe20007ffe0ff */
[----:B------:R-:W-:Y:S01]  /*0cb0*/  @P0 IMAD.WIDE.U32 R60, R187, R184, c[0x0][0x178] ;  /* 0x00005e00bb3c0625 */ /* 0x000fe200078e00b8 */
[C---:B------:R-:W-:Y:S02]  /*0cc0*/  @P0 LEA.HI.X R57, R186.reuse, c[0x0][0x17c], RZ, 0x4, P1 ;  /* 0x00005f00ba390a11 */ /* 0x040fe400008f24ff */
[----:B------:R-:W-:Y:S02]  /*0cd0*/  @!P0 MOV R184, 0x10 ;  /* 0x0000001000b88802 */ /* 0x000fe40000000f00 */
[C---:B------:R-:W-:Y:S01]  /*0ce0*/  IADD3 R179, R186.reuse, 0x180, RZ ;  /* 0x00000180bab37810 */ /* 0x040fe20007ffe0ff */
[----:B------:R-:W2:Y:S01]  /*0cf0*/  @P0 LDG.E.128 R60, [R60.64] ;  /* 0x000000043c3c0981 */ /* 0x000ea2000c1e1d00 */
[----:B------:R-:W-:Y:S01]  /*0d00*/  IADD3 R180, R186, 0x200, RZ ;  /* 0x00000200bab47810 */ /* 0x000fe20007ffe0ff */
[----:B------:R-:W-:-:S02]  /*0d10*/  @P0 IMAD.WIDE.U32 R64, R185, R184, c[0x0][0x178] ;  /* 0x00005e00b9400625 */ /* 0x000fc400078e00b8 */
[----:B------:R-:W3:Y:S01]  /*0d20*/  @P0 LDG.E.128 R56, [R56.64] ;  /* 0x0000000438380981 */ /* 0x000ee2000c1e1d00 */
[----:B------:R-:W-:Y:S01]  /*0d30*/  IADD3 R181, R186, 0x280, RZ ;  /* 0x00000280bab57810 */ /* 0x000fe20007ffe0ff */
[----:B------:R-:W-:Y:S02]  /*0d40*/  @P0 IMAD.WIDE.U32 R68, R179, R184, c[0x0][0x178] ;  /* 0x00005e00b3440625 */ /* 0x000fe400078e00b8 */
[----:B------:R-:W4:Y:S02]  /*0d50*/  @P0 LDG.E.128 R64, [R64.64] ;  /* 0x0000000440400981 */ /* 0x000f24000c1e1d00 */
[----:B------:R-:W-:Y:S02]  /*0d60*/  @P0 IMAD.WIDE.U32 R72, R180, R184, c[0x0][0x178] ;  /* 0x00005e00b4480625 */ /* 0x000fe400078e00b8 */
[----:B------:R-:W5:Y:S02]  /*0d70*/  @P0 LDG.E.128 R68, [R68.64] ;  /* 0x0000000444440981 */ /* 0x000f64000c1e1d00 */
[----:B------:R-:W-:-:S02]  /*0d80*/  @P0 IMAD.WIDE.U32 R76, R181, R184, c[0x0][0x178] ;  /* 0x00005e00b54c0625 */ /* 0x000fc400078e00b8 */
[----:B------:R-:W2:Y:S01]  /*0d90*/  @P0 LDG.E.128 R72, [R72.64] ;  /* 0x0000000448480981 */ /* 0x000ea2000c1e1d00 */
[----:B------:R-:W-:-:S03]  /*0da0*/  IADD3 R182, R186, 0x300, RZ ;  /* 0x00000300bab67810 */ /* 0x000fc60007ffe0ff */
[----:B------:R-:W2:Y:S01]  /*0db0*/  @P0 LDG.E.128 R76, [R76.64] ;  /* 0x000000044c4c0981 */ /* 0x000ea2000c1e1d00 */
[----:B------:R-:W-:Y:S01]  /*0dc0*/  IADD3 R183, R186, 0x380, RZ ;  /* 0x00000380bab77810 */ /* 0x000fe20007ffe0ff */
[----:B------:R-:W-:-:S04]  /*0dd0*/  @P0 IMAD.WIDE.U32 R80, R182, R184, c[0x0][0x178] ;  /* 0x00005e00b6500625 */ /* 0x000fc800078e00b8 */
[----:B------:R-:W-:Y:S02]  /*0de0*/  @P0 IMAD.WIDE.U32 R84, R183, R184, c[0x0][0x178] ;  /* 0x00005e00b7540625 */ /* 0x000fe400078e00b8 */
[----:B------:R-:W2:Y:S04]  /*0df0*/  @P0 LDG.E.128 R80, [R80.64] ;  /* 0x0000000450500981 */ /* 0x000ea8000c1e1d00 */
[----:B------:R-:W2:Y:S01]  /*0e00*/  @P0 LDG.E.128 R84, [R84.64] ;  /* 0x0000000454540981 */ /* 0x000ea2000c1e1d00 */
[C---:B------:R-:W-:Y:S02]  /*0e10*/  @!P0 LEA R138, P1, R186.reuse, c[0x0][0x170], 0x4 ;  /* 0x00005c00ba8a8a11 */ /* 0x040fe400078220ff */
[----:B------:R-:W-:Y:S02]  /*0e20*/  MOV R152, 0x4 ;  /* 0x0000000400987802 */ /* 0x000fe40000000f00 */
[----:B------:R-:W-:Y:S01]  /*0e30*/  @!P0 LEA.HI.X R139, R186, c[0x0][0x174], RZ, 0x4, P1 ;  /* 0x00005d00ba8b8a11 */ /* 0x000fe200008f24ff */
[----:B------:R-:W-:Y:S01]  /*0e40*/  @!P0 IMAD.WIDE.U32 R148, R187, R184, c[0x0][0x170] ;  /* 0x00005c00bb948625 */ /* 0x000fe200078e00b8 */
[----:B------:R-:W-:-:S03]  /*0e50*/  @P0 MOV R188, RZ ;  /* 0x000000ff00bc0202 */ /* 0x000fc60000000f00 */
[----:B------:R-:W-:-:S04]  /*0e60*/  @!P0 IMAD.WIDE R140, R129, R152, c[0x0][0x180] ;  /* 0x00006000818c8625 */ /* 0x000fc800078e0298 */
[----:B------:R-:W-:Y:S01]  /*0e70*/  @!P0 IMAD.WIDE.U32 R150, R185, R184, c[0x0][0x170] ;  /* 0x00005c00b9968625 */ /* 0x000fe200078e00b8 */
[----:B------:R0:W2:Y:S03]  /*0e80*/  @!P0 LDG.E R188, [R140.64] ;  /* 0x000000048cbc8981 */ /* 0x0000a6000c1e1900 */
[----:B------:R-:W-:-:S04]  /*0e90*/  @!P0 IMAD.WIDE.U32 R146, R179, R184, c[0x0][0x170] ;  /* 0x00005c00b3928625 */ /* 0x000fc800078e00b8 */
[----:B------:R-:W-:-:S04]  /*0ea0*/  @!P0 IMAD.WIDE.U32 R144, R180, R184, c[0x0][0x170] ;  /* 0x00005c00b4908625 */ /* 0x000fc800078e00b8 */
[----:B------:R-:W-:Y:S01]  /*0eb0*/  @!P0 IMAD.WIDE.U32 R142, R181, R184, c[0x0][0x170] ;  /* 0x00005c00b58e8625 */ /* 0x000fe200078e00b8 */
[----:B------:R-:W-:-:S05]  /*0ec0*/  MOV R190, 0x8 ;  /* 0x0000000800be7802 */ /* 0x000fca0000000f00 */
[----:B0-----:R-:W-:-:S06]  /*0ed0*/  IMAD.WIDE.U32 R140, R179, R190, c[0x0][0x1b8] ;  /* 0x00006e00b38c7625 */ /* 0x001fcc00078e00be */
[----:B------:R-:W2:Y:S04]  /*0ee0*/  LDG.E.64 R140, [R140.64] ;  /* 0x000000048c8c7981 */ /* 0x000ea8000c1e1b00 */
[----:B------:R0:W2:Y:S04]  /*0ef0*/  @!P0 LDG.E.128 R60, [R148.64] ;  /* 0x00000004943c8981 */ /* 0x0000a8000c1e1d00 */
[----:B------:R1:W2:Y:S04]  /*0f00*/  @!P0 LDG.E.128 R56, [R138.64] ;  /* 0x000000048a388981 */ /* 0x0002a8000c1e1d00 */
[----:B------:R0:W4:Y:S04]  /*0f10*/  @!P0 LDG.E.128 R64, [R150.64] ;  /* 0x0000000496408981 */ /* 0x000128000c1e1d00 */
[----:B------:R0:W4:Y:S04]  /*0f20*/  @!P0 LDG.E.128 R68, [R146.64] ;  /* 0x0000000492448981 */ /* 0x000128000c1e1d00 */
[----:B------:R3:W5:Y:S04]  /*0f30*/  @!P0 LDG.E.128 R72, [R144.64] ;  /* 0x0000000490488981 */ /* 0x000768000c1e1d00 */
[----:B------:R3:W5:Y:S01]  /*0f40*/  @!P0 LDG.E.128 R76, [R142.64] ;  /* 0x000000048e4c8981 */ /* 0x000762000c1e1d00 */
[----:B-1----:R-:W-:-:S04]  /*0f50*/  @!P0 IMAD.WIDE.U32 R138, R182, R184, c[0x0][0x170] ;  /* 0x00005c00b68a8625 */ /* 0x002fc800078e00b8 */
[----:B0-----:R-:W-:Y:S01]  /*0f60*/  @!P0 IMAD.WIDE.U32 R148, R183, R184, c[0x0][0x170] ;  /* 0x00005c00b7948625 */ /* 0x001fe200078e00b8 */
[----:B------:R0:W5:Y:S03]  /*0f70*/  @!P0 LDG.E.128 R80, [R138.64] ;  /* 0x000000048a508981 */ /* 0x000166000c1e1d00 */
[----:B------:R-:W-:Y:S01]  /*0f80*/  IMAD.WIDE R150, R129, R152, c[0x0][0x188] ;  /* 0x0000620081967625 */ /* 0x000fe200078e0298 */
[----:B------:R1:W5:Y:S03]  /*0f90*/  @!P0 LDG.E.128 R84, [R148.64] ;  /* 0x0000000494548981 */ /* 0x000366000c1e1d00 */
[-C--:B------:R-:W-:Y:S01]  /*0fa0*/  IMAD.WIDE.U32 R146, R186, R190.reuse, c[0x0][0x1b8] ;  /* 0x00006e00ba927625 */ /* 0x080fe200078e00be */
[----:B------:R1:W5:Y:S03]  /*0fb0*/  LDG.E R184, [R150.64] ;  /* 0x0000000496b87981 */ /* 0x000366000c1e1900 */
[----:B---3--:R-:W-:-:S02]  /*0fc0*/  IMAD.WIDE.U32 R144, R187, R190, c[0x0][0x1b8] ;  /* 0x00006e00bb907625 */ /* 0x008fc400078e00be */
[----:B------:R-:W3:Y:S02]  /*0fd0*/  LDG.E.64 R146, [R146.64] ;  /* 0x0000000492927981 */ /* 0x000ee4000c1e1b00 */
[-C--:B------:R-:W-:Y:S02]  /*0fe0*/  IMAD.WIDE.U32 R142, R185, R190.reuse, c[0x0][0x1b8] ;  /* 0x00006e00b98e7625 */ /* 0x080fe400078e00be */
[----:B------:R-:W3:Y:S02]  /*0ff0*/  LDG.E.64 R144, [R144.64] ;  /* 0x0000000490907981 */ /* 0x000ee4000c1e1b00 */
[-C--:B0-----:R-:W-:Y:S02]  /*1000*/  IMAD.WIDE.U32 R138, R180, R190.reuse, c[0x0][0x1b8] ;  /* 0x00006e00b48a7625 */ /* 0x081fe400078e00be */
[----:B------:R-:W3:Y:S02]  /*1010*/  LDG.E.64 R142, [R142.64] ;  /* 0x000000048e8e7981 */ /* 0x000ee4000c1e1b00 */
[----:B-1----:R-:W-:-:S02]  /*1020*/  IMAD.WIDE.U32 R148, R181, R190, c[0x0][0x1b8] ;  /* 0x00006e00b5947625 */ /* 0x002fc400078e00be */
[----:B------:R-:W3:Y:S02]  /*1030*/  LDG.E.64 R138, [R138.64] ;  /* 0x000000048a8a7981 */ /* 0x000ee4000c1e1b00 */
[-C--:B------:R-:W-:Y:S02]  /*1040*/  IMAD.WIDE.U32 R150, R183, R190.reuse, c[0x0][0x1b8] ;  /* 0x00006e00b7967625 */ /* 0x080fe400078e00be */
[----:B------:R-:W3:Y:S02]  /*1050*/  LDG.E.64 R148, [R148.64] ;  /* 0x0000000494947981 */ /* 0x000ee4000c1e1b00 */
[----:B------:R-:W-:Y:S02]  /*1060*/  IMAD.WIDE.U32 R152, R182, R190, c[0x0][0x1b8] ;  /* 0x00006e00b6987625 */ /* 0x000fe400078e00be */
[----:B------:R-:W3:Y:S04]  /*1070*/  LDG.E.64 R150, [R150.64] ;  /* 0x0000000496967981 */ /* 0x000ee8000c1e1b00 */
[----:B------:R-:W3:Y:S01]  /*1080*/  LDG.E.64 R152, [R152.64] ;  /* 0x0000000498987981 */ /* 0x000ee2000c1e1b00 */
[----:B------:R-:W0:Y:S08]  /*1090*/  @P0 MUFU.RCP R195, R133 ;  /* 0x0000008500c30308 */ /* 0x000e300000001000 */
[----:B------:R-:W1:Y:S08]  /*10a0*/  @P0 MUFU.RCP R219, R108 ;  /* 0x0000006c00db0308 */ /* 0x000e700000001000 */
[----:B------:R-:W0:Y:S08]  /*10b0*/  @P0 MUFU.RCP R220, R110 ;  /* 0x0000006e00dc0308 */ /* 0x000e300000001000 */
[----:B------:R-:W0:Y:S08]  /*10c0*/  @P0 MUFU.RCP R198, R102 ;  /* 0x0000006600c60308 */ /* 0x000e300000001000 */
[----:B------:R-:W0:Y:S08]  /*10d0*/  @P0 MUFU.RCP R196, R98 ;  /* 0x0000006200c40308 */ /* 0x000e300000001000 */
[----:B------:R-:W0:Y:S08]  /*10e0*/  @P0 MUFU.RCP R210, R163 ;  /* 0x000000a300d20308 */ /* 0x000e300000001000 */
        /* <DEDUP_REMOVED lines=20> */
[----:B------:R-:W-:-:S02]  /*1230*/  @P0 FADD.FTZ R194, -R134, R59 ;  /* 0x0000003b86c20221 */ /* 0x000fc40000010100 */
[----:B--2---:R-:W-:Y:S02]  /*1240*/  @!P0 FADD.FTZ R203, R60, -R188 ;  /* 0x800000bc3ccb8221 */ /* 0x004fe40000010000 */
[----:B0-----:R-:W-:Y:S02]  /*1250*/  @P0 FMUL.FTZ R194, R194, R195 ;  /* 0x000000c3c2c20220 */ /* 0x001fe40000410000 */
[----:B------:R-:W-:Y:S02]  /*1260*/  @P0 FADD.FTZ R195, -R101, R60 ;  /* 0x0000003c65c30221 */ /* 0x000fe40000010100 */
[----:B----4-:R-:W-:Y:S02]  /*1270*/  @P0 FADD.FTZ R60, -R107, R66 ;  /* 0x000000426b3c0221 */ /* 0x010fe40000010100 */
[----:B------:R-:W-:Y:S02]  /*1280*/  @!P0 FADD.FTZ R213, R66, -R188 ;  /* 0x800000bc42d58221 */ /* 0x000fe40000010000 */
[----:B-----5:R-:W-:-:S02]  /*1290*/  @P0 FADD.FTZ R225, -R109, R68 ;  /* 0x000000446de10221 */ /* 0x020fc40000010100 */
[----:B------:R-:W-:Y:S02]  /*12a0*/  @P0 FADD.FTZ R66, -R158, R67 ;  /* 0x000000439e420221 */ /* 0x000fe40000010100 */
[----:B------:R-:W-:Y:S02]  /*12b0*/  @!P0 FADD.FTZ R215, R67, -R188 ;  /* 0x800000bc43d78221 */ /* 0x000fe40000010000 */
[----:B------:R-:W-:Y:S02]  /*12c0*/  @P0 FADD.FTZ R189, -R97, R56 ;  /* 0x0000003861bd0221 */ /* 0x000fe40000010100 */
[----:B------:R-:W-:Y:S02]  /*12d0*/  @P0 FADD.FTZ R192, -R99, R58 ;  /* 0x0000003a63c00221 */ /* 0x000fe40000010100 */
[----:B------:R-:W-:Y:S02]  /*12e0*/  @!P0 FADD.FTZ R201, R58, -R188 ;  /* 0x800000bc3ac98221 */ /* 0x000fe40000010000 */
[----:B-1----:R-:W-:Y:S01]  /*12f0*/  @P0 FMUL.FTZ R67, R60, R219 ;  /* 0x000000db3c430220 */ /* 0x002fe20000410000 */
[----:B------:R-:W0:Y:S01]  /*1300*/  @P0 MUFU.RCP R58, R124 ;  /* 0x0000007c003a0308 */ /* 0x000e220000001000 */
[----:B------:R-:W-:-:S02]  /*1310*/  @P0 FADD.FTZ R235, -R164, R73 ;  /* 0x00000049a4eb0221 */ /* 0x000fc40000010100 */
[----:B------:R-:W-:Y:S02]  /*1320*/  @P0 FADD.FTZ R229, -R162, R71 ;  /* 0x00000047a2e50221 */ /* 0x000fe40000010100 */
[----:B------:R-:W-:Y:S02]  /*1330*/  @!P0 FADD.FTZ R223, R71, -R188 ;  /* 0x800000bc47df8221 */ /* 0x000fe40000010000 */
[----:B------:R-:W-:Y:S01]  /*1340*/  @!P0 FADD.FTZ R199, R56, -R188 ;  /* 0x800000bc38c78221 */ /* 0x000fe20000010000 */
[----:B------:R-:W1:Y:S01]  /*1350*/  @P0 MUFU.RCP R60, R173 ;  /* 0x000000ad003c0308 */ /* 0x000e620000001000 */
[----:B------:R-:W-:Y:S02]  /*1360*/  @P0 FMUL.FTZ R71, R225, R220 ;  /* 0x000000dce1470220 */ /* 0x000fe40000410000 */
[----:B------:R-:W-:Y:S02]  /*1370*/  @P0 FADD.FTZ R241, -R170, R79 ;  /* 0x0000004faaf10221 */ /* 0x000fe40000010100 */
[----:B------:R-:W-:-:S02]  /*1380*/  @P0 FMUL.FTZ R195, R195, R198 ;  /* 0x000000c6c3c30220 */ /* 0x000fc40000410000 */
[----:B------:R-:W-:Y:S01]  /*1390*/  @P0 FADD.FTZ R233, -R113, R72 ;  /* 0x0000004871e90221 */ /* 0x000fe20000010100 */
[----:B------:R-:W2:Y:S01]  /*13a0*/  @P0 MUFU.RCP R56, R171 ;  /* 0x000000ab00380308 */ /* 0x000ea20000001000 */
[----:B------:R-:W-:Y:S02]  /*13b0*/  @!P0 FADD.FTZ R225, R72, -R188 ;  /* 0x800000bc48e18221 */ /* 0x000fe40000010000 */
[----:B------:R-:W-:Y:S02]  /*13c0*/  @P0 FMUL.FTZ R189, R189, R196 ;  /* 0x000000c4bdbd0220 */ /* 0x000fe40000410000 */
[----:B------:R-:W-:Y:S02]  /*13d0*/  @P0 FADD.FTZ R198, -R156, R65 ;  /* 0x000000419cc60221 */ /* 0x000fe40000010100 */
[----:B------:R-:W-:Y:S02]  /*13e0*/  @P0 FMUL.FTZ R72, R235, R210 ;  /* 0x000000d2eb480220 */ /* 0x000fe40000410000 */
[----:B------:R-:W-:-:S02]  /*13f0*/  @P0 FADD.FTZ R196, -R154, R63 ;  /* 0x0000003f9ac40221 */ /* 0x000fc40000010100 */
[----:B------:R-:W-:Y:S02]  /*1400*/  @P0 FADD.FTZ R239, -R119, R78 ;  /* 0x0000004e77ef0221 */ /* 0x000fe40000010100 */
[----:B------:R-:W-:Y:S02]  /*1410*/  @!P0 FADD.FTZ R235, R78, -R188 ;  /* 0x800000bc4eeb8221 */ /* 0x000fe40000010000 */
[----:B------:R-:W-:Y:S02]  /*1420*/  @P0 FMUL.FTZ R78, R241, R200 ;  /* 0x000000c8f14e0220 */ /* 0x000fe40000410000 */
[----:B------:R-:W4:Y:S01]  /*1430*/  @P0 MUFU.RCP R200, R128 ;  /* 0x0000008000c80308 */ /* 0x000f220000001000 */
[----:B------:R-:W-:Y:S02]  /*1440*/  @P0 FMUL.FTZ R198, R198, R217 ;  /* 0x000000d9c6c60220 */ /* 0x000fe40000410000 */
[----:B------:R-:W-:Y:S02]  /*1450*/  @P0 FADD.FTZ R237, -R166, R75 ;  /* 0x0000004ba6ed0221 */ /* 0x000fe40000010100 */
[----:B------:R-:W-:-:S02]  /*1460*/  @P0 FADD.FTZ R190, -R132, R57 ;  /* 0x0000003984be0221 */ /* 0x000fc40000010100 */
[----:B------:R-:W-:Y:S02]  /*1470*/  @P0 FMUL.FTZ R196, R196, R197 ;  /* 0x000000c5c4c40220 */ /* 0x000fe40000410000 */
[----:B------:R-:W-:Y:S02]  /*1480*/  @!P0 FADD.FTZ R217, R68, -R188 ;  /* 0x800000bc44d98221 */ /* 0x000fe40000010000 */
[----:B------:R-:W-:Y:S02]  /*1490*/  @P0 FADD.FTZ R227, -R160, R69 ;  /* 0x00000045a0e30221 */ /* 0x000fe40000010100 */
[----:B------:R-:W-:Y:S02]  /*14a0*/  @P0 FADD.FTZ R197, -R105, R64 ;  /* 0x0000004069c50221 */ /* 0x000fe40000010100 */
[----:B------:R-:W-:Y:S02]  /*14b0*/  @!P0 FADD.FTZ R211, R64, -R188 ;  /* 0x800000bc40d38221 */ /* 0x000fe40000010000 */
[----:B------:R-:W-:-:S02]  /*14c0*/  @P0 FMUL.FTZ R68, R229, R214 ;  /* 0x000000d6e5440220 */ /* 0x000fc40000410000 */
[----:B------:R-:W-:Y:S02]  /*14d0*/  @P0 FMUL.FTZ R66, R66, R221 ;  /* 0x000000dd42420220 */ /* 0x000fe40000410000 */
[----:B------:R-:W-:Y:S02]  /*14e0*/  @!P0 FADD.FTZ R219, R69, -R188 ;  /* 0x800000bc45db8221 */ /* 0x000fe40000010000 */
[----:B------:R-:W-:Y:S02]  /*14f0*/  @P0 FADD.FTZ R64, -R115, R74 ;  /* 0x0000004a73400221 */ /* 0x000fe40000010100 */
[----:B------:R-:W-:Y:S02]  /*1500*/  @!P0 FADD.FTZ R229, R74, -R188 ;  /* 0x800000bc4ae58221 */ /* 0x000fe40000010000 */
[----:B------:R-:W-:Y:S02]  /*1510*/  @P0 FADD.FTZ R69, -R111, R70 ;  /* 0x000000466f450221 */ /* 0x000fe40000010100 */
[----:B------:R-:W-:-:S02]  /*1520*/  @!P0 FADD.FTZ R221, R70, -R188 ;  /* 0x800000bc46dd8221 */ /* 0x000fc40000010000 */
[----:B------:R-:W-:Y:S02]  /*1530*/  @P0 FMUL.FTZ R74, R237, R208 ;  /* 0x000000d0ed4a0220 */ /* 0x000fe40000410000 */
[----:B------:R-:W-:Y:S02]  /*1540*/  @P0 FMUL.FTZ R190, R190, R191 ;  /* 0x000000bfbebe0220 */ /* 0x000fe40000410000 */
[----:B------:R-:W-:Y:S02]  /*1550*/  @P0 FMUL.FTZ R70, R227, R218 ;  /* 0x000000dae3460220 */ /* 0x000fe40000410000 */
[----:B------:R-:W-:Y:S02]  /*1560*/  @P0 FADD.FTZ R208, -R117, R76 ;  /* 0x0000004c75d00221 */ /* 0x000fe40000010100 */
[----:B------:R-:W-:Y:S02]  /*1570*/  @P0 FADD.FTZ R237, -R168, R77 ;  /* 0x0000004da8ed0221 */ /* 0x000fe40000010100 */
[----:B------:R-:W-:-:S02]  /*1580*/  @!P0 FADD.FTZ R243, R79, -R188 ;  /* 0x800000bc4ff38221 */ /* 0x000fc40000010000 */
[----:B------:R-:W-:Y:S02]  /*1590*/  @P0 FADD.FTZ R245, -R123, R82 ;  /* 0x000000527bf50221 */ /* 0x000fe40000010100 */
[----:B------:R-:W-:Y:S02]  /*15a0*/  @P0 FADD.FTZ R249, -R174, R83 ;  /* 0x00000053aef90221 */ /* 0x000fe40000010100 */
[----:B------:R-:W-:Y:S02]  /*15b0*/  @P0 FADD.FTZ R191, -R103, R62 ;  /* 0x0000003e67bf0221 */ /* 0x000fe40000010100 */
[----:B------:R-:W-:Y:S02]  /*15c0*/  @!P0 FADD.FTZ R205, R62, -R188 ;  /* 0x800000bc3ecd8221 */ /* 0x000fe40000010000 */
[----:B------:R-:W-:Y:S01]  /*15d0*/  @!P0 FADD.FTZ R227, R73, -R188 ;  /* 0x800000bc49e38221 */ /* 0x000fe20000010000 */
[----:B------:R-:W5:Y:S01]  /*15e0*/  @P0 MUFU.RCP R62, R126 ;  /* 0x0000007e003e0308 */ /* 0x000f620000001000 */
[----:B------:R-:W-:-:S02]  /*15f0*/  @!P0 FADD.FTZ R231, R75, -R188 ;  /* 0x800000bc4be78221 */ /* 0x000fc40000010000 */
[----:B------:R-:W-:Y:S02]  /*1600*/  @P0 FMUL.FTZ R79, R239, R204 ;  /* 0x000000ccef4f0220 */ /* 0x000fe40000410000 */
[----:B------:R-:W-:Y:S02]  /*1610*/  @P0 FMUL.FTZ R73, R233, R212 ;  /* 0x000000d4e9490220 */ /* 0x000fe40000410000 */
[----:B------:R-:W-:Y:S01]  /*1620*/  @P0 FMUL.FTZ R75, R64, R209 ;  /* 0x000000d1404b0220 */ /* 0x000fe20000410000 */
[----:B------:R-:W1:Y:S01]  /*1630*/  @P0 MUFU.RCP R204, R177 ;  /* 0x000000b100cc0308 */ /* 0x000e620000001000 */
[----:B------:R-:W-:Y:S02]  /*1640*/  @P0 FADD.FTZ R239, -R172, R81 ;  /* 0x00000051acef0221 */ /* 0x000fe40000010100 */
[----:B------:R-:W-:Y:S02]  /*1650*/  @!P0 FADD.FTZ R209, R76, -R188 ;  /* 0x800000bc4cd18221 */ /* 0x000fe40000010000 */
[----:B------:R-:W-:-:S02]  /*1660*/  @!P0 FADD.FTZ R233, R77, -R188 ;  /* 0x800000bc4de98221 */ /* 0x000fc40000010000 */
[----:B------:R-:W-:Y:S02]  /*1670*/  @!P0 FADD.FTZ R247, R82, -R188 ;  /* 0x800000bc52f78221 */ /* 0x000fe40000010000 */
[----:B------:R-:W-:Y:S02]  /*1680*/  @!P0 FADD.FTZ R251, R83, -R188 ;  /* 0x800000bc53fb8221 */ /* 0x000fe40000010000 */
[----:B------:R-:W-:Y:S02]  /*1690*/  @P0 FMUL.FTZ R77, R208, R207 ;  /* 0x000000cfd04d0220 */ /* 0x000fe40000410000 */
[----:B------:R-:W-:Y:S02]  /*16a0*/  @P0 FMUL.FTZ R76, R237, R206 ;  /* 0x000000ceed4c0220 */ /* 0x000fe40000410000 */
[----:B0-----:R-:W-:Y:S02]  /*16b0*/  @P0 FMUL.FTZ R83, R245, R58 ;  /* 0x0000003af5530220 */ /* 0x001fe40000410000 */
[----:B-1----:R-:W-:-:S02]  /*16c0*/  @P0 FMUL.FTZ R82, R249, R60 ;  /* 0x0000003cf9520220 */ /* 0x002fc40000410000 */
[----:B------:R-:W-:Y:S02]  /*16d0*/  @P0 FADD.FTZ R207, -R121, R80 ;  /* 0x0000005079cf0221 */ /* 0x000fe40000010100 */
[----:B------:R-:W-:Y:S02]  /*16e0*/  @!P0 FADD.FTZ R237, R80, -R188 ;  /* 0x800000bc50ed8221 */ /* 0x000fe40000010000 */
[----:B------:R-:W-:Y:S02]  /*16f0*/  @P0 FADD.FTZ R245, -R176, R85 ;  /* 0x00000055b0f50221 */ /* 0x000fe40000010100 */
[----:B------:R-:W-:Y:S02]  /*1700*/  @!P0 FADD.FTZ R249, R85, -R188 ;  /* 0x800000bc55f98221 */ /* 0x000fe40000010000 */
[----:B--2---:R-:W-:Y:S02]  /*1710*/  @P0 FMUL.FTZ R80, R239, R56 ;  /* 0x00000038ef500220 */ /* 0x004fe40000410000 */
[----:B------:R-:W-:-:S02]  /*1720*/  @P0 FADD.FTZ R85, -R127, R86 ;  /* 0x000000567f550221 */ /* 0x000fc40000010100 */
[----:B------:R-:W-:Y:S02]  /*1730*/  @!P0 FADD.FTZ R59, R59, -R188 ;  /* 0x800000bc3b3b8221 */ /* 0x000fe40000010000 */
[----:B------:R-:W-:Y:S02]  /*1740*/  @P0 FMUL.FTZ R192, R192, R193 ;  /* 0x000000c1c0c00220 */ /* 0x000fe40000410000 */
[----:B------:R-:W-:Y:S02]  /*1750*/  @!P0 FADD.FTZ R56, R86, -R188 ;  /* 0x800000bc56388221 */ /* 0x000fe40000010000 */
[----:B------:R-:W-:Y:S01]  /*1760*/  @P0 FADD.FTZ R193, -R136, R61 ;  /* 0x0000003d88c10221 */ /* 0x000fe20000010100 */
[----:B------:R-:W0:Y:S01]  /*1770*/  @P0 MUFU.RCP R64, R175 ;  /* 0x000000af00400308 */ /* 0x000e220000001000 */
[----:B------:R-:W-:Y:S02]  /*1780*/  @!P0 FADD.FTZ R61, R61, -R188 ;  /* 0x800000bc3d3d8221 */ /* 0x000fe40000010000 */
[----:B----4-:R-:W-:-:S02]  /*1790*/  @P0 FMUL.FTZ R85, R85, R200 ;  /* 0x000000c855550220 */ /* 0x010fc40000410000 */
[----:B------:R-:W-:Y:S02]  /*17a0*/  @!P0 FADD.FTZ R57, R57, -R188 ;  /* 0x800000bc39398221 */ /* 0x000fe40000010000 */
[----:B------:R-:W-:Y:S02]  /*17b0*/  @!P0 FADD.FTZ R63, R63, -R188 ;  /* 0x800000bc3f3f8221 */ /* 0x000fe40000010000 */
[----:B------:R-:W-:Y:S01]  /*17c0*/  @!P0 FMUL.FTZ R194, R184, R59 ;  /* 0x0000003bb8c28220 */ /* 0x000fe20000410000 */
[----:B---3--:R-:W-:Y:S01]  /*17d0*/  MOV R59, R147 ;  /* 0x00000093003b7202 */ /* 0x008fe20000000f00 */
[----:B------:R-:W-:Y:S01]  /*17e0*/  @!P0 FMUL.FTZ R71, R184, R217 ;  /* 0x000000d9b8478220 */ /* 0x000fe20000410000 */
[----:B------:R-:W-:Y:S01]  /*17f0*/  SHF.R.U64 R217, R146, 0x10, R147 ;  /* 0x0000001092d97819 */ /* 0x000fe20000001293 */
[----:B------:R-:W-:Y:S01]  /*1800*/  @!P0 FMUL.FTZ R85, R184, R56 ;  /* 0x00000038b8558220 */ /* 0x000fe20000410000 */
[----:B------:R-:W-:Y:S01]  /*1810*/  MOV R56, R146 ;  /* 0x0000009200387202 */ /* 0x000fe20000000f00 */
[----:B------:R-:W-:Y:S01]  /*1820*/  @P0 FMUL.FTZ R193, R193, R222 ;  /* 0x000000dec1c10220 */ /* 0x000fe20000410000 */
[----:B------:R-:W-:Y:S01]  /*1830*/  SHF.R.U32.HI R147, RZ, 0x10, R147 ;  /* 0x00000010ff937819 */ /* 0x000fe20000011693 */
[----:B------:R-:W-:-:S02]  /*1840*/  @!P0 FADD.FTZ R241, R81, -R188 ;  /* 0x800000bc51f18221 */ /* 0x000fc40000010000 */
[----:B------:R-:W-:Y:S02]  /*1850*/  @P0 FMUL.FTZ R81, R207, R202 ;  /* 0x000000cacf510220 */ /* 0x000fe40000410000 */
[----:B------:R-:W-:Y:S01]  /*1860*/  @!P0 FMUL.FTZ R193, R184, R61 ;  /* 0x0000003db8c18220 */ /* 0x000fe20000410000 */
[----:B------:R-:W-:Y:S01]  /*1870*/  MOV R61, R145 ;  /* 0x00000091003d7202 */ /* 0x000fe20000000f00 */
[----:B------:R-:W-:Y:S02]  /*1880*/  @!P0 FADD.FTZ R65, R65, -R188 ;  /* 0x800000bc41418221 */ /* 0x000fe40000010000 */
[----:B------:R-:W-:Y:S02]  /*1890*/  @P0 FADD.FTZ R207, -R125, R84 ;  /* 0x000000547dcf0221 */ /* 0x000fe40000010100 */
[----:B------:R-:W-:Y:S02]  /*18a0*/  @!P0 FADD.FTZ R239, R84, -R188 ;  /* 0x800000bc54ef8221 */ /* 0x000fe40000010000 */
[----:B------:R-:W-:Y:S01]  /*18b0*/  @!P0 FMUL.FTZ R192, R184, R201 ;  /* 0x000000c9b8c08220 */ /* 0x000fe20000410000 */
[----:B------:R-:W-:Y:S01]  /*18c0*/  SHF.R.U64 R201, R142, 0x10, R143 ;  /* 0x000000108ec97819 */ /* 0x000fe2000000128f */
[----:B------:R-:W-:-:S02]  /*18d0*/  @P0 FADD.FTZ R84, -R178, R87 ;  /* 0x00000057b2540221 */ /* 0x000fc40000010100 */
[C---:B------:R-:W-:Y:S01]  /*18e0*/  @!P0 FMUL.FTZ R189, R184.reuse, R199 ;  /* 0x000000c7b8bd8220 */ /* 0x040fe20000410000 */
[----:B------:R-:W-:Y:S01]  /*18f0*/  SHF.R.U32.HI R199, RZ, 0x10, R143 ;  /* 0x00000010ffc77819 */ /* 0x000fe2000001168f */
[----:B------:R-:W-:Y:S01]  /*1900*/  @!P0 FMUL.FTZ R190, R184, R57 ;  /* 0x00000039b8be8220 */ /* 0x000fe20000410000 */
[----:B------:R-:W-:Y:S01]  /*1910*/  PRMT R57, RZ, 0x5410, R56 ;  /* 0x00005410ff397816 */ /* 0x000fe20000000038 */
[----:B------:R-:W-:Y:S01]  /*1920*/  @!P0 FMUL.FTZ R196, R184, R63 ;  /* 0x0000003fb8c48220 */ /* 0x000fe20000410000 */
[----:B------:R-:W-:Y:S01]  /*1930*/  MOV R63, R143 ;  /* 0x0000008f003f7202 */ /* 0x000fe20000000f00 */
[----:B------:R-:W-:Y:S01]  /*1940*/  @P0 FMUL.FTZ R69, R69, R216 ;  /* 0x000000d845450220 */ /* 0x000fe20000410000 */
[----:B------:R-:W-:Y:S01]  /*1950*/  PRMT R143, RZ, 0x5410, R147 ;  /* 0x00005410ff8f7816 */ /* 0x000fe20000000093 */
[----:B------:R-:W-:Y:S01]  /*1960*/  @!P0 FADD.FTZ R188, R87, -R188 ;  /* 0x800000bc57bc8221 */ /* 0x000fe20000010000 */
[--C-:B------:R-:W-:Y:S01]  /*1970*/  SHF.R.U64 R202, R138, 0x10, R139.reuse ;  /* 0x000000108aca7819 */ /* 0x100fe2000000128b */
[C---:B------:R-:W-:Y:S01]  /*1980*/  @!P0 FMUL.FTZ R195, R184.reuse, R203 ;  /* 0x000000cbb8c38220 */ /* 0x040fe20000410000 */
[----:B------:R-:W-:Y:S01]  /*1990*/  MOV R203, R139 ;  /* 0x0000008b00cb7202 */ /* 0x000fe20000000f00 */
[----:B------:R-:W-:Y:S01]  /*19a0*/  @!P0 FMUL.FTZ R66, R184, R215 ;  /* 0x000000d7b8428220 */ /* 0x000fe20000410000 */
[----:B------:R-:W-:Y:S01]  /*19b0*/  SHF.R.U32.HI R215, RZ, 0x10, R139 ;  /* 0x00000010ffd77819 */ /* 0x000fe2000001168b */
[----:B------:R-:W-:Y:S01]  /*19c0*/  @P0 FMUL.FTZ R191, R191, R224 ;  /* 0x000000e0bfbf0220 */ /* 0x000fe20000410000 */
[----:B------:R-:W-:Y:S01]  /*19d0*/  MOV R146, R148 ;  /* 0x0000009400927202 */ /* 0x000fe20000000f00 */
[----:B-----5:R-:W-:Y:S01]  /*19e0*/  @P0 FMUL.FTZ R87, R207, R62 ;  /* 0x0000003ecf570220 */ /* 0x020fe20000410000 */
[----:B------:R-:W-:Y:S01]  /*19f0*/  MOV R208, R150 ;  /* 0x0000009600d07202 */ /* 0x000fe20000000f00 */
[----:B------:R-:W-:Y:S01]  /*1a00*/  @!P0 FMUL.FTZ R198, R184, R65 ;  /* 0x00000041b8c68220 */ /* 0x000fe20000410000 */
[----:B------:R-:W-:Y:S01]  /*1a10*/  SHF.R.U64 R216, R150, 0x10, R151 ;  /* 0x0000001096d87819 */ /* 0x000fe20000001297 */
[----:B------:R-:W-:Y:S01]  /*1a20*/  @P0 FMUL.FTZ R197, R197, R226 ;  /* 0x000000e2c5c50220 */ /* 0x000fe20000410000 */
[----:B------:R-:W-:Y:S01]  /*1a30*/  PRMT R147, RZ, 0x5410, R61 ;  /* 0x00005410ff937816 */ /* 0x000fe2000000003d */
[----:B------:R-:W-:Y:S01]  /*1a40*/  @P0 FMUL.FTZ R84, R84, R204 ;  /* 0x000000cc54540220 */ /* 0x000fe20000410000 */
[----:B------:R-:W-:Y:S01]  /*1a50*/  MOV R62, R142 ;  /* 0x0000008e003e7202 */ /* 0x000fe20000000f00 */
[C---:B------:R-:W-:Y:S01]  /*1a60*/  @!P0 FMUL.FTZ R191, R184.reuse, R205 ;  /* 0x000000cdb8bf8220 */ /* 0x040fe20000410000 */
[----:B------:R-:W-:Y:S01]  /*1a70*/  MOV R65, R141 ;  /* 0x0000008d00417202 */ /* 0x000fe20000000f00 */
[----:B------:R-:W-:Y:S01]  /*1a80*/  @!P0 FMUL.FTZ R197, R184, R211 ;  /* 0x000000d3b8c58220 */ /* 0x000fe20000410000 */
[----:B------:R-:W-:Y:S01]  /*1a90*/  SHF.R.U64 R210, R152, 0x10, R153 ;  /* 0x0000001098d27819 */ /* 0x000fe20000001299 */
[----:B------:R-:W-:Y:S01]  /*1aa0*/  @!P0 FMUL.FTZ R77, R184, R209 ;  /* 0x000000d1b84d8220 */ /* 0x000fe20000410000 */
[----:B------:R-:W-:-:S02]  /*1ab0*/  MOV R207, R153 ;  /* 0x0000009900cf7202 */ /* 0x000fc40000000f00 */
[----:B------:R-:W-:Y:S02]  /*1ac0*/  SHF.R.U32.HI R214, RZ, 0x10, R153 ;  /* 0x00000010ffd67819 */ /* 0x000fe40000011699 */
[----:B------:R-:W-:Y:S02]  /*1ad0*/  PRMT R139, RZ, 0x5410, R217 ;  /* 0x00005410ff8b7816 */ /* 0x000fe400000000d9 */
[----:B------:R-:W-:Y:S01]  /*1ae0*/  PRMT R150, RZ, 0x5410, R201 ;  /* 0x00005410ff967816 */ /* 0x000fe200000000c9 */
[----:B------:R-:W-:Y:S01]  /*1af0*/  @!P0 FMUL.FTZ R67, R184, R213 ;  /* 0x000000d5b8438220 */ /* 0x000fe20000410000 */
[----:B------:R-:W-:Y:S01]  /*1b00*/  MOV R142, R138 ;  /* 0x0000008a008e7202 */ /* 0x000fe20000000f00 */
[----:B------:R-:W-:Y:S01]  /*1b10*/  FMUL.FTZ R138, R98, R57 ;  /* 0x00000039628a7220 */ /* 0x000fe20000410000 */
[----:B------:R-:W-:Y:S02]  /*1b20*/  MOV R204, R149 ;  /* 0x0000009500cc7202 */ /* 0x000fe40000000f00 */
[----:B------:R-:W-:-:S02]  /*1b30*/  PRMT R153, RZ, 0x5410, R63 ;  /* 0x00005410ff997816 */ /* 0x000fc4000000003f */
[----:B------:R-:W-:Y:S02]  /*1b40*/  MOV R209, R151 ;  /* 0x0000009700d17202 */ /* 0x000fe40000000f00 */
[----:B------:R-:W-:Y:S01]  /*1b50*/  SHF.R.U32.HI R211, RZ, 0x10, R151 ;  /* 0x00000010ffd37819 */ /* 0x000fe20000011697 */
[C---:B------:R-:W-:Y:S01]  /*1b60*/  FADD.FTZ R32, R147.reuse, R32 ;  /* 0x0000002093207221 */ /* 0x040fe20000010000 */
[----:B------:R-:W-:Y:S01]  /*1b70*/  PRMT R151, RZ, 0x5410, R146 ;  /* 0x00005410ff977816 */ /* 0x000fe20000000092 */
[----:B------:R-:W-:Y:S01]  /*1b80*/  FFMA.FTZ R4, R147, R191, R4 ;  /* 0x000000bf93047223 */ /* 0x000fe20000010004 */
[----:B------:R-:W-:Y:S01]  /*1b90*/  MOV R60, R144 ;  /* 0x00000090003c7202 */ /* 0x000fe20000000f00 */
[----:B------:R-:W-:Y:S01]  /*1ba0*/  FMUL.FTZ R146, R104, R147 ;  /* 0x0000009368927220 */ /* 0x000fe20000410000 */
[----:B------:R-:W-:Y:S01]  /*1bb0*/  PRMT R201, RZ, 0x5410, R65 ;  /* 0x00005410ffc97816 */ /* 0x000fe20000000041 */
[C---:B------:R-:W-:Y:S01]  /*1bc0*/  FADD.FTZ R94, R139.reuse, R94 ;  /* 0x0000005e8b5e7221 */ /* 0x040fe20000010000 */
[----:B------:R-:W-:Y:S01]  /*1bd0*/  SHF.R.U32.HI R205, RZ, 0x10, R145 ;  /* 0x00000010ffcd7819 */ /* 0x000fe20000011691 */
[----:B------:R-:W-:Y:S01]  /*1be0*/  FFMA.FTZ R95, R139, R190, R95 ;  /* 0x000000be8b5f7223 */ /* 0x000fe2000001005f */
[----:B------:R-:W-:Y:S01]  /*1bf0*/  PRMT R59, RZ, 0x5410, R59 ;  /* 0x00005410ff3b7816 */ /* 0x000fe2000000003b */
[C---:B------:R-:W-:Y:S01]  /*1c00*/  FADD.FTZ R33, R150.reuse, R33 ;  /* 0x0000002196217221 */ /* 0x040fe20000010000 */
[----:B------:R-:W-:Y:S01]  /*1c10*/  PRMT R65, RZ, 0x5410, R204 ;  /* 0x00005410ff417816 */ /* 0x000fe200000000cc */
[----:B------:R-:W-:-:S02]  /*1c20*/  FFMA.FTZ R5, R150, R198, R5 ;  /* 0x000000c696057223 */ /* 0x000fc40000010005 */
[----:B------:R-:W-:Y:S01]  /*1c30*/  FMUL.FTZ R147, R155, R150 ;  /* 0x000000969b937220 */ /* 0x000fe20000410000 */
[----:B------:R-:W-:Y:S01]  /*1c40*/  SHF.R.U64 R144, R144, 0x10, R145 ;  /* 0x0000001090907819 */ /* 0x000fe20000001291 */
[----:B------:R-:W-:Y:S02]  /*1c50*/  FMUL.FTZ R139, R131, R139 ;  /* 0x0000008b838b7220 */ /* 0x000fe40000410000 */
[----:B------:R-:W-:Y:S02]  /*1c60*/  FADD.FTZ R204, RZ, R138 ;  /* 0x0000008affcc7221 */ /* 0x000fe40000010000 */
[C---:B------:R-:W-:Y:S02]  /*1c70*/  FADD.FTZ R36, R153.reuse, R36 ;  /* 0x0000002499247221 */ /* 0x040fe40000010000 */
[----:B------:R-:W-:Y:S02]  /*1c80*/  FFMA.FTZ R8, R153, R67, R8 ;  /* 0x0000004399087223 */ /* 0x000fe40000010008 */
[----:B------:R-:W-:Y:S01]  /*1c90*/  FMUL.FTZ R150, R108, R153 ;  /* 0x000000996c967220 */ /* 0x000fe20000410000 */
[----:B------:R-:W-:Y:S01]  /*1ca0*/  SHF.R.U64 R213, R148, 0x10, R149 ;  /* 0x0000001094d57819 */ /* 0x000fe20000001295 */
[----:B0-----:R-:W-:Y:S01]  /*1cb0*/  @P0 FMUL.FTZ R86, R245, R64 ;  /* 0x00000040f5560220 */ /* 0x001fe20000410000 */
[----:B------:R-:W-:Y:S01]  /*1cc0*/  MOV R64, R140 ;  /* 0x0000008c00407202 */ /* 0x000fe20000000f00 */
[----:B------:R-:W-:Y:S01]  /*1cd0*/  FFMA.FTZ R153, R138, R189, RZ ;  /* 0x000000bd8a997223 */ /* 0x000fe200000100ff */
[----:B------:R-:W-:Y:S01]  /*1ce0*/  PRMT R145, RZ, 0x5410, R60 ;  /* 0x00005410ff917816 */ /* 0x000fe2000000003c */
[----:B------:R-:W-:Y:S01]  /*1cf0*/  @!P0 FMUL.FTZ R84, R184, R188 ;  /* 0x000000bcb8548220 */ /* 0x000fe20000410000 */
[----:B------:R-:W-:Y:S01]  /*1d00*/  SHF.R.U64 R188, R140, 0x10, R141 ;  /* 0x000000108cbc7819 */ /* 0x000fe2000000128d */
[----:B------:R-:W-:Y:S01]  /*1d10*/  FADD.FTZ R204, R204, R139 ;  /* 0x0000008bcccc7221 */ /* 0x000fe20000010000 */
[----:B------:R-:W-:Y:S01]  /*1d20*/  SHF.R.U32.HI R200, RZ, 0x10, R141 ;  /* 0x00000010ffc87819 */ /* 0x000fe2000001168d */
[----:B------:R-:W-:Y:S01]  /*1d30*/  FMUL.FTZ R141, R100, R59 ;  /* 0x0000003b648d7220 */ /* 0x000fe20000410000 */
[----:B------:R-:W-:-:S02]  /*1d40*/  SHF.R.U32.HI R212, RZ, 0x10, R149 ;  /* 0x00000010ffd47819 */ /* 0x000fc40000011695 */
[----:B------:R-:W-:Y:S01]  /*1d50*/  PRMT R148, RZ, 0x5410, R205 ;  /* 0x00005410ff947816 */ /* 0x000fe200000000cd */
[----:B------:R-:W-:Y:S01]  /*1d60*/  FFMA.FTZ R153, R139, R190, R153 ;  /* 0x000000be8b997223 */ /* 0x000fe20000010099 */
[----:B------:R-:W-:Y:S02]  /*1d70*/  MOV R206, R152 ;  /* 0x0000009800ce7202 */ /* 0x000fe40000000f00 */
[----:B------:R-:W-:Y:S02]  /*1d80*/  PRMT R149, RZ, 0x5410, R62 ;  /* 0x00005410ff957816 */ /* 0x000fe4000000003e */
[----:B------:R-:W-:Y:S01]  /*1d90*/  PRMT R152, RZ, 0x5410, R199 ;  /* 0x00005410ff987816 */ /* 0x000fe200000000c7 */
[C---:B------:R-:W-:Y:S01]  /*1da0*/  FADD.FTZ R90, R143.reuse, R90 ;  /* 0x0000005a8f5a7221 */ /* 0x040fe20000010000 */
[----:B------:R-:W-:Y:S01]  /*1db0*/  PRMT R199, RZ, 0x5410, R64 ;  /* 0x00005410ffc77816 */ /* 0x000fe20000000040 */
[----:B------:R-:W-:Y:S01]  /*1dc0*/  FFMA.FTZ R91, R143, R194, R91 ;  /* 0x000000c28f5b7223 */ /* 0x000fe2000001005b */
[----:B------:R-:W-:Y:S01]  /*1dd0*/  PRMT R205, RZ, 0x5410, R142 ;  /* 0x00005410ffcd7816 */ /* 0x000fe2000000008e */
[----:B------:R-:W-:-:S02]  /*1de0*/  FADD.FTZ R30, R145, R30 ;  /* 0x0000001e911e7221 */ /* 0x000fc40000010000 */
[----:B------:R-:W-:Y:S02]  /*1df0*/  FFMA.FTZ R2, R145, R195, R2 ;  /* 0x000000c391027223 */ /* 0x000fe40000010002 */
[----:B------:R-:W-:Y:S02]  /*1e00*/  FMUL.FTZ R142, R102, R145 ;  /* 0x00000091668e7220 */ /* 0x000fe40000410000 */
[----:B------:R-:W-:Y:S02]  /*1e10*/  FMUL.FTZ R143, R133, R143 ;  /* 0x0000008f858f7220 */ /* 0x000fe40000410000 */
[C---:B------:R-:W-:Y:S02]  /*1e20*/  FADD.FTZ R31, R148.reuse, R31 ;  /* 0x0000001f941f7221 */ /* 0x040fe40000010000 */
[----:B------:R-:W-:Y:S02]  /*1e30*/  FFMA.FTZ R3, R148, R196, R3 ;  /* 0x000000c494037223 */ /* 0x000fe40000010003 */
[----:B------:R-:W-:-:S02]  /*1e40*/  FMUL.FTZ R145, R137, R148 ;  /* 0x0000009489917220 */ /* 0x000fc40000410000 */
[----:B------:R-:W-:Y:S02]  /*1e50*/  FADD.FTZ R204, R204, R141 ;  /* 0x0000008dcccc7221 */ /* 0x000fe40000010000 */
[C---:B------:R-:W-:Y:S02]  /*1e60*/  FADD.FTZ R34, R149.reuse, R34 ;  /* 0x0000002295227221 */ /* 0x040fe40000010000 */
[----:B------:R-:W-:Y:S02]  /*1e70*/  FFMA.FTZ R6, R149, R197, R6 ;  /* 0x000000c595067223 */ /* 0x000fe40000010006 */
        /* <DEDUP_REMOVED lines=20> */
[----:B------:R-:W-:Y:S02]  /*1fc0*/  @!P0 FMUL.FTZ R70, R184, R219 ;  /* 0x000000dbb8468220 */ /* 0x000fe40000410000 */
[----:B------:R-:W-:Y:S02]  /*1fd0*/  @!P0 FMUL.FTZ R69, R184, R221 ;  /* 0x000000ddb8458220 */ /* 0x000fe40000410000 */
[----:B------:R-:W-:Y:S02]  /*1fe0*/  FADD.FTZ R206, R199, R146 ;  /* 0x00000092c7ce7221 */ /* 0x000fe40000010000 */
[----:B------:R-:W-:Y:S02]  /*1ff0*/  FFMA.FTZ R204, R146, R191, R204 ;  /* 0x000000bf92cc7223 */ /* 0x000fe400000100cc */
[----:B------:R-:W-:-:S02]  /*2000*/  FADD.FTZ R37, R188, R37 ;  /* 0x00000025bc257221 */ /* 0x000fc40000010000 */
[----:B------:R-:W-:Y:S02]  /*2010*/  FFMA.FTZ R9, R188, R70, R9 ;  /* 0x00000046bc097223 */ /* 0x000fe40000010009 */
[----:B------:R-:W-:Y:S02]  /*2020*/  FMUL.FTZ R153, R159, R188 ;  /* 0x000000bc9f997220 */ /* 0x000fe40000410000 */
        /* <DEDUP_REMOVED lines=33> */
[----:B------:R-:W-:Y:S02]  /*2240*/  @!P0 FMUL.FTZ R74, R184, R231 ;  /* 0x000000e7b84a8220 */ /* 0x000fe40000410000 */
        /* <DEDUP_REMOVED lines=45> */
[----:B------:R-:W-:Y:S02]  /*2520*/  @!P0 FMUL.FTZ R78, R184, R243 ;  /* 0x000000f3b84e8220 */ /* 0x000fe40000410000 */
        /* <DEDUP_REMOVED lines=10> */
[----:B------:R-:W-:Y:S01]  /*25d0*/  FFMA.FTZ R130, R57, R189, R130 ;  /* 0x000000bd39827223 */ /* 0x000fe20000010082 */
[----:B------:R-:W-:Y:S01]  /*25e0*/  PRMT R57, RZ, 0x5410, R209 ;  /* 0x00005410ff397816 */ /* 0x000fe200000000d1 */
[----:B------:R-:W-:-:S02]  /*25f0*/  @!P0 FMUL.FTZ R80, R184, R241 ;  /* 0x000000f1b8508220 */ /* 0x000fc40000410000 */
        /* <DEDUP_REMOVED lines=17> */
[----:B------:R-:W-:Y:S02]  /*2710*/  FADD.FTZ R59, R62, R213 ;  /* 0x000000d53e3b7221 */ /* 0x000fe40000010000 */
[----:B------:R-:W-:Y:S01]  /*2720*/  FFMA.FTZ R60, R213, R82, R60 ;  /* 0x00000052d53c7223 */ /* 0x000fe2000001003c */
[----:B------:R-:W-:Y:S01]  /*2730*/  PRMT R56, RZ, 0x5410, R211 ;  /* 0x00005410ff387816 */ /* 0x000fe200000000d3 */
        /* <DEDUP_REMOVED lines=16> */
[----:B------:R-:W-:Y:S01]  /*2840*/  LOP3.LUT P0, RZ, R89, 0x1f, RZ, 0xc0, !PT ;  /* 0x0000001f59ff7812 */ /* 0x000fe2000780c0ff */
[----:B------:R-:W-:Y:S01]  /*2850*/  FADD.FTZ R47, R64, R47 ;  /* 0x0000002f402f7221 */ /* 0x000fe20000010000 */
[----:B------:R-:W-:Y:S01]  /*2860*/  @!P1 IADD3 R140, R140, 0x4, RZ ;  /* 0x000000048c8c9810 */ /* 0x000fe20007ffe0ff */
        /* <DEDUP_REMOVED lines=9> */
.L_x_2465:
        /* <DEDUP_REMOVED lines=18> */
.L_x_2466:
[----:B------:R-:W-:Y:S01]  /*2a20*/  @!P0 LOP3.LUT R57, R58, 0x3, RZ, 0xc0, !PT ;  /* 0x000000033a398812 */ /* 0x000fe200078ec0ff */
[----:B--2---:R-:W-:Y:S01]  /*2a30*/  FADD.FTZ R64, R64, R61 ;  /* 0x0000003d40407221 */ /* 0x004fe20000010000 */
[----:B------:R-:W-:Y:S01]  /*2a40*/  WARPSYNC 0xffffffff ;  /* 0xffffffff00007948 */ /* 0x000fe20003800000 */
[----:B-1----:R-:W-:Y:S01]  /*2a50*/  FADD.FTZ R65, R56, R63 ;  /* 0x0000003f38417221 */ /* 0x002fe20000010000 */
[----:B------:R-:W-:Y:S02]  /*2a60*/  @!P0 IADD3 R215, R140, R57, RZ ;  /* 0x000000398cd78210 */ /* 0x000fe40007ffe0ff */
[----:B------:R-:W-:-:S03]  /*2a70*/  IADD3 R129, R129, c[0x0][0x160], RZ ;  /* 0x0000580081817a10 */ /* 0x000fc60007ffe0ff */
[----:B------:R-:W-:Y:S04]  /*2a80*/  @!P0 STS.64 [R215.X8+0x4000], R64 ;  /* 0x00400040d7008388 */ /* 0x000fe80000008a00 */
[----:B------:R-:W-:Y:S06]  /*2a90*/  BAR.SYNC.DEFER_BLOCKING 0x0 ;  /* 0x0000000000007b1d */ /* 0x000fec0000010000 */
[----:B------:R-:W1:Y:S04]  /*2aa0*/  LDS.128 R56, [R140.X8+0x4000] ;  /* 0x004000008c387984 */ /* 0x000e680000008c00 */
[----:B0-----:R-:W0:Y:S01]  /*2ab0*/  LDS.128 R60, [R140.X8+0x4010] ;  /* 0x004010008c3c7984 */ /* 0x001e220000008c00 */
        /* <DEDUP_REMOVED lines=8> */
[----:B------:R-:W-:Y:S02]  /*2b40*/  FMUL.FTZ R62, R62, 0.000244140625 ;  /* 0x398000003e3e7820 */ /* 0x000fe40000410000 */
[----:B------:R-:W-:-:S04]  /*2b50*/  FMUL.FTZ R57, R56, 0.000244140625 ;  /* 0x3980000038397820 */ /* 0x000fc80000410000 */
        /* <DEDUP_REMOVED lines=15> */
[----:B------:R-:W-:Y:S01]  /*2c50*/  MOV R138, 0x10 ;  /* 0x00000010008a7802 */ /* 0x000fe20000000f00 */
[----:B------:R-:W-:Y:S01]  /*2c60*/  FADD.FTZ R205, R205, -R76 ;  /* 0x8000004ccdcd7221 */ /* 0x000fe20000010000 */
[----:B------:R-:W-:Y:S01]  /*2c70*/  LEA R76, P0, R186, c[0x0][0x1d0], 0x4 ;  /* 0x00007400ba4c7a11 */ /* 0x000fe200078020ff */
        /* <DEDUP_REMOVED lines=18> */
[----:B------:R-:W-:Y:S02]  /*2da0*/  FADD.FTZ R71, R145, -R196 ;  /* 0x800000c491477221 */ /* 0x000fe40000010000 */
        /* <DEDUP_REMOVED lines=9> */
[----:B------:R-:W-:Y:S02]  /*2e40*/  FFMA.FTZ R84, R57, R84, R62 ;  /* 0x0000005439547223 */ /* 0x000fe4000001003e */
        /* <DEDUP_REMOVED lines=10> */
[----:B------:R-:W-:Y:S01]  /*2ef0*/  FMUL.FTZ R64, R184, R189 ;  /* 0x000000bdb8407220 */ /* 0x000fe20000410000 */
[----:B------:R-:W-:Y:S01]  /*2f00*/  SEL R189, RZ, 0x1, P1 ;  /* 0x00000001ffbd7807 */ /* 0x000fe20000800000 */
[----:B------:R-:W-:-:S02]  /*2f10*/  FADD.FTZ R201, R201, -R72 ;  /* 0x80000048c9c97221 */ /* 0x000fc40000010000 */
        /* <DEDUP_REMOVED lines=58> */
.L_x_2463:
        /* <DEDUP_REMOVED lines=42> */
.L_x_2460:
[----:B------:R-:W0:Y:S01]  /*3560*/  S2UR UR6, SR_CTAID.X ;  /* 0x00000000000679c3 */ /* 0x000e220000002500 */
[C---:B------:R-:W-:Y:S01]  /*3570*/  LOP3.LUT R0, R89.reuse, 0x7f, RZ, 0xc0, !PT ;  /* 0x0000007f59007812 */ /* 0x040fe200078ec0ff */
[----:B------:R-:W-:Y:S01]  /*3580*/  HFMA2.MMA R83, -RZ, RZ, 0, 9.5367431640625e-07 ;  /* 0x00000010ff537435 */ /* 0x000fe200000001ff */
[----:B0-----:R-:W-:-:S04]  /*3590*/  LEA.HI R2, R89, UR6, RZ, 0x19 ;  /* 0x0000000659027c11 */ /* 0x001fc8000f8fc8ff */
[----:B------:R-:W-:-:S04]  /*35a0*/  SHF.L.U32 R3, R2, 0xa, RZ ;  /* 0x0000000a02037819 */ /* 0x000fc800000006ff */
[----:B------:R-:W-:-:S04]  /*35b0*/  LOP3.LUT R0, R3, 0xfffffc00, R0, 0xe2, !PT ;  /* 0xfffffc0003007812 */ /* 0x000fc800078ee200 */
[C---:B------:R-:W-:Y:S01]  /*35c0*/  LOP3.LUT R52, R0.reuse, 0x80, RZ, 0xfc, !PT ;  /* 0x0000008000347812 */ /* 0x040fe200078efcff */
[CC--:B------:R-:W-:Y:S01]  /*35d0*/  IMAD.WIDE.U32 R2, R0.reuse, R83.reuse, c[0x0][0x1c0] ;  /* 0x0000700000027625 */ /* 0x0c0fe200078e0053 */
[C---:B------:R-:W-:Y:S02]  /*35e0*/  LOP3.LUT R72, R0.reuse, 0x100, RZ, 0xfc, !PT ;  /* 0x0000010000487812 */ /* 0x040fe400078efcff */
[C---:B------:R-:W-:Y:S01]  /*35f0*/  LOP3.LUT R80, R0.reuse, 0x180, RZ, 0xfc, !PT ;  /* 0x0000018000507812 */ /* 0x040fe200078efcff */
        /* <DEDUP_REMOVED lines=8> */
[----:B------:R-:W-:Y:S03]  /*3680*/  STG.E.128 [R52.64], R64 ;  /* 0x0000004034007986 */ /* 0x000fe6000c101d04 */
[-C--:B------:R-:W-:Y:S01]  /*3690*/  IMAD.WIDE.U32 R72, R72, R83.reuse, c[0x0][0x1c8] ;  /* 0x0000720048487625 */ /* 0x080fe200078e0053 */
[----:B------:R2:W-:Y:S03]  /*36a0*/  STG.E.128 [R54.64], R32 ;  /* 0x0000002036007986 */ /* 0x0005e6000c101d04 */
[----:B------:R-:W-:Y:S01]  /*36b0*/  IMAD.WIDE.U32 R74, R80, R83, c[0x0][0x1c0] ;  /* 0x00007000504a7625 */ /* 0x000fe200078e0053 */
[----:B------:R3:W-:Y:S01]  /*36c0*/  STG.E.128 [R72.64], R4 ;  /* 0x0000000448007986 */ /* 0x0007e2000c101d04 */
[----:B0-----:R-:W-:-:S02]  /*36d0*/  LOP3.LUT R56, R0, 0x280, RZ, 0xfc, !PT ;  /* 0x0000028000387812 */ /* 0x001fc400078efcff */
[-C--:B------:R-:W-:Y:S01]  /*36e0*/  IMAD.WIDE.U32 R2, R80, R83.reuse, c[0x0][0x1c8] ;  /* 0x0000720050027625 */ /* 0x080fe200078e0053 */
[----:B------:R-:W-:Y:S03]  /*36f0*/  STG.E.128 [R74.64], R36 ;  /* 0x000000244a007986 */ /* 0x000fe6000c101d04 */
[CC--:B------:R-:W-:Y:S01]  /*3700*/  IMAD.WIDE.U32 R28, R81.reuse, R83.reuse, c[0x0][0x1c0] ;  /* 0x00007000511c7625 */ /* 0x0c0fe200078e0053 */
[----:B------:R0:W-:Y:S03]  /*3710*/  STG.E.128 [R2.64], R8 ;  /* 0x0000000802007986 */ /* 0x0001e6000c101d04 */
[----:B-1----:R-:W-:Y:S01]  /*3720*/  IMAD.WIDE.U32 R30, R81, R83, c[0x0][0x1c8] ;  /* 0x00007200511e7625 */ /* 0x002fe200078e0053 */
[----:B------:R-:W-:Y:S01]  /*3730*/  STG.E.128 [R28.64], R40 ;  /* 0x000000281c007986 */ /* 0x000fe2000c101d04 */
[----:B--2---:R-:W-:-:S02]  /*3740*/  LOP3.LUT R32, R0, 0x300, RZ, 0xfc, !PT ;  /* 0x0000030000207812 */ /* 0x004fc400078efcff */
[-C--:B------:R-:W-:Y:S01]  /*3750*/  IMAD.WIDE.U32 R52, R56, R83.reuse, c[0x0][0x1c0] ;  /* 0x0000700038347625 */ /* 0x080fe200078e0053 */
[----:B------:R-:W-:Y:S01]  /*3760*/  LOP3.LUT R0, R0, 0x380, RZ, 0xfc, !PT ;  /* 0x0000038000007812 */ /* 0x000fe200078efcff */
[----:B------:R-:W-:Y:S02]  /*3770*/  STG.E.128 [R30.64], R12 ;  /* 0x0000000c1e007986 */ /* 0x000fe4000c101d04 */
[-C--:B---3--:R-:W-:Y:S02]  /*3780*/  IMAD.WIDE.U32 R4, R56, R83.reuse, c[0x0][0x1c8] ;  /* 0x0000720038047625 */ /* 0x088fe400078e0053 */
[----:B------:R-:W-:Y:S02]  /*3790*/  STG.E.128 [R52.64], R44 ;  /* 0x0000002c34007986 */ /* 0x000fe4000c101d04 */
[CC--:B------:R-:W-:Y:S02]  /*37a0*/  IMAD.WIDE.U32 R6, R32.reuse, R83.reuse, c[0x0][0x1c0] ;  /* 0x0000700020067625 */ /* 0x0c0fe400078e0053 */
[----:B------:R-:W-:Y:S02]  /*37b0*/  STG.E.128 [R4.64], R16 ;  /* 0x0000001004007986 */ /* 0x000fe4000c101d04 */
[----:B------:R-:W-:-:S02]  /*37c0*/  IMAD.WIDE.U32 R32, R32, R83, c[0x0][0x1c8] ;  /* 0x0000720020207625 */ /* 0x000fc400078e0053 */
[----:B------:R-:W-:Y:S02]  /*37d0*/  STG.E.128 [R6.64], R48 ;  /* 0x0000003006007986 */ /* 0x000fe4000c101d04 */
[CC--:B------:R-:W-:Y:S02]  /*37e0*/  IMAD.WIDE.U32 R34, R0.reuse, R83.reuse, c[0x0][0x1c0] ;  /* 0x0000700000227625 */ /* 0x0c0fe400078e0053 */
[----:B------:R-:W-:Y:S02]  /*37f0*/  STG.E.128 [R32.64], R20 ;  /* 0x0000001420007986 */ /* 0x000fe4000c101d04 */
[----:B0-----:R-:W-:Y:S02]  /*3800*/  IMAD.WIDE.U32 R2, R0, R83, c[0x0][0x1c8] ;  /* 0x0000720000027625 */ /* 0x001fe400078e0053 */
[----:B------:R-:W-:Y:S04]  /*3810*/  STG.E.128 [R34.64], R76 ;  /* 0x0000004c22007986 */ /* 0x000fe8000c101d04 */
[----:B------:R-:W-:Y:S01]  /*3820*/  STG.E.128 [R2.64], R24 ;  /* 0x0000001802007986 */ /* 0x000fe2000c101d04 */
[----:B------:R-:W-:Y:S05]  /*3830*/  EXIT ;  /* 0x000000000000794d */ /* 0x000fea0003800000 */
.L_x_2461:
[----:B------:R-:W-:Y:S01]  /*3840*/  HFMA2.MMA R65, -RZ, RZ, 0, 9.5367431640625e-07 ;  /* 0x00000010ff417435 */ /* 0x000fe200000001ff */
[----:B------:R-:W-:-:S02]  /*3850*/  MOV R60, R64 ;  /* 0x00000040003c7202 */ /* 0x000fc40000000f00 */
[----:B------:R-:W-:Y:S02]  /*3860*/  MOV R62, 0x1f ;  /* 0x0000001f003e7802 */ /* 0x000fe40000000f00 */
[----:B------:R-:W-:Y:S02]  /*3870*/  MOV R215, 0xffffffff ;  /* 0xffffffff00d77802 */ /* 0x000fe40000000f00 */
[----:B------:R-:W-:Y:S02]  /*3880*/  MOV R56, 0x38a0 ;  /* 0x000038a000387802 */ /* 0x000fe40000000f00 */
[----:B------:R-:W-:Y:S05]  /*3890*/  CALL.REL.NOINC `($__internal_181_$__cuda_sm70_shflsync_down_p) ;  /* 0x0000046000007944 */ /* 0x000fea0003c00000 */
[----:B-1----:R-:W-:Y:S01]  /*38a0*/  MOV R59, R60 ;  /* 0x0000003c003b7202 */ /* 0x002fe20000000f00 */
[----:B0-----:R-:W-:Y:S05]  /*38b0*/  BRA `(.L_x_2465) ;  /* 0xfffff04000007947 */ /* 0x001fea000383ffff */
.L_x_2462:
[----:B------:R-:W-:Y:S01]  /*38c0*/  HFMA2.MMA R65, -RZ, RZ, 0, 9.5367431640625e-07 ;  /* 0x00000010ff417435 */ /* 0x000fe200000001ff */
[----:B------:R-:W-:Y:S02]  /*38d0*/  MOV R60, R61 ;  /* 0x0000003d003c7202 */ /* 0x000fe40000000f00 */
[----:B------:R-:W-:Y:S02]  /*38e0*/  MOV R62, 0x1f ;  /* 0x0000001f003e7802 */ /* 0x000fe40000000f00 */
[----:B------:R-:W-:-:S02]  /*38f0*/  MOV R215, 0xffffffff ;  /* 0xffffffff00d77802 */ /* 0x000fc40000000f00 */
[----:B------:R-:W-:Y:S02]  /*3900*/  MOV R56, 0x3920 ;  /* 0x0000392000387802 */ /* 0x000fe40000000f00 */
[----:B01----:R-:W-:Y:S05]  /*3910*/  CALL.REL.NOINC `($__internal_181_$__cuda_sm70_shflsync_down_p) ;  /* 0x000003e000007944 */ /* 0x003fea0003c00000 */
[----:B------:R-:W-:Y:S01]  /*3920*/  FADD.FTZ R64, R64, R59 ;  /* 0x0000003b40407221 */ /* 0x000fe20000010000 */
[----:B0-----:R-:W-:Y:S01]  /*3930*/  HFMA2.MMA R65, -RZ, RZ, 0, 4.76837158203125e-07 ;  /* 0x00000008ff417435 */ /* 0x001fe200000001ff */
[----:B-1----:R-:W-:Y:S01]  /*3940*/  FADD.FTZ R61, R61, R60 ;  /* 0x0000003c3d3d7221 */ /* 0x002fe20000010000 */
[----:B------:R-:W-:Y:S02]  /*3950*/  MOV R62, 0x1f ;  /* 0x0000001f003e7802 */ /* 0x000fe40000000f00 */
[----:B------:R-:W-:Y:S02]  /*3960*/  MOV R215, 0xffffffff ;  /* 0xffffffff00d77802 */ /* 0x000fe40000000f00 */
[----:B------:R-:W-:Y:S02]  /*3970*/  MOV R60, R64 ;  /* 0x00000040003c7202 */ /* 0x000fe40000000f00 */
[----:B------:R-:W-:Y:S02]  /*3980*/  MOV R56, 0x39a0 ;  /* 0x000039a000387802 */ /* 0x000fe40000000f00 */
[----:B------:R-:W-:Y:S05]  /*3990*/  CALL.REL.NOINC `($__internal_181_$__cuda_sm70_shflsync_down_p) ;  /* 0x0000036000007944 */ /* 0x000fea0003c00000 */
[----:B0-----:R-:W-:Y:S01]  /*39a0*/  HFMA2.MMA R65, -RZ, RZ, 0, 4.76837158203125e-07 ;  /* 0x00000008ff417435 */ /* 0x001fe200000001ff */
[----:B-1----:R-:W-:-:S02]  /*39b0*/  MOV R59, R60 ;  /* 0x0000003c003b7202 */ /* 0x002fc40000000f00 */
[----:B------:R-:W-:Y:S02]  /*39c0*/  MOV R60, R61 ;  /* 0x0000003d003c7202 */ /* 0x000fe40000000f00 */
[----:B------:R-:W-:Y:S02]  /*39d0*/  MOV R62, 0x1f ;  /* 0x0000001f003e7802 */ /* 0x000fe40000000f00 */
[----:B------:R-:W-:Y:S02]  /*39e0*/  MOV R215, 0xffffffff ;  /* 0xffffffff00d77802 */ /* 0x000fe40000000f00 */
[----:B------:R-:W-:Y:S02]  /*39f0*/  MOV R56, 0x3a10 ;  /* 0x00003a1000387802 */ /* 0x000fe40000000f00 */
[----:B------:R-:W-:Y:S05]  /*3a00*/  CALL.REL.NOINC `($__internal_181_$__cuda_sm70_shflsync_down_p) ;  /* 0x000002f000007944 */ /* 0x000fea0003c00000 */
[----:B------:R-:W-:Y:S01]  /*3a10*/  FADD.FTZ R64, R59, R64 ;  /* 0x000000403b407221 */ /* 0x000fe20000010000 */
[----:B0-----:R-:W-:Y:S01]  /*3a20*/  HFMA2.MMA R65, -RZ, RZ, 0, 2.384185791015625e-07 ;  /* 0x00000004ff417435 */ /* 0x001fe200000001ff */
[----:B-1----:R-:W-:Y:S01]  /*3a30*/  FADD.FTZ R61, R61, R60 ;  /* 0x0000003c3d3d7221 */ /* 0x002fe20000010000 */
[----:B------:R-:W-:Y:S02]  /*3a40*/  MOV R62, 0x1f ;  /* 0x0000001f003e7802 */ /* 0x000fe40000000f00 */
[----:B------:R-:W-:-:S02]  /*3a50*/  MOV R215, 0xffffffff ;  /* 0xffffffff00d77802 */ /* 0x000fc40000000f00 */
[----:B------:R-:W-:Y:S02]  /*3a60*/  MOV R60, R64 ;  /* 0x00000040003c7202 */ /* 0x000fe40000000f00 */
[----:B------:R-:W-:Y:S02]  /*3a70*/  MOV R56, 0x3a90 ;  /* 0x00003a9000387802 */ /* 0x000fe40000000f00 */
[----:B------:R-:W-:Y:S05]  /*3a80*/  CALL.REL.NOINC `($__internal_181_$__cuda_sm70_shflsync_down_p) ;  /* 0x0000027000007944 */ /* 0x000fea0003c00000 */
[----:B0-----:R-:W-:Y:S01]  /*3a90*/  HFMA2.MMA R65, -RZ, RZ, 0, 2.384185791015625e-07 ;  /* 0x00000004ff417435 */ /* 0x001fe200000001ff */
[----:B-1----:R-:W-:Y:S02]  /*3aa0*/  MOV R59, R60 ;  /* 0x0000003c003b7202 */ /* 0x002fe40000000f00 */
[----:B------:R-:W-:Y:S02]  /*3ab0*/  MOV R60, R61 ;  /* 0x0000003d003c7202 */ /* 0x000fe40000000f00 */
[----:B------:R-:W-:Y:S02]  /*3ac0*/  MOV R62, 0x1f ;  /* 0x0000001f003e7802 */ /* 0x000fe40000000f00 */
[----:B------:R-:W-:Y:S02]  /*3ad0*/  MOV R215, 0xffffffff ;  /* 0xffffffff00d77802 */ /* 0x000fe40000000f00 */
[----:B------:R-:W-:-:S02]  /*3ae0*/  MOV R56, 0x3b00 ;  /* 0x00003b0000387802 */ /* 0x000fc40000000f00 */
[----:B------:R-:W-:Y:S05]  /*3af0*/  CALL.REL.NOINC `($__internal_181_$__cuda_sm70_shflsync_down_p) ;  /* 0x0000020000007944 */ /* 0x000fea0003c00000 */
[----:B------:R-:W-:Y:S01]  /*3b00*/  FADD.FTZ R64, R59, R64 ;  /* 0x000000403b407221 */ /* 0x000fe20000010000 */
[----:B0-----:R-:W-:Y:S01]  /*3b10*/  HFMA2.MMA R65, -RZ, RZ, 0, 1.1920928955078125e-07 ;  /* 0x00000002ff417435 */ /* 0x001fe200000001ff */
[----:B-1----:R-:W-:Y:S01]  /*3b20*/  FADD.FTZ R63, R61, R60 ;  /* 0x0000003c3d3f7221 */ /* 0x002fe20000010000 */
[----:B------:R-:W-:-:S02]  /*3b30*/  MOV R62, 0x1f ;  /* 0x0000001f003e7802 */ /* 0x000fc40000000f00 */
[----:B------:R-:W-:Y:S02]  /*3b40*/  MOV R215, 0xffffffff ;  /* 0xffffffff00d77802 */ /* 0x000fe40000000f00 */
[----:B------:R-:W-:Y:S02]  /*3b50*/  MOV R60, R64 ;  /* 0x00000040003c7202 */ /* 0x000fe40000000f00 */
[----:B------:R-:W-:Y:S02]  /*3b60*/  MOV R56, 0x3b80 ;  /* 0x00003b8000387802 */ /* 0x000fe40000000f00 */
[----:B------:R-:W-:Y:S05]  /*3b70*/  CALL.REL.NOINC `($__internal_181_$__cuda_sm70_shflsync_down_p) ;  /* 0x0000018000007944 */ /* 0x000fea0003c00000 */
[----:B0-----:R-:W-:Y:S01]  /*3b80*/  HFMA2.MMA R65, -RZ, RZ, 0, 1.1920928955078125e-07 ;  /* 0x00000002ff417435 */ /* 0x001fe200000001ff */
[----:B-1----:R-:W-:Y:S02]  /*3b90*/  MOV R59, R60 ;  /* 0x0000003c003b7202 */ /* 0x002fe40000000f00 */
[----:B------:R-:W-:Y:S02]  /*3ba0*/  MOV R60, R63 ;  /* 0x0000003f003c7202 */ /* 0x000fe40000000f00 */
[----:B------:R-:W-:Y:S02]  /*3bb0*/  MOV R62, 0x1f ;  /* 0x0000001f003e7802 */ /* 0x000fe40000000f00 */
[----:B------:R-:W-:-:S02]  /*3bc0*/  MOV R215, 0xffffffff ;  /* 0xffffffff00d77802 */ /* 0x000fc40000000f00 */
[----:B------:R-:W-:Y:S02]  /*3bd0*/  MOV R56, 0x3bf0 ;  /* 0x00003bf000387802 */ /* 0x000fe40000000f00 */
[----:B------:R-:W-:Y:S05]  /*3be0*/  CALL.REL.NOINC `($__internal_181_$__cuda_sm70_shflsync_down_p) ;  /* 0x0000011000007944 */ /* 0x000fea0003c00000 */
[----:B------:R-:W-:Y:S01]  /*3bf0*/  FADD.FTZ R61, R59, R64 ;  /* 0x000000403b3d7221 */ /* 0x000fe20000010000 */
[----:B0-----:R-:W-:Y:S01]  /*3c00*/  HFMA2.MMA R65, -RZ, RZ, 0, 5.9604644775390625e-08 ;  /* 0x00000001ff417435 */ /* 0x001fe200000001ff */
[----:B-1----:R-:W-:Y:S01]  /*3c10*/  FADD.FTZ R63, R63, R60 ;  /* 0x0000003c3f3f7221 */ /* 0x002fe20000010000 */
[----:B------:R-:W-:Y:S02]  /*3c20*/  MOV R62, 0x1f ;  /* 0x0000001f003e7802 */ /* 0x000fe40000000f00 */
[----:B------:R-:W-:Y:S02]  /*3c30*/  MOV R215, 0xffffffff ;  /* 0xffffffff00d77802 */ /* 0x000fe40000000f00 */
[----:B------:R-:W-:Y:S02]  /*3c40*/  MOV R60, R61 ;  /* 0x0000003d003c7202 */ /* 0x000fe40000000f00 */
[----:B------:R-:W-:Y:S02]  /*3c50*/  MOV R56, 0x3c70 ;  /* 0x00003c7000387802 */ /* 0x000fe40000000f00 */
[----:B------:R-:W-:Y:S05]  /*3c60*/  CALL.REL.NOINC `($__internal_181_$__cuda_sm70_shflsync_down_p) ;  /* 0x0000009000007944 */ /* 0x000fea0003c00000 */
[----:B0-----:R-:W-:Y:S01]  /*3c70*/  HFMA2.MMA R65, -RZ, RZ, 0, 5.9604644775390625e-08 ;  /* 0x00000001ff417435 */ /* 0x001fe200000001ff */
[----:B-1----:R-:W-:-:S02]  /*3c80*/  MOV R64, R60 ;  /* 0x0000003c00407202 */ /* 0x002fc40000000f00 */
[----:B------:R-:W-:Y:S02]  /*3c90*/  MOV R60, R63 ;  /* 0x0000003f003c7202 */ /* 0x000fe40000000f00 */
[----:B------:R-:W-:Y:S02]  /*3ca0*/  MOV R62, 0x1f ;  /* 0x0000001f003e7802 */ /* 0x000fe40000000f00 */
[----:B------:R-:W-:Y:S02]  /*3cb0*/  MOV R215, 0xffffffff ;  /* 0xffffffff00d77802 */ /* 0x000fe40000000f00 */
[----:B------:R-:W-:Y:S02]  /*3cc0*/  MOV R56, 0x3ce0 ;  /* 0x00003ce000387802 */ /* 0x000fe40000000f00 */
[----:B------:R-:W-:Y:S05]  /*3cd0*/  CALL.REL.NOINC `($__internal_181_$__cuda_sm70_shflsync_down_p) ;  /* 0x0000002000007944 */ /* 0x000fea0003c00000 */
[----:B-1----:R-:W-:Y:S01]  /*3ce0*/  MOV R56, R60 ;  /* 0x0000003c00387202 */ /* 0x002fe20000000f00 */
[----:B0-----:R-:W-:Y:S05]  /*3cf0*/  BRA `(.L_x_2466) ;  /* 0xffffed2000007947 */ /* 0x001fea000383ffff */
        .weak           $__internal_181_$__cuda_sm70_shflsync_down_p
        .type           $__internal_181_$__cuda_sm70_shflsync_down_p,@function
        .size           $__internal_181_$__cuda_sm70_shflsync_down_p,(.L_x_3588 - $__internal_181_$__cuda_sm70_shflsync_down_p)
$__internal_181_$__cuda_sm70_shflsync_down_p:
[----:B------:R-:W-:Y:S01]  /*3d00*/  HFMA2.MMA R57, -RZ, RZ, 0, 0 ;  /* 0x00000000ff397435 */ /* 0x000fe200000001ff */
[----:B------:R-:W-:Y:S04]  /*3d10*/  WARPSYNC R215 ;  /* 0x000000d700007348 */ /* 0x000fe80003800000 */
[----:B------:R0:W1:Y:S01]  /*3d20*/  SHFL.DOWN PT, R60, R60, R65, R62 ;  /* 0x080000413c3c7389 */ /* 0x00006200000e003e */
[----:B------:R-:W-:Y:S05]  /*3d30*/  RET.REL.NODEC R56 `(_ZN10layer_norm13ln_bwd_kernelINS_13Kernel_traitsI13__nv_bfloat16fS2_fjLj4096ELj1ELj1ELj4ELj16ENS_18Kernel_traits_baseILj4096ES2_fS2_fjLj128EEEEEEEvNS_9BwdParamsE) ;  /* 0xffffc2c038007950 */ /* 0x000fea0003c3ffff */
.L_x_2467:
        /* <DEDUP_REMOVED lines=12> */
.L_x_3588:


//--------------------- .text._ZN10layer_norm22ln_bwd_finalize_kernelINS_22Kernel_traits_finalizeILj4096E13__nv_bfloat16S2_S2_fjLj1024ELj4ENS_18Kernel_traits_baseILj4096ES2_S2_S2_fjLj1024EEEEEEEvNS_9BwdParamsE --------------------------
	.section	.text._ZN10layer_norm22ln_bwd_finalize_kernelINS_22Kernel_traits_finalizeILj4096E13__nv_bfloat16S2_S2_fjLj1024ELj4ENS_18Kernel_traits_baseILj4096ES2_S2_S2_fjLj1024EEEEEEEvNS_9BwdParamsE,"ax",@progbits
	.sectioninfo	@"SHI_REGISTERS=32"
	.align	128
        .global         _ZN10layer_norm22ln_bwd_finalize_kernelINS_22Kernel_traits_finalizeILj4096E13__nv_bfloat16S2_S2_fjLj1024ELj4ENS_18Kernel_traits_baseILj4096ES2_S2_S2_fjLj1024EEEEEEEvNS_9BwdParamsE
        .type           _ZN10layer_norm22ln_bwd_finalize_kernelINS_22Kernel_traits_finalizeILj4096E13__nv_bfloat16S2_S2_fjLj1024ELj4ENS_18Kernel_traits_baseILj4096ES2_S2_S2_fjLj1024EEEEEEEvNS_9BwdParamsE,@function
        .size           _ZN10layer_norm22ln_bwd_finalize_kernelINS_22Kernel_traits_finalizeILj4096E13__nv_bfloat16S2_S2_fjLj1024ELj4ENS_18Kernel_traits_baseILj4096ES2_S2_S2_fjLj1024EEEEEEEvNS_9BwdParamsE,(.L_x_3589 - _ZN10layer_norm22ln_bwd_finalize_kernelINS_22Kernel_traits_finalizeILj4096E13__nv_bfloat16S2_S2_fjLj1024ELj4ENS_18Kernel_traits_baseILj4096ES2_S2_S2_fjLj1024EEEEEEEvNS_9BwdParamsE)
        .other          _ZN10layer_norm22ln_bwd_finalize_kernelINS_22Kernel_traits_finalizeILj4096E13__nv_bfloat16S2_S2_fjLj1024ELj4ENS_18Kernel_traits_baseILj4096ES2_S2_S2_fjLj1024EEEEEEEvNS_9BwdParamsE,@"STO_CUDA_ENTRY STV_DEFAULT"
_ZN10layer_norm22ln_bwd_finalize_kernelINS_22Kernel_traits_finalizeILj4096E13__nv_bfloat16S2_S2_fjLj1024ELj4ENS_18Kernel_traits_baseILj4096ES2_S2_S2_fjLj1024EEEEEEEvNS_9BwdParamsE:
.text._ZN10layer_norm22ln_bwd_finalize_kernelINS_22Kernel_traits_finalizeILj4096E13__nv_bfloat16S2_S2_fjLj1024ELj4ENS_18Kernel_traits_baseILj4096ES2_S2_S2_fjLj1024EEEEEEEvNS_9BwdParamsE:
        /* <DEDUP_REMOVED lines=19> */
.L_x_2480:
        /* <DEDUP_REMOVED lines=27> */
.L_x_2472:
        /* <DEDUP_REMOVED lines=32> */
.L_x_2471:
[----:B------:R-:W-:Y:S05]  /*04e0*/  BSYNC B1 ;  /* 0x0000000000017941 */ /* 0x000fea0003800000 */
.L_x_2470:
        /* <DEDUP_REMOVED lines=22> */
.L_x_2474:
[----:B------:R-:W-:Y:S05]  /*0650*/  BSYNC B1 ;  /* 0x0000000000017941 */ /* 0x000fea0003800000 */
.L_x_2473:
        /* <DEDUP_REMOVED lines=10> */
.L_x_2469:
[----:B------:R-:W-:Y:S05]  /*0700*/  BSYNC B0 ;  /* 0x0000000000007941 */ /* 0x000fea0003800000 */
.L_x_2468:
        /* <DEDUP_REMOVED lines=11> */
.L_x_2481:
        /* <DEDUP_REMOVED lines=18> */
.L_x_2482:
[----:B------:R-:W-:Y:S01]  /*08e0*/  @!P1 SHF.R.U32.HI R2, RZ, 0x3, R0 ;  /* 0x00000003ff029819 */ /* 0x000fe20000011600 */
[----:B---3--:R-:W-:Y:S02]  /*08f0*/  FADD.FTZ R5, R5, R10 ;  /* 0x0000000a05057221 */ /* 0x008fe40000010000 */
[----:B--2---:R-:W-:Y:S01]  /*0900*/  FADD.FTZ R7, R7, R4 ;  /* 0x0000000407077221 */ /* 0x004fe20000010000 */
[----:B------:R-:W-:-:S05]  /*0910*/  @!P1 LOP3.LUT R2, R2, 0x1ffffffc, RZ, 0xc0, !PT ;  /* 0x1ffffffc02029812 */ /* 0x000fca00078ec0ff */
[----:B------:R2:W-:Y:S04]  /*0920*/  @!P1 STS [R2+0x2000], R5 ;  /* 0x0020000502009388 */ /* 0x0005e80000000800 */
[----:B------:R2:W-:Y:S02]  /*0930*/  @!P1 STS [R2+0x2080], R7 ;  /* 0x0020800702009388 */ /* 0x0005e40000000800 */
.L_x_2475:
        /* <DEDUP_REMOVED lines=13> */
.L_x_2479:
[----:B------:R-:W-:Y:S05]  /*0a10*/  BSYNC B0 ;  /* 0x0000000000007941 */ /* 0x000fea0003800000 */
.L_x_2478:
[C---:B------:R-:W-:Y:S02]  /*0a20*/  ISETP.GT.U32.AND P1, PT, R18.reuse, -0x1001, PT ;  /* 0xffffefff1200780c */ /* 0x040fe40003f24070 */
[----:B------:R-:W-:Y:S02]  /*0a30*/  IADD3 R18, R18, 0x1000, RZ ;  /* 0x0000100012127810 */ /* 0x000fe40007ffe0ff */
[----:B------:R-:W-:-:S09]  /*0a40*/  IADD3 R19, R19, 0x800, RZ ;  /* 0x0000080013137810 */ /* 0x000fd20007ffe0ff */
[----:B012---:R-:W-:Y:S05]  /*0a50*/  @P1 BRA `(.L_x_2480) ;  /* 0xfffff6d000001947 */ /* 0x007fea000383ffff */
[----:B------:R-:W-:Y:S05]  /*0a60*/  EXIT ;  /* 0x000000000000794d */ /* 0x000fea0003800000 */
.L_x_2476:
[----:B--2---:R-:W-:Y:S01]  /*0a70*/  IMAD.MOV.U32 R10, RZ, RZ, R4 ;  /* 0x000000ffff0a7224 */ /* 0x004fe200078e0004 */
[----:B------:R-:W-:Y:S01]  /*0a80*/  MOV R9, 0x1 ;  /* 0x0000000100097802 */ /* 0x000fe20000000f00 */
[----:B------:R-:W-:Y:S01]  /*0a90*/  IMAD.MOV.U32 R6, RZ, RZ, 0x1f ;  /* 0x0000001fff067424 */ /* 0x000fe200078e00ff */
[----:B------:R-:W-:Y:S02]  /*0aa0*/  MOV R11, 0xffffffff ;  /* 0xffffffff000b7802 */ /* 0x000fe40000000f00 */
[----:B------:R-:W-:Y:S02]  /*0ab0*/  MOV R2, 0xad0 ;  /* 0x00000ad000027802 */ /* 0x000fe40000000f00 */
[----:B01----:R-:W-:Y:S05]  /*0ac0*/  CALL.REL.NOINC `($__internal_182_$__cuda_sm70_shflsync_bfly_p) ;  /* 0x000003c000007944 */ /* 0x003fea0003c00000 */
[----:B-1----:R-:W-:Y:S01]  /*0ad0*/  IMAD.MOV.U32 R3, RZ, RZ, R6 ;  /* 0x000000ffff037224 */ /* 0x002fe200078e0006 */
[----:B0-----:R-:W-:Y:S05]  /*0ae0*/  BRA `(.L_x_2481) ;  /* 0xfffffcd000007947 */ /* 0x001fea000383ffff */
.L_x_2477:
[----:B------:R-:W-:Y:S01]  /*0af0*/  HFMA2.MMA R6, -RZ, RZ, 0, 1.847743988037109375e-06 ;  /* 0x0000001fff067435 */ /* 0x000fe200000001ff */
[----:B------:R-:W-:Y:S01]  /*0b00*/  MOV R10, R13 ;  /* 0x0000000d000a7202 */ /* 0x000fe20000000f00 */
[----:B------:R-:W-:Y:S01]  /*0b10*/  IMAD.MOV.U32 R9, RZ, RZ, 0x2 ;  /* 0x00000002ff097424 */ /* 0x000fe200078e00ff */
[----:B------:R-:W-:Y:S01]  /*0b20*/  MOV R2, 0xb50 ;  /* 0x00000b5000027802 */ /* 0x000fe20000000f00 */
[----:B------:R-:W-:-:S02]  /*0b30*/  IMAD.MOV.U32 R11, RZ, RZ, -0x1 ;  /* 0xffffffffff0b7424 */ /* 0x000fc400078e00ff */
[----:B012---:R-:W-:Y:S05]  /*0b40*/  CALL.REL.NOINC `($__internal_182_$__cuda_sm70_shflsync_bfly_p) ;  /* 0x0000034000007944 */ /* 0x007fea0003c00000 */
[----:B01----:R-:W-:Y:S01]  /*0b50*/  FADD.FTZ R10, R13, R6 ;  /* 0x000000060d0a7221 */ /* 0x003fe20000010000 */
[----:B------:R-:W-:Y:S01]  /*0b60*/  MOV R9, 0x4 ;  /* 0x0000000400097802 */ /* 0x000fe20000000f00 */
[----:B------:R-:W-:Y:S01]  /*0b70*/  IMAD.MOV.U32 R6, RZ, RZ, 0x1f ;  /* 0x0000001fff067424 */ /* 0x000fe200078e00ff */
[----:B------:R-:W-:-:S02]  /*0b80*/  MOV R11, 0xffffffff ;  /* 0xffffffff000b7802 */ /* 0x000fc40000000f00 */
[----:B------:R-:W-:Y:S02]  /*0b90*/  MOV R2, 0xbb0 ;  /* 0x00000bb000027802 */ /* 0x000fe40000000f00 */
[----:B------:R-:W-:Y:S05]  /*0ba0*/  CALL.REL.NOINC `($__internal_182_$__cuda_sm70_shflsync_bfly_p) ;  /* 0x000002e000007944 */ /* 0x000fea0003c00000 */
[----:B01----:R-:W-:Y:S01]  /*0bb0*/  FADD.FTZ R10, R10, R6 ;  /* 0x000000060a0a7221 */ /* 0x003fe20000010000 */
[----:B------:R-:W-:Y:S01]  /*0bc0*/  HFMA2.MMA R6, -RZ, RZ, 0, 1.847743988037109375e-06 ;  /* 0x0000001fff067435 */ /* 0x000fe200000001ff */
[----:B------:R-:W-:Y:S01]  /*0bd0*/  IMAD.MOV.U32 R9, RZ, RZ, 0x8 ;  /* 0x00000008ff097424 */ /* 0x000fe200078e00ff */
[----:B------:R-:W-:Y:S01]  /*0be0*/  MOV R2, 0xc10 ;  /* 0x00000c1000027802 */ /* 0x000fe20000000f00 */
[----:B------:R-:W-:-:S03]  /*0bf0*/  IMAD.MOV.U32 R11, RZ, RZ, -0x1 ;  /* 0xffffffffff0b7424 */ /* 0x000fc600078e00ff */
[----:B------:R-:W-:Y:S05]  /*0c00*/  CALL.REL.NOINC `($__internal_182_$__cuda_sm70_shflsync_bfly_p) ;  /* 0x0000028000007944 */ /* 0x000fea0003c00000 */
[----:B-1----:R-:W-:Y:S01]  /*0c10*/  FADD.FTZ R4, R10, R6 ;  /* 0x000000060a047221 */ /* 0x002fe20000010000 */
[----:B0-----:R-:W-:Y:S01]  /*0c20*/  MOV R9, 0x10 ;  /* 0x0000001000097802 */ /* 0x001fe20000000f00 */
[----:B------:R-:W-:Y:S01]  /*0c30*/  IMAD.MOV.U32 R6, RZ, RZ, 0x1f ;  /* 0x0000001fff067424 */ /* 0x000fe200078e00ff */
[----:B------:R-:W-:Y:S01]  /*0c40*/  MOV R11, 0xffffffff ;  /* 0xffffffff000b7802 */ /* 0x000fe20000000f00 */
[----:B------:R-:W-:Y:S01]  /*0c50*/  IMAD.MOV.U32 R10, RZ, RZ, R4 ;  /* 0x000000ffff0a7224 */ /* 0x000fe200078e0004 */
[----:B------:R-:W-:Y:S02]  /*0c60*/  MOV R2, 0xc80 ;  /* 0x00000c8000027802 */ /* 0x000fe40000000f00 */
[----:B------:R-:W-:Y:S05]  /*0c70*/  CALL.REL.NOINC `($__internal_182_$__cuda_sm70_shflsync_bfly_p) ;  /* 0x0000021000007944 */ /* 0x000fea0003c00000 */
[----:B0-----:R-:W-:Y:S01]  /*0c80*/  HFMA2.MMA R9, -RZ, RZ, 0, 5.9604644775390625e-08 ;  /* 0x00000001ff097435 */ /* 0x001fe200000001ff */
[----:B-1----:R-:W-:Y:S01]  /*0c90*/  MOV R7, R6 ;  /* 0x0000000600077202 */ /* 0x002fe20000000f00 */
[----:B------:R-:W-:Y:S01]  /*0ca0*/  IMAD.MOV.U32 R10, RZ, RZ, R5 ;  /* 0x000000ffff0a7224 */ /* 0x000fe200078e0005 */
[----:B------:R-:W-:Y:S01]  /*0cb0*/  MOV R11, 0xffffffff ;  /* 0xffffffff000b7802 */ /* 0x000fe20000000f00 */
[----:B------:R-:W-:Y:S01]  /*0cc0*/  IMAD.MOV.U32 R6, RZ, RZ, 0x1f ;  /* 0x0000001fff067424 */ /* 0x000fe200078e00ff */
[----:B------:R-:W-:-:S02]  /*0cd0*/  MOV R2, 0xcf0 ;  /* 0x00000cf000027802 */ /* 0x000fc40000000f00 */
[----:B------:R-:W-:Y:S05]  /*0ce0*/  CALL.REL.NOINC `($__internal_182_$__cuda_sm70_shflsync_bfly_p) ;  /* 0x000001a000007944 */ /* 0x000fea0003c00000 */
[----:B01----:R-:W-:Y:S01]  /*0cf0*/  FADD.FTZ R10, R5, R6 ;  /* 0x00000006050a7221 */ /* 0x003fe20000010000 */
[----:B------:R-:W-:Y:S01]  /*0d00*/  HFMA2.MMA R6, -RZ, RZ, 0, 1.847743988037109375e-06 ;  /* 0x0000001fff067435 */ /* 0x000fe200000001ff */
[----:B------:R-:W-:Y:S01]  /*0d10*/  IMAD.MOV.U32 R9, RZ, RZ, 0x2 ;  /* 0x00000002ff097424 */ /* 0x000fe200078e00ff */
[----:B------:R-:W-:Y:S01]  /*0d20*/  MOV R2, 0xd50 ;  /* 0x00000d5000027802 */ /* 0x000fe20000000f00 */
[----:B------:R-:W-:-:S03]  /*0d30*/  IMAD.MOV.U32 R11, RZ, RZ, -0x1 ;  /* 0xffffffffff0b7424 */ /* 0x000fc600078e00ff */
[----:B------:R-:W-:Y:S05]  /*0d40*/  CALL.REL.NOINC `($__internal_182_$__cuda_sm70_shflsync_bfly_p) ;  /* 0x0000014000007944 */ /* 0x000fea0003c00000 */
        /* <DEDUP_REMOVED lines=13> */
[----:B------:R-:W-:Y:S01]  /*0e20*/  HFMA2.MMA R6, -RZ, RZ, 0, 1.847743988037109375e-06 ;  /* 0x0000001fff067435 */ /* 0x000fe200000001ff */
[----:B------:R-:W-:Y:S01]  /*0e30*/  MOV R9, 0x10 ;  /* 0x0000001000097802 */ /* 0x000fe20000000f00 */
[----:B------:R-:W-:Y:S01]  /*0e40*/  IMAD.MOV.U32 R11, RZ, RZ, -0x1 ;  /* 0xffffffffff0b7424 */ /* 0x000fe200078e00ff */
[----:B------:R-:W-:-:S03]  /*0e50*/  MOV R2, 0xe70 ;  /* 0x00000e7000027802 */ /* 0x000fc60000000f00 */
[----:B------:R-:W-:Y:S05]  /*0e60*/  CALL.REL.NOINC `($__internal_182_$__cuda_sm70_shflsync_bfly_p) ;  /* 0x0000002000007944 */ /* 0x000fea0003c00000 */
[----:B-1----:R-:W-:Y:S01]  /*0e70*/  MOV R5, R6 ;  /* 0x0000000600057202 */ /* 0x002fe20000000f00 */
[----:B0-----:R-:W-:Y:S05]  /*0e80*/  BRA `(.L_x_2482) ;  /* 0xfffffa5000007947 */ /* 0x001fea000383ffff */
        .weak           $__internal_182_$__cuda_sm70_shflsync_bfly_p
        .type           $__internal_182_$__cuda_sm70_shflsync_bfly_p,@function
        .size           $__internal_182_$__cuda_sm70_shflsync_bfly_p,(.L_x_3589 - $__internal_182_$__cuda_sm70_shflsync_bfly_p)
$__internal_182_$__cuda_sm70_shflsync_bfly_p:
[----:B------:R-:W-:Y:S01]  /*0e90*/  HFMA2.MMA R3, -RZ, RZ, 0, 0 ;  /* 0x00000000ff037435 */ /* 0x000fe200000001ff */
[----:B------:R-:W-:Y:S04]  /*0ea0*/  WARPSYNC R11 ;  /* 0x0000000b00007348 */ /* 0x000fe80003800000 */
[----:B------:R0:W1:Y:S01]  /*0eb0*/  SHFL.BFLY PT, R6, R10, R9, R6 ;  /* 0x0c0000090a067389 */ /* 0x00006200000e0006 */
[----:B------:R-:W-:Y:S05]  /*0ec0*/  RET.REL.NODEC R2 `(_ZN10layer_norm22ln_bwd_finalize_kernelINS_22Kernel_traits_finalizeILj4096E13__nv_bfloat16S2_S2_fjLj1024ELj4ENS_18Kernel_traits_baseILj4096ES2_S2_S2_fjLj1024EEEEEEEvNS_9BwdParamsE) ;  /* 0xfffff13002007950 */ /* 0x000fea0003c3ffff */
.L_x_2483:
        /* <DEDUP_REMOVED lines=11> */
.L_x_3589:


//--------------------- .text._ZN10layer_norm13ln_bwd_kernelINS_13Kernel_traitsI13__nv_bfloat16S2_S2_fjLj4096ELj1ELj1ELj4ELj16ENS_18Kernel_traits_baseILj4096ES2_S2_S2_fjLj128EEEEEEEvNS_9BwdParamsE --------------------------
	.section	.text._ZN10layer_norm13ln_bwd_kernelINS_13Kernel_traitsI13__nv_bfloat16S2_S2_fjLj4096ELj1ELj1ELj4ELj16ENS_18Kernel_traits_baseILj4096ES2_S2_S2_fjLj128EEEEEEEvNS_9BwdParamsE,"ax",@progbits
	.sectioninfo	@"SHI_REGISTERS=205"
	.align	128
        .global         _ZN10layer_norm13ln_bwd_kernelINS_13Kernel_traitsI13__nv_bfloat16S2_S2_fjLj4096ELj1ELj1ELj4ELj16ENS_18Kernel_traits_baseILj4096ES2_S2_S2_fjLj128EEEEEEEvNS_9BwdParamsE
        .type           _ZN10layer_norm13ln_bwd_kernelINS_13Kernel_traitsI13__nv_bfloat16S2_S2_fjLj4096ELj1ELj1ELj4ELj16ENS_18Kernel_traits_baseILj4096ES2_S2_S2_fjLj128EEEEEEEvNS_9BwdParamsE,@function
        .size           _ZN10layer_norm13ln_bwd_kernelINS_13Kernel_traitsI13__nv_bfloat16S2_S2_fjLj4096ELj1ELj1ELj4ELj16ENS_18Kernel_traits_baseILj4096ES2_S2_S2_fjLj128EEEEEEEvNS_9BwdParamsE,(.L_x_3590 - _ZN10layer_norm13ln_bwd_kernelINS_13Kernel_traitsI13__nv_bfloat16S2_S2_fjLj4096ELj1ELj1ELj4ELj16ENS_18Kernel_traits_baseILj4096ES2_S2_S2_fjLj128EEEEEEEvNS_9BwdParamsE)
        .other          _ZN10layer_norm13ln_bwd_kernelINS_13Kernel_traitsI13__nv_bfloat16S2_S2_fjLj4096ELj1ELj1ELj4ELj16ENS_18Kernel_traits_baseILj4096ES2_S2_S2_fjLj128EEEEEEEvNS_9BwdParamsE,@"STO_CUDA_ENTRY STV_DEFAULT"
_ZN10layer_norm13ln_bwd_kernelINS_13Kernel_traitsI13__nv_bfloat16S2_S2_fjLj4096ELj1ELj1ELj4ELj16ENS_18Kernel_traits_baseILj4096ES2_S2_S2_fjLj128EEEEEEEvNS_9BwdParamsE:
.text._ZN10layer_norm13ln_bwd_kernelINS_13Kernel_traitsI13__nv_bfloat16S2_S2_fjLj4096ELj1ELj1ELj4ELj16ENS_18Kernel_traits_baseILj4096ES2_S2_S2_fjLj128EEEEEEEvNS_9BwdParamsE:
        /* <DEDUP_REMOVED lines=54> */
[----:B------:R0:W5:Y:S01]  /*0360*/  LDG.E.128 R4, [R2.64+0x1800] ;  /* 0x0018000402047981 */ /* 0x000162000c1e1d00 */
[----:B------:R-:W-:Y:S01]  /*0370*/  HFMA2.MMA R152, -RZ, RZ, 0, 5.9604644775390625e-08 ;  /* 0x00000001ff987435 */ /* 0x000fe200000001ff */
[--C-:B-----5:R-:W-:Y:S01]  /*0380*/  PRMT R111, RZ, 0x5410, R48.reuse ;  /* 0x00005410ff6f7816 */ /* 0x120fe20000000030 */
[----:B------:R-:W-:Y:S01]  /*0390*/  HFMA2.MMA R110, -RZ, RZ, 0, 0 ;  /* 0x00000000ff6e7435 */ /* 0x000fe200000001ff */
[----:B------:R-:W-:Y:S01]  /*03a0*/  PRMT R112, RZ, 0x7610, R48 ;  /* 0x00007610ff707816 */ /* 0x000fe20000000030 */
[----:B------:R-:W-:Y:S01]  /*03b0*/  HFMA2.MMA R137, -RZ, RZ, 0, 0 ;  /* 0x00000000ff897435 */ /* 0x000fe200000001ff */
        /* <DEDUP_REMOVED lines=62> */
.L_x_2488:
[----:B------:R-:W-:Y:S02]  /*07a0*/  ISETP.NE.U32.AND P0, PT, RZ, c[0x0][0x178], PT ;  /* 0x00005e00ff007a0c */ /* 0x000fe40003f05070 */
[----:B------:R-:W-:Y:S02]  /*07b0*/  SHF.L.U32 R2, R135, 0x9, RZ ;  /* 0x0000000987027819 */ /* 0x000fe400000006ff */
[----:B------:R-:W-:Y:S02]  /*07c0*/  ISETP.NE.AND.EX P0, PT, RZ, c[0x0][0x17c], PT, P0 ;  /* 0x00005f00ff007a0c */ /* 0x000fe40003f05300 */
[----:B------:R-:W-:Y:S02]  /*07d0*/  LOP3.LUT R153, R2, 0x7f, R75, 0xf8, !PT ;  /* 0x0000007f02997812 */ /* 0x000fe400078ef84b */
[----:B------:R-:W-:-:S09]  /*07e0*/  MOV R175, 0x10 ;  /* 0x0000001000af7802 */ /* 0x000fd20000000f00 */
[----:B------:R-:W-:-:S06]  /*07f0*/  @P0 IMAD.WIDE.U32 R40, R153, R175, c[0x0][0x178] ;  /* 0x00005e0099280625 */ /* 0x000fcc00078e00af */
[----:B------:R-:W2:Y:S01]  /*0800*/  @P0 LDG.E.128 R40, [R40.64] ;  /* 0x0000000428280981 */ /* 0x000ea2000c1e1d00 */
[----:B------:R-:W-:-:S05]  /*0810*/  IADD3 R148, R153, 0x80, RZ ;  /* 0x0000008099947810 */ /* 0x000fca0007ffe0ff */
[----:B------:R-:W-:-:S06]  /*0820*/  @P0 IMAD.WIDE.U32 R16, R148, R175, c[0x0][0x178] ;  /* 0x00005e0094100625 */ /* 0x000fcc00078e00af */
[----:B------:R-:W3:Y:S01]  /*0830*/  @P0 LDG.E.128 R16, [R16.64] ;  /* 0x0000000410100981 */ /* 0x000ee2000c1e1d00 */
[----:B------:R-:W-:-:S05]  /*0840*/  IADD3 R150, R153, 0x100, RZ ;  /* 0x0000010099967810 */ /* 0x000fca0007ffe0ff */
[----:B------:R-:W-:-:S06]  /*0850*/  @P0 IMAD.WIDE.U32 R20, R150, R175, c[0x0][0x178] ;  /* 0x00005e0096140625 */ /* 0x000fcc00078e00af */
        /* <DEDUP_REMOVED lines=11> */
[----:B------:R-:W-:Y:S02]  /*0910*/  LOP3.LUT R3, R75, 0x7f, RZ, 0xc0, !PT ;  /* 0x0000007f4b037812 */ /* 0x000fe400078ec0ff */
[----:B------:R-:W-:-:S04]  /*0920*/  SHF.L.U32 R28, R135, 0x9, RZ ;  /* 0x00000009871c7819 */ /* 0x000fc800000006ff */
[----:B------:R-:W-:-:S05]  /*0930*/  LOP3.LUT R3, R28, 0xfffffe00, R3, 0xe2, !PT ;  /* 0xfffffe001c037812 */ /* 0x000fca00078ee203 */
[----:B------:R-:W-:-:S04]  /*0940*/  IMAD.WIDE.U32 R28, R3, R175, c[0x0][0x1b8] ;  /* 0x00006e00031c7625 */ /* 0x000fc800078e00af */
[----:B------:R-:W-:Y:S01]  /*0950*/  @!P0 IMAD.WIDE.U32 R148, R148, R175, c[0x0][0x170] ;  /* 0x00005c0094948625 */ /* 0x000fe200078e00af */
[----:B------:R-:W-:-:S05]  /*0960*/  LOP3.LUT R34, R153, 0x80, RZ, 0xfc, !PT ;  /* 0x0000008099227812 */ /* 0x000fca00078efcff */
[----:B------:R-:W-:-:S06]  /*0970*/  IMAD.WIDE.U32 R34, R34, R175, c[0x0][0x1b8] ;  /* 0x00006e0022227625 */ /* 0x000fcc00078e00af */
[----:B0-----:R-:W2:Y:S01]  /*0980*/  LDG.E.128 R32, [R34.64] ;  /* 0x0000000422207981 */ /* 0x001ea2000c1e1d00 */
[----:B------:R-:W-:-:S03]  /*0990*/  @!P0 IMAD.WIDE.U32 R150, R150, R175, c[0x0][0x170] ;  /* 0x00005c0096968625 */ /* 0x000fc600078e00af */
[----:B------:R0:W2:Y:S04]  /*09a0*/  @!P0 LDG.E.128 R40, [R30.64] ;  /* 0x000000041e288981 */ /* 0x0000a8000c1e1d00 */
[----:B0-----:R-:W3:Y:S04]  /*09b0*/  LDG.E.128 R28, [R28.64] ;  /* 0x000000041c1c7981 */ /* 0x001ee8000c1e1d00 */
[----:B------:R0:W3:Y:S01]  /*09c0*/  @!P0 LDG.E.128 R16, [R148.64] ;  /* 0x0000000494108981 */ /* 0x0000e2000c1e1d00 */
[----:B-1----:R-:W-:-:S03]  /*09d0*/  LOP3.LUT R36, R153, 0x100, RZ, 0xfc, !PT ;  /* 0x0000010099247812 */ /* 0x002fc600078efcff */
[----:B------:R1:W4:Y:S02]  /*09e0*/  @!P0 LDG.E.128 R20, [R150.64] ;  /* 0x0000000496148981 */ /* 0x000324000c1e1d00 */
[----:B------:R-:W-:-:S06]  /*09f0*/  IMAD.WIDE.U32 R36, R36, R175, c[0x0][0x1b8] ;  /* 0x00006e0024247625 */ /* 0x000fcc00078e00af */
[----:B------:R-:W3:Y:S01]  /*0a00*/  LDG.E.128 R36, [R36.64] ;  /* 0x0000000424247981 */ /* 0x000ee2000c1e1d00 */
[----:B------:R-:W-:-:S05]  /*0a10*/  @!P0 IMAD.WIDE.U32 R146, R146, R175, c[0x0][0x170] ;  /* 0x00005c0092928625 */ /* 0x000fca00078e00af */
[----:B------:R0:W5:Y:S01]  /*0a20*/  @!P0 LDG.E.128 R24, [R146.64] ;  /* 0x0000000492188981 */ /* 0x000162000c1e1d00 */
[--C-:B------:R-:W-:Y:S02]  /*0a30*/  PRMT R3, RZ, 0x5410, R84.reuse ;  /* 0x00005410ff037816 */ /* 0x100fe40000000054 */
[----:B------:R-:W-:Y:S02]  /*0a40*/  PRMT R167, RZ, 0x7610, R87 ;  /* 0x00007610ffa77816 */ /* 0x000fe40000000057 */
[----:B------:R-:W0:Y:S01]  /*0a50*/  @P0 MUFU.RCP R149, R3 ;  /* 0x0000000300950308 */ /* 0x000e220000001000 */
[----:B-1----:R-:W-:-:S07]  /*0a60*/  PRMT R151, RZ, 0x7610, R84 ;  /* 0x00007610ff977816 */ /* 0x002fce0000000054 */
[----:B------:R-:W-:Y:S01]  /*0a70*/  @P0 MUFU.RCP R154, R151 ;  /* 0x00000097009a0308 */ /* 0x000fe20000001000 */
[--C-:B------:R-:W-:Y:S02]  /*0a80*/  PRMT R155, RZ, 0x5410, R85.reuse ;  /* 0x00005410ff9b7816 */ /* 0x100fe40000000055 */
[----:B------:R-:W-:Y:S02]  /*0a90*/  PRMT R157, RZ, 0x7610, R85 ;  /* 0x00007610ff9d7816 */ /* 0x000fe40000000055 */
[--C-:B------:R-:W-:Y:S02]  /*0aa0*/  PRMT R161, RZ, 0x5410, R86.reuse ;  /* 0x00005410ffa17816 */ /* 0x100fe40000000056 */
[----:B------:R-:W-:Y:S01]  /*0ab0*/  PRMT R163, RZ, 0x7610, R86 ;  /* 0x00007610ffa37816 */ /* 0x000fe20000000056 */
[----:B------:R-:W-:Y:S01]  /*0ac0*/  @P0 MUFU.RCP R159, R155 ;  /* 0x0000009b009f0308 */ /* 0x000fe20000001000 */
[----:B------:R-:W-:-:S07]  /*0ad0*/  PRMT R164, RZ, 0x5410, R87 ;  /* 0x00005410ffa47816 */ /* 0x000fce0000000057 */
[----:B------:R-:W-:Y:S08]  /*0ae0*/  @P0 MUFU.RCP R165, R157 ;  /* 0x0000009d00a50308 */ /* 0x000ff00000001000 */
[----:B------:R-:W-:Y:S08]  /*0af0*/  @P0 MUFU.RCP R169, R161 ;  /* 0x000000a100a90308 */ /* 0x000ff00000001000 */
[----:B------:R-:W-:Y:S01]  /*0b00*/  @P0 MUFU.RCP R171, R163 ;  /* 0x000000a300ab0308 */ /* 0x000fe20000001000 */
[----:B------:R-:W-:-:S07]  /*0b10*/  LOP3.LUT P1, RZ, R152, 0xff, RZ, 0xc0, !PT ;  /* 0x000000ff98ff7812 */ /* 0x000fce000782c0ff */
[----:B------:R-:W-:Y:S01]  /*0b20*/  @P0 MUFU.RCP R173, R164 ;  /* 0x000000a400ad0308 */ /* 0x000fe20000001000 */
[----:B------:R-:W-:Y:S02]  /*0b30*/  PRMT R178, RZ, 0x7610, R14 ;  /* 0x00007610ffb27816 */ /* 0x000fe4000000000e */
[--C-:B--2---:R-:W-:Y:S02]  /*0b40*/  PRMT R162, RZ, 0x5410, R41.reuse ;  /* 0x00005410ffa27816 */ /* 0x104fe40000000029 */
[----:B------:R-:W-:-:S03]  /*0b50*/  PRMT R179, RZ, 0x7610, R41 ;  /* 0x00007610ffb37816 */ /* 0x000fc60000000029 */
[----:B------:R-:W1:Y:S01]  /*0b60*/  @P0 MUFU.RCP R41, R167 ;  /* 0x000000a700290308 */ /* 0x000e620000001000 */
[--C-:B------:R-:W-:Y:S02]  /*0b70*/  PRMT R160, RZ, 0x5410, R40.reuse ;  /* 0x00005410ffa07816 */ /* 0x100fe40000000028 */
[----:B------:R-:W-:Y:S02]  /*0b80*/  PRMT R185, RZ, 0x7610, R43 ;  /* 0x00007610ffb97816 */ /* 0x000fe4000000002b */
[----:B------:R-:W-:Y:S01]  /*0b90*/  PRMT R177, RZ, 0x7610, R40 ;  /* 0x00007610ffb17816 */ /* 0x000fe20000000028 */
[----:B------:R-:W-:Y:S01]  /*0ba0*/  @P0 FADD.FTZ R146, -R111, R160 ;  /* 0x000000a06f920221 */ /* 0x000fe20000010100 */
[--C-:B------:R-:W-:Y:S01]  /*0bb0*/  PRMT R166, RZ, 0x5410, R42.reuse ;  /* 0x00005410ffa67816 */ /* 0x100fe2000000002a */
[----:B------:R-:W-:Y:S01]  /*0bc0*/  @P0 FADD.FTZ R158, -R118, R185 ;  /* 0x000000b9769e0221 */ /* 0x000fe20000010100 */
[----:B------:R-:W-:Y:S01]  /*0bd0*/  PRMT R183, RZ, 0x7610, R42 ;  /* 0x00007610ffb77816 */ /* 0x000fe2000000002a */
[----:B------:R-:W-:Y:S01]  /*0be0*/  @!P0 FADD.FTZ R42, R160, -R2 ;  /* 0x80000002a02a8221 */ /* 0x000fe20000010000 */
[----:B------:R-:W-:Y:S01]  /*0bf0*/  LOP3.LUT R40, R153, 0x180, RZ, 0xfc, !PT ;  /* 0x0000018099287812 */ /* 0x000fe200078efcff */
[----:B0-----:R-:W-:-:S02]  /*0c00*/  @P0 FMUL.FTZ R146, R146, R149 ;  /* 0x0000009592920220 */ /* 0x001fc40000410000 */
[----:B------:R-:W-:Y:S02]  /*0c10*/  @!P0 FMUL.FTZ R146, R145, R42 ;  /* 0x0000002a91928220 */ /* 0x000fe40000410000 */
[----:B-1----:R-:W-:Y:S02]  /*0c20*/  @P0 FMUL.FTZ R158, R158, R41 ;  /* 0x000000299e9e0220 */ /* 0x002fe40000410000 */
[----:B------:R-:W-:Y:S02]  /*0c30*/  @P0 FADD.FTZ R147, -R112, R177 ;  /* 0x000000b170930221 */ /* 0x000fe40000010100 */
[----:B------:R-:W-:Y:S02]  /*0c40*/  @!P0 FADD.FTZ R42, R177, -R2 ;  /* 0x80000002b12a8221 */ /* 0x000fe40000010000 */
        /* <DEDUP_REMOVED lines=11> */
[----:B------:R-:W-:Y:S02]  /*0d00*/  @P0 FADD.FTZ R154, -R116, R183 ;  /* 0x000000b7749a0221 */ /* 0x000fe40000010100 */
[----:B------:R-:W-:Y:S02]  /*0d10*/  @P0 FMUL.FTZ R150, R150, R165 ;  /* 0x000000a596960220 */ /* 0x000fe40000410000 */
[C---:B------:R-:W-:Y:S02]  /*0d20*/  @!P0 FMUL.FTZ R148, R145.reuse, R160 ;  /* 0x000000a091948220 */ /* 0x040fe40000410000 */
[----:B------:R-:W-:-:S02]  /*0d30*/  @!P0 FMUL.FTZ R150, R145, R162 ;  /* 0x000000a291968220 */ /* 0x000fc40000410000 */
[----:B------:R-:W-:Y:S02]  /*0d40*/  @!P0 FADD.FTZ R160, R166, -R2 ;  /* 0x80000002a6a08221 */ /* 0x000fe40000010000 */
[----:B------:R-:W-:Y:S01]  /*0d50*/  @P0 FMUL.FTZ R152, R152, R169 ;  /* 0x000000a998980220 */ /* 0x000fe20000410000 */
[----:B------:R-:W-:Y:S01]  /*0d60*/  PRMT R169, RZ, 0x5410, R12 ;  /* 0x00005410ffa97816 */ /* 0x000fe2000000000c */
[----:B------:R-:W-:Y:S02]  /*0d70*/  @!P0 FADD.FTZ R162, R183, -R2 ;  /* 0x80000002b7a28221 */ /* 0x000fe40000010000 */
[----:B------:R-:W-:Y:S02]  /*0d80*/  @P0 FADD.FTZ R156, -R117, R168 ;  /* 0x000000a8759c0221 */ /* 0x000fe40000010100 */
[----:B------:R-:W-:Y:S01]  /*0d90*/  @P0 FMUL.FTZ R154, R154, R171 ;  /* 0x000000ab9a9a0220 */ /* 0x000fe20000410000 */
[----:B------:R-:W-:Y:S01]  /*0da0*/  PRMT R171, RZ, 0x7610, R12 ;  /* 0x00007610ffab7816 */ /* 0x000fe2000000000c */
[----:B------:R-:W-:Y:S01]  /*0db0*/  @!P0 FADD.FTZ R166, R168, -R2 ;  /* 0x80000002a8a68221 */ /* 0x000fe20000010000 */
[--C-:B---3--:R-:W-:Y:S01]  /*0dc0*/  PRMT R149, RZ, 0x5410, R28.reuse ;  /* 0x00005410ff957816 */ /* 0x108fe2000000001c */
[C---:B------:R-:W-:Y:S01]  /*0dd0*/  @!P0 FMUL.FTZ R152, R145.reuse, R160 ;  /* 0x000000a091988220 */ /* 0x040fe20000410000 */
[----:B------:R-:W-:Y:S01]  /*0de0*/  PRMT R160, RZ, 0x7610, R28 ;  /* 0x00007610ffa07816 */ /* 0x000fe2000000001c */
[C---:B------:R-:W-:Y:S01]  /*0df0*/  @!P0 FMUL.FTZ R154, R145.reuse, R162 ;  /* 0x000000a2919a8220 */ /* 0x040fe20000410000 */
[--C-:B------:R-:W-:Y:S01]  /*0e00*/  PRMT R159, RZ, 0x7610, R29.reuse ;  /* 0x00007610ff9f7816 */ /* 0x100fe2000000001d */
[----:B------:R-:W-:Y:S01]  /*0e10*/  @P0 FMUL.FTZ R156, R156, R173 ;  /* 0x000000ad9c9c0220 */ /* 0x000fe20000410000 */
[----:B------:R-:W0:Y:S01]  /*0e20*/  @P0 MUFU.RCP R181, R169 ;  /* 0x000000a900b50308 */ /* 0x000e220000001000 */
[----:B------:R-:W-:Y:S01]  /*0e30*/  PRMT R153, RZ, 0x5410, R29 ;  /* 0x00005410ff997816 */ /* 0x000fe2000000001d */
[----:B------:R-:W-:Y:S01]  /*0e40*/  @!P0 FMUL.FTZ R156, R145, R166 ;  /* 0x000000a6919c8220 */ /* 0x000fe20000410000 */
[----:B------:R-:W-:-:S02]  /*0e50*/  PRMT R162, RZ, 0x5410, R30 ;  /* 0x00005410ffa27816 */ /* 0x000fc4000000001e */
[--C-:B------:R-:W-:Y:S02]  /*0e60*/  PRMT R165, RZ, 0x5410, R31.reuse ;  /* 0x00005410ffa57816 */ /* 0x100fe4000000001f */
[----:B------:R-:W-:Y:S01]  /*0e70*/  PRMT R177, RZ, 0x5410, R14 ;  /* 0x00005410ffb17816 */ /* 0x000fe2000000000e */
[----:B------:R-:W1:Y:S01]  /*0e80*/  @P0 MUFU.RCP R183, R171 ;  /* 0x000000ab00b70308 */ /* 0x000e620000001000 */
[----:B------:R-:W-:Y:S01]  /*0e90*/  PRMT R166, RZ, 0x7610, R31 ;  /* 0x00007610ffa67816 */ /* 0x000fe2000000001f */
[----:B------:R-:W-:Y:S01]  /*0ea0*/  FMUL.FTZ R29, R3, R149 ;  /* 0x00000095031d7220 */ /* 0x000fe20000410000 */
[--C-:B------:R-:W-:Y:S01]  /*0eb0*/  PRMT R173, RZ, 0x5410, R13.reuse ;  /* 0x00005410ffad7816 */ /* 0x100fe2000000000d */
[C---:B------:R-:W-:Y:S01]  /*0ec0*/  FADD.FTZ R110, R149.reuse, R110 ;  /* 0x0000006e956e7221 */ /* 0x040fe20000010000 */
[----:B------:R-:W-:Y:S01]  /*0ed0*/  PRMT R175, RZ, 0x7610, R13 ;  /* 0x00007610ffaf7816 */ /* 0x000fe2000000000d */
[----:B------:R-:W-:Y:S02]  /*0ee0*/  FFMA.FTZ R137, R149, R146, R137 ;  /* 0x0000009295897223 */ /* 0x000fe40000010089 */
[----:B------:R-:W-:-:S02]  /*0ef0*/  FMUL.FTZ R28, R151, R160 ;  /* 0x000000a0971c7220 */ /* 0x000fc40000410000 */
[----:B------:R-:W-:Y:S02]  /*0f00*/  FMUL.FTZ R149, R157, R159 ;  /* 0x0000009f9d957220 */ /* 0x000fe40000410000 */
[C---:B------:R-:W-:Y:S02]  /*0f10*/  FADD.FTZ R104, R159.reuse, R104 ;  /* 0x000000689f687221 */ /* 0x040fe40000010000 */
[----:B------:R-:W-:Y:S01]  /*0f20*/  FFMA.FTZ R105, R159, R150, R105 ;  /* 0x000000969f697223 */ /* 0x000fe20000010069 */
[----:B------:R-:W-:Y:S01]  /*0f30*/  PRMT R30, RZ, 0x7610, R30 ;  /* 0x00007610ff1e7816 */ /* 0x000fe2000000001e */
[----:B------:R-:W-:Y:S01]  /*0f40*/  FMUL.FTZ R31, R155, R153 ;  /* 0x000000999b1f7220 */ /* 0x000fe20000410000 */
[----:B------:R-:W3:Y:S01]  /*0f50*/  @P0 MUFU.RCP R159, R177 ;  /* 0x000000b1009f0308 */ /* 0x000ee20000001000 */
[----:B------:R-:W-:Y:S02]  /*0f60*/  FMUL.FTZ R151, R161, R162 ;  /* 0x000000a2a1977220 */ /* 0x000fe40000410000 */
[----:B------:R-:W-:-:S02]  /*0f70*/  @!P0 FADD.FTZ R168, R185, -R2 ;  /* 0x80000002b9a88221 */ /* 0x000fc40000010000 */
[----:B------:R-:W-:Y:S02]  /*0f80*/  FMUL.FTZ R155, R164, R165 ;  /* 0x000000a5a49b7220 */ /* 0x000fe40000410000 */
[C---:B------:R-:W-:Y:S01]  /*0f90*/  FADD.FTZ R98, R165.reuse, R98 ;  /* 0x00000062a5627221 */ /* 0x040fe20000010000 */
[----:B------:R-:W0:Y:S01]  /*0fa0*/  @P0 MUFU.RCP R161, R178 ;  /* 0x000000b200a10308 */ /* 0x000e220000001000 */
[----:B------:R-:W-:Y:S01]  /*0fb0*/  FFMA.FTZ R99, R165, R156, R99 ;  /* 0x0000009ca5637223 */ /* 0x000fe20000010063 */
[--C-:B------:R-:W-:Y:S01]  /*0fc0*/  PRMT R165, RZ, 0x5410, R16.reuse ;  /* 0x00005410ffa57816 */ /* 0x100fe20000000010 */
[----:B------:R-:W-:Y:S01]  /*0fd0*/  FMUL.FTZ R157, R167, R166 ;  /* 0x000000a6a79d7220 */ /* 0x000fe20000410000 */
[--C-:B------:R-:W-:Y:S02]  /*0fe0*/  PRMT R167, RZ, 0x5410, R15.reuse ;  /* 0x00005410ffa77816 */ /* 0x100fe4000000000f */
[----:B------:R-:W-:Y:S02]  /*0ff0*/  PRMT R187, RZ, 0x7610, R16 ;  /* 0x00007610ffbb7816 */ /* 0x000fe40000000010 */
[----:B------:R-:W0:Y:S01]  /*1000*/  @P0 MUFU.RCP R185, R173 ;  /* 0x000000ad00b90308 */ /* 0x000e220000001000 */
[----:B------:R-:W-:Y:S01]  /*1010*/  PRMT R179, RZ, 0x7610, R15 ;  /* 0x00007610ffb37816 */ /* 0x000fe2000000000f */
[C---:B------:R-:W-:Y:S01]  /*1020*/  FADD.FTZ R106, R153.reuse, R106 ;  /* 0x0000006a996a7221 */ /* 0x040fe20000010000 */
[----:B------:R-:W-:Y:S01]  /*1030*/  PRMT R174, RZ, 0x5410, R17 ;  /* 0x00005410ffae7816 */ /* 0x000fe20000000011 */
[----:B------:R-:W-:-:S04]  /*1040*/  FFMA.FTZ R107, R153, R148, R107 ;  /* 0x00000094996b7223 */ /* 0x000fc8000001006b */
[----:B------:R-:W0:Y:S01]  /*1050*/  @P0 MUFU.RCP R3, R175 ;  /* 0x000000af00030308 */ /* 0x000e220000001000 */
[----:B------:R-:W-:Y:S01]  /*1060*/  FMUL.FTZ R153, R163, R30 ;  /* 0x0000001ea3997220 */ /* 0x000fe20000410000 */
[----:B------:R-:W-:Y:S01]  /*1070*/  PRMT R189, RZ, 0x7610, R17 ;  /* 0x00007610ffbd7816 */ /* 0x000fe20000000011 */
[C---:B------:R-:W-:Y:S01]  /*1080*/  FADD.FTZ R100, R30.reuse, R100 ;  /* 0x000000641e647221 */ /* 0x040fe20000010000 */
[--C-:B------:R-:W-:Y:S01]  /*1090*/  PRMT R182, RZ, 0x5410, R18.reuse ;  /* 0x00005410ffb67816 */ /* 0x100fe20000000012 */
[----:B------:R-:W-:Y:S01]  /*10a0*/  FFMA.FTZ R101, R30, R154, R101 ;  /* 0x0000009a1e657223 */ /* 0x000fe20000010065 */
[----:B------:R-:W-:Y:S01]  /*10b0*/  PRMT R191, RZ, 0x7610, R18 ;  /* 0x00007610ffbf7816 */ /* 0x000fe20000000012 */
[----:B------:R-:W-:Y:S01]  /*10c0*/  @!P0 FMUL.FTZ R158, R145, R168 ;  /* 0x000000a8919e8220 */ /* 0x000fe20000410000 */
[----:B------:R-:W0:Y:S01]  /*10d0*/  @P0 MUFU.RCP R163, R167 ;  /* 0x000000a700a30308 */ /* 0x000e220000001000 */
[C---:B------:R-:W-:Y:S02]  /*10e0*/  FADD.FTZ R109, R160.reuse, R109 ;  /* 0x0000006da06d7221 */ /* 0x040fe40000010000 */
[----:B------:R-:W-:-:S02]  /*10f0*/  FFMA.FTZ R108, R160, R147, R108 ;  /* 0x00000093a06c7223 */ /* 0x000fc4000001006c */
[----:B------:R-:W-:Y:S02]  /*1100*/  @P0 FADD.FTZ R30, -R119, R165 ;  /* 0x000000a5771e0221 */ /* 0x000fe40000010100 */
[----:B------:R-:W-:Y:S01]  /*1110*/  @P0 FADD.FTZ R160, -R120, R187 ;  /* 0x000000bb78a00221 */ /* 0x000fe20000010100 */
[----:B------:R-:W3:Y:S01]  /*1120*/  @P0 MUFU.RCP R17, R179 ;  /* 0x000000b300110308 */ /* 0x000ee20000001000 */
[----:B------:R-:W-:Y:S02]  /*1130*/  @!P0 FADD.FTZ R16, R165, -R2 ;  /* 0x80000002a5108221 */ /* 0x000fe40000010000 */
[----:B------:R-:W-:Y:S02]  /*1140*/  @!P0 FADD.FTZ R18, R187, -R2 ;  /* 0x80000002bb128221 */ /* 0x000fe40000010000 */
[C---:B------:R-:W-:Y:S02]  /*1150*/  FADD.FTZ R96, R166.reuse, R96 ;  /* 0x00000060a6607221 */ /* 0x040fe40000010000 */
[----:B------:R-:W-:-:S02]  /*1160*/  FFMA.FTZ R97, R166, R158, R97 ;  /* 0x0000009ea6617223 */ /* 0x000fc40000010061 */
[----:B0-----:R-:W-:Y:S01]  /*1170*/  @P0 FMUL.FTZ R30, R30, R181 ;  /* 0x000000b51e1e0220 */ /* 0x001fe20000410000 */
[----:B------:R-:W-:Y:S01]  /*1180*/  PRMT R184, RZ, 0x5410, R19 ;  /* 0x00005410ffb87816 */ /* 0x000fe20000000013 */
[----:B-1----:R-:W-:Y:S02]  /*1190*/  @P0 FMUL.FTZ R160, R160, R183 ;  /* 0x000000b7a0a00220 */ /* 0x002fe40000410000 */
[----:B------:R-:W-:Y:S02]  /*11a0*/  @P0 FADD.FTZ R166, -R123, R182 ;  /* 0x000000b67ba60221 */ /* 0x000fe40000010100 */
[----:B------:R-:W-:Y:S01]  /*11b0*/  @!P0 FMUL.FTZ R30, R145, R16 ;  /* 0x00000010911e8220 */ /* 0x000fe20000410000 */
[----:B------:R-:W-:Y:S01]  /*11c0*/  PRMT R19, RZ, 0x7610, R19 ;  /* 0x00007610ff137816 */ /* 0x000fe20000000013 */
[C---:B------:R-:W-:Y:S02]  /*11d0*/  FADD.FTZ R102, R162.reuse, R102 ;  /* 0x00000066a2667221 */ /* 0x040fe40000010000 */
[----:B------:R-:W-:-:S02]  /*11e0*/  FFMA.FTZ R103, R162, R152, R103 ;  /* 0x00000098a2677223 */ /* 0x000fc40000010067 */
[----:B------:R-:W-:Y:S02]  /*11f0*/  @P0 FADD.FTZ R168, -R124, R191 ;  /* 0x000000bf7ca80221 */ /* 0x000fe40000010100 */
[----:B------:R-:W-:Y:S02]  /*1200*/  @!P0 FMUL.FTZ R160, R145, R18 ;  /* 0x0000001291a08220 */ /* 0x000fe40000410000 */
[----:B------:R-:W-:Y:S02]  /*1210*/  @!P0 FADD.FTZ R16, R182, -R2 ;  /* 0x80000002b6108221 */ /* 0x000fe40000010000 */
[----:B------:R-:W-:Y:S02]  /*1220*/  @P0 FADD.FTZ R162, -R121, R174 ;  /* 0x000000ae79a20221 */ /* 0x000fe40000010100 */
[----:B------:R-:W-:Y:S02]  /*1230*/  @P0 FADD.FTZ R164, -R122, R189 ;  /* 0x000000bd7aa40221 */ /* 0x000fe40000010100 */
[----:B------:R-:W-:-:S02]  /*1240*/  @!P0 FADD.FTZ R18, R191, -R2 ;  /* 0x80000002bf128221 */ /* 0x000fc40000010000 */
[----:B------:R-:W-:Y:S02]  /*1250*/  @!P0 FADD.FTZ R174, R174, -R2 ;  /* 0x80000002aeae8221 */ /* 0x000fe40000010000 */
[----:B------:R-:W-:Y:S02]  /*1260*/  @!P0 FADD.FTZ R176, R189, -R2 ;  /* 0x80000002bdb08221 */ /* 0x000fe40000010000 */
[----:B---3--:R-:W-:Y:S02]  /*1270*/  @P0 FMUL.FTZ R166, R166, R159 ;  /* 0x0000009fa6a60220 */ /* 0x008fe40000410000 */
[----:B------:R-:W-:Y:S02]  /*1280*/  @P0 FMUL.FTZ R168, R168, R161 ;  /* 0x000000a1a8a80220 */ /* 0x000fe40000410000 */
[----:B------:R-:W-:Y:S01]  /*1290*/  @!P0 FMUL.FTZ R166, R145, R16 ;  /* 0x0000001091a68220 */ /* 0x000fe20000410000 */
[----:B------:R-:W-:Y:S01]  /*12a0*/  PRMT R16, RZ, 0x5410, R33 ;  /* 0x00005410ff107816 */ /* 0x000fe20000000021 */
[----:B------:R-:W-:-:S02]  /*12b0*/  @P0 FMUL.FTZ R162, R162, R185 ;  /* 0x000000b9a2a20220 */ /* 0x000fc40000410000 */
[----:B------:R-:W-:Y:S02]  /*12c0*/  @P0 FMUL.FTZ R164, R164, R3 ;  /* 0x00000003a4a40220 */ /* 0x000fe40000410000 */
[----:B------:R-:W-:Y:S01]  /*12d0*/  @!P0 FMUL.FTZ R168, R145, R18 ;  /* 0x0000001291a88220 */ /* 0x000fe20000410000 */
[----:B------:R-:W-:Y:S01]  /*12e0*/  PRMT R18, RZ, 0x5410, R34 ;  /* 0x00005410ff127816 */ /* 0x000fe20000000022 */
[----:B------:R-:W-:Y:S01]  /*12f0*/  @P0 FADD.FTZ R170, -R125, R184 ;  /* 0x000000b87daa0221 */ /* 0x000fe20000010100 */
[----:B------:R-:W-:Y:S01]  /*1300*/  PRMT R183, RZ, 0x5410, R10 ;  /* 0x00005410ffb77816 */ /* 0x000fe2000000000a */
[----:B------:R-:W-:Y:S02]  /*1310*/  @P0 FADD.FTZ R172, -R126, R19 ;  /* 0x000000137eac0221 */ /* 0x000fe40000010100 */
[C---:B------:R-:W-:Y:S02]  /*1320*/  @!P0 FMUL.FTZ R162, R145.reuse, R174 ;  /* 0x000000ae91a28220 */ /* 0x040fe40000410000 */
[----:B------:R-:W-:Y:S01]  /*1330*/  @!P0 FMUL.FTZ R164, R145, R176 ;  /* 0x000000b091a48220 */ /* 0x000fe20000410000 */
[----:B------:R-:W-:Y:S01]  /*1340*/  PRMT R185, RZ, 0x5410, R11 ;  /* 0x00005410ffb97816 */ /* 0x000fe2000000000b */
[----:B------:R-:W-:Y:S01]  /*1350*/  @!P0 FADD.FTZ R176, R19, -R2 ;  /* 0x8000000213b08221 */ /* 0x000fe20000010000 */
[----:B------:R-:W-:Y:S01]  /*1360*/  PRMT R180, RZ, 0x5410, R8 ;  /* 0x00005410ffb47816 */ /* 0x000fe20000000008 */
[----:B------:R-:W-:-:S02]  /*1370*/  @P0 FMUL.FTZ R170, R170, R163 ;  /* 0x000000a3aaaa0220 */ /* 0x000fc40000410000 */
[----:B------:R-:W-:Y:S02]  /*1380*/  @P0 FMUL.FTZ R172, R172, R17 ;  /* 0x00000011acac0220 */ /* 0x000fe40000410000 */
[----:B------:R-:W-:Y:S02]  /*1390*/  FMUL.FTZ R159, R173, R16 ;  /* 0x00000010ad9f7220 */ /* 0x000fe40000410000 */
[C---:B------:R-:W-:Y:S02]  /*13a0*/  FADD.FTZ R90, R16.reuse, R90 ;  /* 0x0000005a105a7221 */ /* 0x040fe40000010000 */
[----:B------:R-:W-:Y:S02]  /*13b0*/  FFMA.FTZ R91, R16, R162, R91 ;  /* 0x000000a2105b7223 */ /* 0x000fe4000001005b */
[----:B------:R-:W-:Y:S01]  /*13c0*/  @!P0 FMUL.FTZ R172, R145, R176 ;  /* 0x000000b091ac8220 */ /* 0x000fe20000410000 */
[----:B------:R-:W0:Y:S01]  /*13d0*/  @P0 MUFU.RCP R16, R183 ;  /* 0x000000b700100308 */ /* 0x000e220000001000 */
[----:B------:R-:W-:Y:S01]  /*13e0*/  FMUL.FTZ R163, R177, R18 ;  /* 0x00000012b1a37220 */ /* 0x000fe20000410000 */
[----:B------:R-:W-:Y:S01]  /*13f0*/  PRMT R176, RZ, 0x7610, R8 ;  /* 0x00007610ffb07816 */ /* 0x000fe20000000008 */
[----:B------:R-:W-:-:S02]  /*1400*/  FADD.FTZ R82, R18, R82 ;  /* 0x0000005212527221 */ /* 0x000fc40000010000 */
[----:B------:R-:W-:Y:S02]  /*1410*/  FFMA.FTZ R83, R18, R166, R83 ;  /* 0x000000a612537223 */ /* 0x000fe40000010053 */
[----:B------:R-:W-:Y:S01]  /*1420*/  @!P0 FADD.FTZ R174, R184, -R2 ;  /* 0x80000002b8ae8221 */ /* 0x000fe20000010000 */
[----:B------:R-:W1:Y:S01]  /*1430*/  @P0 MUFU.RCP R18, R185 ;  /* 0x000000b900120308 */ /* 0x000e620000001000 */
[----:B------:R-:W-:Y:S02]  /*1440*/  PRMT R17, RZ, 0x7610, R33 ;  /* 0x00007610ff117816 */ /* 0x000fe40000000021 */
[----:B------:R-:W-:Y:S01]  /*1450*/  PRMT R181, RZ, 0x5410, R9 ;  /* 0x00005410ffb57816 */ /* 0x000fe20000000009 */
[----:B------:R-:W-:Y:S01]  /*1460*/  @!P0 FMUL.FTZ R170, R145, R174 ;  /* 0x000000ae91aa8220 */ /* 0x000fe20000410000 */
[----:B------:R-:W-:-:S03]  /*1470*/  PRMT R19, RZ, 0x7610, R34 ;  /* 0x00007610ff137816 */ /* 0x000fc60000000022 */
[----:B------:R-:W3:Y:S01]  /*1480*/  @P0 MUFU.RCP R186, R180 ;  /* 0x000000b400ba0308 */ /* 0x000ee20000001000 */
[----:B------:R-:W-:Y:S02]  /*1490*/  PRMT R3, RZ, 0x5410, R32 ;  /* 0x00005410ff037816 */ /* 0x000fe40000000020 */
[----:B------:R-:W-:Y:S02]  /*14a0*/  PRMT R184, RZ, 0x7610, R10 ;  /* 0x00007610ffb87816 */ /* 0x000fe4000000000a */
[----:B------:R-:W-:-:S03]  /*14b0*/  PRMT R174, RZ, 0x7610, R35 ;  /* 0x00007610ffae7816 */ /* 0x000fc60000000023 */
[----:B------:R-:W0:Y:S01]  /*14c0*/  @P0 MUFU.RCP R188, R176 ;  /* 0x000000b000bc0308 */ /* 0x000e220000001000 */
[----:B----4-:R-:W-:Y:S01]  /*14d0*/  PRMT R189, RZ, 0x5410, R22 ;  /* 0x00005410ffbd7816 */ /* 0x010fe20000000016 */
[----:B------:R-:W-:Y:S01]  /*14e0*/  FMUL.FTZ R161, R175, R17 ;  /* 0x00000011afa17220 */ /* 0x000fe20000410000 */
[----:B------:R-:W-:Y:S01]  /*14f0*/  PRMT R192, RZ, 0x5410, R23 ;  /* 0x00005410ffc07816 */ /* 0x000fe20000000017 */
[C---:B------:R-:W-:Y:S01]  /*1500*/  FADD.FTZ R88, R17.reuse, R88 ;  /* 0x0000005811587221 */ /* 0x040fe20000010000 */
[----:B------:R-:W-:Y:S01]  /*1510*/  PRMT R32, RZ, 0x7610, R32 ;  /* 0x00007610ff207816 */ /* 0x000fe20000000020 */
[----:B------:R-:W-:Y:S02]  /*1520*/  FFMA.FTZ R89, R17, R164, R89 ;  /* 0x000000a411597223 */ /* 0x000fe40000010059 */
[----:B------:R-:W4:Y:S01]  /*1530*/  @P0 MUFU.RCP R190, R181 ;  /* 0x000000b500be0308 */ /* 0x000f220000001000 */
[----:B------:R-:W-:Y:S01]  /*1540*/  FMUL.FTZ R165, R178, R19 ;  /* 0x00000013b2a57220 */ /* 0x000fe20000410000 */
[----:B------:R-:W-:Y:S01]  /*1550*/  PRMT R193, RZ, 0x7610, R23 ;  /* 0x00007610ffc17816 */ /* 0x000fe20000000017 */
[----:B------:R-:W-:Y:S01]  /*1560*/  FMUL.FTZ R33, R169, R3 ;  /* 0x00000003a9217220 */ /* 0x000fe20000410000 */
[----:B------:R-:W-:Y:S01]  /*1570*/  PRMT R178, RZ, 0x5410, R20 ;  /* 0x00005410ffb27816 */ /* 0x000fe20000000014 */
[----:B------:R-:W-:Y:S01]  /*1580*/  FMUL.FTZ R169, R179, R174 ;  /* 0x000000aeb3a97220 */ /* 0x000fe20000410000 */
[----:B------:R-:W-:-:S02]  /*1590*/  PRMT R23, RZ, 0x7610, R11 ;  /* 0x00007610ff177816 */ /* 0x000fc4000000000b */
[----:B------:R-:W0:Y:S01]  /*15a0*/  @P0 MUFU.RCP R17, R184 ;  /* 0x000000b800110308 */ /* 0x000e220000001000 */
[----:B------:R-:W-:Y:S01]  /*15b0*/  PRMT R182, RZ, 0x7610, R9 ;  /* 0x00007610ffb67816 */ /* 0x000fe20000000009 */
[----:B------:R-:W-:Y:S01]  /*15c0*/  @P0 FADD.FTZ R177, -R131, R189 ;  /* 0x000000bd83b10221 */ /* 0x000fe20000010100 */
[----:B------:R-:W-:Y:S01]  /*15d0*/  PRMT R187, RZ, 0x7610, R20 ;  /* 0x00007610ffbb7816 */ /* 0x000fe20000000014 */
[----:B------:R-:W-:Y:S01]  /*15e0*/  @P0 FADD.FTZ R179, -R133, R192 ;  /* 0x000000c085b30221 */ /* 0x000fe20000010100 */
[----:B------:R-:W-:Y:S01]  /*15f0*/  PRMT R34, RZ, 0x5410, R35 ;  /* 0x00005410ff227816 */ /* 0x000fe20000000023 */
[C---:B------:R-:W-:Y:S01]  /*1600*/  FADD.FTZ R80, R19.reuse, R80 ;  /* 0x0000005013507221 */ /* 0x040fe20000010000 */
[----:B------:R-:W-:Y:S01]  /*1610*/  PRMT R20, RZ, 0x5410, R21 ;  /* 0x00005410ff147816 */ /* 0x000fe20000000015 */
[----:B------:R-:W-:Y:S02]  /*1620*/  FFMA.FTZ R81, R19, R168, R81 ;  /* 0x000000a813517223 */ /* 0x000fe40000010051 */
[----:B------:R-:W-:Y:S01]  /*1630*/  FADD.FTZ R94, R3, R94 ;  /* 0x0000005e035e7221 */ /* 0x000fe20000010000 */
[----:B------:R-:W3:Y:S01]  /*1640*/  @P0 MUFU.RCP R19, R23 ;  /* 0x0000001700130308 */ /* 0x000ee20000001000 */
[----:B------:R-:W-:-:S02]  /*1650*/  FFMA.FTZ R95, R3, R30, R95 ;  /* 0x0000001e035f7223 */ /* 0x000fc4000001005f */
[----:B------:R-:W-:Y:S01]  /*1660*/  FMUL.FTZ R35, R171, R32 ;  /* 0x00000020ab237220 */ /* 0x000fe20000410000 */
[----:B------:R-:W-:Y:S01]  /*1670*/  PRMT R191, RZ, 0x7610, R22 ;  /* 0x00007610ffbf7816 */ /* 0x000fe20000000016 */
[----:B------:R-:W-:Y:S02]  /*1680*/  @P0 FADD.FTZ R171, -R127, R178 ;  /* 0x000000b27fab0221 */ /* 0x000fe40000010100 */
[----:B0-----:R-:W-:Y:S01]  /*1690*/  @P0 FMUL.FTZ R177, R177, R16 ;  /* 0x00000010b1b10220 */ /* 0x001fe20000410000 */
[----:B------:R-:W0:Y:S01]  /*16a0*/  @P0 MUFU.RCP R3, R182 ;  /* 0x000000b600030308 */ /* 0x000e220000001000 */
[----:B------:R-:W-:Y:S02]  /*16b0*/  @P0 FADD.FTZ R173, -R128, R187 ;  /* 0x000000bb80ad0221 */ /* 0x000fe40000010100 */
[----:B-1----:R-:W-:Y:S02]  /*16c0*/  @P0 FMUL.FTZ R179, R179, R18 ;  /* 0x00000012b3b30220 */ /* 0x002fe40000410000 */
[----:B------:R-:W-:-:S02]  /*16d0*/  @!P0 FADD.FTZ R16, R178, -R2 ;  /* 0x80000002b2108221 */ /* 0x000fc40000010000 */
[----:B------:R-:W-:Y:S02]  /*16e0*/  @!P0 FADD.FTZ R18, R187, -R2 ;  /* 0x80000002bb128221 */ /* 0x000fe40000010000 */
[----:B------:R-:W-:Y:S02]  /*16f0*/  @P0 FADD.FTZ R175, -R129, R20 ;  /* 0x0000001481af0221 */ /* 0x000fe40000010100 */
[----:B---3--:R-:W-:Y:S02]  /*1700*/  @P0 FMUL.FTZ R171, R171, R186 ;  /* 0x000000baabab0220 */ /* 0x008fe40000410000 */
[----:B------:R-:W-:Y:S02]  /*1710*/  FMUL.FTZ R167, R167, R34 ;  /* 0x00000022a7a77220 */ /* 0x000fe40000410000 */
[C---:B------:R-:W-:Y:S02]  /*1720*/  FADD.FTZ R78, R34.reuse, R78 ;  /* 0x0000004e224e7221 */ /* 0x040fe40000010000 */
[----:B------:R-:W-:-:S02]  /*1730*/  FFMA.FTZ R79, R34, R170, R79 ;  /* 0x000000aa224f7223 */ /* 0x000fc4000001004f */
[----:B------:R-:W-:Y:S02]  /*1740*/  @P0 FMUL.FTZ R173, R173, R188 ;  /* 0x000000bcadad0220 */ /* 0x000fe40000410000 */
[----:B------:R-:W-:Y:S02]  /*1750*/  @!P0 FADD.FTZ R20, R20, -R2 ;  /* 0x8000000214148221 */ /* 0x000fe40000010000 */
[----:B------:R-:W-:Y:S01]  /*1760*/  @!P0 FMUL.FTZ R171, R145, R16 ;  /* 0x0000001091ab8220 */ /* 0x000fe20000410000 */
[----:B------:R-:W-:Y:S01]  /*1770*/  PRMT R21, RZ, 0x7610, R21 ;  /* 0x00007610ff157816 */ /* 0x000fe20000000015 */
[----:B------:R-:W-:Y:S02]  /*1780*/  @P0 FADD.FTZ R34, -R132, R191 ;  /* 0x000000bf84220221 */ /* 0x000fe40000010100 */
[----:B------:R-:W-:Y:S02]  /*1790*/  @!P0 FMUL.FTZ R173, R145, R18 ;  /* 0x0000001291ad8220 */ /* 0x000fe40000410000 */
[----:B------:R-:W-:-:S02]  /*17a0*/  @!P0 FADD.FTZ R16, R189, -R2 ;  /* 0x80000002bd108221 */ /* 0x000fc40000010000 */
[----:B------:R-:W-:Y:S02]  /*17b0*/  @!P0 FADD.FTZ R18, R191, -R2 ;  /* 0x80000002bf128221 */ /* 0x000fe40000010000 */
[----:B----4-:R-:W-:Y:S02]  /*17c0*/  @P0 FMUL.FTZ R175, R175, R190 ;  /* 0x000000beafaf0220 */ /* 0x010fe40000410000 */
[----:B------:R-:W-:Y:S02]  /*17d0*/  @!P0 FMUL.FTZ R175, R145, R20 ;  /* 0x0000001491af8220 */ /* 0x000fe40000410000 */
[C---:B------:R-:W-:Y:S02]  /*17e0*/  FADD.FTZ R76, R174.reuse, R76 ;  /* 0x0000004cae4c7221 */ /* 0x040fe40000010000 */
[----:B------:R-:W-:Y:S02]  /*17f0*/  FFMA.FTZ R77, R174, R172, R77 ;  /* 0x000000acae4d7223 */ /* 0x000fe4000001004d */
[----:B------:R-:W-:-:S02]  /*1800*/  @P0 FMUL.FTZ R34, R34, R17 ;  /* 0x0000001122220220 */ /* 0x000fc40000410000 */
[----:B------:R-:W-:Y:S02]  /*1810*/  @!P0 FADD.FTZ R20, R192, -R2 ;  /* 0x80000002c0148221 */ /* 0x000fe40000010000 */
[----:B------:R-:W-:Y:S01]  /*1820*/  @!P0 FMUL.FTZ R177, R145, R16 ;  /* 0x0000001091b18220 */ /* 0x000fe20000410000 */
[----:B------:R-:W-:Y:S01]  /*1830*/  PRMT R16, RZ, 0x7610, R36 ;  /* 0x00007610ff107816 */ /* 0x000fe20000000024 */
[C---:B------:R-:W-:Y:S02]  /*1840*/  FADD.FTZ R92, R32.reuse, R92 ;  /* 0x0000005c205c7221 */ /* 0x040fe40000010000 */
[----:B------:R-:W-:Y:S02]  /*1850*/  FFMA.FTZ R93, R32, R160, R93 ;  /* 0x000000a0205d7223 */ /* 0x000fe4000001005d */
[----:B------:R-:W-:Y:S02]  /*1860*/  @P0 FADD.FTZ R174, -R134, R193 ;  /* 0x000000c186ae0221 */ /* 0x000fe40000010100 */
[----:B------:R-:W-:Y:S01]  /*1870*/  @!P0 FMUL.FTZ R34, R145, R18 ;  /* 0x0000001291228220 */ /* 0x000fe20000410000 */
[----:B------:R-:W-:Y:S01]  /*1880*/  PRMT R18, RZ, 0x5410, R37 ;  /* 0x00005410ff127816 */ /* 0x000fe20000000025 */
[----:B------:R-:W-:-:S02]  /*1890*/  @P0 FADD.FTZ R32, -R130, R21 ;  /* 0x0000001582200221 */ /* 0x000fc40000010100 */
[----:B------:R-:W-:Y:S01]  /*18a0*/  @!P0 FADD.FTZ R22, R21, -R2 ;  /* 0x8000000215168221 */ /* 0x000fe20000010000 */
[--C-:B------:R-:W-:Y:S01]  /*18b0*/  PRMT R21, RZ, 0x7610, R38.reuse ;  /* 0x00007610ff157816 */ /* 0x100fe20000000026 */
[----:B------:R-:W-:Y:S01]  /*18c0*/  @!P0 FMUL.FTZ R179, R145, R20 ;  /* 0x0000001491b38220 */ /* 0x000fe20000410000 */
[----:B------:R-:W-:Y:S01]  /*18d0*/  PRMT R20, RZ, 0x5410, R38 ;  /* 0x00005410ff147816 */ /* 0x000fe20000000026 */
[----:B------:R-:W-:Y:S01]  /*18e0*/  @P0 FMUL.FTZ R174, R174, R19 ;  /* 0x00000013aeae0220 */ /* 0x000fe20000410000 */
[----:B------:R-:W-:Y:S01]  /*18f0*/  PRMT R19, RZ, 0x7610, R37 ;  /* 0x00007610ff137816 */ /* 0x000fe20000000025 */
[----:B0-----:R-:W-:Y:S02]  /*1900*/  @P0 FMUL.FTZ R32, R32, R3 ;  /* 0x0000000320200220 */ /* 0x001fe40000410000 */
[----:B------:R-:W-:Y:S02]  /*1910*/  FMUL.FTZ R38, R176, R16 ;  /* 0x00000010b0267220 */ /* 0x000fe40000410000 */
[----:B------:R-:W-:-:S02]  /*1920*/  @!P0 FMUL.FTZ R32, R145, R22 ;  /* 0x0000001691208220 */ /* 0x000fc40000410000 */
[----:B------:R-:W-:Y:S02]  /*1930*/  FMUL.FTZ R176, R181, R18 ;  /* 0x00000012b5b07220 */ /* 0x000fe40000410000 */
[C---:B------:R-:W-:Y:S02]  /*1940*/  FADD.FTZ R62, R18.reuse, R62 ;  /* 0x0000003e123e7221 */ /* 0x040fe40000010000 */
[----:B------:R-:W-:Y:S01]  /*1950*/  FFMA.FTZ R46, R18, R175, R46 ;  /* 0x000000af122e7223 */ /* 0x000fe2000001002e */
[----:B------:R-:W-:Y:S01]  /*1960*/  PRMT R18, RZ, 0x7610, R5 ;  /* 0x00007610ff127816 */ /* 0x000fe20000000005 */
[----:B------:R-:W-:Y:S01]  /*1970*/  FMUL.FTZ R37, R182, R19 ;  /* 0x00000013b6257220 */ /* 0x000fe20000410000 */
[----:B------:R-:W-:Y:S01]  /*1980*/  PRMT R17, RZ, 0x5410, R36 ;  /* 0x00005410ff117816 */ /* 0x000fe20000000024 */
[C---:B------:R-:W-:Y:S02]  /*1990*/  FADD.FTZ R61, R19.reuse, R61 ;  /* 0x0000003d133d7221 */ /* 0x040fe40000010000 */
[----:B------:R-:W-:-:S02]  /*19a0*/  FFMA.FTZ R45, R19, R32, R45 ;  /* 0x00000020132d7223 */ /* 0x000fc4000001002d */
[----:B------:R-:W0:Y:S01]  /*19b0*/  @P0 MUFU.RCP R19, R18 ;  /* 0x0000001200130308 */ /* 0x000e220000001000 */
[----:B------:R-:W-:Y:S02]  /*19c0*/  FMUL.FTZ R36, R180, R17 ;  /* 0x00000011b4247220 */ /* 0x000fe40000410000 */
[C---:B------:R-:W-:Y:S02]  /*19d0*/  FADD.FTZ R60, R17.reuse, R60 ;  /* 0x0000003c113c7221 */ /* 0x040fe40000010000 */
[----:B------:R-:W-:Y:S01]  /*19e0*/  FFMA.FTZ R44, R17, R171, R44 ;  /* 0x000000ab112c7223 */ /* 0x000fe2000001002c */
[----:B------:R-:W-:Y:S01]  /*19f0*/  PRMT R17, RZ, 0x5410, R5 ;  /* 0x00005410ff117816 */ /* 0x000fe20000000005 */
[----:B------:R-:W-:Y:S01]  /*1a00*/  @!P0 FADD.FTZ R22, R193, -R2 ;  /* 0x80000002c1168221 */ /* 0x000fe20000010000 */
[----:B-----5:R-:W-:Y:S02]  /*1a10*/  PRMT R191, RZ, 0x7610, R25 ;  /* 0x00007610ffbf7816 */ /* 0x020fe40000000019 */
[----:B------:R-:W1:Y:S01]  /*1a20*/  @P0 MUFU.RCP R182, R17 ;  /* 0x0000001100b60308 */ /* 0x000e620000001000 */
[----:B------:R-:W-:Y:S01]  /*1a30*/  PRMT R187, RZ, 0x7610, R6 ;  /* 0x00007610ffbb7816 */ /* 0x000fe20000000006 */
[----:B------:R-:W-:Y:S01]  /*1a40*/  @!P0 FMUL.FTZ R174, R145, R22 ;  /* 0x0000001691ae8220 */ /* 0x000fe20000410000 */
[----:B------:R-:W-:Y:S01]  /*1a50*/  PRMT R22, RZ, 0x5410, R39 ;  /* 0x00005410ff167816 */ /* 0x000fe20000000027 */
[C---:B------:R-:W-:Y:S01]  /*1a60*/  FADD.FTZ R63, R21.reuse, R63 ;  /* 0x0000003f153f7221 */ /* 0x040fe20000010000 */
[----:B------:R-:W-:Y:S01]  /*1a70*/  PRMT R186, RZ, 0x7610, R39 ;  /* 0x00007610ffba7816 */ /* 0x000fe20000000027 */
[----:B------:R-:W-:Y:S01]  /*1a80*/  FMUL.FTZ R39, R184, R21 ;  /* 0x00000015b8277220 */ /* 0x000fe20000410000 */
[--C-:B------:R-:W-:Y:S01]  /*1a90*/  PRMT R194, RZ, 0x5410, R26.reuse ;  /* 0x00005410ffc27816 */ /* 0x100fe2000000001a */
[----:B------:R-:W-:Y:S01]  /*1aa0*/  FFMA.FTZ R47, R21, R34, R47 ;  /* 0x00000022152f7223 */ /* 0x000fe2000001002f */
[----:B------:R-:W-:Y:S01]  /*1ab0*/  PRMT R193, RZ, 0x7610, R26 ;  /* 0x00007610ffc17816 */ /* 0x000fe2000000001a */
[----:B------:R-:W-:Y:S01]  /*1ac0*/  @P0 FADD.FTZ R26, -R140, R191 ;  /* 0x000000bf8c1a0221 */ /* 0x000fe20000010100 */
[----:B------:R-:W3:Y:S01]  /*1ad0*/  @P0 MUFU.RCP R21, R187 ;  /* 0x000000bb00150308 */ /* 0x000ee20000001000 */
[----:B------:R-:W-:Y:S01]  /*1ae0*/  PRMT R190, RZ, 0x5410, R25 ;  /* 0x00005410ffbe7816 */ /* 0x000fe20000000019 */
[----:B------:R-:W-:-:S02]  /*1af0*/  FMUL.FTZ R180, R185, R22 ;  /* 0x00000016b9b47220 */ /* 0x000fc40000410000 */
[----:B0-----:R-:W-:Y:S02]  /*1b00*/  @P0 FMUL.FTZ R26, R26, R19 ;  /* 0x000000131a1a0220 */ /* 0x001fe40000410000 */
[C---:B------:R-:W-:Y:S02]  /*1b10*/  FADD.FTZ R66, R22.reuse, R66 ;  /* 0x0000004216427221 */ /* 0x040fe40000010000 */
[----:B------:R-:W-:Y:S02]  /*1b20*/  FFMA.FTZ R50, R22, R179, R50 ;  /* 0x000000b316327223 */ /* 0x000fe40000010032 */
[----:B------:R-:W-:Y:S01]  /*1b30*/  FADD.FTZ R19, RZ, R29 ;  /* 0x0000001dff137221 */ /* 0x000fe20000010000 */
[--C-:B------:R-:W-:Y:S01]  /*1b40*/  PRMT R198, RZ, 0x5410, R27.reuse ;  /* 0x00005410ffc67816 */ /* 0x100fe2000000001b */
[----:B------:R-:W-:Y:S01]  /*1b50*/  FFMA.FTZ R22, R29, R146, RZ ;  /* 0x000000921d167223 */ /* 0x000fe200000100ff */
[----:B------:R-:W-:Y:S01]  /*1b60*/  PRMT R195, RZ, 0x7610, R27 ;  /* 0x00007610ffc37816 */ /* 0x000fe2000000001b */
[----:B------:R-:W-:-:S02]  /*1b70*/  @P0 FADD.FTZ R27, -R139, R190 ;  /* 0x000000be8b1b0221 */ /* 0x000fc40000010100 */
[----:B------:R-:W-:Y:S02]  /*1b80*/  FADD.FTZ R184, R19, R28 ;  /* 0x0000001c13b87221 */ /* 0x000fe40000010000 */
[----:B------:R-:W-:Y:S02]  /*1b90*/  FFMA.FTZ R22, R28, R147, R22 ;  /* 0x000000931c167223 */ /* 0x000fe40000010016 */
[----:B-1----:R-:W-:Y:S02]  /*1ba0*/  @P0 FMUL.FTZ R27, R27, R182 ;  /* 0x000000b61b1b0220 */ /* 0x002fe40000410000 */
[----:B------:R-:W-:Y:S02]  /*1bb0*/  @P0 FADD.FTZ R182, -R142, R193 ;  /* 0x000000c18eb60221 */ /* 0x000fe40000010100 */
[----:B------:R-:W-:Y:S02]  /*1bc0*/  FADD.FTZ R184, R184, R31 ;  /* 0x0000001fb8b87221 */ /* 0x000fe40000010000 */
[----:B------:R-:W-:-:S02]  /*1bd0*/  FFMA.FTZ R22, R31, R148, R22 ;  /* 0x000000941f167223 */ /* 0x000fc40000010016 */
[----:B---3--:R-:W-:Y:S02]  /*1be0*/  @P0 FMUL.FTZ R182, R182, R21 ;  /* 0x00000015b6b60220 */ /* 0x008fe40000410000 */
[----:B------:R-:W-:Y:S02]  /*1bf0*/  FADD.FTZ R184, R184, R149 ;  /* 0x00000095b8b87221 */ /* 0x000fe40000010000 */
[----:B------:R-:W-:Y:S02]  /*1c00*/  FFMA.FTZ R21, R149, R150, R22 ;  /* 0x0000009695157223 */ /* 0x000fe40000010016 */
[C---:B------:R-:W-:Y:S02]  /*1c10*/  FADD.FTZ R59, R16.reuse, R59 ;  /* 0x0000003b103b7221 */ /* 0x040fe40000010000 */
[----:B------:R-:W-:Y:S01]  /*1c20*/  FFMA.FTZ R0, R16, R173, R0 ;  /* 0x000000ad10007223 */ /* 0x000fe20000010000 */
[----:B------:R-:W-:Y:S01]  /*1c30*/  PRMT R16, RZ, 0x7610, R4 ;  /* 0x00007610ff107816 */ /* 0x000fe20000000004 */
[----:B------:R-:W-:-:S02]  /*1c40*/  FADD.FTZ R184, R184, R151 ;  /* 0x00000097b8b87221 */ /* 0x000fc40000010000 */
[----:B------:R-:W-:Y:S01]  /*1c50*/  FFMA.FTZ R21, R151, R152, R21 ;  /* 0x0000009897157223 */ /* 0x000fe20000010015 */
[----:B------:R-:W0:Y:S01]  /*1c60*/  @P0 MUFU.RCP R189, R16 ;  /* 0x0000001000bd0308 */ /* 0x000e220000001000 */
[----:B------:R-:W-:Y:S02]  /*1c70*/  FADD.FTZ R184, R184, R153 ;  /* 0x00000099b8b87221 */ /* 0x000fe40000010000 */
[----:B------:R-:W-:Y:S02]  /*1c80*/  FFMA.FTZ R21, R153, R154, R21 ;  /* 0x0000009a99157223 */ /* 0x000fe40000010015 */
[----:B------:R-:W-:Y:S02]  /*1c90*/  FADD.FTZ R184, R184, R155 ;  /* 0x0000009bb8b87221 */ /* 0x000fe40000010000 */
[----:B------:R-:W-:Y:S01]  /*1ca0*/  FFMA.FTZ R21, R155, R156, R21 ;  /* 0x0000009c9b157223 */ /* 0x000fe20000010015 */
[----:B------:R-:W-:Y:S01]  /*1cb0*/  PRMT R185, RZ, 0x7610, R24 ;  /* 0x00007610ffb97816 */ /* 0x000fe20000000018 */
[----:B------:R-:W-:-:S02]  /*1cc0*/  FADD.FTZ R202, R184, R157 ;  /* 0x0000009db8ca7221 */ /* 0x000fc40000010000 */
[----:B------:R-:W-:Y:S02]  /*1cd0*/  FFMA.FTZ R21, R157, R158, R21 ;  /* 0x0000009e9d157223 */ /* 0x000fe40000010015 */
[----:B------:R-:W-:Y:S01]  /*1ce0*/  FMUL.FTZ R181, R23, R186 ;  /* 0x000000ba17b57220 */ /* 0x000fe20000410000 */
[----:B------:R-:W-:Y:S01]  /*1cf0*/  PRMT R23, RZ, 0x5410, R24 ;  /* 0x00005410ff177816 */ /* 0x000fe20000000018 */
[C---:B------:R-:W-:Y:S02]  /*1d00*/  FADD.FTZ R65, R186.reuse, R65 ;  /* 0x00000041ba417221 */ /* 0x040fe40000010000 */
[----:B------:R-:W-:Y:S01]  /*1d10*/  FFMA.FTZ R49, R186, R174, R49 ;  /* 0x000000aeba317223 */ /* 0x000fe20000010031 */
[----:B------:R-:W-:Y:S01]  /*1d20*/  PRMT R186, RZ, 0x5410, R6 ;  /* 0x00005410ffba7816 */ /* 0x000fe20000000006 */
[----:B------:R-:W-:Y:S02]  /*1d30*/  FADD.FTZ R202, R202, R33 ;  /* 0x00000021caca7221 */ /* 0x000fe40000010000 */
[----:B------:R-:W-:-:S02]  /*1d40*/  @P0 FADD.FTZ R24, -R138, R185 ;  /* 0x000000b98a180221 */ /* 0x000fc40000010100 */
[----:B------:R-:W-:Y:S01]  /*1d50*/  FFMA.FTZ R21, R33, R30, R21 ;  /* 0x0000001e21157223 */ /* 0x000fe20000010015 */
[----:B------:R-:W-:Y:S01]  /*1d60*/  PRMT R3, RZ, 0x5410, R4 ;  /* 0x00005410ff037816 */ /* 0x000fe20000000004 */
[----:B------:R-:W-:Y:S02]  /*1d70*/  FMUL.FTZ R178, R183, R20 ;  /* 0x00000014b7b27220 */ /* 0x000fe40000410000 */
[C---:B------:R-:W-:Y:S02]  /*1d80*/  FADD.FTZ R64, R20.reuse, R64 ;  /* 0x0000004014407221 */ /* 0x040fe40000010000 */
[----:B------:R-:W-:Y:S02]  /*1d90*/  FFMA.FTZ R48, R20, R177, R48 ;  /* 0x000000b114307223 */ /* 0x000fe40000010030 */
[----:B------:R-:W-:Y:S01]  /*1da0*/  FADD.FTZ R202, R202, R35 ;  /* 0x00000023caca7221 */ /* 0x000fe20000010000 */
[----:B------:R-:W1:Y:S01]  /*1db0*/  @P0 MUFU.RCP R20, R186 ;  /* 0x000000ba00140308 */ /* 0x000e620000001000 */
[----:B0-----:R-:W-:Y:S01]  /*1dc0*/  @P0 FMUL.FTZ R24, R24, R189 ;  /* 0x000000bd18180220 */ /* 0x001fe20000410000 */
[----:B------:R-:W-:Y:S01]  /*1dd0*/  PRMT R189, RZ, 0x7610, R7 ;  /* 0x00007610ffbd7816 */ /* 0x000fe20000000007 */
[----:B------:R-:W-:-:S02]  /*1de0*/  FFMA.FTZ R21, R35, R160, R21 ;  /* 0x000000a023157223 */ /* 0x000fc40000010015 */
[----:B------:R-:W-:Y:S02]  /*1df0*/  FADD.FTZ R202, R202, R159 ;  /* 0x0000009fcaca7221 */ /* 0x000fe40000010000 */
[----:B------:R-:W-:Y:S01]  /*1e00*/  FFMA.FTZ R21, R159, R162, R21 ;  /* 0x000000a29f157223 */ /* 0x000fe20000010015 */
[----:B------:R-:W0:Y:S01]  /*1e10*/  @P0 MUFU.RCP R188, R3 ;  /* 0x0000000300bc0308 */ /* 0x000e220000001000 */
[----:B------:R-:W-:Y:S02]  /*1e20*/  FADD.FTZ R202, R202, R161 ;  /* 0x000000a1caca7221 */ /* 0x000fe40000010000 */
[----:B------:R-:W-:-:S05]  /*1e30*/  FFMA.FTZ R21, R161, R164, R21 ;  /* 0x000000a4a1157223 */ /* 0x000fca0000010015 */
[----:B------:R-:W3:Y:S01]  /*1e40*/  @P0 MUFU.RCP R19, R189 ;  /* 0x000000bd00130308 */ /* 0x000ee20000001000 */
[----:B------:R-:W-:Y:S02]  /*1e50*/  FADD.FTZ R202, R202, R163 ;  /* 0x000000a3caca7221 */ /* 0x000fe40000010000 */
[----:B------:R-:W-:Y:S02]  /*1e60*/  @P0 FADD.FTZ R183, -R141, R194 ;  /* 0x000000c28db70221 */ /* 0x000fe40000010100 */
[----:B------:R-:W-:Y:S02]  /*1e70*/  FFMA.FTZ R21, R163, R166, R21 ;  /* 0x000000a6a3157223 */ /* 0x000fe40000010015 */
[----:B------:R-:W-:Y:S02]  /*1e80*/  @!P0 FADD.FTZ R22, R185, -R2 ;  /* 0x80000002b9168221 */ /* 0x000fe40000010000 */
[----:B------:R-:W-:Y:S02]  /*1e90*/  FADD.FTZ R202, R202, R165 ;  /* 0x000000a5caca7221 */ /* 0x000fe40000010000 */
[----:B------:R-:W-:-:S02]  /*1ea0*/  @P0 FADD.FTZ R25, -R136, R23 ;  /* 0x0000001788190221 */ /* 0x000fc40000010100 */
[----:B-1----:R-:W-:Y:S02]  /*1eb0*/  @P0 FMUL.FTZ R183, R183, R20 ;  /* 0x00000014b7b70220 */ /* 0x002fe40000410000 */
[----:B------:R-:W-:Y:S02]  /*1ec0*/  @P0 FADD.FTZ R185, -R143, R198 ;  /* 0x000000c68fb90221 */ /* 0x000fe40000010100 */
[----:B------:R-:W-:Y:S02]  /*1ed0*/  FFMA.FTZ R21, R165, R168, R21 ;  /* 0x000000a8a5157223 */ /* 0x000fe40000010015 */
[----:B------:R-:W-:Y:S02]  /*1ee0*/  @!P0 FADD.FTZ R20, R23, -R2 ;  /* 0x8000000217148221 */ /* 0x000fe40000010000 */
[----:B------:R-:W-:Y:S02]  /*1ef0*/  @!P0 FADD.FTZ R190, R190, -R2 ;  /* 0x80000002bebe8221 */ /* 0x000fe40000010000 */
[----:B------:R-:W-:-:S02]  /*1f00*/  @!P0 FADD.FTZ R192, R191, -R2 ;  /* 0x80000002bfc08221 */ /* 0x000fc40000010000 */
[----:B------:R-:W-:Y:S02]  /*1f10*/  @!P0 FADD.FTZ R194, R194, -R2 ;  /* 0x80000002c2c28221 */ /* 0x000fe40000010000 */
[----:B------:R-:W-:Y:S02]  /*1f20*/  @!P0 FADD.FTZ R196, R193, -R2 ;  /* 0x80000002c1c48221 */ /* 0x000fe40000010000 */
[----:B------:R-:W-:Y:S02]  /*1f30*/  @!P0 FADD.FTZ R198, R198, -R2 ;  /* 0x80000002c6c68221 */ /* 0x000fe40000010000 */
[----:B------:R-:W-:Y:S02]  /*1f40*/  @P0 FADD.FTZ R184, -R144, R195 ;  /* 0x000000c390b80221 */ /* 0x000fe40000010100 */
[----:B------:R-:W-:Y:S02]  /*1f50*/  @!P0 FADD.FTZ R2, R195, -R2 ;  /* 0x80000002c3028221 */ /* 0x000fe40000010000 */
[----:B------:R-:W-:-:S02]  /*1f60*/  @!P0 FMUL.FTZ R24, R145, R22 ;  /* 0x0000001691188220 */ /* 0x000fc40000410000 */
[----:B------:R-:W-:Y:S02]  /*1f70*/  FADD.FTZ R202, R202, R167 ;  /* 0x000000a7caca7221 */ /* 0x000fe40000010000 */
[----:B0-----:R-:W-:Y:S02]  /*1f80*/  @P0 FMUL.FTZ R25, R25, R188 ;  /* 0x000000bc19190220 */ /* 0x001fe40000410000 */
[----:B------:R-:W-:Y:S01]  /*1f90*/  FFMA.FTZ R22, R167, R170, R21 ;  /* 0x000000aaa7167223 */ /* 0x000fe20000010015 */
[----:B--2---:R-:W-:Y:S01]  /*1fa0*/  PRMT R21, RZ, 0x7610, R41 ;  /* 0x00007610ff157816 */ /* 0x004fe20000000029 */
[----:B---3--:R-:W-:Y:S02]  /*1fb0*/  @P0 FMUL.FTZ R184, R184, R19 ;  /* 0x00000013b8b80220 */ /* 0x008fe40000410000 */
[----:B------:R-:W-:Y:S01]  /*1fc0*/  @!P0 FMUL.FTZ R25, R145, R20 ;  /* 0x0000001491198220 */ /* 0x000fe20000410000 */
[----:B------:R-:W-:Y:S01]  /*1fd0*/  PRMT R20, RZ, 0x5410, R41 ;  /* 0x00005410ff147816 */ /* 0x000fe20000000029 */
[----:B------:R-:W-:Y:S01]  /*1fe0*/  @!P0 FMUL.FTZ R184, R145, R2 ;  /* 0x0000000291b88220 */ /* 0x000fe20000410000 */
[--C-:B------:R-:W-:Y:S01]  /*1ff0*/  PRMT R2, RZ, 0x5410, R40.reuse ;  /* 0x00005410ff027816 */ /* 0x100fe20000000028 */
[----:B------:R-:W-:Y:S01]  /*2000*/  FADD.FTZ R41, R202, R169 ;  /* 0x000000a9ca297221 */ /* 0x000fe20000010000 */
[----:B------:R-:W-:Y:S01]  /*2010*/  PRMT R19, RZ, 0x7610, R40 ;  /* 0x00007610ff137816 */ /* 0x000fe20000000028 */
[----:B------:R-:W-:-:S02]  /*2020*/  FFMA.FTZ R40, R169, R172, R22 ;  /* 0x000000aca9287223 */ /* 0x000fc40000010016 */
[----:B------:R-:W-:Y:S02]  /*2030*/  FADD.FTZ R41, R41, R36 ;  /* 0x0000002429297221 */ /* 0x000fe40000010000 */
[----:B------:R-:W-:Y:S01]  /*2040*/  FFMA.FTZ R40, R36, R171, R40 ;  /* 0x000000ab24287223 */ /* 0x000fe20000010028 */
[----:B------:R-:W-:Y:S01]  /*2050*/  PRMT R23, RZ, 0x5410, R42 ;  /* 0x00005410ff177816 */ /* 0x000fe2000000002a */
        /* <DEDUP_REMOVED lines=12> */
[----:B------:R-:W-:Y:S02]  /*2120*/  FFMA.FTZ R3, R178, R177, R42 ;  /* 0x000000b1b2037223 */ /* 0x000fe4000001002a */
[----:B------:R-:W-:Y:S02]  /*2130*/  FMUL.FTZ R42, R17, R20 ;  /* 0x00000014112a7220 */ /* 0x000fe40000410000 */
[----:B------:R-:W-:Y:S02]  /*2140*/  FADD.FTZ R17, R2, R39 ;  /* 0x0000002702117221 */ /* 0x000fe40000010000 */
[----:B------:R-:W-:Y:S02]  /*2150*/  FFMA.FTZ R3, R39, R34, R3 ;  /* 0x0000002227037223 */ /* 0x000fe40000010003 */
[----:B------:R-:W-:-:S02]  /*2160*/  FADD.FTZ R2, R17, R180 ;  /* 0x000000b411027221 */ /* 0x000fc40000010000 */
[----:B------:R-:W-:Y:S02]  /*2170*/  FFMA.FTZ R3, R180, R179, R3 ;  /* 0x000000b3b4037223 */ /* 0x000fe40000010003 */
[----:B------:R-:W-:Y:S02]  /*2180*/  FADD.FTZ R17, R2, R181 ;  /* 0x000000b502117221 */ /* 0x000fe40000010000 */
[----:B------:R-:W-:Y:S01]  /*2190*/  FFMA.FTZ R3, R181, R174, R3 ;  /* 0x000000aeb5037223 */ /* 0x000fe20000010003 */
[----:B------:R-:W-:Y:S01]  /*21a0*/  PRMT R188, RZ, 0x5410, R7 ;  /* 0x00005410ffbc7816 */ /* 0x000fe20000000007 */
[----:B------:R-:W-:Y:S02]  /*21b0*/  FMUL.FTZ R41, R16, R19 ;  /* 0x0000001310297220 */ /* 0x000fe40000410000 */
[----:B------:R-:W-:Y:S02]  /*21c0*/  FADD.FTZ R2, R17, R40 ;  /* 0x0000002811027221 */ /* 0x000fe40000010000 */
[----:B------:R-:W-:Y:S01]  /*21d0*/  FFMA.FTZ R3, R40, R25, R3 ;  /* 0x0000001928037223 */ /* 0x000fe20000010003 */
[----:B------:R-:W0:Y:S01]  /*21e0*/  @P0 MUFU.RCP R200, R188 ;  /* 0x000000bc00c80308 */ /* 0x000e220000001000 */
[----:B------:R-:W-:-:S02]  /*21f0*/  @!P0 FMUL.FTZ R27, R145, R190 ;  /* 0x000000be911b8220 */ /* 0x000fc40000410000 */
[----:B------:R-:W-:Y:S02]  /*2200*/  FADD.FTZ R17, R2, R41 ;  /* 0x0000002902117221 */ /* 0x000fe40000010000 */
[----:B------:R-:W-:Y:S01]  /*2210*/  FFMA.FTZ R3, R41, R24, R3 ;  /* 0x0000001829037223 */ /* 0x000fe20000010003 */
[--C-:B------:R-:W-:Y:S01]  /*2220*/  PRMT R191, RZ, 0x5410, R43.reuse ;  /* 0x00005410ffbf7816 */ /* 0x100fe2000000002b */
[----:B------:R-:W-:Y:S01]  /*2230*/  FADD.FTZ R2, R17, R42 ;  /* 0x0000002a11027221 */ /* 0x000fe20000010000 */
[----:B------:R-:W-:Y:S01]  /*2240*/  PRMT R190, RZ, 0x7610, R43 ;  /* 0x00007610ffbe7816 */ /* 0x000fe2000000002b */
[----:B------:R-:W-:Y:S02]  /*2250*/  FMUL.FTZ R43, R18, R21 ;  /* 0x00000015122b7220 */ /* 0x000fe40000410000 */
[----:B------:R-:W-:Y:S02]  /*2260*/  FFMA.FTZ R3, R42, R27, R3 ;  /* 0x0000001b2a037223 */ /* 0x000fe40000010003 */
        /* <DEDUP_REMOVED lines=8> */
[----:B0-----:R-:W-:Y:S01]  /*22f0*/  @P0 FMUL.FTZ R185, R185, R200 ;  /* 0x000000c8b9b90220 */ /* 0x001fe20000410000 */
[----:B------:R-:W-:Y:S01]  /*2300*/  SHF.R.U32.HI R16, RZ, 0x5, R75 ;  /* 0x00000005ff107819 */ /* 0x000fe2000001164b */
[----:B------:R-:W-:Y:S02]  /*2310*/  @!P0 FMUL.FTZ R185, R145, R198 ;  /* 0x000000c691b98220 */ /* 0x000fe40000410000 */
[----:B------:R-:W-:Y:S02]  /*2320*/  FMUL.FTZ R188, R188, R191 ;  /* 0x000000bfbcbc7220 */ /* 0x000fe40000410000 */
[----:B------:R-:W-:Y:S02]  /*2330*/  FADD.FTZ R17, R2, R187 ;  /* 0x000000bb02117221 */ /* 0x000fe40000010000 */
[----:B------:R-:W-:-:S02]  /*2340*/  FFMA.FTZ R3, R187, R182, R3 ;  /* 0x000000b6bb037223 */ /* 0x000fc40000010003 */
[C---:B------:R-:W-:Y:S02]  /*2350*/  FADD.FTZ R74, R191.reuse, R74 ;  /* 0x0000004abf4a7221 */ /* 0x040fe40000010000 */
[-C--:B------:R-:W-:Y:S01]  /*2360*/  FFMA.FTZ R58, R191, R185.reuse, R58 ;  /* 0x000000b9bf3a7223 */ /* 0x080fe2000001003a */
[----:B------:R-:W-:Y:S01]  /*2370*/  LOP3.LUT R191, R16, 0x7fffffc, RZ, 0xc0, !PT ;  /* 0x07fffffc10bf7812 */ /* 0x000fe200078ec0ff */
[----:B------:R-:W-:Y:S02]  /*2380*/  FMUL.FTZ R189, R189, R190 ;  /* 0x000000bebdbd7220 */ /* 0x000fe40000410000 */
[----:B------:R-:W-:Y:S02]  /*2390*/  FADD.FTZ R2, R17, R188 ;  /* 0x000000bc11027221 */ /* 0x000fe40000010000 */
[----:B------:R-:W-:Y:S01]  /*23a0*/  FFMA.FTZ R3, R188, R185, R3 ;  /* 0x000000b9bc037223 */ /* 0x000fe20000010003 */
[----:B------:R-:W-:Y:S01]  /*23b0*/  LOP3.LUT P0, RZ, R75, 0x1f, RZ, 0xc0, !PT ;  /* 0x0000001f4bff7812 */ /* 0x000fe2000780c0ff */
        /* <DEDUP_REMOVED lines=17> */
.L_x_2489:
        /* <DEDUP_REMOVED lines=18> */
.L_x_2490:
[----:B------:R-:W-:Y:S01]  /*25f0*/  @!P0 LOP3.LUT R16, R16, 0x3, RZ, 0xc0, !PT ;  /* 0x0000000310108812 */ /* 0x000fe200078ec0ff */
[----:B0-----:R-:W-:Y:S01]  /*2600*/  FADD.FTZ R3, R190, R21 ;  /* 0x00000015be037221 */ /* 0x001fe20000010000 */
[----:B------:R-:W-:Y:S01]  /*2610*/  WARPSYNC 0xffffffff ;  /* 0xffffffff00007948 */ /* 0x000fe20003800000 */
[----:B--2---:R-:W-:Y:S01]  /*2620*/  FADD.FTZ R2, R22, R19 ;  /* 0x0000001316027221 */ /* 0x004fe20000010000 */
[----:B------:R-:W-:-:S05]  /*2630*/  @!P0 IADD3 R190, R191, R16, RZ ;  /* 0x00000010bfbe8210 */ /* 0x000fca0007ffe0ff */
[----:B------:R0:W-:Y:S04]  /*2640*/  @!P0 STS.64 [R190.X8+0x4000], R2 ;  /* 0x00400002be008388 */ /* 0x0001e80000008a00 */
[----:B------:R-:W-:Y:S01]  /*2650*/  BAR.SYNC.DEFER_BLOCKING 0x0 ;  /* 0x0000000000007b1d */ /* 0x000fe20000010000 */
[----:B0-----:R-:W-:-:S05]  /*2660*/  LOP3.LUT R2, R75, 0x7f, RZ, 0xc0, !PT ;  /* 0x0000007f4b027812 */ /* 0x001fca00078ec0ff */
[----:B-1----:R-:W0:Y:S04]  /*2670*/  LDS.128 R16, [R191.X8+0x4000] ;  /* 0x00400000bf107984 */ /* 0x002e280000008c00 */
[----:B------:R-:W1:Y:S01]  /*2680*/  LDS.128 R20, [R191.X8+0x4010] ;  /* 0x00401000bf147984 */ /* 0x000e620000008c00 */
[----:B0-----:R-:W-:Y:S02]  /*2690*/  FADD.FTZ R193, RZ, R16 ;  /* 0x00000010ffc17221 */ /* 0x001fe40000010000 */
[----:B------:R-:W-:Y:S01]  /*26a0*/  FADD.FTZ R16, RZ, R17 ;  /* 0x00000011ff107221 */ /* 0x000fe20000010000 */
[C---:B------:R-:W-:Y:S01]  /*26b0*/  SHF.L.U32 R17, R135.reuse, 0x9, RZ ;  /* 0x0000000987117819 */ /* 0x040fe200000006ff */
[----:B------:R-:W-:Y:S01]  /*26c0*/  FADD.FTZ R193, R18, R193 ;  /* 0x000000c112c17221 */ /* 0x000fe20000010000 */
[----:B------:R-:W-:Y:S01]  /*26d0*/  IADD3 R135, R135, c[0x0][0x160], RZ ;  /* 0x0000580087877a10 */ /* 0x000fe20007ffe0ff */
[----:B------:R-:W-:Y:S01]  /*26e0*/  FADD.FTZ R16, R19, R16 ;  /* 0x0000001013107221 */ /* 0x000fe20000010000 */
[----:B------:R-:W-:Y:S01]  /*26f0*/  LOP3.LUT R2, R17, 0xfffffe00, R2, 0xe2, !PT ;  /* 0xfffffe0011027812 */ /* 0x000fe200078ee202 */
[----:B-1----:R-:W-:Y:S01]  /*2700*/  FADD.FTZ R193, R193, R20 ;  /* 0x00000014c1c17221 */ /* 0x002fe20000010000 */
[----:B------:R-:W-:Y:S01]  /*2710*/  ISETP.GE.AND P0, PT, R135, c[0x0][0x164], PT ;  /* 0x0000590087007a0c */ /* 0x000fe20003f06270 */
[----:B------:R-:W-:-:S02]  /*2720*/  FADD.FTZ R16, R16, R21 ;  /* 0x0000001510107221 */ /* 0x000fc40000010000 */
[----:B------:R-:W-:Y:S02]  /*2730*/  FADD.FTZ R22, R22, R193 ;  /* 0x000000c116167221 */ /* 0x000fe40000010000 */
        /* <DEDUP_REMOVED lines=11> */
[----:B------:R-:W-:Y:S02]  /*27f0*/  FADD.FTZ R152, R151, -R152 ;  /* 0x8000009897987221 */ /* 0x000fe40000010000 */
[----:B------:R-:W-:Y:S02]  /*2800*/  FADD.FTZ R154, R153, -R154 ;  /* 0x8000009a999a7221 */ /* 0x000fe40000010000 */
        /* <DEDUP_REMOVED lines=9> */
[----:B------:R-:W-:Y:S02]  /*28a0*/  FADD.FTZ R190, R187, -R18 ;  /* 0x80000012bbbe7221 */ /* 0x000fe40000010000 */
[C-C-:B------:R-:W-:Y:S02]  /*28b0*/  FFMA.FTZ R148, R16.reuse, R148, R3.reuse ;  /* 0x0000009410947223 */ /* 0x140fe40000010003 */
[C-C-:B------:R-:W-:Y:S02]  /*28c0*/  FFMA.FTZ R150, R16.reuse, R150, R3.reuse ;  /* 0x0000009610967223 */ /* 0x140fe40000010003 */
[C-C-:B------:R-:W-:Y:S02]  /*28d0*/  FFMA.FTZ R156, R16.reuse, R156, R3.reuse ;  /* 0x0000009c109c7223 */ /* 0x140fe40000010003 */
[----:B------:R-:W-:-:S02]  /*28e0*/  FFMA.FTZ R158, R16, R158, R3 ;  /* 0x0000009e109e7223 */ /* 0x000fc40000010003 */
[----:B------:R-:W-:Y:S02]  /*28f0*/  FFMA.FTZ R175, R16, R175, R3 ;  /* 0x000000af10af7223 */ /* 0x000fe40000010003 */
[----:B------:R-:W-:Y:S02]  /*2900*/  FADD.FTZ R42, R42, -R27 ;  /* 0x8000001b2a2a7221 */ /* 0x000fe40000010000 */
[C---:B------:R-:W-:Y:S01]  /*2910*/  FMUL.FTZ R18, R145.reuse, R152 ;  /* 0x0000009891127220 */ /* 0x040fe20000410000 */
[----:B------:R-:W-:Y:S01]  /*2920*/  SEL R152, RZ, 0x1, P1 ;  /* 0x00000001ff987807 */ /* 0x000fe20000800000 */
[----:B------:R-:W-:Y:S02]  /*2930*/  FMUL.FTZ R21, R145, R154 ;  /* 0x0000009a91157220 */ /* 0x000fe40000410000 */
[C-C-:B------:R-:W-:Y:S02]  /*2940*/  FFMA.FTZ R166, R16.reuse, R166, R3.reuse ;  /* 0x000000a610a67223 */ /* 0x140fe40000010003 */
[C-C-:B------:R-:W-:Y:S01]  /*2950*/  FFMA.FTZ R168, R16.reuse, R168, R3.reuse ;  /* 0x000000a810a87223 */ /* 0x140fe20000010003 */
[----:B------:R-:W-:Y:S01]  /*2960*/  F2FP.BF16.PACK_AB R18, R21, R18 ;  /* 0x000000121512723e */ /* 0x000fe200000010ff */
        /* <DEDUP_REMOVED lines=12> */
[----:B------:R-:W-:-:S02]  /*2a30*/  FMUL.FTZ R162, R145, R162 ;  /* 0x000000a291a27220 */ /* 0x000fc40000410000 */
[C---:B------:R-:W-:Y:S02]  /*2a40*/  FMUL.FTZ R27, R145.reuse, R164 ;  /* 0x000000a4911b7220 */ /* 0x040fe40000410000 */
[----:B------:R-:W-:Y:S02]  /*2a50*/  FFMA.FTZ R16, R16, R184, R3 ;  /* 0x000000b810107223 */ /* 0x000fe40000010003 */
[----:B------:R-:W-:Y:S01]  /*2a60*/  FMUL.FTZ R180, R145, R180 ;  /* 0x000000b491b47220 */ /* 0x000fe20000410000 */
[----:B------:R-:W-:Y:S01]  /*2a70*/  F2FP.BF16.PACK_AB R21, R27, R162 ;  /* 0x000000a21b15723e */ /* 0x000fe200000010ff */
[----:B------:R-:W-:Y:S02]  /*2a80*/  FMUL.FTZ R37, R145, R174 ;  /* 0x000000ae91257220 */ /* 0x000fe40000410000 */
[----:B------:R-:W-:Y:S02]  /*2a90*/  FADD.FTZ R146, R29, -R146 ;  /* 0x800000921d927221 */ /* 0x000fe40000010000 */
[----:B------:R-:W-:Y:S01]  /*2aa0*/  FADD.FTZ R28, R28, -R147 ;  /* 0x800000931c1c7221 */ /* 0x000fe20000010000 */
[----:B------:R-:W-:Y:S01]  /*2ab0*/  F2FP.BF16.PACK_AB R27, R37, R180 ;  /* 0x000000b4251b723e */ /* 0x000fe200000010ff */
        /* <DEDUP_REMOVED lines=34> */
[C---:B------:R-:W-:Y:S01]  /*2ce0*/  FMUL.FTZ R33, R145.reuse, R32 ;  /* 0x0000002091217220 */ /* 0x040fe20000410000 */
[----:B------:R-:W-:Y:S01]  /*2cf0*/  LOP3.LUT R32, R2, 0x80, RZ, 0xfc, !PT ;  /* 0x0000008002207812 */ /* 0x000fe200078efcff */
[C---:B------:R-:W-:Y:S01]  /*2d00*/  FMUL.FTZ R22, R145.reuse, R166 ;  /* 0x000000a691167220 */ /* 0x040fe20000410000 */
[----:B------:R-:W-:Y:S01]  /*2d10*/  F2FP.BF16.PACK_AB R19, R158, R19 ;  /* 0x000000139e13723e */ /* 0x000fe200000010ff */
[----:B------:R-:W-:Y:S01]  /*2d20*/  FMUL.FTZ R29, R145, R168 ;  /* 0x000000a8911d7220 */ /* 0x000fe20000410000 */
[----:B------:R-:W-:Y:S01]  /*2d30*/  F2FP.BF16.PACK_AB R25, R33, R176 ;  /* 0x000000b02119723e */ /* 0x000fe200000010ff */
[----:B------:R-:W-:-:S02]  /*2d40*/  FMUL.FTZ R23, R145, R170 ;  /* 0x000000aa91177220 */ /* 0x000fc40000410000 */
[----:B------:R-:W-:Y:S01]  /*2d50*/  FMUL.FTZ R172, R145, R172 ;  /* 0x000000ac91ac7220 */ /* 0x000fe20000410000 */
[----:B------:R-:W-:Y:S01]  /*2d60*/  F2FP.BF16.PACK_AB R22, R29, R22 ;  /* 0x000000161d16723e */ /* 0x000fe200000010ff */
[C---:B------:R-:W-:Y:S02]  /*2d70*/  FMUL.FTZ R26, R145.reuse, R178 ;  /* 0x000000b2911a7220 */ /* 0x040fe40000410000 */
[C---:B------:R-:W-:Y:S01]  /*2d80*/  FMUL.FTZ R35, R145.reuse, R34 ;  /* 0x0000002291237220 */ /* 0x040fe20000410000 */
[C---:B------:R-:W-:Y:S01]  /*2d90*/  LOP3.LUT R34, R2.reuse, 0x100, RZ, 0xfc, !PT ;  /* 0x0000010002227812 */ /* 0x040fe200078efcff */
[C---:B------:R-:W-:Y:S01]  /*2da0*/  FMUL.FTZ R24, R145.reuse, R36 ;  /* 0x0000002491187220 */ /* 0x040fe20000410000 */
[----:B------:R-:W-:Y:S01]  /*2db0*/  LOP3.LUT R36, R2, 0x180, RZ, 0xfc, !PT ;  /* 0x0000018002247812 */ /* 0x000fe200078efcff */
[C---:B------:R-:W-:Y:S01]  /*2dc0*/  FMUL.FTZ R31, R145.reuse, R38 ;  /* 0x00000026911f7220 */ /* 0x040fe20000410000 */
        /* <DEDUP_REMOVED lines=25> */
.L_x_2487:
        /* <DEDUP_REMOVED lines=64> */
.L_x_2484:
[----:B------:R-:W0:Y:S01]  /*3360*/  S2UR UR6, SR_CTAID.X ;  /* 0x00000000000679c3 */ /* 0x000e220000002500 */
[C---:B------:R-:W-:Y:S01]  /*3370*/  LOP3.LUT R0, R75.reuse, 0x7f, RZ, 0xc0, !PT ;  /* 0x0000007f4b007812 */ /* 0x040fe200078ec0ff */
[----:B-----5:R-:W-:Y:S01]  /*3380*/  HFMA2.MMA R53, -RZ, RZ, 0, 1.9073486328125e-06 ;  /* 0x00000020ff357435 */ /* 0x020fe200000001ff */
[----:B0-----:R-:W-:-:S04]  /*3390*/  LEA.HI R2, R75, UR6, RZ, 0x19 ;  /* 0x000000064b027c11 */ /* 0x001fc8000f8fc8ff */
[----:B------:R-:W-:-:S04]  /*33a0*/  SHF.L.U32 R3, R2, 0x9, RZ ;  /* 0x0000000902037819 */ /* 0x000fc800000006ff */
[----:B------:R-:W-:-:S04]  /*33b0*/  LOP3.LUT R0, R3, 0xfffffe00, R0, 0xe2, !PT ;  /* 0xfffffe0003007812 */ /* 0x000fc800078ee200 */
[C---:B------:R-:W-:Y:S01]  /*33c0*/  LOP3.LUT R48, R0.reuse, 0x80, RZ, 0xfc, !PT ;  /* 0x0000008000307812 */ /* 0x040fe200078efcff */
[C---:B------:R-:W-:Y:S01]  /*33d0*/  IMAD.WIDE.U32 R2, R0.reuse, R53, c[0x0][0x1c0] ;  /* 0x0000700000027625 */ /* 0x040fe200078e0035 */
[----:B------:R-:W-:-:S03]  /*33e0*/  LOP3.LUT R52, R0, 0x100, RZ, 0xfc, !PT ;  /* 0x0000010000347812 */ /* 0x000fc600078efcff */
[CC--:B------:R-:W-:Y:S01]  /*33f0*/  IMAD.WIDE.U32 R16, R0.reuse, R53.reuse, c[0x0][0x1c8] ;  /* 0x0000720000107625 */ /* 0x0c0fe200078e0035 */
[----:B------:R-:W-:Y:S01]  /*3400*/  LOP3.LUT R0, R0, 0x180, RZ, 0xfc, !PT ;  /* 0x0000018000007812 */ /* 0x000fe200078efcff */
        /* <DEDUP_REMOVED lines=23> */
.L_x_2485:
[----:B------:R-:W-:Y:S01]  /*3580*/  HFMA2.MMA R23, -RZ, RZ, 0, 9.5367431640625e-07 ;  /* 0x00000010ff177435 */ /* 0x000fe200000001ff */
[----:B------:R-:W-:-:S02]  /*3590*/  MOV R18, R20 ;  /* 0x0000001400127202 */ /* 0x000fc40000000f00 */
[----:B------:R-:W-:Y:S02]  /*35a0*/  MOV R190, 0x1f ;  /* 0x0000001f00be7802 */ /* 0x000fe40000000f00 */
[----:B------:R-:W-:Y:S02]  /*35b0*/  MOV R193, 0xffffffff ;  /* 0xffffffff00c17802 */ /* 0x000fe40000000f00 */
[----:B------:R-:W-:Y:S02]  /*35c0*/  MOV R2, 0x35e0 ;  /* 0x000035e000027802 */ /* 0x000fe40000000f00 */
[----:B------:R-:W-:Y:S05]  /*35d0*/  CALL.REL.NOINC `($__internal_183_$__cuda_sm70_shflsync_down_p) ;  /* 0x0000045000007944 */ /* 0x000fea0003c00000 */
[----:B-1----:R-:W-:Y:S01]  /*35e0*/  MOV R17, R190 ;  /* 0x000000be00117202 */ /* 0x002fe20000000f00 */
[----:B0-----:R-:W-:Y:S05]  /*35f0*/  BRA `(.L_x_2489) ;  /* 0xffffeed000007947 */ /* 0x001fea000383ffff */
.L_x_2486:
[----:B------:R-:W-:Y:S01]  /*3600*/  HFMA2.MMA R23, -RZ, RZ, 0, 9.5367431640625e-07 ;  /* 0x00000010ff177435 */ /* 0x000fe200000001ff */
[----:B------:R-:W-:Y:S02]  /*3610*/  MOV R18, R19 ;  /* 0x0000001300127202 */ /* 0x000fe40000000f00 */
[----:B------:R-:W-:Y:S02]  /*3620*/  MOV R190, 0x1f ;  /* 0x0000001f00be7802 */ /* 0x000fe40000000f00 */
[----:B------:R-:W-:-:S02]  /*3630*/  MOV R193, 0xffffffff ;  /* 0xffffffff00c17802 */ /* 0x000fc40000000f00 */
[----:B------:R-:W-:Y:S02]  /*3640*/  MOV R2, 0x3660 ;  /* 0x0000366000027802 */ /* 0x000fe40000000f00 */
[----:B01----:R-:W-:Y:S05]  /*3650*/  CALL.REL.NOINC `($__internal_183_$__cuda_sm70_shflsync_down_p) ;  /* 0x000003d000007944 */ /* 0x003fea0003c00000 */
[----:B------:R-:W-:Y:S01]  /*3660*/  FADD.FTZ R20, R20, R17 ;  /* 0x0000001114147221 */ /* 0x000fe20000010000 */
[----:B0-----:R-:W-:Y:S01]  /*3670*/  HFMA2.MMA R23, -RZ, RZ, 0, 4.76837158203125e-07 ;  /* 0x00000008ff177435 */ /* 0x001fe200000001ff */
[----:B-1----:R-:W-:Y:S01]  /*3680*/  FADD.FTZ R19, R19, R190 ;  /* 0x000000be13137221 */ /* 0x002fe20000010000 */
[----:B------:R-:W-:Y:S02]  /*3690*/  MOV R190, 0x1f ;  /* 0x0000001f00be7802 */ /* 0x000fe40000000f00 */
[----:B------:R-:W-:Y:S02]  /*36a0*/  MOV R193, 0xffffffff ;  /* 0xffffffff00c17802 */ /* 0x000fe40000000f00 */
[----:B------:R-:W-:Y:S02]  /*36b0*/  MOV R18, R20 ;  /* 0x0000001400127202 */ /* 0x000fe40000000f00 */
[----:B------:R-:W-:Y:S02]  /*36c0*/  MOV R2, 0x36e0 ;  /* 0x000036e000027802 */ /* 0x000fe40000000f00 */
[----:B------:R-:W-:Y:S05]  /*36d0*/  CALL.REL.NOINC `($__internal_183_$__cuda_sm70_shflsync_down_p) ;  /* 0x0000035000007944 */ /* 0x000fea0003c00000 */
[----:B0-----:R-:W-:Y:S01]  /*36e0*/  HFMA2.MMA R23, -RZ, RZ, 0, 4.76837158203125e-07 ;  /* 0x00000008ff177435 */ /* 0x001fe200000001ff */
[----:B-1----:R-:W-:-:S02]  /*36f0*/  MOV R17, R190 ;  /* 0x000000be00117202 */ /* 0x002fc40000000f00 */
[----:B------:R-:W-:Y:S02]  /*3700*/  MOV R18, R19 ;  /* 0x0000001300127202 */ /* 0x000fe40000000f00 */
[----:B------:R-:W-:Y:S02]  /*3710*/  MOV R190, 0x1f ;  /* 0x0000001f00be7802 */ /* 0x000fe40000000f00 */
[----:B------:R-:W-:Y:S02]  /*3720*/  MOV R193, 0xffffffff ;  /* 0xffffffff00c17802 */ /* 0x000fe40000000f00 */
[----:B------:R-:W-:Y:S02]  /*3730*/  MOV R2, 0x3750 ;  /* 0x0000375000027802 */ /* 0x000fe40000000f00 */
[----:B------:R-:W-:Y:S05]  /*3740*/  CALL.REL.NOINC `($__internal_183_$__cuda_sm70_shflsync_down_p) ;  /* 0x000002e000007944 */ /* 0x000fea0003c00000 */
[----:B------:R-:W-:Y:S01]  /*3750*/  FADD.FTZ R20, R17, R20 ;  /* 0x0000001411147221 */ /* 0x000fe20000010000 */
[----:B0-----:R-:W-:Y:S01]  /*3760*/  HFMA2.MMA R23, -RZ, RZ, 0, 2.384185791015625e-07 ;  /* 0x00000004ff177435 */ /* 0x001fe200000001ff */
[----:B-1----:R-:W-:Y:S01]  /*3770*/  FADD.FTZ R19, R19, R190 ;  /* 0x000000be13137221 */ /* 0x002fe20000010000 */
[----:B------:R-:W-:Y:S02]  /*3780*/  MOV R190, 0x1f ;  /* 0x0000001f00be7802 */ /* 0x000fe40000000f00 */
[----:B------:R-:W-:-:S02]  /*3790*/  MOV R193, 0xffffffff ;  /* 0xffffffff00c17802 */ /* 0x000fc40000000f00 */
[----:B------:R-:W-:Y:S02]  /*37a0*/  MOV R18, R20 ;  /* 0x0000001400127202 */ /* 0x000fe40000000f00 */
[----:B------:R-:W-:Y:S02]  /*37b0*/  MOV R2, 0x37d0 ;  /* 0x000037d000027802 */ /* 0x000fe40000000f00 */
[----:B------:R-:W-:Y:S05]  /*37c0*/  CALL.REL.NOINC `($__internal_183_$__cuda_sm70_shflsync_down_p) ;  /* 0x0000026000007944 */ /* 0x000fea0003c00000 */
[----:B0-----:R-:W-:Y:S01]  /*37d0*/  HFMA2.MMA R23, -RZ, RZ, 0, 2.384185791015625e-07 ;  /* 0x00000004ff177435 */ /* 0x001fe200000001ff */
[----:B-1----:R-:W-:Y:S02]  /*37e0*/  MOV R17, R190 ;  /* 0x000000be00117202 */ /* 0x002fe40000000f00 */
[----:B------:R-:W-:Y:S02]  /*37f0*/  MOV R18, R19 ;  /* 0x0000001300127202 */ /* 0x000fe40000000f00 */
[----:B------:R-:W-:Y:S02]  /*3800*/  MOV R190, 0x1f ;  /* 0x0000001f00be7802 */ /* 0x000fe40000000f00 */
[----:B------:R-:W-:Y:S02]  /*3810*/  MOV R193, 0xffffffff ;  /* 0xffffffff00c17802 */ /* 0x000fe40000000f00 */
[----:B------:R-:W-:-:S02]  /*3820*/  MOV R2, 0x3840 ;  /* 0x0000384000027802 */ /* 0x000fc40000000f00 */
[----:B------:R-:W-:Y:S05]  /*3830*/  CALL.REL.NOINC `($__internal_183_$__cuda_sm70_shflsync_down_p) ;  /* 0x000001f000007944 */ /* 0x000fea0003c00000 */
[----:B------:R-:W-:Y:S01]  /*3840*/  FADD.FTZ R20, R17, R20 ;  /* 0x0000001411147221 */ /* 0x000fe20000010000 */
[----:B0-----:R-:W-:Y:S01]  /*3850*/  HFMA2.MMA R23, -RZ, RZ, 0, 1.1920928955078125e-07 ;  /* 0x00000002ff177435 */ /* 0x001fe200000001ff */
[----:B-1----:R-:W-:Y:S01]  /*3860*/  FADD.FTZ R21, R19, R190 ;  /* 0x000000be13157221 */ /* 0x002fe20000010000 */
[----:B------:R-:W-:-:S02]  /*3870*/  MOV R190, 0x1f ;  /* 0x0000001f00be7802 */ /* 0x000fc40000000f00 */
[----:B------:R-:W-:Y:S02]  /*3880*/  MOV R193, 0xffffffff ;  /* 0xffffffff00c17802 */ /* 0x000fe40000000f00 */
[----:B------:R-:W-:Y:S02]  /*3890*/  MOV R18, R20 ;  /* 0x0000001400127202 */ /* 0x000fe40000000f00 */
[----:B------:R-:W-:Y:S02]  /*38a0*/  MOV R2, 0x38c0 ;  /* 0x000038c000027802 */ /* 0x000fe40000000f00 */
[----:B------:R-:W-:Y:S05]  /*38b0*/  CALL.REL.NOINC `($__internal_183_$__cuda_sm70_shflsync_down_p) ;  /* 0x0000017000007944 */ /* 0x000fea0003c00000 */
[----:B0-----:R-:W-:Y:S01]  /*38c0*/  HFMA2.MMA R23, -RZ, RZ, 0, 1.1920928955078125e-07 ;  /* 0x00000002ff177435 */ /* 0x001fe200000001ff */
[----:B-1----:R-:W-:Y:S02]  /*38d0*/  MOV R17, R190 ;  /* 0x000000be00117202 */ /* 0x002fe40000000f00 */
[----:B------:R-:W-:Y:S02]  /*38e0*/  MOV R18, R21 ;  /* 0x0000001500127202 */ /* 0x000fe40000000f00 */
[----:B------:R-:W-:Y:S02]  /*38f0*/  MOV R190, 0x1f ;  /* 0x0000001f00be7802 */ /* 0x000fe40000000f00 */
[----:B------:R-:W-:-:S02]  /*3900*/  MOV R193, 0xffffffff ;  /* 0xffffffff00c17802 */ /* 0x000fc40000000f00 */
[----:B------:R-:W-:Y:S02]  /*3910*/  MOV R2, 0x3930 ;  /* 0x0000393000027802 */ /* 0x000fe40000000f00 */
[----:B------:R-:W-:Y:S05]  /*3920*/  CALL.REL.NOINC `($__internal_183_$__cuda_sm70_shflsync_down_p) ;  /* 0x0000010000007944 */ /* 0x000fea0003c00000 */
[----:B------:R-:W-:Y:S01]  /*3930*/  FADD.FTZ R19, R17, R20 ;  /* 0x0000001411137221 */ /* 0x000fe20000010000 */
[----:B0-----:R-:W-:Y:S01]  /*3940*/  HFMA2.MMA R23, -RZ, RZ, 0, 5.9604644775390625e-08 ;  /* 0x00000001ff177435 */ /* 0x001fe200000001ff */
[----:B-1----:R-:W-:Y:S01]  /*3950*/  FADD.FTZ R21, R21, R190 ;  /* 0x000000be15157221 */ /* 0x002fe20000010000 */
[----:B------:R-:W-:Y:S02]  /*3960*/  MOV R190, 0x1f ;  /* 0x0000001f00be7802 */ /* 0x000fe40000000f00 */
[----:B------:R-:W-:Y:S02]  /*3970*/  MOV R193, 0xffffffff ;  /* 0xffffffff00c17802 */ /* 0x000fe40000000f00 */
[----:B------:R-:W-:Y:S02]  /*3980*/  MOV R18, R19 ;  /* 0x0000001300127202 */ /* 0x000fe40000000f00 */
[----:B------:R-:W-:Y:S02]  /*3990*/  MOV R2, 0x39b0 ;  /* 0x000039b000027802 */ /* 0x000fe40000000f00 */
[----:B------:R-:W-:Y:S05]  /*39a0*/  CALL.REL.NOINC `($__internal_183_$__cuda_sm70_shflsync_down_p) ;  /* 0x0000008000007944 */ /* 0x000fea0003c00000 */
[----:B0-----:R-:W-:Y:S01]  /*39b0*/  HFMA2.MMA R23, -RZ, RZ, 0, 5.9604644775390625e-08 ;  /* 0x00000001ff177435 */ /* 0x001fe200000001ff */
[----:B-1----:R-:W-:-:S02]  /*39c0*/  MOV R22, R190 ;  /* 0x000000be00167202 */ /* 0x002fc40000000f00 */
[----:B------:R-:W-:Y:S02]  /*39d0*/  MOV R18, R21 ;  /* 0x0000001500127202 */ /* 0x000fe40000000f00 */
[----:B------:R-:W-:Y:S02]  /*39e0*/  MOV R190, 0x1f ;  /* 0x0000001f00be7802 */ /* 0x000fe40000000f00 */
[----:B------:R-:W-:Y:S02]  /*39f0*/  MOV R193, 0xffffffff ;  /* 0xffffffff00c17802 */ /* 0x000fe40000000f00 */
[----:B------:R-:W-:Y:S02]  /*3a00*/  MOV R2, 0x3a20 ;  /* 0x00003a2000027802 */ /* 0x000fe40000000f00 */
[----:B------:R-:W-:Y:S05]  /*3a10*/  CALL.REL.NOINC `($__internal_183_$__cuda_sm70_shflsync_down_p) ;  /* 0x0000001000007944 */ /* 0x000fea0003c00000 */
[----:B01----:R-:W-:Y:S05]  /*3a20*/  BRA `(.L_x_2490) ;  /* 0xffffebc000007947 */ /* 0x003fea000383ffff */
        .weak           $__internal_183_$__cuda_sm70_shflsync_down_p
        .type           $__internal_183_$__cuda_sm70_shflsync_down_p,@function
        .size           $__internal_183_$__cuda_sm70_shflsync_down_p,(.L_x_3590 - $__internal_183_$__cuda_sm70_shflsync_down_p)
$__internal_183_$__cuda_sm70_shflsync_down_p:
[----:B------:R-:W-:Y:S01]  /*3a30*/  HFMA2.MMA R3, -RZ, RZ, 0, 0 ;  /* 0x00000000ff037435 */ /* 0x000fe200000001ff */
[----:B------:R-:W-:Y:S04]  /*3a40*/  WARPSYNC R193 ;  /* 0x000000c100007348 */ /* 0x000fe80003800000 */
[----:B------:R0:W1:Y:S01]  /*3a50*/  SHFL.DOWN PT, R190, R18, R23, R190 ;  /* 0x0800001712be7389 */ /* 0x00006200000e00be */
[----:B------:R-:W-:Y:S05]  /*3a60*/  RET.REL.NODEC R2 `(_ZN10layer_norm13ln_bwd_kernelINS_13Kernel_traitsI13__nv_bfloat16S2_S2_fjLj4096ELj1ELj1ELj4ELj16ENS_18Kernel_traits_baseILj4096ES2_S2_S2_fjLj128EEEEEEEvNS_9BwdParamsE) ;  /* 0xffffc59002007950 */ /* 0x000fea0003c3ffff */
.L_x_2491:
        /* <DEDUP_REMOVED lines=9> */
.L_x_3590:


//--------------------- .text._ZN10layer_norm22ln_bwd_finalize_kernelINS_22Kernel_traits_finalizeILj4096E6__halffS2_fjLj1024ELj4ENS_18Kernel_traits_baseILj4096ES2_fS2_fjLj1024EEEEEEEvNS_9BwdParamsE --------------------------
	.section	.text._ZN10layer_norm22ln_bwd_finalize_kernelINS_22Kernel_traits_finalizeILj4096E6__halffS2_fjLj1024ELj4ENS_18Kernel_traits_baseILj4096ES2_fS2_fjLj1024EEEEEEEvNS_9BwdParamsE,"ax",@progbits
	.sectioninfo	@"SHI_REGISTERS=32"
	.align	128
        .global         _ZN10layer_norm22ln_bwd_finalize_kernelINS_22Kernel_traits_finalizeILj4096E6__halffS2_fjLj1024ELj4ENS_18Kernel_traits_baseILj4096ES2_fS2_fjLj1024EEEEEEEvNS_9BwdParamsE
        .type           _ZN10layer_norm22ln_bwd_finalize_kernelINS_22Kernel_traits_finalizeILj4096E6__halffS2_fjLj1024ELj4ENS_18Kernel_traits_baseILj4096ES2_fS2_fjLj1024EEEEEEEvNS_9BwdParamsE,@function
        .size           _ZN10layer_norm22ln_bwd_finalize_kernelINS_22Kernel_traits_finalizeILj4096E6__halffS2_fjLj1024ELj4ENS_18Kernel_traits_baseILj4096ES2_fS2_fjLj1024EEEEEEEvNS_9BwdParamsE,(.L_x_3591 - _ZN10layer_norm22ln_bwd_finalize_kernelINS_22Kernel_traits_finalizeILj4096E6__halffS2_fjLj1024ELj4ENS_18Kernel_traits_baseILj4096ES2_fS2_fjLj1024EEEEEEEvNS_9BwdParamsE)
        .other          _ZN10layer_norm22ln_bwd_finalize_kernelINS_22Kernel_traits_finalizeILj4096E6__halffS2_fjLj1024ELj4ENS_18Kernel_traits_baseILj4096ES2_fS2_fjLj1024EEEEEEEvNS_9BwdParamsE,@"STO_CUDA_ENTRY STV_DEFAULT"
_ZN10layer_norm22ln_bwd_finalize_kernelINS_22Kernel_traits_finalizeILj4096E6__halffS2_fjLj1024ELj4ENS_18Kernel_traits_baseILj4096ES2_fS2_fjLj1024EEEEEEEvNS_9BwdParamsE:
.text._ZN10layer_norm22ln_bwd_finalize_kernelINS_22Kernel_traits_finalizeILj4096E6__halffS2_fjLj1024ELj4ENS_18Kernel_traits_baseILj4096ES2_fS2_fjLj1024EEEEEEEvNS_9BwdParamsE:
        /* <DEDUP_REMOVED lines=19> */
.L_x_2504:
        /* <DEDUP_REMOVED lines=27> */
.L_x_2496:
        /* <DEDUP_REMOVED lines=32> */
.L_x_2495:
[----:B------:R-:W-:Y:S05]  /*04e0*/  BSYNC B1 ;  /* 0x0000000000017941 */ /* 0x000fea0003800000 */
.L_x_2494:
        /* <DEDUP_REMOVED lines=22> */
.L_x_2498:
[----:B------:R-:W-:Y:S05]  /*0650*/  BSYNC B1 ;  /* 0x0000000000017941 */ /* 0x000fea0003800000 */
.L_x_2497:
        /* <DEDUP_REMOVED lines=10> */
.L_x_2493:
[----:B------:R-:W-:Y:S05]  /*0700*/  BSYNC B0 ;  /* 0x0000000000007941 */ /* 0x000fea0003800000 */
.L_x_2492:
        /* <DEDUP_REMOVED lines=11> */
.L_x_2505:
        /* <DEDUP_REMOVED lines=18> */
.L_x_2506:
[----:B------:R-:W-:Y:S01]  /*08e0*/  @!P1 SHF.R.U32.HI R2, RZ, 0x3, R0 ;  /* 0x00000003ff029819 */ /* 0x000fe20000011600 */
[----:B---3--:R-:W-:Y:S02]  /*08f0*/  FADD.FTZ R5, R5, R10 ;  /* 0x0000000a05057221 */ /* 0x008fe40000010000 */
[----:B--2---:R-:W-:Y:S01]  /*0900*/  FADD.FTZ R7, R7, R4 ;  /* 0x0000000407077221 */ /* 0x004fe20000010000 */
[----:B------:R-:W-:-:S05]  /*0910*/  @!P1 LOP3.LUT R2, R2, 0x1ffffffc, RZ, 0xc0, !PT ;  /* 0x1ffffffc02029812 */ /* 0x000fca00078ec0ff */
[----:B------:R2:W-:Y:S04]  /*0920*/  @!P1 STS [R2+0x2000], R5 ;  /* 0x0020000502009388 */ /* 0x0005e80000000800 */
[----:B------:R2:W-:Y:S02]  /*0930*/  @!P1 STS [R2+0x2080], R7 ;  /* 0x0020800702009388 */ /* 0x0005e40000000800 */
.L_x_2499:
        /* <DEDUP_REMOVED lines=13> */
.L_x_2503:
[----:B------:R-:W-:Y:S05]  /*0a10*/  BSYNC B0 ;  /* 0x0000000000007941 */ /* 0x000fea0003800000 */
.L_x_2502:
[C---:B------:R-:W-:Y:S02]  /*0a20*/  ISETP.GT.U32.AND P1, PT, R18.reuse, -0x1001, PT ;  /* 0xffffefff1200780c */ /* 0x040fe40003f24070 */
[----:B------:R-:W-:Y:S02]  /*0a30*/  IADD3 R18, R18, 0x1000, RZ ;  /* 0x0000100012127810 */ /* 0x000fe40007ffe0ff */
[----:B------:R-:W-:-:S09]  /*0a40*/  IADD3 R19, R19, 0x800, RZ ;  /* 0x0000080013137810 */ /* 0x000fd20007ffe0ff */
[----:B012---:R-:W-:Y:S05]  /*0a50*/  @P1 BRA `(.L_x_2504) ;  /* 0xfffff6d000001947 */ /* 0x007fea000383ffff */
[----:B------:R-:W-:Y:S05]  /*0a60*/  EXIT ;  /* 0x000000000000794d */ /* 0x000fea0003800000 */
.L_x_2500:
[----:B--2---:R-:W-:Y:S01]  /*0a70*/  IMAD.MOV.U32 R10, RZ, RZ, R4 ;  /* 0x000000ffff0a7224 */ /* 0x004fe200078e0004 */
[----:B------:R-:W-:Y:S01]  /*0a80*/  MOV R9, 0x1 ;  /* 0x0000000100097802 */ /* 0x000fe20000000f00 */
[----:B------:R-:W-:Y:S01]  /*0a90*/  IMAD.MOV.U32 R6, RZ, RZ, 0x1f ;  /* 0x0000001fff067424 */ /* 0x000fe200078e00ff */
[----:B------:R-:W-:Y:S02]  /*0aa0*/  MOV R11, 0xffffffff ;  /* 0xffffffff000b7802 */ /* 0x000fe40000000f00 */
[----:B------:R-:W-:Y:S02]  /*0ab0*/  MOV R2, 0xad0 ;  /* 0x00000ad000027802 */ /* 0x000fe40000000f00 */
[----:B01----:R-:W-:Y:S05]  /*0ac0*/  CALL.REL.NOINC `($__internal_184_$__cuda_sm70_shflsync_bfly_p) ;  /* 0x000003c000007944 */ /* 0x003fea0003c00000 */
[----:B-1----:R-:W-:Y:S01]  /*0ad0*/  IMAD.MOV.U32 R3, RZ, RZ, R6 ;  /* 0x000000ffff037224 */ /* 0x002fe200078e0006 */
[----:B0-----:R-:W-:Y:S05]  /*0ae0*/  BRA `(.L_x_2505) ;  /* 0xfffffcd000007947 */ /* 0x001fea000383ffff */
.L_x_2501:
[----:B------:R-:W-:Y:S01]  /*0af0*/  HFMA2.MMA R6, -RZ, RZ, 0, 1.847743988037109375e-06 ;  /* 0x0000001fff067435 */ /* 0x000fe200000001ff */
[----:B------:R-:W-:Y:S01]  /*0b00*/  MOV R10, R13 ;  /* 0x0000000d000a7202 */ /* 0x000fe20000000f00 */
[----:B------:R-:W-:Y:S01]  /*0b10*/  IMAD.MOV.U32 R9, RZ, RZ, 0x2 ;  /* 0x00000002ff097424 */ /* 0x000fe200078e00ff */
[----:B------:R-:W-:Y:S01]  /*0b20*/  MOV R2, 0xb50 ;  /* 0x00000b5000027802 */ /* 0x000fe20000000f00 */
[----:B------:R-:W-:-:S02]  /*0b30*/  IMAD.MOV.U32 R11, RZ, RZ, -0x1 ;  /* 0xffffffffff0b7424 */ /* 0x000fc400078e00ff */
[----:B012---:R-:W-:Y:S05]  /*0b40*/  CALL.REL.NOINC `($__internal_184_$__cuda_sm70_shflsync_bfly_p) ;  /* 0x0000034000007944 */ /* 0x007fea0003c00000 */
[----:B01----:R-:W-:Y:S01]  /*0b50*/  FADD.FTZ R10, R13, R6 ;  /* 0x000000060d0a7221 */ /* 0x003fe20000010000 */
[----:B------:R-:W-:Y:S01]  /*0b60*/  MOV R9, 0x4 ;  /* 0x0000000400097802 */ /* 0x000fe20000000f00 */
[----:B------:R-:W-:Y:S01]  /*0b70*/  IMAD.MOV.U32 R6, RZ, RZ, 0x1f ;  /* 0x0000001fff067424 */ /* 0x000fe200078e00ff */
[----:B------:R-:W-:-:S02]  /*0b80*/  MOV R11, 0xffffffff ;  /* 0xffffffff000b7802 */ /* 0x000fc40000000f00 */
[----:B------:R-:W-:Y:S02]  /*0b90*/  MOV R2, 0xbb0 ;  /* 0x00000bb000027802 */ /* 0x000fe40000000f00 */
[----:B------:R-:W-:Y:S05]  /*0ba0*/  CALL.REL.NOINC `($__internal_184_$__cuda_sm70_shflsync_bfly_p) ;  /* 0x000002e000007944 */ /* 0x000fea0003c00000 */
[----:B01----:R-:W-:Y:S01]  /*0bb0*/  FADD.FTZ R10, R10, R6 ;  /* 0x000000060a0a7221 */ /* 0x003fe20000010000 */
[----:B------:R-:W-:Y:S01]  /*0bc0*/  HFMA2.MMA R6, -RZ, RZ, 0, 1.847743988037109375e-06 ;  /* 0x0000001fff067435 */ /* 0x000fe200000001ff */
[----:B------:R-:W-:Y:S01]  /*0bd0*/  IMAD.MOV.U32 R9, RZ, RZ, 0x8 ;  /* 0x00000008ff097424 */ /* 0x000fe200078e00ff */
[----:B------:R-:W-:Y:S01]  /*0be0*/  MOV R2, 0xc10 ;  /* 0x00000c1000027802 */ /* 0x000fe20000000f00 */
[----:B------:R-:W-:-:S03]  /*0bf0*/  IMAD.MOV.U32 R11, RZ, RZ, -0x1 ;  /* 0xffffffffff0b7424 */ /* 0x000fc600078e00ff */
[----:B------:R-:W-:Y:S05]  /*0c00*/  CALL.REL.NOINC `($__internal_184_$__cuda_sm70_shflsync_bfly_p) ;  /* 0x0000028000007944 */ /* 0x000fea0003c00000 */
[----:B-1----:R-:W-:Y:S01]  /*0c10*/  FADD.FTZ R4, R10, R6 ;  /* 0x000000060a047221 */ /* 0x002fe20000010000 */
[----:B0-----:R-:W-:Y:S01]  /*0c20*/  MOV R9, 0x10 ;  /* 0x0000001000097802 */ /* 0x001fe20000000f00 */
[----:B------:R-:W-:Y:S01]  /*0c30*/  IMAD.MOV.U32 R6, RZ, RZ, 0x1f ;  /* 0x0000001fff067424 */ /* 0x000fe200078e00ff */
[----:B------:R-:W-:Y:S01]  /*0c40*/  MOV R11, 0xffffffff ;  /* 0xffffffff000b7802 */ /* 0x000fe20000000f00 */
[----:B------:R-:W-:Y:S01]  /*0c50*/  IMAD.MOV.U32 R10, RZ, RZ, R4 ;  /* 0x000000ffff0a7224 */ /* 0x000fe200078e0004 */
[----:B------:R-:W-:Y:S02]  /*0c60*/  MOV R2, 0xc80 ;  /* 0x00000c8000027802 */ /* 0x000fe40000000f00 */
[----:B------:R-:W-:Y:S05]  /*0c70*/  CALL.REL.NOINC `($__internal_184_$__cuda_sm70_shflsync_bfly_p) ;  /* 0x0000021000007944 */ /* 0x000fea0003c00000 */
[----:B0-----:R-:W-:Y:S01]  /*0c80*/  HFMA2.MMA R9, -RZ, RZ, 0, 5.9604644775390625e-08 ;  /* 0x00000001ff097435 */ /* 0x001fe200000001ff */
[----:B-1----:R-:W-:Y:S01]  /*0c90*/  MOV R7, R6 ;  /* 0x0000000600077202 */ /* 0x002fe20000000f00 */
[----:B------:R-:W-:Y:S01]  /*0ca0*/  IMAD.MOV.U32 R10, RZ, RZ, R5 ;  /* 0x000000ffff0a7224 */ /* 0x000fe200078e0005 */
[----:B------:R-:W-:Y:S01]  /*0cb0*/  MOV R11, 0xffffffff ;  /* 0xffffffff000b7802 */ /* 0x000fe20000000f00 */
[----:B------:R-:W-:Y:S01]  /*0cc0*/  IMAD.MOV.U32 R6, RZ, RZ, 0x1f ;  /* 0x0000001fff067424 */ /* 0x000fe200078e00ff */
[----:B------:R-:W-:-:S02]  /*0cd0*/  MOV R2, 0xcf0 ;  /* 0x00000cf000027802 */ /* 0x000fc40000000f00 */
[----:B------:R-:W-:Y:S05]  /*0ce0*/  CALL.REL.NOINC `($__internal_184_$__cuda_sm70_shflsync_bfly_p) ;  /* 0x000001a000007944 */ /* 0x000fea0003c00000 */
[----:B01----:R-:W-:Y:S01]  /*0cf0*/  FADD.FTZ R10, R5, R6 ;  /* 0x00000006050a7221 */ /* 0x003fe20000010000 */
[----:B------:R-:W-:Y:S01]  /*0d00*/  HFMA2.MMA R6, -RZ, RZ, 0, 1.847743988037109375e-06 ;  /* 0x0000001fff067435 */ /* 0x000fe200000001ff */
[----:B------:R-:W-:Y:S01]  /*0d10*/  IMAD.MOV.U32 R9, RZ, RZ, 0x2 ;  /* 0x00000002ff097424 */ /* 0x000fe200078e00ff */
[----:B------:R-:W-:Y:S01]  /*0d20*/  MOV R2, 0xd50 ;  /* 0x00000d5000027802 */ /* 0x000fe20000000f00 */
[----:B------:R-:W-:-:S03]  /*0d30*/  IMAD.MOV.U32 R11, RZ, RZ, -0x1 ;  /* 0xffffffffff0b7424 */ /* 0x000fc600078e00ff */
[----:B------:R-:W-:Y:S05]  /*0d40*/  CALL.REL.NOINC `($__internal_184_$__cuda_sm70_shflsync_bfly_p) ;  /* 0x0000014000007944 */ /* 0x000fea0003c00000 */
        /* <DEDUP_REMOVED lines=13> */
[----:B------:R-:W-:Y:S01]  /*0e20*/  HFMA2.MMA R6, -RZ, RZ, 0, 1.847743988037109375e-06 ;  /* 0x0000001fff067435 */ /* 0x000fe200000001ff */
[----:B------:R-:W-:Y:S01]  /*0e30*/  MOV R9, 0x10 ;  /* 0x0000001000097802 */ /* 0x000fe20000000f00 */
[----:B------:R-:W-:Y:S01]  /*0e40*/  IMAD.MOV.U32 R11, RZ, RZ, -0x1 ;  /* 0xffffffffff0b7424 */ /* 0x000fe200078e00ff */
[----:B------:R-:W-:-:S03]  /*0e50*/  MOV R2, 0xe70 ;  /* 0x00000e7000027802 */ /* 0x000fc60000000f00 */
[----:B------:R-:W-:Y:S05]  /*0e60*/  CALL.REL.NOINC `($__internal_184_$__cuda_sm70_shflsync_bfly_p) ;  /* 0x0000002000007944 */ /* 0x000fea0003c00000 */
[----:B-1----:R-:W-:Y:S01]  /*0e70*/  MOV R5, R6 ;  /* 0x0000000600057202 */ /* 0x002fe20000000f00 */
[----:B0-----:R-:W-:Y:S05]  /*0e80*/  BRA `(.L_x_2506) ;  /* 0xfffffa5000007947 */ /* 0x001fea000383ffff */
        .weak           $__internal_184_$__cuda_sm70_shflsync_bfly_p
        .type           $__internal_184_$__cuda_sm70_shflsync_bfly_p,@function
        .size           $__internal_184_$__cuda_sm70_shflsync_bfly_p,(.L_x_3591 - $__internal_184_$__cuda_sm70_shflsync_bfly_p)
$__internal_184_$__cuda_sm70_shflsync_bfly_p:
[----:B------:R-:W-:Y:S01]  /*0e90*/  HFMA2.MMA R3, -RZ, RZ, 0, 0 ;  /* 0x00000000ff037435 */ /* 0x000fe200000001ff */
[----:B------:R-:W-:Y:S04]  /*0ea0*/  WARPSYNC R11 ;  /* 0x0000000b00007348 */ /* 0x000fe80003800000 */
[----:B------:R0:W1:Y:S01]  /*0eb0*/  SHFL.BFLY PT, R6, R10, R9, R6 ;  /* 0x0c0000090a067389 */ /* 0x00006200000e0006 */
[----:B------:R-:W-:Y:S05]  /*0ec0*/  RET.REL.NODEC R2 `(_ZN10layer_norm22ln_bwd_finalize_kernelINS_22Kernel_traits_finalizeILj4096E6__halffS2_fjLj1024ELj4ENS_18Kernel_traits_baseILj4096ES2_fS2_fjLj1024EEEEEEEvNS_9BwdParamsE) ;  /* 0xfffff13002007950 */ /* 0x000fea0003c3ffff */
.L_x_2507:
        /* <DEDUP_REMOVED lines=11> */
.L_x_3591:


//--------------------- .text._ZN10layer_norm13ln_bwd_kernelINS_13Kernel_traitsI6__halffS2_fjLj4096ELj1ELj1ELj4ELj16ENS_18Kernel_traits_baseILj4096ES2_fS2_fjLj128EEEEEEEvNS_9BwdParamsE --------------------------
	.section	.text._ZN10layer_norm13ln_bwd_kernelINS_13Kernel_traitsI6__halffS2_fjLj4096ELj1ELj1ELj4ELj16ENS_18Kernel_traits_baseILj4096ES2_fS2_fjLj128EEEEEEEvNS_9BwdParamsE,"ax",@progbits
	.sectioninfo	@"SHI_REGISTERS=254"
	.align	128
        .global         _ZN10layer_norm13ln_bwd_kernelINS_13Kernel_traitsI6__halffS2_fjLj4096ELj1ELj1ELj4ELj16ENS_18Kernel_traits_baseILj4096ES2_fS2_fjLj128EEEEEEEvNS_9BwdParamsE
        .type           _ZN10layer_norm13ln_bwd_kernelINS_13Kernel_traitsI6__halffS2_fjLj4096ELj1ELj1ELj4ELj16ENS_18Kernel_traits_baseILj4096ES2_fS2_fjLj128EEEEEEEvNS_9BwdParamsE,@function
        .size           _ZN10layer_norm13ln_bwd_kernelINS_13Kernel_traitsI6__halffS2_fjLj4096ELj1ELj1ELj4ELj16ENS_18Kernel_traits_baseILj4096ES2_fS2_fjLj128EEEEEEEvNS_9BwdParamsE,(.L_x_3592 - _ZN10layer_norm13ln_bwd_kernelINS_13Kernel_traitsI6__halffS2_fjLj4096ELj1ELj1ELj4ELj16ENS_18Kernel_traits_baseILj4096ES2_fS2_fjLj128EEEEEEEvNS_9BwdParamsE)
        .other          _ZN10layer_norm13ln_bwd_kernelINS_13Kernel_traitsI6__halffS2_fjLj4096ELj1ELj1ELj4ELj16ENS_18Kernel_traits_baseILj4096ES2_fS2_fjLj128EEEEEEEvNS_9BwdParamsE,@"STO_CUDA_ENTRY STV_DEFAULT"
_ZN10layer_norm13ln_bwd_kernelINS_13Kernel_traitsI6__halffS2_fjLj4096ELj1ELj1ELj4ELj16ENS_18Kernel_traits_baseILj4096ES2_fS2_fjLj128EEEEEEEvNS_9BwdParamsE:
.text._ZN10layer_norm13ln_bwd_kernelINS_13Kernel_traitsI6__halffS2_fjLj4096ELj1ELj1ELj4ELj16ENS_18Kernel_traits_baseILj4096ES2_fS2_fjLj128EEEEEEEvNS_9BwdParamsE:
        /* <DEDUP_REMOVED lines=194> */
.L_x_2512:
[----:B------:R-:W-:Y:S02]  /*0c20*/  ISETP.NE.U32.AND P0, PT, RZ, c[0x0][0x178], PT ;  /* 0x00005e00ff007a0c */ /* 0x000fe40003f05070 */
[----:B------:R-:W-:Y:S02]  /*0c30*/  LOP3.LUT R186, R89, 0x7f, RZ, 0xc0, !PT ;  /* 0x0000007f59ba7812 */ /* 0x000fe400078ec0ff */
        /* <DEDUP_REMOVED lines=60> */
[-C--:B-1----:R-:W-:Y:S02]  /*1000*/  IMAD.WIDE.U32 R148, R181, R190.reuse, c[0x0][0x1b8] ;  /* 0x00006e00b5947625 */ /* 0x082fe400078e00be */
[----:B------:R-:W3:Y:S02]  /*1010*/  LDG.E.64 R142, [R142.64] ;  /* 0x000000048e8e7981 */ /* 0x000ee4000c1e1b00 */
[----:B0-----:R-:W-:-:S02]  /*1020*/  IMAD.WIDE.U32 R138, R180, R190, c[0x0][0x1b8] ;  /* 0x00006e00b48a7625 */ /* 0x001fc400078e00be */
        /* <DEDUP_REMOVED lines=67> */
[----:B------:R-:W-:-:S02]  /*1460*/  @P0 FMUL.FTZ R196, R196, R197 ;  /* 0x000000c5c4c40220 */ /* 0x000fc40000410000 */
[----:B------:R-:W-:Y:S02]  /*1470*/  @!P0 FADD.FTZ R217, R68, -R188 ;  /* 0x800000bc44d98221 */ /* 0x000fe40000010000 */
[----:B------:R-:W-:Y:S02]  /*1480*/  @P0 FADD.FTZ R227, -R160, R69 ;  /* 0x00000045a0e30221 */ /* 0x000fe40000010100 */
        /* <DEDUP_REMOVED lines=12> */
[----:B------:R-:W-:Y:S02]  /*1550*/  @P0 FADD.FTZ R208, -R117, R76 ;  /* 0x0000004c75d00221 */ /* 0x000fe40000010100 */
[----:B------:R-:W-:Y:S02]  /*1560*/  @P0 FADD.FTZ R237, -R168, R77 ;  /* 0x0000004da8ed0221 */ /* 0x000fe40000010100 */
[----:B------:R-:W-:Y:S02]  /*1570*/  @!P0 FADD.FTZ R243, R79, -R188 ;  /* 0x800000bc4ff38221 */ /* 0x000fe40000010000 */
[----:B------:R-:W-:-:S02]  /*1580*/  @P0 FADD.FTZ R245, -R123, R82 ;  /* 0x000000527bf50221 */ /* 0x000fc40000010100 */
[----:B------:R-:W-:Y:S02]  /*1590*/  @P0 FADD.FTZ R249, -R174, R83 ;  /* 0x00000053aef90221 */ /* 0x000fe40000010100 */
[----:B------:R-:W-:Y:S02]  /*15a0*/  @P0 FMUL.FTZ R190, R190, R191 ;  /* 0x000000bfbebe0220 */ /* 0x000fe40000410000 */
[----:B------:R-:W-:Y:S02]  /*15b0*/  @!P0 FADD.FTZ R227, R73, -R188 ;  /* 0x800000bc49e38221 */ /* 0x000fe40000010000 */
[----:B------:R-:W-:Y:S02]  /*15c0*/  @!P0 FADD.FTZ R231, R75, -R188 ;  /* 0x800000bc4be78221 */ /* 0x000fe40000010000 */
[----:B------:R-:W-:Y:S02]  /*15d0*/  @P0 FMUL.FTZ R79, R239, R204 ;  /* 0x000000ccef4f0220 */ /* 0x000fe40000410000 */
[----:B------:R-:W-:Y:S01]  /*15e0*/  @P0 FADD.FTZ R191, -R103, R62 ;  /* 0x0000003e67bf0221 */ /* 0x000fe20000010100 */
[----:B------:R-:W-:Y:S01]  /*15f0*/  @P0 MUFU.RCP R204, R177 ;  /* 0x000000b100cc0308 */ /* 0x000fe20000001000 */
[----:B------:R-:W-:-:S02]  /*1600*/  @!P0 FADD.FTZ R205, R62, -R188 ;  /* 0x800000bc3ecd8221 */ /* 0x000fc40000010000 */
[----:B------:R-:W-:Y:S02]  /*1610*/  @P0 FMUL.FTZ R73, R233, R212 ;  /* 0x000000d4e9490220 */ /* 0x000fe40000410000 */
[----:B------:R-:W-:Y:S02]  /*1620*/  @P0 FMUL.FTZ R75, R64, R209 ;  /* 0x000000d1404b0220 */ /* 0x000fe40000410000 */
[----:B------:R-:W-:Y:S01]  /*1630*/  @P0 FADD.FTZ R239, -R172, R81 ;  /* 0x00000051acef0221 */ /* 0x000fe20000010100 */
[----:B------:R-:W5:Y:S01]  /*1640*/  @P0 MUFU.RCP R62, R126 ;  /* 0x0000007e003e0308 */ /* 0x000f620000001000 */
[----:B------:R-:W-:Y:S02]  /*1650*/  @!P0 FADD.FTZ R209, R76, -R188 ;  /* 0x800000bc4cd18221 */ /* 0x000fe40000010000 */
[----:B------:R-:W-:Y:S02]  /*1660*/  @!P0 FADD.FTZ R233, R77, -R188 ;  /* 0x800000bc4de98221 */ /* 0x000fe40000010000 */
[----:B------:R-:W-:-:S02]  /*1670*/  @!P0 FADD.FTZ R247, R82, -R188 ;  /* 0x800000bc52f78221 */ /* 0x000fc40000010000 */
[----:B------:R-:W-:Y:S02]  /*1680*/  @!P0 FADD.FTZ R251, R83, -R188 ;  /* 0x800000bc53fb8221 */ /* 0x000fe40000010000 */
[----:B------:R-:W-:Y:S02]  /*1690*/  @P0 FMUL.FTZ R77, R208, R207 ;  /* 0x000000cfd04d0220 */ /* 0x000fe40000410000 */
[----:B------:R-:W-:Y:S02]  /*16a0*/  @P0 FMUL.FTZ R76, R237, R206 ;  /* 0x000000ceed4c0220 */ /* 0x000fe40000410000 */
[----:B0-----:R-:W-:Y:S02]  /*16b0*/  @P0 FMUL.FTZ R83, R245, R58 ;  /* 0x0000003af5530220 */ /* 0x001fe40000410000 */
[----:B-1----:R-:W-:Y:S02]  /*16c0*/  @P0 FMUL.FTZ R82, R249, R60 ;  /* 0x0000003cf9520220 */ /* 0x002fe40000410000 */
[----:B------:R-:W-:-:S02]  /*16d0*/  @P0 FADD.FTZ R207, -R121, R80 ;  /* 0x0000005079cf0221 */ /* 0x000fc40000010100 */
[----:B------:R-:W-:Y:S02]  /*16e0*/  @!P0 FADD.FTZ R237, R80, -R188 ;  /* 0x800000bc50ed8221 */ /* 0x000fe40000010000 */
[----:B------:R-:W-:Y:S02]  /*16f0*/  @P0 FADD.FTZ R245, -R176, R85 ;  /* 0x00000055b0f50221 */ /* 0x000fe40000010100 */
[----:B------:R-:W-:Y:S02]  /*1700*/  @!P0 FADD.FTZ R249, R85, -R188 ;  /* 0x800000bc55f98221 */ /* 0x000fe40000010000 */
[----:B--2---:R-:W-:Y:S02]  /*1710*/  @P0 FMUL.FTZ R80, R239, R56 ;  /* 0x00000038ef500220 */ /* 0x004fe40000410000 */
[----:B------:R-:W-:Y:S02]  /*1720*/  @P0 FADD.FTZ R85, -R127, R86 ;  /* 0x000000567f550221 */ /* 0x000fe40000010100 */
[----:B------:R-:W-:-:S02]  /*1730*/  @!P0 FADD.FTZ R59, R59, -R188 ;  /* 0x800000bc3b3b8221 */ /* 0x000fc40000010000 */
[----:B------:R-:W-:Y:S02]  /*1740*/  @P0 FMUL.FTZ R192, R192, R193 ;  /* 0x000000c1c0c00220 */ /* 0x000fe40000410000 */
[----:B------:R-:W-:Y:S02]  /*1750*/  @!P0 FADD.FTZ R56, R86, -R188 ;  /* 0x800000bc56388221 */ /* 0x000fe40000010000 */
[----:B------:R-:W-:Y:S01]  /*1760*/  @P0 FADD.FTZ R193, -R136, R61 ;  /* 0x0000003d88c10221 */ /* 0x000fe20000010100 */
[----:B------:R-:W0:Y:S01]  /*1770*/  @P0 MUFU.RCP R64, R175 ;  /* 0x000000af00400308 */ /* 0x000e220000001000 */
[----:B------:R-:W-:Y:S02]  /*1780*/  @!P0 FADD.FTZ R61, R61, -R188 ;  /* 0x800000bc3d3d8221 */ /* 0x000fe40000010000 */
[----:B----4-:R-:W-:Y:S02]  /*1790*/  @P0 FMUL.FTZ R85, R85, R200 ;  /* 0x000000c855550220 */ /* 0x010fe40000410000 */
[----:B------:R-:W-:-:S02]  /*17a0*/  @!P0 FADD.FTZ R63, R63, -R188 ;  /* 0x800000bc3f3f8221 */ /* 0x000fc40000010000 */
[----:B------:R-:W-:Y:S01]  /*17b0*/  @!P0 FMUL.FTZ R194, R184, R59 ;  /* 0x0000003bb8c28220 */ /* 0x000fe20000410000 */
[----:B---3--:R-:W-:Y:S01]  /*17c0*/  MOV R59, R147 ;  /* 0x00000093003b7202 */ /* 0x008fe20000000f00 */
[----:B------:R-:W-:Y:S01]  /*17d0*/  @!P0 FMUL.FTZ R71, R184, R217 ;  /* 0x000000d9b8478220 */ /* 0x000fe20000410000 */
[----:B------:R-:W-:Y:S01]  /*17e0*/  SHF.R.U64 R217, R146, 0x10, R147 ;  /* 0x0000001092d97819 */ /* 0x000fe20000001293 */
[----:B------:R-:W-:Y:S01]  /*17f0*/  @!P0 FMUL.FTZ R85, R184, R56 ;  /* 0x00000038b8558220 */ /* 0x000fe20000410000 */
[----:B------:R-:W-:Y:S01]  /*1800*/  MOV R56, R146 ;  /* 0x0000009200387202 */ /* 0x000fe20000000f00 */
[----:B------:R-:W-:Y:S01]  /*1810*/  @!P0 FADD.FTZ R57, R57, -R188 ;  /* 0x800000bc39398221 */ /* 0x000fe20000010000 */
[----:B------:R-:W-:Y:S01]  /*1820*/  SHF.R.U32.HI R147, RZ, 0x10, R147 ;  /* 0x00000010ff937819 */ /* 0x000fe20000011693 */
[----:B------:R-:W-:Y:S02]  /*1830*/  @P0 FMUL.FTZ R193, R193, R222 ;  /* 0x000000dec1c10220 */ /* 0x000fe40000410000 */
        /* <DEDUP_REMOVED lines=10> */
[----:B------:R-:W-:Y:S01]  /*18e0*/  @!P0 FMUL.FTZ R196, R184, R63 ;  /* 0x0000003fb8c48220 */ /* 0x000fe20000410000 */
[----:B------:R-:W-:Y:S01]  /*18f0*/  MOV R63, R143 ;  /* 0x0000008f003f7202 */ /* 0x000fe20000000f00 */
[C---:B------:R-:W-:Y:S01]  /*1900*/  @!P0 FMUL.FTZ R189, R184.reuse, R199 ;  /* 0x000000c7b8bd8220 */ /* 0x040fe20000410000 */
[----:B------:R-:W-:Y:S01]  /*1910*/  SHF.R.U32.HI R199, RZ, 0x10, R143 ;  /* 0x00000010ffc77819 */ /* 0x000fe2000001168f */
[----:B------:R-:W-:Y:S01]  /*1920*/  @!P0 FMUL.FTZ R190, R184, R57 ;  /* 0x00000039b8be8220 */ /* 0x000fe20000410000 */
[----:B------:R-:W-:Y:S01]  /*1930*/  HADD2.F32 R57, -RZ, R56.H0_H0 ;  /* 0x20000038ff397230 */ /* 0x000fe20000004100 */
[----:B------:R-:W-:Y:S01]  /*1940*/  @P0 FMUL.FTZ R69, R69, R216 ;  /* 0x000000d845450220 */ /* 0x000fe20000410000 */
[----:B------:R-:W-:Y:S01]  /*1950*/  MOV R146, R148 ;  /* 0x0000009400927202 */ /* 0x000fe20000000f00 */
[----:B------:R-:W-:Y:S01]  /*1960*/  @!P0 FADD.FTZ R188, R87, -R188 ;  /* 0x800000bc57bc8221 */ /* 0x000fe20000010000 */
[----:B------:R-:W-:Y:S01]  /*1970*/  HADD2.F32 R143, -RZ, R147.H0_H0 ;  /* 0x20000093ff8f7230 */ /* 0x000fe20000004100 */
[----:B------:R-:W-:Y:S01]  /*1980*/  @!P0 FMUL.FTZ R195, R184, R203 ;  /* 0x000000cbb8c38220 */ /* 0x000fe20000410000 */
[----:B------:R-:W-:Y:S01]  /*1990*/  SHF.R.U64 R202, R138, 0x10, R139 ;  /* 0x000000108aca7819 */ /* 0x000fe2000000128b */
[----:B------:R-:W-:Y:S01]  /*19a0*/  @!P0 FMUL.FTZ R198, R184, R65 ;  /* 0x00000041b8c68220 */ /* 0x000fe20000410000 */
[----:B------:R-:W-:Y:S01]  /*19b0*/  MOV R65, R141 ;  /* 0x0000008d00417202 */ /* 0x000fe20000000f00 */
[----:B------:R-:W-:Y:S01]  /*19c0*/  @!P0 FMUL.FTZ R66, R184, R215 ;  /* 0x000000d7b8428220 */ /* 0x000fe20000410000 */
[----:B------:R-:W-:Y:S01]  /*19d0*/  MOV R203, R139 ;  /* 0x0000008b00cb7202 */ /* 0x000fe20000000f00 */
[----:B------:R-:W-:Y:S01]  /*19e0*/  @P0 FMUL.FTZ R191, R191, R224 ;  /* 0x000000e0bfbf0220 */ /* 0x000fe20000410000 */
[----:B------:R-:W-:Y:S01]  /*19f0*/  SHF.R.U32.HI R215, RZ, 0x10, R139 ;  /* 0x00000010ffd77819 */ /* 0x000fe2000001168b */
[----:B-----5:R-:W-:Y:S01]  /*1a00*/  @P0 FMUL.FTZ R87, R207, R62 ;  /* 0x0000003ecf570220 */ /* 0x020fe20000410000 */
[----:B------:R-:W-:Y:S01]  /*1a10*/  MOV R208, R150 ;  /* 0x0000009600d07202 */ /* 0x000fe20000000f00 */
[----:B------:R-:W-:Y:S01]  /*1a20*/  @P0 FMUL.FTZ R84, R84, R204 ;  /* 0x000000cc54540220 */ /* 0x000fe20000410000 */
[----:B------:R-:W-:Y:S01]  /*1a30*/  SHF.R.U64 R216, R150, 0x10, R151 ;  /* 0x0000001096d87819 */ /* 0x000fe20000001297 */
[----:B------:R-:W-:Y:S01]  /*1a40*/  HADD2.F32 R147, -RZ, R61.H0_H0 ;  /* 0x2000003dff937230 */ /* 0x000fe20000004100 */
[----:B------:R-:W-:Y:S01]  /*1a50*/  @P0 FMUL.FTZ R197, R197, R226 ;  /* 0x000000e2c5c50220 */ /* 0x000fe20000410000 */
[----:B------:R-:W-:Y:S01]  /*1a60*/  MOV R62, R142 ;  /* 0x0000008e003e7202 */ /* 0x000fe20000000f00 */
[----:B------:R-:W-:Y:S01]  /*1a70*/  @!P0 FMUL.FTZ R191, R184, R205 ;  /* 0x000000cdb8bf8220 */ /* 0x000fe20000410000 */
[----:B------:R-:W-:Y:S01]  /*1a80*/  MOV R204, R149 ;  /* 0x0000009500cc7202 */ /* 0x000fe20000000f00 */
[----:B------:R-:W-:Y:S01]  /*1a90*/  HADD2.F32 R139, -RZ, R217.H0_H0 ;  /* 0x200000d9ff8b7230 */ /* 0x000fe20000004100 */
[--C-:B------:R-:W-:Y:S01]  /*1aa0*/  SHF.R.U64 R210, R152, 0x10, R153.reuse ;  /* 0x0000001098d27819 */ /* 0x100fe20000001299 */
[----:B------:R-:W-:Y:S01]  /*1ab0*/  HADD2.F32 R150, -RZ, R201.H0_H0 ;  /* 0x200000c9ff967230 */ /* 0x000fe20000004100 */
[----:B------:R-:W-:Y:S01]  /*1ac0*/  MOV R207, R153 ;  /* 0x0000009900cf7202 */ /* 0x000fe20000000f00 */
[C---:B------:R-:W-:Y:S01]  /*1ad0*/  @!P0 FMUL.FTZ R197, R184.reuse, R211 ;  /* 0x000000d3b8c58220 */ /* 0x040fe20000410000 */
[----:B------:R-:W-:Y:S01]  /*1ae0*/  SHF.R.U32.HI R214, RZ, 0x10, R153 ;  /* 0x00000010ffd67819 */ /* 0x000fe20000011699 */
[----:B------:R-:W-:Y:S01]  /*1af0*/  @!P0 FMUL.FTZ R77, R184, R209 ;  /* 0x000000d1b84d8220 */ /* 0x000fe20000410000 */
[----:B------:R-:W-:Y:S01]  /*1b00*/  MOV R142, R138 ;  /* 0x0000008a008e7202 */ /* 0x000fe20000000f00 */
[----:B------:R-:W-:Y:S01]  /*1b10*/  HADD2.F32 R153, -RZ, R63.H0_H0 ;  /* 0x2000003fff997230 */ /* 0x000fe20000004100 */
[----:B------:R-:W-:Y:S01]  /*1b20*/  @!P0 FMUL.FTZ R67, R184, R213 ;  /* 0x000000d5b8438220 */ /* 0x000fe20000410000 */
[----:B------:R-:W-:Y:S01]  /*1b30*/  MOV R209, R151 ;  /* 0x0000009700d17202 */ /* 0x000fe20000000f00 */
[----:B------:R-:W-:Y:S01]  /*1b40*/  FMUL.FTZ R138, R98, R57 ;  /* 0x00000039628a7220 */ /* 0x000fe20000410000 */
[----:B------:R-:W-:Y:S01]  /*1b50*/  SHF.R.U32.HI R211, RZ, 0x10, R151 ;  /* 0x00000010ffd37819 */ /* 0x000fe20000011697 */
[----:B------:R-:W-:Y:S01]  /*1b60*/  HADD2.F32 R151, -RZ, R146.H0_H0 ;  /* 0x20000092ff977230 */ /* 0x000fe20000004100 */
[----:B------:R-:W-:Y:S01]  /*1b70*/  MOV R60, R144 ;  /* 0x00000090003c7202 */ /* 0x000fe20000000f00 */
[----:B------:R-:W-:Y:S01]  /*1b80*/  HADD2.F32 R201, -RZ, R65.H0_H0 ;  /* 0x20000041ffc97230 */ /* 0x000fe20000004100 */
[----:B------:R-:W-:Y:S01]  /*1b90*/  SHF.R.U32.HI R205, RZ, 0x10, R145 ;  /* 0x00000010ffcd7819 */ /* 0x000fe20000011691 */
[C---:B------:R-:W-:Y:S01]  /*1ba0*/  FADD.FTZ R32, R147.reuse, R32 ;  /* 0x0000002093207221 */ /* 0x040fe20000010000 */
[----:B------:R-:W-:Y:S01]  /*1bb0*/  HADD2.F32 R59, -RZ, R59.H0_H0 ;  /* 0x2000003bff3b7230 */ /* 0x000fe20000004100 */
[----:B------:R-:W-:Y:S01]  /*1bc0*/  FFMA.FTZ R4, R147, R191, R4 ;  /* 0x000000bf93047223 */ /* 0x000fe20000010004 */
[----:B------:R-:W-:Y:S01]  /*1bd0*/  HADD2.F32 R65, -RZ, R204.H0_H0 ;  /* 0x200000ccff417230 */ /* 0x000fe20000004100 */
[----:B------:R-:W-:-:S02]  /*1be0*/  FMUL.FTZ R146, R104, R147 ;  /* 0x0000009368927220 */ /* 0x000fc40000410000 */
[C---:B------:R-:W-:Y:S02]  /*1bf0*/  FADD.FTZ R94, R139.reuse, R94 ;  /* 0x0000005e8b5e7221 */ /* 0x040fe40000010000 */
[----:B------:R-:W-:Y:S02]  /*1c00*/  FFMA.FTZ R95, R139, R190, R95 ;  /* 0x000000be8b5f7223 */ /* 0x000fe4000001005f */
[C---:B------:R-:W-:Y:S02]  /*1c10*/  FADD.FTZ R33, R150.reuse, R33 ;  /* 0x0000002196217221 */ /* 0x040fe40000010000 */
[----:B------:R-:W-:Y:S02]  /*1c20*/  FFMA.FTZ R5, R150, R198, R5 ;  /* 0x000000c696057223 */ /* 0x000fe40000010005 */
[----:B------:R-:W-:Y:S01]  /*1c30*/  FMUL.FTZ R147, R155, R150 ;  /* 0x000000969b937220 */ /* 0x000fe20000410000 */
[----:B------:R-:W-:Y:S01]  /*1c40*/  SHF.R.U64 R144, R144, 0x10, R145 ;  /* 0x0000001090907819 */ /* 0x000fe20000001291 */
[----:B0-----:R-:W-:Y:S01]  /*1c50*/  @P0 FMUL.FTZ R86, R245, R64 ;  /* 0x00000040f5560220 */ /* 0x001fe20000410000 */
[----:B------:R-:W-:Y:S01]  /*1c60*/  MOV R64, R140 ;  /* 0x0000008c00407202 */ /* 0x000fe20000000f00 */
[----:B------:R-:W-:-:S02]  /*1c70*/  FMUL.FTZ R139, R131, R139 ;  /* 0x0000008b838b7220 */ /* 0x000fc40000410000 */
[----:B------:R-:W-:Y:S02]  /*1c80*/  FADD.FTZ R204, RZ, R138 ;  /* 0x0000008affcc7221 */ /* 0x000fe40000010000 */
[C---:B------:R-:W-:Y:S02]  /*1c90*/  FADD.FTZ R36, R153.reuse, R36 ;  /* 0x0000002499247221 */ /* 0x040fe40000010000 */
[----:B------:R-:W-:Y:S02]  /*1ca0*/  FFMA.FTZ R8, R153, R67, R8 ;  /* 0x0000004399087223 */ /* 0x000fe40000010008 */
[----:B------:R-:W-:Y:S01]  /*1cb0*/  FMUL.FTZ R150, R108, R153 ;  /* 0x000000996c967220 */ /* 0x000fe20000410000 */
[----:B------:R-:W-:Y:S01]  /*1cc0*/  SHF.R.U64 R213, R148, 0x10, R149 ;  /* 0x0000001094d57819 */ /* 0x000fe20000001295 */
[----:B------:R-:W-:Y:S01]  /*1cd0*/  FFMA.FTZ R153, R138, R189, RZ ;  /* 0x000000bd8a997223 */ /* 0x000fe200000100ff */
[----:B------:R-:W-:Y:S01]  /*1ce0*/  HADD2.F32 R145, -RZ, R60.H0_H0 ;  /* 0x2000003cff917230 */ /* 0x000fe20000004100 */
[----:B------:R-:W-:Y:S01]  /*1cf0*/  @!P0 FMUL.FTZ R84, R184, R188 ;  /* 0x000000bcb8548220 */ /* 0x000fe20000410000 */
[--C-:B------:R-:W-:Y:S01]  /*1d00*/  SHF.R.U64 R188, R140, 0x10, R141.reuse ;  /* 0x000000108cbc7819 */ /* 0x100fe2000000128d */
[----:B------:R-:W-:Y:S01]  /*1d10*/  HADD2.F32 R148, -RZ, R205.H0_H0 ;  /* 0x200000cdff947230 */ /* 0x000fe20000004100 */
[----:B------:R-:W-:Y:S01]  /*1d20*/  SHF.R.U32.HI R200, RZ, 0x10, R141 ;  /* 0x00000010ffc87819 */ /* 0x000fe2000001168d */
[----:B------:R-:W-:Y:S01]  /*1d30*/  FMUL.FTZ R141, R100, R59 ;  /* 0x0000003b648d7220 */ /* 0x000fe20000410000 */
[----:B------:R-:W-:Y:S01]  /*1d40*/  SHF.R.U32.HI R212, RZ, 0x10, R149 ;  /* 0x00000010ffd47819 */ /* 0x000fe20000011695 */
[----:B------:R-:W-:Y:S01]  /*1d50*/  HADD2.F32 R149, -RZ, R62.H0_H0 ;  /* 0x2000003eff957230 */ /* 0x000fe20000004100 */
[----:B------:R-:W-:Y:S01]  /*1d60*/  MOV R206, R152 ;  /* 0x0000009800ce7202 */ /* 0x000fe20000000f00 */
[----:B------:R-:W-:Y:S01]  /*1d70*/  FADD.FTZ R204, R204, R139 ;  /* 0x0000008bcccc7221 */ /* 0x000fe20000010000 */
[----:B------:R-:W-:Y:S01]  /*1d80*/  HADD2.F32 R152, -RZ, R199.H0_H0 ;  /* 0x200000c7ff987230 */ /* 0x000fe20000004100 */
[----:B------:R-:W-:Y:S01]  /*1d90*/  FFMA.FTZ R153, R139, R190, R153 ;  /* 0x000000be8b997223 */ /* 0x000fe20000010099 */
[----:B------:R-:W-:Y:S01]  /*1da0*/  HADD2.F32 R199, -RZ, R64.H0_H0 ;  /* 0x20000040ffc77230 */ /* 0x000fe20000004100 */
[C---:B------:R-:W-:Y:S01]  /*1db0*/  FADD.FTZ R90, R143.reuse, R90 ;  /* 0x0000005a8f5a7221 */ /* 0x040fe20000010000 */
[----:B------:R-:W-:Y:S01]  /*1dc0*/  HADD2.F32 R205, -RZ, R142.H0_H0 ;  /* 0x2000008effcd7230 */ /* 0x000fe20000004100 */
[----:B------:R-:W-:-:S02]  /*1dd0*/  FFMA.FTZ R91, R143, R194, R91 ;  /* 0x000000c28f5b7223 */ /* 0x000fc4000001005b */
[C---:B------:R-:W-:Y:S02]  /*1de0*/  FADD.FTZ R30, R145.reuse, R30 ;  /* 0x0000001e911e7221 */ /* 0x040fe40000010000 */
[----:B------:R-:W-:Y:S02]  /*1df0*/  FFMA.FTZ R2, R145, R195, R2 ;  /* 0x000000c391027223 */ /* 0x000fe40000010002 */
[----:B------:R-:W-:Y:S02]  /*1e00*/  FMUL.FTZ R142, R102, R145 ;  /* 0x00000091668e7220 */ /* 0x000fe40000410000 */
[----:B------:R-:W-:Y:S02]  /*1e10*/  FMUL.FTZ R143, R133, R143 ;  /* 0x0000008f858f7220 */ /* 0x000fe40000410000 */
[C---:B------:R-:W-:Y:S02]  /*1e20*/  FADD.FTZ R31, R148.reuse, R31 ;  /* 0x0000001f941f7221 */ /* 0x040fe40000010000 */
[----:B------:R-:W-:-:S02]  /*1e30*/  FFMA.FTZ R3, R148, R196, R3 ;  /* 0x000000c494037223 */ /* 0x000fc40000010003 */
[----:B------:R-:W-:Y:S02]  /*1e40*/  FMUL.FTZ R145, R137, R148 ;  /* 0x0000009489917220 */ /* 0x000fe40000410000 */
[----:B------:R-:W-:Y:S02]  /*1e50*/  FADD.FTZ R204, R204, R141 ;  /* 0x0000008dcccc7221 */ /* 0x000fe40000010000 */
[C---:B------:R-:W-:Y:S02]  /*1e60*/  FADD.FTZ R34, R149.reuse, R34 ;  /* 0x0000002295227221 */ /* 0x040fe40000010000 */
[----:B------:R-:W-:Y:S02]  /*1e70*/  FFMA.FTZ R6, R149, R197, R6 ;  /* 0x000000c595067223 */ /* 0x000fe40000010006 */
[----:B------:R-:W-:Y:S02]  /*1e80*/  FMUL.FTZ R148, R106, R149 ;  /* 0x000000956a947220 */ /* 0x000fe40000410000 */
[----:B------:R-:W-:Y:S01]  /*1e90*/  FFMA.FTZ R153, R141, R192, R153 ;  /* 0x000000c08d997223 */ /* 0x000fe20000010099 */
        /* <DEDUP_REMOVED lines=104> */
[----:B------:R-:W-:Y:S02]  /*2520*/  @!P0 FMUL.FTZ R78, R184, R243 ;  /* 0x000000f3b84e8220 */ /* 0x000fe40000410000 */
        /* <DEDUP_REMOVED lines=12> */
[----:B------:R-:W-:-:S02]  /*25f0*/  @!P0 FMUL.FTZ R80, R184, R241 ;  /* 0x000000f1b8508220 */ /* 0x000fc40000410000 */
        /* <DEDUP_REMOVED lines=48> */
.L_x_2513:
        /* <DEDUP_REMOVED lines=18> */
.L_x_2514:
        /* <DEDUP_REMOVED lines=138> */
.L_x_2511:
        /* <DEDUP_REMOVED lines=42> */
.L_x_2508:
        /* <DEDUP_REMOVED lines=46> */
.L_x_2509:
[----:B------:R-:W-:Y:S01]  /*3840*/  HFMA2.MMA R65, -RZ, RZ, 0, 9.5367431640625e-07 ;  /* 0x00000010ff417435 */ /* 0x000fe200000001ff */
[----:B------:R-:W-:-:S02]  /*3850*/  MOV R60, R64 ;  /* 0x00000040003c7202 */ /* 0x000fc40000000f00 */
[----:B------:R-:W-:Y:S02]  /*3860*/  MOV R62, 0x1f ;  /* 0x0000001f003e7802 */ /* 0x000fe40000000f00 */
[----:B------:R-:W-:Y:S02]  /*3870*/  MOV R215, 0xffffffff ;  /* 0xffffffff00d77802 */ /* 0x000fe40000000f00 */
[----:B------:R-:W-:Y:S02]  /*3880*/  MOV R56, 0x38a0 ;  /* 0x000038a000387802 */ /* 0x000fe40000000f00 */
[----:B------:R-:W-:Y:S05]  /*3890*/  CALL.REL.NOINC `($__internal_185_$__cuda_sm70_shflsync_down_p) ;  /* 0x0000046000007944 */ /* 0x000fea0003c00000 */
[----:B-1----:R-:W-:Y:S01]  /*38a0*/  MOV R59, R60 ;  /* 0x0000003c003b7202 */ /* 0x002fe20000000f00 */
[----:B0-----:R-:W-:Y:S05]  /*38b0*/  BRA `(.L_x_2513) ;  /* 0xfffff04000007947 */ /* 0x001fea000383ffff */
.L_x_2510:
[----:B------:R-:W-:Y:S01]  /*38c0*/  HFMA2.MMA R65, -RZ, RZ, 0, 9.5367431640625e-07 ;  /* 0x00000010ff417435 */ /* 0x000fe200000001ff */
[----:B------:R-:W-:Y:S02]  /*38d0*/  MOV R60, R61 ;  /* 0x0000003d003c7202 */ /* 0x000fe40000000f00 */
[----:B------:R-:W-:Y:S02]  /*38e0*/  MOV R62, 0x1f ;  /* 0x0000001f003e7802 */ /* 0x000fe40000000f00 */
[----:B------:R-:W-:-:S02]  /*38f0*/  MOV R215, 0xffffffff ;  /* 0xffffffff00d77802 */ /* 0x000fc40000000f00 */
[----:B------:R-:W-:Y:S02]  /*3900*/  MOV R56, 0x3920 ;  /* 0x0000392000387802 */ /* 0x000fe40000000f00 */
[----:B01----:R-:W-:Y:S05]  /*3910*/  CALL.REL.NOINC `($__internal_185_$__cuda_sm70_shflsync_down_p) ;  /* 0x000003e000007944 */ /* 0x003fea0003c00000 */
[----:B------:R-:W-:Y:S01]  /*3920*/  FADD.FTZ R64, R64, R59 ;  /* 0x0000003b40407221 */ /* 0x000fe20000010000 */
[----:B0-----:R-:W-:Y:S01]  /*3930*/  HFMA2.MMA R65, -RZ, RZ, 0, 4.76837158203125e-07 ;  /* 0x00000008ff417435 */ /* 0x001fe200000001ff */
[----:B-1----:R-:W-:Y:S01]  /*3940*/  FADD.FTZ R61, R61, R60 ;  /* 0x0000003c3d3d7221 */ /* 0x002fe20000010000 */
[----:B------:R-:W-:Y:S02]  /*3950*/  MOV R62, 0x1f ;  /* 0x0000001f003e7802 */ /* 0x000fe40000000f00 */
[----:B------:R-:W-:Y:S02]  /*3960*/  MOV R215, 0xffffffff ;  /* 0xffffffff00d77802 */ /* 0x000fe40000000f00 */
[----:B------:R-:W-:Y:S02]  /*3970*/  MOV R60, R64 ;  /* 0x00000040003c7202 */ /* 0x000fe40000000f00 */
[----:B------:R-:W-:Y:S02]  /*3980*/  MOV R56, 0x39a0 ;  /* 0x000039a000387802 */ /* 0x000fe40000000f00 */
[----:B------:R-:W-:Y:S05]  /*3990*/  CALL.REL.NOINC `($__internal_185_$__cuda_sm70_shflsync_down_p) ;  /* 0x0000036000007944 */ /* 0x000fea0003c00000 */
[----:B0-----:R-:W-:Y:S01]  /*39a0*/  HFMA2.MMA R65, -RZ, RZ, 0, 4.76837158203125e-07 ;  /* 0x00000008ff417435 */ /* 0x001fe200000001ff */
[----:B-1----:R-:W-:-:S02]  /*39b0*/  MOV R59, R60 ;  /* 0x0000003c003b7202 */ /* 0x002fc40000000f00 */
[----:B------:R-:W-:Y:S02]  /*39c0*/  MOV R60, R61 ;  /* 0x0000003d003c7202 */ /* 0x000fe40000000f00 */
[----:B------:R-:W-:Y:S02]  /*39d0*/  MOV R62, 0x1f ;  /* 0x0000001f003e7802 */ /* 0x000fe40000000f00 */
[----:B------:R-:W-:Y:S02]  /*39e0*/  MOV R215, 0xffffffff ;  /* 0xffffffff00d77802 */ /* 0x000fe40000000f00 */
[----:B------:R-:W-:Y:S02]  /*39f0*/  MOV R56, 0x3a10 ;  /* 0x00003a1000387802 */ /* 0x000fe40000000f00 */
[----:B------:R-:W-:Y:S05]  /*3a00*/  CALL.REL.NOINC `($__internal_185_$__cuda_sm70_shflsync_down_p) ;  /* 0x000002f000007944 */ /* 0x000fea0003c00000 */
[----:B------:R-:W-:Y:S01]  /*3a10*/  FADD.FTZ R64, R59, R64 ;  /* 0x000000403b407221 */ /* 0x000fe20000010000 */
[----:B0-----:R-:W-:Y:S01]  /*3a20*/  HFMA2.MMA R65, -RZ, RZ, 0, 2.384185791015625e-07 ;  /* 0x00000004ff417435 */ /* 0x001fe200000001ff */
[----:B-1----:R-:W-:Y:S01]  /*3a30*/  FADD.FTZ R61, R61, R60 ;  /* 0x0000003c3d3d7221 */ /* 0x002fe20000010000 */
[----:B------:R-:W-:Y:S02]  /*3a40*/  MOV R62, 0x1f ;  /* 0x0000001f003e7802 */ /* 0x000fe40000000f00 */
[----:B------:R-:W-:-:S02]  /*3a50*/  MOV R215, 0xffffffff ;  /* 0xffffffff00d77802 */ /* 0x000fc40000000f00 */
[----:B------:R-:W-:Y:S02]  /*3a60*/  MOV R60, R64 ;  /* 0x00000040003c7202 */ /* 0x000fe40000000f00 */
[----:B------:R-:W-:Y:S02]  /*3a70*/  MOV R56, 0x3a90 ;  /* 0x00003a9000387802 */ /* 0x000fe40000000f00 */
[----:B------:R-:W-:Y:S05]  /*3a80*/  CALL.REL.NOINC `($__internal_185_$__cuda_sm70_shflsync_down_p) ;  /* 0x0000027000007944 */ /* 0x000fea0003c00000 */
[----:B0-----:R-:W-:Y:S01]  /*3a90*/  HFMA2.MMA R65, -RZ, RZ, 0, 2.384185791015625e-07 ;  /* 0x00000004ff417435 */ /* 0x001fe200000001ff */
[----:B-1----:R-:W-:Y:S02]  /*3aa0*/  MOV R59, R60 ;  /* 0x0000003c003b7202 */ /* 0x002fe40000000f00 */
[----:B------:R-:W-:Y:S02]  /*3ab0*/  MOV R60, R61 ;  /* 0x0000003d003c7202 */ /* 0x000fe40000000f00 */
[----:B------:R-:W-:Y:S02]  /*3ac0*/  MOV R62, 0x1f ;  /* 0x0000001f003e7802 */ /* 0x000fe40000000f00 */
[----:B------:R-:W-:Y:S02]  /*3ad0*/  MOV R215, 0xffffffff ;  /* 0xffffffff00d77802 */ /* 0x000fe40000000f00 */
[----:B------:R-:W-:-:S02]  /*3ae0*/  MOV R56, 0x3b00 ;  /* 0x00003b0000387802 */ /* 0x000fc40000000f00 */
[----:B------:R-:W-:Y:S05]  /*3af0*/  CALL.REL.NOINC `($__internal_185_$__cuda_sm70_shflsync_down_p) ;  /* 0x0000020000007944 */ /* 0x000fea0003c00000 */
[----:B------:R-:W-:Y:S01]  /*3b00*/  FADD.FTZ R64, R59, R64 ;  /* 0x000000403b407221 */ /* 0x000fe20000010000 */
[----:B0-----:R-:W-:Y:S01]  /*3b10*/  HFMA2.MMA R65, -RZ, RZ, 0, 1.1920928955078125e-07 ;  /* 0x00000002ff417435 */ /* 0x001fe200000001ff */
[----:B-1----:R-:W-:Y:S01]  /*3b20*/  FADD.FTZ R63, R61, R60 ;  /* 0x0000003c3d3f7221 */ /* 0x002fe20000010000 */
[----:B------:R-:W-:-:S02]  /*3b30*/  MOV R62, 0x1f ;  /* 0x0000001f003e7802 */ /* 0x000fc40000000f00 */
[----:B------:R-:W-:Y:S02]  /*3b40*/  MOV R215, 0xffffffff ;  /* 0xffffffff00d77802 */ /* 0x000fe40000000f00 */
[----:B------:R-:W-:Y:S02]  /*3b50*/  MOV R60, R64 ;  /* 0x00000040003c7202 */ /* 0x000fe40000000f00 */
[----:B------:R-:W-:Y:S02]  /*3b60*/  MOV R56, 0x3b80 ;  /* 0x00003b8000387802 */ /* 0x000fe40000000f00 */
[----:B------:R-:W-:Y:S05]  /*3b70*/  CALL.REL.NOINC `($__internal_185_$__cuda_sm70_shflsync_down_p) ;  /* 0x0000018000007944 */ /* 0x000fea0003c00000 */
[----:B0-----:R-:W-:Y:S01]  /*3b80*/  HFMA2.MMA R65, -RZ, RZ, 0, 1.1920928955078125e-07 ;  /* 0x00000002ff417435 */ /* 0x001fe200000001ff */
[----:B-1----:R-:W-:Y:S02]  /*3b90*/  MOV R59, R60 ;  /* 0x0000003c003b7202 */ /* 0x002fe40000000f00 */
[----:B------:R-:W-:Y:S02]  /*3ba0*/  MOV R60, R63 ;  /* 0x0000003f003c7202 */ /* 0x000fe40000000f00 */
[----:B------:R-:W-:Y:S02]  /*3bb0*/  MOV R62, 0x1f ;  /* 0x0000001f003e7802 */ /* 0x000fe40000000f00 */
[----:B------:R-:W-:-:S02]  /*3bc0*/  MOV R215, 0xffffffff ;  /* 0xffffffff00d77802 */ /* 0x000fc40000000f00 */
[----:B------:R-:W-:Y:S02]  /*3bd0*/  MOV R56, 0x3bf0 ;  /* 0x00003bf000387802 */ /* 0x000fe40000000f00 */
[----:B------:R-:W-:Y:S05]  /*3be0*/  CALL.REL.NOINC `($__internal_185_$__cuda_sm70_shflsync_down_p) ;  /* 0x0000011000007944 */ /* 0x000fea0003c00000 */
[----:B------:R-:W-:Y:S01]  /*3bf0*/  FADD.FTZ R61, R59, R64 ;  /* 0x000000403b3d7221 */ /* 0x000fe20000010000 */
[----:B0-----:R-:W-:Y:S01]  /*3c00*/  HFMA2.MMA R65, -RZ, RZ, 0, 5.9604644775390625e-08 ;  /* 0x00000001ff417435 */ /* 0x001fe200000001ff */
[----:B-1----:R-:W-:Y:S01]  /*3c10*/  FADD.FTZ R63, R63, R60 ;  /* 0x0000003c3f3f7221 */ /* 0x002fe20000010000 */
[----:B------:R-:W-:Y:S02]  /*3c20*/  MOV R62, 0x1f ;  /* 0x0000001f003e7802 */ /* 0x000fe40000000f00 */
[----:B------:R-:W-:Y:S02]  /*3c30*/  MOV R215, 0xffffffff ;  /* 0xffffffff00d77802 */ /* 0x000fe40000000f00 */
[----:B------:R-:W-:Y:S02]  /*3c40*/  MOV R60, R61 ;  /* 0x0000003d003c7202 */ /* 0x000fe40000000f00 */
[----:B------:R-:W-:Y:S02]  /*3c50*/  MOV R56, 0x3c70 ;  /* 0x00003c7000387802 */ /* 0x000fe40000000f00 */
[----:B------:R-:W-:Y:S05]  /*3c60*/  CALL.REL.NOINC `($__internal_185_$__cuda_sm70_shflsync_down_p) ;  /* 0x0000009000007944 */ /* 0x000fea0003c00000 */
[----:B0-----:R-:W-:Y:S01]  /*3c70*/  HFMA2.MMA R65, -RZ, RZ, 0, 5.9604644775390625e-08 ;  /* 0x00000001ff417435 */ /* 0x001fe200000001ff */
[----:B-1----:R-:W-:-:S02]  /*3c80*/  MOV R64, R60 ;  /* 0x0000003c00407202 */ /* 0x002fc40000000f00 */
[----:B------:R-:W-:Y:S02]  /*3c90*/  MOV R60, R63 ;  /* 0x0000003f003c7202 */ /* 0x000fe40000000f00 */
[----:B------:R-:W-:Y:S02]  /*3ca0*/  MOV R62, 0x1f ;  /* 0x0000001f003e7802 */ /* 0x000fe40000000f00 */
[----:B------:R-:W-:Y:S02]  /*3cb0*/  MOV R215, 0xffffffff ;  /* 0xffffffff00d77802 */ /* 0x000fe40000000f00 */
[----:B------:R-:W-:Y:S02]  /*3cc0*/  MOV R56, 0x3ce0 ;  /* 0x00003ce000387802 */ /* 0x000fe40000000f00 */
[----:B------:R-:W-:Y:S05]  /*3cd0*/  CALL.REL.NOINC `($__internal_185_$__cuda_sm70_shflsync_down_p) ;  /* 0x0000002000007944 */ /* 0x000fea0003c00000 */
[----:B-1----:R-:W-:Y:S01]  /*3ce0*/  MOV R56, R60 ;  /* 0x0000003c00387202 */ /* 0x002fe20000000f00 */
[----:B0-----:R-:W-:Y:S05]  /*3cf0*/  BRA `(.L_x_2514) ;  /* 0xffffed2000007947 */ /* 0x001fea000383ffff */
        .weak           $__internal_185_$__cuda_sm70_shflsync_down_p
        .type           $__internal_185_$__cuda_sm70_shflsync_down_p,@function
        .size           $__internal_185_$__cuda_sm70_shflsync_down_p,(.L_x_3592 - $__internal_185_$__cuda_sm70_shflsync_down_p)
$__internal_185_$__cuda_sm70_shflsync_down_p:
[----:B------:R-:W-:Y:S01]  /*3d00*/  HFMA2.MMA R57, -RZ, RZ, 0, 0 ;  /* 0x00000000ff397435 */ /* 0x000fe200000001ff */
[----:B------:R-:W-:Y:S04]  /*3d10*/  WARPSYNC R215 ;  /* 0x000000d700007348 */ /* 0x000fe80003800000 */
[----:B------:R0:W1:Y:S01]  /*3d20*/  SHFL.DOWN PT, R60, R60, R65, R62 ;  /* 0x080000413c3c7389 */ /* 0x00006200000e003e */
[----:B------:R-:W-:Y:S05]  /*3d30*/  RET.REL.NODEC R56 `(_ZN10layer_norm13ln_bwd_kernelINS_13Kernel_traitsI6__halffS2_fjLj4096ELj1ELj1ELj4ELj16ENS_18Kernel_traits_baseILj4096ES2_fS2_fjLj128EEEEEEEvNS_9BwdParamsE) ;  /* 0xffffc2c038007950 */ /* 0x000fea0003c3ffff */
.L_x_2515:
        /* <DEDUP_REMOVED lines=12> */
.L_x_3592:


//--------------------- .text._ZN10layer_norm22ln_bwd_finalize_kernelINS_22Kernel_traits_finalizeILj4096E6__halfS2_S2_fjLj1024ELj4ENS_18Kernel_traits_baseILj4096ES2_S2_S2_fjLj1024EEEEEEEvNS_9BwdParamsE --------------------------
	.section	.text._ZN10layer_norm22ln_bwd_finalize_kernelINS_22Kernel_traits_finalizeILj4096E6__halfS2_S2_fjLj1024ELj4ENS_18Kernel_traits_baseILj4096ES2_S2_S2_fjLj1024EEEEEEEvNS_9BwdParamsE,"ax",@progbits
	.sectioninfo	@"SHI_REGISTERS=32"
	.align	128
        .global         _ZN10layer_norm22ln_bwd_finalize_kernelINS_22Kernel_traits_finalizeILj4096E6__halfS2_S2_fjLj1024ELj4ENS_18Kernel_traits_baseILj4096ES2_S2_S2_fjLj1024EEEEEEEvNS_9BwdParamsE
        .type           _ZN10layer_norm22ln_bwd_finalize_kernelINS_22Kernel_traits_finalizeILj4096E6__halfS2_S2_fjLj1024ELj4ENS_18Kernel_traits_baseILj4096ES2_S2_S2_fjLj1024EEEEEEEvNS_9BwdParamsE,@function
        .size           _ZN10layer_norm22ln_bwd_finalize_kernelINS_22Kernel_traits_finalizeILj4096E6__halfS2_S2_fjLj1024ELj4ENS_18Kernel_traits_baseILj4096ES2_S2_S2_fjLj1024EEEEEEEvNS_9BwdParamsE,(.L_x_3593 - _ZN10layer_norm22ln_bwd_finalize_kernelINS_22Kernel_traits_finalizeILj4096E6__halfS2_S2_fjLj1024ELj4ENS_18Kernel_traits_baseILj4096ES2_S2_S2_fjLj1024EEEEEEEvNS_9BwdParamsE)
        .other          _ZN10layer_norm22ln_bwd_finalize_kernelINS_22Kernel_traits_finalizeILj4096E6__halfS2_S2_fjLj1024ELj4ENS_18Kernel_traits_baseILj4096ES2_S2_S2_fjLj1024EEEEEEEvNS_9BwdParamsE,@"STO_CUDA_ENTRY STV_DEFAULT"
_ZN10layer_norm22ln_bwd_finalize_kernelINS_22Kernel_traits_finalizeILj4096E6__halfS2_S2_fjLj1024ELj4ENS_18Kernel_traits_baseILj4096ES2_S2_S2_fjLj1024EEEEEEEvNS_9BwdParamsE:
.text._ZN10layer_norm22ln_bwd_finalize_kernelINS_22Kernel_traits_finalizeILj4096E6__halfS2_S2_fjLj1024ELj4ENS_18Kernel_traits_baseILj4096ES2_S2_S2_fjLj1024EEEEEEEvNS_9BwdParamsE:
        /* <DEDUP_REMOVED lines=19> */
.L_x_2528:
        /* <DEDUP_REMOVED lines=27> */
.L_x_2520:
        /* <DEDUP_REMOVED lines=32> */
.L_x_2519:
[----:B------:R-:W-:Y:S05]  /*04e0*/  BSYNC B1 ;  /* 0x0000000000017941 */ /* 0x000fea0003800000 */
.L_x_2518:
        /* <DEDUP_REMOVED lines=22> */
.L_x_2522:
[----:B------:R-:W-:Y:S05]  /*0650*/  BSYNC B1 ;  /* 0x0000000000017941 */ /* 0x000fea0003800000 */
.L_x_2521:
        /* <DEDUP_REMOVED lines=10> */
.L_x_2517:
[----:B------:R-:W-:Y:S05]  /*0700*/  BSYNC B0 ;  /* 0x0000000000007941 */ /* 0x000fea0003800000 */
.L_x_2516:
        /* <DEDUP_REMOVED lines=11> */
.L_x_2529:
        /* <DEDUP_REMOVED lines=18> */
.L_x_2530:
[----:B------:R-:W-:Y:S01]  /*08e0*/  @!P1 SHF.R.U32.HI R2, RZ, 0x3, R0 ;  /* 0x00000003ff029819 */ /* 0x000fe20000011600 */
[----:B---3--:R-:W-:Y:S02]  /*08f0*/  FADD.FTZ R5, R5, R10 ;  /* 0x0000000a05057221 */ /* 0x008fe40000010000 */
[----:B--2---:R-:W-:Y:S01]  /*0900*/  FADD.FTZ R7, R7, R4 ;  /* 0x0000000407077221 */ /* 0x004fe20000010000 */
[----:B------:R-:W-:-:S05]  /*0910*/  @!P1 LOP3.LUT R2, R2, 0x1ffffffc, RZ, 0xc0, !PT ;  /* 0x1ffffffc02029812 */ /* 0x000fca00078ec0ff */
[----:B------:R2:W-:Y:S04]  /*0920*/  @!P1 STS [R2+0x2000], R5 ;  /* 0x0020000502009388 */ /* 0x0005e80000000800 */
[----:B------:R2:W-:Y:S02]  /*0930*/  @!P1 STS [R2+0x2080], R7 ;  /* 0x0020800702009388 */ /* 0x0005e40000000800 */
.L_x_2523:
        /* <DEDUP_REMOVED lines=13> */
.L_x_2527:
[----:B------:R-:W-:Y:S05]  /*0a10*/  BSYNC B0 ;  /* 0x0000000000007941 */ /* 0x000fea0003800000 */
.L_x_2526:
[C---:B------:R-:W-:Y:S02]  /*0a20*/  ISETP.GT.U32.AND P1, PT, R18.reuse, -0x1001, PT ;  /* 0xffffefff1200780c */ /* 0x040fe40003f24070 */
[----:B------:R-:W-:Y:S02]  /*0a30*/  IADD3 R18, R18, 0x1000, RZ ;  /* 0x0000100012127810 */ /* 0x000fe40007ffe0ff */
[----:B------:R-:W-:-:S09]  /*0a40*/  IADD3 R19, R19, 0x800, RZ ;  /* 0x0000080013137810 */ /* 0x000fd20007ffe0ff */
[----:B012---:R-:W-:Y:S05]  /*0a50*/  @P1 BRA `(.L_x_2528) ;  /* 0xfffff6d000001947 */ /* 0x007fea000383ffff */
[----:B------:R-:W-:Y:S05]  /*0a60*/  EXIT ;  /* 0x000000000000794d */ /* 0x000fea0003800000 */
.L_x_2524:
[----:B--2---:R-:W-:Y:S01]  /*0a70*/  IMAD.MOV.U32 R10, RZ, RZ, R4 ;  /* 0x000000ffff0a7224 */ /* 0x004fe200078e0004 */
[----:B------:R-:W-:Y:S01]  /*0a80*/  MOV R9, 0x1 ;  /* 0x0000000100097802 */ /* 0x000fe20000000f00 */
[----:B------:R-:W-:Y:S01]  /*0a90*/  IMAD.MOV.U32 R6, RZ, RZ, 0x1f ;  /* 0x0000001fff067424 */ /* 0x000fe200078e00ff */
[----:B------:R-:W-:Y:S02]  /*0aa0*/  MOV R11, 0xffffffff ;  /* 0xffffffff000b7802 */ /* 0x000fe40000000f00 */
[----:B------:R-:W-:Y:S02]  /*0ab0*/  MOV R2, 0xad0 ;  /* 0x00000ad000027802 */ /* 0x000fe40000000f00 */
[----:B01----:R-:W-:Y:S05]  /*0ac0*/  CALL.REL.NOINC `($__internal_186_$__cuda_sm70_shflsync_bfly_p) ;  /* 0x000003c000007944 */ /* 0x003fea0003c00000 */
[----:B-1----:R-:W-:Y:S01]  /*0ad0*/  IMAD.MOV.U32 R3, RZ, RZ, R6 ;  /* 0x000000ffff037224 */ /* 0x002fe200078e0006 */
[----:B0-----:R-:W-:Y:S05]  /*0ae0*/  BRA `(.L_x_2529) ;  /* 0xfffffcd000007947 */ /* 0x001fea000383ffff */
.L_x_2525:
[----:B------:R-:W-:Y:S01]  /*0af0*/  HFMA2.MMA R6, -RZ, RZ, 0, 1.847743988037109375e-06 ;  /* 0x0000001fff067435 */ /* 0x000fe200000001ff */
[----:B------:R-:W-:Y:S01]  /*0b00*/  MOV R10, R13 ;  /* 0x0000000d000a7202 */ /* 0x000fe20000000f00 */
[----:B------:R-:W-:Y:S01]  /*0b10*/  IMAD.MOV.U32 R9, RZ, RZ, 0x2 ;  /* 0x00000002ff097424 */ /* 0x000fe200078e00ff */
[----:B------:R-:W-:Y:S01]  /*0b20*/  MOV R2, 0xb50 ;  /* 0x00000b5000027802 */ /* 0x000fe20000000f00 */
[----:B------:R-:W-:-:S02]  /*0b30*/  IMAD.MOV.U32 R11, RZ, RZ, -0x1 ;  /* 0xffffffffff0b7424 */ /* 0x000fc400078e00ff */
[----:B012---:R-:W-:Y:S05]  /*0b40*/  CALL.REL.NOINC `($__internal_186_$__cuda_sm70_shflsync_bfly_p) ;  /* 0x0000034000007944 */ /* 0x007fea0003c00000 */
[----:B01----:R-:W-:Y:S01]  /*0b50*/  FADD.FTZ R10, R13, R6 ;  /* 0x000000060d0a7221 */ /* 0x003fe20000010000 */
[----:B------:R-:W-:Y:S01]  /*0b60*/  MOV R9, 0x4 ;  /* 0x0000000400097802 */ /* 0x000fe20000000f00 */
[----:B------:R-:W-:Y:S01]  /*0b70*/  IMAD.MOV.U32 R6, RZ, RZ, 0x1f ;  /* 0x0000001fff067424 */ /* 0x000fe200078e00ff */
[----:B------:R-:W-:-:S02]  /*0b80*/  MOV R11, 0xffffffff ;  /* 0xffffffff000b7802 */ /* 0x000fc40000000f00 */
[----:B------:R-:W-:Y:S02]  /*0b90*/  MOV R2, 0xbb0 ;  /* 0x00000bb000027802 */ /* 0x000fe40000000f00 */
[----:B------:R-:W-:Y:S05]  /*0ba0*/  CALL.REL.NOINC `($__internal_186_$__cuda_sm70_shflsync_bfly_p) ;  /* 0x000002e000007944 */ /* 0x000fea0003c00000 */
[----:B01----:R-:W-:Y:S01]  /*0bb0*/  FADD.FTZ R10, R10, R6 ;  /* 0x000000060a0a7221 */ /* 0x003fe20000010000 */
[----:B------:R-:W-:Y:S01]  /*0bc0*/  HFMA2.MMA R6, -RZ, RZ, 0, 1.847743988037109375e-06 ;  /* 0x0000001fff067435 */ /* 0x000fe200000001ff */
[----:B------:R-:W-:Y:S01]  /*0bd0*/  IMAD.MOV.U32 R9, RZ, RZ, 0x8 ;  /* 0x00000008ff097424 */ /* 0x000fe200078e00ff */
[----:B------:R-:W-:Y:S01]  /*0be0*/  MOV R2, 0xc10 ;  /* 0x00000c1000027802 */ /* 0x000fe20000000f00 */
[----:B------:R-:W-:-:S03]  /*0bf0*/  IMAD.MOV.U32 R11, RZ, RZ, -0x1 ;  /* 0xffffffffff0b7424 */ /* 0x000fc600078e00ff */
[----:B------:R-:W-:Y:S05]  /*0c00*/  CALL.REL.NOINC `($__internal_186_$__cuda_sm70_shflsync_bfly_p) ;  /* 0x0000028000007944 */ /* 0x000fea0003c00000 */
[----:B-1----:R-:W-:Y:S01]  /*0c10*/  FADD.FTZ R4, R10, R6 ;  /* 0x000000060a047221 */ /* 0x002fe20000010000 */
[----:B0-----:R-:W-:Y:S01]  /*0c20*/  MOV R9, 0x10 ;  /* 0x0000001000097802 */ /* 0x001fe20000000f00 */
[----:B------:R-:W-:Y:S01]  /*0c30*/  IMAD.MOV.U32 R6, RZ, RZ, 0x1f ;  /* 0x0000001fff067424 */ /* 0x000fe200078e00ff */
[----:B------:R-:W-:Y:S01]  /*0c40*/  MOV R11, 0xffffffff ;  /* 0xffffffff000b7802 */ /* 0x000fe20000000f00 */
[----:B------:R-:W-:Y:S01]  /*0c50*/  IMAD.MOV.U32 R10, RZ, RZ, R4 ;  /* 0x000000ffff0a7224 */ /* 0x000fe200078e0004 */
[----:B------:R-:W-:Y:S02]  /*0c60*/  MOV R2, 0xc80 ;  /* 0x00000c8000027802 */ /* 0x000fe40000000f00 */
[----:B------:R-:W-:Y:S05]  /*0c70*/  CALL.REL.NOINC `($__internal_186_$__cuda_sm70_shflsync_bfly_p) ;  /* 0x0000021000007944 */ /* 0x000fea0003c00000 */
[----:B0-----:R-:W-:Y:S01]  /*0c80*/  HFMA2.MMA R9, -RZ, RZ, 0, 5.9604644775390625e-08 ;  /* 0x00000001ff097435 */ /* 0x001fe200000001ff */
[----:B-1----:R-:W-:Y:S01]  /*0c90*/  MOV R7, R6 ;  /* 0x0000000600077202 */ /* 0x002fe20000000f00 */
[----:B------:R-:W-:Y:S01]  /*0ca0*/  IMAD.MOV.U32 R10, RZ, RZ, R5 ;  /* 0x000000ffff0a7224 */ /* 0x000fe200078e0005 */
[----:B------:R-:W-:Y:S01]  /*0cb0*/  MOV R11, 0xffffffff ;  /* 0xffffffff000b7802 */ /* 0x000fe20000000f00 */
[----:B------:R-:W-:Y:S01]  /*0cc0*/  IMAD.MOV.U32 R6, RZ, RZ, 0x1f ;  /* 0x0000001fff067424 */ /* 0x000fe200078e00ff */
[----:B------:R-:W-:-:S02]  /*0cd0*/  MOV R2, 0xcf0 ;  /* 0x00000cf000027802 */ /* 0x000fc40000000f00 */
[----:B------:R-:W-:Y:S05]  /*0ce0*/  CALL.REL.NOINC `($__internal_186_$__cuda_sm70_shflsync_bfly_p) ;  /* 0x000001a000007944 */ /* 0x000fea0003c00000 */
[----:B01----:R-:W-:Y:S01]  /*0cf0*/  FADD.FTZ R10, R5, R6 ;  /* 0x00000006050a7221 */ /* 0x003fe20000010000 */
[----:B------:R-:W-:Y:S01]  /*0d00*/  HFMA2.MMA R6, -RZ, RZ, 0, 1.847743988037109375e-06 ;  /* 0x0000001fff067435 */ /* 0x000fe200000001ff */
[----:B------:R-:W-:Y:S01]  /*0d10*/  IMAD.MOV.U32 R9, RZ, RZ, 0x2 ;  /* 0x00000002ff097424 */ /* 0x000fe200078e00ff */
[----:B------:R-:W-:Y:S01]  /*0d20*/  MOV R2, 0xd50 ;  /* 0x00000d5000027802 */ /* 0x000fe20000000f00 */
[----:B------:R-:W-:-:S03]  /*0d30*/  IMAD.MOV.U32 R11, RZ, RZ, -0x1 ;  /* 0xffffffffff0b7424 */ /* 0x000fc600078e00ff */
[----:B------:R-:W-:Y:S05]  /*0d40*/  CALL.REL.NOINC `($__internal_186_$__cuda_sm70_shflsync_bfly_p) ;  /* 0x0000014000007944 */ /* 0x000fea0003c00000 */
        /* <DEDUP_REMOVED lines=13> */
[----:B------:R-:W-:Y:S01]  /*0e20*/  HFMA2.MMA R6, -RZ, RZ, 0, 1.847743988037109375e-06 ;  /* 0x0000001fff067435 */ /* 0x000fe200000001ff */
[----:B------:R-:W-:Y:S01]  /*0e30*/  MOV R9, 0x10 ;  /* 0x0000001000097802 */ /* 0x000fe20000000f00 */
[----:B------:R-:W-:Y:S01]  /*0e40*/  IMAD.MOV.U32 R11, RZ, RZ, -0x1 ;  /* 0xffffffffff0b7424 */ /* 0x000fe200078e00ff */
[----:B------:R-:W-:-:S03]  /*0e50*/  MOV R2, 0xe70 ;  /* 0x00000e7000027802 */ /* 0x000fc60000000f00 */
[----:B------:R-:W-:Y:S05]  /*0e60*/  CALL.REL.NOINC `($__internal_186_$__cuda_sm70_shflsync_bfly_p) ;  /* 0x0000002000007944 */ /* 0x000fea0003c00000 */
[----:B-1----:R-:W-:Y:S01]  /*0e70*/  MOV R5, R6 ;  /* 0x0000000600057202 */ /* 0x002fe20000000f00 */
[----:B0-----:R-:W-:Y:S05]  /*0e80*/  BRA `(.L_x_2530) ;  /* 0xfffffa5000007947 */ /* 0x001fea000383ffff */
        .weak           $__internal_186_$__cuda_sm70_shflsync_bfly_p
        .type           $__internal_186_$__cuda_sm70_shflsync_bfly_p,@function
        .size           $__internal_186_$__cuda_sm70_shflsync_bfly_p,(.L_x_3593 - $__internal_186_$__cuda_sm70_shflsync_bfly_p)
$__internal_186_$__cuda_sm70_shflsync_bfly_p:
[----:B------:R-:W-:Y:S01]  /*0e90*/  HFMA2.MMA R3, -RZ, RZ, 0, 0 ;  /* 0x00000000ff037435 */ /* 0x000fe200000001ff */
[----:B------:R-:W-:Y:S04]  /*0ea0*/  WARPSYNC R11 ;  /* 0x0000000b00007348 */ /* 0x000fe80003800000 */
[----:B------:R0:W1:Y:S01]  /*0eb0*/  SHFL.BFLY PT, R6, R10, R9, R6 ;  /* 0x0c0000090a067389 */ /* 0x00006200000e0006 */
[----:B------:R-:W-:Y:S05]  /*0ec0*/  RET.REL.NODEC R2 `(_ZN10layer_norm22ln_bwd_finalize_kernelINS_22Kernel_traits_finalizeILj4096E6__halfS2_S2_fjLj1024ELj4ENS_18Kernel_traits_baseILj4096ES2_S2_S2_fjLj1024EEEEEEEvNS_9BwdParamsE) ;  /* 0xfffff13002007950 */ /* 0x000fea0003c3ffff */
.L_x_2531:
        /* <DEDUP_REMOVED lines=11> */
.L_x_3593:


//--------------------- .text._ZN10layer_norm13ln_bwd_kernelINS_13Kernel_traitsI6__halfS2_S2_fjLj4096ELj1ELj1ELj4ELj16ENS_18Kernel_traits_baseILj4096ES2_S2_S2_fjLj128EEEEEEEvNS_9BwdParamsE --------------------------
	.section	.text._ZN10layer_norm13ln_bwd_kernelINS_13Kernel_traitsI6__halfS2_S2_fjLj4096ELj1ELj1ELj4ELj16ENS_18Kernel_traits_baseILj4096ES2_S2_S2_fjLj128EEEEEEEvNS_9BwdParamsE,"ax",@progbits
	.sectioninfo	@"SHI_REGISTERS=205"
	.align	128
        .global         _ZN10layer_norm13ln_bwd_kernelINS_13Kernel_traitsI6__halfS2_S2_fjLj4096ELj1ELj1ELj4ELj16ENS_18Kernel_traits_baseILj4096ES2_S2_S2_fjLj128EEEEEEEvNS_9BwdParamsE
        .type           _ZN10layer_norm13ln_bwd_kernelINS_13Kernel_traitsI6__halfS2_S2_fjLj4096ELj1ELj1ELj4ELj16ENS_18Kernel_traits_baseILj4096ES2_S2_S2_fjLj128EEEEEEEvNS_9BwdParamsE,@function
        .size           _ZN10layer_norm13ln_bwd_kernelINS_13Kernel_traitsI6__halfS2_S2_fjLj4096ELj1ELj1ELj4ELj16ENS_18Kernel_traits_baseILj4096ES2_S2_S2_fjLj128EEEEEEEvNS_9BwdParamsE,(.L_x_3594 - _ZN10layer_norm13ln_bwd_kernelINS_13Kernel_traitsI6__halfS2_S2_fjLj4096ELj1ELj1ELj4ELj16ENS_18Kernel_traits_baseILj4096ES2_S2_S2_fjLj128EEEEEEEvNS_9BwdParamsE)
        .other          _ZN10layer_norm13ln_bwd_kernelINS_13Kernel_traitsI6__halfS2_S2_fjLj4096ELj1ELj1ELj4ELj16ENS_18Kernel_traits_baseILj4096ES2_S2_S2_fjLj128EEEEEEEvNS_9BwdParamsE,@"STO_CUDA_ENTRY STV_DEFAULT"
_ZN10layer_norm13ln_bwd_kernelINS_13Kernel_traitsI6__halfS2_S2_fjLj4096ELj1ELj1ELj4ELj16ENS_18Kernel_traits_baseILj4096ES2_S2_S2_fjLj128EEEEEEEvNS_9BwdParamsE:
.text._ZN10layer_norm13ln_bwd_kernelINS_13Kernel_traitsI6__halfS2_S2_fjLj4096ELj1ELj1ELj4ELj16ENS_18Kernel_traits_baseILj4096ES2_S2_S2_fjLj128EEEEEEEvNS_9BwdParamsE:
        /* <DEDUP_REMOVED lines=56> */
[--C-:B-----5:R-:W-:Y:S01]  /*0380*/  HADD2.F32 R111, -RZ, R48.reuse.H0_H0 ;  /* 0x20000030ff6f7230 */ /* 0x120fe20000004100 */
[----:B------:R-:W-:Y:S01]  /*0390*/  HFMA2.MMA R110, -RZ, RZ, 0, 0 ;  /* 0x00000000ff6e7435 */ /* 0x000fe200000001ff */
[----:B------:R-:W-:Y:S01]  /*03a0*/  HADD2.F32 R112, -RZ, R48.H1_H1 ;  /* 0x30000030ff707230 */ /* 0x000fe20000004100 */
[----:B------:R-:W-:Y:S01]  /*03b0*/  HFMA2.MMA R144, -RZ, RZ, 0, 0 ;  /* 0x00000000ff907435 */ /* 0x000fe200000001ff */
        /* <DEDUP_REMOVED lines=61> */
[----:B0-----:R-:W-:-:S02]  /*0790*/  MOV R0, RZ ;  /* 0x000000ff00007202 */ /* 0x001fc40000000f00 */
.L_x_2536:
[----:B------:R-:W-:Y:S02]  /*07a0*/  ISETP.NE.U32.AND P0, PT, RZ, c[0x0][0x178], PT ;  /* 0x00005e00ff007a0c */ /* 0x000fe40003f05070 */
[----:B------:R-:W-:-:S02]  /*07b0*/  SHF.L.U32 R2, R143, 0x9, RZ ;  /* 0x000000098f027819 */ /* 0x000fc400000006ff */
        /* <DEDUP_REMOVED lines=39> */
[----:B------:R-:W-:Y:S02]  /*0a30*/  HADD2.F32 R155, -RZ, R84.H1_H1 ;  /* 0x30000054ff9b7230 */ /* 0x000fe40000004100 */
[----:B------:R-:W-:Y:S02]  /*0a40*/  HADD2.F32 R159, -RZ, R85.H1_H1 ;  /* 0x30000055ff9f7230 */ /* 0x000fe40000004100 */
[----:B------:R-:W0:Y:S01]  /*0a50*/  @P0 MUFU.RCP R149, R155 ;  /* 0x0000009b00950308 */ /* 0x000e220000001000 */
[----:B------:R-:W-:-:S07]  /*0a60*/  HADD2.F32 R167, -RZ, R87.H1_H1 ;  /* 0x30000057ffa77230 */ /* 0x000fce0000004100 */
[----:B------:R-:W0:Y:S01]  /*0a70*/  @P0 MUFU.RCP R156, R159 ;  /* 0x0000009f009c0308 */ /* 0x000e220000001000 */
[----:B------:R-:W-:-:S07]  /*0a80*/  HADD2.F32 R3, -RZ, R84.H0_H0 ;  /* 0x20000054ff037230 */ /* 0x000fce0000004100 */
[----:B------:R-:W-:Y:S01]  /*0a90*/  @P0 MUFU.RCP R154, R3 ;  /* 0x00000003009a0308 */ /* 0x000fe20000001000 */
[----:B------:R-:W-:Y:S02]  /*0aa0*/  HADD2.F32 R157, -RZ, R85.H0_H0 ;  /* 0x20000055ff9d7230 */ /* 0x000fe40000004100 */
[--C-:B------:R-:W-:Y:S02]  /*0ab0*/  HADD2.F32 R163, -RZ, R86.reuse.H1_H1 ;  /* 0x30000056ffa37230 */ /* 0x100fe40000004100 */
[----:B------:R-:W-:-:S03]  /*0ac0*/  HADD2.F32 R161, -RZ, R86.H0_H0 ;  /* 0x20000056ffa17230 */ /* 0x000fc60000004100 */
[----:B------:R-:W-:Y:S01]  /*0ad0*/  @P0 MUFU.RCP R151, R157 ;  /* 0x0000009d00970308 */ /* 0x000fe20000001000 */
[----:B------:R-:W-:-:S07]  /*0ae0*/  HADD2.F32 R165, -RZ, R87.H0_H0 ;  /* 0x20000057ffa57230 */ /* 0x000fce0000004100 */
[----:B------:R-:W-:Y:S01]  /*0af0*/  @P0 MUFU.RCP R171, R163 ;  /* 0x000000a300ab0308 */ /* 0x000fe20000001000 */
[----:B------:R-:W-:-:S07]  /*0b00*/  LOP3.LUT P1, RZ, R152, 0xff, RZ, 0xc0, !PT ;  /* 0x000000ff98ff7812 */ /* 0x000fce000782c0ff */
[----:B------:R-:W-:Y:S08]  /*0b10*/  @P0 MUFU.RCP R169, R161 ;  /* 0x000000a100a90308 */ /* 0x000ff00000001000 */
[----:B------:R-:W-:Y:S01]  /*0b20*/  @P0 MUFU.RCP R173, R165 ;  /* 0x000000a500ad0308 */ /* 0x000fe20000001000 */
[----:B------:R-:W-:Y:S02]  /*0b30*/  HADD2.F32 R174, -RZ, R13.H1_H1 ;  /* 0x3000000dffae7230 */ /* 0x000fe40000004100 */
[----:B------:R-:W-:-:S02]  /*0b40*/  HADD2.F32 R178, -RZ, R15.H0_H0 ;  /* 0x2000000fffb27230 */ /* 0x000fc40000004100 */
[----:B--2---:R-:W-:Y:S02]  /*0b50*/  HADD2.F32 R177, -RZ, R40.H1_H1 ;  /* 0x30000028ffb17230 */ /* 0x004fe40000004100 */
[--C-:B------:R-:W-:Y:S02]  /*0b60*/  HADD2.F32 R160, -RZ, R41.reuse.H0_H0 ;  /* 0x20000029ffa07230 */ /* 0x100fe40000004100 */
[----:B------:R-:W-:Y:S02]  /*0b70*/  HADD2.F32 R179, -RZ, R41.H1_H1 ;  /* 0x30000029ffb37230 */ /* 0x000fe40000004100 */
[----:B------:R-:W2:Y:S01]  /*0b80*/  @P0 MUFU.RCP R41, R167 ;  /* 0x000000a700290308 */ /* 0x000ea20000001000 */
[----:B------:R-:W-:Y:S01]  /*0b90*/  @P0 FADD.FTZ R146, -R112, R177 ;  /* 0x000000b170920221 */ /* 0x000fe20000010100 */
[----:B------:R-:W-:-:S03]  /*0ba0*/  HADD2.F32 R183, -RZ, R43.H1_H1 ;  /* 0x3000002bffb77230 */ /* 0x000fc60000004100 */
[----:B0-----:R-:W-:Y:S02]  /*0bb0*/  @P0 FMUL.FTZ R146, R146, R149 ;  /* 0x0000009592920220 */ /* 0x001fe40000410000 */
[----:B------:R-:W-:Y:S01]  /*0bc0*/  @P0 FADD.FTZ R149, -R114, R179 ;  /* 0x000000b372950221 */ /* 0x000fe20000010100 */
[----:B------:R-:W-:Y:S01]  /*0bd0*/  HADD2.F32 R158, -RZ, R40.H0_H0 ;  /* 0x20000028ff9e7230 */ /* 0x000fe20000004100 */
[----:B------:R-:W-:Y:S02]  /*0be0*/  LOP3.LUT R40, R153, 0x180, RZ, 0xfc, !PT ;  /* 0x0000018099287812 */ /* 0x000fe400078efcff */
[----:B------:R-:W-:Y:S02]  /*0bf0*/  @P0 FMUL.FTZ R149, R149, R156 ;  /* 0x0000009c95950220 */ /* 0x000fe40000410000 */
[----:B------:R-:W-:Y:S01]  /*0c00*/  @P0 FADD.FTZ R156, -R118, R183 ;  /* 0x000000b7769c0221 */ /* 0x000fe20000010100 */
[--C-:B------:R-:W-:Y:S01]  /*0c10*/  HADD2.F32 R162, -RZ, R42.reuse.H0_H0 ;  /* 0x2000002affa27230 */ /* 0x100fe20000004100 */
[----:B------:R-:W-:Y:S01]  /*0c20*/  @P0 FADD.FTZ R147, -R111, R158 ;  /* 0x0000009e6f930221 */ /* 0x000fe20000010100 */
[----:B------:R-:W-:Y:S01]  /*0c30*/  HADD2.F32 R181, -RZ, R42.H1_H1 ;  /* 0x3000002affb57230 */ /* 0x000fe20000004100 */
[----:B--2---:R-:W-:-:S02]  /*0c40*/  @P0 FMUL.FTZ R156, R156, R41 ;  /* 0x000000299c9c0220 */ /* 0x004fc40000410000 */
[----:B------:R-:W-:Y:S02]  /*0c50*/  @!P0 FADD.FTZ R42, R158, -R2 ;  /* 0x800000029e2a8221 */ /* 0x000fe40000010000 */
[----:B------:R-:W-:Y:S01]  /*0c60*/  IMAD.WIDE.U32 R40, R40, R175, c[0x0][0x1b8] ;  /* 0x00006e0028287625 */ /* 0x000fe200078e00af */
[----:B------:R-:W-:-:S03]  /*0c70*/  HADD2.F32 R164, -RZ, R43.H0_H0 ;  /* 0x2000002bffa47230 */ /* 0x000fc60000004100 */
[----:B------:R-:W-:Y:S02]  /*0c80*/  @P0 FMUL.FTZ R147, R147, R154 ;  /* 0x0000009a93930220 */ /* 0x000fe40000410000 */
[----:B-1----:R-:W-:Y:S02]  /*0c90*/  @!P0 FMUL.FTZ R147, R145, R42 ;  /* 0x0000002a91938220 */ /* 0x002fe40000410000 */
[----:B------:R-:W2:Y:S01]  /*0ca0*/  LDG.E.128 R40, [R40.64] ;  /* 0x0000000428287981 */ /* 0x000ea2000c1e1d00 */
[----:B------:R-:W-:Y:S02]  /*0cb0*/  @!P0 FADD.FTZ R158, R177, -R2 ;  /* 0x80000002b19e8221 */ /* 0x000fe40000010000 */
[----:B------:R-:W-:Y:S02]  /*0cc0*/  @P0 FADD.FTZ R148, -R113, R160 ;  /* 0x000000a071940221 */ /* 0x000fe40000010100 */
[----:B------:R-:W-:Y:S02]  /*0cd0*/  @!P0 FMUL.FTZ R146, R145, R158 ;  /* 0x0000009e91928220 */ /* 0x000fe40000410000 */
[----:B------:R-:W-:-:S02]  /*0ce0*/  @!P0 FADD.FTZ R158, R179, -R2 ;  /* 0x80000002b39e8221 */ /* 0x000fc40000010000 */
[----:B------:R-:W-:Y:S02]  /*0cf0*/  @P0 FADD.FTZ R152, -R116, R181 ;  /* 0x000000b574980221 */ /* 0x000fe40000010100 */
[----:B------:R-:W-:Y:S02]  /*0d00*/  @!P0 FADD.FTZ R160, R160, -R2 ;  /* 0x80000002a0a08221 */ /* 0x000fe40000010000 */
[----:B------:R-:W-:Y:S02]  /*0d10*/  @P0 FMUL.FTZ R148, R148, R151 ;  /* 0x0000009794940220 */ /* 0x000fe40000410000 */
[----:B------:R-:W-:Y:S02]  /*0d20*/  @!P0 FMUL.FTZ R149, R145, R158 ;  /* 0x0000009e91958220 */ /* 0x000fe40000410000 */
[----:B------:R-:W-:Y:S02]  /*0d30*/  @P0 FADD.FTZ R150, -R115, R162 ;  /* 0x000000a273960221 */ /* 0x000fe40000010100 */
[----:B------:R-:W-:Y:S01]  /*0d40*/  @P0 FMUL.FTZ R152, R152, R171 ;  /* 0x000000ab98980220 */ /* 0x000fe20000410000 */
[----:B------:R-:W-:Y:S01]  /*0d50*/  HADD2.F32 R171, -RZ, R12.H1_H1 ;  /* 0x3000000cffab7230 */ /* 0x000fe20000004100 */
[----:B------:R-:W-:-:S02]  /*0d60*/  @!P0 FMUL.FTZ R148, R145, R160 ;  /* 0x000000a091948220 */ /* 0x000fc40000410000 */
[----:B------:R-:W-:Y:S02]  /*0d70*/  @!P0 FADD.FTZ R158, R181, -R2 ;  /* 0x80000002b59e8221 */ /* 0x000fe40000010000 */
[----:B------:R-:W-:Y:S01]  /*0d80*/  @!P0 FADD.FTZ R160, R162, -R2 ;  /* 0x80000002a2a08221 */ /* 0x000fe20000010000 */
[----:B---3--:R-:W-:Y:S01]  /*0d90*/  HADD2.F32 R151, -RZ, R28.H0_H0 ;  /* 0x2000001cff977230 */ /* 0x008fe20000004100 */
[----:B------:R-:W-:Y:S02]  /*0da0*/  @P0 FMUL.FTZ R150, R150, R169 ;  /* 0x000000a996960220 */ /* 0x000fe40000410000 */
[----:B------:R-:W-:Y:S02]  /*0db0*/  @!P0 FADD.FTZ R162, R183, -R2 ;  /* 0x80000002b7a28221 */ /* 0x000fe40000010000 */
[----:B------:R-:W-:Y:S01]  /*0dc0*/  @!P0 FMUL.FTZ R152, R145, R158 ;  /* 0x0000009e91988220 */ /* 0x000fe20000410000 */
[----:B------:R-:W0:Y:S01]  /*0dd0*/  @P0 MUFU.RCP R183, R171 ;  /* 0x000000ab00b70308 */ /* 0x000e220000001000 */
[----:B------:R-:W-:Y:S01]  /*0de0*/  @P0 FADD.FTZ R154, -R117, R164 ;  /* 0x000000a4759a0221 */ /* 0x000fe20000010100 */
[----:B------:R-:W-:Y:S01]  /*0df0*/  HADD2.F32 R158, -RZ, R29.H0_H0 ;  /* 0x2000001dff9e7230 */ /* 0x000fe20000004100 */
[----:B------:R-:W-:Y:S01]  /*0e00*/  @!P0 FMUL.FTZ R150, R145, R160 ;  /* 0x000000a091968220 */ /* 0x000fe20000410000 */
[----:B------:R-:W-:Y:S01]  /*0e10*/  HADD2.F32 R168, -RZ, R31.H1_H1 ;  /* 0x3000001fffa87230 */ /* 0x000fe20000004100 */
[----:B------:R-:W-:Y:S01]  /*0e20*/  @!P0 FADD.FTZ R160, R164, -R2 ;  /* 0x80000002a4a08221 */ /* 0x000fe20000010000 */
[----:B------:R-:W-:Y:S01]  /*0e30*/  HADD2.F32 R169, -RZ, R12.H0_H0 ;  /* 0x2000000cffa97230 */ /* 0x000fe20000004100 */
[----:B------:R-:W-:Y:S01]  /*0e40*/  @P0 FMUL.FTZ R154, R154, R173 ;  /* 0x000000ad9a9a0220 */ /* 0x000fe20000410000 */
[----:B------:R-:W-:Y:S01]  /*0e50*/  HADD2.F32 R153, -RZ, R28.H1_H1 ;  /* 0x3000001cff997230 */ /* 0x000fe20000004100 */
[----:B------:R-:W-:Y:S01]  /*0e60*/  FMUL.FTZ R28, R3, R151 ;  /* 0x00000097031c7220 */ /* 0x000fe20000410000 */
[----:B------:R-:W-:Y:S01]  /*0e70*/  HADD2.F32 R164, -RZ, R30.H1_H1 ;  /* 0x3000001effa47230 */ /* 0x000fe20000004100 */
[----:B------:R-:W-:Y:S01]  /*0e80*/  @!P0 FMUL.FTZ R154, R145, R160 ;  /* 0x000000a0919a8220 */ /* 0x000fe20000410000 */
[----:B------:R-:W-:Y:S01]  /*0e90*/  HADD2.F32 R166, -RZ, R31.H0_H0 ;  /* 0x2000001fffa67230 */ /* 0x000fe20000004100 */
[----:B------:R-:W1:Y:S01]  /*0ea0*/  @P0 MUFU.RCP R3, R174 ;  /* 0x000000ae00030308 */ /* 0x000e620000001000 */
[----:B------:R-:W-:Y:S01]  /*0eb0*/  FMUL.FTZ R31, R157, R158 ;  /* 0x0000009e9d1f7220 */ /* 0x000fe20000410000 */
[----:B------:R-:W-:Y:S01]  /*0ec0*/  HADD2.F32 R160, -RZ, R29.H1_H1 ;  /* 0x3000001dffa07230 */ /* 0x000fe20000004100 */
[----:B------:R-:W-:Y:S01]  /*0ed0*/  FMUL.FTZ R157, R167, R168 ;  /* 0x000000a8a79d7220 */ /* 0x000fe20000410000 */
[----:B------:R-:W-:Y:S01]  /*0ee0*/  HADD2.F32 R173, -RZ, R13.H0_H0 ;  /* 0x2000000dffad7230 */ /* 0x000fe20000004100 */
[----:B------:R-:W-:Y:S01]  /*0ef0*/  FMUL.FTZ R29, R155, R153 ;  /* 0x000000999b1d7220 */ /* 0x000fe20000410000 */
[----:B------:R-:W-:-:S02]  /*0f00*/  HADD2.F32 R167, -RZ, R16.H1_H1 ;  /* 0x30000010ffa77230 */ /* 0x000fc40000004100 */
[----:B------:R-:W3:Y:S01]  /*0f10*/  @P0 MUFU.RCP R181, R169 ;  /* 0x000000a900b50308 */ /* 0x000ee20000001000 */
[C---:B------:R-:W-:Y:S01]  /*0f20*/  FADD.FTZ R108, R153.reuse, R108 ;  /* 0x0000006c996c7221 */ /* 0x040fe20000010000 */
[----:B------:R-:W-:Y:S01]  /*0f30*/  HADD2.F32 R175, -RZ, R14.H0_H0 ;  /* 0x2000000effaf7230 */ /* 0x000fe20000004100 */
[----:B------:R-:W-:Y:S02]  /*0f40*/  FFMA.FTZ R109, R153, R146, R109 ;  /* 0x00000092996d7223 */ /* 0x000fe4000001006d */
[----:B------:R-:W-:Y:S01]  /*0f50*/  @!P0 FMUL.FTZ R156, R145, R162 ;  /* 0x000000a2919c8220 */ /* 0x000fe20000410000 */
[----:B------:R-:W-:Y:S01]  /*0f60*/  HADD2.F32 R162, -RZ, R30.H0_H0 ;  /* 0x2000001effa27230 */ /* 0x000fe20000004100 */
[----:B------:R-:W-:Y:S01]  /*0f70*/  FMUL.FTZ R153, R163, R164 ;  /* 0x000000a4a3997220 */ /* 0x000fe20000410000 */
[----:B------:R-:W-:Y:S01]  /*0f80*/  @P0 MUFU.RCP R185, R173 ;  /* 0x000000ad00b90308 */ /* 0x000fe20000001000 */
[----:B------:R-:W-:Y:S01]  /*0f90*/  FMUL.FTZ R30, R159, R160 ;  /* 0x000000a09f1e7220 */ /* 0x000fe20000410000 */
[----:B------:R-:W-:Y:S01]  /*0fa0*/  HADD2.F32 R177, -RZ, R14.H1_H1 ;  /* 0x3000000effb17230 */ /* 0x000fe20000004100 */
[C---:B------:R-:W-:Y:S01]  /*0fb0*/  FADD.FTZ R105, R160.reuse, R105 ;  /* 0x00000069a0697221 */ /* 0x040fe20000010000 */
[----:B------:R-:W-:Y:S01]  /*0fc0*/  HADD2.F32 R187, -RZ, R17.H1_H1 ;  /* 0x30000011ffbb7230 */ /* 0x000fe20000004100 */
[----:B------:R-:W-:Y:S01]  /*0fd0*/  FFMA.FTZ R104, R160, R149, R104 ;  /* 0x00000095a0687223 */ /* 0x000fe20000010068 */
[----:B------:R-:W-:-:S02]  /*0fe0*/  HADD2.F32 R180, -RZ, R18.H0_H0 ;  /* 0x20000012ffb47230 */ /* 0x000fc40000004100 */
[----:B------:R-:W0:Y:S01]  /*0ff0*/  @P0 MUFU.RCP R163, R178 ;  /* 0x000000b200a30308 */ /* 0x000e220000001000 */
[----:B------:R-:W-:Y:S01]  /*1000*/  FMUL.FTZ R155, R165, R166 ;  /* 0x000000a6a59b7220 */ /* 0x000fe20000410000 */
[----:B------:R-:W-:Y:S01]  /*1010*/  HADD2.F32 R189, -RZ, R18.H1_H1 ;  /* 0x30000012ffbd7230 */ /* 0x000fe20000004100 */
[----:B------:R-:W-:Y:S01]  /*1020*/  @P0 FADD.FTZ R160, -R120, R167 ;  /* 0x000000a778a00221 */ /* 0x000fe20000010100 */
[----:B------:R-:W-:Y:S01]  /*1030*/  HADD2.F32 R165, -RZ, R16.H0_H0 ;  /* 0x20000010ffa57230 */ /* 0x000fe20000004100 */
[----:B------:R-:W-:-:S03]  /*1040*/  @!P0 FADD.FTZ R18, R167, -R2 ;  /* 0x80000002a7128221 */ /* 0x000fc60000010000 */
[----:B------:R-:W1:Y:S01]  /*1050*/  @P0 MUFU.RCP R159, R175 ;  /* 0x000000af009f0308 */ /* 0x000e620000001000 */
[C---:B------:R-:W-:Y:S02]  /*1060*/  FADD.FTZ R110, R151.reuse, R110 ;  /* 0x0000006e976e7221 */ /* 0x040fe40000010000 */
[----:B------:R-:W-:Y:S01]  /*1070*/  FFMA.FTZ R144, R151, R147, R144 ;  /* 0x0000009397907223 */ /* 0x000fe20000010090 */
[----:B------:R-:W-:Y:S01]  /*1080*/  HADD2.F32 R179, -RZ, R15.H1_H1 ;  /* 0x3000000fffb37230 */ /* 0x000fe20000004100 */
[----:B------:R-:W-:Y:S01]  /*1090*/  FMUL.FTZ R151, R161, R162 ;  /* 0x000000a2a1977220 */ /* 0x000fe20000410000 */
[----:B------:R-:W-:Y:S01]  /*10a0*/  HADD2.F32 R182, -RZ, R19.H0_H0 ;  /* 0x20000013ffb67230 */ /* 0x000fe20000004100 */
[C---:B------:R-:W-:Y:S01]  /*10b0*/  FADD.FTZ R100, R164.reuse, R100 ;  /* 0x00000064a4647221 */ /* 0x040fe20000010000 */
[----:B------:R-:W1:Y:S01]  /*10c0*/  @P0 MUFU.RCP R161, R177 ;  /* 0x000000b100a10308 */ /* 0x000e620000001000 */
[----:B------:R-:W-:Y:S02]  /*10d0*/  FFMA.FTZ R101, R164, R152, R101 ;  /* 0x00000098a4657223 */ /* 0x000fe40000010065 */
[----:B0-----:R-:W-:Y:S01]  /*10e0*/  @P0 FMUL.FTZ R160, R160, R183 ;  /* 0x000000b7a0a00220 */ /* 0x001fe20000410000 */
[----:B------:R-:W-:Y:S01]  /*10f0*/  HADD2.F32 R176, -RZ, R17.H0_H0 ;  /* 0x20000011ffb07230 */ /* 0x000fe20000004100 */
[----:B------:R-:W-:-:S02]  /*1100*/  FADD.FTZ R106, R158, R106 ;  /* 0x0000006a9e6a7221 */ /* 0x000fc40000010000 */
[----:B------:R-:W-:Y:S02]  /*1110*/  FFMA.FTZ R107, R158, R148, R107 ;  /* 0x000000949e6b7223 */ /* 0x000fe4000001006b */
[----:B------:R-:W-:Y:S02]  /*1120*/  @P0 FADD.FTZ R164, -R122, R187 ;  /* 0x000000bb7aa40221 */ /* 0x000fe40000010100 */
[----:B------:R-:W-:Y:S02]  /*1130*/  @!P0 FMUL.FTZ R160, R145, R18 ;  /* 0x0000001291a08220 */ /* 0x000fe40000410000 */
[----:B------:R-:W-:Y:S02]  /*1140*/  @P0 FADD.FTZ R158, -R119, R165 ;  /* 0x000000a5779e0221 */ /* 0x000fe40000010100 */
[----:B------:R-:W-:Y:S01]  /*1150*/  @!P0 FADD.FTZ R18, R187, -R2 ;  /* 0x80000002bb128221 */ /* 0x000fe20000010000 */
[----:B------:R-:W0:Y:S01]  /*1160*/  @P0 MUFU.RCP R17, R179 ;  /* 0x000000b300110308 */ /* 0x000e220000001000 */
[----:B------:R-:W-:-:S02]  /*1170*/  @!P0 FADD.FTZ R16, R165, -R2 ;  /* 0x80000002a5108221 */ /* 0x000fc40000010000 */
[----:B-1----:R-:W-:Y:S02]  /*1180*/  @P0 FMUL.FTZ R164, R164, R3 ;  /* 0x00000003a4a40220 */ /* 0x002fe40000410000 */
[C---:B------:R-:W-:Y:S02]  /*1190*/  FADD.FTZ R102, R162.reuse, R102 ;  /* 0x00000066a2667221 */ /* 0x040fe40000010000 */
[----:B------:R-:W-:Y:S02]  /*11a0*/  FFMA.FTZ R103, R162, R150, R103 ;  /* 0x00000096a2677223 */ /* 0x000fe40000010067 */
[----:B---3--:R-:W-:Y:S02]  /*11b0*/  @P0 FMUL.FTZ R158, R158, R181 ;  /* 0x000000b59e9e0220 */ /* 0x008fe40000410000 */
[----:B------:R-:W-:Y:S02]  /*11c0*/  @P0 FADD.FTZ R170, -R125, R182 ;  /* 0x000000b67daa0221 */ /* 0x000fe40000010100 */
[----:B------:R-:W-:-:S02]  /*11d0*/  @!P0 FMUL.FTZ R164, R145, R18 ;  /* 0x0000001291a48220 */ /* 0x000fc40000410000 */
[C---:B------:R-:W-:Y:S02]  /*11e0*/  FADD.FTZ R98, R166.reuse, R98 ;  /* 0x00000062a6627221 */ /* 0x040fe40000010000 */
[----:B------:R-:W-:Y:S02]  /*11f0*/  FFMA.FTZ R99, R166, R154, R99 ;  /* 0x0000009aa6637223 */ /* 0x000fe40000010063 */
[----:B------:R-:W-:Y:S02]  /*1200*/  @P0 FADD.FTZ R162, -R121, R176 ;  /* 0x000000b079a20221 */ /* 0x000fe40000010100 */
[----:B------:R-:W-:Y:S02]  /*1210*/  @!P0 FMUL.FTZ R158, R145, R16 ;  /* 0x00000010919e8220 */ /* 0x000fe40000410000 */
[----:B------:R-:W-:Y:S02]  /*1220*/  @!P0 FADD.FTZ R18, R182, -R2 ;  /* 0x80000002b6128221 */ /* 0x000fe40000010000 */
[----:B------:R-:W-:-:S02]  /*1230*/  @P0 FADD.FTZ R166, -R123, R180 ;  /* 0x000000b47ba60221 */ /* 0x000fc40000010100 */
[----:B------:R-:W-:Y:S02]  /*1240*/  @!P0 FADD.FTZ R16, R176, -R2 ;  /* 0x80000002b0108221 */ /* 0x000fe40000010000 */
[----:B------:R-:W-:Y:S01]  /*1250*/  @!P0 FADD.FTZ R176, R180, -R2 ;  /* 0x80000002b4b08221 */ /* 0x000fe20000010000 */
[----:B------:R-:W-:Y:S01]  /*1260*/  HADD2.F32 R19, -RZ, R19.H1_H1 ;  /* 0x30000013ff137230 */ /* 0x000fe20000004100 */
[----:B------:R-:W-:Y:S02]  /*1270*/  @P0 FMUL.FTZ R170, R170, R163 ;  /* 0x000000a3aaaa0220 */ /* 0x000fe40000410000 */
[C---:B------:R-:W-:Y:S02]  /*1280*/  FADD.FTZ R96, R168.reuse, R96 ;  /* 0x00000060a8607221 */ /* 0x040fe40000010000 */
[----:B------:R-:W-:Y:S02]  /*1290*/  FFMA.FTZ R97, R168, R156, R97 ;  /* 0x0000009ca8617223 */ /* 0x000fe40000010061 */
[----:B------:R-:W-:-:S02]  /*12a0*/  @P0 FMUL.FTZ R162, R162, R185 ;  /* 0x000000b9a2a20220 */ /* 0x000fc40000410000 */
[----:B------:R-:W-:Y:S01]  /*12b0*/  @!P0 FMUL.FTZ R170, R145, R18 ;  /* 0x0000001291aa8220 */ /* 0x000fe20000410000 */
[----:B------:R-:W-:Y:S01]  /*12c0*/  HADD2.F32 R18, -RZ, R34.H0_H0 ;  /* 0x20000022ff127230 */ /* 0x000fe20000004100 */
[----:B------:R-:W-:Y:S02]  /*12d0*/  @P0 FADD.FTZ R168, -R124, R189 ;  /* 0x000000bd7ca80221 */ /* 0x000fe40000010100 */
[----:B------:R-:W-:Y:S02]  /*12e0*/  @P0 FMUL.FTZ R166, R166, R159 ;  /* 0x0000009fa6a60220 */ /* 0x000fe40000410000 */
[----:B------:R-:W-:Y:S01]  /*12f0*/  @!P0 FMUL.FTZ R162, R145, R16 ;  /* 0x0000001091a28220 */ /* 0x000fe20000410000 */
[----:B------:R-:W-:Y:S01]  /*1300*/  HADD2.F32 R186, -RZ, R11.H0_H0 ;  /* 0x2000000bffba7230 */ /* 0x000fe20000004100 */
[----:B------:R-:W-:Y:S02]  /*1310*/  @!P0 FMUL.FTZ R166, R145, R176 ;  /* 0x000000b091a68220 */ /* 0x000fe40000410000 */
[----:B------:R-:W-:-:S02]  /*1320*/  @!P0 FADD.FTZ R16, R189, -R2 ;  /* 0x80000002bd108221 */ /* 0x000fc40000010000 */
[----:B------:R-:W-:Y:S02]  /*1330*/  @P0 FMUL.FTZ R168, R168, R161 ;  /* 0x000000a1a8a80220 */ /* 0x000fe40000410000 */
[----:B------:R-:W-:Y:S01]  /*1340*/  @P0 FADD.FTZ R172, -R126, R19 ;  /* 0x000000137eac0221 */ /* 0x000fe20000010100 */
[----:B------:R-:W-:Y:S01]  /*1350*/  HADD2.F32 R181, -RZ, R8.H1_H1 ;  /* 0x30000008ffb57230 */ /* 0x000fe20000004100 */
[----:B------:R-:W-:Y:S01]  /*1360*/  @!P0 FMUL.FTZ R168, R145, R16 ;  /* 0x0000001091a88220 */ /* 0x000fe20000410000 */
[----:B------:R-:W-:Y:S01]  /*1370*/  HADD2.F32 R16, -RZ, R33.H0_H0 ;  /* 0x20000021ff107230 */ /* 0x000fe20000004100 */
[----:B------:R-:W-:Y:S02]  /*1380*/  FMUL.FTZ R163, R175, R18 ;  /* 0x00000012afa37220 */ /* 0x000fe40000410000 */
[C---:B------:R-:W-:Y:S02]  /*1390*/  FADD.FTZ R82, R18.reuse, R82 ;  /* 0x0000005212527221 */ /* 0x040fe40000010000 */
[----:B------:R-:W-:-:S02]  /*13a0*/  FFMA.FTZ R83, R18, R166, R83 ;  /* 0x000000a612537223 */ /* 0x000fc40000010053 */
[----:B------:R-:W1:Y:S01]  /*13b0*/  @P0 MUFU.RCP R18, R186 ;  /* 0x000000ba00120308 */ /* 0x000e620000001000 */
[----:B------:R-:W-:Y:S01]  /*13c0*/  @!P0 FADD.FTZ R176, R19, -R2 ;  /* 0x8000000213b08221 */ /* 0x000fe20000010000 */
[----:B------:R-:W-:Y:S01]  /*13d0*/  HADD2.F32 R3, -RZ, R32.H0_H0 ;  /* 0x20000020ff037230 */ /* 0x000fe20000004100 */
[----:B0-----:R-:W-:Y:S01]  /*13e0*/  @P0 FMUL.FTZ R172, R172, R17 ;  /* 0x00000011acac0220 */ /* 0x001fe20000410000 */
[--C-:B------:R-:W-:Y:S02]  /*13f0*/  HADD2.F32 R184, -RZ, R10.reuse.H0_H0 ;  /* 0x2000000affb87230 */ /* 0x100fe40000004100 */
[----:B------:R-:W-:Y:S02]  /*1400*/  HADD2.F32 R182, -RZ, R9.H0_H0 ;  /* 0x20000009ffb67230 */ /* 0x000fe40000004100 */
[----:B------:R-:W-:Y:S01]  /*1410*/  HADD2.F32 R17, -RZ, R33.H1_H1 ;  /* 0x30000021ff117230 */ /* 0x000fe20000004100 */
[----:B------:R-:W0:Y:S01]  /*1420*/  @P0 MUFU.RCP R190, R181 ;  /* 0x000000b500be0308 */ /* 0x000e220000001000 */
[----:B------:R-:W-:Y:S01]  /*1430*/  HADD2.F32 R183, -RZ, R9.H1_H1 ;  /* 0x30000009ffb77230 */ /* 0x000fe20000004100 */
[----:B------:R-:W-:Y:S01]  /*1440*/  @!P0 FMUL.FTZ R172, R145, R176 ;  /* 0x000000b091ac8220 */ /* 0x000fe20000410000 */
[----:B------:R-:W-:Y:S01]  /*1450*/  HADD2.F32 R185, -RZ, R10.H1_H1 ;  /* 0x3000000affb97230 */ /* 0x000fe20000004100 */
[----:B------:R-:W-:Y:S01]  /*1460*/  FMUL.FTZ R159, R173, R16 ;  /* 0x00000010ad9f7220 */ /* 0x000fe20000410000 */
[----:B------:R-:W-:Y:S01]  /*1470*/  HADD2.F32 R180, -RZ, R8.H0_H0 ;  /* 0x20000008ffb47230 */ /* 0x000fe20000004100 */
[C---:B------:R-:W-:Y:S01]  /*1480*/  FADD.FTZ R90, R16.reuse, R90 ;  /* 0x0000005a105a7221 */ /* 0x040fe20000010000 */
[--C-:B------:R-:W-:Y:S01]  /*1490*/  HADD2.F32 R176, -RZ, R35.reuse.H1_H1 ;  /* 0x30000023ffb07230 */ /* 0x100fe20000004100 */
[----:B------:R-:W-:Y:S01]  /*14a0*/  FFMA.FTZ R91, R16, R162, R91 ;  /* 0x000000a2105b7223 */ /* 0x000fe2000001005b */
[----:B------:R-:W-:Y:S01]  /*14b0*/  HADD2.F32 R19, -RZ, R35.H0_H0 ;  /* 0x20000023ff137230 */ /* 0x000fe20000004100 */
[----:B------:R-:W3:Y:S01]  /*14c0*/  @P0 MUFU.RCP R16, R184 ;  /* 0x000000b800100308 */ /* 0x000ee20000001000 */
[----:B------:R-:W-:Y:S01]  /*14d0*/  FMUL.FTZ R33, R169, R3 ;  /* 0x00000003a9217220 */ /* 0x000fe20000410000 */
[----:B----4-:R-:W-:Y:S01]  /*14e0*/  HADD2.F32 R193, -RZ, R23.H0_H0 ;  /* 0x20000017ffc17230 */ /* 0x010fe20000004100 */
[----:B------:R-:W-:-:S02]  /*14f0*/  FADD.FTZ R94, R3, R94 ;  /* 0x0000005e035e7221 */ /* 0x000fc40000010000 */
[----:B------:R-:W-:Y:S01]  /*1500*/  FFMA.FTZ R95, R3, R158, R95 ;  /* 0x0000009e035f7223 */ /* 0x000fe2000001005f */
[----:B------:R-:W-:Y:S01]  /*1510*/  HADD2.F32 R187, -RZ, R11.H1_H1 ;  /* 0x3000000bffbb7230 */ /* 0x000fe20000004100 */
[----:B------:R-:W-:Y:S01]  /*1520*/  FMUL.FTZ R161, R174, R17 ;  /* 0x00000011aea17220 */ /* 0x000fe20000410000 */
[----:B------:R-:W4:Y:S01]  /*1530*/  @P0 MUFU.RCP R192, R182 ;  /* 0x000000b600c00308 */ /* 0x000f220000001000 */
[C---:B------:R-:W-:Y:S02]  /*1540*/  FADD.FTZ R88, R17.reuse, R88 ;  /* 0x0000005811587221 */ /* 0x040fe40000010000 */
[----:B------:R-:W-:Y:S01]  /*1550*/  FFMA.FTZ R89, R17, R164, R89 ;  /* 0x000000a411597223 */ /* 0x000fe20000010059 */
[----:B------:R-:W-:Y:S01]  /*1560*/  HADD2.F32 R189, -RZ, R20.H1_H1 ;  /* 0x30000014ffbd7230 */ /* 0x000fe20000004100 */
[----:B------:R-:W-:-:S03]  /*1570*/  FMUL.FTZ R169, R179, R176 ;  /* 0x000000b0b3a97220 */ /* 0x000fc60000410000 */
[----:B------:R-:W0:Y:S01]  /*1580*/  @P0 MUFU.RCP R3, R183 ;  /* 0x000000b700030308 */ /* 0x000e220000001000 */
[----:B------:R-:W-:Y:S01]  /*1590*/  HADD2.F32 R34, -RZ, R34.H1_H1 ;  /* 0x30000022ff227230 */ /* 0x000fe20000004100 */
[----:B------:R-:W-:Y:S01]  /*15a0*/  FMUL.FTZ R167, R178, R19 ;  /* 0x00000013b2a77220 */ /* 0x000fe20000410000 */
[----:B------:R-:W-:Y:S01]  /*15b0*/  HADD2.F32 R178, -RZ, R22.H0_H0 ;  /* 0x20000016ffb27230 */ /* 0x000fe20000004100 */
[----:B------:R-:W-:-:S04]  /*15c0*/  FADD.FTZ R78, R19, R78 ;  /* 0x0000004e134e7221 */ /* 0x000fc80000010000 */
[----:B------:R-:W0:Y:S01]  /*15d0*/  @P0 MUFU.RCP R17, R185 ;  /* 0x000000b900110308 */ /* 0x000e220000001000 */
[----:B------:R-:W-:Y:S02]  /*15e0*/  FFMA.FTZ R79, R19, R170, R79 ;  /* 0x000000aa134f7223 */ /* 0x000fe4000001004f */
[C---:B------:R-:W-:Y:S02]  /*15f0*/  FADD.FTZ R76, R176.reuse, R76 ;  /* 0x0000004cb04c7221 */ /* 0x040fe40000010000 */
[----:B------:R-:W-:-:S03]  /*1600*/  FFMA.FTZ R77, R176, R172, R77 ;  /* 0x000000acb04d7223 */ /* 0x000fc6000001004d */
[----:B------:R-:W0:Y:S01]  /*1610*/  @P0 MUFU.RCP R188, R180 ;  /* 0x000000b400bc0308 */ /* 0x000e220000001000 */
[----:B------:R-:W-:Y:S01]  /*1620*/  @P0 FADD.FTZ R179, -R133, R193 ;  /* 0x000000c185b30221 */ /* 0x000fe20000010100 */
[----:B------:R-:W-:Y:S02]  /*1630*/  HADD2.F32 R176, -RZ, R20.H0_H0 ;  /* 0x20000014ffb07230 */ /* 0x000fe40000004100 */
[----:B------:R-:W-:Y:S02]  /*1640*/  HADD2.F32 R32, -RZ, R32.H1_H1 ;  /* 0x30000020ff207230 */ /* 0x000fe40000004100 */
[--C-:B------:R-:W-:Y:S02]  /*1650*/  HADD2.F32 R20, -RZ, R21.reuse.H0_H0 ;  /* 0x20000015ff147230 */ /* 0x100fe40000004100 */
[----:B------:R-:W0:Y:S01]  /*1660*/  @P0 MUFU.RCP R19, R187 ;  /* 0x000000bb00130308 */ /* 0x000e220000001000 */
[----:B------:R-:W-:Y:S01]  /*1670*/  HADD2.F32 R21, -RZ, R21.H1_H1 ;  /* 0x30000015ff157230 */ /* 0x000fe20000004100 */
[----:B------:R-:W-:Y:S01]  /*1680*/  @P0 FADD.FTZ R173, -R128, R189 ;  /* 0x000000bd80ad0221 */ /* 0x000fe20000010100 */
[----:B------:R-:W-:Y:S01]  /*1690*/  HADD2.F32 R191, -RZ, R22.H1_H1 ;  /* 0x30000016ffbf7230 */ /* 0x000fe20000004100 */
[----:B-1----:R-:W-:-:S02]  /*16a0*/  @P0 FMUL.FTZ R179, R179, R18 ;  /* 0x00000012b3b30220 */ /* 0x002fc40000410000 */
[----:B------:R-:W-:Y:S02]  /*16b0*/  FMUL.FTZ R165, R177, R34 ;  /* 0x00000022b1a57220 */ /* 0x000fe40000410000 */
[----:B------:R-:W-:Y:S02]  /*16c0*/  @!P0 FADD.FTZ R18, R189, -R2 ;  /* 0x80000002bd128221 */ /* 0x000fe40000010000 */
[----:B------:R-:W-:Y:S01]  /*16d0*/  @P0 FADD.FTZ R177, -R131, R178 ;  /* 0x000000b283b10221 */ /* 0x000fe20000010100 */
[----:B------:R-:W-:Y:S01]  /*16e0*/  HADD2.F32 R23, -RZ, R23.H1_H1 ;  /* 0x30000017ff177230 */ /* 0x000fe20000004100 */
[----:B------:R-:W-:Y:S02]  /*16f0*/  FMUL.FTZ R35, R171, R32 ;  /* 0x00000020ab237220 */ /* 0x000fe40000410000 */
[C---:B------:R-:W-:Y:S02]  /*1700*/  FADD.FTZ R92, R32.reuse, R92 ;  /* 0x0000005c205c7221 */ /* 0x040fe40000010000 */
[----:B------:R-:W-:-:S02]  /*1710*/  FFMA.FTZ R93, R32, R160, R93 ;  /* 0x000000a0205d7223 */ /* 0x000fc4000001005d */
[----:B------:R-:W-:Y:S02]  /*1720*/  @P0 FADD.FTZ R175, -R129, R20 ;  /* 0x0000001481af0221 */ /* 0x000fe40000010100 */
[C---:B------:R-:W-:Y:S02]  /*1730*/  FADD.FTZ R80, R34.reuse, R80 ;  /* 0x0000005022507221 */ /* 0x040fe40000010000 */
[----:B------:R-:W-:Y:S02]  /*1740*/  FFMA.FTZ R81, R34, R168, R81 ;  /* 0x000000a822517223 */ /* 0x000fe40000010051 */
[----:B------:R-:W-:Y:S02]  /*1750*/  @P0 FADD.FTZ R32, -R130, R21 ;  /* 0x0000001582200221 */ /* 0x000fe40000010100 */
[----:B0-----:R-:W-:Y:S02]  /*1760*/  @P0 FMUL.FTZ R173, R173, R190 ;  /* 0x000000beadad0220 */ /* 0x001fe40000410000 */
[----:B------:R-:W-:-:S02]  /*1770*/  @!P0 FADD.FTZ R20, R20, -R2 ;  /* 0x8000000214148221 */ /* 0x000fc40000010000 */
[----:B------:R-:W-:Y:S02]  /*1780*/  @P0 FADD.FTZ R34, -R132, R191 ;  /* 0x000000bf84220221 */ /* 0x000fe40000010100 */
[----:B------:R-:W-:Y:S02]  /*1790*/  @!P0 FADD.FTZ R22, R21, -R2 ;  /* 0x8000000215168221 */ /* 0x000fe40000010000 */
[----:B------:R-:W-:Y:S02]  /*17a0*/  @!P0 FMUL.FTZ R173, R145, R18 ;  /* 0x0000001291ad8220 */ /* 0x000fe40000410000 */
[----:B------:R-:W-:Y:S02]  /*17b0*/  @P0 FADD.FTZ R171, -R127, R176 ;  /* 0x000000b07fab0221 */ /* 0x000fe40000010100 */
[----:B---3--:R-:W-:Y:S02]  /*17c0*/  @P0 FMUL.FTZ R177, R177, R16 ;  /* 0x00000010b1b10220 */ /* 0x008fe40000410000 */
[----:B------:R-:W-:-:S02]  /*17d0*/  @!P0 FADD.FTZ R18, R191, -R2 ;  /* 0x80000002bf128221 */ /* 0x000fc40000010000 */
[----:B----4-:R-:W-:Y:S02]  /*17e0*/  @P0 FMUL.FTZ R175, R175, R192 ;  /* 0x000000c0afaf0220 */ /* 0x010fe40000410000 */
[----:B------:R-:W-:Y:S02]  /*17f0*/  @!P0 FADD.FTZ R16, R176, -R2 ;  /* 0x80000002b0108221 */ /* 0x000fe40000010000 */
[----:B------:R-:W-:Y:S02]  /*1800*/  @P0 FMUL.FTZ R32, R32, R3 ;  /* 0x0000000320200220 */ /* 0x000fe40000410000 */
[----:B------:R-:W-:Y:S02]  /*1810*/  @!P0 FMUL.FTZ R175, R145, R20 ;  /* 0x0000001491af8220 */ /* 0x000fe40000410000 */
[----:B------:R-:W-:Y:S02]  /*1820*/  @P0 FADD.FTZ R174, -R134, R23 ;  /* 0x0000001786ae0221 */ /* 0x000fe40000010100 */
[----:B------:R-:W-:Y:S01]  /*1830*/  @P0 FMUL.FTZ R34, R34, R17 ;  /* 0x0000001122220220 */ /* 0x000fe20000410000 */
[----:B------:R-:W-:Y:S01]  /*1840*/  HADD2.F32 R17, -RZ, R36.H0_H0 ;  /* 0x20000024ff117230 */ /* 0x000fe20000004100 */
[----:B------:R-:W-:-:S02]  /*1850*/  @!P0 FMUL.FTZ R32, R145, R22 ;  /* 0x0000001691208220 */ /* 0x000fc40000410000 */
[----:B------:R-:W-:Y:S02]  /*1860*/  @!P0 FADD.FTZ R20, R193, -R2 ;  /* 0x80000002c1148221 */ /* 0x000fe40000010000 */
[----:B------:R-:W-:Y:S02]  /*1870*/  @P0 FMUL.FTZ R171, R171, R188 ;  /* 0x000000bcabab0220 */ /* 0x000fe40000410000 */
[----:B------:R-:W-:Y:S02]  /*1880*/  @!P0 FADD.FTZ R22, R23, -R2 ;  /* 0x8000000217168221 */ /* 0x000fe40000010000 */
[----:B------:R-:W-:Y:S01]  /*1890*/  @!P0 FMUL.FTZ R34, R145, R18 ;  /* 0x0000001291228220 */ /* 0x000fe20000410000 */
[----:B------:R-:W-:Y:S01]  /*18a0*/  HADD2.F32 R18, -RZ, R36.H1_H1 ;  /* 0x30000024ff127230 */ /* 0x000fe20000004100 */
[----:B------:R-:W-:Y:S02]  /*18b0*/  @!P0 FMUL.FTZ R171, R145, R16 ;  /* 0x0000001091ab8220 */ /* 0x000fe40000410000 */
[----:B------:R-:W-:-:S02]  /*18c0*/  @P0 FMUL.FTZ R174, R174, R19 ;  /* 0x00000013aeae0220 */ /* 0x000fc40000410000 */
[C---:B------:R-:W-:Y:S01]  /*18d0*/  @!P0 FMUL.FTZ R179, R145.reuse, R20 ;  /* 0x0000001491b38220 */ /* 0x040fe20000410000 */
[----:B------:R-:W-:Y:S01]  /*18e0*/  HADD2.F32 R20, -RZ, R37.H1_H1 ;  /* 0x30000025ff147230 */ /* 0x000fe20000004100 */
[----:B------:R-:W-:Y:S01]  /*18f0*/  @!P0 FMUL.FTZ R174, R145, R22 ;  /* 0x0000001691ae8220 */ /* 0x000fe20000410000 */
[----:B------:R-:W-:Y:S01]  /*1900*/  HADD2.F32 R19, -RZ, R37.H0_H0 ;  /* 0x20000025ff137230 */ /* 0x000fe20000004100 */
        /* <DEDUP_REMOVED lines=10> */
[----:B------:R-:W-:Y:S02]  /*19b0*/  FMUL.FTZ R37, R183, R20 ;  /* 0x00000014b7257220 */ /* 0x000fe40000410000 */
[C---:B------:R-:W-:Y:S02]  /*19c0*/  FADD.FTZ R61, R20.reuse, R61 ;  /* 0x0000003d143d7221 */ /* 0x040fe40000010000 */
[----:B------:R-:W-:Y:S02]  /*19d0*/  FFMA.FTZ R45, R20, R32, R45 ;  /* 0x00000020142d7223 */ /* 0x000fe4000001002d */
[----:B------:R-:W-:Y:S01]  /*19e0*/  FMUL.FTZ R176, R182, R19 ;  /* 0x00000013b6b07220 */ /* 0x000fe20000410000 */
[----:B------:R-:W0:Y:S01]  /*19f0*/  @P0 MUFU.RCP R20, R17 ;  /* 0x0000001100140308 */ /* 0x000e220000001000 */
[----:B------:R-:W-:-:S02]  /*1a00*/  FADD.FTZ R62, R19, R62 ;  /* 0x0000003e133e7221 */ /* 0x000fc40000010000 */
[----:B------:R-:W-:Y:S01]  /*1a10*/  FFMA.FTZ R46, R19, R175, R46 ;  /* 0x000000af132e7223 */ /* 0x000fe2000001002e */
[----:B------:R-:W-:Y:S01]  /*1a20*/  HADD2.F32 R23, -RZ, R39.H0_H0 ;  /* 0x20000027ff177230 */ /* 0x000fe20000004100 */
[----:B------:R-:W-:Y:S01]  /*1a30*/  @!P0 FADD.FTZ R16, R178, -R2 ;  /* 0x80000002b2108221 */ /* 0x000fe20000010000 */
[----:B------:R-:W-:Y:S02]  /*1a40*/  HADD2.F32 R188, -RZ, R39.H1_H1 ;  /* 0x30000027ffbc7230 */ /* 0x000fe40000004100 */
[----:B------:R-:W1:Y:S01]  /*1a50*/  @P0 MUFU.RCP R19, R18 ;  /* 0x0000001200130308 */ /* 0x000e620000001000 */
[----:B------:R-:W-:Y:S01]  /*1a60*/  FMUL.FTZ R180, R186, R23 ;  /* 0x00000017bab47220 */ /* 0x000fe20000410000 */
[----:B-----5:R-:W-:Y:S01]  /*1a70*/  HADD2.F32 R192, -RZ, R25.H0_H0 ;  /* 0x20000019ffc07230 */ /* 0x020fe20000004100 */
[----:B------:R-:W-:Y:S01]  /*1a80*/  @!P0 FMUL.FTZ R177, R145, R16 ;  /* 0x0000001091b18220 */ /* 0x000fe20000410000 */
[----:B------:R-:W-:Y:S01]  /*1a90*/  HADD2.F32 R186, -RZ, R6.H0_H0 ;  /* 0x20000006ffba7230 */ /* 0x000fe20000004100 */
[----:B------:R-:W-:Y:S01]  /*1aa0*/  FMUL.FTZ R181, R187, R188 ;  /* 0x000000bcbbb57220 */ /* 0x000fe20000410000 */
[----:B------:R-:W-:-:S02]  /*1ab0*/  HADD2.F32 R193, -RZ, R25.H1_H1 ;  /* 0x30000019ffc17230 */ /* 0x000fc40000004100 */
[----:B------:R-:W-:Y:S01]  /*1ac0*/  HADD2.F32 R187, -RZ, R6.H1_H1 ;  /* 0x30000006ffbb7230 */ /* 0x000fe20000004100 */
[----:B------:R-:W-:Y:S01]  /*1ad0*/  FMUL.FTZ R39, R185, R22 ;  /* 0x00000016b9277220 */ /* 0x000fe20000410000 */
[--C-:B------:R-:W-:Y:S01]  /*1ae0*/  HADD2.F32 R198, -RZ, R27.reuse.H0_H0 ;  /* 0x2000001bffc67230 */ /* 0x100fe20000004100 */
[C---:B------:R-:W-:Y:S01]  /*1af0*/  FADD.FTZ R63, R22.reuse, R63 ;  /* 0x0000003f163f7221 */ /* 0x040fe20000010000 */
[----:B------:R-:W-:Y:S01]  /*1b00*/  HADD2.F32 R197, -RZ, R27.H1_H1 ;  /* 0x3000001bffc57230 */ /* 0x000fe20000004100 */
[----:B------:R-:W-:Y:S01]  /*1b10*/  FFMA.FTZ R47, R22, R34, R47 ;  /* 0x00000022162f7223 */ /* 0x000fe2000001002f */
[--C-:B------:R-:W-:Y:S01]  /*1b20*/  HADD2.F32 R194, -RZ, R26.reuse.H0_H0 ;  /* 0x2000001affc27230 */ /* 0x100fe20000004100 */
[----:B------:R-:W-:Y:S01]  /*1b30*/  FMUL.FTZ R178, R184, R21 ;  /* 0x00000015b8b27220 */ /* 0x000fe20000410000 */
[----:B------:R-:W3:Y:S01]  /*1b40*/  @P0 MUFU.RCP R22, R186 ;  /* 0x000000ba00160308 */ /* 0x000ee20000001000 */
[C---:B------:R-:W-:Y:S01]  /*1b50*/  FADD.FTZ R64, R21.reuse, R64 ;  /* 0x0000004015407221 */ /* 0x040fe20000010000 */
[----:B------:R-:W-:Y:S01]  /*1b60*/  HADD2.F32 R195, -RZ, R26.H1_H1 ;  /* 0x3000001affc37230 */ /* 0x000fe20000004100 */
[----:B------:R-:W-:-:S02]  /*1b70*/  FFMA.FTZ R48, R21, R177, R48 ;  /* 0x000000b115307223 */ /* 0x000fc40000010030 */
[----:B------:R-:W-:Y:S02]  /*1b80*/  @P0 FADD.FTZ R27, -R137, R192 ;  /* 0x000000c0891b0221 */ /* 0x000fe40000010100 */
[----:B------:R-:W-:Y:S01]  /*1b90*/  @P0 FADD.FTZ R26, -R138, R193 ;  /* 0x000000c18a1a0221 */ /* 0x000fe20000010100 */
[----:B------:R-:W4:Y:S01]  /*1ba0*/  @P0 MUFU.RCP R21, R187 ;  /* 0x000000bb00150308 */ /* 0x000f220000001000 */
[----:B0-----:R-:W-:Y:S02]  /*1bb0*/  @P0 FMUL.FTZ R27, R27, R20 ;  /* 0x000000141b1b0220 */ /* 0x001fe40000410000 */
[----:B-1----:R-:W-:Y:S02]  /*1bc0*/  @P0 FMUL.FTZ R26, R26, R19 ;  /* 0x000000131a1a0220 */ /* 0x002fe40000410000 */
[----:B------:R-:W-:Y:S02]  /*1bd0*/  FADD.FTZ R20, RZ, R28 ;  /* 0x0000001cff147221 */ /* 0x000fe40000010000 */
[----:B------:R-:W-:-:S02]  /*1be0*/  FFMA.FTZ R19, R28, R147, RZ ;  /* 0x000000931c137223 */ /* 0x000fc400000100ff */
[----:B------:R-:W-:Y:S02]  /*1bf0*/  FADD.FTZ R20, R20, R29 ;  /* 0x0000001d14147221 */ /* 0x000fe40000010000 */
[----:B------:R-:W-:Y:S02]  /*1c00*/  FFMA.FTZ R19, R29, R146, R19 ;  /* 0x000000921d137223 */ /* 0x000fe40000010013 */
[C---:B------:R-:W-:Y:S02]  /*1c10*/  FADD.FTZ R66, R23.reuse, R66 ;  /* 0x0000004217427221 */ /* 0x040fe40000010000 */
[----:B------:R-:W-:Y:S02]  /*1c20*/  FFMA.FTZ R50, R23, R179, R50 ;  /* 0x000000b317327223 */ /* 0x000fe40000010032 */
[----:B------:R-:W-:Y:S02]  /*1c30*/  @P0 FADD.FTZ R183, -R139, R194 ;  /* 0x000000c28bb70221 */ /* 0x000fe40000010100 */
[----:B------:R-:W-:-:S02]  /*1c40*/  FADD.FTZ R23, R20, R31 ;  /* 0x0000001f14177221 */ /* 0x000fc40000010000 */
[----:B------:R-:W-:Y:S02]  /*1c50*/  @P0 FADD.FTZ R182, -R140, R195 ;  /* 0x000000c38cb60221 */ /* 0x000fe40000010100 */
[----:B------:R-:W-:Y:S02]  /*1c60*/  FFMA.FTZ R20, R31, R148, R19 ;  /* 0x000000941f147223 */ /* 0x000fe40000010013 */
[----:B---3--:R-:W-:Y:S02]  /*1c70*/  @P0 FMUL.FTZ R183, R183, R22 ;  /* 0x00000016b7b70220 */ /* 0x008fe40000410000 */
[----:B------:R-:W-:Y:S02]  /*1c80*/  FADD.FTZ R22, R23, R30 ;  /* 0x0000001e17167221 */ /* 0x000fe40000010000 */
[----:B----4-:R-:W-:Y:S02]  /*1c90*/  @P0 FMUL.FTZ R182, R182, R21 ;  /* 0x00000015b6b60220 */ /* 0x010fe40000410000 */
        /* <DEDUP_REMOVED lines=8> */
[----:B------:R-:W-:Y:S01]  /*1d20*/  FFMA.FTZ R21, R155, R154, R21 ;  /* 0x0000009a9b157223 */ /* 0x000fe20000010015 */
[----:B------:R-:W-:Y:S01]  /*1d30*/  HADD2.F32 R191, -RZ, R24.H1_H1 ;  /* 0x30000018ffbf7230 */ /* 0x000fe20000004100 */
[----:B------:R-:W-:-:S02]  /*1d40*/  FADD.FTZ R202, R184, R157 ;  /* 0x0000009db8ca7221 */ /* 0x000fc40000010000 */
[----:B------:R-:W-:Y:S01]  /*1d50*/  FFMA.FTZ R21, R157, R156, R21 ;  /* 0x0000009c9d157223 */ /* 0x000fe20000010015 */
[----:B------:R-:W-:Y:S01]  /*1d60*/  HADD2.F32 R3, -RZ, R4.H0_H0 ;  /* 0x20000004ff037230 */ /* 0x000fe20000004100 */
[----:B------:R-:W-:Y:S01]  /*1d70*/  FADD.FTZ R202, R202, R33 ;  /* 0x00000021caca7221 */ /* 0x000fe20000010000 */
[----:B------:R-:W-:Y:S01]  /*1d80*/  HADD2.F32 R185, -RZ, R24.H0_H0 ;  /* 0x20000018ffb97230 */ /* 0x000fe20000004100 */
[----:B------:R-:W-:Y:S02]  /*1d90*/  @P0 FADD.FTZ R24, -R136, R191 ;  /* 0x000000bf88180221 */ /* 0x000fe40000010100 */
[----:B------:R-:W-:Y:S01]  /*1da0*/  FFMA.FTZ R21, R33, R158, R21 ;  /* 0x0000009e21157223 */ /* 0x000fe20000010015 */
[----:B------:R-:W1:Y:S01]  /*1db0*/  @P0 MUFU.RCP R190, R3 ;  /* 0x0000000300be0308 */ /* 0x000e620000001000 */
[----:B------:R-:W-:Y:S02]  /*1dc0*/  FADD.FTZ R202, R202, R35 ;  /* 0x00000023caca7221 */ /* 0x000fe40000010000 */
[----:B0-----:R-:W-:Y:S01]  /*1dd0*/  @P0 FMUL.FTZ R24, R24, R189 ;  /* 0x000000bd18180220 */ /* 0x001fe20000410000 */
[----:B------:R-:W-:Y:S01]  /*1de0*/  HADD2.F32 R189, -RZ, R7.H1_H1 ;  /* 0x30000007ffbd7230 */ /* 0x000fe20000004100 */
[----:B------:R-:W-:-:S02]  /*1df0*/  FFMA.FTZ R21, R35, R160, R21 ;  /* 0x000000a023157223 */ /* 0x000fc40000010015 */
[----:B------:R-:W-:Y:S01]  /*1e00*/  FADD.FTZ R202, R202, R159 ;  /* 0x0000009fcaca7221 */ /* 0x000fe20000010000 */
[----:B------:R-:W0:Y:S01]  /*1e10*/  @P0 MUFU.RCP R19, R189 ;  /* 0x000000bd00130308 */ /* 0x000e220000001000 */
[----:B------:R-:W-:Y:S02]  /*1e20*/  FFMA.FTZ R21, R159, R162, R21 ;  /* 0x000000a29f157223 */ /* 0x000fe40000010015 */
[----:B------:R-:W-:Y:S02]  /*1e30*/  FADD.FTZ R202, R202, R161 ;  /* 0x000000a1caca7221 */ /* 0x000fe40000010000 */
[----:B------:R-:W-:Y:S02]  /*1e40*/  FFMA.FTZ R21, R161, R164, R21 ;  /* 0x000000a4a1157223 */ /* 0x000fe40000010015 */
[----:B------:R-:W-:Y:S02]  /*1e50*/  @P0 FADD.FTZ R25, -R135, R185 ;  /* 0x000000b987190221 */ /* 0x000fe40000010100 */
[----:B------:R-:W-:-:S02]  /*1e60*/  FADD.FTZ R202, R202, R163 ;  /* 0x000000a3caca7221 */ /* 0x000fc40000010000 */
[----:B------:R-:W-:Y:S02]  /*1e70*/  FFMA.FTZ R21, R163, R166, R21 ;  /* 0x000000a6a3157223 */ /* 0x000fe40000010015 */
[----:B-1----:R-:W-:Y:S02]  /*1e80*/  @P0 FMUL.FTZ R25, R25, R190 ;  /* 0x000000be19190220 */ /* 0x002fe40000410000 */
[----:B------:R-:W-:Y:S02]  /*1e90*/  @!P0 FADD.FTZ R20, R185, -R2 ;  /* 0x80000002b9148221 */ /* 0x000fe40000010000 */
[----:B------:R-:W-:Y:S02]  /*1ea0*/  @!P0 FADD.FTZ R22, R191, -R2 ;  /* 0x80000002bf168221 */ /* 0x000fe40000010000 */
[----:B------:R-:W-:Y:S02]  /*1eb0*/  FADD.FTZ R202, R202, R165 ;  /* 0x000000a5caca7221 */ /* 0x000fe40000010000 */
[----:B------:R-:W-:-:S02]  /*1ec0*/  @!P0 FADD.FTZ R190, R192, -R2 ;  /* 0x80000002c0be8221 */ /* 0x000fc40000010000 */
[----:B------:R-:W-:Y:S02]  /*1ed0*/  @P0 FADD.FTZ R185, -R141, R198 ;  /* 0x000000c68db90221 */ /* 0x000fe40000010100 */
[----:B------:R-:W-:Y:S02]  /*1ee0*/  FFMA.FTZ R21, R165, R168, R21 ;  /* 0x000000a8a5157223 */ /* 0x000fe40000010015 */
[----:B------:R-:W-:Y:S02]  /*1ef0*/  @!P0 FADD.FTZ R192, R193, -R2 ;  /* 0x80000002c1c08221 */ /* 0x000fe40000010000 */
[----:B------:R-:W-:Y:S02]  /*1f00*/  @!P0 FADD.FTZ R194, R194, -R2 ;  /* 0x80000002c2c28221 */ /* 0x000fe40000010000 */
[----:B------:R-:W-:Y:S02]  /*1f10*/  @!P0 FADD.FTZ R196, R195, -R2 ;  /* 0x80000002c3c48221 */ /* 0x000fe40000010000 */
[----:B------:R-:W-:-:S02]  /*1f20*/  @!P0 FADD.FTZ R198, R198, -R2 ;  /* 0x80000002c6c68221 */ /* 0x000fc40000010000 */
[----:B------:R-:W-:Y:S02]  /*1f30*/  @P0 FADD.FTZ R184, -R142, R197 ;  /* 0x000000c58eb80221 */ /* 0x000fe40000010100 */
[----:B------:R-:W-:Y:S02]  /*1f40*/  @!P0 FADD.FTZ R2, R197, -R2 ;  /* 0x80000002c5028221 */ /* 0x000fe40000010000 */
[----:B------:R-:W-:Y:S02]  /*1f50*/  @!P0 FMUL.FTZ R24, R145, R22 ;  /* 0x0000001691188220 */ /* 0x000fe40000410000 */
[----:B------:R-:W-:Y:S02]  /*1f60*/  FADD.FTZ R202, R202, R167 ;  /* 0x000000a7caca7221 */ /* 0x000fe40000010000 */
[----:B------:R-:W-:Y:S01]  /*1f70*/  FFMA.FTZ R22, R167, R170, R21 ;  /* 0x000000aaa7167223 */ /* 0x000fe20000010015 */
[----:B--2---:R-:W-:Y:S01]  /*1f80*/  HADD2.F32 R21, -RZ, R41.H1_H1 ;  /* 0x30000029ff157230 */ /* 0x004fe20000004100 */
[----:B0-----:R-:W-:-:S02]  /*1f90*/  @P0 FMUL.FTZ R184, R184, R19 ;  /* 0x00000013b8b80220 */ /* 0x001fc40000410000 */
[C---:B------:R-:W-:Y:S01]  /*1fa0*/  @!P0 FMUL.FTZ R25, R145.reuse, R20 ;  /* 0x0000001491198220 */ /* 0x040fe20000410000 */
[----:B------:R-:W-:Y:S01]  /*1fb0*/  HADD2.F32 R20, -RZ, R41.H0_H0 ;  /* 0x20000029ff147230 */ /* 0x000fe20000004100 */
[----:B------:R-:W-:Y:S01]  /*1fc0*/  @!P0 FMUL.FTZ R184, R145, R2 ;  /* 0x0000000291b88220 */ /* 0x000fe20000410000 */
[--C-:B------:R-:W-:Y:S01]  /*1fd0*/  HADD2.F32 R2, -RZ, R40.reuse.H0_H0 ;  /* 0x20000028ff027230 */ /* 0x100fe20000004100 */
[----:B------:R-:W-:Y:S01]  /*1fe0*/  FADD.FTZ R41, R202, R169 ;  /* 0x000000a9ca297221 */ /* 0x000fe20000010000 */
[----:B------:R-:W-:Y:S01]  /*1ff0*/  HADD2.F32 R19, -RZ, R40.H1_H1 ;  /* 0x30000028ff137230 */ /* 0x000fe20000004100 */
[----:B------:R-:W-:Y:S02]  /*2000*/  FFMA.FTZ R40, R169, R172, R22 ;  /* 0x000000aca9287223 */ /* 0x000fe40000010016 */
[----:B------:R-:W-:Y:S02]  /*2010*/  FADD.FTZ R41, R41, R36 ;  /* 0x0000002429297221 */ /* 0x000fe40000010000 */
[----:B------:R-:W-:Y:S01]  /*2020*/  FFMA.FTZ R40, R36, R171, R40 ;  /* 0x000000ab24287223 */ /* 0x000fe20000010028 */
[--C-:B------:R-:W-:Y:S01]  /*2030*/  HADD2.F32 R23, -RZ, R42.reuse.H0_H0 ;  /* 0x2000002aff177230 */ /* 0x100fe20000004100 */
[----:B------:R-:W-:Y:S01]  /*2040*/  FADD.FTZ R41, R41, R38 ;  /* 0x0000002629297221 */ /* 0x000fe20000010000 */
[----:B------:R-:W-:Y:S01]  /*2050*/  HADD2.F32 R22, -RZ, R42.H1_H1 ;  /* 0x3000002aff167230 */ /* 0x000fe20000004100 */
[----:B------:R-:W-:-:S02]  /*2060*/  FFMA.FTZ R42, R38, R173, R40 ;  /* 0x000000ad262a7223 */ /* 0x000fc40000010028 */
[----:B------:R-:W-:Y:S02]  /*2070*/  @!P0 FMUL.FTZ R26, R145, R192 ;  /* 0x000000c0911a8220 */ /* 0x000fe40000410000 */
[----:B------:R-:W-:Y:S02]  /*2080*/  FADD.FTZ R192, R41, R176 ;  /* 0x000000b029c07221 */ /* 0x000fe40000010000 */
[----:B------:R-:W-:Y:S02]  /*2090*/  FFMA.FTZ R42, R176, R175, R42 ;  /* 0x000000afb02a7223 */ /* 0x000fe4000001002a */
[----:B------:R-:W-:Y:S02]  /*20a0*/  FMUL.FTZ R40, R3, R2 ;  /* 0x0000000203287220 */ /* 0x000fe40000410000 */
[----:B------:R-:W-:Y:S02]  /*20b0*/  FADD.FTZ R3, R192, R37 ;  /* 0x00000025c0037221 */ /* 0x000fe40000010000 */
[----:B------:R-:W-:-:S02]  /*20c0*/  FFMA.FTZ R42, R37, R32, R42 ;  /* 0x00000020252a7223 */ /* 0x000fc4000001002a */
[C---:B------:R-:W-:Y:S02]  /*20d0*/  FADD.FTZ R68, R2.reuse, R68 ;  /* 0x0000004402447221 */ /* 0x040fe40000010000 */
        /* <DEDUP_REMOVED lines=11> */
[----:B------:R-:W-:Y:S01]  /*2190*/  FFMA.FTZ R49, R188, R174, R49 ;  /* 0x000000aebc317223 */ /* 0x000fe20000010031 */
[----:B------:R-:W-:Y:S01]  /*21a0*/  HADD2.F32 R188, -RZ, R7.H0_H0 ;  /* 0x20000007ffbc7230 */ /* 0x000fe20000004100 */
[----:B------:R-:W-:Y:S02]  /*21b0*/  FMUL.FTZ R41, R16, R19 ;  /* 0x0000001310297220 */ /* 0x000fe40000410000 */
[----:B------:R-:W-:Y:S02]  /*21c0*/  FADD.FTZ R2, R17, R40 ;  /* 0x0000002811027221 */ /* 0x000fe40000010000 */
[----:B------:R-:W-:Y:S01]  /*21d0*/  FFMA.FTZ R3, R40, R25, R3 ;  /* 0x0000001928037223 */ /* 0x000fe20000010003 */
[----:B------:R-:W0:Y:S01]  /*21e0*/  @P0 MUFU.RCP R200, R188 ;  /* 0x000000bc00c80308 */ /* 0x000e220000001000 */
[----:B------:R-:W-:Y:S02]  /*21f0*/  @!P0 FMUL.FTZ R27, R145, R190 ;  /* 0x000000be911b8220 */ /* 0x000fe40000410000 */
        /* <DEDUP_REMOVED lines=15> */
[----:B0-----:R-:W-:Y:S01]  /*22f0*/  @P0 FMUL.FTZ R185, R185, R200 ;  /* 0x000000c8b9b90220 */ /* 0x001fe20000410000 */
[----:B------:R-:W-:Y:S01]  /*2300*/  SHF.R.U32.HI R16, RZ, 0x5, R75 ;  /* 0x00000005ff107819 */ /* 0x000fe2000001164b */
[----:B------:R-:W-:Y:S02]  /*2310*/  @!P0 FMUL.FTZ R185, R145, R198 ;  /* 0x000000c691b98220 */ /* 0x000fe40000410000 */
[----:B------:R-:W-:Y:S02]  /*2320*/  FMUL.FTZ R188, R188, R191 ;  /* 0x000000bfbcbc7220 */ /* 0x000fe40000410000 */
[----:B------:R-:W-:Y:S02]  /*2330*/  FADD.FTZ R17, R2, R187 ;  /* 0x000000bb02117221 */ /* 0x000fe40000010000 */
[----:B------:R-:W-:Y:S02]  /*2340*/  FFMA.FTZ R3, R187, R182, R3 ;  /* 0x000000b6bb037223 */ /* 0x000fe40000010003 */
[----:B------:R-:W-:-:S02]  /*2350*/  FADD.FTZ R74, R191, R74 ;  /* 0x0000004abf4a7221 */ /* 0x000fc40000010000 */
        /* <DEDUP_REMOVED lines=23> */
.L_x_2537:
        /* <DEDUP_REMOVED lines=18> */
.L_x_2538:
        /* <DEDUP_REMOVED lines=50> */
[C---:B------:R-:W-:Y:S02]  /*2910*/  FMUL.FTZ R18, R145.reuse, R150 ;  /* 0x0000009691127220 */ /* 0x040fe40000410000 */
[----:B------:R-:W-:Y:S01]  /*2920*/  FMUL.FTZ R21, R145, R152 ;  /* 0x0000009891157220 */ /* 0x000fe20000410000 */
[----:B------:R-:W-:Y:S01]  /*2930*/  SEL R152, RZ, 0x1, P1 ;  /* 0x00000001ff987807 */ /* 0x000fe20000800000 */
[C-C-:B------:R-:W-:Y:S02]  /*2940*/  FFMA.FTZ R166, R16.reuse, R166, R3.reuse ;  /* 0x000000a610a67223 */ /* 0x140fe40000010003 */
[C-C-:B------:R-:W-:Y:S01]  /*2950*/  FFMA.FTZ R168, R16.reuse, R168, R3.reuse ;  /* 0x000000a810a87223 */ /* 0x140fe20000010003 */
[----:B------:R-:W-:Y:S01]  /*2960*/  F2FP.PACK_AB R18, R21, R18 ;  /* 0x000000121512723e */ /* 0x000fe200000000ff */
        /* <DEDUP_REMOVED lines=16> */
[----:B------:R-:W-:Y:S01]  /*2a70*/  F2FP.PACK_AB R21, R27, R162 ;  /* 0x000000a21b15723e */ /* 0x000fe200000000ff */
        /* <DEDUP_REMOVED lines=38> */
[C---:B------:R-:W-:Y:S01]  /*2ce0*/  FMUL.FTZ R33, R145.reuse, R32 ;  /* 0x0000002091217220 */ /* 0x040fe20000410000 */
[----:B------:R-:W-:Y:S01]  /*2cf0*/  LOP3.LUT R32, R2, 0x80, RZ, 0xfc, !PT ;  /* 0x0000008002207812 */ /* 0x000fe200078efcff */
[C---:B------:R-:W-:Y:S01]  /*2d00*/  FMUL.FTZ R22, R145.reuse, R166 ;  /* 0x000000a691167220 */ /* 0x040fe20000410000 */
[----:B------:R-:W-:Y:S01]  /*2d10*/  F2FP.PACK_AB R19, R156, R19 ;  /* 0x000000139c13723e */ /* 0x000fe200000000ff */
[----:B------:R-:W-:Y:S01]  /*2d20*/  FMUL.FTZ R29, R145, R168 ;  /* 0x000000a8911d7220 */ /* 0x000fe20000410000 */
[----:B------:R-:W-:Y:S01]  /*2d30*/  F2FP.PACK_AB R25, R33, R176 ;  /* 0x000000b02119723e */ /* 0x000fe200000000ff */
[----:B------:R-:W-:-:S02]  /*2d40*/  FMUL.FTZ R23, R145, R170 ;  /* 0x000000aa91177220 */ /* 0x000fc40000410000 */
[----:B------:R-:W-:Y:S01]  /*2d50*/  FMUL.FTZ R172, R145, R172 ;  /* 0x000000ac91ac7220 */ /* 0x000fe20000410000 */
[----:B------:R-:W-:Y:S01]  /*2d60*/  F2FP.PACK_AB R22, R29, R22 ;  /* 0x000000161d16723e */ /* 0x000fe200000000ff */
[C---:B------:R-:W-:Y:S02]  /*2d70*/  FMUL.FTZ R26, R145.reuse, R178 ;  /* 0x000000b2911a7220 */ /* 0x040fe40000410000 */
[C---:B------:R-:W-:Y:S01]  /*2d80*/  FMUL.FTZ R35, R145.reuse, R34 ;  /* 0x0000002291237220 */ /* 0x040fe20000410000 */
[C---:B------:R-:W-:Y:S01]  /*2d90*/  LOP3.LUT R34, R2.reuse, 0x100, RZ, 0xfc, !PT ;  /* 0x0000010002227812 */ /* 0x040fe200078efcff */
[C---:B------:R-:W-:Y:S01]  /*2da0*/  FMUL.FTZ R24, R145.reuse, R36 ;  /* 0x0000002491187220 */ /* 0x040fe20000410000 */
[----:B------:R-:W-:Y:S01]  /*2db0*/  LOP3.LUT R36, R2, 0x180, RZ, 0xfc, !PT ;  /* 0x0000018002247812 */ /* 0x000fe200078efcff */
[C---:B------:R-:W-:Y:S01]  /*2dc0*/  FMUL.FTZ R31, R145.reuse, R38 ;  /* 0x00000026911f7220 */ /* 0x040fe20000410000 */
        /* <DEDUP_REMOVED lines=25> */
.L_x_2535:
        /* <DEDUP_REMOVED lines=64> */
.L_x_2532:
        /* <DEDUP_REMOVED lines=34> */
.L_x_2533:
[----:B------:R-:W-:Y:S01]  /*3580*/  HFMA2.MMA R23, -RZ, RZ, 0, 9.5367431640625e-07 ;  /* 0x00000010ff177435 */ /* 0x000fe200000001ff */
[----:B------:R-:W-:-:S02]  /*3590*/  MOV R18, R20 ;  /* 0x0000001400127202 */ /* 0x000fc40000000f00 */
[----:B------:R-:W-:Y:S02]  /*35a0*/  MOV R190, 0x1f ;  /* 0x0000001f00be7802 */ /* 0x000fe40000000f00 */
[----:B------:R-:W-:Y:S02]  /*35b0*/  MOV R193, 0xffffffff ;  /* 0xffffffff00c17802 */ /* 0x000fe40000000f00 */
[----:B------:R-:W-:Y:S02]  /*35c0*/  MOV R2, 0x35e0 ;  /* 0x000035e000027802 */ /* 0x000fe40000000f00 */
[----:B------:R-:W-:Y:S05]  /*35d0*/  CALL.REL.NOINC `($__internal_187_$__cuda_sm70_shflsync_down_p) ;  /* 0x0000045000007944 */ /* 0x000fea0003c00000 */
[----:B-1----:R-:W-:Y:S01]  /*35e0*/  MOV R17, R190 ;  /* 0x000000be00117202 */ /* 0x002fe20000000f00 */
[----:B0-----:R-:W-:Y:S05]  /*35f0*/  BRA `(.L_x_2537) ;  /* 0xffffeed000007947 */ /* 0x001fea000383ffff */
.L_x_2534:
[----:B------:R-:W-:Y:S01]  /*3600*/  HFMA2.MMA R23, -RZ, RZ, 0, 9.5367431640625e-07 ;  /* 0x00000010ff177435 */ /* 0x000fe200000001ff */
[----:B------:R-:W-:Y:S02]  /*3610*/  MOV R18, R19 ;  /* 0x0000001300127202 */ /* 0x000fe40000000f00 */
[----:B------:R-:W-:Y:S02]  /*3620*/  MOV R190, 0x1f ;  /* 0x0000001f00be7802 */ /* 0x000fe40000000f00 */
[----:B------:R-:W-:-:S02]  /*3630*/  MOV R193, 0xffffffff ;  /* 0xffffffff00c17802 */ /* 0x000fc40000000f00 */
[----:B------:R-:W-:Y:S02]  /*3640*/  MOV R2, 0x3660 ;  /* 0x0000366000027802 */ /* 0x000fe40000000f00 */
[----:B01----:R-:W-:Y:S05]  /*3650*/  CALL.REL.NOINC `($__internal_187_$__cuda_sm70_shflsync_down_p) ;  /* 0x000003d000007944 */ /* 0x003fea0003c00000 */
[----:B------:R-:W-:Y:S01]  /*3660*/  FADD.FTZ R20, R20, R17 ;  /* 0x0000001114147221 */ /* 0x000fe20000010000 */
[----:B0-----:R-:W-:Y:S01]  /*3670*/  HFMA2.MMA R23, -RZ, RZ, 0, 4.76837158203125e-07 ;  /* 0x00000008ff177435 */ /* 0x001fe200000001ff */
[----:B-1----:R-:W-:Y:S01]  /*3680*/  FADD.FTZ R19, R19, R190 ;  /* 0x000000be13137221 */ /* 0x002fe20000010000 */
[----:B------:R-:W-:Y:S02]  /*3690*/  MOV R190, 0x1f ;  /* 0x0000001f00be7802 */ /* 0x000fe40000000f00 */
[----:B------:R-:W-:Y:S02]  /*36a0*/  MOV R193, 0xffffffff ;  /* 0xffffffff00c17802 */ /* 0x000fe40000000f00 */
[----:B------:R-:W-:Y:S02]  /*36b0*/  MOV R18, R20 ;  /* 0x0000001400127202 */ /* 0x000fe40000000f00 */
[----:B------:R-:W-:Y:S02]  /*36c0*/  MOV R2, 0x36e0 ;  /* 0x000036e000027802 */ /* 0x000fe40000000f00 */
[----:B------:R-:W-:Y:S05]  /*36d0*/  CALL.REL.NOINC `($__internal_187_$__cuda_sm70_shflsync_down_p) ;  /* 0x0000035000007944 */ /* 0x000fea0003c00000 */
[----:B0-----:R-:W-:Y:S01]  /*36e0*/  HFMA2.MMA R23, -RZ, RZ, 0, 4.76837158203125e-07 ;  /* 0x00000008ff177435 */ /* 0x001fe200000001ff */
[----:B-1----:R-:W-:-:S02]  /*36f0*/  MOV R17, R190 ;  /* 0x000000be00117202 */ /* 0x002fc40000000f00 */
[----:B------:R-:W-:Y:S02]  /*3700*/  MOV R18, R19 ;  /* 0x0000001300127202 */ /* 0x000fe40000000f00 */
[----:B------:R-:W-:Y:S02]  /*3710*/  MOV R190, 0x1f ;  /* 0x0000001f00be7802 */ /* 0x000fe40000000f00 */
[----:B------:R-:W-:Y:S02]  /*3720*/  MOV R193, 0xffffffff ;  /* 0xffffffff00c17802 */ /* 0x000fe40000000f00 */
[----:B------:R-:W-:Y:S02]  /*3730*/  MOV R2, 0x3750 ;  /* 0x0000375000027802 */ /* 0x000fe40000000f00 */
[----:B------:R-:W-:Y:S05]  /*3740*/  CALL.REL.NOINC `($__internal_187_$__cuda_sm70_shflsync_down_p) ;  /* 0x000002e000007944 */ /* 0x000fea0003c00000 */
[----:B------:R-:W-:Y:S01]  /*3750*/  FADD.FTZ R20, R17, R20 ;  /* 0x0000001411147221 */ /* 0x000fe20000010000 */
[----:B0-----:R-:W-:Y:S01]  /*3760*/  HFMA2.MMA R23, -RZ, RZ, 0, 2.384185791015625e-07 ;  /* 0x00000004ff177435 */ /* 0x001fe200000001ff */
[----:B-1----:R-:W-:Y:S01]  /*3770*/  FADD.FTZ R19, R19, R190 ;  /* 0x000000be13137221 */ /* 0x002fe20000010000 */
[----:B------:R-:W-:Y:S02]  /*3780*/  MOV R190, 0x1f ;  /* 0x0000001f00be7802 */ /* 0x000fe40000000f00 */
[----:B------:R-:W-:-:S02]  /*3790*/  MOV R193, 0xffffffff ;  /* 0xffffffff00c17802 */ /* 0x000fc40000000f00 */
[----:B------:R-:W-:Y:S02]  /*37a0*/  MOV R18, R20 ;  /* 0x0000001400127202 */ /* 0x000fe40000000f00 */
[----:B------:R-:W-:Y:S02]  /*37b0*/  MOV R2, 0x37d0 ;  /* 0x000037d000027802 */ /* 0x000fe40000000f00 */
[----:B------:R-:W-:Y:S05]  /*37c0*/  CALL.REL.NOINC `($__internal_187_$__cuda_sm70_shflsync_down_p) ;  /* 0x0000026000007944 */ /* 0x000fea0003c00000 */
[----:B0-----:R-:W-:Y:S01]  /*37d0*/  HFMA2.MMA R23, -RZ, RZ, 0, 2.384185791015625e-07 ;  /* 0x00000004ff177435 */ /* 0x001fe200000001ff */
[----:B-1----:R-:W-:Y:S02]  /*37e0*/  MOV R17, R190 ;  /* 0x000000be00117202 */ /* 0x002fe40000000f00 */
[----:B------:R-:W-:Y:S02]  /*37f0*/  MOV R18, R19 ;  /* 0x0000001300127202 */ /* 0x000fe40000000f00 */
[----:B------:R-:W-:Y:S02]  /*3800*/  MOV R190, 0x1f ;  /* 0x0000001f00be7802 */ /* 0x000fe40000000f00 */
[----:B------:R-:W-:Y:S02]  /*3810*/  MOV R193, 0xffffffff ;  /* 0xffffffff00c17802 */ /* 0x000fe40000000f00 */
[----:B------:R-:W-:-:S02]  /*3820*/  MOV R2, 0x3840 ;  /* 0x0000384000027802 */ /* 0x000fc40000000f00 */
[----:B------:R-:W-:Y:S05]  /*3830*/  CALL.REL.NOINC `($__internal_187_$__cuda_sm70_shflsync_down_p) ;  /* 0x000001f000007944 */ /* 0x000fea0003c00000 */
[----:B------:R-:W-:Y:S01]  /*3840*/  FADD.FTZ R20, R17, R20 ;  /* 0x0000001411147221 */ /* 0x000fe20000010000 */
[----:B0-----:R-:W-:Y:S01]  /*3850*/  HFMA2.MMA R23, -RZ, RZ, 0, 1.1920928955078125e-07 ;  /* 0x00000002ff177435 */ /* 0x001fe200000001ff */
[----:B-1----:R-:W-:Y:S01]  /*3860*/  FADD.FTZ R21, R19, R190 ;  /* 0x000000be13157221 */ /* 0x002fe20000010000 */
[----:B------:R-:W-:-:S02]  /*3870*/  MOV R190, 0x1f ;  /* 0x0000001f00be7802 */ /* 0x000fc40000000f00 */
[----:B------:R-:W-:Y:S02]  /*3880*/  MOV R193, 0xffffffff ;  /* 0xffffffff00c17802 */ /* 0x000fe40000000f00 */
[----:B------:R-:W-:Y:S02]  /*3890*/  MOV R18, R20 ;  /* 0x0000001400127202 */ /* 0x000fe40000000f00 */
[----:B------:R-:W-:Y:S02]  /*38a0*/  MOV R2, 0x38c0 ;  /* 0x000038c000027802 */ /* 0x000fe40000000f00 */
[----:B------:R-:W-:Y:S05]  /*38b0*/  CALL.REL.NOINC `($__internal_187_$__cuda_sm70_shflsync_down_p) ;  /* 0x0000017000007944 */ /* 0x000fea0003c00000 */
[----:B0-----:R-:W-:Y:S01]  /*38c0*/  HFMA2.MMA R23, -RZ, RZ, 0, 1.1920928955078125e-07 ;  /* 0x00000002ff177435 */ /* 0x001fe200000001ff */
[----:B-1----:R-:W-:Y:S02]  /*38d0*/  MOV R17, R190 ;  /* 0x000000be00117202 */ /* 0x002fe40000000f00 */
[----:B------:R-:W-:Y:S02]  /*38e0*/  MOV R18, R21 ;  /* 0x0000001500127202 */ /* 0x000fe40000000f00 */
[----:B------:R-:W-:Y:S02]  /*38f0*/  MOV R190, 0x1f ;  /* 0x0000001f00be7802 */ /* 0x000fe40000000f00 */
[----:B------:R-:W-:-:S02]  /*3900*/  MOV R193, 0xffffffff ;  /* 0xffffffff00c17802 */ /* 0x000fc40000000f00 */
[----:B------:R-:W-:Y:S02]  /*3910*/  MOV R2, 0x3930 ;  /* 0x0000393000027802 */ /* 0x000fe40000000f00 */
[----:B------:R-:W-:Y:S05]  /*3920*/  CALL.REL.NOINC `($__internal_187_$__cuda_sm70_shflsync_down_p) ;  /* 0x0000010000007944 */ /* 0x000fea0003c00000 */
[----:B------:R-:W-:Y:S01]  /*3930*/  FADD.FTZ R19, R17, R20 ;  /* 0x0000001411137221 */ /* 0x000fe20000010000 */
[----:B0-----:R-:W-:Y:S01]  /*3940*/  HFMA2.MMA R23, -RZ, RZ, 0, 5.9604644775390625e-08 ;  /* 0x00000001ff177435 */ /* 0x001fe200000001ff */
[----:B-1----:R-:W-:Y:S01]  /*3950*/  FADD.FTZ R21, R21, R190 ;  /* 0x000000be15157221 */ /* 0x002fe20000010000 */
[----:B------:R-:W-:Y:S02]  /*3960*/  MOV R190, 0x1f ;  /* 0x0000001f00be7802 */ /* 0x000fe40000000f00 */
[----:B------:R-:W-:Y:S02]  /*3970*/  MOV R193, 0xffffffff ;  /* 0xffffffff00c17802 */ /* 0x000fe40000000f00 */
[----:B------:R-:W-:Y:S02]  /*3980*/  MOV R18, R19 ;  /* 0x0000001300127202 */ /* 0x000fe40000000f00 */
[----:B------:R-:W-:Y:S02]  /*3990*/  MOV R2, 0x39b0 ;  /* 0x000039b000027802 */ /* 0x000fe40000000f00 */
[----:B------:R-:W-:Y:S05]  /*39a0*/  CALL.REL.NOINC `($__internal_187_$__cuda_sm70_shflsync_down_p) ;  /* 0x0000008000007944 */ /* 0x000fea0003c00000 */
[----:B0-----:R-:W-:Y:S01]  /*39b0*/  HFMA2.MMA R23, -RZ, RZ, 0, 5.9604644775390625e-08 ;  /* 0x00000001ff177435 */ /* 0x001fe200000001ff */
[----:B-1----:R-:W-:-:S02]  /*39c0*/  MOV R22, R190 ;  /* 0x000000be00167202 */ /* 0x002fc40000000f00 */
[----:B------:R-:W-:Y:S02]  /*39d0*/  MOV R18, R21 ;  /* 0x0000001500127202 */ /* 0x000fe40000000f00 */
[----:B------:R-:W-:Y:S02]  /*39e0*/  MOV R190, 0x1f ;  /* 0x0000001f00be7802 */ /* 0x000fe40000000f00 */
[----:B------:R-:W-:Y:S02]  /*39f0*/  MOV R193, 0xffffffff ;  /* 0xffffffff00c17802 */ /* 0x000fe40000000f00 */
[----:B------:R-:W-:Y:S02]  /*3a00*/  MOV R2, 0x3a20 ;  /* 0x00003a2000027802 */ /* 0x000fe40000000f00 */
[----:B------:R-:W-:Y:S05]  /*3a10*/  CALL.REL.NOINC `($__internal_187_$__cuda_sm70_shflsync_down_p) ;  /* 0x0000001000007944 */ /* 0x000fea0003c00000 */
[----:B01----:R-:W-:Y:S05]  /*3a20*/  BRA `(.L_x_2538) ;  /* 0xffffebc000007947 */ /* 0x003fea000383ffff */
        .weak           $__internal_187_$__cuda_sm70_shflsync_down_p
        .type           $__internal_187_$__cuda_sm70_shflsync_down_p,@function
        .size           $__internal_187_$__cuda_sm70_shflsync_down_p,(.L_x_3594 - $__internal_187_$__cuda_sm70_shflsync_down_p)
$__internal_187_$__cuda_sm70_shflsync_down_p:
[----:B------:R-:W-:Y:S01]  /*3a30*/  HFMA2.MMA R3, -RZ, RZ, 0, 0 ;  /* 0x00000000ff037435 */ /* 0x000fe200000001ff */
[----:B------:R-:W-:Y:S04]  /*3a40*/  WARPSYNC R193 ;  /* 0x000000c100007348 */ /* 0x000fe80003800000 */
[----:B------:R0:W1:Y:S01]  /*3a50*/  SHFL.DOWN PT, R190, R18, R23, R190 ;  /* 0x0800001712be7389 */ /* 0x00006200000e00be */
[----:B------:R-:W-:Y:S05]  /*3a60*/  RET.REL.NODEC R2 `(_ZN10layer_norm13ln_bwd_kernelINS_13Kernel_traitsI6__halfS2_S2_fjLj4096ELj1ELj1ELj4ELj16ENS_18Kernel_traits_baseILj4096ES2_S2_S2_fjLj128EEEEEEEvNS_9BwdParamsE) ;  /* 0xffffc59002007950 */ /* 0x000fea0003c3ffff */
.L_x_2539:
        /* <DEDUP_REMOVED lines=9> */
.L_x_3594:


//--------------------- .text._ZN10layer_norm22ln_bwd_finalize_kernelINS_22Kernel_traits_finalizeILj4096EffffjLj1024ELj4ENS_18Kernel_traits_baseILj4096EffffjLj1024EEEEEEEvNS_9BwdParamsE --------------------------
	.section	.text._ZN10layer_norm22ln_bwd_finalize_kernelINS_22Kernel_traits_finalizeILj4096EffffjLj1024ELj4ENS_18Kernel_traits_baseILj4096EffffjLj1024EEEEEEEvNS_9BwdParamsE,"ax",@progbits
	.sectioninfo	@"SHI_REGISTERS=32"
	.align	128
        .global         _ZN10layer_norm22ln_bwd_finalize_kernelINS_22Kernel_traits_finalizeILj4096EffffjLj1024ELj4ENS_18Kernel_traits_baseILj4096EffffjLj1024EEEEEEEvNS_9BwdParamsE
        .type           _ZN10layer_norm22ln_bwd_finalize_kernelINS_22Kernel_traits_finalizeILj4096EffffjLj1024ELj4ENS_18Kernel_traits_baseILj4096EffffjLj1024EEEEEEEvNS_9BwdParamsE,@function
        .size           _ZN10layer_norm22ln_bwd_finalize_kernelINS_22Kernel_traits_finalizeILj4096EffffjLj1024ELj4ENS_18Kernel_traits_baseILj4096EffffjLj1024EEEEEEEvNS_9BwdParamsE,(.L_x_3595 - _ZN10layer_norm22ln_bwd_finalize_kernelINS_22Kernel_traits_finalizeILj4096EffffjLj1024ELj4ENS_18Kernel_traits_baseILj4096EffffjLj1024EEEEEEEvNS_9BwdParamsE)
        .other          _ZN10layer_norm22ln_bwd_finalize_kernelINS_22Kernel_traits_finalizeILj4096EffffjLj1024ELj4ENS_18Kernel_traits_baseILj4096EffffjLj1024EEEEEEEvNS_9BwdParamsE,@"STO_CUDA_ENTRY STV_DEFAULT"
_ZN10layer_norm22ln_bwd_finalize_kernelINS_22Kernel_traits_finalizeILj4096EffffjLj1024ELj4ENS_18Kernel_traits_baseILj4096EffffjLj1024EEEEEEEvNS_9BwdParamsE:
.text._ZN10layer_norm22ln_bwd_finalize_kernelINS_22Kernel_traits_finalizeILj4096EffffjLj1024ELj4ENS_18Kernel_traits_baseILj4096EffffjLj1024EEEEEEEvNS_9BwdParamsE:
        /* <DEDUP_REMOVED lines=19> */
.L_x_2550:
        /* <DEDUP_REMOVED lines=27> */
.L_x_2544:
        /* <DEDUP_REMOVED lines=32> */
.L_x_2543:
[----:B------:R-:W-:Y:S05]  /*04e0*/  BSYNC B1 ;  /* 0x0000000000017941 */ /* 0x000fea0003800000 */
.L_x_2542:
        /* <DEDUP_REMOVED lines=22> */
.L_x_2546:
[----:B------:R-:W-:Y:S05]  /*0650*/  BSYNC B1 ;  /* 0x0000000000017941 */ /* 0x000fea0003800000 */
.L_x_2545:
        /* <DEDUP_REMOVED lines=10> */
.L_x_2541:
[----:B------:R-:W-:Y:S05]  /*0700*/  BSYNC B0 ;  /* 0x0000000000007941 */ /* 0x000fea0003800000 */
.L_x_2540:
        /* <DEDUP_REMOVED lines=11> */
.L_x_2551:
        /* <DEDUP_REMOVED lines=18> */
.L_x_2552:
[----:B------:R-:W-:Y:S01]  /*08e0*/  @!P1 SHF.R.U32.HI R2, RZ, 0x3, R0 ;  /* 0x00000003ff029819 */ /* 0x000fe20000011600 */
[----:B---3--:R-:W-:Y:S02]  /*08f0*/  FADD.FTZ R5, R5, R10 ;  /* 0x0000000a05057221 */ /* 0x008fe40000010000 */
[----:B--2---:R-:W-:Y:S01]  /*0900*/  FADD.FTZ R7, R7, R4 ;  /* 0x0000000407077221 */ /* 0x004fe20000010000 */
[----:B------:R-:W-:-:S05]  /*0910*/  @!P1 LOP3.LUT R2, R2, 0x1ffffffc, RZ, 0xc0, !PT ;  /* 0x1ffffffc02029812 */ /* 0x000fca00078ec0ff */
[----:B------:R2:W-:Y:S04]  /*0920*/  @!P1 STS [R2+0x2000], R5 ;  /* 0x0020000502009388 */ /* 0x0005e80000000800 */
[----:B------:R2:W-:Y:S02]  /*0930*/  @!P1 STS [R2+0x2080], R7 ;  /* 0x0020800702009388 */ /* 0x0005e40000000800 */
.L_x_2547:
        /* <DEDUP_REMOVED lines=14> */
.L_x_2548:
[----:B------:R-:W-:Y:S01]  /*0a20*/  HFMA2.MMA R9, -RZ, RZ, 0, 5.9604644775390625e-08 ;  /* 0x00000001ff097435 */ /* 0x000fe200000001ff */
[----:B--2---:R-:W-:Y:S01]  /*0a30*/  IMAD.MOV.U32 R10, RZ, RZ, R4 ;  /* 0x000000ffff0a7224 */ /* 0x004fe200078e0004 */
[----:B------:R-:W-:Y:S01]  /*0a40*/  MOV R11, 0xffffffff ;  /* 0xffffffff000b7802 */ /* 0x000fe20000000f00 */
[----:B------:R-:W-:Y:S01]  /*0a50*/  IMAD.MOV.U32 R6, RZ, RZ, 0x1f ;  /* 0x0000001fff067424 */ /* 0x000fe200078e00ff */
[----:B------:R-:W-:-:S02]  /*0a60*/  MOV R2, 0xa80 ;  /* 0x00000a8000027802 */ /* 0x000fc40000000f00 */
[----:B01----:R-:W-:Y:S05]  /*0a70*/  CALL.REL.NOINC `($__internal_188_$__cuda_sm70_shflsync_bfly_p) ;  /* 0x000003c000007944 */ /* 0x003fea0003c00000 */
[----:B-1----:R-:W-:Y:S01]  /*0a80*/  IMAD.MOV.U32 R3, RZ, RZ, R6 ;  /* 0x000000ffff037224 */ /* 0x002fe200078e0006 */
[----:B0-----:R-:W-:Y:S05]  /*0a90*/  BRA `(.L_x_2551) ;  /* 0xfffffd2000007947 */ /* 0x001fea000383ffff */
.L_x_2549:
[----:B------:R-:W-:Y:S01]  /*0aa0*/  HFMA2.MMA R6, -RZ, RZ, 0, 1.847743988037109375e-06 ;  /* 0x0000001fff067435 */ /* 0x000fe200000001ff */
[----:B------:R-:W-:Y:S01]  /*0ab0*/  MOV R10, R13 ;  /* 0x0000000d000a7202 */ /* 0x000fe20000000f00 */
[----:B------:R-:W-:Y:S01]  /*0ac0*/  IMAD.MOV.U32 R9, RZ, RZ, 0x2 ;  /* 0x00000002ff097424 */ /* 0x000fe200078e00ff */
[----:B------:R-:W-:Y:S01]  /*0ad0*/  MOV R2, 0xb00 ;  /* 0x00000b0000027802 */ /* 0x000fe20000000f00 */
[----:B------:R-:W-:-:S02]  /*0ae0*/  IMAD.MOV.U32 R11, RZ, RZ, -0x1 ;  /* 0xffffffffff0b7424 */ /* 0x000fc400078e00ff */
[----:B012---:R-:W-:Y:S05]  /*0af0*/  CALL.REL.NOINC `($__internal_188_$__cuda_sm70_shflsync_bfly_p) ;  /* 0x0000034000007944 */ /* 0x007fea0003c00000 */
[----:B01----:R-:W-:Y:S01]  /*0b00*/  FADD.FTZ R10, R13, R6 ;  /* 0x000000060d0a7221 */ /* 0x003fe20000010000 */
[----:B------:R-:W-:Y:S01]  /*0b10*/  MOV R9, 0x4 ;  /* 0x0000000400097802 */ /* 0x000fe20000000f00 */
[----:B------:R-:W-:Y:S01]  /*0b20*/  IMAD.MOV.U32 R6, RZ, RZ, 0x1f ;  /* 0x0000001fff067424 */ /* 0x000fe200078e00ff */
[----:B------:R-:W-:-:S02]  /*0b30*/  MOV R11, 0xffffffff ;  /* 0xffffffff000b7802 */ /* 0x000fc40000000f00 */
[----:B------:R-:W-:Y:S02]  /*0b40*/  MOV R2, 0xb60 ;  /* 0x00000b6000027802 */ /* 0x000fe40000000f00 */
[----:B------:R-:W-:Y:S05]  /*0b50*/  CALL.REL.NOINC `($__internal_188_$__cuda_sm70_shflsync_bfly_p) ;  /* 0x000002e000007944 */ /* 0x000fea0003c00000 */
[----:B01----:R-:W-:Y:S01]  /*0b60*/  FADD.FTZ R10, R10, R6 ;  /* 0x000000060a0a7221 */ /* 0x003fe20000010000 */
[----:B------:R-:W-:Y:S01]  /*0b70*/  HFMA2.MMA R6, -RZ, RZ, 0, 1.847743988037109375e-06 ;  /* 0x0000001fff067435 */ /* 0x000fe200000001ff */
[----:B------:R-:W-:Y:S01]  /*0b80*/  IMAD.MOV.U32 R9, RZ, RZ, 0x8 ;  /* 0x00000008ff097424 */ /* 0x000fe200078e00ff */
[----:B------:R-:W-:Y:S01]  /*0b90*/  MOV R2, 0xbc0 ;  /* 0x00000bc000027802 */ /* 0x000fe20000000f00 */
[----:B------:R-:W-:-:S03]  /*0ba0*/  IMAD.MOV.U32 R11, RZ, RZ, -0x1 ;  /* 0xffffffffff0b7424 */ /* 0x000fc600078e00ff */
[----:B------:R-:W-:Y:S05]  /*0bb0*/  CALL.REL.NOINC `($__internal_188_$__cuda_sm70_shflsync_bfly_p) ;  /* 0x0000028000007944 */ /* 0x000fea0003c00000 */
[----:B-1----:R-:W-:Y:S01]  /*0bc0*/  FADD.FTZ R4, R10, R6 ;  /* 0x000000060a047221 */ /* 0x002fe20000010000 */
[----:B0-----:R-:W-:Y:S01]  /*0bd0*/  MOV R9, 0x10 ;  /* 0x0000001000097802 */ /* 0x001fe20000000f00 */
[----:B------:R-:W-:Y:S01]  /*0be0*/  IMAD.MOV.U32 R6, RZ, RZ, 0x1f ;  /* 0x0000001fff067424 */ /* 0x000fe200078e00ff */
[----:B------:R-:W-:Y:S01]  /*0bf0*/  MOV R11, 0xffffffff ;  /* 0xffffffff000b7802 */ /* 0x000fe20000000f00 */
[----:B------:R-:W-:Y:S01]  /*0c00*/  IMAD.MOV.U32 R10, RZ, RZ, R4 ;  /* 0x000000ffff0a7224 */ /* 0x000fe200078e0004 */
[----:B------:R-:W-:Y:S02]  /*0c10*/  MOV R2, 0xc30 ;  /* 0x00000c3000027802 */ /* 0x000fe40000000f00 */
[----:B------:R-:W-:Y:S05]  /*0c20*/  CALL.REL.NOINC `($__internal_188_$__cuda_sm70_shflsync_bfly_p) ;  /* 0x0000021000007944 */ /* 0x000fea0003c00000 */
[----:B0-----:R-:W-:Y:S01]  /*0c30*/  HFMA2.MMA R9, -RZ, RZ, 0, 5.9604644775390625e-08 ;  /* 0x00000001ff097435 */ /* 0x001fe200000001ff */
[----:B-1----:R-:W-:Y:S01]  /*0c40*/  MOV R7, R6 ;  /* 0x0000000600077202 */ /* 0x002fe20000000f00 */
[----:B------:R-:W-:Y:S01]  /*0c50*/  IMAD.MOV.U32 R10, RZ, RZ, R5 ;  /* 0x000000ffff0a7224 */ /* 0x000fe200078e0005 */
[----:B------:R-:W-:Y:S01]  /*0c60*/  MOV R11, 0xffffffff ;  /* 0xffffffff000b7802 */ /* 0x000fe20000000f00 */
[----:B------:R-:W-:Y:S01]  /*0c70*/  IMAD.MOV.U32 R6, RZ, RZ, 0x1f ;  /* 0x0000001fff067424 */ /* 0x000fe200078e00ff */
[----:B------:R-:W-:-:S02]  /*0c80*/  MOV R2, 0xca0 ;  /* 0x00000ca000027802 */ /* 0x000fc40000000f00 */
[----:B------:R-:W-:Y:S05]  /*0c90*/  CALL.REL.NOINC `($__internal_188_$__cuda_sm70_shflsync_bfly_p) ;  /* 0x000001a000007944 */ /* 0x000fea0003c00000 */
[----:B01----:R-:W-:Y:S01]  /*0ca0*/  FADD.FTZ R10, R5, R6 ;  /* 0x00000006050a7221 */ /* 0x003fe20000010000 */
[----:B------:R-:W-:Y:S01]  /*0cb0*/  HFMA2.MMA R6, -RZ, RZ, 0, 1.847743988037109375e-06 ;  /* 0x0000001fff067435 */ /* 0x000fe200000001ff */
[----:B------:R-:W-:Y:S01]  /*0cc0*/  IMAD.MOV.U32 R9, RZ, RZ, 0x2 ;  /* 0x00000002ff097424 */ /* 0x000fe200078e00ff */
[----:B------:R-:W-:Y:S01]  /*0cd0*/  MOV R2, 0xd00 ;  /* 0x00000d0000027802 */ /* 0x000fe20000000f00 */
[----:B------:R-:W-:-:S03]  /*0ce0*/  IMAD.MOV.U32 R11, RZ, RZ, -0x1 ;  /* 0xffffffffff0b7424 */ /* 0x000fc600078e00ff */
[----:B------:R-:W-:Y:S05]  /*0cf0*/  CALL.REL.NOINC `($__internal_188_$__cuda_sm70_shflsync_bfly_p) ;  /* 0x0000014000007944 */ /* 0x000fea0003c00000 */
[----:B01----:R-:W-:Y:S01]  /*0d00*/  FADD.FTZ R10, R10, R6 ;  /* 0x000000060a0a7221 */ /* 0x003fe20000010000 */
[----:B------:R-:W-:Y:S01]  /*0d10*/  HFMA2.MMA R6, -RZ, RZ, 0, 1.847743988037109375e-06 ;  /* 0x0000001fff067435 */ /* 0x000fe200000001ff */
[----:B------:R-:W-:Y:S01]  /*0d20*/  MOV R9, 0x4 ;  /* 0x0000000400097802 */ /* 0x000fe20000000f00 */
[----:B------:R-:W-:Y:S01]  /*0d30*/  IMAD.MOV.U32 R11, RZ, RZ, -0x1 ;  /* 0xffffffffff0b7424 */ /* 0x000fe200078e00ff */
[----:B------:R-:W-:-:S03]  /*0d40*/  MOV R2, 0xd60 ;  /* 0x00000d6000027802 */ /* 0x000fc60000000f00 */
        /* <DEDUP_REMOVED lines=13> */
[----:B-1----:R-:W-:Y:S01]  /*0e20*/  MOV R5, R6 ;  /* 0x0000000600057202 */ /* 0x002fe20000000f00 */
[----:B0-----:R-:W-:Y:S05]  /*0e30*/  BRA `(.L_x_2552) ;  /* 0xfffffaa000007947 */ /* 0x001fea000383ffff */
        .weak           $__internal_188_$__cuda_sm70_shflsync_bfly_p
        .type           $__internal_188_$__cuda_sm70_shflsync_bfly_p,@function
        .size           $__internal_188_$__cuda_sm70_shflsync_bfly_p,(.L_x_3595 - $__internal_188_$__cuda_sm70_shflsync_bfly_p)
$__internal_188_$__cuda_sm70_shflsync_bfly_p:
[----:B------:R-:W-:Y:S01]  /*0e40*/  HFMA2.MMA R3, -RZ, RZ, 0, 0 ;  /* 0x00000000ff037435 */ /* 0x000fe200000001ff */
[----:B------:R-:W-:Y:S04]  /*0e50*/  WARPSYNC R11 ;  /* 0x0000000b00007348 */ /* 0x000fe80003800000 */
[----:B------:R0:W1:Y:S01]  /*0e60*/  SHFL.BFLY PT, R6, R10, R9, R6 ;  /* 0x0c0000090a067389 */ /* 0x00006200000e0006 */
[----:B------:R-:W-:Y:S05]  /*0e70*/  RET.REL.NODEC R2 `(_ZN10layer_norm22ln_bwd_finalize_kernelINS_22Kernel_traits_finalizeILj4096EffffjLj1024ELj4ENS_18Kernel_traits_baseILj4096EffffjLj1024EEEEEEEvNS_9BwdParamsE) ;  /* 0xfffff18002007950 */ /* 0x000fea0003c3ffff */
.L_x_2553:
        /* <DEDUP_REMOVED lines=16> */
.L_x_3595:


//--------------------- .text._ZN10layer_norm13ln_bwd_kernelINS_13Kernel_traitsIffffjLj4096ELj1ELj1ELj4ELj16ENS_18Kernel_traits_baseILj4096EffffjLj128EEEEEEEvNS_9BwdParamsE --------------------------
	.section	.text._ZN10layer_norm13ln_bwd_kernelINS_13Kernel_traitsIffffjLj4096ELj1ELj1ELj4ELj16ENS_18Kernel_traits_baseILj4096EffffjLj128EEEEEEEvNS_9BwdParamsE,"ax",@progbits
	.sectioninfo	@"SHI_REGISTERS=254"
	.align	128
        .global         _ZN10layer_norm13ln_bwd_kernelINS_13Kernel_traitsIffffjLj4096ELj1ELj1ELj4ELj16ENS_18Kernel_traits_baseILj4096EffffjLj128EEEEEEEvNS_9BwdParamsE
        .type           _ZN10layer_norm13ln_bwd_kernelINS_13Kernel_traitsIffffjLj4096ELj1ELj1ELj4ELj16ENS_18Kernel_traits_baseILj4096EffffjLj128EEEEEEEvNS_9BwdParamsE,@function
        .size           _ZN10layer_norm13ln_bwd_kernelINS_13Kernel_traitsIffffjLj4096ELj1ELj1ELj4ELj16ENS_18Kernel_traits_baseILj4096EffffjLj128EEEEEEEvNS_9BwdParamsE,(.L_x_3596 - _ZN10layer_norm13ln_bwd_kernelINS_13Kernel_traitsIffffjLj4096ELj1ELj1ELj4ELj16ENS_18Kernel_traits_baseILj4096EffffjLj128EEEEEEEvNS_9BwdParamsE)
        .other          _ZN10layer_norm13ln_bwd_kernelINS_13Kernel_traitsIffffjLj4096ELj1ELj1ELj4ELj16ENS_18Kernel_traits_baseILj4096EffffjLj128EEEEEEEvNS_9BwdParamsE,@"STO_CUDA_ENTRY STV_DEFAULT"
_ZN10layer_norm13ln_bwd_kernelINS_13Kernel_traitsIffffjLj4096ELj1ELj1ELj4ELj16ENS_18Kernel_traits_baseILj4096EffffjLj128EEEEEEEvNS_9BwdParamsE:
.text._ZN10layer_norm13ln_bwd_kernelINS_13Kernel_traitsIffffjLj4096ELj1ELj1ELj4ELj16ENS_18Kernel_traits_baseILj4096EffffjLj128EEEEEEEvNS_9BwdParamsE:
        /* <DEDUP_REMOVED lines=57> */
[----:B------:R-:W-:-:S02]  /*0390*/  HFMA2.MMA R0, -RZ, RZ, 0, 0 ;  /* 0x00000000ff007435 */ /* 0x000fc400000001ff */
[----:B------:R-:W-:Y:S01]  /*03a0*/  HFMA2.MMA R192, -RZ, RZ, 0, 0 ;  /* 0x00000000ffc07435 */ /* 0x000fe200000001ff */
[----:B------:R0:W5:Y:S01]  /*03b0*/  LDG.E.128 R60, [R2.64+0x800] ;  /* 0x00080004023c7981 */ /* 0x000162000c1e1d00 */
[----:B------:R-:W-:Y:S01]  /*03c0*/  MOV R177, RZ ;  /* 0x000000ff00b17202 */ /* 0x000fe20000000f00 */
        /* <DEDUP_REMOVED lines=37> */
.L_x_2558:
[----:B------:R-:W-:Y:S02]  /*0620*/  ISETP.NE.U32.AND P0, PT, RZ, c[0x0][0x178], PT ;  /* 0x00005e00ff007a0c */ /* 0x000fe40003f05070 */
[----:B------:R-:W-:-:S02]  /*0630*/  LOP3.LUT R203, R176, 0x7f, RZ, 0xc0, !PT ;  /* 0x0000007fb0cb7812 */ /* 0x000fc400078ec0ff */
[----:B------:R-:W-:Y:S02]  /*0640*/  ISETP.NE.AND.EX P0, PT, RZ, c[0x0][0x17c], PT, P0 ;  /* 0x00005f00ff007a0c */ /* 0x000fe40003f05300 */
[----:B------:R-:W-:Y:S02]  /*0650*/  SHF.L.U32 R68, R193, 0xa, RZ ;  /* 0x0000000ac1447819 */ /* 0x000fe400000006ff */
[----:B------:R-:W-:Y:S02]  /*0660*/  MOV R129, 0x10 ;  /* 0x0000001000817802 */ /* 0x000fe40000000f00 */
[----:B------:R-:W-:-:S04]  /*0670*/  LOP3.LUT R203, R68, 0xfffffc00, R203, 0xe2, !PT ;  /* 0xfffffc0044cb7812 */ /* 0x000fc800078ee2cb */
[C---:B------:R-:W-:Y:S02]  /*0680*/  IADD3 R201, R203.reuse, 0x100, RZ ;  /* 0x00000100cbc97810 */ /* 0x040fe40007ffe0ff */
[C---:B------:R-:W-:Y:S02]  /*0690*/  IADD3 R194, R203.reuse, 0x180, RZ ;  /* 0x00000180cbc27810 */ /* 0x040fe40007ffe0ff */
[C---:B------:R-:W-:Y:S02]  /*06a0*/  @P0 LEA R68, P1, R203.reuse, c[0x0][0x178], 0x4 ;  /* 0x00005e00cb440a11 */ /* 0x040fe400078220ff */
[C---:B------:R-:W-:Y:S02]  /*06b0*/  IADD3 R202, R203.reuse, 0x80, RZ ;  /* 0x00000080cbca7810 */ /* 0x040fe40007ffe0ff */
[----:B------:R-:W-:Y:S01]  /*06c0*/  @P0 LEA.HI.X R69, R203, c[0x0][0x17c], RZ, 0x4, P1 ;  /* 0x00005f00cb450a11 */ /* 0x000fe200008f24ff */
[----:B------:R-:W-:Y:S01]  /*06d0*/  @P0 IMAD.WIDE.U32 R76, R201, R129, c[0x0][0x178] ;  /* 0x00005e00c94c0625 */ /* 0x000fe200078e0081 */
[----:B------:R-:W-:-:S04]  /*06e0*/  IADD3 R196, R203, 0x200, RZ ;  /* 0x00000200cbc47810 */ /* 0x000fc80007ffe0ff */
[----:B------:R-:W2:Y:S01]  /*06f0*/  @P0 LDG.E.128 R68, [R68.64] ;  /* 0x0000000444440981 */ /* 0x000ea2000c1e1d00 */
[----:B------:R-:W-:-:S03]  /*0700*/  @P0 IMAD.WIDE.U32 R80, R194, R129, c[0x0][0x178] ;  /* 0x00005e00c2500625 */ /* 0x000fc600078e0081 */
[----:B------:R-:W3:Y:S01]  /*0710*/  @P0 LDG.E.128 R76, [R76.64] ;  /* 0x000000044c4c0981 */ /* 0x000ee2000c1e1d00 */
[----:B------:R-:W-:-:S03]  /*0720*/  @P0 IMAD.WIDE.U32 R72, R202, R129, c[0x0][0x178] ;  /* 0x00005e00ca480625 */ /* 0x000fc600078e0081 */
[----:B------:R-:W4:Y:S01]  /*0730*/  @P0 LDG.E.128 R80, [R80.64] ;  /* 0x0000000450500981 */ /* 0x000f22000c1e1d00 */
[-C--:B------:R-:W-:Y:S01]  /*0740*/  @P0 IMAD.WIDE.U32 R84, R196, R129.reuse, c[0x0][0x178] ;  /* 0x00005e00c4540625 */ /* 0x080fe200078e0081 */
[----:B------:R-:W-:Y:S02]  /*0750*/  IADD3 R197, R203, 0x280, RZ ;  /* 0x00000280cbc57810 */ /* 0x000fe40007ffe0ff */
[----:B------:R-:W2:Y:S04]  /*0760*/  @P0 LDG.E.128 R72, [R72.64] ;  /* 0x0000000448480981 */ /* 0x000ea8000c1e1d00 */
[----:B------:R-:W2:Y:S01]  /*0770*/  @P0 LDG.E.128 R84, [R84.64] ;  /* 0x0000000454540981 */ /* 0x000ea2000c1e1d00 */
[----:B------:R-:W-:Y:S01]  /*0780*/  @P0 IMAD.WIDE.U32 R88, R197, R129, c[0x0][0x178] ;  /* 0x00005e00c5580625 */ /* 0x000fe200078e0081 */
[----:B------:R-:W-:-:S05]  /*0790*/  IADD3 R198, R203, 0x300, RZ ;  /* 0x00000300cbc67810 */ /* 0x000fca0007ffe0ff */
[----:B------:R-:W-:Y:S01]  /*07a0*/  @P0 IMAD.WIDE.U32 R92, R198, R129, c[0x0][0x178] ;  /* 0x00005e00c65c0625 */ /* 0x000fe200078e0081 */
[----:B------:R-:W2:Y:S05]  /*07b0*/  @P0 LDG.E.128 R88, [R88.64] ;  /* 0x0000000458580981 */ /* 0x000eaa000c1e1d00 */
[----:B------:R-:W2:Y:S01]  /*07c0*/  @P0 LDG.E.128 R92, [R92.64] ;  /* 0x000000045c5c0981 */ /* 0x000ea2000c1e1d00 */
[----:B------:R-:W-:-:S05]  /*07d0*/  IADD3 R199, R203, 0x380, RZ ;  /* 0x00000380cbc77810 */ /* 0x000fca0007ffe0ff */
[----:B------:R-:W-:-:S06]  /*07e0*/  @P0 IMAD.WIDE.U32 R96, R199, R129, c[0x0][0x178] ;  /* 0x00005e00c7600625 */ /* 0x000fcc00078e0081 */
[----:B------:R-:W2:Y:S01]  /*07f0*/  @P0 LDG.E.128 R96, [R96.64] ;  /* 0x0000000460600981 */ /* 0x000ea2000c1e1d00 */
[----:B------:R-:W-:-:S04]  /*0800*/  @!P0 LEA R110, P1, R203, c[0x0][0x170], 0x4 ;  /* 0x00005c00cb6e8a11 */ /* 0x000fc800078220ff */
[----:B------:R-:W-:Y:S01]  /*0810*/  @!P0 LEA.HI.X R111, R203, c[0x0][0x174], RZ, 0x4, P1 ;  /* 0x00005d00cb6f8a11 */ /* 0x000fe200008f24ff */
[----:B------:R-:W-:-:S04]  /*0820*/  @!P0 IMAD.WIDE.U32 R102, R201, R129, c[0x0][0x170] ;  /* 0x00005c00c9668625 */ /* 0x000fc800078e0081 */
[----:B------:R-:W-:-:S04]  /*0830*/  @!P0 IMAD.WIDE.U32 R104, R194, R129, c[0x0][0x170] ;  /* 0x00005c00c2688625 */ /* 0x000fc800078e0081 */
[----:B------:R-:W-:-:S04]  /*0840*/  @!P0 IMAD.WIDE.U32 R100, R202, R129, c[0x0][0x170] ;  /* 0x00005c00ca648625 */ /* 0x000fc800078e0081 */
[----:B------:R-:W-:-:S04]  /*0850*/  @!P0 IMAD.WIDE.U32 R106, R196, R129, c[0x0][0x170] ;  /* 0x00005c00c46a8625 */ /* 0x000fc800078e0081 */
[----:B------:R-:W-:-:S04]  /*0860*/  @!P0 IMAD.WIDE.U32 R108, R197, R129, c[0x0][0x170] ;  /* 0x00005c00c56c8625 */ /* 0x000fc800078e0081 */
[----:B------:R-:W-:Y:S01]  /*0870*/  @!P0 IMAD.WIDE.U32 R112, R198, R129, c[0x0][0x170] ;  /* 0x00005c00c6708625 */ /* 0x000fe200078e0081 */
[----:B------:R-:W-:Y:S02]  /*0880*/  MOV R120, 0x4 ;  /* 0x0000000400787802 */ /* 0x000fe40000000f00 */
[----:B------:R-:W-:-:S03]  /*0890*/  @P0 MOV R204, RZ ;  /* 0x000000ff00cc0202 */ /* 0x000fc60000000f00 */
[----:B------:R-:W-:-:S05]  /*08a0*/  @!P0 IMAD.WIDE R116, R193, R120, c[0x0][0x180] ;  /* 0x00006000c1748625 */ /* 0x000fca00078e0278 */
[----:B------:R0:W2:Y:S01]  /*08b0*/  @!P0 LDG.E R204, [R116.64] ;  /* 0x0000000474cc8981 */ /* 0x0000a2000c1e1900 */
[----:B------:R-:W-:-:S05]  /*08c0*/  IMAD.WIDE R120, R193, R120, c[0x0][0x188] ;  /* 0x00006200c1787625 */ /* 0x000fca00078e0278 */
[----:B------:R1:W2:Y:S01]  /*08d0*/  LDG.E R200, [R120.64] ;  /* 0x0000000478c87981 */ /* 0x0002a2000c1e1900 */
[----:B0-----:R-:W-:-:S06]  /*08e0*/  IMAD.WIDE.U32 R116, R196, R129, c[0x0][0x1b8] ;  /* 0x00006e00c4747625 */ /* 0x001fcc00078e0081 */
[----:B------:R-:W2:Y:S01]  /*08f0*/  LDG.E.128 R116, [R116.64] ;  /* 0x0000000474747981 */ /* 0x000ea2000c1e1d00 */
[----:B-1----:R-:W-:-:S06]  /*0900*/  IMAD.WIDE.U32 R120, R197, R129, c[0x0][0x1b8] ;  /* 0x00006e00c5787625 */ /* 0x002fcc00078e0081 */
[----:B------:R-:W2:Y:S01]  /*0910*/  LDG.E.128 R120, [R120.64] ;  /* 0x0000000478787981 */ /* 0x000ea2000c1e1d00 */
[----:B------:R-:W-:-:S06]  /*0920*/  IMAD.WIDE.U32 R124, R198, R129, c[0x0][0x1b8] ;  /* 0x00006e00c67c7625 */ /* 0x000fcc00078e0081 */
[----:B------:R-:W2:Y:S04]  /*0930*/  LDG.E.128 R124, [R124.64] ;  /* 0x000000047c7c7981 */ /* 0x000ea8000c1e1d00 */
[----:B------:R0:W2:Y:S04]  /*0940*/  @!P0 LDG.E.128 R68, [R110.64] ;  /* 0x000000046e448981 */ /* 0x0000a8000c1e1d00 */
[----:B------:R1:W3:Y:S04]  /*0950*/  @!P0 LDG.E.128 R76, [R102.64] ;  /* 0x00000004664c8981 */ /* 0x0002e8000c1e1d00 */
[----:B------:R0:W4:Y:S04]  /*0960*/  @!P0 LDG.E.128 R80, [R104.64] ;  /* 0x0000000468508981 */ /* 0x000128000c1e1d00 */
[----:B------:R0:W4:Y:S04]  /*0970*/  @!P0 LDG.E.128 R72, [R100.64] ;  /* 0x0000000464488981 */ /* 0x000128000c1e1d00 */
[----:B------:R0:W4:Y:S04]  /*0980*/  @!P0 LDG.E.128 R84, [R106.64] ;  /* 0x000000046a548981 */ /* 0x000128000c1e1d00 */
[----:B------:R1:W4:Y:S04]  /*0990*/  @!P0 LDG.E.128 R88, [R108.64] ;  /* 0x000000046c588981 */ /* 0x000328000c1e1d00 */
[----:B------:R1:W4:Y:S01]  /*09a0*/  @!P0 LDG.E.128 R92, [R112.64] ;  /* 0x00000004705c8981 */ /* 0x000322000c1e1d00 */
[----:B0-----:R-:W-:-:S04]  /*09b0*/  @!P0 IMAD.WIDE.U32 R110, R199, R129, c[0x0][0x170] ;  /* 0x00005c00c76e8625 */ /* 0x001fc800078e0081 */
[----:B------:R-:W-:-:S06]  /*09c0*/  IMAD.WIDE.U32 R100, R203, R129, c[0x0][0x1b8] ;  /* 0x00006e00cb647625 */ /* 0x000fcc00078e0081 */
[----:B-1----:R-:W4:Y:S04]  /*09d0*/  LDG.E.128 R100, [R100.64] ;  /* 0x0000000464647981 */ /* 0x002f28000c1e1d00 */
[----:B------:R0:W4:Y:S01]  /*09e0*/  @!P0 LDG.E.128 R96, [R110.64] ;  /* 0x000000046e608981 */ /* 0x000122000c1e1d00 */
[----:B------:R-:W-:-:S06]  /*09f0*/  IMAD.WIDE.U32 R104, R202, R129, c[0x0][0x1b8] ;  /* 0x00006e00ca687625 */ /* 0x000fcc00078e0081 */
[----:B------:R-:W4:Y:S01]  /*0a00*/  LDG.E.128 R104, [R104.64] ;  /* 0x0000000468687981 */ /* 0x000f22000c1e1d00 */
[----:B------:R-:W-:-:S06]  /*0a10*/  IMAD.WIDE.U32 R108, R201, R129, c[0x0][0x1b8] ;  /* 0x00006e00c96c7625 */ /* 0x000fcc00078e0081 */
[----:B0-----:R-:W4:Y:S01]  /*0a20*/  LDG.E.128 R108, [R108.64] ;  /* 0x000000046c6c7981 */ /* 0x001f22000c1e1d00 */
[----:B------:R-:W-:-:S06]  /*0a30*/  IMAD.WIDE.U32 R112, R194, R129, c[0x0][0x1b8] ;  /* 0x00006e00c2707625 */ /* 0x000fcc00078e0081 */
[----:B------:R-:W4:Y:S01]  /*0a40*/  LDG.E.128 R112, [R112.64] ;  /* 0x0000000470707981 */ /* 0x000f22000c1e1d00 */
[----:B------:R-:W-:-:S06]  /*0a50*/  IMAD.WIDE.U32 R128, R199, R129, c[0x0][0x1b8] ;  /* 0x00006e00c7807625 */ /* 0x000fcc00078e0081 */
[----:B------:R-:W4:Y:S01]  /*0a60*/  LDG.E.128 R128, [R128.64] ;  /* 0x0000000480807981 */ /* 0x000f22000c1e1d00 */
[----:B-----5:R-:W0:Y:S01]  /*0a70*/  @P0 MUFU.RCP R208, R65 ;  /* 0x0000004100d00308 */ /* 0x020e220000001000 */
[----:B------:R-:W-:-:S07]  /*0a80*/  LOP3.LUT P1, RZ, R205, 0xff, RZ, 0xc0, !PT ;  /* 0x000000ffcdff7812 */ /* 0x000fce000782c0ff */
        /* <DEDUP_REMOVED lines=23> */
[----:B----4-:R-:W-:Y:S02]  /*0c00*/  @P0 FADD.FTZ R208, -R20, R80 ;  /* 0x0000005014d00221 */ /* 0x010fe40000010100 */
[----:B------:R-:W-:-:S02]  /*0c10*/  @P0 FMUL.FTZ R232, R232, R209 ;  /* 0x000000d1e8e80220 */ /* 0x000fc40000410000 */
[----:B------:R-:W-:Y:S02]  /*0c20*/  @P0 FADD.FTZ R209, -R27, R79 ;  /* 0x0000004f1bd10221 */ /* 0x000fe40000010100 */
[----:B------:R-:W-:Y:S02]  /*0c30*/  @P0 FADD.FTZ R230, -R29, R73 ;  /* 0x000000491de60221 */ /* 0x000fe40000010100 */
[----:B------:R-:W-:Y:S02]  /*0c40*/  @P0 FMUL.FTZ R223, R208, R223 ;  /* 0x000000dfd0df0220 */ /* 0x000fe40000410000 */
[----:B------:R-:W-:Y:S02]  /*0c50*/  @P0 FADD.FTZ R208, -R16, R84 ;  /* 0x0000005410d00221 */ /* 0x000fe40000010100 */
[----:B------:R-:W-:Y:S02]  /*0c60*/  @P0 FMUL.FTZ R224, R209, R224 ;  /* 0x000000e0d1e00220 */ /* 0x000fe40000410000 */
[----:B------:R-:W-:-:S02]  /*0c70*/  @P0 FADD.FTZ R228, -R31, R75 ;  /* 0x0000004b1fe40221 */ /* 0x000fc40000010100 */
[----:B------:R-:W-:Y:S02]  /*0c80*/  @P0 FMUL.FTZ R230, R230, R211 ;  /* 0x000000d3e6e60220 */ /* 0x000fe40000410000 */
[----:B------:R-:W-:Y:S01]  /*0c90*/  @P0 FADD.FTZ R209, -R23, R83 ;  /* 0x0000005317d10221 */ /* 0x000fe20000010100 */
[----:B------:R-:W0:Y:S01]  /*0ca0*/  @P0 MUFU.RCP R211, R40 ;  /* 0x0000002800d30308 */ /* 0x000e220000001000 */
[----:B------:R-:W-:Y:S02]  /*0cb0*/  @P0 FMUL.FTZ R219, R208, R219 ;  /* 0x000000dbd0db0220 */ /* 0x000fe40000410000 */
[----:B------:R-:W-:Y:S02]  /*0cc0*/  @P0 FADD.FTZ R208, -R18, R86 ;  /* 0x0000005612d00221 */ /* 0x000fe40000010100 */
[----:B------:R-:W-:Y:S02]  /*0cd0*/  @P0 FMUL.FTZ R228, R228, R235 ;  /* 0x000000ebe4e40220 */ /* 0x000fe40000410000 */
[----:B------:R-:W-:-:S02]  /*0ce0*/  @P0 FMUL.FTZ R220, R209, R220 ;  /* 0x000000dcd1dc0220 */ /* 0x000fc40000410000 */
[----:B------:R-:W-:Y:S01]  /*0cf0*/  @P0 FADD.FTZ R235, -R19, R87 ;  /* 0x0000005713eb0221 */ /* 0x000fe20000010100 */
[----:B------:R-:W1:Y:S01]  /*0d00*/  @P0 MUFU.RCP R209, R42 ;  /* 0x0000002a00d10308 */ /* 0x000e620000001000 */
[----:B------:R-:W-:Y:S02]  /*0d10*/  @P0 FMUL.FTZ R217, R208, R217 ;  /* 0x000000d9d0d90220 */ /* 0x000fe40000410000 */
[----:B------:R-:W-:Y:S02]  /*0d20*/  @P0 FADD.FTZ R208, -R14, R90 ;  /* 0x0000005a0ed00221 */ /* 0x000fe40000010100 */
[----:B------:R-:W-:Y:S02]  /*0d30*/  @P0 FMUL.FTZ R216, R235, R216 ;  /* 0x000000d8ebd80220 */ /* 0x000fe40000410000 */
[----:B------:R-:W-:Y:S01]  /*0d40*/  @P0 FMUL.FTZ R213, R208, R213 ;  /* 0x000000d5d0d50220 */ /* 0x000fe20000410000 */
[----:B------:R-:W2:Y:S01]  /*0d50*/  @P0 MUFU.RCP R235, R43 ;  /* 0x0000002b00eb0308 */ /* 0x000ea20000001000 */
[----:B------:R-:W-:-:S04]  /*0d60*/  @P0 FADD.FTZ R208, -R8, R92 ;  /* 0x0000005c08d00221 */ /* 0x000fc80000010100 */
[----:B0-----:R-:W-:Y:S02]  /*0d70*/  @P0 FMUL.FTZ R211, R208, R211 ;  /* 0x000000d3d0d30220 */ /* 0x001fe40000410000 */
[----:B------:R-:W-:-:S04]  /*0d80*/  @P0 FADD.FTZ R208, -R10, R94 ;  /* 0x0000005e0ad00221 */ /* 0x000fc80000010100 */
[----:B-1----:R-:W-:Y:S02]  /*0d90*/  @P0 FMUL.FTZ R209, R208, R209 ;  /* 0x000000d1d0d10220 */ /* 0x002fe40000410000 */
[----:B------:R-:W-:Y:S02]  /*0da0*/  @P0 FADD.FTZ R208, -R11, R95 ;  /* 0x0000005f0bd00221 */ /* 0x000fe40000010100 */
[----:B------:R-:W-:Y:S02]  /*0db0*/  @P0 FADD.FTZ R206, -R32, R68 ;  /* 0x0000004420ce0221 */ /* 0x000fe40000010100 */
[----:B--2---:R-:W-:Y:S02]  /*0dc0*/  @P0 FMUL.FTZ R208, R208, R235 ;  /* 0x000000ebd0d00220 */ /* 0x004fe40000410000 */
[----:B------:R-:W-:Y:S02]  /*0dd0*/  @!P0 FADD.FTZ R235, R68, -R204 ;  /* 0x800000cc44eb8221 */ /* 0x000fe40000010000 */
[----:B------:R-:W0:Y:S01]  /*0de0*/  @P0 MUFU.RCP R68, R37 ;  /* 0x0000002500440308 */ /* 0x000e220000001000 */
[----:B------:R-:W-:-:S02]  /*0df0*/  @P0 FMUL.FTZ R206, R206, R207 ;  /* 0x000000cfcece0220 */ /* 0x000fc40000410000 */
[----:B------:R-:W-:Y:S02]  /*0e00*/  @P0 FADD.FTZ R207, -R25, R77 ;  /* 0x0000004d19cf0221 */ /* 0x000fe40000010100 */
[----:B------:R-:W-:-:S03]  /*0e10*/  @!P0 FADD.FTZ R245, R80, -R204 ;  /* 0x800000cc50f58221 */ /* 0x000fc60000010000 */
[----:B------:R-:W1:Y:S01]  /*0e20*/  @P0 MUFU.RCP R80, R38 ;  /* 0x0000002600500308 */ /* 0x000e620000001000 */
[----:B------:R-:W-:Y:S02]  /*0e30*/  @P0 FMUL.FTZ R226, R207, R226 ;  /* 0x000000e2cfe20220 */ /* 0x000fe40000410000 */
[----:B------:R-:W-:Y:S02]  /*0e40*/  @P0 FADD.FTZ R207, -R21, R81 ;  /* 0x0000005115cf0221 */ /* 0x000fe40000010100 */
[----:B------:R-:W-:Y:S02]  /*0e50*/  @!P0 FADD.FTZ R81, R81, -R204 ;  /* 0x800000cc51518221 */ /* 0x000fe40000010000 */
[----:B------:R-:W-:Y:S02]  /*0e60*/  @P0 FADD.FTZ R233, -R35, R71 ;  /* 0x0000004723e90221 */ /* 0x000fe40000010100 */
[----:B------:R-:W-:Y:S02]  /*0e70*/  @P0 FADD.FTZ R231, -R28, R72 ;  /* 0x000000481ce70221 */ /* 0x000fe40000010100 */
[----:B------:R-:W-:-:S02]  /*0e80*/  @P0 FMUL.FTZ R222, R207, R222 ;  /* 0x000000decfde0220 */ /* 0x000fc40000410000 */
[----:B------:R-:W-:Y:S02]  /*0e90*/  @!P0 FADD.FTZ R243, R79, -R204 ;  /* 0x800000cc4ff38221 */ /* 0x000fe40000010000 */
[----:B------:R-:W-:Y:S02]  /*0ea0*/  @!P0 FADD.FTZ R69, R69, -R204 ;  /* 0x800000cc45458221 */ /* 0x000fe40000010000 */
[----:B------:R-:W-:Y:S02]  /*0eb0*/  @P0 FADD.FTZ R79, -R5, R97 ;  /* 0x00000061054f0221 */ /* 0x000fe40000010100 */
[----:B------:R-:W-:Y:S02]  /*0ec0*/  @!P0 FMUL.FTZ R222, R200, R81 ;  /* 0x00000051c8de8220 */ /* 0x000fe40000410000 */
[----:B------:R-:W-:Y:S02]  /*0ed0*/  @!P0 FMUL.FTZ R206, R200, R235 ;  /* 0x000000ebc8ce8220 */ /* 0x000fe40000410000 */
[----:B------:R-:W-:-:S02]  /*0ee0*/  FMUL.FTZ R81, R64, R100 ;  /* 0x0000006440517220 */ /* 0x000fc40000410000 */
[----:B------:R-:W-:Y:S02]  /*0ef0*/  @P0 FMUL.FTZ R233, R233, R210 ;  /* 0x000000d2e9e90220 */ /* 0x000fe40000410000 */
[----:B------:R-:W-:Y:S02]  /*0f00*/  @P0 FMUL.FTZ R231, R231, R234 ;  /* 0x000000eae7e70220 */ /* 0x000fe40000410000 */
[----:B------:R-:W-:Y:S02]  /*0f10*/  @P0 FADD.FTZ R210, -R26, R78 ;  /* 0x0000004e1ad20221 */ /* 0x000fe40000010100 */
[----:B------:R-:W-:Y:S02]  /*0f20*/  @!P0 FADD.FTZ R237, R70, -R204 ;  /* 0x800000cc46ed8221 */ /* 0x000fe40000010000 */
[----:B------:R-:W-:Y:S02]  /*0f30*/  @!P0 FADD.FTZ R241, R78, -R204 ;  /* 0x800000cc4ef18221 */ /* 0x000fe40000010000 */
[----:B------:R-:W-:-:S02]  /*0f40*/  @P0 FADD.FTZ R234, -R22, R82 ;  /* 0x0000005216ea0221 */ /* 0x000fc40000010100 */
[----:B------:R-:W-:Y:S02]  /*0f50*/  @!P0 FADD.FTZ R247, R82, -R204 ;  /* 0x800000cc52f78221 */ /* 0x000fe40000010000 */
[----:B------:R-:W-:Y:S02]  /*0f60*/  @!P0 FADD.FTZ R83, R83, -R204 ;  /* 0x800000cc53538221 */ /* 0x000fe40000010000 */
[----:B------:R-:W-:Y:S02]  /*0f70*/  @P0 FADD.FTZ R70, -R6, R98 ;  /* 0x0000006206460221 */ /* 0x000fe40000010100 */
[----:B0-----:R-:W-:Y:S02]  /*0f80*/  @P0 FMUL.FTZ R78, R79, R68 ;  /* 0x000000444f4e0220 */ /* 0x001fe40000410000 */
[----:B------:R-:W-:Y:S02]  /*0f90*/  @!P0 FMUL.FTZ R205, R200, R69 ;  /* 0x00000045c8cd8220 */ /* 0x000fe40000410000 */
[----:B------:R-:W-:-:S02]  /*0fa0*/  FMUL.FTZ R82, R65, R101 ;  /* 0x0000006541527220 */ /* 0x000fc40000410000 */
[----:B------:R-:W-:Y:S02]  /*0fb0*/  FADD.FTZ R69, RZ, R81 ;  /* 0x00000051ff457221 */ /* 0x000fe40000010000 */
[----:B------:R-:W-:Y:S02]  /*0fc0*/  FFMA.FTZ R68, R81, R206, RZ ;  /* 0x000000ce51447223 */ /* 0x000fe400000100ff */
[----:B------:R-:W-:Y:S02]  /*0fd0*/  @!P0 FADD.FTZ R249, R73, -R204 ;  /* 0x800000cc49f98221 */ /* 0x000fe40000010000 */
[----:B------:R-:W-:Y:S02]  /*0fe0*/  @!P0 FADD.FTZ R239, R72, -R204 ;  /* 0x800000cc48ef8221 */ /* 0x000fe40000010000 */
[----:B-1----:R-:W-:Y:S02]  /*0ff0*/  @P0 FMUL.FTZ R80, R70, R80 ;  /* 0x0000005046500220 */ /* 0x002fe40000410000 */
[----:B------:R-:W-:-:S02]  /*1000*/  @!P0 FMUL.FTZ R220, R200, R83 ;  /* 0x00000053c8dc8220 */ /* 0x000fc40000410000 */
[----:B------:R-:W-:Y:S02]  /*1010*/  @!P0 FADD.FTZ R71, R71, -R204 ;  /* 0x800000cc47478221 */ /* 0x000fe40000010000 */
[----:B------:R-:W-:Y:S02]  /*1020*/  @!P0 FMUL.FTZ R232, R200, R237 ;  /* 0x000000edc8e88220 */ /* 0x000fe40000410000 */
[----:B------:R-:W-:Y:S02]  /*1030*/  FMUL.FTZ R83, R66, R102 ;  /* 0x0000006642537220 */ /* 0x000fe40000410000 */
[----:B------:R-:W-:Y:S02]  /*1040*/  FADD.FTZ R70, R69, R82 ;  /* 0x0000005245467221 */ /* 0x000fe40000010000 */
[----:B------:R-:W-:Y:S02]  /*1050*/  FFMA.FTZ R68, R82, R205, R68 ;  /* 0x000000cd52447223 */ /* 0x000fe40000010044 */
[----:B------:R-:W-:-:S02]  /*1060*/  @!P0 FMUL.FTZ R230, R200, R249 ;  /* 0x000000f9c8e68220 */ /* 0x000fc40000410000 */
[----:B------:R-:W-:Y:S02]  /*1070*/  @!P0 FMUL.FTZ R231, R200, R239 ;  /* 0x000000efc8e78220 */ /* 0x000fe40000410000 */
[----:B------:R-:W-:Y:S02]  /*1080*/  @!P0 FADD.FTZ R249, R84, -R204 ;  /* 0x800000cc54f98221 */ /* 0x000fe40000010000 */
[----:B------:R-:W-:Y:S02]  /*1090*/  @!P0 FMUL.FTZ R233, R200, R71 ;  /* 0x00000047c8e98220 */ /* 0x000fe40000410000 */
[----:B------:R-:W-:Y:S02]  /*10a0*/  FMUL.FTZ R84, R67, R103 ;  /* 0x0000006743547220 */ /* 0x000fe40000410000 */
[----:B------:R-:W-:Y:S02]  /*10b0*/  FADD.FTZ R69, R70, R83 ;  /* 0x0000005346457221 */ /* 0x000fe40000010000 */
[----:B------:R-:W-:-:S02]  /*10c0*/  FFMA.FTZ R68, R83, R232, R68 ;  /* 0x000000e853447223 */ /* 0x000fc40000010044 */
[----:B------:R-:W-:Y:S02]  /*10d0*/  @P0 FADD.FTZ R229, -R30, R74 ;  /* 0x0000004a1ee50221 */ /* 0x000fe40000010100 */
[----:B------:R-:W-:Y:S02]  /*10e0*/  @!P0 FADD.FTZ R73, R74, -R204 ;  /* 0x800000cc4a498221 */ /* 0x000fe40000010000 */
[C---:B------:R-:W-:Y:S02]  /*10f0*/  FADD.FTZ R183, R104.reuse, R183 ;  /* 0x000000b768b77221 */ /* 0x040fe40000010000 */
[----:B------:R-:W-:Y:S02]  /*1100*/  FFMA.FTZ R185, R104, R231, R185 ;  /* 0x000000e768b97223 */ /* 0x000fe400000100b9 */
[----:B------:R-:W-:Y:S02]  /*1110*/  FMUL.FTZ R104, R60, R104 ;  /* 0x000000683c687220 */ /* 0x000fe40000410000 */
[----:B------:R-:W-:-:S02]  /*1120*/  FADD.FTZ R69, R69, R84 ;  /* 0x0000005445457221 */ /* 0x000fc40000010000 */
[----:B------:R-:W-:Y:S02]  /*1130*/  FFMA.FTZ R68, R84, R233, R68 ;  /* 0x000000e954447223 */ /* 0x000fe40000010044 */
[----:B------:R-:W-:Y:S02]  /*1140*/  @P0 FMUL.FTZ R229, R229, R236 ;  /* 0x000000ece5e50220 */ /* 0x000fe40000410000 */
        /* <DEDUP_REMOVED lines=26> */
[----:B------:R-:W-:Y:S01]  /*12f0*/  FFMA.FTZ R68, R107, R228, R68 ;  /* 0x000000e46b447223 */ /* 0x000fe20000010044 */
[----:B------:R-:W0:Y:S01]  /*1300*/  @P0 MUFU.RCP R221, R54 ;  /* 0x0000003600dd0308 */ /* 0x000e220000001000 */
[----:B------:R-:W-:-:S02]  /*1310*/  @P0 FMUL.FTZ R225, R210, R225 ;  /* 0x000000e1d2e10220 */ /* 0x000fc40000410000 */
        /* <DEDUP_REMOVED lines=17> */
[----:B------:R-:W-:Y:S01]  /*1430*/  FFMA.FTZ R68, R110, R225, R68 ;  /* 0x000000e16e447223 */ /* 0x000fe20000010044 */
[----:B------:R-:W1:Y:S01]  /*1440*/  @P0 MUFU.RCP R218, R49 ;  /* 0x0000003100da0308 */ /* 0x000e620000001000 */
[----:B------:R-:W-:-:S02]  /*1450*/  FADD.FTZ R159, R112, R159 ;  /* 0x0000009f709f7221 */ /* 0x000fc40000010000 */
[----:B------:R-:W-:Y:S02]  /*1460*/  FFMA.FTZ R135, R112, R223, R135 ;  /* 0x000000df70877223 */ /* 0x000fe40000010087 */
[----:B------:R-:W-:Y:S02]  /*1470*/  FMUL.FTZ R112, R52, R112 ;  /* 0x0000007034707220 */ /* 0x000fe40000410000 */
[----:B------:R-:W-:Y:S02]  /*1480*/  FADD.FTZ R69, R70, R111 ;  /* 0x0000006f46457221 */ /* 0x000fe40000010000 */
[----:B------:R-:W-:Y:S02]  /*1490*/  FFMA.FTZ R68, R111, R224, R68 ;  /* 0x000000e06f447223 */ /* 0x000fe40000010044 */
[----:B0-----:R-:W-:Y:S02]  /*14a0*/  @P0 FMUL.FTZ R221, R234, R221 ;  /* 0x000000ddeadd0220 */ /* 0x001fe40000410000 */
        /* <DEDUP_REMOVED lines=12> */
[----:B------:R-:W-:Y:S02]  /*1570*/  @P0 FADD.FTZ R207, -R17, R85 ;  /* 0x0000005511cf0221 */ /* 0x000fe40000010100 */
[----:B------:R-:W-:-:S02]  /*1580*/  @!P0 FADD.FTZ R85, R85, -R204 ;  /* 0x800000cc55558221 */ /* 0x000fc40000010000 */
[----:B------:R-:W-:Y:S02]  /*1590*/  @!P0 FMUL.FTZ R219, R200, R249 ;  /* 0x000000f9c8db8220 */ /* 0x000fe40000410000 */
[C---:B------:R-:W-:Y:S02]  /*15a0*/  FADD.FTZ R158, R115.reuse, R158 ;  /* 0x0000009e739e7221 */ /* 0x040fe40000010000 */
[----:B------:R-:W-:Y:S02]  /*15b0*/  FFMA.FTZ R134, R115, R220, R134 ;  /* 0x000000dc73867223 */ /* 0x000fe40000010086 */
[----:B------:R-:W-:Y:S02]  /*15c0*/  FMUL.FTZ R115, R55, R115 ;  /* 0x0000007337737220 */ /* 0x000fe40000410000 */
[----:B------:R-:W-:Y:S02]  /*15d0*/  FADD.FTZ R70, R69, R114 ;  /* 0x0000007245467221 */ /* 0x000fe40000010000 */
[----:B------:R-:W-:Y:S01]  /*15e0*/  FFMA.FTZ R68, R114, R221, R68 ;  /* 0x000000dd72447223 */ /* 0x000fe20000010044 */
[----:B------:R-:W2:Y:S01]  /*15f0*/  @P0 MUFU.RCP R214, R45 ;  /* 0x0000002d00d60308 */ /* 0x000ea20000001000 */
[----:B-1----:R-:W-:-:S02]  /*1600*/  @P0 FMUL.FTZ R218, R207, R218 ;  /* 0x000000dacfda0220 */ /* 0x002fc40000410000 */
        /* <DEDUP_REMOVED lines=16> */
[----:B------:R-:W-:Y:S02]  /*1710*/  @!P0 FADD.FTZ R88, R88, -R204 ;  /* 0x800000cc58588221 */ /* 0x000fe40000010000 */
[----:B------:R-:W-:Y:S02]  /*1720*/  @!P0 FMUL.FTZ R216, R200, R87 ;  /* 0x00000057c8d88220 */ /* 0x000fe40000410000 */
[----:B------:R-:W-:-:S02]  /*1730*/  FADD.FTZ R165, R118, R165 ;  /* 0x000000a576a57221 */ /* 0x000fc40000010000 */
[----:B------:R-:W-:Y:S02]  /*1740*/  FFMA.FTZ R141, R118, R217, R141 ;  /* 0x000000d9768d7223 */ /* 0x000fe4000001008d */
[----:B------:R-:W-:Y:S02]  /*1750*/  FMUL.FTZ R118, R50, R118 ;  /* 0x0000007632767220 */ /* 0x000fe40000410000 */
[----:B------:R-:W-:Y:S02]  /*1760*/  FADD.FTZ R69, R70, R117 ;  /* 0x0000007546457221 */ /* 0x000fe40000010000 */
[----:B------:R-:W-:Y:S01]  /*1770*/  FFMA.FTZ R68, R117, R218, R68 ;  /* 0x000000da75447223 */ /* 0x000fe20000010044 */
[----:B------:R-:W3:Y:S01]  /*1780*/  @P0 MUFU.RCP R210, R41 ;  /* 0x0000002900d20308 */ /* 0x000ee20000001000 */
[----:B0-----:R-:W-:Y:S02]  /*1790*/  @P0 FMUL.FTZ R215, R234, R215 ;  /* 0x000000d7ead70220 */ /* 0x001fe40000410000 */
        /* <DEDUP_REMOVED lines=8> */
[----:B--2---:R-:W-:Y:S02]  /*1820*/  @P0 FMUL.FTZ R214, R207, R214 ;  /* 0x000000d6cfd60220 */ /* 0x004fe40000410000 */
        /* <DEDUP_REMOVED lines=8> */
[----:B------:R-:W-:Y:S02]  /*18b0*/  @P0 FADD.FTZ R207, -R15, R91 ;  /* 0x0000005b0fcf0221 */ /* 0x000fe40000010100 */
[----:B------:R-:W-:Y:S02]  /*18c0*/  @!P0 FADD.FTZ R91, R91, -R204 ;  /* 0x800000cc5b5b8221 */ /* 0x000fe40000010000 */
[----:B------:R-:W-:-:S02]  /*18d0*/  @!P0 FMUL.FTZ R213, R200, R90 ;  /* 0x0000005ac8d58220 */ /* 0x000fc40000410000 */
[C---:B------:R-:W-:Y:S02]  /*18e0*/  FADD.FTZ R164, R121.reuse, R164 ;  /* 0x000000a479a47221 */ /* 0x040fe40000010000 */
[----:B------:R-:W-:Y:S02]  /*18f0*/  FFMA.FTZ R140, R121, R214, R140 ;  /* 0x000000d6798c7223 */ /* 0x000fe4000001008c */
[----:B------:R-:W-:Y:S02]  /*1900*/  FMUL.FTZ R121, R45, R121 ;  /* 0x000000792d797220 */ /* 0x000fe40000410000 */
[----:B------:R-:W-:Y:S02]  /*1910*/  FADD.FTZ R70, R69, R120 ;  /* 0x0000007845467221 */ /* 0x000fe40000010000 */
[----:B------:R-:W-:Y:S02]  /*1920*/  FFMA.FTZ R68, R120, R215, R68 ;  /* 0x000000d778447223 */ /* 0x000fe40000010044 */
[----:B-1----:R-:W-:-:S02]  /*1930*/  @P0 FMUL.FTZ R212, R207, R212 ;  /* 0x000000d4cfd40220 */ /* 0x002fc40000410000 */
[----:B------:R-:W-:Y:S02]  /*1940*/  @P0 FADD.FTZ R207, -R9, R93 ;  /* 0x0000005d09cf0221 */ /* 0x000fe40000010100 */
        /* <DEDUP_REMOVED lines=8> */
[----:B---3--:R-:W-:Y:S02]  /*19d0*/  @P0 FMUL.FTZ R210, R207, R210 ;  /* 0x000000d2cfd20220 */ /* 0x008fe40000410000 */
[----:B------:R-:W-:Y:S02]  /*19e0*/  @!P0 FADD.FTZ R93, R93, -R204 ;  /* 0x800000cc5d5d8221 */ /* 0x000fe40000010000 */
[----:B------:R-:W-:Y:S02]  /*19f0*/  @!P0 FMUL.FTZ R211, R200, R92 ;  /* 0x0000005cc8d38220 */ /* 0x000fe40000410000 */
[----:B------:R-:W-:-:S02]  /*1a00*/  FADD.FTZ R166, R123, R166 ;  /* 0x000000a67ba67221 */ /* 0x000fc40000010000 */
[----:B------:R-:W-:Y:S02]  /*1a10*/  FFMA.FTZ R142, R123, R212, R142 ;  /* 0x000000d47b8e7223 */ /* 0x000fe4000001008e */
[----:B------:R-:W-:Y:S02]  /*1a20*/  @P0 FADD.FTZ R207, -R4, R96 ;  /* 0x0000006004cf0221 */ /* 0x000fe40000010100 */
[----:B------:R-:W-:Y:S02]  /*1a30*/  FMUL.FTZ R123, R47, R123 ;  /* 0x0000007b2f7b7220 */ /* 0x000fe40000410000 */
[----:B------:R-:W-:Y:S02]  /*1a40*/  FADD.FTZ R70, R69, R122 ;  /* 0x0000007a45467221 */ /* 0x000fe40000010000 */
[----:B------:R-:W-:Y:S02]  /*1a50*/  FFMA.FTZ R68, R122, R213, R68 ;  /* 0x000000d57a447223 */ /* 0x000fe40000010044 */
[----:B------:R-:W-:-:S02]  /*1a60*/  @!P0 FADD.FTZ R94, R94, -R204 ;  /* 0x800000cc5e5e8221 */ /* 0x000fc40000010000 */
[----:B------:R-:W-:Y:S02]  /*1a70*/  @!P0 FADD.FTZ R95, R95, -R204 ;  /* 0x800000cc5f5f8221 */ /* 0x000fe40000010000 */
[----:B------:R-:W-:Y:S02]  /*1a80*/  @!P0 FADD.FTZ R96, R96, -R204 ;  /* 0x800000cc60608221 */ /* 0x000fe40000010000 */
[----:B------:R-:W-:Y:S02]  /*1a90*/  @!P0 FADD.FTZ R97, R97, -R204 ;  /* 0x800000cc61618221 */ /* 0x000fe40000010000 */
[----:B------:R-:W-:Y:S02]  /*1aa0*/  @!P0 FADD.FTZ R98, R98, -R204 ;  /* 0x800000cc62628221 */ /* 0x000fe40000010000 */
[----:B------:R-:W-:Y:S02]  /*1ab0*/  @!P0 FADD.FTZ R204, R99, -R204 ;  /* 0x800000cc63cc8221 */ /* 0x000fe40000010000 */
[----:B------:R-:W-:-:S02]  /*1ac0*/  @P0 FADD.FTZ R99, -R7, R99 ;  /* 0x0000006307630221 */ /* 0x000fc40000010100 */
[----:B------:R-:W-:Y:S02]  /*1ad0*/  @!P0 FMUL.FTZ R210, R200, R93 ;  /* 0x0000005dc8d28220 */ /* 0x000fe40000410000 */
[C---:B------:R-:W-:Y:S02]  /*1ae0*/  FADD.FTZ R171, R124.reuse, R171 ;  /* 0x000000ab7cab7221 */ /* 0x040fe40000010000 */
[----:B------:R-:W-:Y:S02]  /*1af0*/  FFMA.FTZ R147, R124, R211, R147 ;  /* 0x000000d37c937223 */ /* 0x000fe40000010093 */
[----:B------:R-:W-:Y:S02]  /*1b00*/  FMUL.FTZ R124, R40, R124 ;  /* 0x0000007c287c7220 */ /* 0x000fe40000410000 */
[----:B------:R-:W-:Y:S02]  /*1b10*/  FADD.FTZ R69, R70, R123 ;  /* 0x0000007b46457221 */ /* 0x000fe40000010000 */
[----:B------:R-:W-:-:S02]  /*1b20*/  FFMA.FTZ R68, R123, R212, R68 ;  /* 0x000000d47b447223 */ /* 0x000fc40000010044 */
[----:B0-----:R-:W-:Y:S02]  /*1b30*/  @P0 FMUL.FTZ R79, R99, R72 ;  /* 0x00000048634f0220 */ /* 0x001fe40000410000 */
        /* <DEDUP_REMOVED lines=12> */
[----:B-1----:R-:W-:Y:S02]  /*1c00*/  @P0 FMUL.FTZ R207, R207, R234 ;  /* 0x000000eacfcf0220 */ /* 0x002fe40000410000 */
        /* <DEDUP_REMOVED lines=17> */
[----:B------:R-:W-:Y:S01]  /*1d20*/  SHF.R.U32.HI R70, RZ, 0x5, R176 ;  /* 0x00000005ff467819 */ /* 0x000fe200000116b0 */
[----:B------:R-:W-:Y:S02]  /*1d30*/  @!P0 FMUL.FTZ R80, R200, R98 ;  /* 0x00000062c8508220 */ /* 0x000fe40000410000 */
[----:B------:R-:W-:Y:S02]  /*1d40*/  FMUL.FTZ R85, R38, R130 ;  /* 0x0000008226557220 */ /* 0x000fe40000410000 */
[----:B------:R-:W-:Y:S02]  /*1d50*/  FADD.FTZ R72, R72, R129 ;  /* 0x0000008148487221 */ /* 0x000fe40000010000 */
[----:B------:R-:W-:Y:S01]  /*1d60*/  FFMA.FTZ R68, R129, R78, R68 ;  /* 0x0000004e81447223 */ /* 0x000fe20000010044 */
[----:B------:R-:W-:Y:S01]  /*1d70*/  LOP3.LUT R86, R70, 0x7fffffc, RZ, 0xc0, !PT ;  /* 0x07fffffc46567812 */ /* 0x000fe200078ec0ff */
[----:B------:R-:W-:-:S02]  /*1d80*/  @!P0 FMUL.FTZ R79, R200, R204 ;  /* 0x000000ccc84f8220 */ /* 0x000fc40000410000 */
[----:B------:R-:W-:Y:S02]  /*1d90*/  FMUL.FTZ R88, R39, R131 ;  /* 0x0000008327587220 */ /* 0x000fe40000410000 */
[----:B------:R-:W-:Y:S02]  /*1da0*/  FADD.FTZ R69, R72, R85 ;  /* 0x0000005548457221 */ /* 0x000fe40000010000 */
[----:B------:R-:W-:Y:S01]  /*1db0*/  FFMA.FTZ R68, R85, R80, R68 ;  /* 0x0000005055447223 */ /* 0x000fe20000010044 */
[----:B------:R-:W-:Y:S01]  /*1dc0*/  LOP3.LUT P0, RZ, R176, 0x1f, RZ, 0xc0, !PT ;  /* 0x0000001fb0ff7812 */ /* 0x000fe2000780c0ff */
        /* <DEDUP_REMOVED lines=17> */
.L_x_2559:
        /* <DEDUP_REMOVED lines=18> */
.L_x_2560:
[----:B------:R-:W-:Y:S01]  /*2000*/  @!P0 LOP3.LUT R69, R70, 0x3, RZ, 0xc0, !PT ;  /* 0x0000000346458812 */ /* 0x000fe200078ec0ff */
[----:B--2---:R-:W-:Y:S01]  /*2010*/  FADD.FTZ R76, R76, R73 ;  /* 0x000000494c4c7221 */ /* 0x004fe20000010000 */
[----:B------:R-:W-:Y:S01]  /*2020*/  WARPSYNC 0xffffffff ;  /* 0xffffffff00007948 */ /* 0x000fe20003800000 */
[----:B-1----:R-:W-:Y:S01]  /*2030*/  FADD.FTZ R77, R68, R75 ;  /* 0x0000004b444d7221 */ /* 0x002fe20000010000 */
[----:B------:R-:W-:Y:S02]  /*2040*/  @!P0 IADD3 R87, R86, R69, RZ ;  /* 0x0000004556578210 */ /* 0x000fe40007ffe0ff */
[----:B------:R-:W-:Y:S02]  /*2050*/  MOV R97, 0x10 ;  /* 0x0000001000617802 */ /* 0x000fe40000000f00 */
[----:B------:R-:W-:Y:S01]  /*2060*/  IADD3 R193, R193, c[0x0][0x160], RZ ;  /* 0x00005800c1c17a10 */ /* 0x000fe20007ffe0ff */
[----:B------:R-:W-:Y:S04]  /*2070*/  @!P0 STS.64 [R87.X8+0x4000], R76 ;  /* 0x0040004c57008388 */ /* 0x000fe80000008a00 */
[----:B------:R-:W-:Y:S01]  /*2080*/  BAR.SYNC.DEFER_BLOCKING 0x0 ;  /* 0x0000000000007b1d */ /* 0x000fe20000010000 */
[----:B------:R-:W-:Y:S01]  /*2090*/  LEA R90, P0, R203, c[0x0][0x1d0], 0x4 ;  /* 0x00007400cb5a7a11 */ /* 0x000fe200078020ff */
[----:B------:R-:W-:-:S03]  /*20a0*/  IMAD.WIDE.U32 R92, R201, R97, c[0x0][0x1d0] ;  /* 0x00007400c95c7625 */ /* 0x000fc600078e0061 */
[----:B------:R-:W-:Y:S01]  /*20b0*/  LEA.HI.X R91, R203, c[0x0][0x1d4], RZ, 0x4, P0 ;  /* 0x00007500cb5b7a11 */ /* 0x000fe200000f24ff */
[----:B------:R-:W-:Y:S01]  /*20c0*/  IMAD.WIDE.U32 R202, R202, R97, c[0x0][0x1d0] ;  /* 0x00007400caca7625 */ /* 0x000fe200078e0061 */
[----:B------:R-:W-:Y:S01]  /*20d0*/  ISETP.GE.AND P0, PT, R193, c[0x0][0x164], PT ;  /* 0x00005900c1007a0c */ /* 0x000fe20003f06270 */
[----:B------:R-:W1:Y:S04]  /*20e0*/  LDS.128 R68, [R86.X8+0x4000] ;  /* 0x0040000056447984 */ /* 0x000e680000008c00 */
[----:B0-----:R-:W0:Y:S01]  /*20f0*/  LDS.128 R72, [R86.X8+0x4010] ;  /* 0x0040100056487984 */ /* 0x001e220000008c00 */
[----:B-1----:R-:W-:Y:S02]  /*2100*/  FADD.FTZ R89, RZ, R68 ;  /* 0x00000044ff597221 */ /* 0x002fe40000010000 */
[----:B------:R-:W-:-:S02]  /*2110*/  FADD.FTZ R68, RZ, R69 ;  /* 0x00000045ff447221 */ /* 0x000fc40000010000 */
[----:B------:R-:W-:Y:S02]  /*2120*/  FADD.FTZ R89, R70, R89 ;  /* 0x0000005946597221 */ /* 0x000fe40000010000 */
[----:B------:R-:W-:Y:S02]  /*2130*/  FADD.FTZ R68, R71, R68 ;  /* 0x0000004447447221 */ /* 0x000fe40000010000 */
[----:B0-----:R-:W-:Y:S02]  /*2140*/  FADD.FTZ R89, R89, R72 ;  /* 0x0000004859597221 */ /* 0x001fe40000010000 */
[----:B------:R-:W-:Y:S02]  /*2150*/  FADD.FTZ R68, R68, R73 ;  /* 0x0000004944447221 */ /* 0x000fe40000010000 */
[----:B------:R-:W-:Y:S02]  /*2160*/  FADD.FTZ R74, R74, R89 ;  /* 0x000000594a4a7221 */ /* 0x000fe40000010000 */
[----:B------:R-:W-:-:S02]  /*2170*/  FADD.FTZ R68, R75, R68 ;  /* 0x000000444b447221 */ /* 0x000fc40000010000 */
        /* <DEDUP_REMOVED lines=55> */
[----:B------:R-:W-:Y:S01]  /*24f0*/  STG.E.128 [R90.64], R76 ;  /* 0x0000004c5a007986 */ /* 0x000fe2000c101d04 */
[C---:B------:R-:W-:Y:S02]  /*2500*/  FMUL.FTZ R81, R200.reuse, R105 ;  /* 0x00000069c8517220 */ /* 0x040fe40000410000 */
[----:B------:R-:W-:-:S02]  /*2510*/  FMUL.FTZ R80, R200, R231 ;  /* 0x000000e7c8507220 */ /* 0x000fc40000410000 */
[C---:B------:R-:W-:Y:S02]  /*2520*/  FMUL.FTZ R87, R200.reuse, R87 ;  /* 0x00000057c8577220 */ /* 0x040fe40000410000 */
[C---:B------:R-:W-:Y:S01]  /*2530*/  FMUL.FTZ R86, R200.reuse, R225 ;  /* 0x000000e1c8567220 */ /* 0x040fe20000410000 */
[----:B------:R-:W-:Y:S01]  /*2540*/  STG.E.128 [R202.64], R80 ;  /* 0x00000050ca007986 */ /* 0x000fe2000c101d04 */
        /* <DEDUP_REMOVED lines=20> */
[----:B0-----:R-:W-:Y:S02]  /*2690*/  FMUL.FTZ R86, R200, R89 ;  /* 0x00000059c8567220 */ /* 0x001fe40000410000 */
        /* <DEDUP_REMOVED lines=27> */
[----:B------:R-:W-:Y:S02]  /*2850*/  FMUL.FTZ R84, R200, R207 ;  /* 0x000000cfc8547220 */ /* 0x000fe40000410000 */
[----:B------:R-:W-:-:S05]  /*2860*/  IMAD.WIDE.U32 R96, R199, R97, c[0x0][0x1d0] ;  /* 0x00007400c7607625 */ /* 0x000fca00078e0061 */
[----:B------:R0:W-:Y:S02]  /*2870*/  STG.E.128 [R96.64], R84 ;  /* 0x0000005460007986 */ /* 0x0001e4000c101d04 */
[----:B0-----:R-:W-:Y:S01]  /*2880*/  @P0 CALL.REL.NOINC `(.L_x_2557) ;  /* 0x0000001000000944 */ /* 0x001fe20003c00000 */
[----:B------:R-:W-:Y:S05]  /*2890*/  BRA `(.L_x_2558) ;  /* 0xffffdd8000007947 */ /* 0x000fea000383ffff */
.L_x_2557:
        /* <DEDUP_REMOVED lines=64> */
.L_x_2554:
[----:B------:R-:W0:Y:S01]  /*2ca0*/  S2UR UR6, SR_CTAID.X ;  /* 0x00000000000679c3 */ /* 0x000e220000002500 */
[C---:B------:R-:W-:Y:S01]  /*2cb0*/  LOP3.LUT R0, R176.reuse, 0x7f, RZ, 0xc0, !PT ;  /* 0x0000007fb0007812 */ /* 0x040fe200078ec0ff */
[----:B-----5:R-:W-:Y:S01]  /*2cc0*/  HFMA2.MMA R19, -RZ, RZ, 0, 9.5367431640625e-07 ;  /* 0x00000010ff137435 */ /* 0x020fe200000001ff */
        /* <DEDUP_REMOVED lines=8> */
[----:B------:R-:W-:Y:S01]  /*2d50*/  LOP3.LUT R17, R0, 0x200, RZ, 0xfc, !PT ;  /* 0x0000020000117812 */ /* 0x000fe200078efcff */
[----:B------:R0:W-:Y:S02]  /*2d60*/  STG.E.128 [R2.64], R44 ;  /* 0x0000002c02007986 */ /* 0x0001e4000c101d04 */
        /* <DEDUP_REMOVED lines=9> */
[----:B------:R-:W-:-:S03]  /*2e00*/  LOP3.LUT R16, R0, 0x280, RZ, 0xfc, !PT ;  /* 0x0000028000107812 */ /* 0x000fc600078efcff */
[----:B------:R-:W-:-:S04]  /*2e10*/  IMAD.WIDE.U32 R12, R12, R19, c[0x0][0x1c8] ;  /* 0x000072000c0c7625 */ /* 0x000fc800078e0013 */
[CC--:B-1----:R-:W-:Y:S01]  /*2e20*/  IMAD.WIDE.U32 R4, R17.reuse, R19.reuse, c[0x0][0x1c0] ;  /* 0x0000700011047625 */ /* 0x0c2fe200078e0013 */
[----:B------:R0:W-:Y:S03]  /*2e30*/  STG.E.128 [R12.64], R52 ;  /* 0x000000340c007986 */ /* 0x0001e6000c101d04 */
[-C--:B--2---:R-:W-:Y:S01]  /*2e40*/  IMAD.WIDE.U32 R6, R17, R19.reuse, c[0x0][0x1c8] ;  /* 0x0000720011067625 */ /* 0x084fe200078e0013 */
[C---:B------:R-:W-:Y:S01]  /*2e50*/  LOP3.LUT R17, R0.reuse, 0x300, RZ, 0xfc, !PT ;  /* 0x0000030000117812 */ /* 0x040fe200078efcff */
[----:B------:R1:W-:Y:S01]  /*2e60*/  STG.E.128 [R14.64], R64 ;  /* 0x000000400e007986 */ /* 0x0003e2000c101d04 */
[----:B------:R-:W-:Y:S01]  /*2e70*/  LOP3.LUT R0, R0, 0x380, RZ, 0xfc, !PT ;  /* 0x0000038000007812 */ /* 0x000fe200078efcff */
[CC--:B---3--:R-:W-:Y:S02]  /*2e80*/  IMAD.WIDE.U32 R8, R16.reuse, R19.reuse, c[0x0][0x1c0] ;  /* 0x0000700010087625 */ /* 0x0c8fe400078e0013 */
[----:B------:R2:W-:Y:S02]  /*2e90*/  STG.E.128 [R2.64], R60 ;  /* 0x0000003c02007986 */ /* 0x0005e4000c101d04 */
[----:B----4-:R-:W-:-:S02]  /*2ea0*/  IMAD.WIDE.U32 R10, R16, R19, c[0x0][0x1c8] ;  /* 0x00007200100a7625 */ /* 0x010fc400078e0013 */
        /* <DEDUP_REMOVED lines=13> */
.L_x_2555:
[----:B------:R-:W-:Y:S01]  /*2f80*/  HFMA2.MMA R77, -RZ, RZ, 0, 9.5367431640625e-07 ;  /* 0x00000010ff4d7435 */ /* 0x000fe200000001ff */
[----:B------:R-:W-:-:S02]  /*2f90*/  MOV R72, R76 ;  /* 0x0000004c00487202 */ /* 0x000fc40000000f00 */
[----:B------:R-:W-:Y:S02]  /*2fa0*/  MOV R74, 0x1f ;  /* 0x0000001f004a7802 */ /* 0x000fe40000000f00 */
[----:B------:R-:W-:Y:S02]  /*2fb0*/  MOV R87, 0xffffffff ;  /* 0xffffffff00577802 */ /* 0x000fe40000000f00 */
[----:B------:R-:W-:Y:S02]  /*2fc0*/  MOV R68, 0x2fe0 ;  /* 0x00002fe000447802 */ /* 0x000fe40000000f00 */
[----:B------:R-:W-:Y:S05]  /*2fd0*/  CALL.REL.NOINC `($__internal_189_$__cuda_sm70_shflsync_down_p) ;  /* 0x0000046000007944 */ /* 0x000fea0003c00000 */
[----:B-1----:R-:W-:Y:S01]  /*2fe0*/  MOV R71, R72 ;  /* 0x0000004800477202 */ /* 0x002fe20000000f00 */
[----:B0-----:R-:W-:Y:S05]  /*2ff0*/  BRA `(.L_x_2559) ;  /* 0xffffeee000007947 */ /* 0x001fea000383ffff */
.L_x_2556:
[----:B------:R-:W-:Y:S01]  /*3000*/  HFMA2.MMA R77, -RZ, RZ, 0, 9.5367431640625e-07 ;  /* 0x00000010ff4d7435 */ /* 0x000fe200000001ff */
[----:B------:R-:W-:Y:S02]  /*3010*/  MOV R72, R73 ;  /* 0x0000004900487202 */ /* 0x000fe40000000f00 */
[----:B------:R-:W-:Y:S02]  /*3020*/  MOV R74, 0x1f ;  /* 0x0000001f004a7802 */ /* 0x000fe40000000f00 */
[----:B------:R-:W-:-:S02]  /*3030*/  MOV R87, 0xffffffff ;  /* 0xffffffff00577802 */ /* 0x000fc40000000f00 */
[----:B------:R-:W-:Y:S02]  /*3040*/  MOV R68, 0x3060 ;  /* 0x0000306000447802 */ /* 0x000fe40000000f00 */
[----:B01----:R-:W-:Y:S05]  /*3050*/  CALL.REL.NOINC `($__internal_189_$__cuda_sm70_shflsync_down_p) ;  /* 0x000003e000007944 */ /* 0x003fea0003c00000 */
[----:B------:R-:W-:Y:S01]  /*3060*/  FADD.FTZ R76, R76, R71 ;  /* 0x000000474c4c7221 */ /* 0x000fe20000010000 */
[----:B0-----:R-:W-:Y:S01]  /*3070*/  HFMA2.MMA R77, -RZ, RZ, 0, 4.76837158203125e-07 ;  /* 0x00000008ff4d7435 */ /* 0x001fe200000001ff */
[----:B-1----:R-:W-:Y:S01]  /*3080*/  FADD.FTZ R73, R73, R72 ;  /* 0x0000004849497221 */ /* 0x002fe20000010000 */
[----:B------:R-:W-:Y:S02]  /*3090*/  MOV R74, 0x1f ;  /* 0x0000001f004a7802 */ /* 0x000fe40000000f00 */
[----:B------:R-:W-:Y:S02]  /*30a0*/  MOV R87, 0xffffffff ;  /* 0xffffffff00577802 */ /* 0x000fe40000000f00 */
[----:B------:R-:W-:Y:S02]  /*30b0*/  MOV R72, R76 ;  /* 0x0000004c00487202 */ /* 0x000fe40000000f00 */
[----:B------:R-:W-:Y:S02]  /*30c0*/  MOV R68, 0x30e0 ;  /* 0x000030e000447802 */ /* 0x000fe40000000f00 */
[----:B------:R-:W-:Y:S05]  /*30d0*/  CALL.REL.NOINC `($__internal_189_$__cuda_sm70_shflsync_down_p) ;  /* 0x0000036000007944 */ /* 0x000fea0003c00000 */
[----:B0-----:R-:W-:Y:S01]  /*30e0*/  HFMA2.MMA R77, -RZ, RZ, 0, 4.76837158203125e-07 ;  /* 0x00000008ff4d7435 */ /* 0x001fe200000001ff */
[----:B-1----:R-:W-:-:S02]  /*30f0*/  MOV R71, R72 ;  /* 0x0000004800477202 */ /* 0x002fc40000000f00 */
[----:B------:R-:W-:Y:S02]  /*3100*/  MOV R72, R73 ;  /* 0x0000004900487202 */ /* 0x000fe40000000f00 */
[----:B------:R-:W-:Y:S02]  /*3110*/  MOV R74, 0x1f ;  /* 0x0000001f004a7802 */ /* 0x000fe40000000f00 */
[----:B------:R-:W-:Y:S02]  /*3120*/  MOV R87, 0xffffffff ;  /* 0xffffffff00577802 */ /* 0x000fe40000000f00 */
[----:B------:R-:W-:Y:S02]  /*3130*/  MOV R68, 0x3150 ;  /* 0x0000315000447802 */ /* 0x000fe40000000f00 */
[----:B------:R-:W-:Y:S05]  /*3140*/  CALL.REL.NOINC `($__internal_189_$__cuda_sm70_shflsync_down_p) ;  /* 0x000002f000007944 */ /* 0x000fea0003c00000 */
[----:B------:R-:W-:Y:S01]  /*3150*/  FADD.FTZ R76, R71, R76 ;  /* 0x0000004c474c7221 */ /* 0x000fe20000010000 */
[----:B0-----:R-:W-:Y:S01]  /*3160*/  HFMA2.MMA R77, -RZ, RZ, 0, 2.384185791015625e-07 ;  /* 0x00000004ff4d7435 */ /* 0x001fe200000001ff */
[----:B-1----:R-:W-:Y:S01]  /*3170*/  FADD.FTZ R73, R73, R72 ;  /* 0x0000004849497221 */ /* 0x002fe20000010000 */
[----:B------:R-:W-:Y:S02]  /*3180*/  MOV R74, 0x1f ;  /* 0x0000001f004a7802 */ /* 0x000fe40000000f00 */
[----:B------:R-:W-:-:S02]  /*3190*/  MOV R87, 0xffffffff ;  /* 0xffffffff00577802 */ /* 0x000fc40000000f00 */
[----:B------:R-:W-:Y:S02]  /*31a0*/  MOV R72, R76 ;  /* 0x0000004c00487202 */ /* 0x000fe40000000f00 */
[----:B------:R-:W-:Y:S02]  /*31b0*/  MOV R68, 0x31d0 ;  /* 0x000031d000447802 */ /* 0x000fe40000000f00 */
[----:B------:R-:W-:Y:S05]  /*31c0*/  CALL.REL.NOINC `($__internal_189_$__cuda_sm70_shflsync_down_p) ;  /* 0x0000027000007944 */ /* 0x000fea0003c00000 */
[----:B0-----:R-:W-:Y:S01]  /*31d0*/  HFMA2.MMA R77, -RZ, RZ, 0, 2.384185791015625e-07 ;  /* 0x00000004ff4d7435 */ /* 0x001fe200000001ff */
[----:B-1----:R-:W-:Y:S02]  /*31e0*/  MOV R71, R72 ;  /* 0x0000004800477202 */ /* 0x002fe40000000f00 */
[----:B------:R-:W-:Y:S02]  /*31f0*/  MOV R72, R73 ;  /* 0x0000004900487202 */ /* 0x000fe40000000f00 */
[----:B------:R-:W-:Y:S02]  /*3200*/  MOV R74, 0x1f ;  /* 0x0000001f004a7802 */ /* 0x000fe40000000f00 */
[----:B------:R-:W-:Y:S02]  /*3210*/  MOV R87, 0xffffffff ;  /* 0xffffffff00577802 */ /* 0x000fe40000000f00 */
[----:B------:R-:W-:-:S02]  /*3220*/  MOV R68, 0x3240 ;  /* 0x0000324000447802 */ /* 0x000fc40000000f00 */
[----:B------:R-:W-:Y:S05]  /*3230*/  CALL.REL.NOINC `($__internal_189_$__cuda_sm70_shflsync_down_p) ;  /* 0x0000020000007944 */ /* 0x000fea0003c00000 */
[----:B------:R-:W-:Y:S01]  /*3240*/  FADD.FTZ R76, R71, R76 ;  /* 0x0000004c474c7221 */ /* 0x000fe20000010000 */
[----:B0-----:R-:W-:Y:S01]  /*3250*/  HFMA2.MMA R77, -RZ, RZ, 0, 1.1920928955078125e-07 ;  /* 0x00000002ff4d7435 */ /* 0x001fe200000001ff */
[----:B-1----:R-:W-:Y:S01]  /*3260*/  FADD.FTZ R75, R73, R72 ;  /* 0x00000048494b7221 */ /* 0x002fe20000010000 */
[----:B------:R-:W-:-:S02]  /*3270*/  MOV R74, 0x1f ;  /* 0x0000001f004a7802 */ /* 0x000fc40000000f00 */
[----:B------:R-:W-:Y:S02]  /*3280*/  MOV R87, 0xffffffff ;  /* 0xffffffff00577802 */ /* 0x000fe40000000f00 */
[----:B------:R-:W-:Y:S02]  /*3290*/  MOV R72, R76 ;  /* 0x0000004c00487202 */ /* 0x000fe40000000f00 */
[----:B------:R-:W-:Y:S02]  /*32a0*/  MOV R68, 0x32c0 ;  /* 0x000032c000447802 */ /* 0x000fe40000000f00 */
[----:B------:R-:W-:Y:S05]  /*32b0*/  CALL.REL.NOINC `($__internal_189_$__cuda_sm70_shflsync_down_p) ;  /* 0x0000018000007944 */ /* 0x000fea0003c00000 */
[----:B0-----:R-:W-:Y:S01]  /*32c0*/  HFMA2.MMA R77, -RZ, RZ, 0, 1.1920928955078125e-07 ;  /* 0x00000002ff4d7435 */ /* 0x001fe200000001ff */
[----:B-1----:R-:W-:Y:S02]  /*32d0*/  MOV R71, R72 ;  /* 0x0000004800477202 */ /* 0x002fe40000000f00 */
[----:B------:R-:W-:Y:S02]  /*32e0*/  MOV R72, R75 ;  /* 0x0000004b00487202 */ /* 0x000fe40000000f00 */
[----:B------:R-:W-:Y:S02]  /*32f0*/  MOV R74, 0x1f ;  /* 0x0000001f004a7802 */ /* 0x000fe40000000f00 */
[----:B------:R-:W-:-:S02]  /*3300*/  MOV R87, 0xffffffff ;  /* 0xffffffff00577802 */ /* 0x000fc40000000f00 */
[----:B------:R-:W-:Y:S02]  /*3310*/  MOV R68, 0x3330 ;  /* 0x0000333000447802 */ /* 0x000fe40000000f00 */
[----:B------:R-:W-:Y:S05]  /*3320*/  CALL.REL.NOINC `($__internal_189_$__cuda_sm70_shflsync_down_p) ;  /* 0x0000011000007944 */ /* 0x000fea0003c00000 */
[----:B------:R-:W-:Y:S01]  /*3330*/  FADD.FTZ R73, R71, R76 ;  /* 0x0000004c47497221 */ /* 0x000fe20000010000 */
[----:B0-----:R-:W-:Y:S01]  /*3340*/  HFMA2.MMA R77, -RZ, RZ, 0, 5.9604644775390625e-08 ;  /* 0x00000001ff4d7435 */ /* 0x001fe200000001ff */
[----:B-1----:R-:W-:Y:S01]  /*3350*/  FADD.FTZ R75, R75, R72 ;  /* 0x000000484b4b7221 */ /* 0x002fe20000010000 */
[----:B------:R-:W-:Y:S02]  /*3360*/  MOV R74, 0x1f ;  /* 0x0000001f004a7802 */ /* 0x000fe40000000f00 */
[----:B------:R-:W-:Y:S02]  /*3370*/  MOV R87, 0xffffffff ;  /* 0xffffffff00577802 */ /* 0x000fe40000000f00 */
[----:B------:R-:W-:Y:S02]  /*3380*/  MOV R72, R73 ;  /* 0x0000004900487202 */ /* 0x000fe40000000f00 */
[----:B------:R-:W-:Y:S02]  /*3390*/  MOV R68, 0x33b0 ;  /* 0x000033b000447802 */ /* 0x000fe40000000f00 */
[----:B------:R-:W-:Y:S05]  /*33a0*/  CALL.REL.NOINC `($__internal_189_$__cuda_sm70_shflsync_down_p) ;  /* 0x0000009000007944 */ /* 0x000fea0003c00000 */
[----:B0-----:R-:W-:Y:S01]  /*33b0*/  HFMA2.MMA R77, -RZ, RZ, 0, 5.9604644775390625e-08 ;  /* 0x00000001ff4d7435 */ /* 0x001fe200000001ff */
[----:B-1----:R-:W-:-:S02]  /*33c0*/  MOV R76, R72 ;  /* 0x00000048004c7202 */ /* 0x002fc40000000f00 */
[----:B------:R-:W-:Y:S02]  /*33d0*/  MOV R72, R75 ;  /* 0x0000004b00487202 */ /* 0x000fe40000000f00 */
[----:B------:R-:W-:Y:S02]  /*33e0*/  MOV R74, 0x1f ;  /* 0x0000001f004a7802 */ /* 0x000fe40000000f00 */
[----:B------:R-:W-:Y:S02]  /*33f0*/  MOV R87, 0xffffffff ;  /* 0xffffffff00577802 */ /* 0x000fe40000000f00 */
[----:B------:R-:W-:Y:S02]  /*3400*/  MOV R68, 0x3420 ;  /* 0x0000342000447802 */ /* 0x000fe40000000f00 */
[----:B------:R-:W-:Y:S05]  /*3410*/  CALL.REL.NOINC `($__internal_189_$__cuda_sm70_shflsync_down_p) ;  /* 0x0000002000007944 */ /* 0x000fea0003c00000 */
[----:B-1----:R-:W-:Y:S01]  /*3420*/  MOV R68, R72 ;  /* 0x0000004800447202 */ /* 0x002fe20000000f00 */
[----:B0-----:R-:W-:Y:S05]  /*3430*/  BRA `(.L_x_2560) ;  /* 0xffffebc000007947 */ /* 0x001fea000383ffff */
        .weak           $__internal_189_$__cuda_sm70_shflsync_down_p
        .type           $__internal_189_$__cuda_sm70_shflsync_down_p,@function
        .size           $__internal_189_$__cuda_sm70_shflsync_down_p,(.L_x_3596 - $__internal_189_$__cuda_sm70_shflsync_down_p)
$__internal_189_$__cuda_sm70_shflsync_down_p:
[----:B------:R-:W-:Y:S01]  /*3440*/  HFMA2.MMA R69, -RZ, RZ, 0, 0 ;  /* 0x00000000ff457435 */ /* 0x000fe200000001ff */
[----:B------:R-:W-:Y:S04]  /*3450*/  WARPSYNC R87 ;  /* 0x0000005700007348 */ /* 0x000fe80003800000 */
[----:B------:R0:W1:Y:S01]  /*3460*/  SHFL.DOWN PT, R72, R72, R77, R74 ;  /* 0x0800004d48487389 */ /* 0x00006200000e004a */
[----:B------:R-:W-:Y:S05]  /*3470*/  RET.REL.NODEC R68 `(_ZN10layer_norm13ln_bwd_kernelINS_13Kernel_traitsIffffjLj4096ELj1ELj1ELj4ELj16ENS_18Kernel_traits_baseILj4096EffffjLj128EEEEEEEvNS_9BwdParamsE) ;  /* 0xffffcb8044007950 */ /* 0x000fea0003c3ffff */
.L_x_2561:
        /* <DEDUP_REMOVED lines=16> */
.L_x_3596:


//--------------------- .text._ZN10layer_norm22ln_bwd_finalize_kernelINS_22Kernel_traits_finalizeILj3840E13__nv_bfloat16fS2_fjLj1024ELj4ENS_18Kernel_traits_baseILj3840ES2_fS2_fjLj1024EEEEEEEvNS_9BwdParamsE --------------------------
	.section	.text._ZN10layer_norm22ln_bwd_finalize_kernelINS_22Kernel_traits_finalizeILj3840E13__nv_bfloat16fS2_fjLj1024ELj4ENS_18Kernel_traits_baseILj3840ES2_fS2_fjLj1024EEEEEEEvNS_9BwdParamsE,"ax",@progbits
	.sectioninfo	@"SHI_REGISTERS=32"
	.align	128
        .global         _ZN10layer_norm22ln_bwd_finalize_kernelINS_22Kernel_traits_finalizeILj3840E13__nv_bfloat16fS2_fjLj1024ELj4ENS_18Kernel_traits_baseILj3840ES2_fS2_fjLj1024EEEEEEEvNS_9BwdParamsE
        .type           _ZN10layer_norm22ln_bwd_finalize_kernelINS_22Kernel_traits_finalizeILj3840E13__nv_bfloat16fS2_fjLj1024ELj4ENS_18Kernel_traits_baseILj3840ES2_fS2_fjLj1024EEEEEEEvNS_9BwdParamsE,@function
        .size           _ZN10layer_norm22ln_bwd_finalize_kernelINS_22Kernel_traits_finalizeILj3840E13__nv_bfloat16fS2_fjLj1024ELj4ENS_18Kernel_traits_baseILj3840ES2_fS2_fjLj1024EEEEEEEvNS_9BwdParamsE,(.L_x_3597 - _ZN10layer_norm22ln_bwd_finalize_kernelINS_22Kernel_traits_finalizeILj3840E13__nv_bfloat16fS2_fjLj1024ELj4ENS_18Kernel_traits_baseILj3840ES2_fS2_fjLj1024EEEEEEEvNS_9BwdParamsE)
        .other          _ZN10layer_norm22ln_bwd_finalize_kernelINS_22Kernel_traits_finalizeILj3840E13__nv_bfloat16fS2_fjLj1024ELj4ENS_18Kernel_traits_baseILj3840ES2_fS2_fjLj1024EEEEEEEvNS_9BwdParamsE,@"STO_CUDA_ENTRY STV_DEFAULT"
_ZN10layer_norm22ln_bwd_finalize_kernelINS_22Kernel_traits_finalizeILj3840E13__nv_bfloat16fS2_fjLj1024ELj4ENS_18Kernel_traits_baseILj3840ES2_fS2_fjLj1024EEEEEEEvNS_9BwdParamsE:
.text._ZN10layer_norm22ln_bwd_finalize_kernelINS_22Kernel_traits_finalizeILj3840E13__nv_bfloat16fS2_fjLj1024ELj4ENS_18Kernel_traits_baseILj3840ES2_fS2_fjLj1024EEEEEEEvNS_9BwdParamsE:
        /* <DEDUP_REMOVED lines=19> */
.L_x_2574:
        /* <DEDUP_REMOVED lines=27> */
.L_x_2566:
        /* <DEDUP_REMOVED lines=32> */
.L_x_2565:
[----:B------:R-:W-:Y:S05]  /*04e0*/  BSYNC B1 ;  /* 0x0000000000017941 */ /* 0x000fea0003800000 */
.L_x_2564:
        /* <DEDUP_REMOVED lines=22> */
.L_x_2568:
[----:B------:R-:W-:Y:S05]  /*0650*/  BSYNC B1 ;  /* 0x0000000000017941 */ /* 0x000fea0003800000 */
.L_x_2567:
        /* <DEDUP_REMOVED lines=10> */
.L_x_2563:
[----:B------:R-:W-:Y:S05]  /*0700*/  BSYNC B0 ;  /* 0x0000000000007941 */ /* 0x000fea0003800000 */
.L_x_2562:
        /* <DEDUP_REMOVED lines=11> */
.L_x_2575:
        /* <DEDUP_REMOVED lines=18> */
.L_x_2576:
[----:B------:R-:W-:Y:S01]  /*08e0*/  @!P1 SHF.R.U32.HI R2, RZ, 0x3, R0 ;  /* 0x00000003ff029819 */ /* 0x000fe20000011600 */
[----:B---3--:R-:W-:Y:S02]  /*08f0*/  FADD.FTZ R5, R5, R10 ;  /* 0x0000000a05057221 */ /* 0x008fe40000010000 */
[----:B--2---:R-:W-:Y:S01]  /*0900*/  FADD.FTZ R7, R7, R4 ;  /* 0x0000000407077221 */ /* 0x004fe20000010000 */
[----:B------:R-:W-:-:S05]  /*0910*/  @!P1 LOP3.LUT R2, R2, 0x1ffffffc, RZ, 0xc0, !PT ;  /* 0x1ffffffc02029812 */ /* 0x000fca00078ec0ff */
[----:B------:R2:W-:Y:S04]  /*0920*/  @!P1 STS [R2+0x2000], R5 ;  /* 0x0020000502009388 */ /* 0x0005e80000000800 */
[----:B------:R2:W-:Y:S02]  /*0930*/  @!P1 STS [R2+0x2080], R7 ;  /* 0x0020800702009388 */ /* 0x0005e40000000800 */
.L_x_2569:
        /* <DEDUP_REMOVED lines=13> */
.L_x_2573:
[----:B------:R-:W-:Y:S05]  /*0a10*/  BSYNC B0 ;  /* 0x0000000000007941 */ /* 0x000fea0003800000 */
.L_x_2572:
[C---:B------:R-:W-:Y:S02]  /*0a20*/  ISETP.GT.U32.AND P1, PT, R18.reuse, -0xf01, PT ;  /* 0xfffff0ff1200780c */ /* 0x040fe40003f24070 */
[----:B------:R-:W-:Y:S02]  /*0a30*/  IADD3 R18, R18, 0xf00, RZ ;  /* 0x00000f0012127810 */ /* 0x000fe40007ffe0ff */
[----:B------:R-:W-:-:S09]  /*0a40*/  IADD3 R19, R19, 0x780, RZ ;  /* 0x0000078013137810 */ /* 0x000fd20007ffe0ff */
[----:B012---:R-:W-:Y:S05]  /*0a50*/  @P1 BRA `(.L_x_2574) ;  /* 0xfffff6d000001947 */ /* 0x007fea000383ffff */
[----:B------:R-:W-:Y:S05]  /*0a60*/  EXIT ;  /* 0x000000000000794d */ /* 0x000fea0003800000 */
.L_x_2570:
[----:B--2---:R-:W-:Y:S01]  /*0a70*/  IMAD.MOV.U32 R10, RZ, RZ, R4 ;  /* 0x000000ffff0a7224 */ /* 0x004fe200078e0004 */
[----:B------:R-:W-:Y:S01]  /*0a80*/  MOV R9, 0x1 ;  /* 0x0000000100097802 */ /* 0x000fe20000000f00 */
[----:B------:R-:W-:Y:S01]  /*0a90*/  IMAD.MOV.U32 R6, RZ, RZ, 0x1f ;  /* 0x0000001fff067424 */ /* 0x000fe200078e00ff */
[----:B------:R-:W-:Y:S02]  /*0aa0*/  MOV R11, 0xffffffff ;  /* 0xffffffff000b7802 */ /* 0x000fe40000000f00 */
[----:B------:R-:W-:Y:S02]  /*0ab0*/  MOV R2, 0xad0 ;  /* 0x00000ad000027802 */ /* 0x000fe40000000f00 */
[----:B01----:R-:W-:Y:S05]  /*0ac0*/  CALL.REL.NOINC `($__internal_190_$__cuda_sm70_shflsync_bfly_p) ;  /* 0x000003c000007944 */ /* 0x003fea0003c00000 */
[----:B-1----:R-:W-:Y:S01]  /*0ad0*/  IMAD.MOV.U32 R3, RZ, RZ, R6 ;  /* 0x000000ffff037224 */ /* 0x002fe200078e0006 */
[----:B0-----:R-:W-:Y:S05]  /*0ae0*/  BRA `(.L_x_2575) ;  /* 0xfffffcd000007947 */ /* 0x001fea000383ffff */
.L_x_2571:
[----:B------:R-:W-:Y:S01]  /*0af0*/  HFMA2.MMA R6, -RZ, RZ, 0, 1.847743988037109375e-06 ;  /* 0x0000001fff067435 */ /* 0x000fe200000001ff */
[----:B------:R-:W-:Y:S01]  /*0b00*/  MOV R10, R13 ;  /* 0x0000000d000a7202 */ /* 0x000fe20000000f00 */
[----:B------:R-:W-:Y:S01]  /*0b10*/  IMAD.MOV.U32 R9, RZ, RZ, 0x2 ;  /* 0x00000002ff097424 */ /* 0x000fe200078e00ff */
[----:B------:R-:W-:Y:S01]  /*0b20*/  MOV R2, 0xb50 ;  /* 0x00000b5000027802 */ /* 0x000fe20000000f00 */
[----:B------:R-:W-:-:S02]  /*0b30*/  IMAD.MOV.U32 R11, RZ, RZ, -0x1 ;  /* 0xffffffffff0b7424 */ /* 0x000fc400078e00ff */
[----:B012---:R-:W-:Y:S05]  /*0b40*/  CALL.REL.NOINC `($__internal_190_$__cuda_sm70_shflsync_bfly_p) ;  /* 0x0000034000007944 */ /* 0x007fea0003c00000 */
[----:B01----:R-:W-:Y:S01]  /*0b50*/  FADD.FTZ R10, R13, R6 ;  /* 0x000000060d0a7221 */ /* 0x003fe20000010000 */
[----:B------:R-:W-:Y:S01]  /*0b60*/  MOV R9, 0x4 ;  /* 0x0000000400097802 */ /* 0x000fe20000000f00 */
[----:B------:R-:W-:Y:S01]  /*0b70*/  IMAD.MOV.U32 R6, RZ, RZ, 0x1f ;  /* 0x0000001fff067424 */ /* 0x000fe200078e00ff */
[----:B------:R-:W-:-:S02]  /*0b80*/  MOV R11, 0xffffffff ;  /* 0xffffffff000b7802 */ /* 0x000fc40000000f00 */
[----:B------:R-:W-:Y:S02]  /*0b90*/  MOV R2, 0xbb0 ;  /* 0x00000bb000027802 */ /* 0x000fe40000000f00 */
[----:B------:R-:W-:Y:S05]  /*0ba0*/  CALL.REL.NOINC `($__internal_190_$__cuda_sm70_shflsync_bfly_p) ;  /* 0x000002e000007944 */ /* 0x000fea0003c00000 */
[----:B01----:R-:W-:Y:S01]  /*0bb0*/  FADD.FTZ R10, R10, R6 ;  /* 0x000000060a0a7221 */ /* 0x003fe20000010000 */
[----:B------:R-:W-:Y:S01]  /*0bc0*/  HFMA2.MMA R6, -RZ, RZ, 0, 1.847743988037109375e-06 ;  /* 0x0000001fff067435 */ /* 0x000fe200000001ff */
[----:B------:R-:W-:Y:S01]  /*0bd0*/  IMAD.MOV.U32 R9, RZ, RZ, 0x8 ;  /* 0x00000008ff097424 */ /* 0x000fe200078e00ff */
[----:B------:R-:W-:Y:S01]  /*0be0*/  MOV R2, 0xc10 ;  /* 0x00000c1000027802 */ /* 0x000fe20000000f00 */
[----:B------:R-:W-:-:S03]  /*0bf0*/  IMAD.MOV.U32 R11, RZ, RZ, -0x1 ;  /* 0xffffffffff0b7424 */ /* 0x000fc600078e00ff */
[----:B------:R-:W-:Y:S05]  /*0c00*/  CALL.REL.NOINC `($__internal_190_$__cuda_sm70_shflsync_bfly_p) ;  /* 0x0000028000007944 */ /* 0x000fea0003c00000 */
[----:B-1----:R-:W-:Y:S01]  /*0c10*/  FADD.FTZ R4, R10, R6 ;  /* 0x000000060a047221 */ /* 0x002fe20000010000 */
[----:B0-----:R-:W-:Y:S01]  /*0c20*/  MOV R9, 0x10 ;  /* 0x0000001000097802 */ /* 0x001fe20000000f00 */
[----:B------:R-:W-:Y:S01]  /*0c30*/  IMAD.MOV.U32 R6, RZ, RZ, 0x1f ;  /* 0x0000001fff067424 */ /* 0x000fe200078e00ff */
[----:B------:R-:W-:Y:S01]  /*0c40*/  MOV R11, 0xffffffff ;  /* 0xffffffff000b7802 */ /* 0x000fe20000000f00 */
[----:B------:R-:W-:Y:S01]  /*0c50*/  IMAD.MOV.U32 R10, RZ, RZ, R4 ;  /* 0x000000ffff0a7224 */ /* 0x000fe200078e0004 */
[----:B------:R-:W-:Y:S02]  /*0c60*/  MOV R2, 0xc80 ;  /* 0x00000c8000027802 */ /* 0x000fe40000000f00 */
[----:B------:R-:W-:Y:S05]  /*0c70*/  CALL.REL.NOINC `($__internal_190_$__cuda_sm70_shflsync_bfly_p) ;  /* 0x0000021000007944 */ /* 0x000fea0003c00000 */
[----:B0-----:R-:W-:Y:S01]  /*0c80*/  HFMA2.MMA R9, -RZ, RZ, 0, 5.9604644775390625e-08 ;  /* 0x00000001ff097435 */ /* 0x001fe200000001ff */
[----:B-1----:R-:W-:Y:S01]  /*0c90*/  MOV R7, R6 ;  /* 0x0000000600077202 */ /* 0x002fe20000000f00 */
[----:B------:R-:W-:Y:S01]  /*0ca0*/  IMAD.MOV.U32 R10, RZ, RZ, R5 ;  /* 0x000000ffff0a7224 */ /* 0x000fe200078e0005 */
[----:B------:R-:W-:Y:S01]  /*0cb0*/  MOV R6, 0x1f ;  /* 0x0000001f00067802 */ /* 0x000fe20000000f00 */
[----:B------:R-:W-:Y:S01]  /*0cc0*/  IMAD.MOV.U32 R11, RZ, RZ, -0x1 ;  /* 0xffffffffff0b7424 */ /* 0x000fe200078e00ff */
[----:B------:R-:W-:-:S02]  /*0cd0*/  MOV R2, 0xcf0 ;  /* 0x00000cf000027802 */ /* 0x000fc40000000f00 */
[----:B------:R-:W-:Y:S05]  /*0ce0*/  CALL.REL.NOINC `($__internal_190_$__cuda_sm70_shflsync_bfly_p) ;  /* 0x000001a000007944 */ /* 0x000fea0003c00000 */
[----:B0-----:R-:W-:Y:S01]  /*0cf0*/  HFMA2.MMA R9, -RZ, RZ, 0, 1.1920928955078125e-07 ;  /* 0x00000002ff097435 */ /* 0x001fe200000001ff */
[----:B-1----:R-:W-:Y:S01]  /*0d00*/  FADD.FTZ R10, R5, R6 ;  /* 0x00000006050a7221 */ /* 0x002fe20000010000 */
[----:B------:R-:W-:Y:S01]  /*0d10*/  MOV R6, 0x1f ;  /* 0x0000001f00067802 */ /* 0x000fe20000000f00 */
[----:B------:R-:W-:Y:S01]  /*0d20*/  IMAD.MOV.U32 R11, RZ, RZ, -0x1 ;  /* 0xffffffffff0b7424 */ /* 0x000fe200078e00ff */
[----:B------:R-:W-:-:S02]  /*0d30*/  MOV R2, 0xd50 ;  /* 0x00000d5000027802 */ /* 0x000fc40000000f00 */
[----:B------:R-:W-:Y:S05]  /*0d40*/  CALL.REL.NOINC `($__internal_190_$__cuda_sm70_shflsync_bfly_p) ;  /* 0x0000014000007944 */ /* 0x000fea0003c00000 */
[----:B0-----:R-:W-:Y:S01]  /*0d50*/  HFMA2.MMA R9, -RZ, RZ, 0, 2.384185791015625e-07 ;  /* 0x00000004ff097435 */ /* 0x001fe200000001ff */
[----:B-1----:R-:W-:Y:S01]  /*0d60*/  FADD.FTZ R10, R10, R6 ;  /* 0x000000060a0a7221 */ /* 0x002fe20000010000 */
[----:B------:R-:W-:Y:S01]  /*0d70*/  MOV R6, 0x1f ;  /* 0x0000001f00067802 */ /* 0x000fe20000000f00 */
[----:B------:R-:W-:Y:S01]  /*0d80*/  IMAD.MOV.U32 R11, RZ, RZ, -0x1 ;  /* 0xffffffffff0b7424 */ /* 0x000fe200078e00ff */
[----:B------:R-:W-:-:S02]  /*0d90*/  MOV R2, 0xdb0 ;  /* 0x00000db000027802 */ /* 0x000fc40000000f00 */
[----:B------:R-:W-:Y:S05]  /*0da0*/  CALL.REL.NOINC `($__internal_190_$__cuda_sm70_shflsync_bfly_p) ;  /* 0x000000e000007944 */ /* 0x000fea0003c00000 */
[----:B0-----:R-:W-:Y:S01]  /*0db0*/  HFMA2.MMA R9, -RZ, RZ, 0, 4.76837158203125e-07 ;  /* 0x00000008ff097435 */ /* 0x001fe200000001ff */
[----:B-1----:R-:W-:Y:S01]  /*0dc0*/  FADD.FTZ R10, R10, R6 ;  /* 0x000000060a0a7221 */ /* 0x002fe20000010000 */
[----:B------:R-:W-:Y:S01]  /*0dd0*/  MOV R6, 0x1f ;  /* 0x0000001f00067802 */ /* 0x000fe20000000f00 */
[----:B------:R-:W-:Y:S01]  /*0de0*/  IMAD.MOV.U32 R11, RZ, RZ, -0x1 ;  /* 0xffffffffff0b7424 */ /* 0x000fe200078e00ff */
[----:B------:R-:W-:-:S02]  /*0df0*/  MOV R2, 0xe10 ;  /* 0x00000e1000027802 */ /* 0x000fc40000000f00 */
[----:B------:R-:W-:Y:S05]  /*0e00*/  CALL.REL.NOINC `($__internal_190_$__cuda_sm70_shflsync_bfly_p) ;  /* 0x0000008000007944 */ /* 0x000fea0003c00000 */
[----:B0-----:R-:W-:Y:S01]  /*0e10*/  HFMA2.MMA R9, -RZ, RZ, 0, 9.5367431640625e-07 ;  /* 0x00000010ff097435 */ /* 0x001fe200000001ff */
[----:B-1----:R-:W-:Y:S01]  /*0e20*/  FADD.FTZ R10, R10, R6 ;  /* 0x000000060a0a7221 */ /* 0x002fe20000010000 */
[----:B------:R-:W-:Y:S01]  /*0e30*/  MOV R6, 0x1f ;  /* 0x0000001f00067802 */ /* 0x000fe20000000f00 */
[----:B------:R-:W-:Y:S01]  /*0e40*/  IMAD.MOV.U32 R11, RZ, RZ, -0x1 ;  /* 0xffffffffff0b7424 */ /* 0x000fe200078e00ff */
[----:B------:R-:W-:-:S02]  /*0e50*/  MOV R2, 0xe70 ;  /* 0x00000e7000027802 */ /* 0x000fc40000000f00 */
[----:B------:R-:W-:Y:S05]  /*0e60*/  CALL.REL.NOINC `($__internal_190_$__cuda_sm70_shflsync_bfly_p) ;  /* 0x0000002000007944 */ /* 0x000fea0003c00000 */
[----:B-1----:R-:W-:Y:S01]  /*0e70*/  MOV R5, R6 ;  /* 0x0000000600057202 */ /* 0x002fe20000000f00 */
[----:B0-----:R-:W-:Y:S05]  /*0e80*/  BRA `(.L_x_2576) ;  /* 0xfffffa5000007947 */ /* 0x001fea000383ffff */
        .weak           $__internal_190_$__cuda_sm70_shflsync_bfly_p
        .type           $__internal_190_$__cuda_sm70_shflsync_bfly_p,@function
        .size           $__internal_190_$__cuda_sm70_shflsync_bfly_p,(.L_x_3597 - $__internal_190_$__cuda_sm70_shflsync_bfly_p)
$__internal_190_$__cuda_sm70_shflsync_bfly_p:
[----:B------:R-:W-:Y:S01]  /*0e90*/  HFMA2.MMA R3, -RZ, RZ, 0, 0 ;  /* 0x00000000ff037435 */ /* 0x000fe200000001ff */
[----:B------:R-:W-:Y:S04]  /*0ea0*/  WARPSYNC R11 ;  /* 0x0000000b00007348 */ /* 0x000fe80003800000 */
[----:B------:R0:W1:Y:S01]  /*0eb0*/  SHFL.BFLY PT, R6, R10, R9, R6 ;  /* 0x0c0000090a067389 */ /* 0x00006200000e0006 */
[----:B------:R-:W-:Y:S05]  /*0ec0*/  RET.REL.NODEC R2 `(_ZN10layer_norm22ln_bwd_finalize_kernelINS_22Kernel_traits_finalizeILj3840E13__nv_bfloat16fS2_fjLj1024ELj4ENS_18Kernel_traits_baseILj3840ES2_fS2_fjLj1024EEEEEEEvNS_9BwdParamsE) ;  /* 0xfffff13002007950 */ /* 0x000fea0003c3ffff */
.L_x_2577:
        /* <DEDUP_REMOVED lines=11> */
.L_x_3597:


//--------------------- .text._ZN10layer_norm13ln_bwd_kernelINS_13Kernel_traitsI13__nv_bfloat16fS2_fjLj3840ELj1ELj1ELj4ELj8ENS_18Kernel_traits_baseILj3840ES2_fS2_fjLj128EEEEEEEvNS_9BwdParamsE --------------------------
	.section	.text._ZN10layer_norm13ln_bwd_kernelINS_13Kernel_traitsI13__nv_bfloat16fS2_fjLj3840ELj1ELj1ELj4ELj8ENS_18Kernel_traits_baseILj3840ES2_fS2_fjLj128EEEEEEEvNS_9BwdParamsE,"ax",@progbits
	.sectioninfo	@"SHI_REGISTERS=221"
	.align	128
        .global         _ZN10layer_norm13ln_bwd_kernelINS_13Kernel_traitsI13__nv_bfloat16fS2_fjLj3840ELj1ELj1ELj4ELj8ENS_18Kernel_traits_baseILj3840ES2_fS2_fjLj128EEEEEEEvNS_9BwdParamsE
        .type           _ZN10layer_norm13ln_bwd_kernelINS_13Kernel_traitsI13__nv_bfloat16fS2_fjLj3840ELj1ELj1ELj4ELj8ENS_18Kernel_traits_baseILj3840ES2_fS2_fjLj128EEEEEEEvNS_9BwdParamsE,@function
        .size           _ZN10layer_norm13ln_bwd_kernelINS_13Kernel_traitsI13__nv_bfloat16fS2_fjLj3840ELj1ELj1ELj4ELj8ENS_18Kernel_traits_baseILj3840ES2_fS2_fjLj128EEEEEEEvNS_9BwdParamsE,(.L_x_3598 - _ZN10layer_norm13ln_bwd_kernelINS_13Kernel_traitsI13__nv_bfloat16fS2_fjLj3840ELj1ELj1ELj4ELj8ENS_18Kernel_traits_baseILj3840ES2_fS2_fjLj128EEEEEEEvNS_9BwdParamsE)
        .other          _ZN10layer_norm13ln_bwd_kernelINS_13Kernel_traitsI13__nv_bfloat16fS2_fjLj3840ELj1ELj1ELj4ELj8ENS_18Kernel_traits_baseILj3840ES2_fS2_fjLj128EEEEEEEvNS_9BwdParamsE,@"STO_CUDA_ENTRY STV_DEFAULT"
_ZN10layer_norm13ln_bwd_kernelINS_13Kernel_traitsI13__nv_bfloat16fS2_fjLj3840ELj1ELj1ELj4ELj8ENS_18Kernel_traits_baseILj3840ES2_fS2_fjLj128EEEEEEEvNS_9BwdParamsE:
.text._ZN10layer_norm13ln_bwd_kernelINS_13Kernel_traitsI13__nv_bfloat16fS2_fjLj3840ELj1ELj1ELj4ELj8ENS_18Kernel_traits_baseILj3840ES2_fS2_fjLj128EEEEEEEvNS_9BwdParamsE:
        /* <DEDUP_REMOVED lines=11> */
[----:B------:R0:W5:Y:S04]  /*00b0*/  @P0 LDG.E R151, [R2.64] ;  /* 0x0000000402970981 */ /* 0x000168000c1e1900 */
[----:B------:R0:W5:Y:S04]  /*00c0*/  @P0 LDG.E R149, [R2.64+0x200] ;  /* 0x0002000402950981 */ /* 0x000168000c1e1900 */
        /* <DEDUP_REMOVED lines=12> */
[----:B------:R0:W5:Y:S01]  /*0190*/  @P0 LDG.E R123, [R2.64+0x1c00] ;  /* 0x001c0004027b0981 */ /* 0x000162000c1e1900 */
        /* <DEDUP_REMOVED lines=49> */
[----:B------:R-:W-:Y:S01]  /*04b0*/  HFMA2.MMA R29, -RZ, RZ, 0, 5.9604644775390625e-08 ;  /* 0x00000001ff1d7435 */ /* 0x000fe200000001ff */
[----:B-----5:R-:W-:Y:S01]  /*04c0*/  PRMT R152, RZ, 0x5410, R151 ;  /* 0x00005410ff987816 */ /* 0x020fe20000000097 */
[----:B------:R-:W-:Y:S01]  /*04d0*/  HFMA2.MMA R63, -RZ, RZ, 0, 0 ;  /* 0x00000000ff3f7435 */ /* 0x000fe200000001ff */
        /* <DEDUP_REMOVED lines=58> */
[----:B------:R-:W-:-:S02]  /*0880*/  MOV R122, RZ ;  /* 0x000000ff007a7202 */ /* 0x000fc40000000f00 */
[--C-:B--2---:R-:W-:Y:S02]  /*0890*/  PRMT R62, RZ, 0x5410, R61.reuse ;  /* 0x00005410ff3e7816 */ /* 0x104fe4000000003d */
[----:B------:R-:W-:Y:S02]  /*08a0*/  PRMT R61, RZ, 0x7610, R61 ;  /* 0x00007610ff3d7816 */ /* 0x000fe4000000003d */
[--C-:B---3--:R-:W-:Y:S02]  /*08b0*/  PRMT R60, RZ, 0x5410, R59.reuse ;  /* 0x00005410ff3c7816 */ /* 0x108fe4000000003b */
[----:B------:R-:W-:Y:S02]  /*08c0*/  PRMT R59, RZ, 0x7610, R59 ;  /* 0x00007610ff3b7816 */ /* 0x000fe4000000003b */
[--C-:B----4-:R-:W-:Y:S02]  /*08d0*/  PRMT R58, RZ, 0x5410, R57.reuse ;  /* 0x00005410ff3a7816 */ /* 0x110fe40000000039 */
        /* <DEDUP_REMOVED lines=25> */
.L_x_2582:
[----:B------:R-:W-:Y:S02]  /*0a70*/  ISETP.NE.U32.AND P0, PT, RZ, c[0x0][0x178], PT ;  /* 0x00005e00ff007a0c */ /* 0x000fe40003f05070 */
[----:B------:R-:W-:-:S02]  /*0a80*/  LOP3.LUT R2, R154, 0x7f, RZ, 0xc0, !PT ;  /* 0x0000007f9a027812 */ /* 0x000fc400078ec0ff */
[----:B------:R-:W-:Y:S02]  /*0a90*/  ISETP.NE.AND.EX P0, PT, RZ, c[0x0][0x17c], PT, P0 ;  /* 0x00005f00ff007a0c */ /* 0x000fe40003f05300 */
[----:B------:R-:W-:Y:S01]  /*0aa0*/  MOV R197, 0x4 ;  /* 0x0000000400c57802 */ /* 0x000fe20000000f00 */
[----:B------:R-:W-:-:S05]  /*0ab0*/  IMAD R19, R153, 0x780, R2 ;  /* 0x0000078099137824 */ /* 0x000fca00078e0202 */
[----:B------:R-:W-:-:S05]  /*0ac0*/  IADD3 R20, R19, 0x80, RZ ;  /* 0x0000008013147810 */ /* 0x000fca0007ffe0ff */
[----:B------:R-:W-:Y:S01]  /*0ad0*/  @P0 MOV R15, 0x8 ;  /* 0x00000008000f0802 */ /* 0x000fe20000000f00 */
[----:B------:R-:W-:Y:S01]  /*0ae0*/  @!P0 IMAD.WIDE R6, R153, R197, c[0x0][0x180] ;  /* 0x0000600099068625 */ /* 0x000fe200078e02c5 */
[C---:B------:R-:W-:Y:S02]  /*0af0*/  @P0 LEA R10, P1, R19.reuse, c[0x0][0x178], 0x3 ;  /* 0x00005e00130a0a11 */ /* 0x040fe400078218ff */
[C---:B------:R-:W-:Y:S01]  /*0b00*/  @!P0 LEA R10, P2, R19.reuse, c[0x0][0x170], 0x3 ;  /* 0x00005c00130a8a11 */ /* 0x040fe200078418ff */
[----:B------:R-:W-:Y:S01]  /*0b10*/  @P0 IMAD.WIDE.U32 R8, R20, R15, c[0x0][0x178] ;  /* 0x00005e0014080625 */ /* 0x000fe200078e000f */
[----:B------:R-:W-:Y:S02]  /*0b20*/  @!P0 MOV R15, 0x8 ;  /* 0x00000008000f8802 */ /* 0x000fe40000000f00 */
[C---:B------:R-:W-:Y:S02]  /*0b30*/  IADD3 R18, R19.reuse, 0x100, RZ ;  /* 0x0000010013127810 */ /* 0x040fe40007ffe0ff */
[----:B------:R-:W-:-:S02]  /*0b40*/  @P0 LEA.HI.X R11, R19, c[0x0][0x17c], RZ, 0x3, P1 ;  /* 0x00005f00130b0a11 */ /* 0x000fc400008f1cff */
[----:B------:R-:W-:Y:S01]  /*0b50*/  @!P0 LEA.HI.X R11, R19, c[0x0][0x174], RZ, 0x3, P2 ;  /* 0x00005d00130b8a11 */ /* 0x000fe200010f1cff */
[----:B------:R-:W-:Y:S01]  /*0b60*/  @!P0 IMAD.WIDE.U32 R8, R20, R15, c[0x0][0x170] ;  /* 0x00005c0014088625 */ /* 0x000fe200078e000f */
[----:B------:R-:W-:Y:S02]  /*0b70*/  @P0 MOV R25, RZ ;  /* 0x000000ff00190202 */ /* 0x000fe40000000f00 */
[----:B------:R-:W-:Y:S01]  /*0b80*/  IADD3 R21, R19, 0x180, RZ ;  /* 0x0000018013157810 */ /* 0x000fe20007ffe0ff */
[----:B------:R-:W-:Y:S01]  /*0b90*/  @P0 IMAD.WIDE.U32 R2, R18, R15, c[0x0][0x178] ;  /* 0x00005e0012020625 */ /* 0x000fe200078e000f */
[----:B------:R0:W2:Y:S01]  /*0ba0*/  LDG.E R32, [R10.64+0x4] ;  /* 0x000004040a207981 */ /* 0x0000a2000c1e1900 */
[----:B------:R-:W-:Y:S02]  /*0bb0*/  IADD3 R23, R19, 0x200, RZ ;  /* 0x0000020013177810 */ /* 0x000fe40007ffe0ff */
[----:B------:R-:W-:Y:S01]  /*0bc0*/  @!P0 IMAD.WIDE.U32 R2, R18, R15, c[0x0][0x170] ;  /* 0x00005c0012028625 */ /* 0x000fe200078e000f */
[----:B------:R0:W3:Y:S01]  /*0bd0*/  LDG.E R27, [R10.64] ;  /* 0x000000040a1b7981 */ /* 0x0000e2000c1e1900 */
[----:B------:R-:W-:-:S02]  /*0be0*/  IADD3 R22, R19, 0x280, RZ ;  /* 0x0000028013167810 */ /* 0x000fc40007ffe0ff */
[----:B------:R-:W-:Y:S01]  /*0bf0*/  IMAD.WIDE R12, R153, R197, c[0x0][0x188] ;  /* 0x00006200990c7625 */ /* 0x000fe200078e02c5 */
[----:B------:R1:W4:Y:S03]  /*0c00*/  LDG.E R31, [R8.64] ;  /* 0x00000004081f7981 */ /* 0x000326000c1e1900 */
[----:B------:R-:W-:Y:S01]  /*0c10*/  @P0 IMAD.WIDE.U32 R4, R21, R15, c[0x0][0x178] ;  /* 0x00005e0015040625 */ /* 0x000fe200078e000f */
[----:B------:R5:W4:Y:S03]  /*0c20*/  @!P0 LDG.E R25, [R6.64] ;  /* 0x0000000406198981 */ /* 0x000b26000c1e1900 */
[----:B------:R-:W-:Y:S01]  /*0c30*/  @!P0 IMAD.WIDE.U32 R4, R21, R15, c[0x0][0x170] ;  /* 0x00005c0015048625 */ /* 0x000fe200078e000f */
[----:B------:R1:W4:Y:S04]  /*0c40*/  LDG.E R162, [R8.64+0x4] ;  /* 0x0000040408a27981 */ /* 0x000328000c1e1900 */
[----:B------:R0:W4:Y:S01]  /*0c50*/  LDG.E R168, [R2.64+0x4] ;  /* 0x0000040402a87981 */ /* 0x000122000c1e1900 */
[----:B------:R-:W-:-:S03]  /*0c60*/  @P0 IMAD.WIDE.U32 R6, R23, R15, c[0x0][0x178] ;  /* 0x00005e0017060625 */ /* 0x000fc600078e000f */
[----:B------:R0:W4:Y:S01]  /*0c70*/  LDG.E R155, [R12.64] ;  /* 0x000000040c9b7981 */ /* 0x000122000c1e1900 */
[----:B-----5:R-:W-:Y:S01]  /*0c80*/  @!P0 IMAD.WIDE.U32 R6, R23, R15, c[0x0][0x170] ;  /* 0x00005c0017068625 */ /* 0x020fe200078e000f */
[----:B------:R-:W-:Y:S02]  /*0c90*/  IADD3 R26, R19, 0x380, RZ ;  /* 0x00000380131a7810 */ /* 0x000fe40007ffe0ff */
[----:B------:R0:W5:Y:S01]  /*0ca0*/  LDG.E R33, [R2.64] ;  /* 0x0000000402217981 */ /* 0x000162000c1e1900 */
[----:B-1----:R-:W-:Y:S01]  /*0cb0*/  @P0 IMAD.WIDE.U32 R8, R22, R15, c[0x0][0x178] ;  /* 0x00005e0016080625 */ /* 0x002fe200078e000f */
[----:B------:R-:W-:Y:S02]  /*0cc0*/  IADD3 R24, R19, 0x300, RZ ;  /* 0x0000030013187810 */ /* 0x000fe40007ffe0ff */
[----:B------:R1:W5:Y:S01]  /*0cd0*/  LDG.E R164, [R4.64+0x4] ;  /* 0x0000040404a47981 */ /* 0x000362000c1e1900 */
[----:B------:R-:W-:-:S03]  /*0ce0*/  @!P0 IMAD.WIDE.U32 R8, R22, R15, c[0x0][0x170] ;  /* 0x00005c0016088625 */ /* 0x000fc600078e000f */
[----:B------:R1:W5:Y:S04]  /*0cf0*/  LDG.E R165, [R4.64] ;  /* 0x0000000404a57981 */ /* 0x000368000c1e1900 */
[----:B------:R1:W5:Y:S01]  /*0d00*/  LDG.E R188, [R6.64+0x4] ;  /* 0x0000040406bc7981 */ /* 0x000362000c1e1900 */
[----:B0-----:R-:W-:-:S03]  /*0d10*/  @P0 IMAD.WIDE.U32 R2, R24, R15, c[0x0][0x178] ;  /* 0x00005e0018020625 */ /* 0x001fc600078e000f */
[----:B------:R0:W5:Y:S01]  /*0d20*/  LDG.E R166, [R8.64+0x4] ;  /* 0x0000040408a67981 */ /* 0x000162000c1e1900 */
[----:B-1----:R-:W-:Y:S01]  /*0d30*/  @P0 IMAD.WIDE.U32 R4, R26, R15, c[0x0][0x178] ;  /* 0x00005e001a040625 */ /* 0x002fe200078e000f */
[----:B------:R-:W-:Y:S02]  /*0d40*/  IADD3 R28, R19, 0x400, RZ ;  /* 0x00000400131c7810 */ /* 0x000fe40007ffe0ff */
[----:B------:R1:W5:Y:S01]  /*0d50*/  LDG.E R161, [R6.64] ;  /* 0x0000000406a17981 */ /* 0x000362000c1e1900 */
[----:B------:R-:W-:Y:S01]  /*0d60*/  @!P0 IMAD.WIDE.U32 R4, R26, R15, c[0x0][0x170] ;  /* 0x00005c001a048625 */ /* 0x000fe200078e000f */
[----:B------:R-:W-:Y:S02]  /*0d70*/  IADD3 R30, R19, 0x480, RZ ;  /* 0x00000480131e7810 */ /* 0x000fe40007ffe0ff */
[----:B------:R0:W5:Y:S01]  /*0d80*/  LDG.E R179, [R8.64] ;  /* 0x0000000408b37981 */ /* 0x000162000c1e1900 */
[----:B------:R-:W-:-:S03]  /*0d90*/  @!P0 IMAD.WIDE.U32 R2, R24, R15, c[0x0][0x170] ;  /* 0x00005c0018028625 */ /* 0x000fc600078e000f */
[----:B------:R0:W5:Y:S01]  /*0da0*/  LDG.E R181, [R4.64] ;  /* 0x0000000404b57981 */ /* 0x000162000c1e1900 */
[----:B-1----:R-:W-:-:S03]  /*0db0*/  @P0 IMAD.WIDE.U32 R6, R28, R15, c[0x0][0x178] ;  /* 0x00005e001c060625 */ /* 0x002fc600078e000f */
[----:B------:R1:W5:Y:S01]  /*0dc0*/  LDG.E R172, [R2.64+0x4] ;  /* 0x0000040402ac7981 */ /* 0x000362000c1e1900 */
[----:B0-----:R-:W-:Y:S01]  /*0dd0*/  @P0 IMAD.WIDE.U32 R8, R30, R15, c[0x0][0x178] ;  /* 0x00005e001e080625 */ /* 0x001fe200078e000f */
[----:B------:R-:W-:Y:S02]  /*0de0*/  IADD3 R158, R19, 0x500, RZ ;  /* 0x00000500139e7810 */ /* 0x000fe40007ffe0ff */
[----:B------:R0:W5:Y:S01]  /*0df0*/  LDG.E R170, [R4.64+0x4] ;  /* 0x0000040404aa7981 */ /* 0x000162000c1e1900 */
[----:B------:R-:W-:-:S03]  /*0e00*/  @!P0 IMAD.WIDE.U32 R6, R28, R15, c[0x0][0x170] ;  /* 0x00005c001c068625 */ /* 0x000fc600078e000f */
[----:B------:R1:W5:Y:S01]  /*0e10*/  LDG.E R163, [R2.64] ;  /* 0x0000000402a37981 */ /* 0x000362000c1e1900 */
[----:B------:R-:W-:Y:S01]  /*0e20*/  @!P0 IMAD.WIDE.U32 R8, R30, R15, c[0x0][0x170] ;  /* 0x00005c001e088625 */ /* 0x000fe200078e000f */
[----:B------:R-:W-:Y:S02]  /*0e30*/  IADD3 R160, R19, 0x580, RZ ;  /* 0x0000058013a07810 */ /* 0x000fe40007ffe0ff */
[----:B------:R0:W5:Y:S01]  /*0e40*/  LDG.E R186, [R6.64+0x4] ;  /* 0x0000040406ba7981 */ /* 0x000162000c1e1900 */
[----:B------:R-:W-:-:S03]  /*0e50*/  @P0 IMAD.WIDE.U32 R10, R158, R15, c[0x0][0x178] ;  /* 0x00005e009e0a0625 */ /* 0x000fc600078e000f */
[----:B------:R1:W5:Y:S01]  /*0e60*/  LDG.E R183, [R8.64] ;  /* 0x0000000408b77981 */ /* 0x000362000c1e1900 */
[----:B------:R-:W-:-:S03]  /*0e70*/  @!P0 IMAD.WIDE.U32 R10, R158, R15, c[0x0][0x170] ;  /* 0x00005c009e0a8625 */ /* 0x000fc600078e000f */
[----:B------:R1:W5:Y:S01]  /*0e80*/  LDG.E R169, [R6.64] ;  /* 0x0000000406a97981 */ /* 0x000362000c1e1900 */
[----:B------:R-:W-:Y:S01]  /*0e90*/  IADD3 R157, R19, 0x600, RZ ;  /* 0x00000600139d7810 */ /* 0x000fe20007ffe0ff */
[----:B0-----:R-:W-:Y:S02]  /*0ea0*/  @P0 IMAD.WIDE.U32 R4, R160, R15, c[0x0][0x178] ;  /* 0x00005e00a0040625 */ /* 0x001fe400078e000f */
[----:B------:R0:W5:Y:S02]  /*0eb0*/  LDG.E R176, [R8.64+0x4] ;  /* 0x0000040408b07981 */ /* 0x000164000c1e1900 */
[----:B------:R-:W-:Y:S02]  /*0ec0*/  @!P0 IMAD.WIDE.U32 R4, R160, R15, c[0x0][0x170] ;  /* 0x00005c00a0048625 */ /* 0x000fe400078e000f */
[----:B------:R0:W5:Y:S02]  /*0ed0*/  LDG.E R180, [R10.64+0x4] ;  /* 0x000004040ab47981 */ /* 0x000164000c1e1900 */
[----:B-1----:R-:W-:Y:S01]  /*0ee0*/  @P0 IMAD.WIDE.U32 R2, R157, R15, c[0x0][0x178] ;  /* 0x00005e009d020625 */ /* 0x002fe200078e000f */
[----:B------:R-:W-:Y:S01]  /*0ef0*/  IADD3 R159, R19, 0x680, RZ ;  /* 0x00000680139f7810 */ /* 0x000fe20007ffe0ff */
[----:B------:R1:W5:Y:S02]  /*0f00*/  LDG.E R167, [R10.64] ;  /* 0x000000040aa77981 */ /* 0x000364000c1e1900 */
[----:B------:R-:W-:-:S02]  /*0f10*/  @!P0 IMAD.WIDE.U32 R2, R157, R15, c[0x0][0x170] ;  /* 0x00005c009d028625 */ /* 0x000fc400078e000f */
[----:B------:R0:W5:Y:S01]  /*0f20*/  LDG.E R174, [R4.64+0x4] ;  /* 0x0000040404ae7981 */ /* 0x000162000c1e1900 */
[----:B------:R-:W-:Y:S01]  /*0f30*/  IADD3 R156, R19, 0x700, RZ ;  /* 0x00000700139c7810 */ /* 0x000fe20007ffe0ff */
[----:B------:R-:W-:Y:S02]  /*0f40*/  @P0 IMAD.WIDE.U32 R6, R159, R15, c[0x0][0x178] ;  /* 0x00005e009f060625 */ /* 0x000fe400078e000f */
[----:B------:R1:W5:Y:S02]  /*0f50*/  LDG.E R185, [R4.64] ;  /* 0x0000000404b97981 */ /* 0x000364000c1e1900 */
[----:B------:R-:W-:Y:S02]  /*0f60*/  @!P0 IMAD.WIDE.U32 R6, R159, R15, c[0x0][0x170] ;  /* 0x00005c009f068625 */ /* 0x000fe400078e000f */
[----:B------:R1:W5:Y:S02]  /*0f70*/  LDG.E R178, [R2.64+0x4] ;  /* 0x0000040402b27981 */ /* 0x000364000c1e1900 */
[----:B0-----:R-:W-:-:S02]  /*0f80*/  @P0 IMAD.WIDE.U32 R8, R156, R15, c[0x0][0x178] ;  /* 0x00005e009c080625 */ /* 0x001fc400078e000f */
[----:B------:R0:W5:Y:S02]  /*0f90*/  LDG.E R184, [R6.64+0x4] ;  /* 0x0000040406b87981 */ /* 0x000164000c1e1900 */
[----:B------:R-:W-:Y:S02]  /*0fa0*/  @!P0 IMAD.WIDE.U32 R8, R156, R15, c[0x0][0x170] ;  /* 0x00005c009c088625 */ /* 0x000fe400078e000f */
[----:B------:R0:W5:Y:S04]  /*0fb0*/  LDG.E R175, [R2.64] ;  /* 0x0000000402af7981 */ /* 0x000168000c1e1900 */
[----:B------:R0:W5:Y:S01]  /*0fc0*/  LDG.E R182, [R8.64+0x4] ;  /* 0x0000040408b67981 */ /* 0x000162000c1e1900 */
[----:B-1----:R-:W-:-:S03]  /*0fd0*/  IMAD.WIDE.U32 R10, R19, R197, c[0x0][0x1b8] ;  /* 0x00006e00130a7625 */ /* 0x002fc600078e00c5 */
[----:B------:R1:W5:Y:S01]  /*0fe0*/  LDG.E R189, [R8.64] ;  /* 0x0000000408bd7981 */ /* 0x000362000c1e1900 */
[----:B------:R-:W-:-:S03]  /*0ff0*/  IMAD.WIDE.U32 R12, R20, R197, c[0x0][0x1b8] ;  /* 0x00006e00140c7625 */ /* 0x000fc600078e00c5 */
[----:B------:R1:W5:Y:S01]  /*1000*/  LDG.E R177, [R6.64] ;  /* 0x0000000406b17981 */ /* 0x000362000c1e1900 */
[----:B------:R-:W-:-:S03]  /*1010*/  IMAD.WIDE.U32 R14, R18, R197, c[0x0][0x1b8] ;  /* 0x00006e00120e7625 */ /* 0x000fc600078e00c5 */
[----:B------:R1:W5:Y:S01]  /*1020*/  LDG.E R173, [R10.64] ;  /* 0x000000040aad7981 */ /* 0x000362000c1e1900 */
[----:B0-----:R-:W-:-:S03]  /*1030*/  IMAD.WIDE.U32 R2, R23, R197, c[0x0][0x1b8] ;  /* 0x00006e0017027625 */ /* 0x001fc600078e00c5 */
[----:B------:R0:W5:Y:S01]  /*1040*/  LDG.E R171, [R12.64] ;  /* 0x000000040cab7981 */ /* 0x000162000c1e1900 */
[----:B------:R-:W-:-:S03]  /*1050*/  IMAD.WIDE.U32 R16, R21, R197, c[0x0][0x1b8] ;  /* 0x00006e0015107625 */ /* 0x000fc600078e00c5 */
[----:B------:R1:W5:Y:S01]  /*1060*/  LDG.E R187, [R14.64] ;  /* 0x000000040ebb7981 */ /* 0x000362000c1e1900 */
[----:B------:R-:W-:-:S03]  /*1070*/  IMAD.WIDE.U32 R4, R22, R197, c[0x0][0x1b8] ;  /* 0x00006e0016047625 */ /* 0x000fc600078e00c5 */
[----:B------:R1:W5:Y:S01]  /*1080*/  LDG.E R191, [R2.64] ;  /* 0x0000000402bf7981 */ /* 0x000362000c1e1900 */
[----:B0-----:R-:W-:-:S03]  /*1090*/  IMAD.WIDE.U32 R12, R30, R197, c[0x0][0x1b8] ;  /* 0x00006e001e0c7625 */ /* 0x001fc600078e00c5 */
[----:B------:R0:W5:Y:S01]  /*10a0*/  LDG.E R190, [R16.64] ;  /* 0x0000000410be7981 */ /* 0x000162000c1e1900 */
[----:B-1----:R-:W-:-:S03]  /*10b0*/  IMAD.WIDE.U32 R6, R24, R197, c[0x0][0x1b8] ;  /* 0x00006e0018067625 */ /* 0x002fc600078e00c5 */
        /* <DEDUP_REMOVED lines=8> */
[----:B------:R0:W5:Y:S04]  /*1140*/  LDG.E R195, [R16.64] ;  /* 0x0000000410c37981 */ /* 0x000168000c1e1900 */
[----:B------:R0:W5:Y:S04]  /*1150*/  LDG.E R10, [R10.64] ;  /* 0x000000040a0a7981 */ /* 0x000168000c1e1900 */
[----:B------:R2:W5:Y:S01]  /*1160*/  LDG.E R196, [R14.64] ;  /* 0x000000040ec47981 */ /* 0x000562000c1e1900 */
[----:B------:R-:W-:-:S06]  /*1170*/  IMAD.WIDE.U32 R2, R157, R197, c[0x0][0x1b8] ;  /* 0x00006e009d027625 */ /* 0x000fcc00078e00c5 */
[----:B------:R2:W5:Y:S01]  /*1180*/  LDG.E R2, [R2.64] ;  /* 0x0000000402027981 */ /* 0x000562000c1e1900 */
[----:B-1----:R-:W-:-:S06]  /*1190*/  IMAD.WIDE.U32 R4, R159, R197, c[0x0][0x1b8] ;  /* 0x00006e009f047625 */ /* 0x002fcc00078e00c5 */
[----:B------:R1:W5:Y:S01]  /*11a0*/  LDG.E R4, [R4.64] ;  /* 0x0000000404047981 */ /* 0x000362000c1e1900 */
[----:B0-----:R-:W-:-:S06]  /*11b0*/  IMAD.WIDE.U32 R6, R156, R197, c[0x0][0x1b8] ;  /* 0x00006e009c067625 */ /* 0x001fcc00078e00c5 */
        /* <DEDUP_REMOVED lines=16> */
[----:B----4-:R-:W-:Y:S02]  /*12c0*/  @P0 FADD.FTZ R15, -R150, R31 ;  /* 0x0000001f960f0221 */ /* 0x010fe40000010100 */
[----:B------:R-:W-:Y:S02]  /*12d0*/  @!P0 FADD.FTZ R12, R27, -R25 ;  /* 0x800000191b0c8221 */ /* 0x000fe40000010000 */
[----:B------:R-:W-:Y:S02]  /*12e0*/  @!P0 FADD.FTZ R16, R31, -R25 ;  /* 0x800000191f108221 */ /* 0x000fe40000010000 */
[----:B------:R-:W-:-:S02]  /*12f0*/  @P0 FADD.FTZ R7, -R149, R162 ;  /* 0x000000a295070221 */ /* 0x000fc40000010100 */
[----:B------:R-:W-:Y:S02]  /*1300*/  @!P0 FADD.FTZ R32, R32, -R25 ;  /* 0x8000001920208221 */ /* 0x000fe40000010000 */
[----:B------:R-:W-:Y:S02]  /*1310*/  @P0 FADD.FTZ R11, -R147, R168 ;  /* 0x000000a8930b0221 */ /* 0x000fe40000010100 */
[----:B------:R-:W-:Y:S02]  /*1320*/  @!P0 FADD.FTZ R162, R162, -R25 ;  /* 0x80000019a2a28221 */ /* 0x000fe40000010000 */
[----:B------:R-:W-:Y:S02]  /*1330*/  @!P0 FADD.FTZ R168, R168, -R25 ;  /* 0x80000019a8a88221 */ /* 0x000fe40000010000 */
[----:B------:R-:W-:Y:S02]  /*1340*/  @P0 FMUL.FTZ R13, R13, R198 ;  /* 0x000000c60d0d0220 */ /* 0x000fe40000410000 */
[----:B------:R-:W-:-:S02]  /*1350*/  @P0 FMUL.FTZ R15, R15, R200 ;  /* 0x000000c80f0f0220 */ /* 0x000fc40000410000 */
[C---:B------:R-:W-:Y:S02]  /*1360*/  @!P0 FMUL.FTZ R13, R155.reuse, R12 ;  /* 0x0000000c9b0d8220 */ /* 0x040fe40000410000 */
[----:B------:R-:W-:Y:S02]  /*1370*/  @!P0 FMUL.FTZ R15, R155, R16 ;  /* 0x000000109b0f8220 */ /* 0x000fe40000410000 */
[----:B------:R-:W-:Y:S02]  /*1380*/  @P0 FMUL.FTZ R12, R7, R202 ;  /* 0x000000ca070c0220 */ /* 0x000fe40000410000 */
[----:B------:R-:W-:Y:S01]  /*1390*/  @P0 FMUL.FTZ R16, R11, R206 ;  /* 0x000000ce0b100220 */ /* 0x000fe20000410000 */
[----:B------:R-:W0:Y:S01]  /*13a0*/  @P0 MUFU.RCP R9, R48 ;  /* 0x0000003000090308 */ /* 0x000e220000001000 */
[C---:B------:R-:W-:Y:S02]  /*13b0*/  @!P0 FMUL.FTZ R14, R155.reuse, R32 ;  /* 0x000000209b0e8220 */ /* 0x040fe40000410000 */
[----:B------:R-:W-:-:S02]  /*13c0*/  @!P0 FMUL.FTZ R12, R155, R162 ;  /* 0x000000a29b0c8220 */ /* 0x000fc40000410000 */
[----:B-----5:R-:W-:Y:S02]  /*13d0*/  @P0 FADD.FTZ R27, -R148, R33 ;  /* 0x00000021941b0221 */ /* 0x020fe40000010100 */
[----:B------:R-:W-:Y:S01]  /*13e0*/  @!P0 FMUL.FTZ R16, R155, R168 ;  /* 0x000000a89b108220 */ /* 0x000fe20000410000 */
[----:B------:R-:W2:Y:S01]  /*13f0*/  @P0 MUFU.RCP R218, R49 ;  /* 0x0000003100da0308 */ /* 0x000ea20000001000 */
[----:B------:R-:W-:Y:S02]  /*1400*/  @P0 FADD.FTZ R32, -R145, R164 ;  /* 0x000000a491200221 */ /* 0x000fe40000010100 */
[----:B------:R-:W-:Y:S02]  /*1410*/  @P0 FADD.FTZ R17, -R146, R165 ;  /* 0x000000a592110221 */ /* 0x000fe40000010100 */
[----:B------:R-:W-:Y:S02]  /*1420*/  @!P0 FADD.FTZ R162, R33, -R25 ;  /* 0x8000001921a28221 */ /* 0x000fe40000010000 */
[----:B------:R-:W-:-:S02]  /*1430*/  @!P0 FADD.FTZ R168, R164, -R25 ;  /* 0x80000019a4a88221 */ /* 0x000fc40000010000 */
[----:B------:R-:W-:Y:S02]  /*1440*/  @!P0 FADD.FTZ R164, R165, -R25 ;  /* 0x80000019a5a48221 */ /* 0x000fe40000010000 */
[----:B------:R-:W-:Y:S02]  /*1450*/  @P0 FADD.FTZ R11, -R143, R188 ;  /* 0x000000bc8f0b0221 */ /* 0x000fe40000010100 */
[----:B------:R-:W-:Y:S01]  /*1460*/  @!P0 FADD.FTZ R188, R188, -R25 ;  /* 0x80000019bcbc8221 */ /* 0x000fe20000010000 */
[----:B------:R-:W3:Y:S01]  /*1470*/  @P0 MUFU.RCP R201, R47 ;  /* 0x0000002f00c90308 */ /* 0x000ee20000001000 */
[----:B------:R-:W-:Y:S02]  /*1480*/  @P0 FMUL.FTZ R27, R27, R204 ;  /* 0x000000cc1b1b0220 */ /* 0x000fe40000410000 */
[----:B------:R-:W-:Y:S02]  /*1490*/  @P0 FMUL.FTZ R17, R17, R208 ;  /* 0x000000d011110220 */ /* 0x000fe40000410000 */
[----:B------:R-:W-:-:S02]  /*14a0*/  @!P0 FMUL.FTZ R27, R155, R162 ;  /* 0x000000a29b1b8220 */ /* 0x000fc40000410000 */
[----:B------:R-:W-:Y:S01]  /*14b0*/  @!P0 FMUL.FTZ R17, R155, R164 ;  /* 0x000000a49b118220 */ /* 0x000fe20000410000 */
[----:B------:R-:W4:Y:S01]  /*14c0*/  @P0 MUFU.RCP R216, R50 ;  /* 0x0000003200d80308 */ /* 0x000f220000001000 */
[----:B------:R-:W-:Y:S02]  /*14d0*/  @P0 FMUL.FTZ R162, R11, R212 ;  /* 0x000000d40ba20220 */ /* 0x000fe40000410000 */
[----:B------:R-:W-:Y:S02]  /*14e0*/  @P0 FADD.FTZ R164, -R141, R166 ;  /* 0x000000a68da40221 */ /* 0x000fe40000010100 */
[----:B------:R-:W-:Y:S02]  /*14f0*/  @!P0 FMUL.FTZ R162, R155, R188 ;  /* 0x000000bc9ba28220 */ /* 0x000fe40000410000 */
[----:B------:R-:W-:Y:S01]  /*1500*/  @!P0 FADD.FTZ R188, R166, -R25 ;  /* 0x80000019a6bc8221 */ /* 0x000fe20000010000 */
[----:B------:R-:W-:Y:S01]  /*1510*/  LOP3.LUT P1, RZ, R29, 0xff, RZ, 0xc0, !PT ;  /* 0x000000ff1dff7812 */ /* 0x000fe2000782c0ff */
[----:B------:R-:W-:Y:S01]  /*1520*/  @P0 FMUL.FTZ R32, R32, R197 ;  /* 0x000000c520200220 */ /* 0x000fe20000410000 */
[----:B-1----:R-:W1:Y:S01]  /*1530*/  @P0 MUFU.RCP R5, R45 ;  /* 0x0000002d00050308 */ /* 0x002e620000001000 */
[----:B------:R-:W-:-:S02]  /*1540*/  @!P0 FMUL.FTZ R32, R155, R168 ;  /* 0x000000a89b208220 */ /* 0x000fc40000410000 */
[----:B------:R-:W-:Y:S02]  /*1550*/  @P0 FADD.FTZ R31, -R144, R161 ;  /* 0x000000a1901f0221 */ /* 0x000fe40000010100 */
[----:B------:R-:W-:Y:S02]  /*1560*/  @P0 FMUL.FTZ R164, R164, R199 ;  /* 0x000000c7a4a40220 */ /* 0x000fe40000410000 */
[----:B------:R-:W-:Y:S01]  /*1570*/  @P0 FADD.FTZ R29, -R142, R179 ;  /* 0x000000b38e1d0221 */ /* 0x000fe20000010100 */
[----:B------:R-:W5:Y:S01]  /*1580*/  @P0 MUFU.RCP R7, R44 ;  /* 0x0000002c00070308 */ /* 0x000f620000001000 */
[----:B------:R-:W-:Y:S02]  /*1590*/  @!P0 FADD.FTZ R168, R161, -R25 ;  /* 0x80000019a1a88221 */ /* 0x000fe40000010000 */
[----:B------:R-:W-:Y:S02]  /*15a0*/  @!P0 FMUL.FTZ R164, R155, R188 ;  /* 0x000000bc9ba48220 */ /* 0x000fe40000410000 */
[----:B------:R-:W-:-:S02]  /*15b0*/  @!P0 FADD.FTZ R166, R179, -R25 ;  /* 0x80000019b3a68221 */ /* 0x000fc40000010000 */
[----:B------:R-:W-:Y:S01]  /*15c0*/  @P0 FADD.FTZ R188, -R138, R181 ;  /* 0x000000b58abc0221 */ /* 0x000fe20000010100 */
[----:B------:R-:W1:Y:S01]  /*15d0*/  @P0 MUFU.RCP R3, R46 ;  /* 0x0000002e00030308 */ /* 0x000e620000001000 */
[----:B------:R-:W-:Y:S02]  /*15e0*/  @P0 FADD.FTZ R11, -R139, R172 ;  /* 0x000000ac8b0b0221 */ /* 0x000fe40000010100 */
[----:B------:R-:W-:Y:S02]  /*15f0*/  @P0 FMUL.FTZ R31, R31, R210 ;  /* 0x000000d21f1f0220 */ /* 0x000fe40000410000 */
[----:B------:R-:W-:Y:S02]  /*1600*/  @!P0 FADD.FTZ R172, R172, -R25 ;  /* 0x80000019acac8221 */ /* 0x000fe40000010000 */
[----:B------:R-:W-:Y:S02]  /*1610*/  @P0 FMUL.FTZ R29, R29, R214 ;  /* 0x000000d61d1d0220 */ /* 0x000fe40000410000 */
[C---:B------:R-:W-:Y:S01]  /*1620*/  @!P0 FMUL.FTZ R31, R155.reuse, R168 ;  /* 0x000000a89b1f8220 */ /* 0x040fe20000410000 */
[----:B------:R-:W1:Y:S01]  /*1630*/  @P0 MUFU.RCP R204, R41 ;  /* 0x0000002900cc0308 */ /* 0x000e620000001000 */
[----:B------:R-:W-:-:S02]  /*1640*/  @!P0 FMUL.FTZ R29, R155, R166 ;  /* 0x000000a69b1d8220 */ /* 0x000fc40000410000 */
[----:B------:R-:W-:Y:S02]  /*1650*/  @P0 FADD.FTZ R168, -R137, R170 ;  /* 0x000000aa89a80221 */ /* 0x000fe40000010100 */
[----:B0-----:R-:W-:Y:S02]  /*1660*/  @P0 FMUL.FTZ R161, R188, R9 ;  /* 0x00000009bca10220 */ /* 0x001fe40000410000 */
[----:B--2---:R-:W-:Y:S02]  /*1670*/  @P0 FMUL.FTZ R166, R11, R218 ;  /* 0x000000da0ba60220 */ /* 0x004fe40000410000 */
[----:B------:R-:W-:Y:S01]  /*1680*/  @!P0 FADD.FTZ R188, R170, -R25 ;  /* 0x80000019aabc8221 */ /* 0x000fe20000010000 */
[----:B------:R-:W0:Y:S01]  /*1690*/  @P0 MUFU.RCP R200, R43 ;  /* 0x0000002b00c80308 */ /* 0x000e220000001000 */
[----:B------:R-:W-:Y:S02]  /*16a0*/  @P0 FADD.FTZ R33, -R140, R163 ;  /* 0x000000a38c210221 */ /* 0x000fe40000010100 */
[----:B------:R-:W-:-:S02]  /*16b0*/  @!P0 FMUL.FTZ R166, R155, R172 ;  /* 0x000000ac9ba68220 */ /* 0x000fc40000410000 */
[----:B------:R-:W-:Y:S02]  /*16c0*/  @!P0 FADD.FTZ R172, R163, -R25 ;  /* 0x80000019a3ac8221 */ /* 0x000fe40000010000 */
[----:B---3--:R-:W-:Y:S01]  /*16d0*/  @P0 FMUL.FTZ R168, R168, R201 ;  /* 0x000000c9a8a80220 */ /* 0x008fe20000410000 */
[----:B------:R-:W2:Y:S01]  /*16e0*/  @P0 MUFU.RCP R202, R42 ;  /* 0x0000002a00ca0308 */ /* 0x000ea20000001000 */
[----:B------:R-:W-:Y:S02]  /*16f0*/  @!P0 FADD.FTZ R170, R181, -R25 ;  /* 0x80000019b5aa8221 */ /* 0x000fe40000010000 */
[----:B------:R-:W-:Y:S02]  /*1700*/  @P0 FADD.FTZ R198, -R135, R186 ;  /* 0x000000ba87c60221 */ /* 0x000fe40000010100 */
[----:B------:R-:W-:Y:S02]  /*1710*/  @!P0 FMUL.FTZ R168, R155, R188 ;  /* 0x000000bc9ba88220 */ /* 0x000fe40000410000 */
[----:B----4-:R-:W-:Y:S01]  /*1720*/  @P0 FMUL.FTZ R33, R33, R216 ;  /* 0x000000d821210220 */ /* 0x010fe20000410000 */
[----:B------:R-:W3:Y:S01]  /*1730*/  @P0 MUFU.RCP R208, R39 ;  /* 0x0000002700d00308 */ /* 0x000ee20000001000 */
[----:B------:R-:W-:-:S02]  /*1740*/  @P0 FADD.FTZ R188, -R134, R183 ;  /* 0x000000b786bc0221 */ /* 0x000fc40000010100 */
[C---:B------:R-:W-:Y:S02]  /*1750*/  @!P0 FMUL.FTZ R33, R155.reuse, R172 ;  /* 0x000000ac9b218220 */ /* 0x040fe40000410000 */
[----:B------:R-:W-:Y:S02]  /*1760*/  @P0 FADD.FTZ R172, -R136, R169 ;  /* 0x000000a988ac0221 */ /* 0x000fe40000010100 */
[----:B------:R-:W-:Y:S01]  /*1770*/  @!P0 FMUL.FTZ R161, R155, R170 ;  /* 0x000000aa9ba18220 */ /* 0x000fe20000410000 */
[----:B------:R-:W4:Y:S01]  /*1780*/  @P0 MUFU.RCP R206, R40 ;  /* 0x0000002800ce0308 */ /* 0x000f220000001000 */
[----:B-1----:R-:W-:Y:S02]  /*1790*/  @P0 FMUL.FTZ R170, R198, R5 ;  /* 0x00000005c6aa0220 */ /* 0x002fe40000410000 */
[----:B-----5:R-:W-:Y:S02]  /*17a0*/  @P0 FMUL.FTZ R165, R188, R7 ;  /* 0x00000007bca50220 */ /* 0x020fe40000410000 */
[----:B------:R-:W-:-:S02]  /*17b0*/  @P0 FADD.FTZ R5, -R133, R176 ;  /* 0x000000b085050221 */ /* 0x000fc40000010100 */
[----:B------:R-:W-:Y:S01]  /*17c0*/  @!P0 FADD.FTZ R188, R176, -R25 ;  /* 0x80000019b0bc8221 */ /* 0x000fe20000010000 */
[----:B------:R-:W1:Y:S01]  /*17d0*/  @P0 MUFU.RCP R198, R37 ;  /* 0x0000002500c60308 */ /* 0x000e620000001000 */
[----:B------:R-:W-:Y:S02]  /*17e0*/  @!P0 FADD.FTZ R186, R186, -R25 ;  /* 0x80000019baba8221 */ /* 0x000fe40000010000 */
[----:B------:R-:W-:Y:S02]  /*17f0*/  @P0 FMUL.FTZ R163, R172, R3 ;  /* 0x00000003aca30220 */ /* 0x000fe40000410000 */
[----:B------:R-:W-:Y:S02]  /*1800*/  @!P0 FADD.FTZ R176, R183, -R25 ;  /* 0x80000019b7b08221 */ /* 0x000fe40000010000 */
[----:B------:R-:W-:Y:S02]  /*1810*/  @P0 FADD.FTZ R3, -R131, R180 ;  /* 0x000000b483030221 */ /* 0x000fe40000010100 */
[----:B------:R-:W-:-:S02]  /*1820*/  @!P0 FMUL.FTZ R170, R155, R186 ;  /* 0x000000ba9baa8220 */ /* 0x000fc40000410000 */
[----:B------:R-:W-:Y:S02]  /*1830*/  @!P0 FMUL.FTZ R165, R155, R176 ;  /* 0x000000b09ba58220 */ /* 0x000fe40000410000 */
[----:B------:R-:W-:Y:S02]  /*1840*/  @!P0 FADD.FTZ R186, R169, -R25 ;  /* 0x80000019a9ba8221 */ /* 0x000fe40000010000 */
[----:B------:R-:W-:Y:S02]  /*1850*/  @P0 FMUL.FTZ R176, R3, R204 ;  /* 0x000000cc03b00220 */ /* 0x000fe40000410000 */
[----:B------:R-:W-:Y:S01]  /*1860*/  @!P0 FADD.FTZ R180, R180, -R25 ;  /* 0x80000019b4b48221 */ /* 0x000fe20000010000 */
[----:B------:R-:W5:Y:S01]  /*1870*/  @P0 MUFU.RCP R204, R35 ;  /* 0x0000002300cc0308 */ /* 0x000f620000001000 */
[----:B------:R-:W-:Y:S02]  /*1880*/  @P0 FADD.FTZ R169, -R132, R167 ;  /* 0x000000a784a90221 */ /* 0x000fe40000010100 */
[----:B------:R-:W-:-:S02]  /*1890*/  @P0 FADD.FTZ R3, -R129, R174 ;  /* 0x000000ae81030221 */ /* 0x000fc40000010100 */
[----:B0-----:R-:W-:Y:S02]  /*18a0*/  @P0 FMUL.FTZ R172, R5, R200 ;  /* 0x000000c805ac0220 */ /* 0x001fe40000410000 */
[----:B------:R-:W-:Y:S02]  /*18b0*/  @!P0 FMUL.FTZ R172, R155, R188 ;  /* 0x000000bc9bac8220 */ /* 0x000fe40000410000 */
[----:B------:R-:W-:Y:S02]  /*18c0*/  @P0 FADD.FTZ R179, -R130, R185 ;  /* 0x000000b982b30221 */ /* 0x000fe40000010100 */
[----:B------:R-:W-:Y:S02]  /*18d0*/  @!P0 FMUL.FTZ R176, R155, R180 ;  /* 0x000000b49bb08220 */ /* 0x000fe40000410000 */
[----:B------:R-:W-:Y:S02]  /*18e0*/  @!P0 FADD.FTZ R188, R174, -R25 ;  /* 0x80000019aebc8221 */ /* 0x000fe40000010000 */
[----:B--2---:R-:W-:-:S02]  /*18f0*/  @P0 FMUL.FTZ R169, R169, R202 ;  /* 0x000000caa9a90220 */ /* 0x004fc40000410000 */
[----:B---3--:R-:W-:Y:S01]  /*1900*/  @P0 FMUL.FTZ R180, R3, R208 ;  /* 0x000000d003b40220 */ /* 0x008fe20000410000 */
[----:B------:R-:W0:Y:S01]  /*1910*/  @P0 MUFU.RCP R202, R0 ;  /* 0x0000000000ca0308 */ /* 0x000e220000001000 */
[----:B------:R-:W-:Y:S02]  /*1920*/  @!P0 FADD.FTZ R174, R185, -R25 ;  /* 0x80000019b9ae8221 */ /* 0x000fe40000010000 */
[----:B------:R-:W-:Y:S02]  /*1930*/  @P0 FADD.FTZ R3, -R127, R178 ;  /* 0x000000b27f030221 */ /* 0x000fe40000010100 */
[----:B----4-:R-:W-:Y:S02]  /*1940*/  @P0 FMUL.FTZ R179, R179, R206 ;  /* 0x000000ceb3b30220 */ /* 0x010fe40000410000 */
[----:B------:R-:W-:Y:S01]  /*1950*/  @!P0 FMUL.FTZ R179, R155, R174 ;  /* 0x000000ae9bb38220 */ /* 0x000fe20000410000 */
[----:B------:R-:W2:Y:S01]  /*1960*/  @P0 MUFU.RCP R210, R38 ;  /* 0x0000002600d20308 */ /* 0x000ea20000001000 */
[----:B-1----:R-:W-:-:S02]  /*1970*/  @P0 FMUL.FTZ R174, R3, R198 ;  /* 0x000000c603ae0220 */ /* 0x002fc40000410000 */
[----:B------:R-:W-:Y:S02]  /*1980*/  @!P0 FADD.FTZ R178, R178, -R25 ;  /* 0x80000019b2b28221 */ /* 0x000fe40000010000 */
[----:B------:R-:W-:-:S03]  /*1990*/  @P0 FADD.FTZ R3, -R125, R184 ;  /* 0x000000b87d030221 */ /* 0x000fc60000010100 */
[----:B------:R-:W1:Y:S01]  /*19a0*/  @P0 MUFU.RCP R198, R34 ;  /* 0x0000002200c60308 */ /* 0x000e620000001000 */
[----:B------:R-:W-:Y:S02]  /*19b0*/  @!P0 FMUL.FTZ R163, R155, R186 ;  /* 0x000000ba9ba38220 */ /* 0x000fe40000410000 */
[----:B------:R-:W-:Y:S02]  /*19c0*/  @!P0 FADD.FTZ R186, R167, -R25 ;  /* 0x80000019a7ba8221 */ /* 0x000fe40000010000 */
[----:B------:R-:W-:-:S03]  /*19d0*/  @!P0 FMUL.FTZ R174, R155, R178 ;  /* 0x000000b29bae8220 */ /* 0x000fc60000410000 */
[----:B------:R-:W3:Y:S01]  /*19e0*/  @P0 MUFU.RCP R200, R36 ;  /* 0x0000002400c80308 */ /* 0x000ee20000001000 */
[----:B-----5:R-:W-:Y:S02]  /*19f0*/  @P0 FMUL.FTZ R178, R3, R204 ;  /* 0x000000cc03b20220 */ /* 0x020fe40000410000 */
[----:B------:R-:W-:Y:S02]  /*1a00*/  @!P0 FADD.FTZ R184, R184, -R25 ;  /* 0x80000019b8b88221 */ /* 0x000fe40000010000 */
[----:B------:R-:W-:Y:S02]  /*1a10*/  @P0 FADD.FTZ R3, -R123, R182 ;  /* 0x000000b67b030221 */ /* 0x000fe40000010100 */
[----:B------:R-:W-:Y:S02]  /*1a20*/  @!P0 FMUL.FTZ R169, R155, R186 ;  /* 0x000000ba9ba98220 */ /* 0x000fe40000410000 */
[----:B------:R-:W-:Y:S02]  /*1a30*/  @P0 FADD.FTZ R167, -R128, R175 ;  /* 0x000000af80a70221 */ /* 0x000fe40000010100 */
[----:B------:R-:W-:-:S02]  /*1a40*/  @!P0 FADD.FTZ R186, R175, -R25 ;  /* 0x80000019afba8221 */ /* 0x000fc40000010000 */
[----:B------:R-:W-:Y:S02]  /*1a50*/  @!P0 FMUL.FTZ R178, R155, R184 ;  /* 0x000000b89bb28220 */ /* 0x000fe40000410000 */
[----:B0-----:R-:W-:Y:S02]  /*1a60*/  @P0 FMUL.FTZ R184, R3, R202 ;  /* 0x000000ca03b80220 */ /* 0x001fe40000410000 */
[----:B------:R-:W-:Y:S02]  /*1a70*/  @P0 FADD.FTZ R3, -R124, R189 ;  /* 0x000000bd7c030221 */ /* 0x000fe40000010100 */
[----:B------:R-:W-:Y:S02]  /*1a80*/  @!P0 FMUL.FTZ R180, R155, R188 ;  /* 0x000000bc9bb48220 */ /* 0x000fe40000410000 */
[----:B--2---:R-:W-:Y:S02]  /*1a90*/  @P0 FMUL.FTZ R167, R167, R210 ;  /* 0x000000d2a7a70220 */ /* 0x004fe40000410000 */
[----:B------:R-:W-:-:S02]  /*1aa0*/  @!P0 FMUL.FTZ R167, R155, R186 ;  /* 0x000000ba9ba78220 */ /* 0x000fc40000410000 */
[----:B------:R-:W-:Y:S02]  /*1ab0*/  @!P0 FADD.FTZ R188, R182, -R25 ;  /* 0x80000019b6bc8221 */ /* 0x000fe40000010000 */
[----:B------:R-:W-:Y:S02]  /*1ac0*/  @P0 FADD.FTZ R175, -R126, R177 ;  /* 0x000000b17eaf0221 */ /* 0x000fe40000010100 */
[----:B------:R-:W-:Y:S02]  /*1ad0*/  @!P0 FADD.FTZ R186, R177, -R25 ;  /* 0x80000019b1ba8221 */ /* 0x000fe40000010000 */
[----:B------:R-:W-:Y:S02]  /*1ae0*/  @!P0 FADD.FTZ R182, R189, -R25 ;  /* 0x80000019bdb68221 */ /* 0x000fe40000010000 */
[----:B-1----:R-:W-:Y:S01]  /*1af0*/  @P0 FMUL.FTZ R25, R3, R198 ;  /* 0x000000c603190220 */ /* 0x002fe20000410000 */
[----:B------:R-:W-:Y:S01]  /*1b00*/  PRMT R3, RZ, 0x5410, R173 ;  /* 0x00005410ff037816 */ /* 0x000fe200000000ad */
[----:B---3--:R-:W-:Y:S01]  /*1b10*/  @P0 FMUL.FTZ R175, R175, R200 ;  /* 0x000000c8afaf0220 */ /* 0x008fe20000410000 */
[----:B------:R-:W-:Y:S01]  /*1b20*/  PRMT R183, RZ, 0x5410, R187 ;  /* 0x00005410ffb77816 */ /* 0x000fe200000000bb */
[C---:B------:R-:W-:Y:S01]  /*1b30*/  @!P0 FMUL.FTZ R175, R155.reuse, R186 ;  /* 0x000000ba9baf8220 */ /* 0x040fe20000410000 */
[----:B------:R-:W-:Y:S01]  /*1b40*/  PRMT R186, RZ, 0x7610, R173 ;  /* 0x00007610ffba7816 */ /* 0x000fe200000000ad */
[----:B------:R-:W-:Y:S01]  /*1b50*/  @!P0 FMUL.FTZ R25, R155, R182 ;  /* 0x000000b69b198220 */ /* 0x000fe20000410000 */
[----:B------:R-:W-:Y:S01]  /*1b60*/  PRMT R198, RZ, 0x7610, R187 ;  /* 0x00007610ffc67816 */ /* 0x000fe200000000bb */
[----:B------:R-:W-:Y:S01]  /*1b70*/  FMUL.FTZ R182, R62, R3 ;  /* 0x000000033eb67220 */ /* 0x000fe20000410000 */
[----:B------:R-:W-:Y:S01]  /*1b80*/  PRMT R187, RZ, 0x5410, R191 ;  /* 0x00005410ffbb7816 */ /* 0x000fe200000000bf */
[----:B------:R-:W-:Y:S01]  /*1b90*/  FMUL.FTZ R173, R61, R186 ;  /* 0x000000ba3dad7220 */ /* 0x000fe20000410000 */
[----:B------:R-:W-:-:S02]  /*1ba0*/  PRMT R201, RZ, 0x5410, R194 ;  /* 0x00005410ffc97816 */ /* 0x000fc400000000c2 */
[----:B------:R-:W-:Y:S01]  /*1bb0*/  PRMT R212, RZ, 0x7610, R194 ;  /* 0x00007610ffd47816 */ /* 0x000fe200000000c2 */
[----:B------:R-:W-:Y:S01]  /*1bc0*/  FADD.FTZ R194, RZ, R182 ;  /* 0x000000b6ffc27221 */ /* 0x000fe20000010000 */
[----:B------:R-:W-:Y:S01]  /*1bd0*/  PRMT R181, RZ, 0x5410, R171 ;  /* 0x00005410ffb57816 */ /* 0x000fe200000000ab */
[C---:B------:R-:W-:Y:S01]  /*1be0*/  FADD.FTZ R102, R187.reuse, R102 ;  /* 0x00000066bb667221 */ /* 0x040fe20000010000 */
[----:B------:R-:W-:Y:S01]  /*1bf0*/  PRMT R202, RZ, 0x7610, R191 ;  /* 0x00007610ffca7816 */ /* 0x000fe200000000bf */
[----:B------:R-:W-:Y:S01]  /*1c00*/  FFMA.FTZ R72, R187, R31, R72 ;  /* 0x0000001fbb487223 */ /* 0x000fe20000010048 */
[--C-:B------:R-:W-:Y:S02]  /*1c10*/  PRMT R189, RZ, 0x5410, R192.reuse ;  /* 0x00005410ffbd7816 */ /* 0x100fe400000000c0 */
[----:B------:R-:W-:Y:S01]  /*1c20*/  PRMT R204, RZ, 0x7610, R192 ;  /* 0x00007610ffcc7816 */ /* 0x000fe200000000c0 */
[----:B------:R-:W-:Y:S01]  /*1c30*/  FMUL.FTZ R192, R54, R187 ;  /* 0x000000bb36c07220 */ /* 0x000fe20000410000 */
[--C-:B------:R-:W-:Y:S01]  /*1c40*/  PRMT R191, RZ, 0x5410, R193.reuse ;  /* 0x00005410ffbf7816 */ /* 0x100fe200000000c1 */
[----:B------:R-:W-:Y:S01]  /*1c50*/  FFMA.FTZ R187, R182, R13, RZ ;  /* 0x0000000db6bb7223 */ /* 0x000fe200000100ff */
[----:B------:R-:W-:Y:S01]  /*1c60*/  PRMT R206, RZ, 0x7610, R193 ;  /* 0x00007610ffce7816 */ /* 0x000fe200000000c1 */
[----:B------:R-:W-:Y:S01]  /*1c70*/  @!P0 FMUL.FTZ R184, R155, R188 ;  /* 0x000000bc9bb88220 */ /* 0x000fe20000410000 */
[----:B------:R-:W-:-:S02]  /*1c80*/  PRMT R193, RZ, 0x5410, R8 ;  /* 0x00005410ffc17816 */ /* 0x000fc40000000008 */
[----:B------:R-:W-:Y:S01]  /*1c90*/  PRMT R208, RZ, 0x7610, R8 ;  /* 0x00007610ffd07816 */ /* 0x000fe20000000008 */
[C---:B------:R-:W-:Y:S01]  /*1ca0*/  FADD.FTZ R93, R186.reuse, R93 ;  /* 0x0000005dba5d7221 */ /* 0x040fe20000010000 */
[----:B------:R-:W-:Y:S01]  /*1cb0*/  PRMT R11, RZ, 0x5410, R195 ;  /* 0x00005410ff0b7816 */ /* 0x000fe200000000c3 */
[----:B------:R-:W-:Y:S01]  /*1cc0*/  FFMA.FTZ R63, R186, R14, R63 ;  /* 0x0000000eba3f7223 */ /* 0x000fe2000001003f */
[----:B------:R-:W-:Y:S01]  /*1cd0*/  PRMT R8, RZ, 0x7610, R195 ;  /* 0x00007610ff087816 */ /* 0x000fe200000000c3 */
[----:B------:R-:W-:Y:S01]  /*1ce0*/  FADD.FTZ R195, R194, R173 ;  /* 0x000000adc2c37221 */ /* 0x000fe20000010000 */
[----:B------:R-:W-:Y:S01]  /*1cf0*/  PRMT R188, RZ, 0x7610, R171 ;  /* 0x00007610ffbc7816 */ /* 0x000fe200000000ab */
[----:B------:R-:W-:Y:S02]  /*1d00*/  FMUL.FTZ R186, R60, R181 ;  /* 0x000000b53cba7220 */ /* 0x000fe40000410000 */
[C---:B------:R-:W-:Y:S02]  /*1d10*/  FADD.FTZ R104, R189.reuse, R104 ;  /* 0x00000068bd687221 */ /* 0x040fe40000010000 */
[----:B------:R-:W-:-:S02]  /*1d20*/  FFMA.FTZ R74, R189, R29, R74 ;  /* 0x0000001dbd4a7223 */ /* 0x000fc4000001004a */
[----:B------:R-:W-:Y:S01]  /*1d30*/  FMUL.FTZ R194, R52, R189 ;  /* 0x000000bd34c27220 */ /* 0x000fe20000410000 */
[--C-:B------:R-:W-:Y:S01]  /*1d40*/  PRMT R199, RZ, 0x5410, R10.reuse ;  /* 0x00005410ffc77816 */ /* 0x100fe2000000000a */
[----:B------:R-:W-:Y:S01]  /*1d50*/  FFMA.FTZ R189, R173, R14, R187 ;  /* 0x0000000eadbd7223 */ /* 0x000fe200000100bb */
[----:B------:R-:W-:Y:S01]  /*1d60*/  PRMT R210, RZ, 0x7610, R10 ;  /* 0x00007610ffd27816 */ /* 0x000fe2000000000a */
[----:B------:R-:W-:Y:S01]  /*1d70*/  FMUL.FTZ R171, R59, R188 ;  /* 0x000000bc3bab7220 */ /* 0x000fe20000410000 */
[--C-:B------:R-:W-:Y:S02]  /*1d80*/  PRMT R197, RZ, 0x5410, R196.reuse ;  /* 0x00005410ffc57816 */ /* 0x100fe400000000c4 */
[----:B------:R-:W-:Y:S01]  /*1d90*/  PRMT R10, RZ, 0x7610, R196 ;  /* 0x00007610ff0a7816 */ /* 0x000fe200000000c4 */
[----:B------:R-:W-:Y:S02]  /*1da0*/  FADD.FTZ R196, R195, R186 ;  /* 0x000000bac3c47221 */ /* 0x000fe40000010000 */
[----:B------:R-:W-:-:S02]  /*1db0*/  FFMA.FTZ R189, R186, R15, R189 ;  /* 0x0000000fbabd7223 */ /* 0x000fc400000100bd */
[C---:B------:R-:W-:Y:S02]  /*1dc0*/  FADD.FTZ R95, R188.reuse, R95 ;  /* 0x0000005fbc5f7221 */ /* 0x040fe40000010000 */
[-C--:B------:R-:W-:Y:S02]  /*1dd0*/  FFMA.FTZ R65, R188, R12.reuse, R65 ;  /* 0x0000000cbc417223 */ /* 0x080fe40000010041 */
[----:B------:R-:W-:Y:S02]  /*1de0*/  FMUL.FTZ R188, R58, R183 ;  /* 0x000000b73abc7220 */ /* 0x000fe40000410000 */
        /* <DEDUP_REMOVED lines=11> */
[----:B------:R-:W-:Y:S01]  /*1ea0*/  FADD.FTZ R198, R195, R188 ;  /* 0x000000bcc3c67221 */ /* 0x000fe20000010000 */
[----:B------:R-:W-:Y:S01]  /*1eb0*/  PRMT R200, RZ, 0x7610, R190 ;  /* 0x00007610ffc87816 */ /* 0x000fe200000000be */
        /* <DEDUP_REMOVED lines=123> */
[C---:B------:R-:W-:Y:S01]  /*2670*/  FADD.FTZ R121, R6.reuse, R121 ;  /* 0x0000007906797221 */ /* 0x040fe20000010000 */
[----:B------:R-:W-:Y:S01]  /*2680*/  @!P1 IADD3 R177, R177, 0x4, RZ ;  /* 0x00000004b1b19810 */ /* 0x000fe20007ffe0ff */
[-C--:B------:R-:W-:Y:S02]  /*2690*/  FFMA.FTZ R91, R6, R184.reuse, R91 ;  /* 0x000000b8065b7223 */ /* 0x080fe4000001005b */
[----:B------:R-:W-:Y:S02]  /*26a0*/  FADD.FTZ R9, R4, R205 ;  /* 0x000000cd04097221 */ /* 0x000fe40000010000 */
[----:B------:R-:W-:Y:S01]  /*26b0*/  FFMA.FTZ R11, R205, R184, R2 ;  /* 0x000000b8cd0b7223 */ /* 0x000fe20000010002 */
[----:B------:R-:W-:Y:S05]  /*26c0*/  BRA.DIV ~URZ, `(.L_x_2579) ;  /* 0x000011427f007947 */ /* 0x000fea000b800000 */
[----:B------:R0:W1:Y:S02]  /*26d0*/  SHFL.DOWN PT, R4, R9, 0x10, 0x1f ;  /* 0x0a001f0009047f89 */ /* 0x00006400000e0000 */
.L_x_2583:
        /* <DEDUP_REMOVED lines=18> */
.L_x_2584:
        /* <DEDUP_REMOVED lines=18> */
[----:B------:R-:W-:Y:S02]  /*2920*/  FMUL.FTZ R10, R10, 0.00026041668024845421314 ;  /* 0x398888890a0a7820 */ /* 0x000fe40000410000 */
[----:B------:R-:W-:-:S04]  /*2930*/  FMUL.FTZ R3, R4, 0.00026041668024845421314 ;  /* 0x3988888904037820 */ /* 0x000fc80000410000 */
        /* <DEDUP_REMOVED lines=38> */
[----:B------:R-:W-:Y:S01]  /*2ba0*/  FFMA.FTZ R10, R3, R184, R10 ;  /* 0x000000b8030a7223 */ /* 0x000fe2000001000a */
[----:B------:R-:W-:Y:S01]  /*2bb0*/  LEA.HI.X R3, R19, c[0x0][0x1d4], RZ, 0x3, P0 ;  /* 0x0000750013037a11 */ /* 0x000fe200000f1cff */
[----:B------:R-:W-:Y:S01]  /*2bc0*/  FADD.FTZ R190, R190, -R17 ;  /* 0x80000011bebe7221 */ /* 0x000fe20000010000 */
[----:B------:R-:W-:Y:S01]  /*2bd0*/  ISETP.GE.AND P0, PT, R153, c[0x0][0x164], PT ;  /* 0x0000590099007a0c */ /* 0x000fe20003f06270 */
[----:B------:R-:W-:Y:S02]  /*2be0*/  FADD.FTZ R162, R183, -R6 ;  /* 0x80000006b7a27221 */ /* 0x000fe40000010000 */
[----:B------:R-:W-:Y:S02]  /*2bf0*/  FADD.FTZ R192, R192, -R31 ;  /* 0x8000001fc0c07221 */ /* 0x000fe40000010000 */
[----:B------:R-:W-:Y:S02]  /*2c00*/  FADD.FTZ R164, R185, -R8 ;  /* 0x80000008b9a47221 */ /* 0x000fe40000010000 */
        /* <DEDUP_REMOVED lines=28> */
[----:B------:R-:W-:Y:S01]  /*2dd0*/  STG.E.64 [R10.64], R20 ;  /* 0x000000140a007986 */ /* 0x000fe2000c101b04 */
        /* <DEDUP_REMOVED lines=13> */
[----:B------:R-:W-:Y:S01]  /*2eb0*/  STG.E.64 [R26.64], R4 ;  /* 0x000000041a007986 */ /* 0x000fe2000c101b04 */
        /* <DEDUP_REMOVED lines=11> */
[----:B------:R-:W-:Y:S01]  /*2f70*/  FADD.FTZ R208, R208, -R167 ;  /* 0x800000a7d0d07221 */ /* 0x000fe20000010000 */
[----:B0-----:R-:W-:Y:S01]  /*2f80*/  SEL R29, RZ, 0x1, P1 ;  /* 0x00000001ff1d7807 */ /* 0x001fe20000800000 */
[----:B------:R-:W-:-:S02]  /*2f90*/  FADD.FTZ R174, R203, -R174 ;  /* 0x800000aecbae7221 */ /* 0x000fc40000010000 */
[----:B------:R-:W-:Y:S02]  /*2fa0*/  FADD.FTZ R212, R212, -R175 ;  /* 0x800000afd4d47221 */ /* 0x000fe40000010000 */
[----:B------:R-:W-:Y:S02]  /*2fb0*/  FADD.FTZ R178, R201, -R178 ;  /* 0x800000b2c9b27221 */ /* 0x000fe40000010000 */
[C---:B------:R-:W-:Y:S02]  /*2fc0*/  FMUL.FTZ R11, R155.reuse, R176 ;  /* 0x000000b09b0b7220 */ /* 0x040fe40000410000 */
        /* <DEDUP_REMOVED lines=9> */
[----:B-1----:R-:W-:-:S04]  /*3060*/  IMAD.WIDE.U32 R8, R157, R161, c[0x0][0x1d0] ;  /* 0x000074009d087625 */ /* 0x002fc800078e00a1 */
        /* <DEDUP_REMOVED lines=11> */
.L_x_2581:
        /* <DEDUP_REMOVED lines=31> */
.L_x_2578:
[----:B------:R-:W0:Y:S01]  /*3310*/  S2UR UR6, SR_CTAID.X ;  /* 0x00000000000679c3 */ /* 0x000e220000002500 */
[C---:B------:R-:W-:Y:S01]  /*3320*/  LOP3.LUT R0, R154.reuse, 0x7f, RZ, 0xc0, !PT ;  /* 0x0000007f9a007812 */ /* 0x040fe200078ec0ff */
[----:B------:R-:W-:Y:S01]  /*3330*/  HFMA2.MMA R19, -RZ, RZ, 0, 4.76837158203125e-07 ;  /* 0x00000008ff137435 */ /* 0x000fe200000001ff */
[----:B0-----:R-:W-:-:S05]  /*3340*/  LEA.HI R3, R154, UR6, RZ, 0x19 ;  /* 0x000000069a037c11 */ /* 0x001fca000f8fc8ff */
[----:B------:R-:W-:-:S04]  /*3350*/  IMAD R0, R3, 0x780, R0 ;  /* 0x0000078003007824 */ /* 0x000fc800078e0200 */
        /* <DEDUP_REMOVED lines=10> */
[----:B------:R-:W-:Y:S01]  /*3400*/  IMAD.WIDE.U32 R10, R12, R19, c[0x0][0x1c0] ;  /* 0x000070000c0a7625 */ /* 0x000fe200078e0013 */
[----:B------:R3:W-:Y:S01]  /*3410*/  STG.E.64 [R8.64], R64 ;  /* 0x0000004008007986 */ /* 0x0007e2000c101b04 */
[----:B0-----:R-:W-:-:S02]  /*3420*/  IADD3 R16, R0, 0x200, RZ ;  /* 0x0000020000107810 */ /* 0x001fc40007ffe0ff */
[-C--:B------:R-:W-:Y:S01]  /*3430*/  IMAD.WIDE.U32 R12, R12, R19.reuse, c[0x0][0x1c8] ;  /* 0x000072000c0c7625 */ /* 0x080fe200078e0013 */
[----:B------:R-:W-:Y:S01]  /*3440*/  IADD3 R17, R0, 0x280, RZ ;  /* 0x0000028000117810 */ /* 0x000fe20007ffe0ff */
[----:B------:R0:W-:Y:S02]  /*3450*/  STG.E.64 [R10.64], R96 ;  /* 0x000000600a007986 */ /* 0x0001e4000c101b04 */
[CC--:B------:R-:W-:Y:S02]  /*3460*/  IMAD.WIDE.U32 R14, R18.reuse, R19.reuse, c[0x0][0x1c0] ;  /* 0x00007000120e7625 */ /* 0x0c0fe400078e0013 */
[----:B------:R4:W-:Y:S02]  /*3470*/  STG.E.64 [R12.64], R66 ;  /* 0x000000420c007986 */ /* 0x0009e4000c101b04 */
[-C--:B------:R-:W-:Y:S02]  /*3480*/  IMAD.WIDE.U32 R2, R18, R19.reuse, c[0x0][0x1c8] ;  /* 0x0000720012027625 */ /* 0x080fe400078e0013 */
[----:B------:R-:W-:Y:S02]  /*3490*/  STG.E.64 [R14.64], R98 ;  /* 0x000000620e007986 */ /* 0x000fe4000c101b04 */
[----:B-1----:R-:W-:-:S02]  /*34a0*/  IMAD.WIDE.U32 R4, R16, R19, c[0x0][0x1c0] ;  /* 0x0000700010047625 */ /* 0x002fc400078e0013 */
[----:B------:R1:W-:Y:S02]  /*34b0*/  STG.E.64 [R2.64], R68 ;  /* 0x0000004402007986 */ /* 0x0003e4000c101b04 */
[-C--:B--2---:R-:W-:Y:S01]  /*34c0*/  IMAD.WIDE.U32 R6, R16, R19.reuse, c[0x0][0x1c8] ;  /* 0x0000720010067625 */ /* 0x084fe200078e0013 */
[C---:B------:R-:W-:Y:S01]  /*34d0*/  IADD3 R16, R0.reuse, 0x300, RZ ;  /* 0x0000030000107810 */ /* 0x040fe20007ffe0ff */
[----:B------:R2:W-:Y:S02]  /*34e0*/  STG.E.64 [R4.64], R100 ;  /* 0x0000006404007986 */ /* 0x0005e4000c101b04 */
[CC--:B---3--:R-:W-:Y:S02]  /*34f0*/  IMAD.WIDE.U32 R8, R17.reuse, R19.reuse, c[0x0][0x1c0] ;  /* 0x0000700011087625 */ /* 0x0c8fe400078e0013 */
[----:B------:R3:W-:Y:S02]  /*3500*/  STG.E.64 [R6.64], R70 ;  /* 0x0000004606007986 */ /* 0x0007e4000c101b04 */
[-C--:B0-----:R-:W-:Y:S01]  /*3510*/  IMAD.WIDE.U32 R10, R17, R19.reuse, c[0x0][0x1c8] ;  /* 0x00007200110a7625 */ /* 0x081fe200078e0013 */
[----:B------:R-:W-:Y:S01]  /*3520*/  IADD3 R17, R0, 0x380, RZ ;  /* 0x0000038000117810 */ /* 0x000fe20007ffe0ff */
[----:B------:R0:W-:Y:S02]  /*3530*/  STG.E.64 [R8.64], R102 ;  /* 0x0000006608007986 */ /* 0x0001e4000c101b04 */
[----:B----4-:R-:W-:-:S02]  /*3540*/  IMAD.WIDE.U32 R12, R16, R19, c[0x0][0x1c0] ;  /* 0x00007000100c7625 */ /* 0x010fc400078e0013 */
[----:B------:R4:W-:Y:S02]  /*3550*/  STG.E.64 [R10.64], R72 ;  /* 0x000000480a007986 */ /* 0x0009e4000c101b04 */
[-C--:B-1----:R-:W-:Y:S01]  /*3560*/  IMAD.WIDE.U32 R2, R16, R19.reuse, c[0x0][0x1c8] ;  /* 0x0000720010027625 */ /* 0x082fe200078e0013 */
[C---:B------:R-:W-:Y:S01]  /*3570*/  IADD3 R16, R0.reuse, 0x400, RZ ;  /* 0x0000040000107810 */ /* 0x040fe20007ffe0ff */
[----:B------:R1:W-:Y:S02]  /*3580*/  STG.E.64 [R12.64], R104 ;  /* 0x000000680c007986 */ /* 0x0003e4000c101b04 */
[CC--:B------:R-:W-:Y:S02]  /*3590*/  IMAD.WIDE.U32 R14, R17.reuse, R19.reuse, c[0x0][0x1c0] ;  /* 0x00007000110e7625 */ /* 0x0c0fe400078e0013 */
[----:B------:R1:W-:Y:S02]  /*35a0*/  STG.E.64 [R2.64], R74 ;  /* 0x0000004a02007986 */ /* 0x0003e4000c101b04 */
[-C--:B--2---:R-:W-:Y:S01]  /*35b0*/  IMAD.WIDE.U32 R4, R17, R19.reuse, c[0x0][0x1c8] ;  /* 0x0000720011047625 */ /* 0x084fe200078e0013 */
[----:B------:R-:W-:Y:S01]  /*35c0*/  IADD3 R17, R0, 0x480, RZ ;  /* 0x0000048000117810 */ /* 0x000fe20007ffe0ff */
[----:B------:R-:W-:Y:S02]  /*35d0*/  STG.E.64 [R14.64], R106 ;  /* 0x0000006a0e007986 */ /* 0x000fe4000c101b04 */
[----:B---3--:R-:W-:-:S02]  /*35e0*/  IMAD.WIDE.U32 R6, R16, R19, c[0x0][0x1c0] ;  /* 0x0000700010067625 */ /* 0x008fc400078e0013 */
[----:B------:R2:W-:Y:S02]  /*35f0*/  STG.E.64 [R4.64], R76 ;  /* 0x0000004c04007986 */ /* 0x0005e4000c101b04 */
[-C--:B0-----:R-:W-:Y:S01]  /*3600*/  IMAD.WIDE.U32 R8, R16, R19.reuse, c[0x0][0x1c8] ;  /* 0x0000720010087625 */ /* 0x081fe200078e0013 */
[C---:B------:R-:W-:Y:S01]  /*3610*/  IADD3 R16, R0.reuse, 0x500, RZ ;  /* 0x0000050000107810 */ /* 0x040fe20007ffe0ff */
[----:B------:R0:W-:Y:S02]  /*3620*/  STG.E.64 [R6.64], R108 ;  /* 0x0000006c06007986 */ /* 0x0001e4000c101b04 */
[CC--:B----4-:R-:W-:Y:S02]  /*3630*/  IMAD.WIDE.U32 R10, R17.reuse, R19.reuse, c[0x0][0x1c0] ;  /* 0x00007000110a7625 */ /* 0x0d0fe400078e0013 */
[----:B------:R3:W-:Y:S02]  /*3640*/  STG.E.64 [R8.64], R78 ;  /* 0x0000004e08007986 */ /* 0x0007e4000c101b04 */
[-C--:B-1----:R-:W-:Y:S01]  /*3650*/  IMAD.WIDE.U32 R12, R17, R19.reuse, c[0x0][0x1c8] ;  /* 0x00007200110c7625 */ /* 0x082fe200078e0013 */
[----:B------:R-:W-:Y:S01]  /*3660*/  IADD3 R17, R0, 0x580, RZ ;  /* 0x0000058000117810 */ /* 0x000fe20007ffe0ff */
[----:B------:R1:W-:Y:S02]  /*3670*/  STG.E.64 [R10.64], R110 ;  /* 0x0000006e0a007986 */ /* 0x0003e4000c101b04 */
[----:B------:R-:W-:-:S02]  /*3680*/  IMAD.WIDE.U32 R2, R16, R19, c[0x0][0x1c0] ;  /* 0x0000700010027625 */ /* 0x000fc400078e0013 */
[----:B------:R4:W-:Y:S02]  /*3690*/  STG.E.64 [R12.64], R80 ;  /* 0x000000500c007986 */ /* 0x0009e4000c101b04 */
[-C--:B--2---:R-:W-:Y:S01]  /*36a0*/  IMAD.WIDE.U32 R4, R16, R19.reuse, c[0x0][0x1c8] ;  /* 0x0000720010047625 */ /* 0x084fe200078e0013 */
[C---:B------:R-:W-:Y:S01]  /*36b0*/  IADD3 R16, R0.reuse, 0x600, RZ ;  /* 0x0000060000107810 */ /* 0x040fe20007ffe0ff */
[----:B------:R2:W-:Y:S02]  /*36c0*/  STG.E.64 [R2.64], R112 ;  /* 0x0000007002007986 */ /* 0x0005e4000c101b04 */
[CC--:B------:R-:W-:Y:S02]  /*36d0*/  IMAD.WIDE.U32 R14, R17.reuse, R19.reuse, c[0x0][0x1c0] ;  /* 0x00007000110e7625 */ /* 0x0c0fe400078e0013 */
[----:B------:R2:W-:Y:S02]  /*36e0*/  STG.E.64 [R4.64], R82 ;  /* 0x0000005204007986 */ /* 0x0005e4000c101b04 */
[-C--:B0-----:R-:W-:Y:S01]  /*36f0*/  IMAD.WIDE.U32 R6, R17, R19.reuse, c[0x0][0x1c8] ;  /* 0x0000720011067625 */ /* 0x081fe200078e0013 */
[C---:B------:R-:W-:Y:S01]  /*3700*/  IADD3 R17, R0.reuse, 0x680, RZ ;  /* 0x0000068000117810 */ /* 0x040fe20007ffe0ff */
[----:B------:R-:W-:Y:S01]  /*3710*/  STG.E.64 [R14.64], R114 ;  /* 0x000000720e007986 */ /* 0x000fe2000c101b04 */
[----:B------:R-:W-:Y:S01]  /*3720*/  IADD3 R0, R0, 0x700, RZ ;  /* 0x0000070000007810 */ /* 0x000fe20007ffe0ff */
[----:B---3--:R-:W-:-:S02]  /*3730*/  IMAD.WIDE.U32 R8, R16, R19, c[0x0][0x1c0] ;  /* 0x0000700010087625 */ /* 0x008fc400078e0013 */
[----:B------:R-:W-:Y:S02]  /*3740*/  STG.E.64 [R6.64], R84 ;  /* 0x0000005406007986 */ /* 0x000fe4000c101b04 */
[-C--:B-1----:R-:W-:Y:S02]  /*3750*/  IMAD.WIDE.U32 R10, R16, R19.reuse, c[0x0][0x1c8] ;  /* 0x00007200100a7625 */ /* 0x082fe400078e0013 */
[----:B------:R-:W-:Y:S02]  /*3760*/  STG.E.64 [R8.64], R116 ;  /* 0x0000007408007986 */ /* 0x000fe4000c101b04 */
[CC--:B----4-:R-:W-:Y:S02]  /*3770*/  IMAD.WIDE.U32 R12, R17.reuse, R19.reuse, c[0x0][0x1c0] ;  /* 0x00007000110c7625 */ /* 0x0d0fe400078e0013 */
[----:B------:R-:W-:Y:S02]  /*3780*/  STG.E.64 [R10.64], R86 ;  /* 0x000000560a007986 */ /* 0x000fe4000c101b04 */
[----:B--2---:R-:W-:-:S02]  /*3790*/  IMAD.WIDE.U32 R2, R17, R19, c[0x0][0x1c8] ;  /* 0x0000720011027625 */ /* 0x004fc400078e0013 */
[----:B------:R-:W-:Y:S02]  /*37a0*/  STG.E.64 [R12.64], R118 ;  /* 0x000000760c007986 */ /* 0x000fe4000c101b04 */
[CC--:B------:R-:W-:Y:S02]  /*37b0*/  IMAD.WIDE.U32 R16, R0.reuse, R19.reuse, c[0x0][0x1c0] ;  /* 0x0000700000107625 */ /* 0x0c0fe400078e0013 */
[----:B------:R-:W-:Y:S02]  /*37c0*/  STG.E.64 [R2.64], R88 ;  /* 0x0000005802007986 */ /* 0x000fe4000c101b04 */
[----:B------:R-:W-:Y:S02]  /*37d0*/  IMAD.WIDE.U32 R4, R0, R19, c[0x0][0x1c8] ;  /* 0x0000720000047625 */ /* 0x000fe400078e0013 */
[----:B------:R-:W-:Y:S04]  /*37e0*/  STG.E.64 [R16.64], R120 ;  /* 0x0000007810007986 */ /* 0x000fe8000c101b04 */
[----:B------:R-:W-:Y:S01]  /*37f0*/  STG.E.64 [R4.64], R90 ;  /* 0x0000005a04007986 */ /* 0x000fe2000c101b04 */
[----:B------:R-:W-:Y:S05]  /*3800*/  EXIT ;  /* 0x000000000000794d */ /* 0x000fea0003800000 */
.L_x_2579:
[----:B------:R-:W-:Y:S01]  /*3810*/  HFMA2.MMA R7, -RZ, RZ, 0, 9.5367431640625e-07 ;  /* 0x00000010ff077435 */ /* 0x000fe200000001ff */
[----:B------:R-:W-:-:S02]  /*3820*/  MOV R6, R9 ;  /* 0x0000000900067202 */ /* 0x000fc40000000f00 */
[----:B------:R-:W-:Y:S02]  /*3830*/  MOV R10, 0x1f ;  /* 0x0000001f000a7802 */ /* 0x000fe40000000f00 */
[----:B------:R-:W-:Y:S02]  /*3840*/  MOV R207, 0xffffffff ;  /* 0xffffffff00cf7802 */ /* 0x000fe40000000f00 */
[----:B------:R-:W-:Y:S02]  /*3850*/  MOV R2, 0x3870 ;  /* 0x0000387000027802 */ /* 0x000fe40000000f00 */
[----:B------:R-:W-:Y:S05]  /*3860*/  CALL.REL.NOINC `($__internal_191_$__cuda_sm70_shflsync_down_p) ;  /* 0x0000045000007944 */ /* 0x000fea0003c00000 */
[----:B-1----:R-:W-:Y:S01]  /*3870*/  MOV R4, R10 ;  /* 0x0000000a00047202 */ /* 0x002fe20000000f00 */
[----:B0-----:R-:W-:Y:S05]  /*3880*/  BRA `(.L_x_2583) ;  /* 0xffffee5000007947 */ /* 0x001fea000383ffff */
.L_x_2580:
[----:B------:R-:W-:Y:S01]  /*3890*/  HFMA2.MMA R7, -RZ, RZ, 0, 9.5367431640625e-07 ;  /* 0x00000010ff077435 */ /* 0x000fe200000001ff */
[----:B------:R-:W-:Y:S02]  /*38a0*/  MOV R6, R11 ;  /* 0x0000000b00067202 */ /* 0x000fe40000000f00 */
[----:B------:R-:W-:Y:S02]  /*38b0*/  MOV R10, 0x1f ;  /* 0x0000001f000a7802 */ /* 0x000fe40000000f00 */
[----:B------:R-:W-:-:S02]  /*38c0*/  MOV R207, 0xffffffff ;  /* 0xffffffff00cf7802 */ /* 0x000fc40000000f00 */
[----:B------:R-:W-:Y:S02]  /*38d0*/  MOV R2, 0x38f0 ;  /* 0x000038f000027802 */ /* 0x000fe40000000f00 */
[----:B01----:R-:W-:Y:S05]  /*38e0*/  CALL.REL.NOINC `($__internal_191_$__cuda_sm70_shflsync_down_p) ;  /* 0x000003d000007944 */ /* 0x003fea0003c00000 */
[----:B------:R-:W-:Y:S01]  /*38f0*/  FADD.FTZ R9, R9, R4 ;  /* 0x0000000409097221 */ /* 0x000fe20000010000 */
[----:B0-----:R-:W-:Y:S01]  /*3900*/  HFMA2.MMA R7, -RZ, RZ, 0, 4.76837158203125e-07 ;  /* 0x00000008ff077435 */ /* 0x001fe200000001ff */
[----:B-1----:R-:W-:Y:S01]  /*3910*/  FADD.FTZ R11, R11, R10 ;  /* 0x0000000a0b0b7221 */ /* 0x002fe20000010000 */
[----:B------:R-:W-:Y:S02]  /*3920*/  MOV R10, 0x1f ;  /* 0x0000001f000a7802 */ /* 0x000fe40000000f00 */
[----:B------:R-:W-:Y:S02]  /*3930*/  MOV R207, 0xffffffff ;  /* 0xffffffff00cf7802 */ /* 0x000fe40000000f00 */
[----:B------:R-:W-:Y:S02]  /*3940*/  MOV R6, R9 ;  /* 0x0000000900067202 */ /* 0x000fe40000000f00 */
[----:B------:R-:W-:Y:S02]  /*3950*/  MOV R2, 0x3970 ;  /* 0x0000397000027802 */ /* 0x000fe40000000f00 */
[----:B------:R-:W-:Y:S05]  /*3960*/  CALL.REL.NOINC `($__internal_191_$__cuda_sm70_shflsync_down_p) ;  /* 0x0000035000007944 */ /* 0x000fea0003c00000 */
[----:B0-----:R-:W-:Y:S01]  /*3970*/  HFMA2.MMA R7, -RZ, RZ, 0, 4.76837158203125e-07 ;  /* 0x00000008ff077435 */ /* 0x001fe200000001ff */
[----:B-1----:R-:W-:-:S02]  /*3980*/  MOV R4, R10 ;  /* 0x0000000a00047202 */ /* 0x002fc40000000f00 */
[----:B------:R-:W-:Y:S02]  /*3990*/  MOV R6, R11 ;  /* 0x0000000b00067202 */ /* 0x000fe40000000f00 */
[----:B------:R-:W-:Y:S02]  /*39a0*/  MOV R10, 0x1f ;  /* 0x0000001f000a7802 */ /* 0x000fe40000000f00 */
[----:B------:R-:W-:Y:S02]  /*39b0*/  MOV R207, 0xffffffff ;  /* 0xffffffff00cf7802 */ /* 0x000fe40000000f00 */
[----:B------:R-:W-:Y:S02]  /*39c0*/  MOV R2, 0x39e0 ;  /* 0x000039e000027802 */ /* 0x000fe40000000f00 */
[----:B------:R-:W-:Y:S05]  /*39d0*/  CALL.REL.NOINC `($__internal_191_$__cuda_sm70_shflsync_down_p) ;  /* 0x000002e000007944 */ /* 0x000fea0003c00000 */
[----:B------:R-:W-:Y:S01]  /*39e0*/  FADD.FTZ R9, R4, R9 ;  /* 0x0000000904097221 */ /* 0x000fe20000010000 */
[----:B0-----:R-:W-:Y:S01]  /*39f0*/  HFMA2.MMA R7, -RZ, RZ, 0, 2.384185791015625e-07 ;  /* 0x00000004ff077435 */ /* 0x001fe200000001ff */
[----:B-1----:R-:W-:Y:S01]  /*3a00*/  FADD.FTZ R11, R11, R10 ;  /* 0x0000000a0b0b7221 */ /* 0x002fe20000010000 */
[----:B------:R-:W-:Y:S02]  /*3a10*/  MOV R10, 0x1f ;  /* 0x0000001f000a7802 */ /* 0x000fe40000000f00 */
[----:B------:R-:W-:-:S02]  /*3a20*/  MOV R207, 0xffffffff ;  /* 0xffffffff00cf7802 */ /* 0x000fc40000000f00 */
[----:B------:R-:W-:Y:S02]  /*3a30*/  MOV R6, R9 ;  /* 0x0000000900067202 */ /* 0x000fe40000000f00 */
[----:B------:R-:W-:Y:S02]  /*3a40*/  MOV R2, 0x3a60 ;  /* 0x00003a6000027802 */ /* 0x000fe40000000f00 */
[----:B------:R-:W-:Y:S05]  /*3a50*/  CALL.REL.NOINC `($__internal_191_$__cuda_sm70_shflsync_down_p) ;  /* 0x0000026000007944 */ /* 0x000fea0003c00000 */
[----:B0-----:R-:W-:Y:S01]  /*3a60*/  HFMA2.MMA R7, -RZ, RZ, 0, 2.384185791015625e-07 ;  /* 0x00000004ff077435 */ /* 0x001fe200000001ff */
[----:B-1----:R-:W-:Y:S02]  /*3a70*/  MOV R4, R10 ;  /* 0x0000000a00047202 */ /* 0x002fe40000000f00 */
[----:B------:R-:W-:Y:S02]  /*3a80*/  MOV R6, R11 ;  /* 0x0000000b00067202 */ /* 0x000fe40000000f00 */
[----:B------:R-:W-:Y:S02]  /*3a90*/  MOV R10, 0x1f ;  /* 0x0000001f000a7802 */ /* 0x000fe40000000f00 */
[----:B------:R-:W-:Y:S02]  /*3aa0*/  MOV R207, 0xffffffff ;  /* 0xffffffff00cf7802 */ /* 0x000fe40000000f00 */
[----:B------:R-:W-:-:S02]  /*3ab0*/  MOV R2, 0x3ad0 ;  /* 0x00003ad000027802 */ /* 0x000fc40000000f00 */
[----:B------:R-:W-:Y:S05]  /*3ac0*/  CALL.REL.NOINC `($__internal_191_$__cuda_sm70_shflsync_down_p) ;  /* 0x000001f000007944 */ /* 0x000fea0003c00000 */
[----:B------:R-:W-:Y:S01]  /*3ad0*/  FADD.FTZ R9, R4, R9 ;  /* 0x0000000904097221 */ /* 0x000fe20000010000 */
[----:B0-----:R-:W-:Y:S01]  /*3ae0*/  HFMA2.MMA R7, -RZ, RZ, 0, 1.1920928955078125e-07 ;  /* 0x00000002ff077435 */ /* 0x001fe200000001ff */
[----:B-1----:R-:W-:Y:S01]  /*3af0*/  FADD.FTZ R11, R11, R10 ;  /* 0x0000000a0b0b7221 */ /* 0x002fe20000010000 */
[----:B------:R-:W-:-:S02]  /*3b00*/  MOV R10, 0x1f ;  /* 0x0000001f000a7802 */ /* 0x000fc40000000f00 */
[----:B------:R-:W-:Y:S02]  /*3b10*/  MOV R207, 0xffffffff ;  /* 0xffffffff00cf7802 */ /* 0x000fe40000000f00 */
[----:B------:R-:W-:Y:S02]  /*3b20*/  MOV R6, R9 ;  /* 0x0000000900067202 */ /* 0x000fe40000000f00 */
[----:B------:R-:W-:Y:S02]  /*3b30*/  MOV R2, 0x3b50 ;  /* 0x00003b5000027802 */ /* 0x000fe40000000f00 */
[----:B------:R-:W-:Y:S05]  /*3b40*/  CALL.REL.NOINC `($__internal_191_$__cuda_sm70_shflsync_down_p) ;  /* 0x0000017000007944 */ /* 0x000fea0003c00000 */
[----:B0-----:R-:W-:Y:S01]  /*3b50*/  HFMA2.MMA R7, -RZ, RZ, 0, 1.1920928955078125e-07 ;  /* 0x00000002ff077435 */ /* 0x001fe200000001ff */
[----:B-1----:R-:W-:Y:S02]  /*3b60*/  MOV R4, R10 ;  /* 0x0000000a00047202 */ /* 0x002fe40000000f00 */
[----:B------:R-:W-:Y:S02]  /*3b70*/  MOV R6, R11 ;  /* 0x0000000b00067202 */ /* 0x000fe40000000f00 */
[----:B------:R-:W-:Y:S02]  /*3b80*/  MOV R10, 0x1f ;  /* 0x0000001f000a7802 */ /* 0x000fe40000000f00 */
[----:B------:R-:W-:-:S02]  /*3b90*/  MOV R207, 0xffffffff ;  /* 0xffffffff00cf7802 */ /* 0x000fc40000000f00 */
[----:B------:R-:W-:Y:S02]  /*3ba0*/  MOV R2, 0x3bc0 ;  /* 0x00003bc000027802 */ /* 0x000fe40000000f00 */
[----:B------:R-:W-:Y:S05]  /*3bb0*/  CALL.REL.NOINC `($__internal_191_$__cuda_sm70_shflsync_down_p) ;  /* 0x0000010000007944 */ /* 0x000fea0003c00000 */
[----:B------:R-:W-:Y:S01]  /*3bc0*/  FADD.FTZ R9, R4, R9 ;  /* 0x0000000904097221 */ /* 0x000fe20000010000 */
[----:B0-----:R-:W-:Y:S01]  /*3bd0*/  HFMA2.MMA R7, -RZ, RZ, 0, 5.9604644775390625e-08 ;  /* 0x00000001ff077435 */ /* 0x001fe200000001ff */
[----:B-1----:R-:W-:Y:S01]  /*3be0*/  FADD.FTZ R11, R11, R10 ;  /* 0x0000000a0b0b7221 */ /* 0x002fe20000010000 */
[----:B------:R-:W-:Y:S02]  /*3bf0*/  MOV R10, 0x1f ;  /* 0x0000001f000a7802 */ /* 0x000fe40000000f00 */
[----:B------:R-:W-:Y:S02]  /*3c00*/  MOV R207, 0xffffffff ;  /* 0xffffffff00cf7802 */ /* 0x000fe40000000f00 */
[----:B------:R-:W-:Y:S02]  /*3c10*/  MOV R6, R9 ;  /* 0x0000000900067202 */ /* 0x000fe40000000f00 */
[----:B------:R-:W-:Y:S02]  /*3c20*/  MOV R2, 0x3c40 ;  /* 0x00003c4000027802 */ /* 0x000fe40000000f00 */
[----:B------:R-:W-:Y:S05]  /*3c30*/  CALL.REL.NOINC `($__internal_191_$__cuda_sm70_shflsync_down_p) ;  /* 0x0000008000007944 */ /* 0x000fea0003c00000 */
[----:B0-----:R-:W-:Y:S01]  /*3c40*/  HFMA2.MMA R7, -RZ, RZ, 0, 5.9604644775390625e-08 ;  /* 0x00000001ff077435 */ /* 0x001fe200000001ff */
[----:B-1----:R-:W-:-:S02]  /*3c50*/  MOV R8, R10 ;  /* 0x0000000a00087202 */ /* 0x002fc40000000f00 */
[----:B------:R-:W-:Y:S02]  /*3c60*/  MOV R6, R11 ;  /* 0x0000000b00067202 */ /* 0x000fe40000000f00 */
[----:B------:R-:W-:Y:S02]  /*3c70*/  MOV R10, 0x1f ;  /* 0x0000001f000a7802 */ /* 0x000fe40000000f00 */
[----:B------:R-:W-:Y:S02]  /*3c80*/  MOV R207, 0xffffffff ;  /* 0xffffffff00cf7802 */ /* 0x000fe40000000f00 */
[----:B------:R-:W-:Y:S02]  /*3c90*/  MOV R2, 0x3cb0 ;  /* 0x00003cb000027802 */ /* 0x000fe40000000f00 */
[----:B------:R-:W-:Y:S05]  /*3ca0*/  CALL.REL.NOINC `($__internal_191_$__cuda_sm70_shflsync_down_p) ;  /* 0x0000001000007944 */ /* 0x000fea0003c00000 */
[----:B01----:R-:W-:Y:S05]  /*3cb0*/  BRA `(.L_x_2584) ;  /* 0xffffeb4000007947 */ /* 0x003fea000383ffff */
        .weak           $__internal_191_$__cuda_sm70_shflsync_down_p
        .type           $__internal_191_$__cuda_sm70_shflsync_down_p,@function
        .size           $__internal_191_$__cuda_sm70_shflsync_down_p,(.L_x_3598 - $__internal_191_$__cuda_sm70_shflsync_down_p)
$__internal_191_$__cuda_sm70_shflsync_down_p:
[----:B------:R-:W-:Y:S01]  /*3cc0*/  HFMA2.MMA R3, -RZ, RZ, 0, 0 ;  /* 0x00000000ff037435 */ /* 0x000fe200000001ff */
[----:B------:R-:W-:Y:S04]  /*3cd0*/  WARPSYNC R207 ;  /* 0x000000cf00007348 */ /* 0x000fe80003800000 */
[----:B------:R0:W1:Y:S01]  /*3ce0*/  SHFL.DOWN PT, R10, R6, R7, R10 ;  /* 0x08000007060a7389 */ /* 0x00006200000e000a */
[----:B------:R-:W-:Y:S05]  /*3cf0*/  RET.REL.NODEC R2 `(_ZN10layer_norm13ln_bwd_kernelINS_13Kernel_traitsI13__nv_bfloat16fS2_fjLj3840ELj1ELj1ELj4ELj8ENS_18Kernel_traits_baseILj3840ES2_fS2_fjLj128EEEEEEEvNS_9BwdParamsE) ;  /* 0xffffc30002007950 */ /* 0x000fea0003c3ffff */
.L_x_2585:
        /* <DEDUP_REMOVED lines=16> */
.L_x_3598:


//--------------------- .text._ZN10layer_norm22ln_bwd_finalize_kernelINS_22Kernel_traits_finalizeILj3840E13__nv_bfloat16S2_S2_fjLj1024ELj4ENS_18Kernel_traits_baseILj3840ES2_S2_S2_fjLj1024EEEEEEEvNS_9BwdParamsE --------------------------
	.section	.text._ZN10layer_norm22ln_bwd_finalize_kernelINS_22Kernel_traits_finalizeILj3840E13__nv_bfloat16S2_S2_fjLj1024ELj4ENS_18Kernel_traits_baseILj3840ES2_S2_S2_fjLj1024EEEEEEEvNS_9BwdParamsE,"ax",@progbits
	.sectioninfo	@"SHI_REGISTERS=32"
	.align	128
        .global         _ZN10layer_norm22ln_bwd_finalize_kernelINS_22Kernel_traits_finalizeILj3840E13__nv_bfloat16S2_S2_fjLj1024ELj4ENS_18Kernel_traits_baseILj3840ES2_S2_S2_fjLj1024EEEEEEEvNS_9BwdParamsE
        .type           _ZN10layer_norm22ln_bwd_finalize_kernelINS_22Kernel_traits_finalizeILj3840E13__nv_bfloat16S2_S2_fjLj1024ELj4ENS_18Kernel_traits_baseILj3840ES2_S2_S2_fjLj1024EEEEEEEvNS_9BwdParamsE,@function
        .size           _ZN10layer_norm22ln_bwd_finalize_kernelINS_22Kernel_traits_finalizeILj3840E13__nv_bfloat16S2_S2_fjLj1024ELj4ENS_18Kernel_traits_baseILj3840ES2_S2_S2_fjLj1024EEEEEEEvNS_9BwdParamsE,(.L_x_3599 - _ZN10layer_norm22ln_bwd_finalize_kernelINS_22Kernel_traits_finalizeILj3840E13__nv_bfloat16S2_S2_fjLj1024ELj4ENS_18Kernel_traits_baseILj3840ES2_S2_S2_fjLj1024EEEEEEEvNS_9BwdParamsE)
        .other          _ZN10layer_norm22ln_bwd_finalize_kernelINS_22Kernel_traits_finalizeILj3840E13__nv_bfloat16S2_S2_fjLj1024ELj4ENS_18Kernel_traits_baseILj3840ES2_S2_S2_fjLj1024EEEEEEEvNS_9BwdParamsE,@"STO_CUDA_ENTRY STV_DEFAULT"
_ZN10layer_norm22ln_bwd_finalize_kernelINS_22Kernel_traits_finalizeILj3840E13__nv_bfloat16S2_S2_fjLj1024ELj4ENS_18Kernel_traits_baseILj3840ES2_S2_S2_fjLj1024EEEEEEEvNS_9BwdParamsE:
.text._ZN10layer_norm22ln_bwd_finalize_kernelINS_22Kernel_traits_finalizeILj3840E13__nv_bfloat16S2_S2_fjLj1024ELj4ENS_18Kernel_traits_baseILj3840ES2_S2_S2_fjLj1024EEEEEEEvNS_9BwdParamsE:
        /* <DEDUP_REMOVED lines=19> */
.L_x_2598:
        /* <DEDUP_REMOVED lines=27> */
.L_x_2590:
        /* <DEDUP_REMOVED lines=32> */
.L_x_2589:
[----:B------:R-:W-:Y:S05]  /*04e0*/  BSYNC B1 ;  /* 0x0000000000017941 */ /* 0x000fea0003800000 */
.L_x_2588:
        /* <DEDUP_REMOVED lines=22> */
.L_x_2592:
[----:B------:R-:W-:Y:S05]  /*0650*/  BSYNC B1 ;  /* 0x0000000000017941 */ /* 0x000fea0003800000 */
.L_x_2591:
        /* <DEDUP_REMOVED lines=10> */
.L_x_2587:
[----:B------:R-:W-:Y:S05]  /*0700*/  BSYNC B0 ;  /* 0x0000000000007941 */ /* 0x000fea0003800000 */
.L_x_2586:
        /* <DEDUP_REMOVED lines=11> */
.L_x_2599:
        /* <DEDUP_REMOVED lines=18> */
.L_x_2600:
[----:B------:R-:W-:Y:S01]  /*08e0*/  @!P1 SHF.R.U32.HI R2, RZ, 0x3, R0 ;  /* 0x00000003ff029819 */ /* 0x000fe20000011600 */
[----:B---3--:R-:W-:Y:S02]  /*08f0*/  FADD.FTZ R5, R5, R10 ;  /* 0x0000000a05057221 */ /* 0x008fe40000010000 */
[----:B--2---:R-:W-:Y:S01]  /*0900*/  FADD.FTZ R7, R7, R4 ;  /* 0x0000000407077221 */ /* 0x004fe20000010000 */
[----:B------:R-:W-:-:S05]  /*0910*/  @!P1 LOP3.LUT R2, R2, 0x1ffffffc, RZ, 0xc0, !PT ;  /* 0x1ffffffc02029812 */ /* 0x000fca00078ec0ff */
[----:B------:R2:W-:Y:S04]  /*0920*/  @!P1 STS [R2+0x2000], R5 ;  /* 0x0020000502009388 */ /* 0x0005e80000000800 */
[----:B------:R2:W-:Y:S02]  /*0930*/  @!P1 STS [R2+0x2080], R7 ;  /* 0x0020800702009388 */ /* 0x0005e40000000800 */
.L_x_2593:
        /* <DEDUP_REMOVED lines=13> */
.L_x_2597:
[----:B------:R-:W-:Y:S05]  /*0a10*/  BSYNC B0 ;  /* 0x0000000000007941 */ /* 0x000fea0003800000 */
.L_x_2596:
[C---:B------:R-:W-:Y:S02]  /*0a20*/  ISETP.GT.U32.AND P1, PT, R18.reuse, -0xf01, PT ;  /* 0xfffff0ff1200780c */ /* 0x040fe40003f24070 */
[----:B------:R-:W-:Y:S02]  /*0a30*/  IADD3 R18, R18, 0xf00, RZ ;  /* 0x00000f0012127810 */ /* 0x000fe40007ffe0ff */
[----:B------:R-:W-:-:S09]  /*0a40*/  IADD3 R19, R19, 0x780, RZ ;  /* 0x0000078013137810 */ /* 0x000fd20007ffe0ff */
[----:B012---:R-:W-:Y:S05]  /*0a50*/  @P1 BRA `(.L_x_2598) ;  /* 0xfffff6d000001947 */ /* 0x007fea000383ffff */
[----:B------:R-:W-:Y:S05]  /*0a60*/  EXIT ;  /* 0x000000000000794d */ /* 0x000fea0003800000 */
.L_x_2594:
[----:B--2---:R-:W-:Y:S01]  /*0a70*/  IMAD.MOV.U32 R10, RZ, RZ, R4 ;  /* 0x000000ffff0a7224 */ /* 0x004fe200078e0004 */
[----:B------:R-:W-:Y:S01]  /*0a80*/  MOV R9, 0x1 ;  /* 0x0000000100097802 */ /* 0x000fe20000000f00 */
[----:B------:R-:W-:Y:S01]  /*0a90*/  IMAD.MOV.U32 R6, RZ, RZ, 0x1f ;  /* 0x0000001fff067424 */ /* 0x000fe200078e00ff */
[----:B------:R-:W-:Y:S02]  /*0aa0*/  MOV R11, 0xffffffff ;  /* 0xffffffff000b7802 */ /* 0x000fe40000000f00 */
[----:B------:R-:W-:Y:S02]  /*0ab0*/  MOV R2, 0xad0 ;  /* 0x00000ad000027802 */ /* 0x000fe40000000f00 */
[----:B01----:R-:W-:Y:S05]  /*0ac0*/  CALL.REL.NOINC `($__internal_192_$__cuda_sm70_shflsync_bfly_p) ;  /* 0x000003c000007944 */ /* 0x003fea0003c00000 */
[----:B-1----:R-:W-:Y:S01]  /*0ad0*/  IMAD.MOV.U32 R3, RZ, RZ, R6 ;  /* 0x000000ffff037224 */ /* 0x002fe200078e0006 */
[----:B0-----:R-:W-:Y:S05]  /*0ae0*/  BRA `(.L_x_2599) ;  /* 0xfffffcd000007947 */ /* 0x001fea000383ffff */
.L_x_2595:
[----:B------:R-:W-:Y:S01]  /*0af0*/  HFMA2.MMA R6, -RZ, RZ, 0, 1.847743988037109375e-06 ;  /* 0x0000001fff067435 */ /* 0x000fe200000001ff */
[----:B------:R-:W-:Y:S01]  /*0b00*/  MOV R10, R13 ;  /* 0x0000000d000a7202 */ /* 0x000fe20000000f00 */
[----:B------:R-:W-:Y:S01]  /*0b10*/  IMAD.MOV.U32 R9, RZ, RZ, 0x2 ;  /* 0x00000002ff097424 */ /* 0x000fe200078e00ff */
[----:B------:R-:W-:Y:S01]  /*0b20*/  MOV R2, 0xb50 ;  /* 0x00000b5000027802 */ /* 0x000fe20000000f00 */
[----:B------:R-:W-:-:S02]  /*0b30*/  IMAD.MOV.U32 R11, RZ, RZ, -0x1 ;  /* 0xffffffffff0b7424 */ /* 0x000fc400078e00ff */
[----:B012---:R-:W-:Y:S05]  /*0b40*/  CALL.REL.NOINC `($__internal_192_$__cuda_sm70_shflsync_bfly_p) ;  /* 0x0000034000007944 */ /* 0x007fea0003c00000 */
[----:B01----:R-:W-:Y:S01]  /*0b50*/  FADD.FTZ R10, R13, R6 ;  /* 0x000000060d0a7221 */ /* 0x003fe20000010000 */
[----:B------:R-:W-:Y:S01]  /*0b60*/  MOV R9, 0x4 ;  /* 0x0000000400097802 */ /* 0x000fe20000000f00 */
[----:B------:R-:W-:Y:S01]  /*0b70*/  IMAD.MOV.U32 R6, RZ, RZ, 0x1f ;  /* 0x0000001fff067424 */ /* 0x000fe200078e00ff */
[----:B------:R-:W-:-:S02]  /*0b80*/  MOV R11, 0xffffffff ;  /* 0xffffffff000b7802 */ /* 0x000fc40000000f00 */
[----:B------:R-:W-:Y:S02]  /*0b90*/  MOV R2, 0xbb0 ;  /* 0x00000bb000027802 */ /* 0x000fe40000000f00 */
[----:B------:R-:W-:Y:S05]  /*0ba0*/  CALL.REL.NOINC `($__internal_192_$__cuda_sm70_shflsync_bfly_p) ;  /* 0x000002e000007944 */ /* 0x000fea0003c00000 */
[----:B01----:R-:W-:Y:S01]  /*0bb0*/  FADD.FTZ R10, R10, R6 ;  /* 0x000000060a0a7221 */ /* 0x003fe20000010000 */
[----:B------:R-:W-:Y:S01]  /*0bc0*/  HFMA2.MMA R6, -RZ, RZ, 0, 1.847743988037109375e-06 ;  /* 0x0000001fff067435 */ /* 0x000fe200000001ff */
[----:B------:R-:W-:Y:S01]  /*0bd0*/  IMAD.MOV.U32 R9, RZ, RZ, 0x8 ;  /* 0x00000008ff097424 */ /* 0x000fe200078e00ff */
[----:B------:R-:W-:Y:S01]  /*0be0*/  MOV R2, 0xc10 ;  /* 0x00000c1000027802 */ /* 0x000fe20000000f00 */
[----:B------:R-:W-:-:S03]  /*0bf0*/  IMAD.MOV.U32 R11, RZ, RZ, -0x1 ;  /* 0xffffffffff0b7424 */ /* 0x000fc600078e00ff */
[----:B------:R-:W-:Y:S05]  /*0c00*/  CALL.REL.NOINC `($__internal_192_$__cuda_sm70_shflsync_bfly_p) ;  /* 0x0000028000007944 */ /* 0x000fea0003c00000 */
[----:B-1----:R-:W-:Y:S01]  /*0c10*/  FADD.FTZ R4, R10, R6 ;  /* 0x000000060a047221 */ /* 0x002fe20000010000 */
[----:B0-----:R-:W-:Y:S01]  /*0c20*/  MOV R9, 0x10 ;  /* 0x0000001000097802 */ /* 0x001fe20000000f00 */
[----:B------:R-:W-:Y:S01]  /*0c30*/  IMAD.MOV.U32 R6, RZ, RZ, 0x1f ;  /* 0x0000001fff067424 */ /* 0x000fe200078e00ff */
[----:B------:R-:W-:Y:S01]  /*0c40*/  MOV R11, 0xffffffff ;  /* 0xffffffff000b7802 */ /* 0x000fe20000000f00 */
[----:B------:R-:W-:Y:S01]  /*0c50*/  IMAD.MOV.U32 R10, RZ, RZ, R4 ;  /* 0x000000ffff0a7224 */ /* 0x000fe200078e0004 */
[----:B------:R-:W-:Y:S02]  /*0c60*/  MOV R2, 0xc80 ;  /* 0x00000c8000027802 */ /* 0x000fe40000000f00 */
[----:B------:R-:W-:Y:S05]  /*0c70*/  CALL.REL.NOINC `($__internal_192_$__cuda_sm70_shflsync_bfly_p) ;  /* 0x0000021000007944 */ /* 0x000fea0003c00000 */
[----:B0-----:R-:W-:Y:S01]  /*0c80*/  HFMA2.MMA R9, -RZ, RZ, 0, 5.9604644775390625e-08 ;  /* 0x00000001ff097435 */ /* 0x001fe200000001ff */
[----:B-1----:R-:W-:Y:S01]  /*0c90*/  MOV R7, R6 ;  /* 0x0000000600077202 */ /* 0x002fe20000000f00 */
[----:B------:R-:W-:Y:S01]  /*0ca0*/  IMAD.MOV.U32 R10, RZ, RZ, R5 ;  /* 0x000000ffff0a7224 */ /* 0x000fe200078e0005 */
[----:B------:R-:W-:Y:S01]  /*0cb0*/  MOV R6, 0x1f ;  /* 0x0000001f00067802 */ /* 0x000fe20000000f00 */
[----:B------:R-:W-:Y:S01]  /*0cc0*/  IMAD.MOV.U32 R11, RZ, RZ, -0x1 ;  /* 0xffffffffff0b7424 */ /* 0x000fe200078e00ff */
[----:B------:R-:W-:-:S02]  /*0cd0*/  MOV R2, 0xcf0 ;  /* 0x00000cf000027802 */ /* 0x000fc40000000f00 */
[----:B------:R-:W-:Y:S05]  /*0ce0*/  CALL.REL.NOINC `($__internal_192_$__cuda_sm70_shflsync_bfly_p) ;  /* 0x000001a000007944 */ /* 0x000fea0003c00000 */
[----:B0-----:R-:W-:Y:S01]  /*0cf0*/  HFMA2.MMA R9, -RZ, RZ, 0, 1.1920928955078125e-07 ;  /* 0x00000002ff097435 */ /* 0x001fe200000001ff */
[----:B-1----:R-:W-:Y:S01]  /*0d00*/  FADD.FTZ R10, R5, R6 ;  /* 0x00000006050a7221 */ /* 0x002fe20000010000 */
[----:B------:R-:W-:Y:S01]  /*0d10*/  MOV R6, 0x1f ;  /* 0x0000001f00067802 */ /* 0x000fe20000000f00 */
[----:B------:R-:W-:Y:S01]  /*0d20*/  IMAD.MOV.U32 R11, RZ, RZ, -0x1 ;  /* 0xffffffffff0b7424 */ /* 0x000fe200078e00ff */
[----:B------:R-:W-:-:S02]  /*0d30*/  MOV R2, 0xd50 ;  /* 0x00000d5000027802 */ /* 0x000fc40000000f00 */
[----:B------:R-:W-:Y:S05]  /*0d40*/  CALL.REL.NOINC `($__internal_192_$__cuda_sm70_shflsync_bfly_p) ;  /* 0x0000014000007944 */ /* 0x000fea0003c00000 */
[----:B0-----:R-:W-:Y:S01]  /*0d50*/  HFMA2.MMA R9, -RZ, RZ, 0, 2.384185791015625e-07 ;  /* 0x00000004ff097435 */ /* 0x001fe200000001ff */
[----:B-1----:R-:W-:Y:S01]  /*0d60*/  FADD.FTZ R10, R10, R6 ;  /* 0x000000060a0a7221 */ /* 0x002fe20000010000 */
[----:B------:R-:W-:Y:S01]  /*0d70*/  MOV R6, 0x1f ;  /* 0x0000001f00067802 */ /* 0x000fe20000000f00 */
[----:B------:R-:W-:Y:S01]  /*0d80*/  IMAD.MOV.U32 R11, RZ, RZ, -0x1 ;  /* 0xffffffffff0b7424 */ /* 0x000fe200078e00ff */
[----:B------:R-:W-:-:S02]  /*0d90*/  MOV R2, 0xdb0 ;  /* 0x00000db000027802 */ /* 0x000fc40000000f00 */
[----:B------:R-:W-:Y:S05]  /*0da0*/  CALL.REL.NOINC `($__internal_192_$__cuda_sm70_shflsync_bfly_p) ;  /* 0x000000e000007944 */ /* 0x000fea0003c00000 */
[----:B0-----:R-:W-:Y:S01]  /*0db0*/  HFMA2.MMA R9, -RZ, RZ, 0, 4.76837158203125e-07 ;  /* 0x00000008ff097435 */ /* 0x001fe200000001ff */
[----:B-1----:R-:W-:Y:S01]  /*0dc0*/  FADD.FTZ R10, R10, R6 ;  /* 0x000000060a0a7221 */ /* 0x002fe20000010000 */
[----:B------:R-:W-:Y:S01]  /*0dd0*/  MOV R6, 0x1f ;  /* 0x0000001f00067802 */ /* 0x000fe20000000f00 */
[----:B------:R-:W-:Y:S01]  /*0de0*/  IMAD.MOV.U32 R11, RZ, RZ, -0x1 ;  /* 0xffffffffff0b7424 */ /* 0x000fe200078e00ff */
[----:B------:R-:W-:-:S02]  /*0df0*/  MOV R2, 0xe10 ;  /* 0x00000e1000027802 */ /* 0x000fc40000000f00 */
[----:B------:R-:W-:Y:S05]  /*0e00*/  CALL.REL.NOINC `($__internal_192_$__cuda_sm70_shflsync_bfly_p) ;  /* 0x0000008000007944 */ /* 0x000fea0003c00000 */
[----:B0-----:R-:W-:Y:S01]  /*0e10*/  HFMA2.MMA R9, -RZ, RZ, 0, 9.5367431640625e-07 ;  /* 0x00000010ff097435 */ /* 0x001fe200000001ff */
[----:B-1----:R-:W-:Y:S01]  /*0e20*/  FADD.FTZ R10, R10, R6 ;  /* 0x000000060a0a7221 */ /* 0x002fe20000010000 */
[----:B------:R-:W-:Y:S01]  /*0e30*/  MOV R6, 0x1f ;  /* 0x0000001f00067802 */ /* 0x000fe20000000f00 */
[----:B------:R-:W-:Y:S01]  /*0e40*/  IMAD.MOV.U32 R11, RZ, RZ, -0x1 ;  /* 0xffffffffff0b7424 */ /* 0x000fe200078e00ff */
[----:B------:R-:W-:-:S02]  /*0e50*/  MOV R2, 0xe70 ;  /* 0x00000e7000027802 */ /* 0x000fc40000000f00 */
[----:B------:R-:W-:Y:S05]  /*0e60*/  CALL.REL.NOINC `($__internal_192_$__cuda_sm70_shflsync_bfly_p) ;  /* 0x0000002000007944 */ /* 0x000fea0003c00000 */
[----:B-1----:R-:W-:Y:S01]  /*0e70*/  MOV R5, R6 ;  /* 0x0000000600057202 */ /* 0x002fe20000000f00 */
[----:B0-----:R-:W-:Y:S05]  /*0e80*/  BRA `(.L_x_2600) ;  /* 0xfffffa5000007947 */ /* 0x001fea000383ffff */
        .weak           $__internal_192_$__cuda_sm70_shflsync_bfly_p
        .type           $__internal_192_$__cuda_sm70_shflsync_bfly_p,@function
        .size           $__internal_192_$__cuda_sm70_shflsync_bfly_p,(.L_x_3599 - $__internal_192_$__cuda_sm70_shflsync_bfly_p)
$__internal_192_$__cuda_sm70_shflsync_bfly_p:
[----:B------:R-:W-:Y:S01]  /*0e90*/  HFMA2.MMA R3, -RZ, RZ, 0, 0 ;  /* 0x00000000ff037435 */ /* 0x000fe200000001ff */
[----:B------:R-:W-:Y:S04]  /*0ea0*/  WARPSYNC R11 ;  /* 0x0000000b00007348 */ /* 0x000fe80003800000 */
[----:B------:R0:W1:Y:S01]  /*0eb0*/  SHFL.BFLY PT, R6, R10, R9, R6 ;  /* 0x0c0000090a067389 */ /* 0x00006200000e0006 */
[----:B------:R-:W-:Y:S05]  /*0ec0*/  RET.REL.NODEC R2 `(_ZN10layer_norm22ln_bwd_finalize_kernelINS_22Kernel_traits_finalizeILj3840E13__nv_bfloat16S2_S2_fjLj1024ELj4ENS_18Kernel_traits_baseILj3840ES2_S2_S2_fjLj1024EEEEEEEvNS_9BwdParamsE) ;  /* 0xfffff13002007950 */ /* 0x000fea0003c3ffff */
.L_x_2601:
        /* <DEDUP_REMOVED lines=11> */
.L_x_3599:


//--------------------- .text._ZN10layer_norm13ln_bwd_kernelINS_13Kernel_traitsI13__nv_bfloat16S2_S2_fjLj3840ELj1ELj1ELj4ELj4ENS_18Kernel_traits_baseILj3840ES2_S2_S2_fjLj128EEEEEEEvNS_9BwdParamsE --------------------------
	.section	.text._ZN10layer_norm13ln_bwd_kernelINS_13Kernel_traitsI13__nv_bfloat16S2_S2_fjLj3840ELj1ELj1ELj4ELj4ENS_18Kernel_traits_baseILj3840ES2_S2_S2_fjLj128EEEEEEEvNS_9BwdParamsE,"ax",@progbits
	.sectioninfo	@"SHI_REGISTERS=248"
	.align	128
        .global         _ZN10layer_norm13ln_bwd_kernelINS_13Kernel_traitsI13__nv_bfloat16S2_S2_fjLj3840ELj1ELj1ELj4ELj4ENS_18Kernel_traits_baseILj3840ES2_S2_S2_fjLj128EEEEEEEvNS_9BwdParamsE
        .type           _ZN10layer_norm13ln_bwd_kernelINS_13Kernel_traitsI13__nv_bfloat16S2_S2_fjLj3840ELj1ELj1ELj4ELj4ENS_18Kernel_traits_baseILj3840ES2_S2_S2_fjLj128EEEEEEEvNS_9BwdParamsE,@function
        .size           _ZN10layer_norm13ln_bwd_kernelINS_13Kernel_traitsI13__nv_bfloat16S2_S2_fjLj3840ELj1ELj1ELj4ELj4ENS_18Kernel_traits_baseILj3840ES2_S2_S2_fjLj128EEEEEEEvNS_9BwdParamsE,(.L_x_3600 - _ZN10layer_norm13ln_bwd_kernelINS_13Kernel_traitsI13__nv_bfloat16S2_S2_fjLj3840ELj1ELj1ELj4ELj4ENS_18Kernel_traits_baseILj3840ES2_S2_S2_fjLj128EEEEEEEvNS_9BwdParamsE)
        .other          _ZN10layer_norm13ln_bwd_kernelINS_13Kernel_traitsI13__nv_bfloat16S2_S2_fjLj3840ELj1ELj1ELj4ELj4ENS_18Kernel_traits_baseILj3840ES2_S2_S2_fjLj128EEEEEEEvNS_9BwdParamsE,@"STO_CUDA_ENTRY STV_DEFAULT"
_ZN10layer_norm13ln_bwd_kernelINS_13Kernel_traitsI13__nv_bfloat16S2_S2_fjLj3840ELj1ELj1ELj4ELj4ENS_18Kernel_traits_baseILj3840ES2_S2_S2_fjLj128EEEEEEEvNS_9BwdParamsE:
.text._ZN10layer_norm13ln_bwd_kernelINS_13Kernel_traitsI13__nv_bfloat16S2_S2_fjLj3840ELj1ELj1ELj4ELj4ENS_18Kernel_traits_baseILj3840ES2_S2_S2_fjLj128EEEEEEEvNS_9BwdParamsE:
        /* <DEDUP_REMOVED lines=76> */
[----:B------:R-:W-:Y:S01]  /*04c0*/  HFMA2.MMA R144, -RZ, RZ, 0, 5.9604644775390625e-08 ;  /* 0x00000001ff907435 */ /* 0x000fe200000001ff */
        /* <DEDUP_REMOVED lines=58> */
[----:B------:R-:W-:Y:S01]  /*0870*/  MOV R53, RZ ;  /* 0x000000ff00357202 */ /* 0x000fe20000000f00 */
[----:B------:R-:W-:Y:S01]  /*0880*/  CS2R R110, SRZ ;  /* 0x00000000006e7805 */ /* 0x000fe2000001ff00 */
[----:B--2---:R-:W-:-:S02]  /*0890*/  PRMT R113, RZ, 0x5410, R114 ;  /* 0x00005410ff717816 */ /* 0x004fc40000000072 */
[----:B------:R-:W-:Y:S02]  /*08a0*/  PRMT R114, RZ, 0x7610, R114 ;  /* 0x00007610ff727816 */ /* 0x000fe40000000072 */
[--C-:B---3--:R-:W-:Y:S02]  /*08b0*/  PRMT R115, RZ, 0x5410, R116.reuse ;  /* 0x00005410ff737816 */ /* 0x108fe40000000074 */
        /* <DEDUP_REMOVED lines=27> */
.L_x_2606:
[----:B------:R-:W-:Y:S01]  /*0a70*/  ULDC.64 UR4, c[0x0][0x178] ;  /* 0x00005e0000047ab9 */ /* 0x000fe20000000a00 */
[----:B------:R-:W-:Y:S01]  /*0a80*/  LOP3.LUT R3, R0, 0x7f, RZ, 0xc0, !PT ;  /* 0x0000007f00037812 */ /* 0x000fe200078ec0ff */
[----:B------:R-:W-:-:S02]  /*0a90*/  UISETP.NE.U32.AND UP0, UPT, URZ, UR4, UPT ;  /* 0x000000043f00728c */ /* 0x000fc4000bf05070 */
[----:B------:R-:W-:Y:S02]  /*0aa0*/  UMOV UR16, UR4 ;  /* 0x0000000400107c82 */ /* 0x000fe40008000000 */
[----:B------:R-:W-:Y:S01]  /*0ab0*/  UISETP.NE.AND.EX UP0, UPT, URZ, UR5, UPT, UP0 ;  /* 0x000000053f00728c */ /* 0x000fe2000bf05300 */
[----:B------:R-:W-:Y:S01]  /*0ac0*/  IMAD R18, R22, 0x780, R3 ;  /* 0x0000078016127824 */ /* 0x000fe200078e0203 */
[----:B------:R-:W-:Y:S02]  /*0ad0*/  UMOV UR17, UR5 ;  /* 0x0000000500117c82 */ /* 0x000fe40008000000 */
[----:B------:R-:W-:Y:S02]  /*0ae0*/  UMOV UR6, UR4 ;  /* 0x0000000400067c82 */ /* 0x000fe40008000000 */
[----:B------:R-:W-:Y:S01]  /*0af0*/  IADD3 R145, R18, 0x80, RZ ;  /* 0x0000008012917810 */ /* 0x000fe20007ffe0ff */
[----:B------:R-:W-:Y:S02]  /*0b00*/  UMOV UR7, UR5 ;  /* 0x0000000500077c82 */ /* 0x000fe40008000000 */
[----:B------:R-:W-:-:S02]  /*0b10*/  UMOV UR12, UR4 ;  /* 0x00000004000c7c82 */ /* 0x000fc40008000000 */
[----:B------:R-:W-:Y:S02]  /*0b20*/  @!UP0 ULDC.64 UR16, c[0x0][0x170] ;  /* 0x00005c0000108ab9 */ /* 0x000fe40000000a00 */
[----:B------:R-:W-:Y:S01]  /*0b30*/  MOV R4, UR16 ;  /* 0x0000001000047c02 */ /* 0x000fe20008000f00 */
[----:B------:R-:W-:Y:S01]  /*0b40*/  @!UP0 ULDC.64 UR6, c[0x0][0x170] ;  /* 0x00005c0000068ab9 */ /* 0x000fe20000000a00 */
[----:B------:R-:W-:Y:S01]  /*0b50*/  MOV R5, UR17 ;  /* 0x0000001100057c02 */ /* 0x000fe20008000f00 */
[----:B------:R-:W-:Y:S01]  /*0b60*/  UMOV UR13, UR5 ;  /* 0x00000005000d7c82 */ /* 0x000fe20008000000 */
[C---:B------:R-:W-:Y:S01]  /*0b70*/  LEA R20, P0, R18.reuse, UR6, 0x2 ;  /* 0x0000000612147c11 */ /* 0x040fe2000f8010ff */
[----:B------:R-:W-:Y:S02]  /*0b80*/  @!UP0 ULDC.64 UR12, c[0x0][0x170] ;  /* 0x00005c00000c8ab9 */ /* 0x000fe40000000a00 */
[----:B------:R-:W-:Y:S01]  /*0b90*/  IMAD.WIDE.U32 R4, R145, 0x4, R4 ;  /* 0x0000000491047825 */ /* 0x000fe200078e0004 */
[C---:B------:R-:W-:Y:S01]  /*0ba0*/  LEA.HI.X R21, R18.reuse, UR7, RZ, 0x2, P0 ;  /* 0x0000000712157c11 */ /* 0x040fe200080f14ff */
[----:B------:R-:W-:Y:S01]  /*0bb0*/  UMOV UR8, UR4 ;  /* 0x0000000400087c82 */ /* 0x000fe20008000000 */
[----:B------:R-:W-:Y:S01]  /*0bc0*/  MOV R6, UR12 ;  /* 0x0000000c00067c02 */ /* 0x000fe20008000f00 */
[----:B------:R-:W-:Y:S01]  /*0bd0*/  UMOV UR9, UR5 ;  /* 0x0000000500097c82 */ /* 0x000fe20008000000 */
[----:B------:R-:W-:Y:S01]  /*0be0*/  MOV R7, UR13 ;  /* 0x0000000d00077c02 */ /* 0x000fe20008000f00 */
[----:B------:R0:W2:Y:S01]  /*0bf0*/  LDG.E R150, [R4.64] ;  /* 0x0000001204967981 */ /* 0x0000a2000c1e1900 */
[----:B------:R-:W-:Y:S01]  /*0c00*/  IADD3 R143, R18, 0x100, RZ ;  /* 0x00000100128f7810 */ /* 0x000fe20007ffe0ff */
[----:B------:R-:W-:-:S02]  /*0c10*/  UMOV UR10, UR4 ;  /* 0x00000004000a7c82 */ /* 0x000fc40008000000 */
[----:B------:R-:W-:Y:S01]  /*0c20*/  UMOV UR11, UR5 ;  /* 0x00000005000b7c82 */ /* 0x000fe20008000000 */
[----:B------:R1:W3:Y:S01]  /*0c30*/  LDG.E R20, [R20.64] ;  /* 0x0000001214147981 */ /* 0x0002e2000c1e1900 */
[----:B------:R-:W-:Y:S01]  /*0c40*/  @!UP0 ULDC.64 UR8, c[0x0][0x170] ;  /* 0x00005c0000088ab9 */ /* 0x000fe20000000a00 */
[----:B------:R-:W-:Y:S01]  /*0c50*/  IMAD.WIDE.U32 R6, R143, 0x4, R6 ;  /* 0x000000048f067825 */ /* 0x000fe200078e0006 */
[----:B------:R-:W-:Y:S01]  /*0c60*/  @!UP0 ULDC.64 UR10, c[0x0][0x170] ;  /* 0x00005c00000a8ab9 */ /* 0x000fe20000000a00 */
[----:B------:R-:W-:Y:S01]  /*0c70*/  MOV R8, UR8 ;  /* 0x0000000800087c02 */ /* 0x000fe20008000f00 */
[----:B------:R-:W-:Y:S01]  /*0c80*/  UMOV UR14, UR4 ;  /* 0x00000004000e7c82 */ /* 0x000fe20008000000 */
[----:B------:R-:W-:Y:S01]  /*0c90*/  MOV R9, UR9 ;  /* 0x0000000900097c02 */ /* 0x000fe20008000f00 */
[----:B------:R-:W-:Y:S01]  /*0ca0*/  UMOV UR15, UR5 ;  /* 0x00000005000f7c82 */ /* 0x000fe20008000000 */
[C---:B------:R-:W-:Y:S01]  /*0cb0*/  IADD3 R149, R18.reuse, 0x280, RZ ;  /* 0x0000028012957810 */ /* 0x040fe20007ffe0ff */
[----:B------:R-:W-:Y:S01]  /*0cc0*/  @!UP0 ULDC.64 UR14, c[0x0][0x170] ;  /* 0x00005c00000e8ab9 */ /* 0x000fe20000000a00 */
[----:B------:R-:W-:Y:S01]  /*0cd0*/  MOV R2, UR10 ;  /* 0x0000000a00027c02 */ /* 0x000fe20008000f00 */
[----:B------:R4:W5:Y:S01]  /*0ce0*/  LDG.E R146, [R6.64] ;  /* 0x0000001206927981 */ /* 0x000962000c1e1900 */
[----:B------:R-:W-:Y:S01]  /*0cf0*/  MOV R3, UR11 ;  /* 0x0000000b00037c02 */ /* 0x000fe20008000f00 */
[----:B------:R-:W-:Y:S01]  /*0d00*/  UMOV UR6, UR4 ;  /* 0x0000000400067c82 */ /* 0x000fe20008000000 */
[C---:B-1----:R-:W-:Y:S01]  /*0d10*/  IADD3 R21, R18.reuse, 0x180, RZ ;  /* 0x0000018012157810 */ /* 0x042fe20007ffe0ff */
[----:B------:R-:W-:Y:S01]  /*0d20*/  IMAD.WIDE.U32 R8, R149, 0x4, R8 ;  /* 0x0000000495087825 */ /* 0x000fe200078e0008 */
[----:B------:R-:W-:Y:S01]  /*0d30*/  MOV R12, UR14 ;  /* 0x0000000e000c7c02 */ /* 0x000fe20008000f00 */
[----:B------:R-:W-:Y:S01]  /*0d40*/  UMOV UR7, UR5 ;  /* 0x0000000500077c82 */ /* 0x000fe20008000000 */
[----:B------:R-:W-:Y:S01]  /*0d50*/  MOV R13, UR15 ;  /* 0x0000000f000d7c02 */ /* 0x000fe20008000f00 */
[----:B------:R-:W-:Y:S01]  /*0d60*/  IMAD.WIDE.U32 R10, R21, 0x4, R2 ;  /* 0x00000004150a7825 */ /* 0x000fe200078e0002 */
[C---:B------:R-:W-:Y:S01]  /*0d70*/  IADD3 R151, R18.reuse, 0x200, RZ ;  /* 0x0000020012977810 */ /* 0x040fe20007ffe0ff */
[----:B------:R-:W-:Y:S01]  /*0d80*/  @!UP0 ULDC.64 UR6, c[0x0][0x170] ;  /* 0x00005c0000068ab9 */ /* 0x000fe20000000a00 */
[----:B------:R-:W-:Y:S01]  /*0d90*/  IADD3 R147, R18, 0x300, RZ ;  /* 0x0000030012937810 */ /* 0x000fe20007ffe0ff */
[----:B------:R1:W5:Y:S01]  /*0da0*/  LDG.E R158, [R8.64] ;  /* 0x00000012089e7981 */ /* 0x000362000c1e1900 */
[----:B------:R-:W-:Y:S01]  /*0db0*/  MOV R2, UR6 ;  /* 0x0000000600027c02 */ /* 0x000fe20008000f00 */
[----:B0-----:R-:W-:Y:S01]  /*0dc0*/  IMAD.WIDE.U32 R4, R151, 0x4, R12 ;  /* 0x0000000497047825 */ /* 0x001fe200078e000c */
[----:B------:R-:W-:Y:S01]  /*0dd0*/  MOV R3, UR7 ;  /* 0x0000000700037c02 */ /* 0x000fe20008000f00 */
[----:B------:R0:W5:Y:S01]  /*0de0*/  LDG.E R148, [R10.64] ;  /* 0x000000120a947981 */ /* 0x000162000c1e1900 */
[----:B------:R-:W-:-:S02]  /*0df0*/  UMOV UR12, UR4 ;  /* 0x00000004000c7c82 */ /* 0x000fc40008000000 */
[----:B------:R-:W-:Y:S01]  /*0e00*/  UMOV UR13, UR5 ;  /* 0x00000005000d7c82 */ /* 0x000fe20008000000 */
[----:B------:R1:W5:Y:S01]  /*0e10*/  LDG.E R152, [R4.64] ;  /* 0x0000001204987981 */ /* 0x000362000c1e1900 */
[----:B------:R-:W-:Y:S01]  /*0e20*/  @!UP0 ULDC.64 UR12, c[0x0][0x170] ;  /* 0x00005c00000c8ab9 */ /* 0x000fe20000000a00 */
[C---:B------:R-:W-:Y:S01]  /*0e30*/  IADD3 R157, R18.reuse, 0x380, RZ ;  /* 0x00000380129d7810 */ /* 0x040fe20007ffe0ff */
[----:B------:R-:W-:Y:S01]  /*0e40*/  UMOV UR10, UR4 ;  /* 0x00000004000a7c82 */ /* 0x000fe20008000000 */
[----:B------:R-:W-:Y:S01]  /*0e50*/  MOV R12, UR12 ;  /* 0x0000000c000c7c02 */ /* 0x000fe20008000f00 */
[----:B------:R-:W-:Y:S01]  /*0e60*/  UMOV UR11, UR5 ;  /* 0x00000005000b7c82 */ /* 0x000fe20008000000 */
[----:B0-----:R-:W-:Y:S01]  /*0e70*/  IMAD.WIDE.U32 R10, R147, 0x4, R2 ;  /* 0x00000004930a7825 */ /* 0x001fe200078e0002 */
[----:B------:R-:W-:Y:S01]  /*0e80*/  MOV R13, UR13 ;  /* 0x0000000d000d7c02 */ /* 0x000fe20008000f00 */
[----:B------:R-:W-:Y:S02]  /*0e90*/  UMOV UR6, UR4 ;  /* 0x0000000400067c82 */ /* 0x000fe40008000000 */
[----:B------:R-:W-:Y:S01]  /*0ea0*/  UMOV UR7, UR5 ;  /* 0x0000000500077c82 */ /* 0x000fe20008000000 */
[----:B------:R-:W-:Y:S01]  /*0eb0*/  IADD3 R155, R18, 0x400, RZ ;  /* 0x00000400129b7810 */ /* 0x000fe20007ffe0ff */
[----:B------:R-:W-:Y:S01]  /*0ec0*/  @!UP0 ULDC.64 UR10, c[0x0][0x170] ;  /* 0x00005c00000a8ab9 */ /* 0x000fe20000000a00 */
[----:B------:R0:W5:Y:S01]  /*0ed0*/  LDG.E R154, [R10.64] ;  /* 0x000000120a9a7981 */ /* 0x000162000c1e1900 */
[----:B------:R-:W-:Y:S01]  /*0ee0*/  @!UP0 ULDC.64 UR6, c[0x0][0x170] ;  /* 0x00005c0000068ab9 */ /* 0x000fe20000000a00 */
[----:B----4-:R-:W-:-:S02]  /*0ef0*/  MOV R6, UR10 ;  /* 0x0000000a00067c02 */ /* 0x010fc40008000f00 */
[----:B------:R-:W-:Y:S01]  /*0f00*/  MOV R7, UR11 ;  /* 0x0000000b00077c02 */ /* 0x000fe20008000f00 */
[----:B-1----:R-:W-:Y:S01]  /*0f10*/  IMAD.WIDE.U32 R4, R157, 0x4, R12 ;  /* 0x000000049d047825 */ /* 0x002fe200078e000c */
[----:B------:R-:W-:Y:S02]  /*0f20*/  MOV R2, UR6 ;  /* 0x0000000600027c02 */ /* 0x000fe40008000f00 */
[----:B------:R-:W-:Y:S02]  /*0f30*/  MOV R3, UR7 ;  /* 0x0000000700037c02 */ /* 0x000fe40008000f00 */
[----:B------:R-:W-:Y:S01]  /*0f40*/  IADD3 R153, R18, 0x480, RZ ;  /* 0x0000048012997810 */ /* 0x000fe20007ffe0ff */
[----:B------:R-:W-:Y:S01]  /*0f50*/  IMAD.WIDE.U32 R6, R155, 0x4, R6 ;  /* 0x000000049b067825 */ /* 0x000fe200078e0006 */
[----:B------:R1:W4:Y:S01]  /*0f60*/  LDG.E R162, [R4.64] ;  /* 0x0000001204a27981 */ /* 0x000322000c1e1900 */
[----:B------:R-:W-:Y:S02]  /*0f70*/  UMOV UR8, UR4 ;  /* 0x0000000400087c82 */ /* 0x000fe40008000000 */
[----:B------:R-:W-:Y:S01]  /*0f80*/  IMAD.WIDE.U32 R2, R153, 0x4, R2 ;  /* 0x0000000499027825 */ /* 0x000fe200078e0002 */
[----:B------:R-:W-:Y:S01]  /*0f90*/  UMOV UR9, UR5 ;  /* 0x0000000500097c82 */ /* 0x000fe20008000000 */
[----:B------:R1:W4:Y:S01]  /*0fa0*/  LDG.E R160, [R6.64] ;  /* 0x0000001206a07981 */ /* 0x000322000c1e1900 */
[----:B------:R-:W-:-:S02]  /*0fb0*/  UMOV UR6, UR4 ;  /* 0x0000000400067c82 */ /* 0x000fc40008000000 */
[----:B------:R-:W-:Y:S01]  /*0fc0*/  UMOV UR7, UR5 ;  /* 0x0000000500077c82 */ /* 0x000fe20008000000 */
[----:B------:R1:W4:Y:S01]  /*0fd0*/  LDG.E R164, [R2.64] ;  /* 0x0000001202a47981 */ /* 0x000322000c1e1900 */
[----:B------:R-:W-:Y:S01]  /*0fe0*/  @!UP0 ULDC.64 UR8, c[0x0][0x170] ;  /* 0x00005c0000088ab9 */ /* 0x000fe20000000a00 */
[----:B------:R-:W-:Y:S01]  /*0ff0*/  IADD3 R161, R18, 0x500, RZ ;  /* 0x0000050012a17810 */ /* 0x000fe20007ffe0ff */
[----:B------:R-:W-:Y:S01]  /*1000*/  @!UP0 ULDC.64 UR6, c[0x0][0x170] ;  /* 0x00005c0000068ab9 */ /* 0x000fe20000000a00 */
[----:B0-----:R-:W-:Y:S02]  /*1010*/  MOV R10, UR8 ;  /* 0x00000008000a7c02 */ /* 0x001fe40008000f00 */
[----:B------:R-:W-:Y:S02]  /*1020*/  MOV R11, UR9 ;  /* 0x00000009000b7c02 */ /* 0x000fe40008000f00 */
[----:B------:R-:W-:Y:S02]  /*1030*/  MOV R8, UR6 ;  /* 0x0000000600087c02 */ /* 0x000fe40008000f00 */
[----:B------:R-:W-:-:S02]  /*1040*/  MOV R9, UR7 ;  /* 0x0000000700097c02 */ /* 0x000fc40008000f00 */
[C---:B------:R-:W-:Y:S01]  /*1050*/  IADD3 R159, R18.reuse, 0x580, RZ ;  /* 0x00000580129f7810 */ /* 0x040fe20007ffe0ff */
[----:B------:R-:W-:Y:S02]  /*1060*/  UMOV UR8, UR4 ;  /* 0x0000000400087c82 */ /* 0x000fe40008000000 */
[----:B------:R-:W-:Y:S01]  /*1070*/  UMOV UR9, UR5 ;  /* 0x0000000500097c82 */ /* 0x000fe20008000000 */
[----:B-1----:R-:W-:Y:S01]  /*1080*/  IMAD.WIDE.U32 R2, R161, 0x4, R10 ;  /* 0x00000004a1027825 */ /* 0x002fe200078e000a */
[----:B------:R-:W-:Y:S01]  /*1090*/  @!UP0 ULDC.64 UR8, c[0x0][0x170] ;  /* 0x00005c0000088ab9 */ /* 0x000fe20000000a00 */
[----:B------:R-:W-:Y:S01]  /*10a0*/  ISETP.NE.U32.AND P0, PT, RZ, c[0x0][0x178], PT ;  /* 0x00005e00ff007a0c */ /* 0x000fe20003f05070 */
[----:B------:R-:W-:Y:S01]  /*10b0*/  UMOV UR6, UR4 ;  /* 0x0000000400067c82 */ /* 0x000fe20008000000 */
[----:B------:R-:W-:Y:S01]  /*10c0*/  IMAD.WIDE.U32 R8, R159, 0x4, R8 ;  /* 0x000000049f087825 */ /* 0x000fe200078e0008 */
[----:B------:R-:W-:Y:S01]  /*10d0*/  UMOV UR7, UR5 ;  /* 0x0000000500077c82 */ /* 0x000fe20008000000 */
[----:B------:R-:W-:Y:S01]  /*10e0*/  MOV R6, UR8 ;  /* 0x0000000800067c02 */ /* 0x000fe20008000f00 */
[----:B------:R-:W-:Y:S01]  /*10f0*/  @!UP0 ULDC.64 UR6, c[0x0][0x170] ;  /* 0x00005c0000068ab9 */ /* 0x000fe20000000a00 */
[----:B------:R-:W-:Y:S01]  /*1100*/  MOV R7, UR9 ;  /* 0x0000000900077c02 */ /* 0x000fe20008000f00 */
[----:B------:R0:W4:Y:S01]  /*1110*/  LDG.E R166, [R2.64] ;  /* 0x0000001202a67981 */ /* 0x000122000c1e1900 */
[----:B------:R-:W-:Y:S01]  /*1120*/  IADD3 R165, R18, 0x600, RZ ;  /* 0x0000060012a57810 */ /* 0x000fe20007ffe0ff */
[----:B------:R-:W-:Y:S01]  /*1130*/  @!UP0 ULDC.64 UR4, c[0x0][0x170] ;  /* 0x00005c0000048ab9 */ /* 0x000fe20000000a00 */
[----:B------:R-:W-:Y:S01]  /*1140*/  MOV R4, UR6 ;  /* 0x0000000600047c02 */ /* 0x000fe20008000f00 */
[----:B------:R1:W4:Y:S01]  /*1150*/  LDG.E R168, [R8.64] ;  /* 0x0000001208a87981 */ /* 0x000322000c1e1900 */
[----:B------:R-:W-:-:S02]  /*1160*/  MOV R5, UR7 ;  /* 0x0000000700057c02 */ /* 0x000fc40008000f00 */
[C---:B------:R-:W-:Y:S02]  /*1170*/  IADD3 R163, R18.reuse, 0x680, RZ ;  /* 0x0000068012a37810 */ /* 0x040fe40007ffe0ff */
[----:B------:R-:W-:Y:S01]  /*1180*/  ISETP.NE.AND.EX P0, PT, RZ, c[0x0][0x17c], PT, P0 ;  /* 0x00005f00ff007a0c */ /* 0x000fe20003f05300 */
[----:B0-----:R-:W-:Y:S01]  /*1190*/  IMAD.WIDE.U32 R2, R165, 0x4, R6 ;  /* 0x00000004a5027825 */ /* 0x001fe200078e0006 */
[----:B------:R-:W-:Y:S02]  /*11a0*/  MOV R6, UR4 ;  /* 0x0000000400067c02 */ /* 0x000fe40008000f00 */
[----:B------:R-:W-:Y:S01]  /*11b0*/  MOV R7, UR5 ;  /* 0x0000000500077c02 */ /* 0x000fe20008000f00 */
[----:B------:R-:W-:Y:S01]  /*11c0*/  IMAD.WIDE.U32 R4, R163, 0x4, R4 ;  /* 0x00000004a3047825 */ /* 0x000fe200078e0004 */
[----:B------:R-:W-:Y:S01]  /*11d0*/  IADD3 R167, R18, 0x700, RZ ;  /* 0x0000070012a77810 */ /* 0x000fe20007ffe0ff */
[----:B------:R0:W4:Y:S01]  /*11e0*/  LDG.E R172, [R2.64] ;  /* 0x0000001202ac7981 */ /* 0x000122000c1e1900 */
[----:B------:R-:W-:-:S03]  /*11f0*/  MOV R194, 0x4 ;  /* 0x0000000400c27802 */ /* 0x000fc60000000f00 */
[----:B------:R0:W4:Y:S01]  /*1200*/  LDG.E R176, [R4.64] ;  /* 0x0000001204b07981 */ /* 0x000122000c1e1900 */
[----:B------:R-:W-:Y:S01]  /*1210*/  IMAD.WIDE.U32 R6, R167, 0x4, R6 ;  /* 0x00000004a7067825 */ /* 0x000fe200078e0006 */
[----:B------:R-:W-:-:S03]  /*1220*/  @P0 MOV R170, RZ ;  /* 0x000000ff00aa0202 */ /* 0x000fc60000000f00 */
[-C--:B-1----:R-:W-:Y:S01]  /*1230*/  @!P0 IMAD.WIDE R8, R22, R194.reuse, c[0x0][0x180] ;  /* 0x0000600016088625 */ /* 0x082fe200078e02c2 */
[----:B------:R1:W4:Y:S04]  /*1240*/  LDG.E R174, [R6.64] ;  /* 0x0000001206ae7981 */ /* 0x000328000c1e1900 */
[----:B------:R1:W4:Y:S01]  /*1250*/  @!P0 LDG.E R170, [R8.64] ;  /* 0x0000001208aa8981 */ /* 0x000322000c1e1900 */
[----:B------:R-:W-:-:S04]  /*1260*/  IMAD.WIDE.U32 R18, R18, R194, c[0x0][0x1b8] ;  /* 0x00006e0012127625 */ /* 0x000fc800078e00c2 */
[-C--:B0-----:R-:W-:Y:S01]  /*1270*/  IMAD.WIDE.U32 R4, R149, R194.reuse, c[0x0][0x1b8] ;  /* 0x00006e0095047625 */ /* 0x081fe200078e00c2 */
[----:B------:R0:W4:Y:S03]  /*1280*/  LDG.E R180, [R18.64] ;  /* 0x0000001212b47981 */ /* 0x000126000c1e1900 */
[-C--:B------:R-:W-:Y:S01]  /*1290*/  IMAD.WIDE R10, R22, R194.reuse, c[0x0][0x188] ;  /* 0x00006200160a7625 */ /* 0x080fe200078e02c2 */
[----:B------:R0:W4:Y:S03]  /*12a0*/  LDG.E R188, [R4.64] ;  /* 0x0000001204bc7981 */ /* 0x000126000c1e1900 */
[-C--:B------:R-:W-:Y:S01]  /*12b0*/  IMAD.WIDE.U32 R2, R151, R194.reuse, c[0x0][0x1b8] ;  /* 0x00006e0097027625 */ /* 0x080fe200078e00c2 */
[----:B------:R0:W4:Y:S03]  /*12c0*/  LDG.E R156, [R10.64] ;  /* 0x000000120a9c7981 */ /* 0x000126000c1e1900 */
[-C--:B------:R-:W-:Y:S01]  /*12d0*/  IMAD.WIDE.U32 R12, R145, R194.reuse, c[0x0][0x1b8] ;  /* 0x00006e00910c7625 */ /* 0x080fe200078e00c2 */
[----:B------:R0:W4:Y:S03]  /*12e0*/  LDG.E R186, [R2.64] ;  /* 0x0000001202ba7981 */ /* 0x000126000c1e1900 */
[-C--:B-1----:R-:W-:Y:S01]  /*12f0*/  IMAD.WIDE.U32 R6, R147, R194.reuse, c[0x0][0x1b8] ;  /* 0x00006e0093067625 */ /* 0x082fe200078e00c2 */
[----:B------:R1:W4:Y:S03]  /*1300*/  LDG.E R178, [R12.64] ;  /* 0x000000120cb27981 */ /* 0x000326000c1e1900 */
[-C--:B------:R-:W-:Y:S01]  /*1310*/  IMAD.WIDE.U32 R14, R143, R194.reuse, c[0x0][0x1b8] ;  /* 0x00006e008f0e7625 */ /* 0x080fe200078e00c2 */
[----:B------:R0:W4:Y:S03]  /*1320*/  LDG.E R189, [R6.64] ;  /* 0x0000001206bd7981 */ /* 0x000126000c1e1900 */
[-C--:B------:R-:W-:Y:S01]  /*1330*/  IMAD.WIDE.U32 R16, R21, R194.reuse, c[0x0][0x1b8] ;  /* 0x00006e0015107625 */ /* 0x080fe200078e00c2 */
[----:B------:R1:W4:Y:S03]  /*1340*/  LDG.E R182, [R14.64] ;  /* 0x000000120eb67981 */ /* 0x000326000c1e1900 */
[-C--:B------:R-:W-:Y:S01]  /*1350*/  IMAD.WIDE.U32 R8, R157, R194.reuse, c[0x0][0x1b8] ;  /* 0x00006e009d087625 */ /* 0x080fe200078e00c2 */
[----:B------:R1:W4:Y:S03]  /*1360*/  LDG.E R184, [R16.64] ;  /* 0x0000001210b87981 */ /* 0x000326000c1e1900 */
[----:B0-----:R-:W-:-:S02]  /*1370*/  IMAD.WIDE.U32 R4, R163, R194, c[0x0][0x1b8] ;  /* 0x00006e00a3047625 */ /* 0x001fc400078e00c2 */
[----:B------:R0:W4:Y:S02]  /*1380*/  LDG.E R8, [R8.64] ;  /* 0x0000001208087981 */ /* 0x000124000c1e1900 */
[-C--:B------:R-:W-:Y:S02]  /*1390*/  IMAD.WIDE.U32 R10, R155, R194.reuse, c[0x0][0x1b8] ;  /* 0x00006e009b0a7625 */ /* 0x080fe400078e00c2 */
[----:B------:R2:W4:Y:S02]  /*13a0*/  LDG.E R4, [R4.64] ;  /* 0x0000001204047981 */ /* 0x000524000c1e1900 */
[-C--:B------:R-:W-:Y:S02]  /*13b0*/  IMAD.WIDE.U32 R2, R165, R194.reuse, c[0x0][0x1b8] ;  /* 0x00006e00a5027625 */ /* 0x080fe400078e00c2 */
[----:B------:R0:W4:Y:S02]  /*13c0*/  LDG.E R10, [R10.64] ;  /* 0x000000120a0a7981 */ /* 0x000124000c1e1900 */
[----:B-1----:R-:W-:-:S02]  /*13d0*/  IMAD.WIDE.U32 R12, R153, R194, c[0x0][0x1b8] ;  /* 0x00006e00990c7625 */ /* 0x002fc400078e00c2 */
[----:B------:R1:W4:Y:S02]  /*13e0*/  LDG.E R2, [R2.64] ;  /* 0x0000001202027981 */ /* 0x000324000c1e1900 */
[-C--:B------:R-:W-:Y:S02]  /*13f0*/  IMAD.WIDE.U32 R6, R167, R194.reuse, c[0x0][0x1b8] ;  /* 0x00006e00a7067625 */ /* 0x080fe400078e00c2 */
[----:B------:R0:W4:Y:S02]  /*1400*/  LDG.E R190, [R12.64] ;  /* 0x000000120cbe7981 */ /* 0x000124000c1e1900 */
[-C--:B------:R-:W-:Y:S02]  /*1410*/  IMAD.WIDE.U32 R16, R159, R194.reuse, c[0x0][0x1b8] ;  /* 0x00006e009f107625 */ /* 0x080fe400078e00c2 */
[----:B------:R3:W4:Y:S04]  /*1420*/  LDG.E R6, [R6.64] ;  /* 0x0000001206067981 */ /* 0x000728000c1e1900 */
[----:B------:R0:W4:Y:S01]  /*1430*/  LDG.E R191, [R16.64] ;  /* 0x0000001210bf7981 */ /* 0x000122000c1e1900 */
[----:B------:R-:W-:-:S05]  /*1440*/  IMAD.WIDE.U32 R14, R161, R194, c[0x0][0x1b8] ;  /* 0x00006e00a10e7625 */ /* 0x000fca00078e00c2 */
[----:B------:R0:W4:Y:S01]  /*1450*/  LDG.E R192, [R14.64] ;  /* 0x000000120ec07981 */ /* 0x000122000c1e1900 */
[----:B------:R-:W0:Y:S08]  /*1460*/  @P0 MUFU.RCP R194, R116 ;  /* 0x0000007400c20308 */ /* 0x000e300000001000 */
[----:B------:R-:W0:Y:S08]  /*1470*/  @P0 MUFU.RCP R18, R114 ;  /* 0x0000007200120308 */ /* 0x000e300000001000 */
[----:B------:R-:W0:Y:S08]  /*1480*/  @P0 MUFU.RCP R19, R115 ;  /* 0x0000007300130308 */ /* 0x000e300000001000 */
[----:B------:R-:W0:Y:S08]  /*1490*/  @P0 MUFU.RCP R169, R117 ;  /* 0x0000007500a90308 */ /* 0x000e300000001000 */
[----:B------:R-:W0:Y:S08]  /*14a0*/  @P0 MUFU.RCP R196, R118 ;  /* 0x0000007600c40308 */ /* 0x000e300000001000 */
[----:B------:R-:W0:Y:S08]  /*14b0*/  @P0 MUFU.RCP R202, R124 ;  /* 0x0000007c00ca0308 */ /* 0x000e300000001000 */
[----:B------:R-:W1:Y:S08]  /*14c0*/  @P0 MUFU.RCP R171, R119 ;  /* 0x0000007700ab0308 */ /* 0x000e700000001000 */
[----:B0-----:R-:W0:Y:S08]  /*14d0*/  @P0 MUFU.RCP R11, R113 ;  /* 0x00000071000b0308 */ /* 0x001e300000001000 */
[----:B------:R-:W0:Y:S08]  /*14e0*/  @P0 MUFU.RCP R175, R123 ;  /* 0x0000007b00af0308 */ /* 0x000e300000001000 */
[----:B------:R-:W0:Y:S08]  /*14f0*/  @P0 MUFU.RCP R200, R122 ;  /* 0x0000007a00c80308 */ /* 0x000e300000001000 */
[----:B------:R-:W0:Y:S01]  /*1500*/  @P0 MUFU.RCP R205, R125 ;  /* 0x0000007d00cd0308 */ /* 0x000e220000001000 */
[----:B--2---:R-:W-:-:S02]  /*1510*/  PRMT R5, RZ, 0x7610, R150 ;  /* 0x00007610ff057816 */ /* 0x004fc40000000096 */
[----:B-1----:R-:W-:Y:S02]  /*1520*/  PRMT R3, RZ, 0x5410, R150 ;  /* 0x00005410ff037816 */ /* 0x002fe40000000096 */
[----:B---3--:R-:W-:Y:S01]  /*1530*/  PRMT R7, RZ, 0x7610, R20 ;  /* 0x00007610ff077816 */ /* 0x008fe20000000014 */
[----:B------:R-:W-:Y:S02]  /*1540*/  @P0 FADD.FTZ R13, -R26, R5 ;  /* 0x000000051a0d0221 */ /* 0x000fe40000010100 */
[----:B------:R-:W-:Y:S02]  /*1550*/  @P0 FADD.FTZ R12, -R25, R3 ;  /* 0x00000003190c0221 */ /* 0x000fe40000010100 */
[----:B------:R-:W-:Y:S02]  /*1560*/  @P0 FMUL.FTZ R13, R13, R194 ;  /* 0x000000c20d0d0220 */ /* 0x000fe40000410000 */
[----:B------:R-:W-:Y:S01]  /*1570*/  @P0 FADD.FTZ R15, -R24, R7 ;  /* 0x00000007180f0221 */ /* 0x000fe20000010100 */
[----:B-----5:R-:W-:-:S02]  /*1580*/  PRMT R194, RZ, 0x5410, R146 ;  /* 0x00005410ffc27816 */ /* 0x020fc40000000092 */
[----:B------:R-:W-:Y:S01]  /*1590*/  PRMT R195, RZ, 0x7610, R146 ;  /* 0x00007610ffc37816 */ /* 0x000fe20000000092 */
[----:B------:R-:W-:Y:S02]  /*15a0*/  @P0 FMUL.FTZ R15, R15, R18 ;  /* 0x000000120f0f0220 */ /* 0x000fe40000410000 */
[----:B------:R-:W-:Y:S02]  /*15b0*/  @P0 FMUL.FTZ R12, R12, R19 ;  /* 0x000000130c0c0220 */ /* 0x000fe40000410000 */
[----:B------:R-:W-:Y:S02]  /*15c0*/  @P0 FADD.FTZ R18, -R27, R194 ;  /* 0x000000c21b120221 */ /* 0x000fe40000010100 */
[----:B------:R-:W-:Y:S01]  /*15d0*/  @P0 FADD.FTZ R19, -R28, R195 ;  /* 0x000000c31c130221 */ /* 0x000fe20000010100 */
[----:B------:R-:W-:Y:S01]  /*15e0*/  PRMT R197, RZ, 0x7610, R158 ;  /* 0x00007610ffc57816 */ /* 0x000fe2000000009e */
[----:B------:R-:W1:Y:S01]  /*15f0*/  @P0 MUFU.RCP R208, R126 ;  /* 0x0000007e00d00308 */ /* 0x000e620000001000 */
[----:B------:R-:W-:Y:S01]  /*1600*/  PRMT R193, RZ, 0x5410, R148 ;  /* 0x00005410ffc17816 */ /* 0x000fe20000000094 */
[----:B------:R-:W-:Y:S01]  /*1610*/  @P0 FMUL.FTZ R18, R18, R169 ;  /* 0x000000a912120220 */ /* 0x000fe20000410000 */
[----:B------:R-:W-:Y:S01]  /*1620*/  PRMT R9, RZ, 0x5410, R20 ;  /* 0x00005410ff097816 */ /* 0x000fe20000000014 */
[----:B------:R-:W-:Y:S01]  /*1630*/  @P0 FMUL.FTZ R19, R19, R196 ;  /* 0x000000c413130220 */ /* 0x000fe20000410000 */
[----:B------:R-:W-:Y:S01]  /*1640*/  PRMT R196, RZ, 0x5410, R158 ;  /* 0x00005410ffc47816 */ /* 0x000fe2000000009e */
[----:B------:R-:W-:Y:S01]  /*1650*/  @P0 FADD.FTZ R169, -R34, R197 ;  /* 0x000000c522a90221 */ /* 0x000fe20000010100 */
[----:B------:R-:W-:Y:S01]  /*1660*/  PRMT R199, RZ, 0x7610, R152 ;  /* 0x00007610ffc77816 */ /* 0x000fe20000000098 */
[----:B------:R-:W-:Y:S01]  /*1670*/  @P0 FADD.FTZ R16, -R29, R193 ;  /* 0x000000c11d100221 */ /* 0x000fe20000010100 */
[----:B------:R-:W2:Y:S01]  /*1680*/  @P0 MUFU.RCP R198, R120 ;  /* 0x0000007800c60308 */ /* 0x000ea20000001000 */
[----:B------:R-:W-:-:S02]  /*1690*/  @P0 FADD.FTZ R14, -R23, R9 ;  /* 0x00000009170e0221 */ /* 0x000fc40000010100 */
[----:B------:R-:W-:Y:S02]  /*16a0*/  @P0 FMUL.FTZ R169, R169, R202 ;  /* 0x000000caa9a90220 */ /* 0x000fe40000410000 */
[----:B------:R-:W-:Y:S02]  /*16b0*/  @P0 FMUL.FTZ R16, R16, R171 ;  /* 0x000000ab10100220 */ /* 0x000fe40000410000 */
[----:B------:R-:W-:Y:S01]  /*16c0*/  @P0 FADD.FTZ R20, -R33, R196 ;  /* 0x000000c421140221 */ /* 0x000fe20000010100 */
[----:B------:R-:W3:Y:S01]  /*16d0*/  @P0 MUFU.RCP R207, R127 ;  /* 0x0000007f00cf0308 */ /* 0x000ee20000001000 */
[--C-:B------:R-:W-:Y:S01]  /*16e0*/  PRMT R202, RZ, 0x5410, R154.reuse ;  /* 0x00005410ffca7816 */ /* 0x100fe2000000009a */
[----:B------:R-:W-:Y:S01]  /*16f0*/  @P0 FADD.FTZ R171, -R32, R199 ;  /* 0x000000c720ab0221 */ /* 0x000fe20000010100 */
[----:B------:R-:W-:Y:S01]  /*1700*/  PRMT R203, RZ, 0x7610, R154 ;  /* 0x00007610ffcb7816 */ /* 0x000fe2000000009a */
[----:B0-----:R-:W-:Y:S01]  /*1710*/  @P0 FMUL.FTZ R14, R14, R11 ;  /* 0x0000000b0e0e0220 */ /* 0x001fe20000410000 */
[----:B------:R-:W-:Y:S01]  /*1720*/  PRMT R11, RZ, 0x7610, R148 ;  /* 0x00007610ff0b7816 */ /* 0x000fe20000000094 */
[----:B------:R-:W-:-:S02]  /*1730*/  @P0 FMUL.FTZ R20, R20, R175 ;  /* 0x000000af14140220 */ /* 0x000fc40000410000 */
[----:B------:R-:W0:Y:S01]  /*1740*/  @P0 MUFU.RCP R179, R130 ;  /* 0x0000008200b30308 */ /* 0x000e220000001000 */
[----:B------:R-:W-:Y:S02]  /*1750*/  @P0 FMUL.FTZ R171, R171, R200 ;  /* 0x000000c8abab0220 */ /* 0x000fe40000410000 */
[----:B------:R-:W-:Y:S02]  /*1760*/  @P0 FADD.FTZ R148, -R35, R202 ;  /* 0x000000ca23940221 */ /* 0x000fe40000010100 */
[----:B------:R-:W-:-:S03]  /*1770*/  @P0 FADD.FTZ R175, -R36, R203 ;  /* 0x000000cb24af0221 */ /* 0x000fc60000010100 */
[----:B------:R-:W5:Y:S01]  /*1780*/  @P0 MUFU.RCP R213, R129 ;  /* 0x0000008100d50308 */ /* 0x000f620000001000 */
[----:B----4-:R-:W-:Y:S01]  /*1790*/  PRMT R200, RZ, 0x5410, R162 ;  /* 0x00005410ffc87816 */ /* 0x010fe200000000a2 */
[----:B------:R-:W-:-:S06]  /*17a0*/  @P0 FADD.FTZ R17, -R30, R11 ;  /* 0x0000000b1e110221 */ /* 0x000fcc0000010100 */
[----:B------:R-:W4:Y:S01]  /*17b0*/  @P0 MUFU.RCP R204, R131 ;  /* 0x0000008300cc0308 */ /* 0x000f220000001000 */
[----:B------:R-:W-:Y:S01]  /*17c0*/  @P0 FMUL.FTZ R148, R148, R205 ;  /* 0x000000cd94940220 */ /* 0x000fe20000410000 */
[--C-:B------:R-:W-:Y:S01]  /*17d0*/  PRMT R209, RZ, 0x7610, R160.reuse ;  /* 0x00007610ffd17816 */ /* 0x100fe200000000a0 */
[----:B-1----:R-:W-:Y:S01]  /*17e0*/  @P0 FMUL.FTZ R175, R175, R208 ;  /* 0x000000d0afaf0220 */ /* 0x002fe20000410000 */
[----:B------:R-:W-:Y:S01]  /*17f0*/  PRMT R208, RZ, 0x5410, R160 ;  /* 0x00005410ffd07816 */ /* 0x000fe200000000a0 */
[----:B------:R-:W-:Y:S01]  /*1800*/  @P0 FADD.FTZ R146, -R37, R200 ;  /* 0x000000c825920221 */ /* 0x000fe20000010100 */
[----:B------:R-:W-:Y:S02]  /*1810*/  PRMT R205, RZ, 0x5410, R164 ;  /* 0x00005410ffcd7816 */ /* 0x000fe400000000a4 */
[----:B------:R-:W1:Y:S01]  /*1820*/  @P0 MUFU.RCP R177, R132 ;  /* 0x0000008400b10308 */ /* 0x000e620000001000 */
[----:B--2---:R-:W-:Y:S01]  /*1830*/  @P0 FMUL.FTZ R17, R17, R198 ;  /* 0x000000c611110220 */ /* 0x004fe20000410000 */
[----:B------:R-:W-:Y:S01]  /*1840*/  PRMT R198, RZ, 0x5410, R152 ;  /* 0x00005410ffc67816 */ /* 0x000fe20000000098 */
[----:B------:R-:W-:-:S02]  /*1850*/  @P0 FADD.FTZ R150, -R40, R209 ;  /* 0x000000d128960221 */ /* 0x000fc40000010100 */
[----:B---3--:R-:W-:-:S03]  /*1860*/  @P0 FMUL.FTZ R146, R146, R207 ;  /* 0x000000cf92920220 */ /* 0x008fc60000410000 */
[----:B------:R-:W2:Y:S01]  /*1870*/  @P0 MUFU.RCP R181, R134 ;  /* 0x0000008600b50308 */ /* 0x000ea20000001000 */
[----:B------:R-:W-:Y:S01]  /*1880*/  @P0 FADD.FTZ R152, -R39, R208 ;  /* 0x000000d027980221 */ /* 0x000fe20000010100 */
[----:B------:R-:W-:Y:S01]  /*1890*/  PRMT R207, RZ, 0x7610, R164 ;  /* 0x00007610ffcf7816 */ /* 0x000fe200000000a4 */
[----:B------:R-:W-:-:S05]  /*18a0*/  @P0 FADD.FTZ R211, -R41, R205 ;  /* 0x000000cd29d30221 */ /* 0x000fca0000010100 */
[----:B------:R-:W3:Y:S01]  /*18b0*/  @P0 MUFU.RCP R185, R133 ;  /* 0x0000008500b90308 */ /* 0x000ee20000001000 */
[----:B0-----:R-:W-:Y:S02]  /*18c0*/  @P0 FMUL.FTZ R179, R150, R179 ;  /* 0x000000b396b30220 */ /* 0x001fe40000410000 */
[----:B-----5:R-:W-:-:S05]  /*18d0*/  @P0 FMUL.FTZ R152, R152, R213 ;  /* 0x000000d598980220 */ /* 0x020fca0000410000 */
[----:B------:R-:W0:Y:S01]  /*18e0*/  @P0 MUFU.RCP R183, R135 ;  /* 0x0000008700b70308 */ /* 0x000e220000001000 */
[----:B----4-:R-:W-:Y:S01]  /*18f0*/  @P0 FMUL.FTZ R150, R211, R204 ;  /* 0x000000ccd3960220 */ /* 0x010fe20000410000 */
[----:B------:R-:W-:-:S06]  /*1900*/  PRMT R204, RZ, 0x5410, R166 ;  /* 0x00005410ffcc7816 */ /* 0x000fcc00000000a6 */
[----:B------:R-:W4:Y:S01]  /*1910*/  @P0 MUFU.RCP R187, R136 ;  /* 0x0000008800bb0308 */ /* 0x000f220000001000 */
[----:B------:R-:W-:Y:S01]  /*1920*/  PRMT R213, RZ, 0x7610, R166 ;  /* 0x00007610ffd57816 */ /* 0x000fe200000000a6 */
[----:B------:R-:W-:Y:S01]  /*1930*/  @P0 FADD.FTZ R154, -R42, R207 ;  /* 0x000000cf2a9a0221 */ /* 0x000fe20000010100 */
[--C-:B------:R-:W-:Y:S02]  /*1940*/  PRMT R166, RZ, 0x5410, R168.reuse ;  /* 0x00005410ffa67816 */ /* 0x100fe400000000a8 */
[----:B------:R-:W-:-:S03]  /*1950*/  PRMT R211, RZ, 0x7610, R168 ;  /* 0x00007610ffd37816 */ /* 0x000fc600000000a8 */
[----:B------:R-:W5:Y:S01]  /*1960*/  @P0 MUFU.RCP R206, R137 ;  /* 0x0000008900ce0308 */ /* 0x000f620000001000 */
[----:B-1----:R-:W-:Y:S01]  /*1970*/  @P0 FMUL.FTZ R177, R154, R177 ;  /* 0x000000b19ab10220 */ /* 0x002fe20000410000 */
[----:B------:R-:W-:Y:S01]  /*1980*/  PRMT R201, RZ, 0x7610, R162 ;  /* 0x00007610ffc97816 */ /* 0x000fe200000000a2 */
[----:B------:R-:W-:-:S05]  /*1990*/  @P0 FADD.FTZ R158, -R44, R213 ;  /* 0x000000d52c9e0221 */ /* 0x000fca0000010100 */
[----:B------:R-:W1:Y:S01]  /*19a0*/  @P0 MUFU.RCP R215, R138 ;  /* 0x0000008a00d70308 */ /* 0x000e620000001000 */
[----:B------:R-:W-:Y:S01]  /*19b0*/  @P0 FADD.FTZ R154, -R43, R204 ;  /* 0x000000cc2b9a0221 */ /* 0x000fe20000010100 */
[----:B------:R-:W-:Y:S01]  /*19c0*/  PRMT R233, RZ, 0x5410, R172 ;  /* 0x00005410ffe97816 */ /* 0x000fe200000000ac */
[----:B------:R-:W-:-:S05]  /*19d0*/  @P0 FADD.FTZ R160, -R45, R166 ;  /* 0x000000a62da00221 */ /* 0x000fca0000010100 */
[----:B------:R-:W1:Y:S01]  /*19e0*/  @P0 MUFU.RCP R217, R139 ;  /* 0x0000008b00d90308 */ /* 0x000e620000001000 */
[----:B------:R-:W-:Y:S01]  /*19f0*/  @P0 FADD.FTZ R162, -R46, R211 ;  /* 0x000000d32ea20221 */ /* 0x000fe20000010100 */
[----:B------:R-:W-:Y:S01]  /*1a00*/  PRMT R235, RZ, 0x7610, R172 ;  /* 0x00007610ffeb7816 */ /* 0x000fe200000000ac */
[----:B--2---:R-:W-:Y:S01]  /*1a10*/  @P0 FMUL.FTZ R181, R158, R181 ;  /* 0x000000b59eb50220 */ /* 0x004fe20000410000 */
[----:B------:R-:W-:Y:S01]  /*1a20*/  PRMT R237, RZ, 0x5410, R176 ;  /* 0x00005410ffed7816 */ /* 0x000fe200000000b0 */
[----:B---3--:R-:W-:-:S03]  /*1a30*/  @P0 FMUL.FTZ R154, R154, R185 ;  /* 0x000000b99a9a0220 */ /* 0x008fc60000410000 */
[----:B------:R-:W2:Y:S01]  /*1a40*/  @P0 MUFU.RCP R164, R141 ;  /* 0x0000008d00a40308 */ /* 0x000ea20000001000 */
[----:B0-----:R-:W-:Y:S02]  /*1a50*/  @P0 FMUL.FTZ R158, R160, R183 ;  /* 0x000000b7a09e0220 */ /* 0x001fe40000410000 */
[----:B----4-:R-:W-:Y:S02]  /*1a60*/  @P0 FMUL.FTZ R183, R162, R187 ;  /* 0x000000bba2b70220 */ /* 0x010fe40000410000 */
[----:B------:R-:W-:-:S03]  /*1a70*/  @P0 FADD.FTZ R185, -R47, R233 ;  /* 0x000000e92fb90221 */ /* 0x000fc60000010100 */
[----:B------:R-:W0:Y:S01]  /*1a80*/  @P0 MUFU.RCP R245, R142 ;  /* 0x0000008e00f50308 */ /* 0x000e220000001000 */
[----:B------:R-:W-:Y:S01]  /*1a90*/  @P0 FADD.FTZ R162, -R48, R235 ;  /* 0x000000eb30a20221 */ /* 0x000fe20000010100 */
[--C-:B------:R-:W-:Y:S01]  /*1aa0*/  PRMT R241, RZ, 0x5410, R174.reuse ;  /* 0x00005410fff17816 */ /* 0x100fe200000000ae */
[----:B------:R-:W-:Y:S01]  /*1ab0*/  @P0 FADD.FTZ R168, -R49, R237 ;  /* 0x000000ed31a80221 */ /* 0x000fe20000010100 */
[----:B------:R-:W-:-:S04]  /*1ac0*/  PRMT R243, RZ, 0x7610, R174 ;  /* 0x00007610fff37816 */ /* 0x000fc800000000ae */
[----:B------:R-:W3:Y:S01]  /*1ad0*/  @P0 MUFU.RCP R173, R121 ;  /* 0x0000007900ad0308 */ /* 0x000ee20000001000 */
[----:B-----5:R-:W-:Y:S02]  /*1ae0*/  @P0 FMUL.FTZ R160, R185, R206 ;  /* 0x000000ceb9a00220 */ /* 0x020fe40000410000 */
[----:B-1----:R-:W-:Y:S02]  /*1af0*/  @P0 FMUL.FTZ R185, R162, R215 ;  /* 0x000000d7a2b90220 */ /* 0x002fe40000410000 */
[----:B------:R-:W-:-:S03]  /*1b00*/  @P0 FMUL.FTZ R162, R168, R217 ;  /* 0x000000d9a8a20220 */ /* 0x000fc60000410000 */
[----:B------:R-:W1:Y:S01]  /*1b10*/  @P0 MUFU.RCP R210, R128 ;  /* 0x0000008000d20308 */ /* 0x000e620000001000 */
[----:B------:R-:W-:Y:S02]  /*1b20*/  @!P0 FADD.FTZ R217, R193, -R170 ;  /* 0x800000aac1d98221 */ /* 0x000fe40000010000 */
[----:B------:R-:W-:Y:S02]  /*1b30*/  @!P0 FADD.FTZ R231, R166, -R170 ;  /* 0x800000aaa6e78221 */ /* 0x000fe40000010000 */
[----:B------:R-:W-:Y:S02]  /*1b40*/  @P0 FADD.FTZ R193, -R51, R241 ;  /* 0x000000f133c10221 */ /* 0x000fe40000010100 */
[----:B------:R-:W-:Y:S01]  /*1b50*/  @P0 FADD.FTZ R166, -R52, R243 ;  /* 0x000000f334a60221 */ /* 0x000fe20000010100 */
[----:B------:R-:W-:Y:S01]  /*1b60*/  LOP3.LUT P1, RZ, R144, 0xff, RZ, 0xc0, !PT ;  /* 0x000000ff90ff7812 */ /* 0x000fe2000782c0ff */
[----:B------:R-:W-:Y:S02]  /*1b70*/  @P0 FADD.FTZ R144, -R31, R198 ;  /* 0x000000c61f900221 */ /* 0x000fe40000010100 */
[----:B--2---:R-:W-:-:S02]  /*1b80*/  @P0 FMUL.FTZ R164, R193, R164 ;  /* 0x000000a4c1a40220 */ /* 0x004fc40000410000 */
[----:B------:R-:W-:Y:S02]  /*1b90*/  @!P0 FADD.FTZ R3, R3, -R170 ;  /* 0x800000aa03038221 */ /* 0x000fe40000010000 */
[----:B0-----:R-:W-:Y:S01]  /*1ba0*/  @P0 FMUL.FTZ R193, R166, R245 ;  /* 0x000000f5a6c10220 */ /* 0x001fe20000410000 */
[----:B------:R-:W-:Y:S01]  /*1bb0*/  PRMT R166, RZ, 0x5410, R180 ;  /* 0x00005410ffa67816 */ /* 0x000fe200000000b4 */
[----:B------:R-:W-:Y:S01]  /*1bc0*/  @!P0 FADD.FTZ R9, R9, -R170 ;  /* 0x800000aa09098221 */ /* 0x000fe20000010000 */
[----:B------:R-:W-:Y:S01]  /*1bd0*/  PRMT R239, RZ, 0x7610, R176 ;  /* 0x00007610ffef7816 */ /* 0x000fe200000000b0 */
[----:B------:R-:W-:Y:S02]  /*1be0*/  @!P0 FADD.FTZ R195, R195, -R170 ;  /* 0x800000aac3c38221 */ /* 0x000fe40000010000 */
[----:B------:R-:W-:Y:S02]  /*1bf0*/  @!P0 FADD.FTZ R199, R199, -R170 ;  /* 0x800000aac7c78221 */ /* 0x000fe40000010000 */
[----:B---3--:R-:W-:-:S02]  /*1c00*/  @P0 FMUL.FTZ R144, R144, R173 ;  /* 0x000000ad90900220 */ /* 0x008fc40000410000 */
[----:B------:R-:W-:Y:S02]  /*1c10*/  @!P0 FADD.FTZ R209, R209, -R170 ;  /* 0x800000aad1d18221 */ /* 0x000fe40000010000 */
[----:B------:R-:W-:Y:S02]  /*1c20*/  @P0 FADD.FTZ R173, -R38, R201 ;  /* 0x000000c926ad0221 */ /* 0x000fe40000010100 */
[----:B------:R-:W-:Y:S02]  /*1c30*/  @!P0 FADD.FTZ R7, R7, -R170 ;  /* 0x800000aa07078221 */ /* 0x000fe40000010000 */
[----:B------:R-:W-:Y:S01]  /*1c40*/  @!P0 FMUL.FTZ R12, R156, R3 ;  /* 0x000000039c0c8220 */ /* 0x000fe20000410000 */
[----:B------:R-:W-:Y:S01]  /*1c50*/  PRMT R3, RZ, 0x7610, R180 ;  /* 0x00007610ff037816 */ /* 0x000fe200000000b4 */
[----:B------:R-:W-:Y:S02]  /*1c60*/  @!P0 FADD.FTZ R201, R201, -R170 ;  /* 0x800000aac9c98221 */ /* 0x000fe40000010000 */
[----:B------:R-:W-:-:S02]  /*1c70*/  @!P0 FMUL.FTZ R14, R156, R9 ;  /* 0x000000099c0e8220 */ /* 0x000fc40000410000 */
[----:B------:R-:W-:Y:S01]  /*1c80*/  @!P0 FMUL.FTZ R19, R156, R195 ;  /* 0x000000c39c138220 */ /* 0x000fe20000410000 */
[----:B------:R-:W-:Y:S01]  /*1c90*/  PRMT R172, RZ, 0x5410, R182 ;  /* 0x00005410ffac7816 */ /* 0x000fe200000000b6 */
[----:B------:R-:W-:Y:S02]  /*1ca0*/  @!P0 FADD.FTZ R215, R194, -R170 ;  /* 0x800000aac2d78221 */ /* 0x000fe40000010000 */
[----:B------:R-:W-:Y:S02]  /*1cb0*/  @!P0 FADD.FTZ R203, R203, -R170 ;  /* 0x800000aacbcb8221 */ /* 0x000fe40000010000 */
[----:B------:R-:W-:Y:S02]  /*1cc0*/  @!P0 FADD.FTZ R211, R211, -R170 ;  /* 0x800000aad3d38221 */ /* 0x000fe40000010000 */
[----:B------:R-:W-:Y:S01]  /*1cd0*/  @!P0 FMUL.FTZ R171, R156, R199 ;  /* 0x000000c79cab8220 */ /* 0x000fe20000410000 */
[----:B------:R-:W-:Y:S01]  /*1ce0*/  PRMT R199, RZ, 0x7610, R182 ;  /* 0x00007610ffc77816 */ /* 0x000fe200000000b6 */
[----:B------:R-:W-:Y:S01]  /*1cf0*/  FMUL.FTZ R195, R113, R166 ;  /* 0x000000a671c37220 */ /* 0x000fe20000410000 */
[----:B------:R-:W-:Y:S01]  /*1d00*/  PRMT R182, RZ, 0x5410, R8 ;  /* 0x00005410ffb67816 */ /* 0x000fe20000000008 */
[----:B------:R-:W-:-:S02]  /*1d10*/  @P0 FADD.FTZ R187, -R50, R239 ;  /* 0x000000ef32bb0221 */ /* 0x000fc40000010100 */
[----:B------:R-:W-:Y:S01]  /*1d20*/  @!P0 FMUL.FTZ R179, R156, R209 ;  /* 0x000000d19cb38220 */ /* 0x000fe20000410000 */
[----:B------:R-:W-:Y:S01]  /*1d30*/  PRMT R209, RZ, 0x7610, R8 ;  /* 0x00007610ffd17816 */ /* 0x000fe20000000008 */
[----:B-1----:R-:W-:Y:S01]  /*1d40*/  @P0 FMUL.FTZ R173, R173, R210 ;  /* 0x000000d2adad0220 */ /* 0x002fe20000410000 */
[----:B------:R-:W-:Y:S01]  /*1d50*/  PRMT R8, RZ, 0x5410, R4 ;  /* 0x00005410ff087816 */ /* 0x000fe20000000004 */
        /* <DEDUP_REMOVED lines=17> */
[----:B------:R-:W-:Y:S01]  /*1e70*/  @!P0 FADD.FTZ R243, R243, -R170 ;  /* 0x800000aaf3f38221 */ /* 0x000fe20000010000 */
[----:B------:R-:W-:Y:S01]  /*1e80*/  PRMT R170, RZ, 0x5410, R178 ;  /* 0x00005410ffaa7816 */ /* 0x000fe200000000b2 */
[C---:B------:R-:W-:Y:S01]  /*1e90*/  @!P0 FMUL.FTZ R15, R156.reuse, R7 ;  /* 0x000000079c0f8220 */ /* 0x040fe20000410000 */
[----:B------:R-:W-:Y:S01]  /*1ea0*/  PRMT R7, RZ, 0x7610, R4 ;  /* 0x00007610ff077816 */ /* 0x000fe20000000004 */
[----:B------:R-:W-:Y:S01]  /*1eb0*/  @!P0 FMUL.FTZ R16, R156, R217 ;  /* 0x000000d99c108220 */ /* 0x000fe20000410000 */
[--C-:B------:R-:W-:Y:S01]  /*1ec0*/  PRMT R174, RZ, 0x5410, R184.reuse ;  /* 0x00005410ffae7816 */ /* 0x100fe200000000b8 */
[----:B------:R-:W-:Y:S01]  /*1ed0*/  @!P0 FMUL.FTZ R173, R156, R201 ;  /* 0x000000c99cad8220 */ /* 0x000fe20000410000 */
[----:B------:R-:W-:Y:S01]  /*1ee0*/  PRMT R201, RZ, 0x7610, R184 ;  /* 0x00007610ffc97816 */ /* 0x000fe200000000b8 */
[----:B------:R-:W-:-:S02]  /*1ef0*/  FADD.FTZ R81, R166, R81 ;  /* 0x00000051a6517221 */ /* 0x000fc40000010000 */
[----:B------:R-:W-:Y:S01]  /*1f00*/  FFMA.FTZ R111, R166, R14, R111 ;  /* 0x0000000ea66f7223 */ /* 0x000fe2000001006f */
[----:B------:R-:W-:Y:S01]  /*1f10*/  PRMT R176, RZ, 0x5410, R186 ;  /* 0x00005410ffb07816 */ /* 0x000fe200000000ba */
[----:B------:R-:W-:Y:S01]  /*1f20*/  @!P0 FMUL.FTZ R18, R156, R215 ;  /* 0x000000d79c128220 */ /* 0x000fe20000410000 */
[----:B------:R-:W-:Y:S01]  /*1f30*/  PRMT R184, RZ, 0x5410, R10 ;  /* 0x00005410ffb87816 */ /* 0x000fe2000000000a */
[C---:B------:R-:W-:Y:S01]  /*1f40*/  @!P0 FMUL.FTZ R175, R156.reuse, R203 ;  /* 0x000000cb9caf8220 */ /* 0x040fe20000410000 */
[----:B------:R-:W-:Y:S01]  /*1f50*/  PRMT R203, RZ, 0x7610, R186 ;  /* 0x00007610ffcb7816 */ /* 0x000fe200000000ba */
[----:B------:R-:W-:Y:S01]  /*1f60*/  @!P0 FMUL.FTZ R183, R156, R211 ;  /* 0x000000d39cb78220 */ /* 0x000fe20000410000 */
[----:B------:R-:W-:Y:S01]  /*1f70*/  PRMT R211, RZ, 0x7610, R10 ;  /* 0x00007610ffd37816 */ /* 0x000fe2000000000a */
[----:B------:R-:W-:Y:S02]  /*1f80*/  FMUL.FTZ R166, R114, R3 ;  /* 0x0000000372a67220 */ /* 0x000fe40000410000 */
[----:B------:R-:W-:-:S02]  /*1f90*/  FADD.FTZ R217, RZ, R195 ;  /* 0x000000c3ffd97221 */ /* 0x000fc40000010000 */
[----:B------:R-:W-:Y:S01]  /*1fa0*/  FFMA.FTZ R4, R195, R14, RZ ;  /* 0x0000000ec3047223 */ /* 0x000fe200000100ff */
[--C-:B------:R-:W-:Y:S01]  /*1fb0*/  PRMT R186, RZ, 0x5410, R190.reuse ;  /* 0x00005410ffba7816 */ /* 0x100fe200000000be */
[C---:B------:R-:W-:Y:S01]  /*1fc0*/  @!P0 FMUL.FTZ R17, R156.reuse, R11 ;  /* 0x0000000b9c118220 */ /* 0x040fe20000410000 */
[----:B------:R-:W-:Y:S01]  /*1fd0*/  PRMT R215, RZ, 0x7610, R190 ;  /* 0x00007610ffd77816 */ /* 0x000fe200000000be */
[C---:B------:R-:W-:Y:S01]  /*1fe0*/  @!P0 FMUL.FTZ R144, R156.reuse, R219 ;  /* 0x000000db9c908220 */ /* 0x040fe20000410000 */
[--C-:B------:R-:W-:Y:S01]  /*1ff0*/  PRMT R10, RZ, 0x5410, R2.reuse ;  /* 0x00005410ff0a7816 */ /* 0x100fe20000000002 */
[C---:B------:R-:W-:Y:S01]  /*2000*/  @!P0 FMUL.FTZ R169, R156.reuse, R197 ;  /* 0x000000c59ca98220 */ /* 0x040fe20000410000 */
[----:B------:R-:W-:Y:S01]  /*2010*/  PRMT R9, RZ, 0x7610, R2 ;  /* 0x00007610ff097816 */ /* 0x000fe20000000002 */
[----:B------:R-:W-:Y:S01]  /*2020*/  @!P0 FMUL.FTZ R177, R156, R207 ;  /* 0x000000cf9cb18220 */ /* 0x000fe20000410000 */
[----:B------:R-:W-:Y:S01]  /*2030*/  PRMT R197, RZ, 0x7610, R178 ;  /* 0x00007610ffc57816 */ /* 0x000fe200000000b2 */
[C---:B------:R-:W-:Y:S01]  /*2040*/  FADD.FTZ R82, R3.reuse, R82 ;  /* 0x0000005203527221 */ /* 0x040fe20000010000 */
[--C-:B------:R-:W-:Y:S01]  /*2050*/  PRMT R180, RZ, 0x5410, R189.reuse ;  /* 0x00005410ffb47816 */ /* 0x100fe200000000bd */
[----:B------:R-:W-:Y:S01]  /*2060*/  FFMA.FTZ R112, R3, R15, R112 ;  /* 0x0000000f03707223 */ /* 0x000fe20000010070 */
[----:B------:R-:W-:Y:S01]  /*2070*/  PRMT R207, RZ, 0x7610, R189 ;  /* 0x00007610ffcf7816 */ /* 0x000fe200000000bd */
[----:B------:R-:W-:Y:S01]  /*2080*/  FMUL.FTZ R189, R115, R170 ;  /* 0x000000aa73bd7220 */ /* 0x000fe20000410000 */
[----:B------:R-:W-:Y:S01]  /*2090*/  PRMT R190, RZ, 0x5410, R191 ;  /* 0x00005410ffbe7816 */ /* 0x000fe200000000bf */
        /* <DEDUP_REMOVED lines=14> */
[----:B------:R-:W-:Y:S02]  /*2180*/  @!P0 FMUL.FTZ R13, R156, R5 ;  /* 0x000000059c0d8220 */ /* 0x000fe40000410000 */
[C---:B------:R-:W-:Y:S02]  /*2190*/  FADD.FTZ R79, R170.reuse, R79 ;  /* 0x0000004faa4f7221 */ /* 0x040fe40000010000 */
[----:B------:R-:W-:Y:S02]  /*21a0*/  FFMA.FTZ R109, R170, R12, R109 ;  /* 0x0000000caa6d7223 */ /* 0x000fe4000001006d */
[C---:B------:R-:W-:Y:S02]  /*21b0*/  FADD.FTZ R74, R203.reuse, R74 ;  /* 0x0000004acb4a7221 */ /* 0x040fe40000010000 */
[----:B------:R-:W-:-:S02]  /*21c0*/  FFMA.FTZ R104, R203, R171, R104 ;  /* 0x000000abcb687223 */ /* 0x000fc40000010068 */
[----:B------:R-:W-:Y:S01]  /*21d0*/  FMUL.FTZ R176, R122, R203 ;  /* 0x000000cb7ab07220 */ /* 0x000fe20000410000 */
[----:B------:R-:W-:Y:S01]  /*21e0*/  PRMT R178, RZ, 0x5410, R188 ;  /* 0x00005410ffb27816 */ /* 0x000fe200000000bc */
[----:B------:R-:W-:Y:S02]  /*21f0*/  FMUL.FTZ R170, R116, R197 ;  /* 0x000000c574aa7220 */ /* 0x000fe40000410000 */
[----:B------:R-:W-:Y:S02]  /*2200*/  FADD.FTZ R203, R6, R189 ;  /* 0x000000bd06cb7221 */ /* 0x000fe40000010000 */
[----:B------:R-:W-:Y:S02]  /*2210*/  FFMA.FTZ R4, R189, R12, R4 ;  /* 0x0000000cbd047223 */ /* 0x000fe40000010004 */
[C---:B------:R-:W-:Y:S01]  /*2220*/  @!P0 FMUL.FTZ R150, R156.reuse, R205 ;  /* 0x000000cd9c968220 */ /* 0x040fe20000410000 */
[----:B------:R-:W-:Y:S01]  /*2230*/  PRMT R205, RZ, 0x7610, R188 ;  /* 0x00007610ffcd7816 */ /* 0x000fe200000000bc */
[----:B------:R-:W-:-:S02]  /*2240*/  @!P0 FMUL.FTZ R20, R156, R221 ;  /* 0x000000dd9c148220 */ /* 0x000fc40000410000 */
        /* <DEDUP_REMOVED lines=18> */
[----:B------:R-:W-:Y:S02]  /*2370*/  @!P0 FMUL.FTZ R148, R156, R223 ;  /* 0x000000df9c948220 */ /* 0x000fe40000410000 */
        /* <DEDUP_REMOVED lines=52> */
[--C-:B------:R-:W-:Y:S01]  /*26c0*/  PRMT R188, RZ, 0x5410, R192.reuse ;  /* 0x00005410ffbc7816 */ /* 0x100fe200000000c0 */
[C---:B------:R-:W-:Y:S01]  /*26d0*/  @!P0 FMUL.FTZ R181, R156.reuse, R213 ;  /* 0x000000d59cb58220 */ /* 0x040fe20000410000 */
[----:B------:R-:W-:Y:S01]  /*26e0*/  PRMT R213, RZ, 0x7610, R192 ;  /* 0x00007610ffd57816 */ /* 0x000fe200000000c0 */
[----:B------:R-:W-:-:S02]  /*26f0*/  @!P0 FMUL.FTZ R154, R156, R229 ;  /* 0x000000e59c9a8220 */ /* 0x000fc40000410000 */
        /* <DEDUP_REMOVED lines=34> */
[----:B0-----:R-:W-:Y:S02]  /*2920*/  @P0 FMUL.FTZ R187, R187, R210 ;  /* 0x000000d2bbbb0220 */ /* 0x001fe40000410000 */
[C---:B------:R-:W-:Y:S02]  /*2930*/  @!P0 FMUL.FTZ R187, R156.reuse, R239 ;  /* 0x000000ef9cbb8220 */ /* 0x040fe40000410000 */
        /* <DEDUP_REMOVED lines=17> */
[----:B------:R-:W-:Y:S02]  /*2a50*/  @!P0 FMUL.FTZ R193, R156, R243 ;  /* 0x000000f39cc18220 */ /* 0x000fe40000410000 */
        /* <DEDUP_REMOVED lines=15> */
.L_x_2607:
        /* <DEDUP_REMOVED lines=18> */
.L_x_2608:
[----:B------:R-:W-:Y:S01]  /*2c70*/  @!P0 LOP3.LUT R5, R5, 0x3, RZ, 0xc0, !PT ;  /* 0x0000000305058812 */ /* 0x000fe200078ec0ff */
[----:B--2---:R-:W-:Y:S01]  /*2c80*/  FADD.FTZ R2, R8, R9 ;  /* 0x0000000908027221 */ /* 0x004fe20000010000 */
[----:B------:R-:W-:Y:S01]  /*2c90*/  WARPSYNC 0xffffffff ;  /* 0xffffffff00007948 */ /* 0x000fe20003800000 */
[----:B-1----:R-:W-:Y:S01]  /*2ca0*/  FADD.FTZ R3, R10, R11 ;  /* 0x0000000b0a037221 */ /* 0x002fe20000010000 */
[----:B------:R-:W-:-:S05]  /*2cb0*/  @!P0 IADD3 R198, R168, R5, RZ ;  /* 0x00000005a8c68210 */ /* 0x000fca0007ffe0ff */
        /* <DEDUP_REMOVED lines=111> */
[----:B------:R-:W-:Y:S01]  /*33b0*/  FMUL.FTZ R148, R156, R185 ;  /* 0x000000b99c947220 */ /* 0x000fe20000410000 */
[----:B------:R-:W-:Y:S01]  /*33c0*/  F2FP.BF16.PACK_AB R213, R146, R213 ;  /* 0x000000d592d5723e */ /* 0x000fe200000010ff */
[----:B------:R-:W-:-:S02]  /*33d0*/  FMUL.FTZ R217, R156, R217 ;  /* 0x000000d99cd97220 */ /* 0x000fc40000410000 */
[----:B------:R-:W-:Y:S01]  /*33e0*/  FMUL.FTZ R150, R156, R187 ;  /* 0x000000bb9c967220 */ /* 0x000fe20000410000 */
[----:B------:R-:W-:Y:S01]  /*33f0*/  F2FP.BF16.PACK_AB R215, R148, R215 ;  /* 0x000000d794d7723e */ /* 0x000fe200000010ff */
[C---:B------:R-:W-:Y:S02]  /*3400*/  FMUL.FTZ R219, R156.reuse, R219 ;  /* 0x000000db9cdb7220 */ /* 0x040fe40000410000 */
[----:B------:R-:W-:Y:S01]  /*3410*/  FMUL.FTZ R156, R156, R3 ;  /* 0x000000039c9c7220 */ /* 0x000fe20000410000 */
[----:B------:R-:W-:Y:S01]  /*3420*/  LOP3.LUT R3, R0, 0x7f, RZ, 0xc0, !PT ;  /* 0x0000007f00037812 */ /* 0x000fe200078ec0ff */
[-C--:B------:R-:W-:Y:S01]  /*3430*/  IMAD.WIDE.U32 R4, R145, R144.reuse, c[0x0][0x1d0] ;  /* 0x0000740091047625 */ /* 0x080fe200078e0090 */
[----:B------:R-:W-:Y:S02]  /*3440*/  F2FP.BF16.PACK_AB R217, R150, R217 ;  /* 0x000000d996d9723e */ /* 0x000fe400000010ff */
[----:B------:R-:W-:Y:S01]  /*3450*/  F2FP.BF16.PACK_AB R219, R156, R219 ;  /* 0x000000db9cdb723e */ /* 0x000fe200000010ff */
[C---:B------:R-:W-:Y:S01]  /*3460*/  IMAD R3, R22.reuse, 0x780, R3 ;  /* 0x0000078016037824 */ /* 0x040fe200078e0203 */
[----:B------:R-:W-:Y:S01]  /*3470*/  IADD3 R22, R22, c[0x0][0x160], RZ ;  /* 0x0000580016167a10 */ /* 0x000fe20007ffe0ff */
[----:B------:R-:W-:-:S03]  /*3480*/  IMAD.WIDE.U32 R6, R143, R144, c[0x0][0x1d0] ;  /* 0x000074008f067625 */ /* 0x000fc600078e0090 */
[----:B------:R-:W-:Y:S01]  /*3490*/  LEA R2, P0, R3, c[0x0][0x1d0], 0x2 ;  /* 0x0000740003027a11 */ /* 0x000fe200078010ff */
[----:B------:R-:W-:-:S03]  /*34a0*/  IMAD.WIDE.U32 R8, R21, R144, c[0x0][0x1d0] ;  /* 0x0000740015087625 */ /* 0x000fc600078e0090 */
[----:B------:R-:W-:Y:S01]  /*34b0*/  LEA.HI.X R3, R3, c[0x0][0x1d4], RZ, 0x2, P0 ;  /* 0x0000750003037a11 */ /* 0x000fe200000f14ff */
[----:B------:R-:W-:Y:S01]  /*34c0*/  IMAD.WIDE.U32 R10, R151, R144, c[0x0][0x1d0] ;  /* 0x00007400970a7625 */ /* 0x000fe200078e0090 */
[----:B------:R-:W-:-:S03]  /*34d0*/  ISETP.GE.AND P0, PT, R22, c[0x0][0x164], PT ;  /* 0x0000590016007a0c */ /* 0x000fc60003f06270 */
[----:B------:R0:W-:Y:S01]  /*34e0*/  STG.E [R2.64], R195 ;  /* 0x000000c302007986 */ /* 0x0001e2000c101912 */
[----:B------:R-:W-:-:S03]  /*34f0*/  IMAD.WIDE.U32 R12, R149, R144, c[0x0][0x1d0] ;  /* 0x00007400950c7625 */ /* 0x000fc600078e0090 */
        /* <DEDUP_REMOVED lines=9> */
[----:B0-----:R-:W-:-:S03]  /*3590*/  IMAD.WIDE.U32 R2, R161, R144, c[0x0][0x1d0] ;  /* 0x00007400a1027625 */ /* 0x001fc600078e0090 */
[----:B------:R0:W-:Y:S01]  /*35a0*/  STG.E [R14.64], R203 ;  /* 0x000000cb0e007986 */ /* 0x0001e2000c101912 */
[----:B-1----:R-:W-:-:S03]  /*35b0*/  IMAD.WIDE.U32 R4, R159, R144, c[0x0][0x1d0] ;  /* 0x000074009f047625 */ /* 0x002fc600078e0090 */
[----:B------:R0:W-:Y:S01]  /*35c0*/  STG.E [R16.64], R205 ;  /* 0x000000cd10007986 */ /* 0x0001e2000c101912 */
[----:B--2---:R-:W-:-:S03]  /*35d0*/  IMAD.WIDE.U32 R6, R165, R144, c[0x0][0x1d0] ;  /* 0x00007400a5067625 */ /* 0x004fc600078e0090 */
[----:B------:R0:W-:Y:S01]  /*35e0*/  STG.E [R18.64], R207 ;  /* 0x000000cf12007986 */ /* 0x0001e2000c101912 */
[----:B---3--:R-:W-:-:S03]  /*35f0*/  IMAD.WIDE.U32 R8, R163, R144, c[0x0][0x1d0] ;  /* 0x00007400a3087625 */ /* 0x008fc600078e0090 */
[----:B------:R0:W-:Y:S01]  /*3600*/  STG.E [R20.64], R209 ;  /* 0x000000d114007986 */ /* 0x0001e2000c101912 */
[----:B----4-:R-:W-:Y:S01]  /*3610*/  IMAD.WIDE.U32 R10, R167, R144, c[0x0][0x1d0] ;  /* 0x00007400a70a7625 */ /* 0x010fe200078e0090 */
[----:B------:R-:W-:Y:S02]  /*3620*/  SEL R144, RZ, 0x1, P1 ;  /* 0x00000001ff907807 */ /* 0x000fe40000800000 */
[----:B------:R0:W-:Y:S04]  /*3630*/  STG.E [R2.64], R211 ;  /* 0x000000d302007986 */ /* 0x0001e8000c101912 */
[----:B------:R0:W-:Y:S04]  /*3640*/  STG.E [R4.64], R213 ;  /* 0x000000d504007986 */ /* 0x0001e8000c101912 */
[----:B------:R0:W-:Y:S04]  /*3650*/  STG.E [R6.64], R215 ;  /* 0x000000d706007986 */ /* 0x0001e8000c101912 */
[----:B------:R0:W-:Y:S04]  /*3660*/  STG.E [R8.64], R217 ;  /* 0x000000d908007986 */ /* 0x0001e8000c101912 */
[----:B------:R0:W-:Y:S02]  /*3670*/  STG.E [R10.64], R219 ;  /* 0x000000db0a007986 */ /* 0x0001e4000c101912 */
[----:B0-----:R-:W-:Y:S01]  /*3680*/  @P0 CALL.REL.NOINC `(.L_x_2605) ;  /* 0x0000001000000944 */ /* 0x001fe20003c00000 */
[----:B------:R-:W-:Y:S05]  /*3690*/  BRA `(.L_x_2606) ;  /* 0xffffd3d000007947 */ /* 0x000fea000383ffff */
.L_x_2605:
        /* <DEDUP_REMOVED lines=60> */
.L_x_2602:
[----:B------:R-:W0:Y:S01]  /*3a60*/  S2UR UR4, SR_CTAID.X ;  /* 0x00000000000479c3 */ /* 0x000e220000002500 */
[C---:B------:R-:W-:Y:S01]  /*3a70*/  LOP3.LUT R2, R0.reuse, 0x7f, RZ, 0xc0, !PT ;  /* 0x0000007f00027812 */ /* 0x040fe200078ec0ff */
[----:B-----5:R-:W-:Y:S01]  /*3a80*/  HFMA2.MMA R53, -RZ, RZ, 0, 4.76837158203125e-07 ;  /* 0x00000008ff357435 */ /* 0x020fe200000001ff */
[----:B0-----:R-:W-:-:S05]  /*3a90*/  LEA.HI R3, R0, UR4, RZ, 0x19 ;  /* 0x0000000400037c11 */ /* 0x001fca000f8fc8ff */
[----:B------:R-:W-:-:S04]  /*3aa0*/  IMAD R0, R3, 0x780, R2 ;  /* 0x0000078003007824 */ /* 0x000fc800078e0202 */
        /* <DEDUP_REMOVED lines=75> */
.L_x_2603:
[----:B------:R-:W-:Y:S01]  /*3f60*/  HFMA2.MMA R7, -RZ, RZ, 0, 9.5367431640625e-07 ;  /* 0x00000010ff077435 */ /* 0x000fe200000001ff */
[----:B------:R-:W-:-:S02]  /*3f70*/  MOV R6, R9 ;  /* 0x0000000900067202 */ /* 0x000fc40000000f00 */
[----:B------:R-:W-:Y:S02]  /*3f80*/  MOV R10, 0x1f ;  /* 0x0000001f000a7802 */ /* 0x000fe40000000f00 */
[----:B------:R-:W-:Y:S02]  /*3f90*/  MOV R221, 0xffffffff ;  /* 0xffffffff00dd7802 */ /* 0x000fe40000000f00 */
[----:B------:R-:W-:Y:S02]  /*3fa0*/  MOV R2, 0x3fc0 ;  /* 0x00003fc000027802 */ /* 0x000fe40000000f00 */
[----:B------:R-:W-:Y:S05]  /*3fb0*/  CALL.REL.NOINC `($__internal_193_$__cuda_sm70_shflsync_down_p) ;  /* 0x0000045000007944 */ /* 0x000fea0003c00000 */
[----:B-1----:R-:W-:Y:S01]  /*3fc0*/  MOV R4, R10 ;  /* 0x0000000a00047202 */ /* 0x002fe20000000f00 */
[----:B0-----:R-:W-:Y:S05]  /*3fd0*/  BRA `(.L_x_2607) ;  /* 0xffffeb7000007947 */ /* 0x001fea000383ffff */
.L_x_2604:
[----:B------:R-:W-:Y:S01]  /*3fe0*/  HFMA2.MMA R7, -RZ, RZ, 0, 9.5367431640625e-07 ;  /* 0x00000010ff077435 */ /* 0x000fe200000001ff */
[----:B------:R-:W-:Y:S02]  /*3ff0*/  MOV R6, R11 ;  /* 0x0000000b00067202 */ /* 0x000fe40000000f00 */
[----:B------:R-:W-:Y:S02]  /*4000*/  MOV R10, 0x1f ;  /* 0x0000001f000a7802 */ /* 0x000fe40000000f00 */
[----:B------:R-:W-:-:S02]  /*4010*/  MOV R221, 0xffffffff ;  /* 0xffffffff00dd7802 */ /* 0x000fc40000000f00 */
[----:B------:R-:W-:Y:S02]  /*4020*/  MOV R2, 0x4040 ;  /* 0x0000404000027802 */ /* 0x000fe40000000f00 */
[----:B01----:R-:W-:Y:S05]  /*4030*/  CALL.REL.NOINC `($__internal_193_$__cuda_sm70_shflsync_down_p) ;  /* 0x000003d000007944 */ /* 0x003fea0003c00000 */
[----:B------:R-:W-:Y:S01]  /*4040*/  FADD.FTZ R9, R9, R4 ;  /* 0x0000000409097221 */ /* 0x000fe20000010000 */
[----:B0-----:R-:W-:Y:S01]  /*4050*/  HFMA2.MMA R7, -RZ, RZ, 0, 4.76837158203125e-07 ;  /* 0x00000008ff077435 */ /* 0x001fe200000001ff */
[----:B-1----:R-:W-:Y:S01]  /*4060*/  FADD.FTZ R11, R11, R10 ;  /* 0x0000000a0b0b7221 */ /* 0x002fe20000010000 */
[----:B------:R-:W-:Y:S02]  /*4070*/  MOV R10, 0x1f ;  /* 0x0000001f000a7802 */ /* 0x000fe40000000f00 */
[----:B------:R-:W-:Y:S02]  /*4080*/  MOV R221, 0xffffffff ;  /* 0xffffffff00dd7802 */ /* 0x000fe40000000f00 */
[----:B------:R-:W-:Y:S02]  /*4090*/  MOV R6, R9 ;  /* 0x0000000900067202 */ /* 0x000fe40000000f00 */
[----:B------:R-:W-:Y:S02]  /*40a0*/  MOV R2, 0x40c0 ;  /* 0x000040c000027802 */ /* 0x000fe40000000f00 */
[----:B------:R-:W-:Y:S05]  /*40b0*/  CALL.REL.NOINC `($__internal_193_$__cuda_sm70_shflsync_down_p) ;  /* 0x0000035000007944 */ /* 0x000fea0003c00000 */
[----:B0-----:R-:W-:Y:S01]  /*40c0*/  HFMA2.MMA R7, -RZ, RZ, 0, 4.76837158203125e-07 ;  /* 0x00000008ff077435 */ /* 0x001fe200000001ff */
[----:B-1----:R-:W-:-:S02]  /*40d0*/  MOV R4, R10 ;  /* 0x0000000a00047202 */ /* 0x002fc40000000f00 */
[----:B------:R-:W-:Y:S02]  /*40e0*/  MOV R6, R11 ;  /* 0x0000000b00067202 */ /* 0x000fe40000000f00 */
[----:B------:R-:W-:Y:S02]  /*40f0*/  MOV R10, 0x1f ;  /* 0x0000001f000a7802 */ /* 0x000fe40000000f00 */
[----:B------:R-:W-:Y:S02]  /*4100*/  MOV R221, 0xffffffff ;  /* 0xffffffff00dd7802 */ /* 0x000fe40000000f00 */
[----:B------:R-:W-:Y:S02]  /*4110*/  MOV R2, 0x4130 ;  /* 0x0000413000027802 */ /* 0x000fe40000000f00 */
[----:B------:R-:W-:Y:S05]  /*4120*/  CALL.REL.NOINC `($__internal_193_$__cuda_sm70_shflsync_down_p) ;  /* 0x000002e000007944 */ /* 0x000fea0003c00000 */
[----:B------:R-:W-:Y:S01]  /*4130*/  FADD.FTZ R9, R4, R9 ;  /* 0x0000000904097221 */ /* 0x000fe20000010000 */
[----:B0-----:R-:W-:Y:S01]  /*4140*/  HFMA2.MMA R7, -RZ, RZ, 0, 2.384185791015625e-07 ;  /* 0x00000004ff077435 */ /* 0x001fe200000001ff */
[----:B-1----:R-:W-:Y:S01]  /*4150*/  FADD.FTZ R11, R11, R10 ;  /* 0x0000000a0b0b7221 */ /* 0x002fe20000010000 */
[----:B------:R-:W-:Y:S02]  /*4160*/  MOV R10, 0x1f ;  /* 0x0000001f000a7802 */ /* 0x000fe40000000f00 */
[----:B------:R-:W-:-:S02]  /*4170*/  MOV R221, 0xffffffff ;  /* 0xffffffff00dd7802 */ /* 0x000fc40000000f00 */
[----:B------:R-:W-:Y:S02]  /*4180*/  MOV R6, R9 ;  /* 0x0000000900067202 */ /* 0x000fe40000000f00 */
[----:B------:R-:W-:Y:S02]  /*4190*/  MOV R2, 0x41b0 ;  /* 0x000041b000027802 */ /* 0x000fe40000000f00 */
[----:B------:R-:W-:Y:S05]  /*41a0*/  CALL.REL.NOINC `($__internal_193_$__cuda_sm70_shflsync_down_p) ;  /* 0x0000026000007944 */ /* 0x000fea0003c00000 */
[----:B0-----:R-:W-:Y:S01]  /*41b0*/  HFMA2.MMA R7, -RZ, RZ, 0, 2.384185791015625e-07 ;  /* 0x00000004ff077435 */ /* 0x001fe200000001ff */
[----:B-1----:R-:W-:Y:S02]  /*41c0*/  MOV R4, R10 ;  /* 0x0000000a00047202 */ /* 0x002fe40000000f00 */
[----:B------:R-:W-:Y:S02]  /*41d0*/  MOV R6, R11 ;  /* 0x0000000b00067202 */ /* 0x000fe40000000f00 */
[----:B------:R-:W-:Y:S02]  /*41e0*/  MOV R10, 0x1f ;  /* 0x0000001f000a7802 */ /* 0x000fe40000000f00 */
[----:B------:R-:W-:Y:S02]  /*41f0*/  MOV R221, 0xffffffff ;  /* 0xffffffff00dd7802 */ /* 0x000fe40000000f00 */
[----:B------:R-:W-:-:S02]  /*4200*/  MOV R2, 0x4220 ;  /* 0x0000422000027802 */ /* 0x000fc40000000f00 */
[----:B------:R-:W-:Y:S05]  /*4210*/  CALL.REL.NOINC `($__internal_193_$__cuda_sm70_shflsync_down_p) ;  /* 0x000001f000007944 */ /* 0x000fea0003c00000 */
[----:B------:R-:W-:Y:S01]  /*4220*/  FADD.FTZ R9, R4, R9 ;  /* 0x0000000904097221 */ /* 0x000fe20000010000 */
[----:B0-----:R-:W-:Y:S01]  /*4230*/  HFMA2.MMA R7, -RZ, RZ, 0, 1.1920928955078125e-07 ;  /* 0x00000002ff077435 */ /* 0x001fe200000001ff */
[----:B-1----:R-:W-:Y:S01]  /*4240*/  FADD.FTZ R11, R11, R10 ;  /* 0x0000000a0b0b7221 */ /* 0x002fe20000010000 */
[----:B------:R-:W-:-:S02]  /*4250*/  MOV R10, 0x1f ;  /* 0x0000001f000a7802 */ /* 0x000fc40000000f00 */
[----:B------:R-:W-:Y:S02]  /*4260*/  MOV R221, 0xffffffff ;  /* 0xffffffff00dd7802 */ /* 0x000fe40000000f00 */
[----:B------:R-:W-:Y:S02]  /*4270*/  MOV R6, R9 ;  /* 0x0000000900067202 */ /* 0x000fe40000000f00 */
[----:B------:R-:W-:Y:S02]  /*4280*/  MOV R2, 0x42a0 ;  /* 0x000042a000027802 */ /* 0x000fe40000000f00 */
[----:B------:R-:W-:Y:S05]  /*4290*/  CALL.REL.NOINC `($__internal_193_$__cuda_sm70_shflsync_down_p) ;  /* 0x0000017000007944 */ /* 0x000fea0003c00000 */
[----:B0-----:R-:W-:Y:S01]  /*42a0*/  HFMA2.MMA R7, -RZ, RZ, 0, 1.1920928955078125e-07 ;  /* 0x00000002ff077435 */ /* 0x001fe200000001ff */
[----:B-1----:R-:W-:Y:S02]  /*42b0*/  MOV R4, R10 ;  /* 0x0000000a00047202 */ /* 0x002fe40000000f00 */
[----:B------:R-:W-:Y:S02]  /*42c0*/  MOV R6, R11 ;  /* 0x0000000b00067202 */ /* 0x000fe40000000f00 */
[----:B------:R-:W-:Y:S02]  /*42d0*/  MOV R10, 0x1f ;  /* 0x0000001f000a7802 */ /* 0x000fe40000000f00 */
[----:B------:R-:W-:-:S02]  /*42e0*/  MOV R221, 0xffffffff ;  /* 0xffffffff00dd7802 */ /* 0x000fc40000000f00 */
[----:B------:R-:W-:Y:S02]  /*42f0*/  MOV R2, 0x4310 ;  /* 0x0000431000027802 */ /* 0x000fe40000000f00 */
[----:B------:R-:W-:Y:S05]  /*4300*/  CALL.REL.NOINC `($__internal_193_$__cuda_sm70_shflsync_down_p) ;  /* 0x0000010000007944 */ /* 0x000fea0003c00000 */
[----:B------:R-:W-:Y:S01]  /*4310*/  FADD.FTZ R9, R4, R9 ;  /* 0x0000000904097221 */ /* 0x000fe20000010000 */
[----:B0-----:R-:W-:Y:S01]  /*4320*/  HFMA2.MMA R7, -RZ, RZ, 0, 5.9604644775390625e-08 ;  /* 0x00000001ff077435 */ /* 0x001fe200000001ff */
[----:B-1----:R-:W-:Y:S01]  /*4330*/  FADD.FTZ R11, R11, R10 ;  /* 0x0000000a0b0b7221 */ /* 0x002fe20000010000 */
[----:B------:R-:W-:Y:S02]  /*4340*/  MOV R10, 0x1f ;  /* 0x0000001f000a7802 */ /* 0x000fe40000000f00 */
[----:B------:R-:W-:Y:S02]  /*4350*/  MOV R221, 0xffffffff ;  /* 0xffffffff00dd7802 */ /* 0x000fe40000000f00 */
[----:B------:R-:W-:Y:S02]  /*4360*/  MOV R6, R9 ;  /* 0x0000000900067202 */ /* 0x000fe40000000f00 */
[----:B------:R-:W-:Y:S02]  /*4370*/  MOV R2, 0x4390 ;  /* 0x0000439000027802 */ /* 0x000fe40000000f00 */
[----:B------:R-:W-:Y:S05]  /*4380*/  CALL.REL.NOINC `($__internal_193_$__cuda_sm70_shflsync_down_p) ;  /* 0x0000008000007944 */ /* 0x000fea0003c00000 */
[----:B0-----:R-:W-:Y:S01]  /*4390*/  HFMA2.MMA R7, -RZ, RZ, 0, 5.9604644775390625e-08 ;  /* 0x00000001ff077435 */ /* 0x001fe200000001ff */
[----:B-1----:R-:W-:-:S02]  /*43a0*/  MOV R8, R10 ;  /* 0x0000000a00087202 */ /* 0x002fc40000000f00 */
[----:B------:R-:W-:Y:S02]  /*43b0*/  MOV R6, R11 ;  /* 0x0000000b00067202 */ /* 0x000fe40000000f00 */
[----:B------:R-:W-:Y:S02]  /*43c0*/  MOV R10, 0x1f ;  /* 0x0000001f000a7802 */ /* 0x000fe40000000f00 */
[----:B------:R-:W-:Y:S02]  /*43d0*/  MOV R221, 0xffffffff ;  /* 0xffffffff00dd7802 */ /* 0x000fe40000000f00 */
[----:B------:R-:W-:Y:S02]  /*43e0*/  MOV R2, 0x4400 ;  /* 0x0000440000027802 */ /* 0x000fe40000000f00 */
[----:B------:R-:W-:Y:S05]  /*43f0*/  CALL.REL.NOINC `($__internal_193_$__cuda_sm70_shflsync_down_p) ;  /* 0x0000001000007944 */ /* 0x000fea0003c00000 */
[----:B01----:R-:W-:Y:S05]  /*4400*/  BRA `(.L_x_2608) ;  /* 0xffffe86000007947 */ /* 0x003fea000383ffff */
        .weak           $__internal_193_$__cuda_sm70_shflsync_down_p
        .type           $__internal_193_$__cuda_sm70_shflsync_down_p,@function
        .size           $__internal_193_$__cuda_sm70_shflsync_down_p,(.L_x_3600 - $__internal_193_$__cuda_sm70_shflsync_down_p)
$__internal_193_$__cuda_sm70_shflsync_down_p:
[----:B------:R-:W-:Y:S01]  /*4410*/  HFMA2.MMA R3, -RZ, RZ, 0, 0 ;  /* 0x00000000ff037435 */ /* 0x000fe200000001ff */
[----:B------:R-:W-:Y:S04]  /*4420*/  WARPSYNC R221 ;  /* 0x000000dd00007348 */ /* 0x000fe80003800000 */
[----:B------:R0:W1:Y:S01]  /*4430*/  SHFL.DOWN PT, R10, R6, R7, R10 ;  /* 0x08000007060a7389 */ /* 0x00006200000e000a */
[----:B------:R-:W-:Y:S05]  /*4440*/  RET.REL.NODEC R2 `(_ZN10layer_norm13ln_bwd_kernelINS_13Kernel_traitsI13__nv_bfloat16S2_S2_fjLj3840ELj1ELj1ELj4ELj4ENS_18Kernel_traits_baseILj3840ES2_S2_S2_fjLj128EEEEEEEvNS_9BwdParamsE) ;  /* 0xffffbbb002007950 */ /* 0x000fea0003c3ffff */
.L_x_2609:
        /* <DEDUP_REMOVED lines=11> */
.L_x_3600:


//--------------------- .text._ZN10layer_norm22ln_bwd_finalize_kernelINS_22Kernel_traits_finalizeILj3840E6__halffS2_fjLj1024ELj4ENS_18Kernel_traits_baseILj3840ES2_fS2_fjLj1024EEEEEEEvNS_9BwdParamsE --------------------------
	.section	.text._ZN10layer_norm22ln_bwd_finalize_kernelINS_22Kernel_traits_finalizeILj3840E6__halffS2_fjLj1024ELj4ENS_18Kernel_traits_baseILj3840ES2_fS2_fjLj1024EEEEEEEvNS_9BwdParamsE,"ax",@progbits
	.sectioninfo	@"SHI_REGISTERS=32"
	.align	128
        .global         _ZN10layer_norm22ln_bwd_finalize_kernelINS_22Kernel_traits_finalizeILj3840E6__halffS2_fjLj1024ELj4ENS_18Kernel_traits_baseILj3840ES2_fS2_fjLj1024EEEEEEEvNS_9BwdParamsE
        .type           _ZN10layer_norm22ln_bwd_finalize_kernelINS_22Kernel_traits_finalizeILj3840E6__halffS2_fjLj1024ELj4ENS_18Kernel_traits_baseILj3840ES2_fS2_fjLj1024EEEEEEEvNS_9BwdParamsE,@function
        .size           _ZN10layer_norm22ln_bwd_finalize_kernelINS_22Kernel_traits_finalizeILj3840E6__halffS2_fjLj1024ELj4ENS_18Kernel_traits_baseILj3840ES2_fS2_fjLj1024EEEEEEEvNS_9BwdParamsE,(.L_x_3601 - _ZN10layer_norm22ln_bwd_finalize_kernelINS_22Kernel_traits_finalizeILj3840E6__halffS2_fjLj1024ELj4ENS_18Kernel_traits_baseILj3840ES2_fS2_fjLj1024EEEEEEEvNS_9BwdParamsE)
        .other          _ZN10layer_norm22ln_bwd_finalize_kernelINS_22Kernel_traits_finalizeILj3840E6__halffS2_fjLj1024ELj4ENS_18Kernel_traits_baseILj3840ES2_fS2_fjLj1024EEEEEEEvNS_9BwdParamsE,@"STO_CUDA_ENTRY STV_DEFAULT"
_ZN10layer_norm22ln_bwd_finalize_kernelINS_22Kernel_traits_finalizeILj3840E6__halffS2_fjLj1024ELj4ENS_18Kernel_traits_baseILj3840ES2_fS2_fjLj1024EEEEEEEvNS_9BwdParamsE:
.text._ZN10layer_norm22ln_bwd_finalize_kernelINS_22Kernel_traits_finalizeILj3840E6__halffS2_fjLj1024ELj4ENS_18Kernel_traits_baseILj3840ES2_fS2_fjLj1024EEEEEEEvNS_9BwdParamsE:
        /* <DEDUP_REMOVED lines=19> */
.L_x_2622:
        /* <DEDUP_REMOVED lines=27> */
.L_x_2614:
        /* <DEDUP_REMOVED lines=32> */
.L_x_2613:
[----:B------:R-:W-:Y:S05]  /*04e0*/  BSYNC B1 ;  /* 0x0000000000017941 */ /* 0x000fea0003800000 */
.L_x_2612:
        /* <DEDUP_REMOVED lines=22> */
.L_x_2616:
[----:B------:R-:W-:Y:S05]  /*0650*/  BSYNC B1 ;  /* 0x0000000000017941 */ /* 0x000fea0003800000 */
.L_x_2615:
        /* <DEDUP_REMOVED lines=10> */
.L_x_2611:
[----:B------:R-:W-:Y:S05]  /*0700*/  BSYNC B0 ;  /* 0x0000000000007941 */ /* 0x000fea0003800000 */
.L_x_2610:
        /* <DEDUP_REMOVED lines=11> */
.L_x_2623:
        /* <DEDUP_REMOVED lines=18> */
.L_x_2624:
[----:B------:R-:W-:Y:S01]  /*08e0*/  @!P1 SHF.R.U32.HI R2, RZ, 0x3, R0 ;  /* 0x00000003ff029819 */ /* 0x000fe20000011600 */
[----:B---3--:R-:W-:Y:S02]  /*08f0*/  FADD.FTZ R5, R5, R10 ;  /* 0x0000000a05057221 */ /* 0x008fe40000010000 */
[----:B--2---:R-:W-:Y:S01]  /*0900*/  FADD.FTZ R7, R7, R4 ;  /* 0x0000000407077221 */ /* 0x004fe20000010000 */
[----:B------:R-:W-:-:S05]  /*0910*/  @!P1 LOP3.LUT R2, R2, 0x1ffffffc, RZ, 0xc0, !PT ;  /* 0x1ffffffc02029812 */ /* 0x000fca00078ec0ff */
[----:B------:R2:W-:Y:S04]  /*0920*/  @!P1 STS [R2+0x2000], R5 ;  /* 0x0020000502009388 */ /* 0x0005e80000000800 */
[----:B------:R2:W-:Y:S02]  /*0930*/  @!P1 STS [R2+0x2080], R7 ;  /* 0x0020800702009388 */ /* 0x0005e40000000800 */
.L_x_2617:
        /* <DEDUP_REMOVED lines=13> */
.L_x_2621:
[----:B------:R-:W-:Y:S05]  /*0a10*/  BSYNC B0 ;  /* 0x0000000000007941 */ /* 0x000fea0003800000 */
.L_x_2620:
[C---:B------:R-:W-:Y:S02]  /*0a20*/  ISETP.GT.U32.AND P1, PT, R18.reuse, -0xf01, PT ;  /* 0xfffff0ff1200780c */ /* 0x040fe40003f24070 */
[----:B------:R-:W-:Y:S02]  /*0a30*/  IADD3 R18, R18, 0xf00, RZ ;  /* 0x00000f0012127810 */ /* 0x000fe40007ffe0ff */
[----:B------:R-:W-:-:S09]  /*0a40*/  IADD3 R19, R19, 0x780, RZ ;  /* 0x0000078013137810 */ /* 0x000fd20007ffe0ff */
[----:B012---:R-:W-:Y:S05]  /*0a50*/  @P1 BRA `(.L_x_2622) ;  /* 0xfffff6d000001947 */ /* 0x007fea000383ffff */
[----:B------:R-:W-:Y:S05]  /*0a60*/  EXIT ;  /* 0x000000000000794d */ /* 0x000fea0003800000 */
.L_x_2618:
[----:B--2---:R-:W-:Y:S01]  /*0a70*/  IMAD.MOV.U32 R10, RZ, RZ, R4 ;  /* 0x000000ffff0a7224 */ /* 0x004fe200078e0004 */
[----:B------:R-:W-:Y:S01]  /*0a80*/  MOV R9, 0x1 ;  /* 0x0000000100097802 */ /* 0x000fe20000000f00 */
[----:B------:R-:W-:Y:S01]  /*0a90*/  IMAD.MOV.U32 R6, RZ, RZ, 0x1f ;  /* 0x0000001fff067424 */ /* 0x000fe200078e00ff */
[----:B------:R-:W-:Y:S02]  /*0aa0*/  MOV R11, 0xffffffff ;  /* 0xffffffff000b7802 */ /* 0x000fe40000000f00 */
[----:B------:R-:W-:Y:S02]  /*0ab0*/  MOV R2, 0xad0 ;  /* 0x00000ad000027802 */ /* 0x000fe40000000f00 */
[----:B01----:R-:W-:Y:S05]  /*0ac0*/  CALL.REL.NOINC `($__internal_194_$__cuda_sm70_shflsync_bfly_p) ;  /* 0x000003c000007944 */ /* 0x003fea0003c00000 */
[----:B-1----:R-:W-:Y:S01]  /*0ad0*/  IMAD.MOV.U32 R3, RZ, RZ, R6 ;  /* 0x000000ffff037224 */ /* 0x002fe200078e0006 */
[----:B0-----:R-:W-:Y:S05]  /*0ae0*/  BRA `(.L_x_2623) ;  /* 0xfffffcd000007947 */ /* 0x001fea000383ffff */
.L_x_2619:
[----:B------:R-:W-:Y:S01]  /*0af0*/  HFMA2.MMA R6, -RZ, RZ, 0, 1.847743988037109375e-06 ;  /* 0x0000001fff067435 */ /* 0x000fe200000001ff */
[----:B------:R-:W-:Y:S01]  /*0b00*/  MOV R10, R13 ;  /* 0x0000000d000a7202 */ /* 0x000fe20000000f00 */
[----:B------:R-:W-:Y:S01]  /*0b10*/  IMAD.MOV.U32 R9, RZ, RZ, 0x2 ;  /* 0x00000002ff097424 */ /* 0x000fe200078e00ff */
[----:B------:R-:W-:Y:S01]  /*0b20*/  MOV R2, 0xb50 ;  /* 0x00000b5000027802 */ /* 0x000fe20000000f00 */
[----:B------:R-:W-:-:S02]  /*0b30*/  IMAD.MOV.U32 R11, RZ, RZ, -0x1 ;  /* 0xffffffffff0b7424 */ /* 0x000fc400078e00ff */
[----:B012---:R-:W-:Y:S05]  /*0b40*/  CALL.REL.NOINC `($__internal_194_$__cuda_sm70_shflsync_bfly_p) ;  /* 0x0000034000007944 */ /* 0x007fea0003c00000 */
[----:B01----:R-:W-:Y:S01]  /*0b50*/  FADD.FTZ R10, R13, R6 ;  /* 0x000000060d0a7221 */ /* 0x003fe20000010000 */
[----:B------:R-:W-:Y:S01]  /*0b60*/  MOV R9, 0x4 ;  /* 0x0000000400097802 */ /* 0x000fe20000000f00 */
[----:B------:R-:W-:Y:S01]  /*0b70*/  IMAD.MOV.U32 R6, RZ, RZ, 0x1f ;  /* 0x0000001fff067424 */ /* 0x000fe200078e00ff */
[----:B------:R-:W-:-:S02]  /*0b80*/  MOV R11, 0xffffffff ;  /* 0xffffffff000b7802 */ /* 0x000fc40000000f00 */
[----:B------:R-:W-:Y:S02]  /*0b90*/  MOV R2, 0xbb0 ;  /* 0x00000bb000027802 */ /* 0x000fe40000000f00 */
[----:B------:R-:W-:Y:S05]  /*0ba0*/  CALL.REL.NOINC `($__internal_194_$__cuda_sm70_shflsync_bfly_p) ;  /* 0x000002e000007944 */ /* 0x000fea0003c00000 */
[----:B01----:R-:W-:Y:S01]  /*0bb0*/  FADD.FTZ R10, R10, R6 ;  /* 0x000000060a0a7221 */ /* 0x003fe20000010000 */
[----:B------:R-:W-:Y:S01]  /*0bc0*/  HFMA2.MMA R6, -RZ, RZ, 0, 1.847743988037109375e-06 ;  /* 0x0000001fff067435 */ /* 0x000fe200000001ff */
[----:B------:R-:W-:Y:S01]  /*0bd0*/  IMAD.MOV.U32 R9, RZ, RZ, 0x8 ;  /* 0x00000008ff097424 */ /* 0x000fe200078e00ff */
[----:B------:R-:W-:Y:S01]  /*0be0*/  MOV R2, 0xc10 ;  /* 0x00000c1000027802 */ /* 0x000fe20000000f00 */
[----:B------:R-:W-:-:S03]  /*0bf0*/  IMAD.MOV.U32 R11, RZ, RZ, -0x1 ;  /* 0xffffffffff0b7424 */ /* 0x000fc600078e00ff */
[----:B------:R-:W-:Y:S05]  /*0c00*/  CALL.REL.NOINC `($__internal_194_$__cuda_sm70_shflsync_bfly_p) ;  /* 0x0000028000007944 */ /* 0x000fea0003c00000 */
[----:B-1----:R-:W-:Y:S01]  /*0c10*/  FADD.FTZ R4, R10, R6 ;  /* 0x000000060a047221 */ /* 0x002fe20000010000 */
[----:B0-----:R-:W-:Y:S01]  /*0c20*/  MOV R9, 0x10 ;  /* 0x0000001000097802 */ /* 0x001fe20000000f00 */
[----:B------:R-:W-:Y:S01]  /*0c30*/  IMAD.MOV.U32 R6, RZ, RZ, 0x1f ;  /* 0x0000001fff067424 */ /* 0x000fe200078e00ff */
[----:B------:R-:W-:Y:S01]  /*0c40*/  MOV R11, 0xffffffff ;  /* 0xffffffff000b7802 */ /* 0x000fe20000000f00 */
[----:B------:R-:W-:Y:S01]  /*0c50*/  IMAD.MOV.U32 R10, RZ, RZ, R4 ;  /* 0x000000ffff0a7224 */ /* 0x000fe200078e0004 */
[----:B------:R-:W-:Y:S02]  /*0c60*/  MOV R2, 0xc80 ;  /* 0x00000c8000027802 */ /* 0x000fe40000000f00 */
[----:B------:R-:W-:Y:S05]  /*0c70*/  CALL.REL.NOINC `($__internal_194_$__cuda_sm70_shflsync_bfly_p) ;  /* 0x0000021000007944 */ /* 0x000fea0003c00000 */
[----:B0-----:R-:W-:Y:S01]  /*0c80*/  HFMA2.MMA R9, -RZ, RZ, 0, 5.9604644775390625e-08 ;  /* 0x00000001ff097435 */ /* 0x001fe200000001ff */
[----:B-1----:R-:W-:Y:S01]  /*0c90*/  MOV R7, R6 ;  /* 0x0000000600077202 */ /* 0x002fe20000000f00 */
[----:B------:R-:W-:Y:S01]  /*0ca0*/  IMAD.MOV.U32 R10, RZ, RZ, R5 ;  /* 0x000000ffff0a7224 */ /* 0x000fe200078e0005 */
[----:B------:R-:W-:Y:S01]  /*0cb0*/  MOV R6, 0x1f ;  /* 0x0000001f00067802 */ /* 0x000fe20000000f00 */
[----:B------:R-:W-:Y:S01]  /*0cc0*/  IMAD.MOV.U32 R11, RZ, RZ, -0x1 ;  /* 0xffffffffff0b7424 */ /* 0x000fe200078e00ff */
[----:B------:R-:W-:-:S02]  /*0cd0*/  MOV R2, 0xcf0 ;  /* 0x00000cf000027802 */ /* 0x000fc40000000f00 */
[----:B------:R-:W-:Y:S05]  /*0ce0*/  CALL.REL.NOINC `($__internal_194_$__cuda_sm70_shflsync_bfly_p) ;  /* 0x000001a000007944 */ /* 0x000fea0003c00000 */
[----:B0-----:R-:W-:Y:S01]  /*0cf0*/  HFMA2.MMA R9, -RZ, RZ, 0, 1.1920928955078125e-07 ;  /* 0x00000002ff097435 */ /* 0x001fe200000001ff */
[----:B-1----:R-:W-:Y:S01]  /*0d00*/  FADD.FTZ R10, R5, R6 ;  /* 0x00000006050a7221 */ /* 0x002fe20000010000 */
[----:B------:R-:W-:Y:S01]  /*0d10*/  MOV R6, 0x1f ;  /* 0x0000001f00067802 */ /* 0x000fe20000000f00 */
[----:B------:R-:W-:Y:S01]  /*0d20*/  IMAD.MOV.U32 R11, RZ, RZ, -0x1 ;  /* 0xffffffffff0b7424 */ /* 0x000fe200078e00ff */
[----:B------:R-:W-:-:S02]  /*0d30*/  MOV R2, 0xd50 ;  /* 0x00000d5000027802 */ /* 0x000fc40000000f00 */
[----:B------:R-:W-:Y:S05]  /*0d40*/  CALL.REL.NOINC `($__internal_194_$__cuda_sm70_shflsync_bfly_p) ;  /* 0x0000014000007944 */ /* 0x000fea0003c00000 */
[----:B0-----:R-:W-:Y:S01]  /*0d50*/  HFMA2.MMA R9, -RZ, RZ, 0, 2.384185791015625e-07 ;  /* 0x00000004ff097435 */ /* 0x001fe200000001ff */
[----:B-1----:R-:W-:Y:S01]  /*0d60*/  FADD.FTZ R10, R10, R6 ;  /* 0x000000060a0a7221 */ /* 0x002fe20000010000 */
[----:B------:R-:W-:Y:S01]  /*0d70*/  MOV R6, 0x1f ;  /* 0x0000001f00067802 */ /* 0x000fe20000000f00 */
[----:B------:R-:W-:Y:S01]  /*0d80*/  IMAD.MOV.U32 R11, RZ, RZ, -0x1 ;  /* 0xffffffffff0b7424 */ /* 0x000fe200078e00ff */
[----:B------:R-:W-:-:S02]  /*0d90*/  MOV R2, 0xdb0 ;  /* 0x00000db000027802 */ /* 0x000fc40000000f00 */
[----:B------:R-:W-:Y:S05]  /*0da0*/  CALL.REL.NOINC `($__internal_194_$__cuda_sm70_shflsync_bfly_p) ;  /* 0x000000e000007944 */ /* 0x000fea0003c00000 */
[----:B0-----:R-:W-:Y:S01]  /*0db0*/  HFMA2.MMA R9, -RZ, RZ, 0, 4.76837158203125e-07 ;  /* 0x00000008ff097435 */ /* 0x001fe200000001ff */
[----:B-1----:R-:W-:Y:S01]  /*0dc0*/  FADD.FTZ R10, R10, R6 ;  /* 0x000000060a0a7221 */ /* 0x002fe20000010000 */
[----:B------:R-:W-:Y:S01]  /*0dd0*/  MOV R6, 0x1f ;  /* 0x0000001f00067802 */ /* 0x000fe20000000f00 */
[----:B------:R-:W-:Y:S01]  /*0de0*/  IMAD.MOV.U32 R11, RZ, RZ, -0x1 ;  /* 0xffffffffff0b7424 */ /* 0x000fe200078e00ff */
[----:B------:R-:W-:-:S02]  /*0df0*/  MOV R2, 0xe10 ;  /* 0x00000e1000027802 */ /* 0x000fc40000000f00 */
[----:B------:R-:W-:Y:S05]  /*0e00*/  CALL.REL.NOINC `($__internal_194_$__cuda_sm70_shflsync_bfly_p) ;  /* 0x0000008000007944 */ /* 0x000fea0003c00000 */
[----:B0-----:R-:W-:Y:S01]  /*0e10*/  HFMA2.MMA R9, -RZ, RZ, 0, 9.5367431640625e-07 ;  /* 0x00000010ff097435 */ /* 0x001fe200000001ff */
[----:B-1----:R-:W-:Y:S01]  /*0e20*/  FADD.FTZ R10, R10, R6 ;  /* 0x000000060a0a7221 */ /* 0x002fe20000010000 */
[----:B------:R-:W-:Y:S01]  /*0e30*/  MOV R6, 0x1f ;  /* 0x0000001f00067802 */ /* 0x000fe20000000f00 */
[----:B------:R-:W-:Y:S01]  /*0e40*/  IMAD.MOV.U32 R11, RZ, RZ, -0x1 ;  /* 0xffffffffff0b7424 */ /* 0x000fe200078e00ff */
[----:B------:R-:W-:-:S02]  /*0e50*/  MOV R2, 0xe70 ;  /* 0x00000e7000027802 */ /* 0x000fc40000000f00 */
[----:B------:R-:W-:Y:S05]  /*0e60*/  CALL.REL.NOINC `($__internal_194_$__cuda_sm70_shflsync_bfly_p) ;  /* 0x0000002000007944 */ /* 0x000fea0003c00000 */
[----:B-1----:R-:W-:Y:S01]  /*0e70*/  MOV R5, R6 ;  /* 0x0000000600057202 */ /* 0x002fe20000000f00 */
[----:B0-----:R-:W-:Y:S05]  /*0e80*/  BRA `(.L_x_2624) ;  /* 0xfffffa5000007947 */ /* 0x001fea000383ffff */
        .weak           $__internal_194_$__cuda_sm70_shflsync_bfly_p
        .type           $__internal_194_$__cuda_sm70_shflsync_bfly_p,@function
        .size           $__internal_194_$__cuda_sm70_shflsync_bfly_p,(.L_x_3601 - $__internal_194_$__cuda_sm70_shflsync_bfly_p)
$__internal_194_$__cuda_sm70_shflsync_bfly_p:
[----:B------:R-:W-:Y:S01]  /*0e90*/  HFMA2.MMA R3, -RZ, RZ, 0, 0 ;  /* 0x00000000ff037435 */ /* 0x000fe200000001ff */
[----:B------:R-:W-:Y:S04]  /*0ea0*/  WARPSYNC R11 ;  /* 0x0000000b00007348 */ /* 0x000fe80003800000 */
[----:B------:R0:W1:Y:S01]  /*0eb0*/  SHFL.BFLY PT, R6, R10, R9, R6 ;  /* 0x0c0000090a067389 */ /* 0x00006200000e0006 */
[----:B------:R-:W-:Y:S05]  /*0ec0*/  RET.REL.NODEC R2 `(_ZN10layer_norm22ln_bwd_finalize_kernelINS_22Kernel_traits_finalizeILj3840E6__halffS2_fjLj1024ELj4ENS_18Kernel_traits_baseILj3840ES2_fS2_fjLj1024EEEEEEEvNS_9BwdParamsE) ;  /* 0xfffff13002007950 */ /* 0x000fea0003c3ffff */
.L_x_2625:
        /* <DEDUP_REMOVED lines=11> */
.L_x_3601:


//--------------------- .text._ZN10layer_norm13ln_bwd_kernelINS_13Kernel_traitsI6__halffS2_fjLj3840ELj1ELj1ELj4ELj8ENS_18Kernel_traits_baseILj3840ES2_fS2_fjLj128EEEEEEEvNS_9BwdParamsE --------------------------
	.section	.text._ZN10layer_norm13ln_bwd_kernelINS_13Kernel_traitsI6__halffS2_fjLj3840ELj1ELj1ELj4ELj8ENS_18Kernel_traits_baseILj3840ES2_fS2_fjLj128EEEEEEEvNS_9BwdParamsE,"ax",@progbits
	.sectioninfo	@"SHI_REGISTERS=227"
	.align	128
        .global         _ZN10layer_norm13ln_bwd_kernelINS_13Kernel_traitsI6__halffS2_fjLj3840ELj1ELj1ELj4ELj8ENS_18Kernel_traits_baseILj3840ES2_fS2_fjLj128EEEEEEEvNS_9BwdParamsE
        .type           _ZN10layer_norm13ln_bwd_kernelINS_13Kernel_traitsI6__halffS2_fjLj3840ELj1ELj1ELj4ELj8ENS_18Kernel_traits_baseILj3840ES2_fS2_fjLj128EEEEEEEvNS_9BwdParamsE,@function
        .size           _ZN10layer_norm13ln_bwd_kernelINS_13Kernel_traitsI6__halffS2_fjLj3840ELj1ELj1ELj4ELj8ENS_18Kernel_traits_baseILj3840ES2_fS2_fjLj128EEEEEEEvNS_9BwdParamsE,(.L_x_3602 - _ZN10layer_norm13ln_bwd_kernelINS_13Kernel_traitsI6__halffS2_fjLj3840ELj1ELj1ELj4ELj8ENS_18Kernel_traits_baseILj3840ES2_fS2_fjLj128EEEEEEEvNS_9BwdParamsE)
        .other          _ZN10layer_norm13ln_bwd_kernelINS_13Kernel_traitsI6__halffS2_fjLj3840ELj1ELj1ELj4ELj8ENS_18Kernel_traits_baseILj3840ES2_fS2_fjLj128EEEEEEEvNS_9BwdParamsE,@"STO_CUDA_ENTRY STV_DEFAULT"
_ZN10layer_norm13ln_bwd_kernelINS_13Kernel_traitsI6__halffS2_fjLj3840ELj1ELj1ELj4ELj8ENS_18Kernel_traits_baseILj3840ES2_fS2_fjLj128EEEEEEEvNS_9BwdParamsE:
.text._ZN10layer_norm13ln_bwd_kernelINS_13Kernel_traitsI6__halffS2_fjLj3840ELj1ELj1ELj4ELj8ENS_18Kernel_traits_baseILj3840ES2_fS2_fjLj128EEEEEEEvNS_9BwdParamsE:
        /* <DEDUP_REMOVED lines=76> */
[----:B------:R-:W-:Y:S01]  /*04c0*/  HFMA2.MMA R29, -RZ, RZ, 0, 5.9604644775390625e-08 ;  /* 0x00000001ff1d7435 */ /* 0x000fe200000001ff */
[----:B------:R-:W-:Y:S01]  /*04d0*/  HADD2.F32 R60, -RZ, R64.H1_H1 ;  /* 0x30000040ff3c7230 */ /* 0x000fe20000004100 */
[----:B------:R-:W-:Y:S01]  /*04e0*/  HFMA2.MMA R124, -RZ, RZ, 0, 0 ;  /* 0x00000000ff7c7435 */ /* 0x000fe200000001ff */
        /* <DEDUP_REMOVED lines=88> */
.L_x_2630:
[----:B------:R-:W-:Y:S02]  /*0a70*/  ISETP.NE.U32.AND P0, PT, RZ, c[0x0][0x178], PT ;  /* 0x00005e00ff007a0c */ /* 0x000fe40003f05070 */
[----:B------:R-:W-:-:S02]  /*0a80*/  LOP3.LUT R3, R0, 0x7f, RZ, 0xc0, !PT ;  /* 0x0000007f00037812 */ /* 0x000fc400078ec0ff */
[----:B------:R-:W-:Y:S02]  /*0a90*/  ISETP.NE.AND.EX P0, PT, RZ, c[0x0][0x17c], PT, P0 ;  /* 0x00005f00ff007a0c */ /* 0x000fe40003f05300 */
[----:B------:R-:W-:Y:S01]  /*0aa0*/  MOV R195, 0x4 ;  /* 0x0000000400c37802 */ /* 0x000fe20000000f00 */
[----:B------:R-:W-:-:S05]  /*0ab0*/  IMAD R18, R34, 0x780, R3 ;  /* 0x0000078022127824 */ /* 0x000fca00078e0203 */
[----:B------:R-:W-:-:S05]  /*0ac0*/  IADD3 R19, R18, 0x80, RZ ;  /* 0x0000008012137810 */ /* 0x000fca0007ffe0ff */
[----:B------:R-:W-:Y:S02]  /*0ad0*/  @P0 MOV R13, 0x8 ;  /* 0x00000008000d0802 */ /* 0x000fe40000000f00 */
[C---:B------:R-:W-:Y:S02]  /*0ae0*/  @P0 LEA R6, P1, R18.reuse, c[0x0][0x178], 0x3 ;  /* 0x00005e0012060a11 */ /* 0x040fe400078218ff */
[C---:B------:R-:W-:Y:S01]  /*0af0*/  @!P0 LEA R6, P2, R18.reuse, c[0x0][0x170], 0x3 ;  /* 0x00005c0012068a11 */ /* 0x040fe200078418ff */
[C---:B------:R-:W-:Y:S01]  /*0b00*/  @P0 IMAD.WIDE.U32 R4, R19.reuse, R13, c[0x0][0x178] ;  /* 0x00005e0013040625 */ /* 0x040fe200078e000d */
[----:B------:R-:W-:Y:S02]  /*0b10*/  @!P0 MOV R13, 0x8 ;  /* 0x00000008000d8802 */ /* 0x000fe40000000f00 */
[C---:B------:R-:W-:Y:S02]  /*0b20*/  IADD3 R20, R18.reuse, 0x100, RZ ;  /* 0x0000010012147810 */ /* 0x040fe40007ffe0ff */
[----:B------:R-:W-:Y:S01]  /*0b30*/  @P0 LEA.HI.X R7, R18, c[0x0][0x17c], RZ, 0x3, P1 ;  /* 0x00005f0012070a11 */ /* 0x000fe200008f1cff */
[----:B------:R-:W-:Y:S01]  /*0b40*/  @!P0 IMAD.WIDE.U32 R4, R19, R13, c[0x0][0x170] ;  /* 0x00005c0013048625 */ /* 0x000fe200078e000d */
[----:B------:R-:W-:-:S02]  /*0b50*/  @!P0 LEA.HI.X R7, R18, c[0x0][0x174], RZ, 0x3, P2 ;  /* 0x00005d0012078a11 */ /* 0x000fc400010f1cff */
[----:B------:R-:W-:Y:S01]  /*0b60*/  @P0 MOV R25, RZ ;  /* 0x000000ff00190202 */ /* 0x000fe20000000f00 */
[----:B------:R-:W-:Y:S01]  /*0b70*/  @P0 IMAD.WIDE.U32 R2, R20, R13, c[0x0][0x178] ;  /* 0x00005e0014020625 */ /* 0x000fe200078e000d */
[C---:B------:R-:W-:Y:S01]  /*0b80*/  IADD3 R23, R18.reuse, 0x180, RZ ;  /* 0x0000018012177810 */ /* 0x040fe20007ffe0ff */
[----:B------:R0:W2:Y:S01]  /*0b90*/  LDG.E R27, [R6.64+0x4] ;  /* 0x00000404061b7981 */ /* 0x0000a2000c1e1900 */
[----:B------:R-:W-:Y:S01]  /*0ba0*/  IADD3 R21, R18, 0x200, RZ ;  /* 0x0000020012157810 */ /* 0x000fe20007ffe0ff */
[----:B------:R-:W-:Y:S02]  /*0bb0*/  @!P0 IMAD.WIDE R8, R34, R195, c[0x0][0x180] ;  /* 0x0000600022088625 */ /* 0x000fe400078e02c3 */
[----:B------:R0:W3:Y:S02]  /*0bc0*/  LDG.E R32, [R6.64] ;  /* 0x0000000406207981 */ /* 0x0000e4000c1e1900 */
[----:B------:R-:W-:Y:S02]  /*0bd0*/  @!P0 IMAD.WIDE.U32 R2, R20, R13, c[0x0][0x170] ;  /* 0x00005c0014028625 */ /* 0x000fe400078e000d */
[----:B------:R1:W4:Y:S02]  /*0be0*/  LDG.E R33, [R4.64+0x4] ;  /* 0x0000040404217981 */ /* 0x000324000c1e1900 */
[----:B------:R-:W-:Y:S01]  /*0bf0*/  IMAD.WIDE R10, R34, R195, c[0x0][0x188] ;  /* 0x00006200220a7625 */ /* 0x000fe200078e02c3 */
[----:B------:R-:W-:Y:S01]  /*0c00*/  IADD3 R22, R18, 0x280, RZ ;  /* 0x0000028012167810 */ /* 0x000fe20007ffe0ff */
[----:B------:R5:W4:Y:S02]  /*0c10*/  @!P0 LDG.E R25, [R8.64] ;  /* 0x0000000408198981 */ /* 0x000b24000c1e1900 */
[----:B0-----:R-:W-:-:S02]  /*0c20*/  @P0 IMAD.WIDE.U32 R6, R23, R13, c[0x0][0x178] ;  /* 0x00005e0017060625 */ /* 0x001fc400078e000d */
[----:B------:R0:W4:Y:S02]  /*0c30*/  LDG.E R194, [R2.64] ;  /* 0x0000000402c27981 */ /* 0x000124000c1e1900 */
[----:B------:R-:W-:Y:S01]  /*0c40*/  @!P0 IMAD.WIDE.U32 R6, R23, R13, c[0x0][0x170] ;  /* 0x00005c0017068625 */ /* 0x000fe200078e000d */
[----:B------:R-:W-:Y:S01]  /*0c50*/  IADD3 R24, R18, 0x300, RZ ;  /* 0x0000030012187810 */ /* 0x000fe20007ffe0ff */
[----:B------:R0:W4:Y:S02]  /*0c60*/  LDG.E R155, [R10.64] ;  /* 0x000000040a9b7981 */ /* 0x000124000c1e1900 */
[----:B------:R-:W-:Y:S01]  /*0c70*/  @P0 IMAD.WIDE.U32 R8, R21, R13, c[0x0][0x178] ;  /* 0x00005e0015080625 */ /* 0x000fe200078e000d */
[----:B------:R-:W-:Y:S01]  /*0c80*/  IADD3 R26, R18, 0x380, RZ ;  /* 0x00000380121a7810 */ /* 0x000fe20007ffe0ff */
[----:B------:R0:W4:Y:S02]  /*0c90*/  LDG.E R31, [R2.64+0x4] ;  /* 0x00000404021f7981 */ /* 0x000124000c1e1900 */
[----:B-----5:R-:W-:-:S02]  /*0ca0*/  @!P0 IMAD.WIDE.U32 R8, R21, R13, c[0x0][0x170] ;  /* 0x00005c0015088625 */ /* 0x020fc400078e000d */
[----:B------:R1:W5:Y:S04]  /*0cb0*/  LDG.E R196, [R4.64] ;  /* 0x0000000404c47981 */ /* 0x000368000c1e1900 */
[----:B------:R1:W5:Y:S01]  /*0cc0*/  LDG.E R162, [R6.64+0x4] ;  /* 0x0000040406a27981 */ /* 0x000362000c1e1900 */
[----:B0-----:R-:W-:-:S03]  /*0cd0*/  @P0 IMAD.WIDE.U32 R2, R24, R13, c[0x0][0x178] ;  /* 0x00005e0018020625 */ /* 0x001fc600078e000d */
[----:B------:R0:W5:Y:S01]  /*0ce0*/  LDG.E R192, [R6.64] ;  /* 0x0000000406c07981 */ /* 0x000162000c1e1900 */
[----:B-1----:R-:W-:-:S03]  /*0cf0*/  @P0 IMAD.WIDE.U32 R4, R22, R13, c[0x0][0x178] ;  /* 0x00005e0016040625 */ /* 0x002fc600078e000d */
[----:B------:R1:W5:Y:S01]  /*0d00*/  LDG.E R164, [R8.64] ;  /* 0x0000000408a47981 */ /* 0x000362000c1e1900 */
[----:B------:R-:W-:Y:S01]  /*0d10*/  @!P0 IMAD.WIDE.U32 R4, R22, R13, c[0x0][0x170] ;  /* 0x00005c0016048625 */ /* 0x000fe200078e000d */
[----:B------:R-:W-:Y:S02]  /*0d20*/  IADD3 R28, R18, 0x400, RZ ;  /* 0x00000400121c7810 */ /* 0x000fe40007ffe0ff */
[----:B------:R1:W5:Y:S01]  /*0d30*/  LDG.E R161, [R8.64+0x4] ;  /* 0x0000040408a17981 */ /* 0x000362000c1e1900 */
[----:B------:R-:W-:-:S03]  /*0d40*/  @!P0 IMAD.WIDE.U32 R2, R24, R13, c[0x0][0x170] ;  /* 0x00005c0018028625 */ /* 0x000fc600078e000d */
[----:B------:R1:W5:Y:S01]  /*0d50*/  LDG.E R166, [R4.64+0x4] ;  /* 0x0000040404a67981 */ /* 0x000362000c1e1900 */
[----:B0-----:R-:W-:Y:S01]  /*0d60*/  @P0 IMAD.WIDE.U32 R6, R26, R13, c[0x0][0x178] ;  /* 0x00005e001a060625 */ /* 0x001fe200078e000d */
[----:B------:R-:W-:Y:S02]  /*0d70*/  IADD3 R30, R18, 0x480, RZ ;  /* 0x00000480121e7810 */ /* 0x000fe40007ffe0ff */
[----:B------:R0:W5:Y:S01]  /*0d80*/  LDG.E R190, [R4.64] ;  /* 0x0000000404be7981 */ /* 0x000162000c1e1900 */
[----:B------:R-:W-:-:S03]  /*0d90*/  @!P0 IMAD.WIDE.U32 R6, R26, R13, c[0x0][0x170] ;  /* 0x00005c001a068625 */ /* 0x000fc600078e000d */
[----:B------:R0:W5:Y:S01]  /*0da0*/  LDG.E R168, [R2.64] ;  /* 0x0000000402a87981 */ /* 0x000162000c1e1900 */
[----:B-1----:R-:W-:Y:S01]  /*0db0*/  @P0 IMAD.WIDE.U32 R8, R28, R13, c[0x0][0x178] ;  /* 0x00005e001c080625 */ /* 0x002fe200078e000d */
[----:B------:R-:W-:Y:S02]  /*0dc0*/  IADD3 R160, R18, 0x500, RZ ;  /* 0x0000050012a07810 */ /* 0x000fe40007ffe0ff */
[----:B------:R1:W5:Y:S01]  /*0dd0*/  LDG.E R163, [R6.64+0x4] ;  /* 0x0000040406a37981 */ /* 0x000362000c1e1900 */
[----:B------:R-:W-:-:S03]  /*0de0*/  @!P0 IMAD.WIDE.U32 R8, R28, R13, c[0x0][0x170] ;  /* 0x00005c001c088625 */ /* 0x000fc600078e000d */
[----:B------:R1:W5:Y:S01]  /*0df0*/  LDG.E R170, [R6.64] ;  /* 0x0000000406aa7981 */ /* 0x000362000c1e1900 */
[----:B0-----:R-:W-:-:S03]  /*0e00*/  @P0 IMAD.WIDE.U32 R4, R30, R13, c[0x0][0x178] ;  /* 0x00005e001e040625 */ /* 0x001fc600078e000d */
[----:B------:R0:W5:Y:S01]  /*0e10*/  LDG.E R165, [R2.64+0x4] ;  /* 0x0000040402a57981 */ /* 0x000162000c1e1900 */
[----:B------:R-:W-:Y:S01]  /*0e20*/  IADD3 R158, R18, 0x580, RZ ;  /* 0x00000580129e7810 */ /* 0x000fe20007ffe0ff */
[----:B------:R-:W-:Y:S02]  /*0e30*/  @!P0 IMAD.WIDE.U32 R4, R30, R13, c[0x0][0x170] ;  /* 0x00005c001e048625 */ /* 0x000fe400078e000d */
[----:B------:R0:W5:Y:S02]  /*0e40*/  LDG.E R167, [R8.64+0x4] ;  /* 0x0000040408a77981 */ /* 0x000164000c1e1900 */
[----:B------:R-:W-:Y:S02]  /*0e50*/  @P0 IMAD.WIDE.U32 R10, R160, R13, c[0x0][0x178] ;  /* 0x00005e00a00a0625 */ /* 0x000fe400078e000d */
[----:B------:R0:W5:Y:S02]  /*0e60*/  LDG.E R178, [R8.64] ;  /* 0x0000000408b27981 */ /* 0x000164000c1e1900 */
[----:B------:R-:W-:Y:S01]  /*0e70*/  @!P0 IMAD.WIDE.U32 R10, R160, R13, c[0x0][0x170] ;  /* 0x00005c00a00a8625 */ /* 0x000fe200078e000d */
[----:B------:R-:W-:Y:S01]  /*0e80*/  IADD3 R157, R18, 0x600, RZ ;  /* 0x00000600129d7810 */ /* 0x000fe20007ffe0ff */
[----:B------:R0:W5:Y:S02]  /*0e90*/  LDG.E R188, [R4.64] ;  /* 0x0000000404bc7981 */ /* 0x000164000c1e1900 */
[----:B-1----:R-:W-:-:S02]  /*0ea0*/  @P0 IMAD.WIDE.U32 R6, R158, R13, c[0x0][0x178] ;  /* 0x00005e009e060625 */ /* 0x002fc400078e000d */
[----:B------:R1:W5:Y:S02]  /*0eb0*/  LDG.E R186, [R10.64] ;  /* 0x000000040aba7981 */ /* 0x000364000c1e1900 */
[----:B------:R-:W-:Y:S01]  /*0ec0*/  @!P0 IMAD.WIDE.U32 R6, R158, R13, c[0x0][0x170] ;  /* 0x00005c009e068625 */ /* 0x000fe200078e000d */
[----:B------:R-:W-:Y:S01]  /*0ed0*/  IADD3 R159, R18, 0x680, RZ ;  /* 0x00000680129f7810 */ /* 0x000fe20007ffe0ff */
[----:B------:R1:W5:Y:S02]  /*0ee0*/  LDG.E R172, [R10.64+0x4] ;  /* 0x000004040aac7981 */ /* 0x000364000c1e1900 */
[----:B0-----:R-:W-:Y:S02]  /*0ef0*/  @P0 IMAD.WIDE.U32 R2, R157, R13, c[0x0][0x178] ;  /* 0x00005e009d020625 */ /* 0x001fe400078e000d */
[----:B------:R0:W5:Y:S02]  /*0f00*/  LDG.E R184, [R6.64] ;  /* 0x0000000406b87981 */ /* 0x000164000c1e1900 */
[----:B------:R-:W-:-:S02]  /*0f10*/  @!P0 IMAD.WIDE.U32 R2, R157, R13, c[0x0][0x170] ;  /* 0x00005c009d028625 */ /* 0x000fc400078e000d */
[----:B------:R0:W5:Y:S01]  /*0f20*/  LDG.E R171, [R4.64+0x4] ;  /* 0x0000040404ab7981 */ /* 0x000162000c1e1900 */
[----:B------:R-:W-:-:S03]  /*0f30*/  IADD3 R156, R18, 0x700, RZ ;  /* 0x00000700129c7810 */ /* 0x000fc60007ffe0ff */
[----:B------:R1:W5:Y:S04]  /*0f40*/  LDG.E R169, [R6.64+0x4] ;  /* 0x0000040406a97981 */ /* 0x000368000c1e1900 */
[----:B------:R1:W5:Y:S01]  /*0f50*/  LDG.E R173, [R2.64+0x4] ;  /* 0x0000040402ad7981 */ /* 0x000362000c1e1900 */
[----:B0-----:R-:W-:-:S03]  /*0f60*/  @P0 IMAD.WIDE.U32 R4, R159, R13, c[0x0][0x178] ;  /* 0x00005e009f040625 */ /* 0x001fc600078e000d */
[----:B------:R0:W5:Y:S01]  /*0f70*/  LDG.E R180, [R2.64] ;  /* 0x0000000402b47981 */ /* 0x000162000c1e1900 */
[----:B------:R-:W-:-:S04]  /*0f80*/  @!P0 IMAD.WIDE.U32 R4, R159, R13, c[0x0][0x170] ;  /* 0x00005c009f048625 */ /* 0x000fc800078e000d */
[----:B------:R-:W-:Y:S01]  /*0f90*/  @P0 IMAD.WIDE.U32 R8, R156, R13, c[0x0][0x178] ;  /* 0x00005e009c080625 */ /* 0x000fe200078e000d */
[----:B------:R0:W5:Y:S03]  /*0fa0*/  LDG.E R174, [R4.64+0x4] ;  /* 0x0000040404ae7981 */ /* 0x000166000c1e1900 */
[----:B------:R-:W-:Y:S01]  /*0fb0*/  @!P0 IMAD.WIDE.U32 R8, R156, R13, c[0x0][0x170] ;  /* 0x00005c009c088625 */ /* 0x000fe200078e000d */
[----:B------:R0:W5:Y:S03]  /*0fc0*/  LDG.E R182, [R4.64] ;  /* 0x0000000404b67981 */ /* 0x000166000c1e1900 */
[-C--:B-1----:R-:W-:Y:S01]  /*0fd0*/  IMAD.WIDE.U32 R10, R18, R195.reuse, c[0x0][0x1b8] ;  /* 0x00006e00120a7625 */ /* 0x082fe200078e00c3 */
[----:B------:R1:W5:Y:S03]  /*0fe0*/  LDG.E R175, [R8.64+0x4] ;  /* 0x0000040408af7981 */ /* 0x000366000c1e1900 */
[-C--:B0-----:R-:W-:Y:S01]  /*0ff0*/  IMAD.WIDE.U32 R2, R21, R195.reuse, c[0x0][0x1b8] ;  /* 0x00006e0015027625 */ /* 0x081fe200078e00c3 */
[----:B------:R1:W5:Y:S03]  /*1000*/  LDG.E R198, [R8.64] ;  /* 0x0000000408c67981 */ /* 0x000366000c1e1900 */
[-C--:B------:R-:W-:Y:S01]  /*1010*/  IMAD.WIDE.U32 R4, R22, R195.reuse, c[0x0][0x1b8] ;  /* 0x00006e0016047625 */ /* 0x080fe200078e00c3 */
[----:B------:R0:W5:Y:S03]  /*1020*/  LDG.E R177, [R10.64] ;  /* 0x000000040ab17981 */ /* 0x000166000c1e1900 */
[-C--:B------:R-:W-:Y:S01]  /*1030*/  IMAD.WIDE.U32 R6, R24, R195.reuse, c[0x0][0x1b8] ;  /* 0x00006e0018067625 */ /* 0x080fe200078e00c3 */
[----:B------:R0:W5:Y:S03]  /*1040*/  LDG.E R185, [R4.64] ;  /* 0x0000000404b97981 */ /* 0x000166000c1e1900 */
[-C--:B-1----:R-:W-:Y:S01]  /*1050*/  IMAD.WIDE.U32 R8, R26, R195.reuse, c[0x0][0x1b8] ;  /* 0x00006e001a087625 */ /* 0x082fe200078e00c3 */
[----:B------:R1:W5:Y:S03]  /*1060*/  LDG.E R183, [R2.64] ;  /* 0x0000000402b77981 */ /* 0x000366000c1e1900 */
[-C--:B------:R-:W-:Y:S01]  /*1070*/  IMAD.WIDE.U32 R12, R19, R195.reuse, c[0x0][0x1b8] ;  /* 0x00006e00130c7625 */ /* 0x080fe200078e00c3 */
[----:B------:R1:W5:Y:S03]  /*1080*/  LDG.E R187, [R6.64] ;  /* 0x0000000406bb7981 */ /* 0x000366000c1e1900 */
[-C--:B0-----:R-:W-:Y:S01]  /*1090*/  IMAD.WIDE.U32 R4, R159, R195.reuse, c[0x0][0x1b8] ;  /* 0x00006e009f047625 */ /* 0x081fe200078e00c3 */
[----:B------:R0:W5:Y:S03]  /*10a0*/  LDG.E R8, [R8.64] ;  /* 0x0000000408087981 */ /* 0x000166000c1e1900 */
[-C--:B------:R-:W-:Y:S01]  /*10b0*/  IMAD.WIDE.U32 R10, R28, R195.reuse, c[0x0][0x1b8] ;  /* 0x00006e001c0a7625 */ /* 0x080fe200078e00c3 */
[----:B------:R0:W5:Y:S03]  /*10c0*/  LDG.E R176, [R12.64] ;  /* 0x000000040cb07981 */ /* 0x000166000c1e1900 */
[-C--:B-1----:R-:W-:Y:S01]  /*10d0*/  IMAD.WIDE.U32 R2, R157, R195.reuse, c[0x0][0x1b8] ;  /* 0x00006e009d027625 */ /* 0x082fe200078e00c3 */
[----:B------:R1:W5:Y:S03]  /*10e0*/  LDG.E R4, [R4.64] ;  /* 0x0000000404047981 */ /* 0x000366000c1e1900 */
[-C--:B------:R-:W-:Y:S01]  /*10f0*/  IMAD.WIDE.U32 R6, R156, R195.reuse, c[0x0][0x1b8] ;  /* 0x00006e009c067625 */ /* 0x080fe200078e00c3 */
[----:B------:R0:W5:Y:S03]  /*1100*/  LDG.E R10, [R10.64] ;  /* 0x000000040a0a7981 */ /* 0x000166000c1e1900 */
[-C--:B------:R-:W-:Y:S01]  /*1110*/  IMAD.WIDE.U32 R14, R20, R195.reuse, c[0x0][0x1b8] ;  /* 0x00006e00140e7625 */ /* 0x080fe200078e00c3 */
[----:B------:R1:W5:Y:S04]  /*1120*/  LDG.E R2, [R2.64] ;  /* 0x0000000402027981 */ /* 0x000368000c1e1900 */
[----:B------:R1:W5:Y:S01]  /*1130*/  LDG.E R6, [R6.64] ;  /* 0x0000000406067981 */ /* 0x000362000c1e1900 */
[----:B------:R-:W-:-:S03]  /*1140*/  IMAD.WIDE.U32 R16, R23, R195, c[0x0][0x1b8] ;  /* 0x00006e0017107625 */ /* 0x000fc600078e00c3 */
[----:B------:R1:W5:Y:S01]  /*1150*/  LDG.E R179, [R14.64] ;  /* 0x000000040eb37981 */ /* 0x000362000c1e1900 */
[----:B0-----:R-:W-:-:S03]  /*1160*/  IMAD.WIDE.U32 R12, R30, R195, c[0x0][0x1b8] ;  /* 0x00006e001e0c7625 */ /* 0x001fc600078e00c3 */
[----:B------:R0:W5:Y:S04]  /*1170*/  LDG.E R181, [R16.64] ;  /* 0x0000000410b57981 */ /* 0x000168000c1e1900 */
[----:B------:R2:W5:Y:S01]  /*1180*/  LDG.E R189, [R12.64] ;  /* 0x000000040cbd7981 */ /* 0x000562000c1e1900 */
[----:B0-----:R-:W-:-:S05]  /*1190*/  IMAD.WIDE.U32 R16, R158, R195, c[0x0][0x1b8] ;  /* 0x00006e009e107625 */ /* 0x001fca00078e00c3 */
[----:B------:R0:W5:Y:S01]  /*11a0*/  LDG.E R191, [R16.64] ;  /* 0x0000000410bf7981 */ /* 0x000162000c1e1900 */
[----:B-1----:R-:W-:-:S05]  /*11b0*/  IMAD.WIDE.U32 R14, R160, R195, c[0x0][0x1b8] ;  /* 0x00006e00a00e7625 */ /* 0x002fca00078e00c3 */
[----:B------:R4:W5:Y:S01]  /*11c0*/  LDG.E R193, [R14.64] ;  /* 0x000000040ec17981 */ /* 0x000962000c1e1900 */
[----:B------:R-:W1:Y:S08]  /*11d0*/  @P0 MUFU.RCP R9, R125 ;  /* 0x0000007d00090308 */ /* 0x000e700000001000 */
[----:B------:R-:W0:Y:S08]  /*11e0*/  @P0 MUFU.RCP R204, R128 ;  /* 0x0000008000cc0308 */ /* 0x000e300000001000 */
[----:B------:R-:W0:Y:S08]  /*11f0*/  @P0 MUFU.RCP R206, R129 ;  /* 0x0000008100ce0308 */ /* 0x000e300000001000 */
[----:B------:R-:W0:Y:S08]  /*1200*/  @P0 MUFU.RCP R208, R130 ;  /* 0x0000008200d00308 */ /* 0x000e300000001000 */
[----:B------:R-:W-:Y:S08]  /*1210*/  @P0 MUFU.RCP R210, R131 ;  /* 0x0000008300d20308 */ /* 0x000ff00000001000 */
        /* <DEDUP_REMOVED lines=8> */
[----:B------:R-:W0:Y:S01]  /*12a0*/  @P0 MUFU.RCP R222, R137 ;  /* 0x0000008900de0308 */ /* 0x000e220000001000 */
[----:B--2---:R-:W-:-:S02]  /*12b0*/  @P0 FADD.FTZ R13, -R36, R27 ;  /* 0x0000001b240d0221 */ /* 0x004fc40000010100 */
[----:B---3--:R-:W-:Y:S02]  /*12c0*/  @P0 FADD.FTZ R12, -R35, R32 ;  /* 0x00000020230c0221 */ /* 0x008fe40000010100 */
[----:B----4-:R-:W-:Y:S02]  /*12d0*/  @P0 FADD.FTZ R15, -R38, R33 ;  /* 0x00000021260f0221 */ /* 0x010fe40000010100 */
[----:B------:R-:W-:Y:S02]  /*12e0*/  @!P0 FADD.FTZ R32, R32, -R25 ;  /* 0x8000001920208221 */ /* 0x000fe40000010000 */
[----:B------:R-:W-:Y:S02]  /*12f0*/  @!P0 FADD.FTZ R14, R27, -R25 ;  /* 0x800000191b0e8221 */ /* 0x000fe40000010000 */
[----:B0-----:R-:W-:Y:S02]  /*1300*/  @!P0 FADD.FTZ R16, R33, -R25 ;  /* 0x8000001921108221 */ /* 0x001fe40000010000 */
[----:B------:R-:W-:-:S02]  /*1310*/  @P0 FADD.FTZ R27, -R39, R194 ;  /* 0x000000c2271b0221 */ /* 0x000fc40000010100 */
[----:B-1----:R-:W-:Y:S02]  /*1320*/  @P0 FMUL.FTZ R12, R12, R9 ;  /* 0x000000090c0c0220 */ /* 0x002fe40000410000 */
[----:B------:R-:W-:Y:S01]  /*1330*/  @P0 FMUL.FTZ R15, R15, R204 ;  /* 0x000000cc0f0f0220 */ /* 0x000fe20000410000 */
[----:B------:R-:W-:Y:S01]  /*1340*/  @P0 MUFU.RCP R5, R139 ;  /* 0x0000008b00050308 */ /* 0x000fe20000001000 */
[C---:B------:R-:W-:Y:S02]  /*1350*/  @!P0 FMUL.FTZ R12, R155.reuse, R32 ;  /* 0x000000209b0c8220 */ /* 0x040fe40000410000 */
[----:B------:R-:W-:Y:S02]  /*1360*/  @P0 FADD.FTZ R17, -R40, R31 ;  /* 0x0000001f28110221 */ /* 0x000fe40000010100 */
[----:B------:R-:W-:Y:S02]  /*1370*/  @!P0 FMUL.FTZ R15, R155, R16 ;  /* 0x000000109b0f8220 */ /* 0x000fe40000410000 */
[----:B------:R-:W-:Y:S01]  /*1380*/  @P0 FMUL.FTZ R16, R27, R206 ;  /* 0x000000ce1b100220 */ /* 0x000fe20000410000 */
[----:B------:R-:W0:Y:S01]  /*1390*/  @P0 MUFU.RCP R11, R140 ;  /* 0x0000008c000b0308 */ /* 0x000e220000001000 */
[----:B------:R-:W-:-:S02]  /*13a0*/  @!P0 FADD.FTZ R32, R31, -R25 ;  /* 0x800000191f208221 */ /* 0x000fc40000010000 */
[----:B-----5:R-:W-:Y:S02]  /*13b0*/  @P0 FADD.FTZ R27, -R42, R162 ;  /* 0x000000a22a1b0221 */ /* 0x020fe40000010100 */
[----:B------:R-:W-:Y:S02]  /*13c0*/  @P0 FADD.FTZ R29, -R41, R192 ;  /* 0x000000c0291d0221 */ /* 0x000fe40000010100 */
[----:B------:R-:W-:Y:S01]  /*13d0*/  @!P0 FADD.FTZ R162, R162, -R25 ;  /* 0x80000019a2a28221 */ /* 0x000fe20000010000 */
[----:B------:R-:W1:Y:S01]  /*13e0*/  @P0 MUFU.RCP R224, R138 ;  /* 0x0000008a00e00308 */ /* 0x000e620000001000 */
[----:B------:R-:W-:Y:S02]  /*13f0*/  @!P0 FADD.FTZ R192, R192, -R25 ;  /* 0x80000019c0c08221 */ /* 0x000fe40000010000 */
[----:B------:R-:W-:Y:S02]  /*1400*/  @P0 FMUL.FTZ R17, R17, R208 ;  /* 0x000000d011110220 */ /* 0x000fe40000410000 */
[----:B------:R-:W-:-:S02]  /*1410*/  @P0 FADD.FTZ R31, -R43, R164 ;  /* 0x000000a42b1f0221 */ /* 0x000fc40000010100 */
[----:B------:R-:W-:Y:S01]  /*1420*/  @P0 FADD.FTZ R9, -R37, R196 ;  /* 0x000000c425090221 */ /* 0x000fe20000010100 */
[----:B------:R-:W2:Y:S01]  /*1430*/  @P0 MUFU.RCP R3, R141 ;  /* 0x0000008d00030308 */ /* 0x000ea20000001000 */
[----:B------:R-:W-:Y:S02]  /*1440*/  @!P0 FMUL.FTZ R17, R155, R32 ;  /* 0x000000209b118220 */ /* 0x000fe40000410000 */
[----:B------:R-:W-:Y:S02]  /*1450*/  @P0 FMUL.FTZ R27, R27, R212 ;  /* 0x000000d41b1b0220 */ /* 0x000fe40000410000 */
[----:B------:R-:W-:Y:S02]  /*1460*/  @P0 FMUL.FTZ R32, R29, R210 ;  /* 0x000000d21d200220 */ /* 0x000fe40000410000 */
[----:B------:R-:W-:Y:S01]  /*1470*/  @P0 FADD.FTZ R29, -R44, R161 ;  /* 0x000000a12c1d0221 */ /* 0x000fe20000010100 */
[----:B------:R-:W3:Y:S01]  /*1480*/  @P0 MUFU.RCP R7, R142 ;  /* 0x0000008e00070308 */ /* 0x000ee20000001000 */
[----:B------:R-:W-:-:S02]  /*1490*/  @!P0 FMUL.FTZ R27, R155, R162 ;  /* 0x000000a29b1b8220 */ /* 0x000fc40000410000 */
[----:B------:R-:W-:Y:S02]  /*14a0*/  @!P0 FMUL.FTZ R32, R155, R192 ;  /* 0x000000c09b208220 */ /* 0x000fe40000410000 */
[----:B------:R-:W-:Y:S02]  /*14b0*/  @P0 FMUL.FTZ R13, R13, R200 ;  /* 0x000000c80d0d0220 */ /* 0x000fe40000410000 */
[----:B------:R-:W-:Y:S02]  /*14c0*/  @!P0 FADD.FTZ R194, R194, -R25 ;  /* 0x80000019c2c28221 */ /* 0x000fe40000010000 */
[----:B------:R-:W-:Y:S02]  /*14d0*/  @P0 FMUL.FTZ R162, R31, R214 ;  /* 0x000000d61fa20220 */ /* 0x000fe40000410000 */
[----:B------:R-:W-:Y:S02]  /*14e0*/  @!P0 FADD.FTZ R192, R161, -R25 ;  /* 0x80000019a1c08221 */ /* 0x000fe40000010000 */
[----:B------:R-:W-:-:S02]  /*14f0*/  @!P0 FMUL.FTZ R13, R155, R14 ;  /* 0x0000000e9b0d8220 */ /* 0x000fc40000410000 */
[----:B------:R-:W-:Y:S02]  /*1500*/  @P0 FADD.FTZ R31, -R46, R166 ;  /* 0x000000a62e1f0221 */ /* 0x000fe40000010100 */
[----:B------:R-:W-:Y:S02]  /*1510*/  @P0 FMUL.FTZ R14, R9, R202 ;  /* 0x000000ca090e0220 */ /* 0x000fe40000410000 */
[----:B------:R-:W-:Y:S01]  /*1520*/  @!P0 FADD.FTZ R164, R164, -R25 ;  /* 0x80000019a4a48221 */ /* 0x000fe20000010000 */
[----:B------:R-:W4:Y:S01]  /*1530*/  @P0 MUFU.RCP R9, R143 ;  /* 0x0000008f00090308 */ /* 0x000f220000001000 */
[----:B------:R-:W-:Y:S02]  /*1540*/  @!P0 FADD.FTZ R166, R166, -R25 ;  /* 0x80000019a6a68221 */ /* 0x000fe40000010000 */
[----:B------:R-:W-:Y:S02]  /*1550*/  @P0 FMUL.FTZ R29, R29, R216 ;  /* 0x000000d81d1d0220 */ /* 0x000fe40000410000 */
[----:B------:R-:W-:-:S02]  /*1560*/  @P0 FADD.FTZ R33, -R45, R190 ;  /* 0x000000be2d210221 */ /* 0x000fc40000010100 */
[----:B------:R-:W-:Y:S01]  /*1570*/  @P0 FADD.FTZ R161, -R47, R168 ;  /* 0x000000a82fa10221 */ /* 0x000fe20000010100 */
[----:B------:R-:W5:Y:S01]  /*1580*/  @P0 MUFU.RCP R200, R145 ;  /* 0x0000009100c80308 */ /* 0x000f620000001000 */
[C---:B------:R-:W-:Y:S02]  /*1590*/  @!P0 FMUL.FTZ R16, R155.reuse, R194 ;  /* 0x000000c29b108220 */ /* 0x040fe40000410000 */
[----:B------:R-:W-:Y:S02]  /*15a0*/  @!P0 FMUL.FTZ R29, R155, R192 ;  /* 0x000000c09b1d8220 */ /* 0x000fe40000410000 */
[----:B------:R-:W-:Y:S02]  /*15b0*/  @!P0 FADD.FTZ R190, R190, -R25 ;  /* 0x80000019bebe8221 */ /* 0x000fe40000010000 */
[----:B------:R-:W-:Y:S02]  /*15c0*/  @!P0 FADD.FTZ R168, R168, -R25 ;  /* 0x80000019a8a88221 */ /* 0x000fe40000010000 */
[----:B------:R-:W-:-:S02]  /*15d0*/  @!P0 FADD.FTZ R196, R196, -R25 ;  /* 0x80000019c4c48221 */ /* 0x000fc40000010000 */
[----:B------:R-:W-:Y:S02]  /*15e0*/  @P0 FMUL.FTZ R31, R31, R220 ;  /* 0x000000dc1f1f0220 */ /* 0x000fe40000410000 */
[----:B------:R-:W-:Y:S02]  /*15f0*/  @P0 FADD.FTZ R194, -R50, R163 ;  /* 0x000000a332c20221 */ /* 0x000fe40000010100 */
[----:B------:R-:W-:Y:S02]  /*1600*/  @P0 FADD.FTZ R192, -R49, R170 ;  /* 0x000000aa31c00221 */ /* 0x000fe40000010100 */
[C---:B------:R-:W-:Y:S02]  /*1610*/  @!P0 FMUL.FTZ R162, R155.reuse, R164 ;  /* 0x000000a49ba28220 */ /* 0x040fe40000410000 */
[----:B------:R-:W-:Y:S01]  /*1620*/  @!P0 FMUL.FTZ R31, R155, R166 ;  /* 0x000000a69b1f8220 */ /* 0x000fe20000410000 */
[----:B------:R-:W1:Y:S01]  /*1630*/  @P0 MUFU.RCP R202, R146 ;  /* 0x0000009200ca0308 */ /* 0x000e620000001000 */
[----:B------:R-:W-:-:S02]  /*1640*/  @P0 FMUL.FTZ R164, R33, R218 ;  /* 0x000000da21a40220 */ /* 0x000fc40000410000 */
[----:B------:R-:W-:Y:S02]  /*1650*/  @P0 FMUL.FTZ R166, R161, R222 ;  /* 0x000000dea1a60220 */ /* 0x000fe40000410000 */
[----:B------:R-:W-:Y:S02]  /*1660*/  @P0 FADD.FTZ R33, -R48, R165 ;  /* 0x000000a530210221 */ /* 0x000fe40000010100 */
[C---:B------:R-:W-:Y:S02]  /*1670*/  @!P0 FMUL.FTZ R164, R155.reuse, R190 ;  /* 0x000000be9ba48220 */ /* 0x040fe40000410000 */
[----:B------:R-:W-:Y:S01]  /*1680*/  @!P0 FMUL.FTZ R166, R155, R168 ;  /* 0x000000a89ba68220 */ /* 0x000fe20000410000 */
[----:B------:R-:W2:Y:S01]  /*1690*/  @P0 MUFU.RCP R204, R147 ;  /* 0x0000009300cc0308 */ /* 0x000ea20000001000 */
[----:B------:R-:W-:Y:S02]  /*16a0*/  @!P0 FADD.FTZ R190, R165, -R25 ;  /* 0x80000019a5be8221 */ /* 0x000fe40000010000 */
[----:B0-----:R-:W-:-:S02]  /*16b0*/  @P0 FMUL.FTZ R161, R194, R11 ;  /* 0x0000000bc2a10220 */ /* 0x001fc40000410000 */
[----:B------:R-:W-:Y:S02]  /*16c0*/  @P0 FMUL.FTZ R168, R192, R5 ;  /* 0x00000005c0a80220 */ /* 0x000fe40000410000 */
[----:B------:R-:W-:Y:S02]  /*16d0*/  @!P0 FADD.FTZ R170, R170, -R25 ;  /* 0x80000019aaaa8221 */ /* 0x000fe40000010000 */
[----:B------:R-:W-:Y:S02]  /*16e0*/  @!P0 FMUL.FTZ R14, R155, R196 ;  /* 0x000000c49b0e8220 */ /* 0x000fe40000410000 */
[----:B------:R-:W-:Y:S01]  /*16f0*/  @P0 FADD.FTZ R194, -R52, R167 ;  /* 0x000000a734c20221 */ /* 0x000fe20000010100 */
[----:B------:R-:W0:Y:S01]  /*1700*/  @P0 MUFU.RCP R196, R144 ;  /* 0x0000009000c40308 */ /* 0x000e220000001000 */
[----:B------:R-:W-:Y:S02]  /*1710*/  @P0 FADD.FTZ R192, -R51, R178 ;  /* 0x000000b233c00221 */ /* 0x000fe40000010100 */
[----:B-1----:R-:W-:-:S02]  /*1720*/  @P0 FMUL.FTZ R33, R33, R224 ;  /* 0x000000e021210220 */ /* 0x002fc40000410000 */
[C---:B------:R-:W-:Y:S02]  /*1730*/  @!P0 FMUL.FTZ R33, R155.reuse, R190 ;  /* 0x000000be9b218220 */ /* 0x040fe40000410000 */
[----:B------:R-:W-:Y:S01]  /*1740*/  @!P0 FMUL.FTZ R168, R155, R170 ;  /* 0x000000aa9ba88220 */ /* 0x000fe20000410000 */
[----:B------:R-:W1:Y:S01]  /*1750*/  @P0 MUFU.RCP R206, R148 ;  /* 0x0000009400ce0308 */ /* 0x000e620000001000 */
[----:B------:R-:W-:Y:S02]  /*1760*/  @!P0 FADD.FTZ R190, R163, -R25 ;  /* 0x80000019a3be8221 */ /* 0x000fe40000010000 */
[----:B--2---:R-:W-:Y:S02]  /*1770*/  @P0 FMUL.FTZ R170, R192, R3 ;  /* 0x00000003c0aa0220 */ /* 0x004fe40000410000 */
[----:B------:R-:W-:Y:S02]  /*1780*/  @!P0 FADD.FTZ R178, R178, -R25 ;  /* 0x80000019b2b28221 */ /* 0x000fe40000010000 */
[----:B---3--:R-:W-:-:S02]  /*1790*/  @P0 FMUL.FTZ R163, R194, R7 ;  /* 0x00000007c2a30220 */ /* 0x008fc40000410000 */
[----:B------:R-:W-:Y:S01]  /*17a0*/  @P0 FADD.FTZ R192, -R53, R188 ;  /* 0x000000bc35c00221 */ /* 0x000fe20000010100 */
[----:B------:R-:W2:Y:S01]  /*17b0*/  @P0 MUFU.RCP R194, R150 ;  /* 0x0000009600c20308 */ /* 0x000ea20000001000 */
[----:B------:R-:W-:Y:S02]  /*17c0*/  @!P0 FADD.FTZ R188, R188, -R25 ;  /* 0x80000019bcbc8221 */ /* 0x000fe40000010000 */
[----:B------:R-:W-:Y:S02]  /*17d0*/  @P0 FADD.FTZ R3, -R55, R186 ;  /* 0x000000ba37030221 */ /* 0x000fe40000010100 */
[C---:B------:R-:W-:Y:S02]  /*17e0*/  @!P0 FMUL.FTZ R161, R155.reuse, R190 ;  /* 0x000000be9ba18220 */ /* 0x040fe40000410000 */
[----:B------:R-:W-:Y:S01]  /*17f0*/  @!P0 FMUL.FTZ R170, R155, R178 ;  /* 0x000000b29baa8220 */ /* 0x000fe20000410000 */
[----:B------:R-:W3:Y:S01]  /*1800*/  @P0 MUFU.RCP R7, R151 ;  /* 0x0000009700070308 */ /* 0x000ee20000001000 */
[----:B------:R-:W-:-:S02]  /*1810*/  @!P0 FADD.FTZ R190, R167, -R25 ;  /* 0x80000019a7be8221 */ /* 0x000fc40000010000 */
[----:B----4-:R-:W-:Y:S02]  /*1820*/  @P0 FMUL.FTZ R178, R192, R9 ;  /* 0x00000009c0b20220 */ /* 0x010fe40000410000 */
[----:B------:R-:W-:Y:S02]  /*1830*/  @P0 FADD.FTZ R167, -R56, R172 ;  /* 0x000000ac38a70221 */ /* 0x000fe40000010100 */
[----:B------:R-:W-:Y:S02]  /*1840*/  @!P0 FMUL.FTZ R178, R155, R188 ;  /* 0x000000bc9bb28220 */ /* 0x000fe40000410000 */
[----:B-----5:R-:W-:Y:S02]  /*1850*/  @P0 FMUL.FTZ R188, R3, R200 ;  /* 0x000000c803bc0220 */ /* 0x020fe40000410000 */
[----:B------:R-:W-:Y:S02]  /*1860*/  @!P0 FADD.FTZ R172, R172, -R25 ;  /* 0x80000019acac8221 */ /* 0x000fe40000010000 */
[----:B------:R-:W-:Y:S01]  /*1870*/  @!P0 FADD.FTZ R186, R186, -R25 ;  /* 0x80000019baba8221 */ /* 0x000fe20000010000 */
[----:B------:R-:W4:Y:S01]  /*1880*/  @P0 MUFU.RCP R5, R149 ;  /* 0x0000009500050308 */ /* 0x000f220000001000 */
[----:B------:R-:W-:-:S02]  /*1890*/  @P0 FADD.FTZ R3, -R57, R184 ;  /* 0x000000b839030221 */ /* 0x000fc40000010100 */
[----:B------:R-:W-:Y:S02]  /*18a0*/  @P0 FADD.FTZ R165, -R54, R171 ;  /* 0x000000ab36a50221 */ /* 0x000fe40000010100 */
[----:B------:R-:W-:Y:S02]  /*18b0*/  @!P0 FMUL.FTZ R163, R155, R190 ;  /* 0x000000be9ba38220 */ /* 0x000fe40000410000 */
[----:B------:R-:W-:Y:S01]  /*18c0*/  @!P0 FADD.FTZ R190, R171, -R25 ;  /* 0x80000019abbe8221 */ /* 0x000fe20000010000 */
[----:B------:R-:W5:Y:S01]  /*18d0*/  @P0 MUFU.RCP R192, R152 ;  /* 0x0000009800c00308 */ /* 0x000f620000001000 */
[----:B------:R-:W-:Y:S02]  /*18e0*/  @P0 FMUL.FTZ R167, R167, R202 ;  /* 0x000000caa7a70220 */ /* 0x000fe40000410000 */
[----:B------:R-:W-:Y:S02]  /*18f0*/  @P0 FADD.FTZ R171, -R58, R169 ;  /* 0x000000a93aab0221 */ /* 0x000fe40000010100 */
[----:B------:R-:W-:-:S02]  /*1900*/  @!P0 FMUL.FTZ R167, R155, R172 ;  /* 0x000000ac9ba78220 */ /* 0x000fc40000410000 */
[----:B------:R-:W-:Y:S02]  /*1910*/  @!P0 FMUL.FTZ R188, R155, R186 ;  /* 0x000000ba9bbc8220 */ /* 0x000fe40000410000 */
[----:B------:R-:W-:Y:S02]  /*1920*/  @P0 FMUL.FTZ R172, R3, R204 ;  /* 0x000000cc03ac0220 */ /* 0x000fe40000410000 */
[----:B------:R-:W-:Y:S02]  /*1930*/  @!P0 FADD.FTZ R186, R169, -R25 ;  /* 0x80000019a9ba8221 */ /* 0x000fe40000010000 */
[----:B0-----:R-:W-:Y:S02]  /*1940*/  @P0 FMUL.FTZ R165, R165, R196 ;  /* 0x000000c4a5a50220 */ /* 0x001fe40000410000 */
[----:B------:R-:W-:Y:S01]  /*1950*/  @P0 FADD.FTZ R3, -R60, R173 ;  /* 0x000000ad3c030221 */ /* 0x000fe20000010100 */
[----:B------:R-:W0:Y:S01]  /*1960*/  @P0 MUFU.RCP R196, R154 ;  /* 0x0000009a00c40308 */ /* 0x000e220000001000 */
[----:B------:R-:W-:-:S02]  /*1970*/  @!P0 FMUL.FTZ R165, R155, R190 ;  /* 0x000000be9ba58220 */ /* 0x000fc40000410000 */
[----:B-1----:R-:W-:Y:S02]  /*1980*/  @P0 FMUL.FTZ R171, R171, R206 ;  /* 0x000000ceabab0220 */ /* 0x002fe40000410000 */
[----:B------:R-:W-:Y:S02]  /*1990*/  @!P0 FADD.FTZ R184, R184, -R25 ;  /* 0x80000019b8b88221 */ /* 0x000fe40000010000 */
[----:B------:R-:W-:Y:S02]  /*19a0*/  @!P0 FADD.FTZ R190, R173, -R25 ;  /* 0x80000019adbe8221 */ /* 0x000fe40000010000 */
[----:B------:R-:W-:Y:S02]  /*19b0*/  @!P0 FMUL.FTZ R171, R155, R186 ;  /* 0x000000ba9bab8220 */ /* 0x000fe40000410000 */
[----:B------:R-:W-:Y:S02]  /*19c0*/  @P0 FADD.FTZ R173, -R62, R174 ;  /* 0x000000ae3ead0221 */ /* 0x000fe40000010100 */
[----:B------:R-:W-:-:S02]  /*19d0*/  @!P0 FADD.FTZ R186, R174, -R25 ;  /* 0x80000019aeba8221 */ /* 0x000fc40000010000 */
[----:B--2---:R-:W-:Y:S02]  /*19e0*/  @P0 FMUL.FTZ R169, R3, R194 ;  /* 0x000000c203a90220 */ /* 0x004fe40000410000 */
[----:B------:R-:W-:Y:S01]  /*19f0*/  @P0 FADD.FTZ R174, -R61, R182 ;  /* 0x000000b63dae0221 */ /* 0x000fe20000010100 */
[----:B------:R-:W1:Y:S01]  /*1a00*/  @P0 MUFU.RCP R3, R153 ;  /* 0x0000009900030308 */ /* 0x000e620000001000 */
[----:B------:R-:W-:Y:S02]  /*1a10*/  @!P0 FADD.FTZ R182, R182, -R25 ;  /* 0x80000019b6b68221 */ /* 0x000fe40000010000 */
[----:B------:R-:W-:Y:S02]  /*1a20*/  @!P0 FMUL.FTZ R172, R155, R184 ;  /* 0x000000b89bac8220 */ /* 0x000fe40000410000 */
[----:B------:R-:W-:Y:S02]  /*1a30*/  @P0 FADD.FTZ R184, -R59, R180 ;  /* 0x000000b43bb80221 */ /* 0x000fe40000010100 */
[----:B------:R-:W-:-:S02]  /*1a40*/  @!P0 FADD.FTZ R180, R180, -R25 ;  /* 0x80000019b4b48221 */ /* 0x000fc40000010000 */
[----:B---3--:R-:W-:Y:S02]  /*1a50*/  @P0 FMUL.FTZ R174, R174, R7 ;  /* 0x00000007aeae0220 */ /* 0x008fe40000410000 */
[----:B------:R-:W-:Y:S01]  /*1a60*/  @!P0 FMUL.FTZ R174, R155, R182 ;  /* 0x000000b69bae8220 */ /* 0x000fe20000410000 */
[----:B------:R-:W-:Y:S01]  /*1a70*/  HADD2.F32 R182, -RZ, R177.H0_H0 ;  /* 0x200000b1ffb67230 */ /* 0x000fe20000004100 */
[----:B----4-:R-:W-:Y:S02]  /*1a80*/  @P0 FMUL.FTZ R184, R184, R5 ;  /* 0x00000005b8b80220 */ /* 0x010fe40000410000 */
[----:B-----5:R-:W-:Y:S02]  /*1a90*/  @P0 FMUL.FTZ R173, R173, R192 ;  /* 0x000000c0adad0220 */ /* 0x020fe40000410000 */
[----:B------:R-:W-:Y:S02]  /*1aa0*/  @!P0 FMUL.FTZ R184, R155, R180 ;  /* 0x000000b49bb88220 */ /* 0x000fe40000410000 */
[----:B------:R-:W-:-:S02]  /*1ab0*/  @P0 FADD.FTZ R195, -R64, R175 ;  /* 0x000000af40c30221 */ /* 0x000fc40000010100 */
[----:B------:R-:W-:Y:S01]  /*1ac0*/  @!P0 FMUL.FTZ R173, R155, R186 ;  /* 0x000000ba9bad8220 */ /* 0x000fe20000410000 */
[----:B------:R-:W-:Y:S01]  /*1ad0*/  HADD2.F32 R177, -RZ, R177.H1_H1 ;  /* 0x300000b1ffb17230 */ /* 0x000fe20000004100 */
[----:B------:R-:W-:Y:S02]  /*1ae0*/  @P0 FADD.FTZ R180, -R63, R198 ;  /* 0x000000c63fb40221 */ /* 0x000fe40000010100 */
[----:B------:R-:W-:Y:S02]  /*1af0*/  @!P0 FADD.FTZ R186, R175, -R25 ;  /* 0x80000019afba8221 */ /* 0x000fe40000010000 */
[----:B------:R-:W-:Y:S02]  /*1b00*/  @!P0 FADD.FTZ R198, R198, -R25 ;  /* 0x80000019c6c68221 */ /* 0x000fe40000010000 */
[----:B------:R-:W-:Y:S01]  /*1b10*/  FMUL.FTZ R25, R125, R182 ;  /* 0x000000b67d197220 */ /* 0x000fe20000410000 */
[----:B------:R-:W-:Y:S01]  /*1b20*/  HADD2.F32 R200, -RZ, R8.H0_H0 ;  /* 0x20000008ffc87230 */ /* 0x000fe20000004100 */
[----:B0-----:R-:W-:Y:S01]  /*1b30*/  @P0 FMUL.FTZ R195, R195, R196 ;  /* 0x000000c4c3c30220 */ /* 0x001fe20000410000 */
[----:B------:R-:W-:Y:S01]  /*1b40*/  HADD2.F32 R211, -RZ, R8.H1_H1 ;  /* 0x30000008ffd37230 */ /* 0x000fe20000004100 */
[----:B------:R-:W-:Y:S01]  /*1b50*/  @!P0 FMUL.FTZ R195, R155, R186 ;  /* 0x000000ba9bc38220 */ /* 0x000fe20000410000 */
[----:B------:R-:W-:Y:S01]  /*1b60*/  HADD2.F32 R186, -RZ, R176.H0_H0 ;  /* 0x200000b0ffba7230 */ /* 0x000fe20000004100 */
[C---:B------:R-:W-:Y:S01]  /*1b70*/  FADD.FTZ R93, R182.reuse, R93 ;  /* 0x0000005db65d7221 */ /* 0x040fe20000010000 */
[--C-:B------:R-:W-:Y:S01]  /*1b80*/  HADD2.F32 R196, -RZ, R185.reuse.H0_H0 ;  /* 0x200000b9ffc47230 */ /* 0x100fe20000004100 */
[-C--:B------:R-:W-:Y:S01]  /*1b90*/  FFMA.FTZ R123, R182, R12.reuse, R123 ;  /* 0x0000000cb67b7223 */ /* 0x080fe2000001007b */
[----:B------:R-:W-:Y:S01]  /*1ba0*/  HADD2.F32 R207, -RZ, R185.H1_H1 ;  /* 0x300000b9ffcf7230 */ /* 0x000fe20000004100 */
[----:B------:R-:W-:Y:S01]  /*1bb0*/  FMUL.FTZ R182, R126, R177 ;  /* 0x000000b17eb67220 */ /* 0x000fe20000410000 */
[--C-:B------:R-:W-:Y:S01]  /*1bc0*/  HADD2.F32 R8, -RZ, R4.reuse.H0_H0 ;  /* 0x20000004ff087230 */ /* 0x100fe20000004100 */
[----:B------:R-:W-:Y:S01]  /*1bd0*/  FADD.FTZ R185, RZ, R25 ;  /* 0x00000019ffb97221 */ /* 0x000fe20000010000 */
[----:B------:R-:W-:Y:S01]  /*1be0*/  HADD2.F32 R7, -RZ, R4.H1_H1 ;  /* 0x30000004ff077230 */ /* 0x000fe20000004100 */
[----:B------:R-:W-:Y:S01]  /*1bf0*/  FFMA.FTZ R4, R25, R12, RZ ;  /* 0x0000000c19047223 */ /* 0x000fe200000100ff */
[----:B------:R-:W-:Y:S01]  /*1c00*/  HADD2.F32 R202, -RZ, R10.H0_H0 ;  /* 0x2000000affca7230 */ /* 0x000fe20000004100 */
[----:B-1----:R-:W-:Y:S01]  /*1c10*/  @P0 FMUL.FTZ R180, R180, R3 ;  /* 0x00000003b4b40220 */ /* 0x002fe20000410000 */
[----:B------:R-:W-:Y:S01]  /*1c20*/  HADD2.F32 R213, -RZ, R10.H1_H1 ;  /* 0x3000000affd57230 */ /* 0x000fe20000004100 */
[C---:B------:R-:W-:Y:S01]  /*1c30*/  FADD.FTZ R94, R177.reuse, R94 ;  /* 0x0000005eb15e7221 */ /* 0x040fe20000010000 */
[--C-:B------:R-:W-:Y:S01]  /*1c40*/  HADD2.F32 R10, -RZ, R2.reuse.H0_H0 ;  /* 0x20000002ff0a7230 */ /* 0x100fe20000004100 */
[-C--:B------:R-:W-:Y:S01]  /*1c50*/  FFMA.FTZ R124, R177, R13.reuse, R124 ;  /* 0x0000000db17c7223 */ /* 0x080fe2000001007c */
[----:B------:R-:W-:Y:S01]  /*1c60*/  HADD2.F32 R9, -RZ, R2.H1_H1 ;  /* 0x30000002ff097230 */ /* 0x000fe20000004100 */
[----:B------:R-:W-:Y:S01]  /*1c70*/  FMUL.FTZ R177, R127, R186 ;  /* 0x000000ba7fb17220 */ /* 0x000fe20000410000 */
[----:B------:R-:W-:Y:S01]  /*1c80*/  HADD2.F32 R197, -RZ, R176.H1_H1 ;  /* 0x300000b0ffc57230 */ /* 0x000fe20000004100 */
[----:B------:R-:W-:Y:S01]  /*1c90*/  FFMA.FTZ R4, R182, R13, R4 ;  /* 0x0000000db6047223 */ /* 0x000fe20000010004 */
[----:B------:R-:W-:-:S02]  /*1ca0*/  HADD2.F32 R2, -RZ, R6.H0_H0 ;  /* 0x20000006ff027230 */ /* 0x000fc40000004100 */
[----:B------:R-:W-:Y:S01]  /*1cb0*/  HADD2.F32 R3, -RZ, R6.H1_H1 ;  /* 0x30000006ff037230 */ /* 0x000fe20000004100 */
[----:B------:R-:W-:Y:S01]  /*1cc0*/  FADD.FTZ R6, R185, R182 ;  /* 0x000000b6b9067221 */ /* 0x000fe20000010000 */
[----:B------:R-:W-:Y:S01]  /*1cd0*/  HADD2.F32 R209, -RZ, R187.H1_H1 ;  /* 0x300000bbffd17230 */ /* 0x000fe20000004100 */
[C---:B------:R-:W-:Y:S01]  /*1ce0*/  @!P0 FMUL.FTZ R169, R155.reuse, R190 ;  /* 0x000000be9ba98220 */ /* 0x040fe20000410000 */
[----:B------:R-:W-:Y:S01]  /*1cf0*/  HADD2.F32 R190, -RZ, R179.H0_H0 ;  /* 0x200000b3ffbe7230 */ /* 0x000fe20000004100 */
[----:B------:R-:W-:Y:S01]  /*1d00*/  @!P0 FMUL.FTZ R180, R155, R198 ;  /* 0x000000c69bb48220 */ /* 0x000fe20000410000 */
[----:B------:R-:W-:Y:S01]  /*1d10*/  HADD2.F32 R198, -RZ, R187.H0_H0 ;  /* 0x200000bbffc67230 */ /* 0x000fe20000004100 */
[----:B------:R-:W-:Y:S02]  /*1d20*/  FMUL.FTZ R176, R128, R197 ;  /* 0x000000c580b07220 */ /* 0x000fe40000410000 */
[----:B------:R-:W-:Y:S02]  /*1d30*/  FADD.FTZ R187, R6, R177 ;  /* 0x000000b106bb7221 */ /* 0x000fe40000010000 */
[----:B------:R-:W-:Y:S01]  /*1d40*/  FFMA.FTZ R4, R177, R14, R4 ;  /* 0x0000000eb1047223 */ /* 0x000fe20000010004 */
[----:B------:R-:W-:Y:S01]  /*1d50*/  HADD2.F32 R201, -RZ, R179.H1_H1 ;  /* 0x300000b3ffc97230 */ /* 0x000fe20000004100 */
[----:B------:R-:W-:-:S02]  /*1d60*/  FMUL.FTZ R179, R129, R190 ;  /* 0x000000be81b37220 */ /* 0x000fc40000410000 */
[----:B------:R-:W-:Y:S02]  /*1d70*/  FADD.FTZ R6, R187, R176 ;  /* 0x000000b0bb067221 */ /* 0x000fe40000010000 */
[----:B------:R-:W-:Y:S01]  /*1d80*/  FFMA.FTZ R4, R176, R15, R4 ;  /* 0x0000000fb0047223 */ /* 0x000fe20000010004 */
[----:B------:R-:W-:Y:S01]  /*1d90*/  HADD2.F32 R192, -RZ, R181.H0_H0 ;  /* 0x200000b5ffc07230 */ /* 0x000fe20000004100 */
[C---:B------:R-:W-:Y:S01]  /*1da0*/  FADD.FTZ R91, R186.reuse, R91 ;  /* 0x0000005bba5b7221 */ /* 0x040fe20000010000 */
[--C-:B------:R-:W-:Y:S01]  /*1db0*/  HADD2.F32 R208, -RZ, R189.reuse.H0_H0 ;  /* 0x200000bdffd07230 */ /* 0x100fe20000004100 */
[----:B------:R-:W-:Y:S01]  /*1dc0*/  FFMA.FTZ R121, R186, R14, R121 ;  /* 0x0000000eba797223 */ /* 0x000fe20000010079 */
[----:B------:R-:W-:Y:S01]  /*1dd0*/  HADD2.F32 R215, -RZ, R189.H1_H1 ;  /* 0x300000bdffd77230 */ /* 0x000fe20000004100 */
[----:B------:R-:W-:Y:S02]  /*1de0*/  FMUL.FTZ R186, R130, R201 ;  /* 0x000000c982ba7220 */ /* 0x000fe40000410000 */
[----:B------:R-:W-:-:S02]  /*1df0*/  FADD.FTZ R189, R6, R179 ;  /* 0x000000b306bd7221 */ /* 0x000fc40000010000 */
[----:B------:R-:W-:Y:S01]  /*1e00*/  FFMA.FTZ R4, R179, R16, R4 ;  /* 0x00000010b3047223 */ /* 0x000fe20000010004 */
[----:B------:R-:W-:Y:S01]  /*1e10*/  HADD2.F32 R203, -RZ, R181.H1_H1 ;  /* 0x300000b5ffcb7230 */ /* 0x000fe20000004100 */
[----:B------:R-:W-:Y:S02]  /*1e20*/  FMUL.FTZ R181, R131, R192 ;  /* 0x000000c083b57220 */ /* 0x000fe40000410000 */
[----:B------:R-:W-:Y:S02]  /*1e30*/  FADD.FTZ R6, R189, R186 ;  /* 0x000000babd067221 */ /* 0x000fe40000010000 */
[----:B------:R-:W-:Y:S01]  /*1e40*/  FFMA.FTZ R4, R186, R17, R4 ;  /* 0x00000011ba047223 */ /* 0x000fe20000010004 */
[----:B------:R-:W-:Y:S01]  /*1e50*/  HADD2.F32 R194, -RZ, R183.H0_H0 ;  /* 0x200000b7ffc27230 */ /* 0x000fe20000004100 */
[C---:B------:R-:W-:Y:S01]  /*1e60*/  FADD.FTZ R89, R190.reuse, R89 ;  /* 0x00000059be597221 */ /* 0x040fe20000010000 */
[--C-:B------:R-:W-:Y:S01]  /*1e70*/  HADD2.F32 R206, -RZ, R191.reuse.H0_H0 ;  /* 0x200000bfffce7230 */ /* 0x100fe20000004100 */
[----:B------:R-:W-:Y:S01]  /*1e80*/  FFMA.FTZ R119, R190, R16, R119 ;  /* 0x00000010be777223 */ /* 0x000fe20000010077 */
[----:B------:R-:W-:Y:S01]  /*1e90*/  HADD2.F32 R11, -RZ, R191.H1_H1 ;  /* 0x300000bfff0b7230 */ /* 0x000fe20000004100 */
[----:B------:R-:W-:-:S02]  /*1ea0*/  FMUL.FTZ R190, R132, R203 ;  /* 0x000000cb84be7220 */ /* 0x000fc40000410000 */
[----:B------:R-:W-:Y:S02]  /*1eb0*/  FADD.FTZ R191, R6, R181 ;  /* 0x000000b506bf7221 */ /* 0x000fe40000010000 */
[----:B------:R-:W-:Y:S01]  /*1ec0*/  FFMA.FTZ R4, R181, R32, R4 ;  /* 0x00000020b5047223 */ /* 0x000fe20000010004 */
[----:B------:R-:W-:Y:S01]  /*1ed0*/  HADD2.F32 R205, -RZ, R183.H1_H1 ;  /* 0x300000b7ffcd7230 */ /* 0x000fe20000004100 */
[----:B------:R-:W-:Y:S02]  /*1ee0*/  FMUL.FTZ R183, R133, R194 ;  /* 0x000000c285b77220 */ /* 0x000fe40000410000 */
[----:B------:R-:W-:Y:S02]  /*1ef0*/  FADD.FTZ R6, R191, R190 ;  /* 0x000000bebf067221 */ /* 0x000fe40000010000 */
[----:B------:R-:W-:Y:S01]  /*1f00*/  FFMA.FTZ R4, R190, R27, R4 ;  /* 0x0000001bbe047223 */ /* 0x000fe20000010004 */
[--C-:B------:R-:W-:Y:S01]  /*1f10*/  HADD2.F32 R204, -RZ, R193.reuse.H0_H0 ;  /* 0x200000c1ffcc7230 */ /* 0x100fe20000004100 */
[C---:B------:R-:W-:Y:S01]  /*1f20*/  FADD.FTZ R87, R192.reuse, R87 ;  /* 0x00000057c0577221 */ /* 0x040fe20000010000 */
[----:B------:R-:W-:Y:S01]  /*1f30*/  HADD2.F32 R199, -RZ, R193.H1_H1 ;  /* 0x300000c1ffc77230 */ /* 0x000fe20000004100 */
        /* <DEDUP_REMOVED lines=122> */
.L_x_2631:
        /* <DEDUP_REMOVED lines=18> */
.L_x_2632:
[----:B------:R-:W-:Y:S01]  /*2800*/  @!P0 LOP3.LUT R4, R5, 0x3, RZ, 0xc0, !PT ;  /* 0x0000000305048812 */ /* 0x000fe200078ec0ff */
[----:B--2---:R-:W-:Y:S01]  /*2810*/  FADD.FTZ R2, R8, R9 ;  /* 0x0000000908027221 */ /* 0x004fe20000010000 */
[----:B------:R-:W-:Y:S01]  /*2820*/  WARPSYNC 0xffffffff ;  /* 0xffffffff00007948 */ /* 0x000fe20003800000 */
[----:B-1----:R-:W-:Y:S01]  /*2830*/  FADD.FTZ R3, R10, R11 ;  /* 0x0000000b0a037221 */ /* 0x002fe20000010000 */
[----:B------:R-:W-:Y:S02]  /*2840*/  @!P0 IADD3 R207, R175, R4, RZ ;  /* 0x00000004afcf8210 */ /* 0x000fe40007ffe0ff */
[----:B------:R-:W-:-:S03]  /*2850*/  IADD3 R34, R34, c[0x0][0x160], RZ ;  /* 0x0000580022227a10 */ /* 0x000fc60007ffe0ff */
[----:B------:R1:W-:Y:S04]  /*2860*/  @!P0 STS.64 [R207.X8+0x3c00], R2 ;  /* 0x003c0002cf008388 */ /* 0x0003e80000008a00 */
[----:B------:R-:W-:Y:S01]  /*2870*/  BAR.SYNC.DEFER_BLOCKING 0x0 ;  /* 0x0000000000007b1d */ /* 0x000fe20000010000 */
[----:B-1----:R-:W-:-:S05]  /*2880*/  LEA R2, P0, R18, c[0x0][0x1d0], 0x3 ;  /* 0x0000740012027a11 */ /* 0x002fca00078018ff */
[----:B------:R-:W1:Y:S04]  /*2890*/  LDS.128 R4, [R175.X8+0x3c00] ;  /* 0x003c0000af047984 */ /* 0x000e680000008c00 */
[----:B0-----:R-:W0:Y:S01]  /*28a0*/  LDS.128 R8, [R175.X8+0x3c10] ;  /* 0x003c1000af087984 */ /* 0x001e220000008c00 */
[----:B-1----:R-:W-:Y:S02]  /*28b0*/  FADD.FTZ R209, RZ, R4 ;  /* 0x00000004ffd17221 */ /* 0x002fe40000010000 */
[----:B------:R-:W-:Y:S02]  /*28c0*/  FADD.FTZ R4, RZ, R5 ;  /* 0x00000005ff047221 */ /* 0x000fe40000010000 */
[----:B------:R-:W-:Y:S02]  /*28d0*/  FADD.FTZ R209, R6, R209 ;  /* 0x000000d106d17221 */ /* 0x000fe40000010000 */
[----:B------:R-:W-:-:S02]  /*28e0*/  FADD.FTZ R4, R7, R4 ;  /* 0x0000000407047221 */ /* 0x000fc40000010000 */
[----:B0-----:R-:W-:Y:S02]  /*28f0*/  FADD.FTZ R209, R209, R8 ;  /* 0x00000008d1d17221 */ /* 0x001fe40000010000 */
[----:B------:R-:W-:Y:S02]  /*2900*/  FADD.FTZ R4, R4, R9 ;  /* 0x0000000904047221 */ /* 0x000fe40000010000 */
[----:B------:R-:W-:Y:S02]  /*2910*/  FADD.FTZ R10, R10, R209 ;  /* 0x000000d10a0a7221 */ /* 0x000fe40000010000 */
        /* <DEDUP_REMOVED lines=63> */
[-C--:B------:R-:W-:Y:S01]  /*2d10*/  IMAD.WIDE.U32 R8, R23, R161.reuse, c[0x0][0x1d0] ;  /* 0x0000740017087625 */ /* 0x080fe200078e00a1 */
[----:B------:R2:W-:Y:S03]  /*2d20*/  STG.E.64 [R6.64], R16 ;  /* 0x0000001006007986 */ /* 0x0005e6000c101b04 */
[----:B------:R-:W-:-:S04]  /*2d30*/  IMAD.WIDE.U32 R10, R21, R161, c[0x0][0x1d0] ;  /* 0x00007400150a7625 */ /* 0x000fc800078e00a1 */
[C---:B------:R-:W-:Y:S02]  /*2d40*/  FMUL.FTZ R19, R155.reuse, R190 ;  /* 0x000000be9b137220 */ /* 0x040fe40000410000 */
[----:B------:R-:W-:Y:S02]  /*2d50*/  FMUL.FTZ R18, R155, R32 ;  /* 0x000000209b127220 */ /* 0x000fe40000410000 */
[----:B------:R-:W-:Y:S02]  /*2d60*/  FADD.FTZ R170, R191, -R170 ;  /* 0x800000aabfaa7221 */ /* 0x000fe40000010000 */
[----:B------:R-:W-:Y:S01]  /*2d70*/  FADD.FTZ R200, R200, -R163 ;  /* 0x800000a3c8c87221 */ /* 0x000fe20000010000 */
[----:B------:R3:W-:Y:S01]  /*2d80*/  STG.E.64 [R8.64], R18 ;  /* 0x0000001208007986 */ /* 0x0007e2000c101b04 */
[C---:B------:R-:W-:Y:S02]  /*2d90*/  FMUL.FTZ R21, R155.reuse, R192 ;  /* 0x000000c09b157220 */ /* 0x040fe40000410000 */
[----:B------:R-:W-:-:S02]  /*2da0*/  FMUL.FTZ R20, R155, R162 ;  /* 0x000000a29b147220 */ /* 0x000fc40000410000 */
[----:B------:R-:W-:Y:S02]  /*2db0*/  FADD.FTZ R178, R193, -R178 ;  /* 0x800000b2c1b27221 */ /* 0x000fe40000010000 */
[----:B------:R-:W-:Y:S01]  /*2dc0*/  FADD.FTZ R202, R202, -R165 ;  /* 0x800000a5caca7221 */ /* 0x000fe20000010000 */
[----:B------:R-:W-:Y:S01]  /*2dd0*/  STG.E.64 [R10.64], R20 ;  /* 0x000000140a007986 */ /* 0x000fe2000c101b04 */
        /* <DEDUP_REMOVED lines=52> */
.L_x_2629:
        /* <DEDUP_REMOVED lines=60> */
.L_x_2626:
        /* <DEDUP_REMOVED lines=52> */
[----:B------:R3:W-:Y:S02]  /*3820*/  STG.E.64 [R6.64], R28 ;  /* 0x0000001c06007986 */ /* 0x0007e4000c101b04 */
[----:B0-----:R-:W-:-:S02]  /*3830*/  IMAD.WIDE.U32 R2, R32, R65, c[0x0][0x1c0] ;  /* 0x0000700020027625 */ /* 0x001fc400078e0041 */
[----:B------:R0:W-:Y:S01]  /*3840*/  STG.E.64 [R8.64], R60 ;  /* 0x0000003c08007986 */ /* 0x0001e2000c101b04 */
[----:B-1----:R-:W-:Y:S01]  /*3850*/  IADD3 R30, R0, 0x600, RZ ;  /* 0x00000600001e7810 */ /* 0x002fe20007ffe0ff */
[CC--:B------:R-:W-:Y:S02]  /*3860*/  IMAD.WIDE.U32 R14, R33.reuse, R65.reuse, c[0x0][0x1c0] ;  /* 0x00007000210e7625 */ /* 0x0c0fe400078e0041 */
[----:B------:R1:W-:Y:S02]  /*3870*/  STG.E.64 [R10.64], R26 ;  /* 0x0000001a0a007986 */ /* 0x0003e4000c101b04 */
[-C--:B--2---:R-:W-:Y:S02]  /*3880*/  IMAD.WIDE.U32 R4, R32, R65.reuse, c[0x0][0x1c8] ;  /* 0x0000720020047625 */ /* 0x084fe400078e0041 */
[----:B------:R2:W-:Y:S02]  /*3890*/  STG.E.64 [R12.64], R58 ;  /* 0x0000003a0c007986 */ /* 0x0005e4000c101b04 */
[----:B---3--:R-:W-:-:S02]  /*38a0*/  IMAD.WIDE.U32 R6, R33, R65, c[0x0][0x1c8] ;  /* 0x0000720021067625 */ /* 0x008fc400078e0041 */
[----:B------:R3:W-:Y:S02]  /*38b0*/  STG.E.64 [R2.64], R16 ;  /* 0x0000001002007986 */ /* 0x0007e4000c101b04 */
[-C--:B0-----:R-:W-:Y:S02]  /*38c0*/  IMAD.WIDE.U32 R8, R30, R65.reuse, c[0x0][0x1c0] ;  /* 0x000070001e087625 */ /* 0x081fe400078e0041 */
[----:B------:R0:W-:Y:S01]  /*38d0*/  STG.E.64 [R4.64], R56 ;  /* 0x0000003804007986 */ /* 0x0001e2000c101b04 */
[----:B-1----:R-:W-:Y:S01]  /*38e0*/  IADD3 R26, R0, 0x680, RZ ;  /* 0x00000680001a7810 */ /* 0x002fe20007ffe0ff */
[-C--:B------:R-:W-:Y:S01]  /*38f0*/  IMAD.WIDE.U32 R10, R30, R65.reuse, c[0x0][0x1c8] ;  /* 0x000072001e0a7625 */ /* 0x080fe200078e0041 */
[----:B------:R-:W-:Y:S01]  /*3900*/  IADD3 R0, R0, 0x700, RZ ;  /* 0x0000070000007810 */ /* 0x000fe20007ffe0ff */
[----:B------:R-:W-:Y:S02]  /*3910*/  STG.E.64 [R14.64], R24 ;  /* 0x000000180e007986 */ /* 0x000fe4000c101b04 */
[----:B--2---:R-:W-:-:S02]  /*3920*/  IMAD.WIDE.U32 R12, R26, R65, c[0x0][0x1c0] ;  /* 0x000070001a0c7625 */ /* 0x004fc400078e0041 */
[----:B------:R-:W-:Y:S02]  /*3930*/  STG.E.64 [R6.64], R54 ;  /* 0x0000003606007986 */ /* 0x000fe4000c101b04 */
[-C--:B---3--:R-:W-:Y:S02]  /*3940*/  IMAD.WIDE.U32 R2, R26, R65.reuse, c[0x0][0x1c8] ;  /* 0x000072001a027625 */ /* 0x088fe400078e0041 */
[----:B------:R-:W-:Y:S02]  /*3950*/  STG.E.64 [R8.64], R22 ;  /* 0x0000001608007986 */ /* 0x000fe4000c101b04 */
[CC--:B------:R-:W-:Y:S02]  /*3960*/  IMAD.WIDE.U32 R16, R0.reuse, R65.reuse, c[0x0][0x1c0] ;  /* 0x0000700000107625 */ /* 0x0c0fe400078e0041 */
[----:B------:R-:W-:Y:S02]  /*3970*/  STG.E.64 [R10.64], R52 ;  /* 0x000000340a007986 */ /* 0x000fe4000c101b04 */
[----:B0-----:R-:W-:-:S02]  /*3980*/  IMAD.WIDE.U32 R4, R0, R65, c[0x0][0x1c8] ;  /* 0x0000720000047625 */ /* 0x001fc400078e0041 */
[----:B------:R-:W-:Y:S04]  /*3990*/  STG.E.64 [R12.64], R20 ;  /* 0x000000140c007986 */ /* 0x000fe8000c101b04 */
[----:B------:R-:W-:Y:S04]  /*39a0*/  STG.E.64 [R2.64], R50 ;  /* 0x0000003202007986 */ /* 0x000fe8000c101b04 */
[----:B------:R-:W-:Y:S04]  /*39b0*/  STG.E.64 [R16.64], R18 ;  /* 0x0000001210007986 */ /* 0x000fe8000c101b04 */
[----:B------:R-:W-:Y:S01]  /*39c0*/  STG.E.64 [R4.64], R48 ;  /* 0x0000003004007986 */ /* 0x000fe2000c101b04 */
[----:B------:R-:W-:Y:S05]  /*39d0*/  EXIT ;  /* 0x000000000000794d */ /* 0x000fea0003800000 */
.L_x_2627:
[----:B------:R-:W-:Y:S01]  /*39e0*/  HFMA2.MMA R7, -RZ, RZ, 0, 9.5367431640625e-07 ;  /* 0x00000010ff077435 */ /* 0x000fe200000001ff */
[----:B------:R-:W-:-:S02]  /*39f0*/  MOV R6, R9 ;  /* 0x0000000900067202 */ /* 0x000fc40000000f00 */
[----:B------:R-:W-:Y:S02]  /*3a00*/  MOV R10, 0x1f ;  /* 0x0000001f000a7802 */ /* 0x000fe40000000f00 */
[----:B------:R-:W-:Y:S02]  /*3a10*/  MOV R207, 0xffffffff ;  /* 0xffffffff00cf7802 */ /* 0x000fe40000000f00 */
[----:B------:R-:W-:Y:S02]  /*3a20*/  MOV R2, 0x3a40 ;  /* 0x00003a4000027802 */ /* 0x000fe40000000f00 */
[----:B------:R-:W-:Y:S05]  /*3a30*/  CALL.REL.NOINC `($__internal_195_$__cuda_sm70_shflsync_down_p) ;  /* 0x0000045000007944 */ /* 0x000fea0003c00000 */
[----:B-1----:R-:W-:Y:S01]  /*3a40*/  MOV R4, R10 ;  /* 0x0000000a00047202 */ /* 0x002fe20000000f00 */
[----:B0-----:R-:W-:Y:S05]  /*3a50*/  BRA `(.L_x_2631) ;  /* 0xffffec8000007947 */ /* 0x001fea000383ffff */
.L_x_2628:
[----:B------:R-:W-:Y:S01]  /*3a60*/  HFMA2.MMA R7, -RZ, RZ, 0, 9.5367431640625e-07 ;  /* 0x00000010ff077435 */ /* 0x000fe200000001ff */
[----:B------:R-:W-:Y:S02]  /*3a70*/  MOV R6, R11 ;  /* 0x0000000b00067202 */ /* 0x000fe40000000f00 */
[----:B------:R-:W-:Y:S02]  /*3a80*/  MOV R10, 0x1f ;  /* 0x0000001f000a7802 */ /* 0x000fe40000000f00 */
[----:B------:R-:W-:-:S02]  /*3a90*/  MOV R207, 0xffffffff ;  /* 0xffffffff00cf7802 */ /* 0x000fc40000000f00 */
[----:B------:R-:W-:Y:S02]  /*3aa0*/  MOV R2, 0x3ac0 ;  /* 0x00003ac000027802 */ /* 0x000fe40000000f00 */
[----:B01----:R-:W-:Y:S05]  /*3ab0*/  CALL.REL.NOINC `($__internal_195_$__cuda_sm70_shflsync_down_p) ;  /* 0x000003d000007944 */ /* 0x003fea0003c00000 */
[----:B------:R-:W-:Y:S01]  /*3ac0*/  FADD.FTZ R9, R9, R4 ;  /* 0x0000000409097221 */ /* 0x000fe20000010000 */
[----:B0-----:R-:W-:Y:S01]  /*3ad0*/  HFMA2.MMA R7, -RZ, RZ, 0, 4.76837158203125e-07 ;  /* 0x00000008ff077435 */ /* 0x001fe200000001ff */
[----:B-1----:R-:W-:Y:S01]  /*3ae0*/  FADD.FTZ R11, R11, R10 ;  /* 0x0000000a0b0b7221 */ /* 0x002fe20000010000 */
[----:B------:R-:W-:Y:S02]  /*3af0*/  MOV R10, 0x1f ;  /* 0x0000001f000a7802 */ /* 0x000fe40000000f00 */
[----:B------:R-:W-:Y:S02]  /*3b00*/  MOV R207, 0xffffffff ;  /* 0xffffffff00cf7802 */ /* 0x000fe40000000f00 */
[----:B------:R-:W-:Y:S02]  /*3b10*/  MOV R6, R9 ;  /* 0x0000000900067202 */ /* 0x000fe40000000f00 */
[----:B------:R-:W-:Y:S02]  /*3b20*/  MOV R2, 0x3b40 ;  /* 0x00003b4000027802 */ /* 0x000fe40000000f00 */
[----:B------:R-:W-:Y:S05]  /*3b30*/  CALL.REL.NOINC `($__internal_195_$__cuda_sm70_shflsync_down_p) ;  /* 0x0000035000007944 */ /* 0x000fea0003c00000 */
[----:B0-----:R-:W-:Y:S01]  /*3b40*/  HFMA2.MMA R7, -RZ, RZ, 0, 4.76837158203125e-07 ;  /* 0x00000008ff077435 */ /* 0x001fe200000001ff */
[----:B-1----:R-:W-:-:S02]  /*3b50*/  MOV R4, R10 ;  /* 0x0000000a00047202 */ /* 0x002fc40000000f00 */
[----:B------:R-:W-:Y:S02]  /*3b60*/  MOV R6, R11 ;  /* 0x0000000b00067202 */ /* 0x000fe40000000f00 */
[----:B------:R-:W-:Y:S02]  /*3b70*/  MOV R10, 0x1f ;  /* 0x0000001f000a7802 */ /* 0x000fe40000000f00 */
[----:B------:R-:W-:Y:S02]  /*3b80*/  MOV R207, 0xffffffff ;  /* 0xffffffff00cf7802 */ /* 0x000fe40000000f00 */
[----:B------:R-:W-:Y:S02]  /*3b90*/  MOV R2, 0x3bb0 ;  /* 0x00003bb000027802 */ /* 0x000fe40000000f00 */
[----:B------:R-:W-:Y:S05]  /*3ba0*/  CALL.REL.NOINC `($__internal_195_$__cuda_sm70_shflsync_down_p) ;  /* 0x000002e000007944 */ /* 0x000fea0003c00000 */
[----:B------:R-:W-:Y:S01]  /*3bb0*/  FADD.FTZ R9, R4, R9 ;  /* 0x0000000904097221 */ /* 0x000fe20000010000 */
[----:B0-----:R-:W-:Y:S01]  /*3bc0*/  HFMA2.MMA R7, -RZ, RZ, 0, 2.384185791015625e-07 ;  /* 0x00000004ff077435 */ /* 0x001fe200000001ff */
[----:B-1----:R-:W-:Y:S01]  /*3bd0*/  FADD.FTZ R11, R11, R10 ;  /* 0x0000000a0b0b7221 */ /* 0x002fe20000010000 */
[----:B------:R-:W-:Y:S02]  /*3be0*/  MOV R10, 0x1f ;  /* 0x0000001f000a7802 */ /* 0x000fe40000000f00 */
[----:B------:R-:W-:-:S02]  /*3bf0*/  MOV R207, 0xffffffff ;  /* 0xffffffff00cf7802 */ /* 0x000fc40000000f00 */
[----:B------:R-:W-:Y:S02]  /*3c00*/  MOV R6, R9 ;  /* 0x0000000900067202 */ /* 0x000fe40000000f00 */
[----:B------:R-:W-:Y:S02]  /*3c10*/  MOV R2, 0x3c30 ;  /* 0x00003c3000027802 */ /* 0x000fe40000000f00 */
[----:B------:R-:W-:Y:S05]  /*3c20*/  CALL.REL.NOINC `($__internal_195_$__cuda_sm70_shflsync_down_p) ;  /* 0x0000026000007944 */ /* 0x000fea0003c00000 */
[----:B0-----:R-:W-:Y:S01]  /*3c30*/  HFMA2.MMA R7, -RZ, RZ, 0, 2.384185791015625e-07 ;  /* 0x00000004ff077435 */ /* 0x001fe200000001ff */
[----:B-1----:R-:W-:Y:S02]  /*3c40*/  MOV R4, R10 ;  /* 0x0000000a00047202 */ /* 0x002fe40000000f00 */
[----:B------:R-:W-:Y:S02]  /*3c50*/  MOV R6, R11 ;  /* 0x0000000b00067202 */ /* 0x000fe40000000f00 */
[----:B------:R-:W-:Y:S02]  /*3c60*/  MOV R10, 0x1f ;  /* 0x0000001f000a7802 */ /* 0x000fe40000000f00 */
[----:B------:R-:W-:Y:S02]  /*3c70*/  MOV R207, 0xffffffff ;  /* 0xffffffff00cf7802 */ /* 0x000fe40000000f00 */
[----:B------:R-:W-:-:S02]  /*3c80*/  MOV R2, 0x3ca0 ;  /* 0x00003ca000027802 */ /* 0x000fc40000000f00 */
[----:B------:R-:W-:Y:S05]  /*3c90*/  CALL.REL.NOINC `($__internal_195_$__cuda_sm70_shflsync_down_p) ;  /* 0x000001f000007944 */ /* 0x000fea0003c00000 */
[----:B------:R-:W-:Y:S01]  /*3ca0*/  FADD.FTZ R9, R4, R9 ;  /* 0x0000000904097221 */ /* 0x000fe20000010000 */
[----:B0-----:R-:W-:Y:S01]  /*3cb0*/  HFMA2.MMA R7, -RZ, RZ, 0, 1.1920928955078125e-07 ;  /* 0x00000002ff077435 */ /* 0x001fe200000001ff */
[----:B-1----:R-:W-:Y:S01]  /*3cc0*/  FADD.FTZ R11, R11, R10 ;  /* 0x0000000a0b0b7221 */ /* 0x002fe20000010000 */
[----:B------:R-:W-:-:S02]  /*3cd0*/  MOV R10, 0x1f ;  /* 0x0000001f000a7802 */ /* 0x000fc40000000f00 */
[----:B------:R-:W-:Y:S02]  /*3ce0*/  MOV R207, 0xffffffff ;  /* 0xffffffff00cf7802 */ /* 0x000fe40000000f00 */
[----:B------:R-:W-:Y:S02]  /*3cf0*/  MOV R6, R9 ;  /* 0x0000000900067202 */ /* 0x000fe40000000f00 */
[----:B------:R-:W-:Y:S02]  /*3d00*/  MOV R2, 0x3d20 ;  /* 0x00003d2000027802 */ /* 0x000fe40000000f00 */
[----:B------:R-:W-:Y:S05]  /*3d10*/  CALL.REL.NOINC `($__internal_195_$__cuda_sm70_shflsync_down_p) ;  /* 0x0000017000007944 */ /* 0x000fea0003c00000 */
[----:B0-----:R-:W-:Y:S01]  /*3d20*/  HFMA2.MMA R7, -RZ, RZ, 0, 1.1920928955078125e-07 ;  /* 0x00000002ff077435 */ /* 0x001fe200000001ff */
[----:B-1----:R-:W-:Y:S02]  /*3d30*/  MOV R4, R10 ;  /* 0x0000000a00047202 */ /* 0x002fe40000000f00 */
[----:B------:R-:W-:Y:S02]  /*3d40*/  MOV R6, R11 ;  /* 0x0000000b00067202 */ /* 0x000fe40000000f00 */
[----:B------:R-:W-:Y:S02]  /*3d50*/  MOV R10, 0x1f ;  /* 0x0000001f000a7802 */ /* 0x000fe40000000f00 */
[----:B------:R-:W-:-:S02]  /*3d60*/  MOV R207, 0xffffffff ;  /* 0xffffffff00cf7802 */ /* 0x000fc40000000f00 */
[----:B------:R-:W-:Y:S02]  /*3d70*/  MOV R2, 0x3d90 ;  /* 0x00003d9000027802 */ /* 0x000fe40000000f00 */
[----:B------:R-:W-:Y:S05]  /*3d80*/  CALL.REL.NOINC `($__internal_195_$__cuda_sm70_shflsync_down_p) ;  /* 0x0000010000007944 */ /* 0x000fea0003c00000 */
[----:B------:R-:W-:Y:S01]  /*3d90*/  FADD.FTZ R9, R4, R9 ;  /* 0x0000000904097221 */ /* 0x000fe20000010000 */
[----:B0-----:R-:W-:Y:S01]  /*3da0*/  HFMA2.MMA R7, -RZ, RZ, 0, 5.9604644775390625e-08 ;  /* 0x00000001ff077435 */ /* 0x001fe200000001ff */
[----:B-1----:R-:W-:Y:S01]  /*3db0*/  FADD.FTZ R11, R11, R10 ;  /* 0x0000000a0b0b7221 */ /* 0x002fe20000010000 */
[----:B------:R-:W-:Y:S02]  /*3dc0*/  MOV R10, 0x1f ;  /* 0x0000001f000a7802 */ /* 0x000fe40000000f00 */
[----:B------:R-:W-:Y:S02]  /*3dd0*/  MOV R207, 0xffffffff ;  /* 0xffffffff00cf7802 */ /* 0x000fe40000000f00 */
[----:B------:R-:W-:Y:S02]  /*3de0*/  MOV R6, R9 ;  /* 0x0000000900067202 */ /* 0x000fe40000000f00 */
[----:B------:R-:W-:Y:S02]  /*3df0*/  MOV R2, 0x3e10 ;  /* 0x00003e1000027802 */ /* 0x000fe40000000f00 */
[----:B------:R-:W-:Y:S05]  /*3e00*/  CALL.REL.NOINC `($__internal_195_$__cuda_sm70_shflsync_down_p) ;  /* 0x0000008000007944 */ /* 0x000fea0003c00000 */
[----:B0-----:R-:W-:Y:S01]  /*3e10*/  HFMA2.MMA R7, -RZ, RZ, 0, 5.9604644775390625e-08 ;  /* 0x00000001ff077435 */ /* 0x001fe200000001ff */
[----:B-1----:R-:W-:-:S02]  /*3e20*/  MOV R8, R10 ;  /* 0x0000000a00087202 */ /* 0x002fc40000000f00 */
[----:B------:R-:W-:Y:S02]  /*3e30*/  MOV R6, R11 ;  /* 0x0000000b00067202 */ /* 0x000fe40000000f00 */
[----:B------:R-:W-:Y:S02]  /*3e40*/  MOV R10, 0x1f ;  /* 0x0000001f000a7802 */ /* 0x000fe40000000f00 */
[----:B------:R-:W-:Y:S02]  /*3e50*/  MOV R207, 0xffffffff ;  /* 0xffffffff00cf7802 */ /* 0x000fe40000000f00 */
[----:B------:R-:W-:Y:S02]  /*3e60*/  MOV R2, 0x3e80 ;  /* 0x00003e8000027802 */ /* 0x000fe40000000f00 */
[----:B------:R-:W-:Y:S05]  /*3e70*/  CALL.REL.NOINC `($__internal_195_$__cuda_sm70_shflsync_down_p) ;  /* 0x0000001000007944 */ /* 0x000fea0003c00000 */
[----:B01----:R-:W-:Y:S05]  /*3e80*/  BRA `(.L_x_2632) ;  /* 0xffffe97000007947 */ /* 0x003fea000383ffff */
        .weak           $__internal_195_$__cuda_sm70_shflsync_down_p
        .type           $__internal_195_$__cuda_sm70_shflsync_down_p,@function
        .size           $__internal_195_$__cuda_sm70_shflsync_down_p,(.L_x_3602 - $__internal_195_$__cuda_sm70_shflsync_down_p)
$__internal_195_$__cuda_sm70_shflsync_down_p:
[----:B------:R-:W-:Y:S01]  /*3e90*/  HFMA2.MMA R3, -RZ, RZ, 0, 0 ;  /* 0x00000000ff037435 */ /* 0x000fe200000001ff */
[----:B------:R-:W-:Y:S04]  /*3ea0*/  WARPSYNC R207 ;  /* 0x000000cf00007348 */ /* 0x000fe80003800000 */
[----:B------:R0:W1:Y:S01]  /*3eb0*/  SHFL.DOWN PT, R10, R6, R7, R10 ;  /* 0x08000007060a7389 */ /* 0x00006200000e000a */
[----:B------:R-:W-:Y:S05]  /*3ec0*/  RET.REL.NODEC R2 `(_ZN10layer_norm13ln_bwd_kernelINS_13Kernel_traitsI6__halffS2_fjLj3840ELj1ELj1ELj4ELj8ENS_18Kernel_traits_baseILj3840ES2_fS2_fjLj128EEEEEEEvNS_9BwdParamsE) ;  /* 0xffffc13002007950 */ /* 0x000fea0003c3ffff */
.L_x_2633:
        /* <DEDUP_REMOVED lines=11> */
.L_x_3602:


//--------------------- .text._ZN10layer_norm22ln_bwd_finalize_kernelINS_22Kernel_traits_finalizeILj3840E6__halfS2_S2_fjLj1024ELj4ENS_18Kernel_traits_baseILj3840ES2_S2_S2_fjLj1024EEEEEEEvNS_9BwdParamsE --------------------------
	.section	.text._ZN10layer_norm22ln_bwd_finalize_kernelINS_22Kernel_traits_finalizeILj3840E6__halfS2_S2_fjLj1024ELj4ENS_18Kernel_traits_baseILj3840ES2_S2_S2_fjLj1024EEEEEEEvNS_9BwdParamsE,"ax",@progbits
	.sectioninfo	@"SHI_REGISTERS=32"
	.align	128
        .global         _ZN10layer_norm22ln_bwd_finalize_kernelINS_22Kernel_traits_finalizeILj3840E6__halfS2_S2_fjLj1024ELj4ENS_18Kernel_traits_baseILj3840ES2_S2_S2_fjLj1024EEEEEEEvNS_9BwdParamsE
        .type           _ZN10layer_norm22ln_bwd_finalize_kernelINS_22Kernel_traits_finalizeILj3840E6__halfS2_S2_fjLj1024ELj4ENS_18Kernel_traits_baseILj3840ES2_S2_S2_fjLj1024EEEEEEEvNS_9BwdParamsE,@function
        .size           _ZN10layer_norm22ln_bwd_finalize_kernelINS_22Kernel_traits_finalizeILj3840E6__halfS2_S2_fjLj1024ELj4ENS_18Kernel_traits_baseILj3840ES2_S2_S2_fjLj1024EEEEEEEvNS_9BwdParamsE,(.L_x_3603 - _ZN10layer_norm22ln_bwd_finalize_kernelINS_22Kernel_traits_finalizeILj3840E6__halfS2_S2_fjLj1024ELj4ENS_18Kernel_traits_baseILj3840ES2_S2_S2_fjLj1024EEEEEEEvNS_9BwdParamsE)
        .other          _ZN10layer_norm22ln_bwd_finalize_kernelINS_22Kernel_traits_finalizeILj3840E6__halfS2_S2_fjLj1024ELj4ENS_18Kernel_traits_baseILj3840ES2_S2_S2_fjLj1024EEEEEEEvNS_9BwdParamsE,@"STO_CUDA_ENTRY STV_DEFAULT"
_ZN10layer_norm22ln_bwd_finalize_kernelINS_22Kernel_traits_finalizeILj3840E6__halfS2_S2_fjLj1024ELj4ENS_18Kernel_traits_baseILj3840ES2_S2_S2_fjLj1024EEEEEEEvNS_9BwdParamsE:
.text._ZN10layer_norm22ln_bwd_finalize_kernelINS_22Kernel_traits_finalizeILj3840E6__halfS2_S2_fjLj1024ELj4ENS_18Kernel_traits_baseILj3840ES2_S2_S2_fjLj1024EEEEEEEvNS_9BwdParamsE:
        /* <DEDUP_REMOVED lines=19> */
.L_x_2646:
        /* <DEDUP_REMOVED lines=27> */
.L_x_2638:
        /* <DEDUP_REMOVED lines=32> */
.L_x_2637:
[----:B------:R-:W-:Y:S05]  /*04e0*/  BSYNC B1 ;  /* 0x0000000000017941 */ /* 0x000fea0003800000 */
.L_x_2636:
        /* <DEDUP_REMOVED lines=22> */
.L_x_2640:
[----:B------:R-:W-:Y:S05]  /*0650*/  BSYNC B1 ;  /* 0x0000000000017941 */ /* 0x000fea0003800000 */
.L_x_2639:
        /* <DEDUP_REMOVED lines=10> */
.L_x_2635:
[----:B------:R-:W-:Y:S05]  /*0700*/  BSYNC B0 ;  /* 0x0000000000007941 */ /* 0x000fea0003800000 */
.L_x_2634:
        /* <DEDUP_REMOVED lines=11> */
.L_x_2647:
        /* <DEDUP_REMOVED lines=18> */
.L_x_2648:
[----:B------:R-:W-:Y:S01]  /*08e0*/  @!P1 SHF.R.U32.HI R2, RZ, 0x3, R0 ;  /* 0x00000003ff029819 */ /* 0x000fe20000011600 */
[----:B---3--:R-:W-:Y:S02]  /*08f0*/  FADD.FTZ R5, R5, R10 ;  /* 0x0000000a05057221 */ /* 0x008fe40000010000 */
[----:B--2---:R-:W-:Y:S01]  /*0900*/  FADD.FTZ R7, R7, R4 ;  /* 0x0000000407077221 */ /* 0x004fe20000010000 */
[----:B------:R-:W-:-:S05]  /*0910*/  @!P1 LOP3.LUT R2, R2, 0x1ffffffc, RZ, 0xc0, !PT ;  /* 0x1ffffffc02029812 */ /* 0x000fca00078ec0ff */
[----:B------:R2:W-:Y:S04]  /*0920*/  @!P1 STS [R2+0x2000], R5 ;  /* 0x0020000502009388 */ /* 0x0005e80000000800 */
[----:B------:R2:W-:Y:S02]  /*0930*/  @!P1 STS [R2+0x2080], R7 ;  /* 0x0020800702009388 */ /* 0x0005e40000000800 */
.L_x_2641:
        /* <DEDUP_REMOVED lines=13> */
.L_x_2645:
[----:B------:R-:W-:Y:S05]  /*0a10*/  BSYNC B0 ;  /* 0x0000000000007941 */ /* 0x000fea0003800000 */
.L_x_2644:
[C---:B------:R-:W-:Y:S02]  /*0a20*/  ISETP.GT.U32.AND P1, PT, R18.reuse, -0xf01, PT ;  /* 0xfffff0ff1200780c */ /* 0x040fe40003f24070 */
[----:B------:R-:W-:Y:S02]  /*0a30*/  IADD3 R18, R18, 0xf00, RZ ;  /* 0x00000f0012127810 */ /* 0x000fe40007ffe0ff */
[----:B------:R-:W-:-:S09]  /*0a40*/  IADD3 R19, R19, 0x780, RZ ;  /* 0x0000078013137810 */ /* 0x000fd20007ffe0ff */
[----:B012---:R-:W-:Y:S05]  /*0a50*/  @P1 BRA `(.L_x_2646) ;  /* 0xfffff6d000001947 */ /* 0x007fea000383ffff */
[----:B------:R-:W-:Y:S05]  /*0a60*/  EXIT ;  /* 0x000000000000794d */ /* 0x000fea0003800000 */
.L_x_2642:
[----:B--2---:R-:W-:Y:S01]  /*0a70*/  IMAD.MOV.U32 R10, RZ, RZ, R4 ;  /* 0x000000ffff0a7224 */ /* 0x004fe200078e0004 */
[----:B------:R-:W-:Y:S01]  /*0a80*/  MOV R9, 0x1 ;  /* 0x0000000100097802 */ /* 0x000fe20000000f00 */
[----:B------:R-:W-:Y:S01]  /*0a90*/  IMAD.MOV.U32 R6, RZ, RZ, 0x1f ;  /* 0x0000001fff067424 */ /* 0x000fe200078e00ff */
[----:B------:R-:W-:Y:S02]  /*0aa0*/  MOV R11, 0xffffffff ;  /* 0xffffffff000b7802 */ /* 0x000fe40000000f00 */
[----:B------:R-:W-:Y:S02]  /*0ab0*/  MOV R2, 0xad0 ;  /* 0x00000ad000027802 */ /* 0x000fe40000000f00 */
[----:B01----:R-:W-:Y:S05]  /*0ac0*/  CALL.REL.NOINC `($__internal_196_$__cuda_sm70_shflsync_bfly_p) ;  /* 0x000003c000007944 */ /* 0x003fea0003c00000 */
[----:B-1----:R-:W-:Y:S01]  /*0ad0*/  IMAD.MOV.U32 R3, RZ, RZ, R6 ;  /* 0x000000ffff037224 */ /* 0x002fe200078e0006 */
[----:B0-----:R-:W-:Y:S05]  /*0ae0*/  BRA `(.L_x_2647) ;  /* 0xfffffcd000007947 */ /* 0x001fea000383ffff */
.L_x_2643:
[----:B------:R-:W-:Y:S01]  /*0af0*/  HFMA2.MMA R6, -RZ, RZ, 0, 1.847743988037109375e-06 ;  /* 0x0000001fff067435 */ /* 0x000fe200000001ff */
[----:B------:R-:W-:Y:S01]  /*0b00*/  MOV R10, R13 ;  /* 0x0000000d000a7202 */ /* 0x000fe20000000f00 */
[----:B------:R-:W-:Y:S01]  /*0b10*/  IMAD.MOV.U32 R9, RZ, RZ, 0x2 ;  /* 0x00000002ff097424 */ /* 0x000fe200078e00ff */
[----:B------:R-:W-:Y:S01]  /*0b20*/  MOV R2, 0xb50 ;  /* 0x00000b5000027802 */ /* 0x000fe20000000f00 */
[----:B------:R-:W-:-:S02]  /*0b30*/  IMAD.MOV.U32 R11, RZ, RZ, -0x1 ;  /* 0xffffffffff0b7424 */ /* 0x000fc400078e00ff */
[----:B012---:R-:W-:Y:S05]  /*0b40*/  CALL.REL.NOINC `($__internal_196_$__cuda_sm70_shflsync_bfly_p) ;  /* 0x0000034000007944 */ /* 0x007fea0003c00000 */
[----:B01----:R-:W-:Y:S01]  /*0b50*/  FADD.FTZ R10, R13, R6 ;  /* 0x000000060d0a7221 */ /* 0x003fe20000010000 */
[----:B------:R-:W-:Y:S01]  /*0b60*/  MOV R9, 0x4 ;  /* 0x0000000400097802 */ /* 0x000fe20000000f00 */
[----:B------:R-:W-:Y:S01]  /*0b70*/  IMAD.MOV.U32 R6, RZ, RZ, 0x1f ;  /* 0x0000001fff067424 */ /* 0x000fe200078e00ff */
[----:B------:R-:W-:-:S02]  /*0b80*/  MOV R11, 0xffffffff ;  /* 0xffffffff000b7802 */ /* 0x000fc40000000f00 */
[----:B------:R-:W-:Y:S02]  /*0b90*/  MOV R2, 0xbb0 ;  /* 0x00000bb000027802 */ /* 0x000fe40000000f00 */
[----:B------:R-:W-:Y:S05]  /*0ba0*/  CALL.REL.NOINC `($__internal_196_$__cuda_sm70_shflsync_bfly_p) ;  /* 0x000002e000007944 */ /* 0x000fea0003c00000 */
[----:B01----:R-:W-:Y:S01]  /*0bb0*/  FADD.FTZ R10, R10, R6 ;  /* 0x000000060a0a7221 */ /* 0x003fe20000010000 */
[----:B------:R-:W-:Y:S01]  /*0bc0*/  HFMA2.MMA R6, -RZ, RZ, 0, 1.847743988037109375e-06 ;  /* 0x0000001fff067435 */ /* 0x000fe200000001ff */
[----:B------:R-:W-:Y:S01]  /*0bd0*/  IMAD.MOV.U32 R9, RZ, RZ, 0x8 ;  /* 0x00000008ff097424 */ /* 0x000fe200078e00ff */
[----:B------:R-:W-:Y:S01]  /*0be0*/  MOV R2, 0xc10 ;  /* 0x00000c1000027802 */ /* 0x000fe20000000f00 */
[----:B------:R-:W-:-:S03]  /*0bf0*/  IMAD.MOV.U32 R11, RZ, RZ, -0x1 ;  /* 0xffffffffff0b7424 */ /* 0x000fc600078e00ff */
[----:B------:R-:W-:Y:S05]  /*0c00*/  CALL.REL.NOINC `($__internal_196_$__cuda_sm70_shflsync_bfly_p) ;  /* 0x0000028000007944 */ /* 0x000fea0003c00000 */
[----:B-1----:R-:W-:Y:S01]  /*0c10*/  FADD.FTZ R4, R10, R6 ;  /* 0x000000060a047221 */ /* 0x002fe20000010000 */
[----:B0-----:R-:W-:Y:S01]  /*0c20*/  MOV R9, 0x10 ;  /* 0x0000001000097802 */ /* 0x001fe20000000f00 */
[----:B------:R-:W-:Y:S01]  /*0c30*/  IMAD.MOV.U32 R6, RZ, RZ, 0x1f ;  /* 0x0000001fff067424 */ /* 0x000fe200078e00ff */
[----:B------:R-:W-:Y:S01]  /*0c40*/  MOV R11, 0xffffffff ;  /* 0xffffffff000b7802 */ /* 0x000fe20000000f00 */
[----:B------:R-:W-:Y:S01]  /*0c50*/  IMAD.MOV.U32 R10, RZ, RZ, R4 ;  /* 0x000000ffff0a7224 */ /* 0x000fe200078e0004 */
[----:B------:R-:W-:Y:S02]  /*0c60*/  MOV R2, 0xc80 ;  /* 0x00000c8000027802 */ /* 0x000fe40000000f00 */
[----:B------:R-:W-:Y:S05]  /*0c70*/  CALL.REL.NOINC `($__internal_196_$__cuda_sm70_shflsync_bfly_p) ;  /* 0x0000021000007944 */ /* 0x000fea0003c00000 */
[----:B0-----:R-:W-:Y:S01]  /*0c80*/  HFMA2.MMA R9, -RZ, RZ, 0, 5.9604644775390625e-08 ;  /* 0x00000001ff097435 */ /* 0x001fe200000001ff */
[----:B-1----:R-:W-:Y:S01]  /*0c90*/  MOV R7, R6 ;  /* 0x0000000600077202 */ /* 0x002fe20000000f00 */
[----:B------:R-:W-:Y:S01]  /*0ca0*/  IMAD.MOV.U32 R10, RZ, RZ, R5 ;  /* 0x000000ffff0a7224 */ /* 0x000fe200078e0005 */
[----:B------:R-:W-:Y:S01]  /*0cb0*/  MOV R6, 0x1f ;  /* 0x0000001f00067802 */ /* 0x000fe20000000f00 */
[----:B------:R-:W-:Y:S01]  /*0cc0*/  IMAD.MOV.U32 R11, RZ, RZ, -0x1 ;  /* 0xffffffffff0b7424 */ /* 0x000fe200078e00ff */
[----:B------:R-:W-:-:S02]  /*0cd0*/  MOV R2, 0xcf0 ;  /* 0x00000cf000027802 */ /* 0x000fc40000000f00 */
[----:B------:R-:W-:Y:S05]  /*0ce0*/  CALL.REL.NOINC `($__internal_196_$__cuda_sm70_shflsync_bfly_p) ;  /* 0x000001a000007944 */ /* 0x000fea0003c00000 */
[----:B0-----:R-:W-:Y:S01]  /*0cf0*/  HFMA2.MMA R9, -RZ, RZ, 0, 1.1920928955078125e-07 ;  /* 0x00000002ff097435 */ /* 0x001fe200000001ff */
[----:B-1----:R-:W-:Y:S01]  /*0d00*/  FADD.FTZ R10, R5, R6 ;  /* 0x00000006050a7221 */ /* 0x002fe20000010000 */
[----:B------:R-:W-:Y:S01]  /*0d10*/  MOV R6, 0x1f ;  /* 0x0000001f00067802 */ /* 0x000fe20000000f00 */
[----:B------:R-:W-:Y:S01]  /*0d20*/  IMAD.MOV.U32 R11, RZ, RZ, -0x1 ;  /* 0xffffffffff0b7424 */ /* 0x000fe200078e00ff */
[----:B------:R-:W-:-:S02]  /*0d30*/  MOV R2, 0xd50 ;  /* 0x00000d5000027802 */ /* 0x000fc40000000f00 */
[----:B------:R-:W-:Y:S05]  /*0d40*/  CALL.REL.NOINC `($__internal_196_$__cuda_sm70_shflsync_bfly_p) ;  /* 0x0000014000007944 */ /* 0x000fea0003c00000 */
[----:B0-----:R-:W-:Y:S01]  /*0d50*/  HFMA2.MMA R9, -RZ, RZ, 0, 2.384185791015625e-07 ;  /* 0x00000004ff097435 */ /* 0x001fe200000001ff */
[----:B-1----:R-:W-:Y:S01]  /*0d60*/  FADD.FTZ R10, R10, R6 ;  /* 0x000000060a0a7221 */ /* 0x002fe20000010000 */
[----:B------:R-:W-:Y:S01]  /*0d70*/  MOV R6, 0x1f ;  /* 0x0000001f00067802 */ /* 0x000fe20000000f00 */
[----:B------:R-:W-:Y:S01]  /*0d80*/  IMAD.MOV.U32 R11, RZ, RZ, -0x1 ;  /* 0xffffffffff0b7424 */ /* 0x000fe200078e00ff */
[----:B------:R-:W-:-:S02]  /*0d90*/  MOV R2, 0xdb0 ;  /* 0x00000db000027802 */ /* 0x000fc40000000f00 */
[----:B------:R-:W-:Y:S05]  /*0da0*/  CALL.REL.NOINC `($__internal_196_$__cuda_sm70_shflsync_bfly_p) ;  /* 0x000000e000007944 */ /* 0x000fea0003c00000 */
[----:B0-----:R-:W-:Y:S01]  /*0db0*/  HFMA2.MMA R9, -RZ, RZ, 0, 4.76837158203125e-07 ;  /* 0x00000008ff097435 */ /* 0x001fe200000001ff */
[----:B-1----:R-:W-:Y:S01]  /*0dc0*/  FADD.FTZ R10, R10, R6 ;  /* 0x000000060a0a7221 */ /* 0x002fe20000010000 */
[----:B------:R-:W-:Y:S01]  /*0dd0*/  MOV R6, 0x1f ;  /* 0x0000001f00067802 */ /* 0x000fe20000000f00 */
[----:B------:R-:W-:Y:S01]  /*0de0*/  IMAD.MOV.U32 R11, RZ, RZ, -0x1 ;  /* 0xffffffffff0b7424 */ /* 0x000fe200078e00ff */
[----:B------:R-:W-:-:S02]  /*0df0*/  MOV R2, 0xe10 ;  /* 0x00000e1000027802 */ /* 0x000fc40000000f00 */
[----:B------:R-:W-:Y:S05]  /*0e00*/  CALL.REL.NOINC `($__internal_196_$__cuda_sm70_shflsync_bfly_p) ;  /* 0x0000008000007944 */ /* 0x000fea0003c00000 */
[----:B0-----:R-:W-:Y:S01]  /*0e10*/  HFMA2.MMA R9, -RZ, RZ, 0, 9.5367431640625e-07 ;  /* 0x00000010ff097435 */ /* 0x001fe200000001ff */
[----:B-1----:R-:W-:Y:S01]  /*0e20*/  FADD.FTZ R10, R10, R6 ;  /* 0x000000060a0a7221 */ /* 0x002fe20000010000 */
[----:B------:R-:W-:Y:S01]  /*0e30*/  MOV R6, 0x1f ;  /* 0x0000001f00067802 */ /* 0x000fe20000000f00 */
[----:B------:R-:W-:Y:S01]  /*0e40*/  IMAD.MOV.U32 R11, RZ, RZ, -0x1 ;  /* 0xffffffffff0b7424 */ /* 0x000fe200078e00ff */
[----:B------:R-:W-:-:S02]  /*0e50*/  MOV R2, 0xe70 ;  /* 0x00000e7000027802 */ /* 0x000fc40000000f00 */
[----:B------:R-:W-:Y:S05]  /*0e60*/  CALL.REL.NOINC `($__internal_196_$__cuda_sm70_shflsync_bfly_p) ;  /* 0x0000002000007944 */ /* 0x000fea0003c00000 */
[----:B-1----:R-:W-:Y:S01]  /*0e70*/  MOV R5, R6 ;  /* 0x0000000600057202 */ /* 0x002fe20000000f00 */
[----:B0-----:R-:W-:Y:S05]  /*0e80*/  BRA `(.L_x_2648) ;  /* 0xfffffa5000007947 */ /* 0x001fea000383ffff */
        .weak           $__internal_196_$__cuda_sm70_shflsync_bfly_p
        .type           $__internal_196_$__cuda_sm70_shflsync_bfly_p,@function
        .size           $__internal_196_$__cuda_sm70_shflsync_bfly_p,(.L_x_3603 - $__internal_196_$__cuda_sm70_shflsync_bfly_p)
$__internal_196_$__cuda_sm70_shflsync_bfly_p:
[----:B------:R-:W-:Y:S01]  /*0e90*/  HFMA2.MMA R3, -RZ, RZ, 0, 0 ;  /* 0x00000000ff037435 */ /* 0x000fe200000001ff */
[----:B------:R-:W-:Y:S04]  /*0ea0*/  WARPSYNC R11 ;  /* 0x0000000b00007348 */ /* 0x000fe80003800000 */
[----:B------:R0:W1:Y:S01]  /*0eb0*/  SHFL.BFLY PT, R6, R10, R9, R6 ;  /* 0x0c0000090a067389 */ /* 0x00006200000e0006 */
[----:B------:R-:W-:Y:S05]  /*0ec0*/  RET.REL.NODEC R2 `(_ZN10layer_norm22ln_bwd_finalize_kernelINS_22Kernel_traits_finalizeILj3840E6__halfS2_S2_fjLj1024ELj4ENS_18Kernel_traits_baseILj3840ES2_S2_S2_fjLj1024EEEEEEEvNS_9BwdParamsE) ;  /* 0xfffff13002007950 */ /* 0x000fea0003c3ffff */
.L_x_2649:
        /* <DEDUP_REMOVED lines=11> */
.L_x_3603:


//--------------------- .text._ZN10layer_norm13ln_bwd_kernelINS_13Kernel_traitsI6__halfS2_S2_fjLj3840ELj1ELj1ELj4ELj4ENS_18Kernel_traits_baseILj3840ES2_S2_S2_fjLj128EEEEEEEvNS_9BwdParamsE --------------------------
	.section	.text._ZN10layer_norm13ln_bwd_kernelINS_13Kernel_traitsI6__halfS2_S2_fjLj3840ELj1ELj1ELj4ELj4ENS_18Kernel_traits_baseILj3840ES2_S2_S2_fjLj128EEEEEEEvNS_9BwdParamsE,"ax",@progbits
	.sectioninfo	@"SHI_REGISTERS=252"
	.align	128
        .global         _ZN10layer_norm13ln_bwd_kernelINS_13Kernel_traitsI6__halfS2_S2_fjLj3840ELj1ELj1ELj4ELj4ENS_18Kernel_traits_baseILj3840ES2_S2_S2_fjLj128EEEEEEEvNS_9BwdParamsE
        .type           _ZN10layer_norm13ln_bwd_kernelINS_13Kernel_traitsI6__halfS2_S2_fjLj3840ELj1ELj1ELj4ELj4ENS_18Kernel_traits_baseILj3840ES2_S2_S2_fjLj128EEEEEEEvNS_9BwdParamsE,@function
        .size           _ZN10layer_norm13ln_bwd_kernelINS_13Kernel_traitsI6__halfS2_S2_fjLj3840ELj1ELj1ELj4ELj4ENS_18Kernel_traits_baseILj3840ES2_S2_S2_fjLj128EEEEEEEvNS_9BwdParamsE,(.L_x_3604 - _ZN10layer_norm13ln_bwd_kernelINS_13Kernel_traitsI6__halfS2_S2_fjLj3840ELj1ELj1ELj4ELj4ENS_18Kernel_traits_baseILj3840ES2_S2_S2_fjLj128EEEEEEEvNS_9BwdParamsE)
        .other          _ZN10layer_norm13ln_bwd_kernelINS_13Kernel_traitsI6__halfS2_S2_fjLj3840ELj1ELj1ELj4ELj4ENS_18Kernel_traits_baseILj3840ES2_S2_S2_fjLj128EEEEEEEvNS_9BwdParamsE,@"STO_CUDA_ENTRY STV_DEFAULT"
_ZN10layer_norm13ln_bwd_kernelINS_13Kernel_traitsI6__halfS2_S2_fjLj3840ELj1ELj1ELj4ELj4ENS_18Kernel_traits_baseILj3840ES2_S2_S2_fjLj128EEEEEEEvNS_9BwdParamsE:
.text._ZN10layer_norm13ln_bwd_kernelINS_13Kernel_traitsI6__halfS2_S2_fjLj3840ELj1ELj1ELj4ELj4ENS_18Kernel_traits_baseILj3840ES2_S2_S2_fjLj128EEEEEEEvNS_9BwdParamsE:
        /* <DEDUP_REMOVED lines=76> */
[--C-:B-----5:R-:W-:Y:S01]  /*04c0*/  HADD2.F32 R47, -RZ, R56.reuse.H0_H0 ;  /* 0x20000038ff2f7230 */ /* 0x120fe20000004100 */
[----:B------:R-:W-:Y:S01]  /*04d0*/  HFMA2.MMA R110, -RZ, RZ, 0, 0 ;  /* 0x00000000ff6e7435 */ /* 0x000fe200000001ff */
[----:B------:R-:W-:Y:S01]  /*04e0*/  HADD2.F32 R48, -RZ, R56.H1_H1 ;  /* 0x30000038ff307230 */ /* 0x000fe20000004100 */
        /* <DEDUP_REMOVED lines=89> */
.L_x_2654:
        /* <DEDUP_REMOVED lines=8> */
[----:B------:R-:W-:Y:S01]  /*0b00*/  UMOV UR7, UR5 ;  /* 0x0000000500077c82 */ /* 0x000fe20008000000 */
[----:B------:R-:W-:Y:S01]  /*0b10*/  IADD3 R21, R18, 0x80, RZ ;  /* 0x0000008012157810 */ /* 0x000fe20007ffe0ff */
        /* <DEDUP_REMOVED lines=8> */
[----:B------:R-:W-:Y:S01]  /*0ba0*/  LEA R4, P0, R18, UR10, 0x2 ;  /* 0x0000000a12047c11 */ /* 0x000fe2000f8010ff */
[----:B------:R-:W-:-:S02]  /*0bb0*/  UMOV UR6, UR4 ;  /* 0x0000000400067c82 */ /* 0x000fc40008000000 */
[----:B------:R-:W-:Y:S01]  /*0bc0*/  UMOV UR7, UR5 ;  /* 0x0000000500077c82 */ /* 0x000fe20008000000 */
[C---:B------:R-:W-:Y:S01]  /*0bd0*/  LEA.HI.X R5, R18.reuse, UR11, RZ, 0x2, P0 ;  /* 0x0000000b12057c11 */ /* 0x040fe200080f14ff */
[----:B------:R-:W-:Y:S01]  /*0be0*/  @!UP0 ULDC.64 UR14, c[0x0][0x170] ;  /* 0x00005c00000e8ab9 */ /* 0x000fe20000000a00 */
[----:B------:R-:W-:Y:S01]  /*0bf0*/  IMAD.WIDE.U32 R10, R21, 0x4, R2 ;  /* 0x00000004150a7825 */ /* 0x000fe200078e0002 */
[----:B------:R-:W-:Y:S01]  /*0c00*/  @!UP0 ULDC.64 UR8, c[0x0][0x170] ;  /* 0x00005c0000088ab9 */ /* 0x000fe20000000a00 */
[----:B------:R-:W-:Y:S01]  /*0c10*/  MOV R8, UR14 ;  /* 0x0000000e00087c02 */ /* 0x000fe20008000f00 */
[----:B------:R-:W-:Y:S01]  /*0c20*/  @!UP0 ULDC.64 UR6, c[0x0][0x170] ;  /* 0x00005c0000068ab9 */ /* 0x000fe20000000a00 */
[----:B------:R-:W-:Y:S01]  /*0c30*/  MOV R9, UR15 ;  /* 0x0000000f00097c02 */ /* 0x000fe20008000f00 */
[----:B------:R-:W-:Y:S01]  /*0c40*/  UMOV UR12, UR4 ;  /* 0x00000004000c7c82 */ /* 0x000fe20008000000 */
[----:B------:R-:W-:Y:S01]  /*0c50*/  MOV R6, UR8 ;  /* 0x0000000800067c02 */ /* 0x000fe20008000f00 */
[----:B------:R-:W-:Y:S01]  /*0c60*/  UMOV UR13, UR5 ;  /* 0x00000005000d7c82 */ /* 0x000fe20008000000 */
[----:B------:R-:W-:Y:S01]  /*0c70*/  MOV R7, UR9 ;  /* 0x0000000900077c02 */ /* 0x000fe20008000f00 */
[----:B------:R0:W2:Y:S01]  /*0c80*/  LDG.E R144, [R4.64] ;  /* 0x0000001004907981 */ /* 0x0000a2000c1e1900 */
[C---:B------:R-:W-:Y:S01]  /*0c90*/  IADD3 R147, R18.reuse, 0x100, RZ ;  /* 0x0000010012937810 */ /* 0x040fe20007ffe0ff */
[----:B------:R-:W-:Y:S01]  /*0ca0*/  @!UP0 ULDC.64 UR12, c[0x0][0x170] ;  /* 0x00005c00000c8ab9 */ /* 0x000fe20000000a00 */
[----:B------:R-:W-:Y:S01]  /*0cb0*/  IADD3 R145, R18, 0x180, RZ ;  /* 0x0000018012917810 */ /* 0x000fe20007ffe0ff */
[----:B------:R1:W3:Y:S01]  /*0cc0*/  LDG.E R146, [R10.64] ;  /* 0x000000100a927981 */ /* 0x0002e2000c1e1900 */
[----:B------:R-:W-:Y:S01]  /*0cd0*/  MOV R2, UR6 ;  /* 0x0000000600027c02 */ /* 0x000fe20008000f00 */
[----:B------:R-:W-:Y:S01]  /*0ce0*/  UMOV UR10, UR4 ;  /* 0x00000004000a7c82 */ /* 0x000fe20008000000 */
[----:B------:R-:W-:-:S02]  /*0cf0*/  MOV R3, UR7 ;  /* 0x0000000700037c02 */ /* 0x000fc40008000f00 */
[C---:B------:R-:W-:Y:S01]  /*0d00*/  IADD3 R143, R18.reuse, 0x200, RZ ;  /* 0x00000200128f7810 */ /* 0x040fe20007ffe0ff */
[----:B------:R-:W-:Y:S01]  /*0d10*/  UMOV UR6, UR4 ;  /* 0x0000000400067c82 */ /* 0x000fe20008000000 */
[----:B0-----:R-:W-:Y:S01]  /*0d20*/  IMAD.WIDE.U32 R4, R147, 0x4, R8 ;  /* 0x0000000493047825 */ /* 0x001fe200078e0008 */
[----:B------:R-:W-:Y:S01]  /*0d30*/  UMOV UR7, UR5 ;  /* 0x0000000500077c82 */ /* 0x000fe20008000000 */
[----:B------:R-:W-:Y:S01]  /*0d40*/  MOV R12, UR12 ;  /* 0x0000000c000c7c02 */ /* 0x000fe20008000f00 */
[----:B------:R-:W-:Y:S01]  /*0d50*/  @!UP0 ULDC.64 UR6, c[0x0][0x170] ;  /* 0x00005c0000068ab9 */ /* 0x000fe20000000a00 */
[----:B------:R-:W-:Y:S01]  /*0d60*/  IMAD.WIDE.U32 R6, R145, 0x4, R6 ;  /* 0x0000000491067825 */ /* 0x000fe200078e0006 */
[----:B------:R-:W-:Y:S02]  /*0d70*/  MOV R13, UR13 ;  /* 0x0000000d000d7c02 */ /* 0x000fe40008000f00 */
[C---:B------:R-:W-:Y:S01]  /*0d80*/  IADD3 R153, R18.reuse, 0x280, RZ ;  /* 0x0000028012997810 */ /* 0x040fe20007ffe0ff */
[----:B-1----:R-:W-:Y:S01]  /*0d90*/  IMAD.WIDE.U32 R10, R143, 0x4, R2 ;  /* 0x000000048f0a7825 */ /* 0x002fe200078e0002 */
[----:B------:R-:W-:Y:S01]  /*0da0*/  MOV R2, UR6 ;  /* 0x0000000600027c02 */ /* 0x000fe20008000f00 */
[----:B------:R-:W-:Y:S01]  /*0db0*/  UMOV UR6, UR4 ;  /* 0x0000000400067c82 */ /* 0x000fe20008000000 */
[----:B------:R-:W-:Y:S01]  /*0dc0*/  MOV R3, UR7 ;  /* 0x0000000700037c02 */ /* 0x000fe20008000f00 */
[----:B------:R-:W-:Y:S01]  /*0dd0*/  UMOV UR7, UR5 ;  /* 0x0000000500077c82 */ /* 0x000fe20008000000 */
[----:B------:R0:W4:Y:S01]  /*0de0*/  LDG.E R152, [R4.64] ;  /* 0x0000001004987981 */ /* 0x000122000c1e1900 */
[----:B------:R-:W-:Y:S01]  /*0df0*/  @!UP0 ULDC.64 UR6, c[0x0][0x170] ;  /* 0x00005c0000068ab9 */ /* 0x000fe20000000a00 */
[C---:B------:R-:W-:Y:S01]  /*0e00*/  IADD3 R155, R18.reuse, 0x480, RZ ;  /* 0x00000480129b7810 */ /* 0x040fe20007ffe0ff */
[----:B------:R-:W-:Y:S01]  /*0e10*/  UMOV UR11, UR5 ;  /* 0x00000005000b7c82 */ /* 0x000fe20008000000 */
[----:B------:R1:W5:Y:S01]  /*0e20*/  LDG.E R148, [R6.64] ;  /* 0x0000001006947981 */ /* 0x000362000c1e1900 */
[----:B------:R-:W-:Y:S01]  /*0e30*/  @!UP0 ULDC.64 UR10, c[0x0][0x170] ;  /* 0x00005c00000a8ab9 */ /* 0x000fe20000000a00 */
[----:B------:R-:W-:-:S02]  /*0e40*/  IADD3 R149, R18, 0x380, RZ ;  /* 0x0000038012957810 */ /* 0x000fc40007ffe0ff */
[----:B------:R-:W-:Y:S02]  /*0e50*/  MOV R8, UR10 ;  /* 0x0000000a00087c02 */ /* 0x000fe40008000f00 */
[----:B------:R-:W-:Y:S01]  /*0e60*/  IADD3 R151, R18, 0x300, RZ ;  /* 0x0000030012977810 */ /* 0x000fe20007ffe0ff */
[----:B0-----:R-:W-:Y:S01]  /*0e70*/  IMAD.WIDE.U32 R4, R153, 0x4, R12 ;  /* 0x0000000499047825 */ /* 0x001fe200078e000c */
[----:B------:R-:W-:Y:S01]  /*0e80*/  MOV R9, UR11 ;  /* 0x0000000b00097c02 */ /* 0x000fe20008000f00 */
[----:B------:R-:W-:Y:S01]  /*0e90*/  UMOV UR8, UR4 ;  /* 0x0000000400087c82 */ /* 0x000fe20008000000 */
[----:B-1----:R-:W-:Y:S01]  /*0ea0*/  MOV R6, UR6 ;  /* 0x0000000600067c02 */ /* 0x002fe20008000f00 */
[----:B------:R-:W-:Y:S01]  /*0eb0*/  UMOV UR9, UR5 ;  /* 0x0000000500097c82 */ /* 0x000fe20008000000 */
[----:B------:R-:W-:Y:S01]  /*0ec0*/  MOV R7, UR7 ;  /* 0x0000000700077c02 */ /* 0x000fe20008000f00 */
[----:B------:R-:W-:Y:S01]  /*0ed0*/  UMOV UR6, UR4 ;  /* 0x0000000400067c82 */ /* 0x000fe20008000000 */
[----:B------:R0:W5:Y:S01]  /*0ee0*/  LDG.E R158, [R4.64] ;  /* 0x00000010049e7981 */ /* 0x000162000c1e1900 */
[----:B------:R-:W-:-:S02]  /*0ef0*/  UMOV UR7, UR5 ;  /* 0x0000000500077c82 */ /* 0x000fc40008000000 */
[----:B------:R-:W-:Y:S01]  /*0f00*/  @!UP0 ULDC.64 UR6, c[0x0][0x170] ;  /* 0x00005c0000068ab9 */ /* 0x000fe20000000a00 */
[----:B------:R-:W-:Y:S01]  /*0f10*/  IMAD.WIDE.U32 R6, R155, 0x4, R6 ;  /* 0x000000049b067825 */ /* 0x000fe200078e0006 */
[----:B------:R-:W-:Y:S01]  /*0f20*/  @!UP0 ULDC.64 UR8, c[0x0][0x170] ;  /* 0x00005c0000088ab9 */ /* 0x000fe20000000a00 */
[----:B------:R1:W5:Y:S01]  /*0f30*/  LDG.E R150, [R10.64] ;  /* 0x000000100a967981 */ /* 0x000362000c1e1900 */
[C---:B------:R-:W-:Y:S01]  /*0f40*/  IADD3 R159, R18.reuse, 0x580, RZ ;  /* 0x00000580129f7810 */ /* 0x040fe20007ffe0ff */
[----:B------:R-:W-:Y:S01]  /*0f50*/  IMAD.WIDE.U32 R2, R149, 0x4, R2 ;  /* 0x0000000495027825 */ /* 0x000fe200078e0002 */
[----:B------:R-:W-:Y:S01]  /*0f60*/  IADD3 R157, R18, 0x400, RZ ;  /* 0x00000400129d7810 */ /* 0x000fe20007ffe0ff */
[----:B------:R1:W5:Y:S01]  /*0f70*/  LDG.E R162, [R6.64] ;  /* 0x0000001006a27981 */ /* 0x000362000c1e1900 */
[----:B0-----:R-:W-:Y:S01]  /*0f80*/  MOV R4, UR6 ;  /* 0x0000000600047c02 */ /* 0x001fe20008000f00 */
[----:B------:R-:W-:Y:S01]  /*0f90*/  IMAD.WIDE.U32 R8, R151, 0x4, R8 ;  /* 0x0000000497087825 */ /* 0x000fe200078e0008 */
[----:B------:R-:W-:Y:S01]  /*0fa0*/  MOV R5, UR7 ;  /* 0x0000000700057c02 */ /* 0x000fe20008000f00 */
[----:B------:R0:W5:Y:S01]  /*0fb0*/  LDG.E R156, [R2.64] ;  /* 0x00000010029c7981 */ /* 0x000162000c1e1900 */
[----:B------:R-:W-:-:S02]  /*0fc0*/  ISETP.NE.U32.AND P0, PT, RZ, c[0x0][0x178], PT ;  /* 0x00005e00ff007a0c */ /* 0x000fc40003f05070 */
[----:B-1----:R-:W-:Y:S02]  /*0fd0*/  MOV R10, UR8 ;  /* 0x00000008000a7c02 */ /* 0x002fe40008000f00 */
[----:B------:R-:W-:Y:S01]  /*0fe0*/  MOV R11, UR9 ;  /* 0x00000009000b7c02 */ /* 0x000fe20008000f00 */
[----:B------:R-:W-:Y:S01]  /*0ff0*/  UMOV UR8, UR4 ;  /* 0x0000000400087c82 */ /* 0x000fe20008000000 */
[----:B------:R-:W-:Y:S01]  /*1000*/  IMAD.WIDE.U32 R6, R159, 0x4, R4 ;  /* 0x000000049f067825 */ /* 0x000fe200078e0004 */
[----:B------:R-:W-:Y:S01]  /*1010*/  UMOV UR9, UR5 ;  /* 0x0000000500097c82 */ /* 0x000fe20008000000 */
[----:B------:R1:W5:Y:S01]  /*1020*/  LDG.E R160, [R8.64] ;  /* 0x0000001008a07981 */ /* 0x000362000c1e1900 */
[----:B------:R-:W-:Y:S01]  /*1030*/  @!UP0 ULDC.64 UR8, c[0x0][0x170] ;  /* 0x00005c0000088ab9 */ /* 0x000fe20000000a00 */
[----:B0-----:R-:W-:Y:S01]  /*1040*/  IMAD.WIDE.U32 R2, R157, 0x4, R10 ;  /* 0x000000049d027825 */ /* 0x001fe200078e000a */
[----:B------:R-:W-:Y:S01]  /*1050*/  ISETP.NE.AND.EX P0, PT, RZ, c[0x0][0x17c], PT, P0 ;  /* 0x00005f00ff007a0c */ /* 0x000fe20003f05300 */
[----:B------:R-:W-:Y:S01]  /*1060*/  UMOV UR6, UR4 ;  /* 0x0000000400067c82 */ /* 0x000fe20008000000 */
[C---:B------:R-:W-:Y:S01]  /*1070*/  IADD3 R161, R18.reuse, 0x500, RZ ;  /* 0x0000050012a17810 */ /* 0x040fe20007ffe0ff */
[----:B------:R-:W-:Y:S01]  /*1080*/  UMOV UR7, UR5 ;  /* 0x0000000500077c82 */ /* 0x000fe20008000000 */
[----:B------:R0:W5:Y:S01]  /*1090*/  LDG.E R168, [R6.64] ;  /* 0x0000001006a87981 */ /* 0x000162000c1e1900 */
[----:B------:R-:W-:Y:S01]  /*10a0*/  IADD3 R167, R18, 0x700, RZ ;  /* 0x0000070012a77810 */ /* 0x000fe20007ffe0ff */
[----:B------:R-:W-:Y:S01]  /*10b0*/  @!UP0 ULDC.64 UR6, c[0x0][0x170] ;  /* 0x00005c0000068ab9 */ /* 0x000fe20000000a00 */
[----:B-1----:R-:W-:Y:S01]  /*10c0*/  MOV R8, UR8 ;  /* 0x0000000800087c02 */ /* 0x002fe20008000f00 */
[----:B------:R-:W-:Y:S01]  /*10d0*/  UMOV UR8, UR4 ;  /* 0x0000000400087c82 */ /* 0x000fe20008000000 */
[----:B------:R-:W-:Y:S01]  /*10e0*/  MOV R9, UR9 ;  /* 0x0000000900097c02 */ /* 0x000fe20008000f00 */
[----:B------:R-:W-:Y:S01]  /*10f0*/  UMOV UR9, UR5 ;  /* 0x0000000500097c82 */ /* 0x000fe20008000000 */
[----:B------:R1:W5:Y:S01]  /*1100*/  LDG.E R164, [R2.64] ;  /* 0x0000001002a47981 */ /* 0x000362000c1e1900 */
[----:B------:R-:W-:-:S02]  /*1110*/  @!UP0 ULDC.64 UR4, c[0x0][0x170] ;  /* 0x00005c0000048ab9 */ /* 0x000fc40000000a00 */
[----:B0-----:R-:W-:Y:S01]  /*1120*/  MOV R6, UR4 ;  /* 0x0000000400067c02 */ /* 0x001fe20008000f00 */
[----:B------:R-:W-:Y:S01]  /*1130*/  @!UP0 ULDC.64 UR8, c[0x0][0x170] ;  /* 0x00005c0000088ab9 */ /* 0x000fe20000000a00 */
[----:B------:R-:W-:Y:S02]  /*1140*/  MOV R7, UR5 ;  /* 0x0000000500077c02 */ /* 0x000fe40008000f00 */
[----:B------:R-:W-:Y:S01]  /*1150*/  IADD3 R165, R18, 0x600, RZ ;  /* 0x0000060012a57810 */ /* 0x000fe20007ffe0ff */
[----:B-1----:R-:W-:Y:S01]  /*1160*/  IMAD.WIDE.U32 R2, R161, 0x4, R8 ;  /* 0x00000004a1027825 */ /* 0x002fe200078e0008 */
[----:B------:R-:W-:Y:S02]  /*1170*/  MOV R8, UR8 ;  /* 0x0000000800087c02 */ /* 0x000fe40008000f00 */
[----:B------:R-:W-:Y:S01]  /*1180*/  MOV R9, UR9 ;  /* 0x0000000900097c02 */ /* 0x000fe20008000f00 */
[----:B------:R-:W-:Y:S01]  /*1190*/  IMAD.WIDE.U32 R6, R167, 0x4, R6 ;  /* 0x00000004a7067825 */ /* 0x000fe200078e0006 */
[----:B------:R-:W-:Y:S01]  /*11a0*/  MOV R196, 0x4 ;  /* 0x0000000400c47802 */ /* 0x000fe20000000f00 */
[----:B------:R0:W5:Y:S01]  /*11b0*/  LDG.E R166, [R2.64] ;  /* 0x0000001002a67981 */ /* 0x000162000c1e1900 */
[----:B------:R-:W-:-:S02]  /*11c0*/  @P0 MOV R170, RZ ;  /* 0x000000ff00aa0202 */ /* 0x000fc40000000f00 */
[C---:B------:R-:W-:Y:S01]  /*11d0*/  IADD3 R163, R18.reuse, 0x680, RZ ;  /* 0x0000068012a37810 */ /* 0x040fe20007ffe0ff */
[----:B------:R1:W5:Y:S01]  /*11e0*/  LDG.E R174, [R6.64] ;  /* 0x0000001006ae7981 */ /* 0x000362000c1e1900 */
[----:B------:R-:W-:-:S04]  /*11f0*/  IMAD.WIDE.U32 R18, R18, R196, c[0x0][0x1b8] ;  /* 0x00006e0012127625 */ /* 0x000fc800078e00c4 */
[----:B0-----:R-:W-:Y:S01]  /*1200*/  IMAD.WIDE.U32 R2, R165, 0x4, R8 ;  /* 0x00000004a5027825 */ /* 0x001fe200078e0008 */
[----:B------:R0:W5:Y:S03]  /*1210*/  LDG.E R180, [R18.64] ;  /* 0x0000001012b47981 */ /* 0x000166000c1e1900 */
[CC--:B------:R-:W-:Y:S01]  /*1220*/  @!P0 IMAD.WIDE R8, R22.reuse, R196.reuse, c[0x0][0x180] ;  /* 0x0000600016088625 */ /* 0x0c0fe200078e02c4 */
[----:B------:R0:W5:Y:S03]  /*1230*/  LDG.E R172, [R2.64] ;  /* 0x0000001002ac7981 */ /* 0x000166000c1e1900 */
[-C--:B-1----:R-:W-:Y:S01]  /*1240*/  IMAD.WIDE.U32 R6, R151, R196.reuse, c[0x0][0x1b8] ;  /* 0x00006e0097067625 */ /* 0x082fe200078e00c4 */
[----:B------:R1:W5:Y:S03]  /*1250*/  @!P0 LDG.E R170, [R8.64] ;  /* 0x0000001008aa8981 */ /* 0x000366000c1e1900 */
[-C--:B------:R-:W-:Y:S01]  /*1260*/  IMAD.WIDE R10, R22, R196.reuse, c[0x0][0x188] ;  /* 0x00006200160a7625 */ /* 0x080fe200078e02c4 */
[----:B------:R0:W5:Y:S03]  /*1270*/  LDG.E R190, [R6.64] ;  /* 0x0000001006be7981 */ /* 0x000166000c1e1900 */
[-C--:B------:R-:W-:Y:S01]  /*1280*/  IMAD.WIDE.U32 R14, R147, R196.reuse, c[0x0][0x1b8] ;  /* 0x00006e00930e7625 */ /* 0x080fe200078e00c4 */
[----:B------:R1:W5:Y:S03]  /*1290*/  LDG.E R154, [R10.64] ;  /* 0x000000100a9a7981 */ /* 0x000366000c1e1900 */
[-C--:B------:R-:W-:Y:S01]  /*12a0*/  IMAD.WIDE.U32 R12, R21, R196.reuse, c[0x0][0x1b8] ;  /* 0x00006e00150c7625 */ /* 0x080fe200078e00c4 */
[----:B------:R1:W5:Y:S03]  /*12b0*/  LDG.E R182, [R14.64] ;  /* 0x000000100eb67981 */ /* 0x000366000c1e1900 */
[-C--:B0-----:R-:W-:Y:S01]  /*12c0*/  IMAD.WIDE.U32 R6, R167, R196.reuse, c[0x0][0x1b8] ;  /* 0x00006e00a7067625 */ /* 0x081fe200078e00c4 */
[----:B------:R0:W5:Y:S03]  /*12d0*/  LDG.E R178, [R12.64] ;  /* 0x000000100cb27981 */ /* 0x000166000c1e1900 */
[----:B------:R-:W-:-:S02]  /*12e0*/  IMAD.WIDE.U32 R16, R145, R196, c[0x0][0x1b8] ;  /* 0x00006e0091107625 */ /* 0x000fc400078e00c4 */
[----:B------:R0:W5:Y:S02]  /*12f0*/  LDG.E R6, [R6.64] ;  /* 0x0000001006067981 */ /* 0x000164000c1e1900 */
[-C--:B-1----:R-:W-:Y:S02]  /*1300*/  IMAD.WIDE.U32 R14, R161, R196.reuse, c[0x0][0x1b8] ;  /* 0x00006e00a10e7625 */ /* 0x082fe400078e00c4 */
[----:B------:R1:W5:Y:S04]  /*1310*/  LDG.E R184, [R16.64] ;  /* 0x0000001010b87981 */ /* 0x000368000c1e1900 */
[----:B------:R0:W5:Y:S01]  /*1320*/  LDG.E R195, [R14.64] ;  /* 0x000000100ec37981 */ /* 0x000162000c1e1900 */
[----:B------:R-:W-:Y:S02]  /*1330*/  MOV R4, UR6 ;  /* 0x0000000600047c02 */ /* 0x000fe40008000f00 */
[----:B------:R-:W-:Y:S01]  /*1340*/  MOV R5, UR7 ;  /* 0x0000000700057c02 */ /* 0x000fe20008000f00 */
[----:B------:R-:W-:-:S04]  /*1350*/  IMAD.WIDE.U32 R2, R143, R196, c[0x0][0x1b8] ;  /* 0x00006e008f027625 */ /* 0x000fc800078e00c4 */
[----:B------:R-:W-:Y:S01]  /*1360*/  IMAD.WIDE.U32 R4, R163, 0x4, R4 ;  /* 0x00000004a3047825 */ /* 0x000fe200078e0004 */
[----:B------:R0:W5:Y:S03]  /*1370*/  LDG.E R186, [R2.64] ;  /* 0x0000001002ba7981 */ /* 0x000166000c1e1900 */
[-C--:B------:R-:W-:Y:S01]  /*1380*/  IMAD.WIDE.U32 R8, R149, R196.reuse, c[0x0][0x1b8] ;  /* 0x00006e0095087625 */ /* 0x080fe200078e00c4 */
[----:B------:R0:W5:Y:S05]  /*1390*/  LDG.E R176, [R4.64] ;  /* 0x0000001004b07981 */ /* 0x00016a000c1e1900 */
[----:B------:R1:W5:Y:S01]  /*13a0*/  LDG.E R8, [R8.64] ;  /* 0x0000001008087981 */ /* 0x000362000c1e1900 */
[----:B0-----:R-:W-:-:S05]  /*13b0*/  IMAD.WIDE.U32 R4, R153, R196, c[0x0][0x1b8] ;  /* 0x00006e0099047625 */ /* 0x001fca00078e00c4 */
[----:B------:R0:W5:Y:S01]  /*13c0*/  LDG.E R188, [R4.64] ;  /* 0x0000001004bc7981 */ /* 0x000162000c1e1900 */
[----:B------:R-:W-:-:S06]  /*13d0*/  IMAD.WIDE.U32 R10, R157, R196, c[0x0][0x1b8] ;  /* 0x00006e009d0a7625 */ /* 0x000fcc00078e00c4 */
[----:B------:R0:W5:Y:S01]  /*13e0*/  LDG.E R10, [R10.64] ;  /* 0x000000100a0a7981 */ /* 0x000162000c1e1900 */
[----:B------:R-:W-:-:S05]  /*13f0*/  IMAD.WIDE.U32 R12, R155, R196, c[0x0][0x1b8] ;  /* 0x00006e009b0c7625 */ /* 0x000fca00078e00c4 */
[----:B------:R0:W5:Y:S01]  /*1400*/  LDG.E R192, [R12.64] ;  /* 0x000000100cc07981 */ /* 0x000162000c1e1900 */
[----:B-1----:R-:W-:-:S04]  /*1410*/  IMAD.WIDE.U32 R16, R159, R196, c[0x0][0x1b8] ;  /* 0x00006e009f107625 */ /* 0x002fc800078e00c4 */
[-C--:B------:R-:W-:Y:S01]  /*1420*/  IMAD.WIDE.U32 R2, R165, R196.reuse, c[0x0][0x1b8] ;  /* 0x00006e00a5027625 */ /* 0x080fe200078e00c4 */
[----:B------:R1:W5:Y:S05]  /*1430*/  LDG.E R194, [R16.64] ;  /* 0x0000001010c27981 */ /* 0x00036a000c1e1900 */
        /* <DEDUP_REMOVED lines=17> */
[----:B0-----:R-:W-:Y:S01]  /*1550*/  @P0 FMUL.FTZ R12, R12, R9 ;  /* 0x000000090c0c0220 */ /* 0x001fe20000410000 */
[----:B------:R-:W-:Y:S01]  /*1560*/  HADD2.F32 R197, -RZ, R146.H1_H1 ;  /* 0x30000092ffc57230 */ /* 0x000fe20000004100 */
[----:B------:R-:W-:-:S04]  /*1570*/  @P0 FMUL.FTZ R14, R14, R19 ;  /* 0x000000130e0e0220 */ /* 0x000fc80000410000 */
[----:B------:R-:W-:Y:S01]  /*1580*/  @P0 FADD.FTZ R15, -R26, R197 ;  /* 0x000000c51a0f0221 */ /* 0x000fe20000010100 */
[----:B----4-:R-:W-:Y:S02]  /*1590*/  HADD2.F32 R9, -RZ, R152.H0_H0 ;  /* 0x20000098ff097230 */ /* 0x010fe40000004100 */
[----:B-----5:R-:W-:-:S03]  /*15a0*/  HADD2.F32 R201, -RZ, R148.H1_H1 ;  /* 0x30000094ffc97230 */ /* 0x020fc60000004100 */
[----:B-1----:R-:W-:Y:S02]  /*15b0*/  @P0 FADD.FTZ R16, -R27, R9 ;  /* 0x000000091b100221 */ /* 0x002fe40000010100 */
[----:B------:R-:W-:-:S04]  /*15c0*/  @P0 FADD.FTZ R19, -R30, R201 ;  /* 0x000000c91e130221 */ /* 0x000fc80000010100 */
[----:B------:R-:W-:Y:S02]  /*15d0*/  @P0 FMUL.FTZ R19, R19, R200 ;  /* 0x000000c813130220 */ /* 0x000fe40000410000 */
[----:B------:R-:W-:Y:S01]  /*15e0*/  @P0 FMUL.FTZ R16, R16, R169 ;  /* 0x000000a910100220 */ /* 0x000fe20000410000 */
[----:B------:R-:W-:Y:S01]  /*15f0*/  HADD2.F32 R7, -RZ, R152.H1_H1 ;  /* 0x30000098ff077230 */ /* 0x000fe20000004100 */
[----:B------:R-:W-:Y:S01]  /*1600*/  @P0 FMUL.FTZ R15, R15, R196 ;  /* 0x000000c40f0f0220 */ /* 0x000fe20000410000 */
[--C-:B------:R-:W-:Y:S01]  /*1610*/  HADD2.F32 R199, -RZ, R150.reuse.H1_H1 ;  /* 0x30000096ffc77230 */ /* 0x100fe20000004100 */
[----:B------:R-:W0:Y:S01]  /*1620*/  @P0 MUFU.RCP R152, R132 ;  /* 0x0000008400980308 */ /* 0x000e220000001000 */
[----:B------:R-:W-:-:S03]  /*1630*/  HADD2.F32 R196, -RZ, R150.H0_H0 ;  /* 0x20000096ffc47230 */ /* 0x000fc60000004100 */
[----:B------:R-:W-:Y:S01]  /*1640*/  @P0 FADD.FTZ R169, -R32, R199 ;  /* 0x000000c720a90221 */ /* 0x000fe20000010100 */
[----:B------:R-:W-:Y:S01]  /*1650*/  HADD2.F32 R213, -RZ, R162.H1_H1 ;  /* 0x300000a2ffd57230 */ /* 0x000fe20000004100 */
[----:B------:R-:W-:Y:S02]  /*1660*/  LOP3.LUT P1, RZ, R20, 0xff, RZ, 0xc0, !PT ;  /* 0x000000ff14ff7812 */ /* 0x000fe4000782c0ff */
[----:B------:R-:W1:Y:S01]  /*1670*/  @P0 MUFU.RCP R18, R112 ;  /* 0x0000007000120308 */ /* 0x000e620000001000 */
[--C-:B------:R-:W-:Y:S02]  /*1680*/  HADD2.F32 R200, -RZ, R160.reuse.H0_H0 ;  /* 0x200000a0ffc87230 */ /* 0x100fe40000004100 */
[----:B------:R-:W-:-:S05]  /*1690*/  HADD2.F32 R203, -RZ, R160.H1_H1 ;  /* 0x300000a0ffcb7230 */ /* 0x000fca0000004100 */
[----:B------:R-:W2:Y:S01]  /*16a0*/  @P0 MUFU.RCP R189, R133 ;  /* 0x0000008500bd0308 */ /* 0x000ea20000001000 */
[----:B------:R-:W-:Y:S01]  /*16b0*/  @P0 FMUL.FTZ R169, R169, R202 ;  /* 0x000000caa9a90220 */ /* 0x000fe20000410000 */
[----:B------:R-:W-:Y:S02]  /*16c0*/  HADD2.F32 R202, -RZ, R158.H0_H0 ;  /* 0x2000009effca7230 */ /* 0x000fe40000004100 */
[--C-:B------:R-:W-:Y:S02]  /*16d0*/  HADD2.F32 R160, -RZ, R164.reuse.H0_H0 ;  /* 0x200000a4ffa07230 */ /* 0x100fe40000004100 */
[----:B------:R-:W-:Y:S02]  /*16e0*/  HADD2.F32 R209, -RZ, R164.H1_H1 ;  /* 0x300000a4ffd17230 */ /* 0x000fe40000004100 */
[----:B------:R-:W-:Y:S01]  /*16f0*/  HADD2.F32 R164, -RZ, R162.H0_H0 ;  /* 0x200000a2ffa47230 */ /* 0x000fe20000004100 */
[----:B------:R-:W3:Y:S01]  /*1700*/  @P0 MUFU.RCP R198, R116 ;  /* 0x0000007400c60308 */ /* 0x000ee20000001000 */
[----:B------:R-:W-:-:S03]  /*1710*/  HADD2.F32 R205, -RZ, R158.H1_H1 ;  /* 0x3000009effcd7230 */ /* 0x000fc60000004100 */
[----:B------:R-:W-:Y:S01]  /*1720*/  @P0 FADD.FTZ R150, -R41, R164 ;  /* 0x000000a429960221 */ /* 0x000fe20000010100 */
[--C-:B------:R-:W-:Y:S01]  /*1730*/  HADD2.F32 R158, -RZ, R156.reuse.H0_H0 ;  /* 0x2000009cff9e7230 */ /* 0x100fe20000004100 */
[----:B------:R-:W-:Y:S01]  /*1740*/  @P0 FADD.FTZ R20, -R31, R196 ;  /* 0x000000c41f140221 */ /* 0x000fe20000010100 */
[----:B------:R-:W-:Y:S01]  /*1750*/  HADD2.F32 R207, -RZ, R156.H1_H1 ;  /* 0x3000009cffcf7230 */ /* 0x000fe20000004100 */
[----:B------:R-:W-:Y:S01]  /*1760*/  @P0 FMUL.FTZ R181, R150, R181 ;  /* 0x000000b596b50220 */ /* 0x000fe20000410000 */
[--C-:B------:R-:W-:Y:S01]  /*1770*/  HADD2.F32 R162, -RZ, R166.reuse.H0_H0 ;  /* 0x200000a6ffa27230 */ /* 0x100fe20000004100 */
[----:B------:R-:W4:Y:S01]  /*1780*/  @P0 MUFU.RCP R217, R135 ;  /* 0x0000008700d90308 */ /* 0x000f220000001000 */
[----:B------:R-:W-:Y:S01]  /*1790*/  @P0 FADD.FTZ R150, -R42, R213 ;  /* 0x000000d52a960221 */ /* 0x000fe20000010100 */
[----:B------:R-:W-:Y:S01]  /*17a0*/  HADD2.F32 R215, -RZ, R166.H1_H1 ;  /* 0x300000a6ffd77230 */ /* 0x000fe20000004100 */
[----:B------:R-:W-:Y:S01]  /*17b0*/  @P0 FMUL.FTZ R20, R20, R173 ;  /* 0x000000ad14140220 */ /* 0x000fe20000410000 */
[----:B------:R-:W-:Y:S01]  /*17c0*/  HADD2.F32 R11, -RZ, R144.H1_H1 ;  /* 0x30000090ff0b7230 */ /* 0x000fe20000004100 */
[----:B------:R-:W-:Y:S01]  /*17d0*/  @P0 FADD.FTZ R156, -R43, R162 ;  /* 0x000000a22b9c0221 */ /* 0x000fe20000010100 */
[----:B------:R-:W-:-:S02]  /*17e0*/  HADD2.F32 R166, -RZ, R168.H0_H0 ;  /* 0x200000a8ffa67230 */ /* 0x000fc40000004100 */
[----:B------:R-:W5:Y:S01]  /*17f0*/  @P0 MUFU.RCP R179, R124 ;  /* 0x0000007c00b30308 */ /* 0x000f620000001000 */
[----:B------:R-:W-:Y:S02]  /*1800*/  @P0 FADD.FTZ R173, -R37, R158 ;  /* 0x0000009e25ad0221 */ /* 0x000fe40000010100 */
[----:B------:R-:W-:Y:S02]  /*1810*/  @P0 FMUL.FTZ R183, R150, R183 ;  /* 0x000000b796b70220 */ /* 0x000fe40000410000 */
[----:B------:R-:W-:Y:S01]  /*1820*/  @P0 FMUL.FTZ R150, R156, R185 ;  /* 0x000000b99c960220 */ /* 0x000fe20000410000 */
[----:B------:R-:W-:Y:S01]  /*1830*/  HADD2.F32 R239, -RZ, R172.H0_H0 ;  /* 0x200000acffef7230 */ /* 0x000fe20000004100 */
[----:B------:R-:W-:Y:S02]  /*1840*/  @P0 FADD.FTZ R185, -R44, R215 ;  /* 0x000000d72cb90221 */ /* 0x000fe40000010100 */
[----:B------:R-:W-:Y:S01]  /*1850*/  @!P0 FADD.FTZ R229, R158, -R170 ;  /* 0x800000aa9ee58221 */ /* 0x000fe20000010000 */
[----:B------:R-:W-:Y:S01]  /*1860*/  HADD2.F32 R158, -RZ, R180.H0_H0 ;  /* 0x200000b4ff9e7230 */ /* 0x000fe20000004100 */
[----:B------:R-:W-:-:S02]  /*1870*/  @!P0 FADD.FTZ R5, R5, -R170 ;  /* 0x800000aa05058221 */ /* 0x000fc40000010000 */
[----:B------:R-:W-:Y:S01]  /*1880*/  @!P0 FADD.FTZ R201, R201, -R170 ;  /* 0x800000aac9c98221 */ /* 0x000fe20000010000 */
[----:B------:R-:W-:Y:S01]  /*1890*/  HADD2.F32 R180, -RZ, R180.H1_H1 ;  /* 0x300000b4ffb47230 */ /* 0x000fe20000004100 */
[----:B------:R-:W-:Y:S02]  /*18a0*/  @P0 FADD.FTZ R13, -R24, R11 ;  /* 0x0000000b180d0221 */ /* 0x000fe40000010100 */
[----:B------:R-:W-:Y:S02]  /*18b0*/  @P0 FADD.FTZ R156, -R45, R166 ;  /* 0x000000a62d9c0221 */ /* 0x000fe40000010100 */
[----:B------:R-:W-:Y:S02]  /*18c0*/  @!P0 FADD.FTZ R3, R3, -R170 ;  /* 0x800000aa03038221 */ /* 0x000fe40000010000 */
[----:B------:R-:W-:Y:S02]  /*18d0*/  @!P0 FADD.FTZ R11, R11, -R170 ;  /* 0x800000aa0b0b8221 */ /* 0x000fe40000010000 */
[----:B------:R-:W-:-:S02]  /*18e0*/  @!P0 FMUL.FTZ R12, R154, R5 ;  /* 0x000000059a0c8220 */ /* 0x000fc40000410000 */
[----:B------:R-:W-:Y:S02]  /*18f0*/  @!P0 FMUL.FTZ R19, R154, R201 ;  /* 0x000000c99a138220 */ /* 0x000fe40000410000 */
[----:B------:R-:W-:Y:S02]  /*1900*/  @P0 FADD.FTZ R17, -R28, R7 ;  /* 0x000000071c110221 */ /* 0x000fe40000010100 */
[----:B------:R-:W-:Y:S02]  /*1910*/  FMUL.FTZ R201, R111, R158 ;  /* 0x0000009e6fc97220 */ /* 0x000fe40000410000 */
[----:B0-----:R-:W-:Y:S02]  /*1920*/  @P0 FMUL.FTZ R185, R185, R152 ;  /* 0x00000098b9b90220 */ /* 0x001fe40000410000 */
[----:B------:R-:W-:Y:S02]  /*1930*/  @!P0 FADD.FTZ R9, R9, -R170 ;  /* 0x800000aa09098221 */ /* 0x000fe40000010000 */
[----:B------:R-:W-:-:S02]  /*1940*/  @!P0 FADD.FTZ R7, R7, -R170 ;  /* 0x800000aa07078221 */ /* 0x000fc40000010000 */
[----:B-1----:R-:W-:Y:S02]  /*1950*/  @P0 FMUL.FTZ R13, R13, R18 ;  /* 0x000000120d0d0220 */ /* 0x002fe40000410000 */
[----:B--2---:R-:W-:Y:S02]  /*1960*/  @P0 FMUL.FTZ R152, R156, R189 ;  /* 0x000000bd9c980220 */ /* 0x004fe40000410000 */
[----:B------:R-:W-:Y:S01]  /*1970*/  @!P0 FADD.FTZ R221, R196, -R170 ;  /* 0x800000aac4dd8221 */ /* 0x000fe20000010000 */
[----:B------:R-:W-:Y:S01]  /*1980*/  HADD2.F32 R196, -RZ, R6.H0_H0 ;  /* 0x20000006ffc47230 */ /* 0x000fe20000004100 */
[----:B------:R-:W-:Y:S01]  /*1990*/  @!P0 FADD.FTZ R235, R162, -R170 ;  /* 0x800000aaa2eb8221 */ /* 0x000fe20000010000 */
[----:B------:R-:W-:Y:S01]  /*19a0*/  HADD2.F32 R162, -RZ, R178.H0_H0 ;  /* 0x200000b2ffa27230 */ /* 0x000fe20000004100 */
[----:B------:R-:W-:Y:S02]  /*19b0*/  @!P0 FADD.FTZ R215, R215, -R170 ;  /* 0x800000aad7d78221 */ /* 0x000fe40000010000 */
[----:B------:R-:W-:Y:S01]  /*19c0*/  @!P0 FMUL.FTZ R14, R154, R3 ;  /* 0x000000039a0e8220 */ /* 0x000fe20000410000 */
[----:B------:R-:W-:Y:S01]  /*19d0*/  HADD2.F32 R3, -RZ, R6.H1_H1 ;  /* 0x30000006ff037230 */ /* 0x000fe20000004100 */
[----:B------:R-:W-:-:S02]  /*19e0*/  @P0 FADD.FTZ R156, -R47, R239 ;  /* 0x000000ef2f9c0221 */ /* 0x000fc40000010100 */
[----:B------:R-:W-:Y:S02]  /*19f0*/  @!P0 FMUL.FTZ R13, R154, R11 ;  /* 0x0000000b9a0d8220 */ /* 0x000fe40000410000 */
[C---:B------:R-:W-:Y:S02]  /*1a00*/  FADD.FTZ R83, R158.reuse, R83 ;  /* 0x000000539e537221 */ /* 0x040fe40000010000 */
[----:B------:R-:W-:Y:S02]  /*1a10*/  FFMA.FTZ R81, R158, R12, R81 ;  /* 0x0000000c9e517223 */ /* 0x000fe40000010051 */
[----:B---3--:R-:W-:Y:S02]  /*1a20*/  @P0 FMUL.FTZ R17, R17, R198 ;  /* 0x000000c611110220 */ /* 0x008fe40000410000 */
[----:B------:R-:W-:Y:S02]  /*1a30*/  @P0 FADD.FTZ R144, -R36, R203 ;  /* 0x000000cb24900221 */ /* 0x000fe40000010100 */
[----:B------:R-:W-:Y:S01]  /*1a40*/  @!P0 FADD.FTZ R233, R164, -R170 ;  /* 0x800000aaa4e98221 */ /* 0x000fe20000010000 */
[----:B------:R-:W-:Y:S01]  /*1a50*/  HADD2.F32 R164, -RZ, R182.H0_H0 ;  /* 0x200000b6ffa47230 */ /* 0x000fe20000004100 */
[----:B------:R-:W-:-:S02]  /*1a60*/  FMUL.FTZ R158, R112, R180 ;  /* 0x000000b4709e7220 */ /* 0x000fc40000410000 */
[----:B------:R-:W-:Y:S02]  /*1a70*/  FADD.FTZ R11, RZ, R201 ;  /* 0x000000c9ff0b7221 */ /* 0x000fe40000010000 */
[----:B------:R-:W-:Y:S01]  /*1a80*/  FFMA.FTZ R6, R201, R12, RZ ;  /* 0x0000000cc9067223 */ /* 0x000fe200000100ff */
[----:B------:R-:W0:Y:S01]  /*1a90*/  @P0 MUFU.RCP R171, R117 ;  /* 0x0000007500ab0308 */ /* 0x000e220000001000 */
[----:B------:R-:W-:Y:S02]  /*1aa0*/  @!P0 FADD.FTZ R203, R203, -R170 ;  /* 0x800000aacbcb8221 */ /* 0x000fe40000010000 */
[----:B------:R-:W-:Y:S01]  /*1ab0*/  @!P0 FADD.FTZ R237, R166, -R170 ;  /* 0x800000aaa6ed8221 */ /* 0x000fe20000010000 */
[--C-:B------:R-:W-:Y:S01]  /*1ac0*/  HADD2.F32 R166, -RZ, R184.reuse.H0_H0 ;  /* 0x200000b8ffa67230 */ /* 0x100fe20000004100 */
[C---:B------:R-:W-:Y:S01]  /*1ad0*/  @!P0 FMUL.FTZ R16, R154.reuse, R9 ;  /* 0x000000099a108220 */ /* 0x040fe20000410000 */
[----:B------:R-:W-:Y:S01]  /*1ae0*/  HADD2.F32 R9, -RZ, R184.H1_H1 ;  /* 0x300000b8ff097230 */ /* 0x000fe20000004100 */
[C---:B------:R-:W-:Y:S01]  /*1af0*/  @!P0 FMUL.FTZ R17, R154.reuse, R7 ;  /* 0x000000079a118220 */ /* 0x040fe20000410000 */
[----:B------:R-:W1:Y:S01]  /*1b00*/  @P0 MUFU.RCP R177, R122 ;  /* 0x0000007a00b10308 */ /* 0x000e620000001000 */
[----:B------:R-:W-:Y:S01]  /*1b10*/  @!P0 FMUL.FTZ R185, R154, R215 ;  /* 0x000000d79ab98220 */ /* 0x000fe20000410000 */
[----:B------:R-:W-:Y:S01]  /*1b20*/  HADD2.F32 R7, -RZ, R182.H1_H1 ;  /* 0x300000b6ff077230 */ /* 0x000fe20000004100 */
[----:B----4-:R-:W-:Y:S01]  /*1b30*/  @P0 FMUL.FTZ R156, R156, R217 ;  /* 0x000000d99c9c0220 */ /* 0x010fe20000410000 */
[--C-:B------:R-:W-:Y:S01]  /*1b40*/  HADD2.F32 R247, -RZ, R174.reuse.H0_H0 ;  /* 0x200000aefff77230 */ /* 0x100fe20000004100 */
[----:B-----5:R-:W-:Y:S01]  /*1b50*/  @P0 FMUL.FTZ R144, R144, R179 ;  /* 0x000000b390900220 */ /* 0x020fe20000410000 */
[----:B------:R-:W-:Y:S01]  /*1b60*/  HADD2.F32 R249, -RZ, R174.H1_H1 ;  /* 0x300000aefff97230 */ /* 0x000fe20000004100 */
[----:B------:R-:W-:Y:S01]  /*1b70*/  @!P0 FADD.FTZ R217, R197, -R170 ;  /* 0x800000aac5d98221 */ /* 0x000fe20000010000 */
[----:B------:R-:W-:Y:S01]  /*1b80*/  HADD2.F32 R178, -RZ, R178.H1_H1 ;  /* 0x300000b2ffb27230 */ /* 0x000fe20000004100 */
[----:B------:R-:W2:Y:S01]  /*1b90*/  @P0 MUFU.RCP R208, R126 ;  /* 0x0000007e00d00308 */ /* 0x000ea20000001000 */
[--C-:B------:R-:W-:Y:S01]  /*1ba0*/  HADD2.F32 R215, -RZ, R195.reuse.H0_H0 ;  /* 0x200000c3ffd77230 */ /* 0x100fe20000004100 */
[----:B------:R-:W-:Y:S01]  /*1bb0*/  FADD.FTZ R174, R11, R158 ;  /* 0x0000009e0bae7221 */ /* 0x000fe20000010000 */
[----:B------:R-:W-:Y:S01]  /*1bc0*/  HADD2.F32 R184, -RZ, R195.H1_H1 ;  /* 0x300000c3ffb87230 */ /* 0x000fe20000004100 */
[----:B------:R-:W-:-:S02]  /*1bd0*/  FMUL.FTZ R195, R113, R162 ;  /* 0x000000a271c37220 */ /* 0x000fc40000410000 */
[----:B------:R-:W-:Y:S02]  /*1be0*/  FFMA.FTZ R6, R158, R13, R6 ;  /* 0x0000000d9e067223 */ /* 0x000fe40000010006 */
[----:B------:R-:W-:Y:S01]  /*1bf0*/  @!P0 FMUL.FTZ R144, R154, R203 ;  /* 0x000000cb9a908220 */ /* 0x000fe20000410000 */
[----:B------:R-:W3:Y:S01]  /*1c00*/  @P0 MUFU.RCP R175, R121 ;  /* 0x0000007900af0308 */ /* 0x000ee20000001000 */
[C---:B------:R-:W-:Y:S02]  /*1c10*/  FADD.FTZ R97, R164.reuse, R97 ;  /* 0x00000061a4617221 */ /* 0x040fe40000010000 */
[----:B------:R-:W-:Y:S02]  /*1c20*/  FFMA.FTZ R77, R164, R16, R77 ;  /* 0x00000010a44d7223 */ /* 0x000fe4000001004d */
[----:B------:R-:W-:Y:S01]  /*1c30*/  FMUL.FTZ R203, R115, R164 ;  /* 0x000000a473cb7220 */ /* 0x000fe20000410000 */
[----:B------:R-:W-:Y:S01]  /*1c40*/  HADD2.F32 R211, -RZ, R168.H1_H1 ;  /* 0x300000a8ffd37230 */ /* 0x000fe20000004100 */
[----:B------:R-:W-:-:S02]  /*1c50*/  FADD.FTZ R71, R162, R71 ;  /* 0x00000047a2477221 */ /* 0x000fc40000010000 */
[----:B------:R-:W-:Y:S02]  /*1c60*/  FFMA.FTZ R79, R162, R14, R79 ;  /* 0x0000000ea24f7223 */ /* 0x000fe4000001004f */
[C---:B------:R-:W-:Y:S02]  /*1c70*/  FADD.FTZ R88, R7.reuse, R88 ;  /* 0x0000005807587221 */ /* 0x040fe40000010000 */
[----:B------:R-:W-:Y:S02]  /*1c80*/  FFMA.FTZ R78, R7, R17, R78 ;  /* 0x00000011074e7223 */ /* 0x000fe4000001004e */
[----:B------:R-:W-:Y:S01]  /*1c90*/  FMUL.FTZ R164, R116, R7 ;  /* 0x0000000774a47220 */ /* 0x000fe20000410000 */
[----:B------:R-:W-:Y:S01]  /*1ca0*/  HADD2.F32 R198, -RZ, R148.H0_H0 ;  /* 0x20000094ffc67230 */ /* 0x000fe20000004100 */
[----:B------:R-:W-:Y:S01]  /*1cb0*/  @!P0 FMUL.FTZ R15, R154, R217 ;  /* 0x000000d99a0f8220 */ /* 0x000fe20000410000 */
[----:B------:R-:W4:Y:S01]  /*1cc0*/  @P0 MUFU.RCP R168, R139 ;  /* 0x0000008b00a80308 */ /* 0x000f220000001000 */
[----:B------:R-:W-:-:S02]  /*1cd0*/  FMUL.FTZ R162, R114, R178 ;  /* 0x000000b272a27220 */ /* 0x000fc40000410000 */
[----:B------:R-:W-:Y:S02]  /*1ce0*/  FADD.FTZ R7, R174, R195 ;  /* 0x000000c3ae077221 */ /* 0x000fe40000010000 */
[----:B------:R-:W-:Y:S01]  /*1cf0*/  FFMA.FTZ R6, R195, R14, R6 ;  /* 0x0000000ec3067223 */ /* 0x000fe20000010006 */
[----:B------:R-:W-:Y:S01]  /*1d00*/  HADD2.F32 R241, -RZ, R172.H1_H1 ;  /* 0x300000acfff17230 */ /* 0x000fe20000004100 */
[----:B------:R-:W-:Y:S01]  /*1d10*/  FADD.FTZ R174, R7, R162 ;  /* 0x000000a207ae7221 */ /* 0x000fe20000010000 */
[----:B------:R-:W5:Y:S01]  /*1d20*/  @P0 MUFU.RCP R212, R128 ;  /* 0x0000008000d40308 */ /* 0x000f620000001000 */
[----:B------:R-:W-:Y:S02]  /*1d30*/  FFMA.FTZ R6, R162, R15, R6 ;  /* 0x0000000fa2067223 */ /* 0x000fe40000010006 */
[----:B------:R-:W-:Y:S02]  /*1d40*/  @P0 FADD.FTZ R18, -R29, R198 ;  /* 0x000000c61d120221 */ /* 0x000fe40000010100 */
[----:B------:R-:W-:-:S03]  /*1d50*/  @P0 FADD.FTZ R146, -R34, R205 ;  /* 0x000000cd22920221 */ /* 0x000fc60000010100 */
[----:B------:R-:W2:Y:S01]  /*1d60*/  @P0 MUFU.RCP R172, R140 ;  /* 0x0000008c00ac0308 */ /* 0x000ea20000001000 */
[----:B------:R-:W-:Y:S02]  /*1d70*/  @!P0 FADD.FTZ R219, R198, -R170 ;  /* 0x800000aac6db8221 */ /* 0x000fe40000010000 */
[----:B------:R-:W-:Y:S02]  /*1d80*/  @!P0 FADD.FTZ R205, R205, -R170 ;  /* 0x800000aacdcd8221 */ /* 0x000fe40000010000 */
[----:B------:R-:W-:Y:S02]  /*1d90*/  @P0 FADD.FTZ R179, -R38, R207 ;  /* 0x000000cf26b30221 */ /* 0x000fe40000010100 */
[----:B------:R-:W-:Y:S02]  /*1da0*/  FADD.FTZ R7, R174, R203 ;  /* 0x000000cbae077221 */ /* 0x000fe40000010000 */
[----:B------:R-:W-:Y:S02]  /*1db0*/  FFMA.FTZ R6, R203, R16, R6 ;  /* 0x00000010cb067223 */ /* 0x000fe40000010006 */
[----:B------:R-:W-:-:S02]  /*1dc0*/  @!P0 FADD.FTZ R207, R207, -R170 ;  /* 0x800000aacfcf8221 */ /* 0x000fc40000010000 */
[----:B0-----:R-:W-:Y:S02]  /*1dd0*/  @P0 FMUL.FTZ R18, R18, R171 ;  /* 0x000000ab12120220 */ /* 0x001fe40000410000 */
[----:B-1----:R-:W-:Y:S02]  /*1de0*/  @P0 FMUL.FTZ R146, R146, R177 ;  /* 0x000000b192920220 */ /* 0x002fe40000410000 */
[----:B------:R-:W-:Y:S02]  /*1df0*/  @P0 FADD.FTZ R148, -R33, R202 ;  /* 0x000000ca21940221 */ /* 0x000fe40000010100 */
[C---:B------:R-:W-:Y:S02]  /*1e00*/  @!P0 FMUL.FTZ R18, R154.reuse, R219 ;  /* 0x000000db9a128220 */ /* 0x040fe40000410000 */
[----:B------:R-:W-:Y:S02]  /*1e10*/  @!P0 FMUL.FTZ R146, R154, R205 ;  /* 0x000000cd9a928220 */ /* 0x000fe40000410000 */
[----:B--2---:R-:W-:-:S02]  /*1e20*/  @P0 FMUL.FTZ R179, R179, R208 ;  /* 0x000000d0b3b30220 */ /* 0x004fc40000410000 */
[----:B------:R-:W-:Y:S02]  /*1e30*/  FMUL.FTZ R205, R117, R166 ;  /* 0x000000a675cd7220 */ /* 0x000fe40000410000 */
[----:B------:R-:W-:Y:S02]  /*1e40*/  FADD.FTZ R174, R7, R164 ;  /* 0x000000a407ae7221 */ /* 0x000fe40000010000 */
[----:B------:R-:W-:Y:S01]  /*1e50*/  FFMA.FTZ R6, R164, R17, R6 ;  /* 0x00000011a4067223 */ /* 0x000fe20000010006 */
[----:B------:R-:W0:Y:S01]  /*1e60*/  @P0 MUFU.RCP R204, R123 ;  /* 0x0000007b00cc0308 */ /* 0x000e220000001000 */
[----:B------:R-:W-:Y:S02]  /*1e70*/  @P0 FADD.FTZ R197, -R51, R247 ;  /* 0x000000f733c50221 */ /* 0x000fe40000010100 */
[----:B------:R-:W-:Y:S01]  /*1e80*/  @!P0 FMUL.FTZ R179, R154, R207 ;  /* 0x000000cf9ab38220 */ /* 0x000fe20000410000 */
[----:B------:R-:W-:Y:S01]  /*1e90*/  HADD2.F32 R207, -RZ, R186.H0_H0 ;  /* 0x200000baffcf7230 */ /* 0x000fe20000004100 */
[----:B---3--:R-:W-:-:S02]  /*1ea0*/  @P0 FMUL.FTZ R148, R148, R175 ;  /* 0x000000af94940220 */ /* 0x008fc40000410000 */
[----:B------:R-:W-:Y:S01]  /*1eb0*/  @!P0 FADD.FTZ R223, R199, -R170 ;  /* 0x800000aac7df8221 */ /* 0x000fe20000010000 */
[----:B------:R-:W1:Y:S01]  /*1ec0*/  @P0 MUFU.RCP R214, R134 ;  /* 0x0000008600d60308 */ /* 0x000e620000001000 */
[----:B------:R-:W-:Y:S02]  /*1ed0*/  @!P0 FMUL.FTZ R20, R154, R221 ;  /* 0x000000dd9a148220 */ /* 0x000fe40000410000 */
[C---:B------:R-:W-:Y:S02]  /*1ee0*/  FADD.FTZ R105, R166.reuse, R105 ;  /* 0x00000069a6697221 */ /* 0x040fe40000010000 */
[----:B------:R-:W-:Y:S02]  /*1ef0*/  FFMA.FTZ R75, R166, R18, R75 ;  /* 0x00000012a64b7223 */ /* 0x000fe4000001004b */
[----:B------:R-:W-:Y:S02]  /*1f00*/  @P0 FADD.FTZ R175, -R40, R209 ;  /* 0x000000d128af0221 */ /* 0x000fe40000010100 */
[----:B------:R-:W-:-:S02]  /*1f10*/  @P0 FADD.FTZ R199, -R52, R249 ;  /* 0x000000f934c70221 */ /* 0x000fc40000010100 */
[----:B------:R-:W-:Y:S02]  /*1f20*/  FMUL.FTZ R166, R118, R9 ;  /* 0x0000000976a67220 */ /* 0x000fe40000410000 */
[----:B------:R-:W-:Y:S02]  /*1f30*/  FADD.FTZ R7, R174, R205 ;  /* 0x000000cdae077221 */ /* 0x000fe40000010000 */
[----:B------:R-:W-:Y:S02]  /*1f40*/  FFMA.FTZ R6, R205, R18, R6 ;  /* 0x00000012cd067223 */ /* 0x000fe40000010006 */
[----:B------:R-:W-:Y:S02]  /*1f50*/  @!P0 FADD.FTZ R209, R209, -R170 ;  /* 0x800000aad1d18221 */ /* 0x000fe40000010000 */
[----:B----4-:R-:W-:Y:S01]  /*1f60*/  @P0 FMUL.FTZ R197, R197, R168 ;  /* 0x000000a8c5c50220 */ /* 0x010fe20000410000 */
[----:B------:R-:W-:Y:S01]  /*1f70*/  HADD2.F32 R168, -RZ, R186.H1_H1 ;  /* 0x300000baffa87230 */ /* 0x000fe20000004100 */
[----:B------:R-:W-:-:S02]  /*1f80*/  @!P0 FADD.FTZ R225, R202, -R170 ;  /* 0x800000aacae18221 */ /* 0x000fc40000010000 */
[----:B------:R-:W-:Y:S02]  /*1f90*/  @!P0 FMUL.FTZ R169, R154, R223 ;  /* 0x000000df9aa98220 */ /* 0x000fe40000410000 */
[C---:B------:R-:W-:Y:S02]  /*1fa0*/  FADD.FTZ R109, R178.reuse, R109 ;  /* 0x0000006db26d7221 */ /* 0x040fe40000010000 */
[----:B------:R-:W-:Y:S02]  /*1fb0*/  FFMA.FTZ R80, R178, R15, R80 ;  /* 0x0000000fb2507223 */ /* 0x000fe40000010050 */
[C---:B------:R-:W-:Y:S02]  /*1fc0*/  FADD.FTZ R90, R207.reuse, R90 ;  /* 0x0000005acf5a7221 */ /* 0x040fe40000010000 */
[----:B------:R-:W-:Y:S02]  /*1fd0*/  FFMA.FTZ R73, R207, R20, R73 ;  /* 0x00000014cf497223 */ /* 0x000fe40000010049 */
[----:B-----5:R-:W-:-:S02]  /*1fe0*/  @P0 FMUL.FTZ R175, R175, R212 ;  /* 0x000000d4afaf0220 */ /* 0x020fc40000410000 */
[----:B------:R-:W-:Y:S01]  /*1ff0*/  @P0 FMUL.FTZ R199, R199, R172 ;  /* 0x000000acc7c70220 */ /* 0x000fe20000410000 */
[----:B------:R-:W-:Y:S01]  /*2000*/  HADD2.F32 R172, -RZ, R8.H0_H0 ;  /* 0x20000008ffac7230 */ /* 0x000fe20000004100 */
[----:B------:R-:W-:Y:S02]  /*2010*/  FMUL.FTZ R207, R119, R207 ;  /* 0x000000cf77cf7220 */ /* 0x000fe40000410000 */
[----:B------:R-:W-:Y:S02]  /*2020*/  FADD.FTZ R178, R7, R166 ;  /* 0x000000a607b27221 */ /* 0x000fe40000010000 */
[----:B------:R-:W-:Y:S01]  /*2030*/  FFMA.FTZ R6, R166, R19, R6 ;  /* 0x00000013a6067223 */ /* 0x000fe20000010006 */
[----:B------:R-:W2:Y:S01]  /*2040*/  @P0 MUFU.RCP R206, R125 ;  /* 0x0000007d00ce0308 */ /* 0x000ea20000001000 */
[C---:B------:R-:W-:Y:S01]  /*2050*/  @!P0 FMUL.FTZ R175, R154.reuse, R209 ;  /* 0x000000d19aaf8220 */ /* 0x040fe20000410000 */
[----:B------:R-:W-:Y:S01]  /*2060*/  HADD2.F32 R209, -RZ, R188.H0_H0 ;  /* 0x200000bcffd17230 */ /* 0x000fe20000004100 */
[----:B------:R-:W-:Y:S01]  /*2070*/  @!P0 FMUL.FTZ R148, R154, R225 ;  /* 0x000000e19a948220 */ /* 0x000fe20000410000 */
[----:B------:R-:W-:Y:S01]  /*2080*/  HADD2.F32 R8, -RZ, R8.H1_H1 ;  /* 0x30000008ff087230 */ /* 0x000fe20000004100 */
        /* <DEDUP_REMOVED lines=8> */
[----:B------:R-:W-:Y:S02]  /*2110*/  @P0 FADD.FTZ R171, -R35, R200 ;  /* 0x000000c823ab0221 */ /* 0x000fe40000010100 */
[----:B------:R-:W-:Y:S02]  /*2120*/  @P0 FADD.FTZ R187, -R46, R211 ;  /* 0x000000d32ebb0221 */ /* 0x000fe40000010100 */
[----:B------:R-:W-:Y:S02]  /*2130*/  @!P0 FADD.FTZ R227, R200, -R170 ;  /* 0x800000aac8e38221 */ /* 0x000fe40000010000 */
[----:B------:R-:W-:-:S02]  /*2140*/  @!P0 FADD.FTZ R211, R211, -R170 ;  /* 0x800000aad3d38221 */ /* 0x000fc40000010000 */
[C---:B------:R-:W-:Y:S02]  /*2150*/  FADD.FTZ R142, R209.reuse, R142 ;  /* 0x0000008ed18e7221 */ /* 0x040fe40000010000 */
[----:B------:R-:W-:Y:S02]  /*2160*/  FFMA.FTZ R85, R209, R148, R85 ;  /* 0x00000094d1557223 */ /* 0x000fe40000010055 */
[C---:B------:R-:W-:Y:S02]  /*2170*/  FADD.FTZ R65, R8.reuse, R65 ;  /* 0x0000004108417221 */ /* 0x040fe40000010000 */
[----:B------:R-:W-:Y:S02]  /*2180*/  FFMA.FTZ R68, R8, R179, R68 ;  /* 0x000000b308447223 */ /* 0x000fe40000010044 */
[----:B------:R-:W-:Y:S02]  /*2190*/  FMUL.FTZ R174, R126, R8 ;  /* 0x000000087eae7220 */ /* 0x000fe40000410000 */
[----:B------:R-:W-:-:S02]  /*21a0*/  @P0 FADD.FTZ R189, -R48, R241 ;  /* 0x000000f130bd0221 */ /* 0x000fc40000010100 */
[----:B------:R-:W-:Y:S02]  /*21b0*/  @P0 FADD.FTZ R191, -R49, R243 ;  /* 0x000000f331bf0221 */ /* 0x000fe40000010100 */
[----:B------:R-:W-:Y:S02]  /*21c0*/  @P0 FADD.FTZ R193, -R50, R245 ;  /* 0x000000f532c10221 */ /* 0x000fe40000010100 */
[----:B------:R-:W-:Y:S02]  /*21d0*/  FMUL.FTZ R209, R121, R209 ;  /* 0x000000d179d17220 */ /* 0x000fe40000410000 */
[----:B------:R-:W-:Y:S02]  /*21e0*/  FADD.FTZ R8, R7, R168 ;  /* 0x000000a807087221 */ /* 0x000fe40000010000 */
[----:B------:R-:W-:Y:S01]  /*21f0*/  FFMA.FTZ R6, R168, R169, R6 ;  /* 0x000000a9a8067223 */ /* 0x000fe20000010006 */
[----:B------:R-:W3:Y:S01]  /*2200*/  @P0 MUFU.RCP R210, R127 ;  /* 0x0000007f00d20308 */ /* 0x000ee20000001000 */
[----:B------:R-:W-:-:S02]  /*2210*/  @!P0 FADD.FTZ R231, R160, -R170 ;  /* 0x800000aaa0e78221 */ /* 0x000fc40000010000 */
[----:B------:R-:W-:Y:S02]  /*2220*/  @!P0 FADD.FTZ R213, R213, -R170 ;  /* 0x800000aad5d58221 */ /* 0x000fe40000010000 */
[----:B------:R-:W-:Y:S02]  /*2230*/  @!P0 FADD.FTZ R239, R239, -R170 ;  /* 0x800000aaefef8221 */ /* 0x000fe40000010000 */
[----:B------:R-:W-:Y:S02]  /*2240*/  @!P0 FADD.FTZ R241, R241, -R170 ;  /* 0x800000aaf1f18221 */ /* 0x000fe40000010000 */
[----:B------:R-:W-:Y:S02]  /*2250*/  @!P0 FADD.FTZ R243, R243, -R170 ;  /* 0x800000aaf3f38221 */ /* 0x000fe40000010000 */
[----:B------:R-:W-:Y:S02]  /*2260*/  @!P0 FADD.FTZ R245, R245, -R170 ;  /* 0x800000aaf5f58221 */ /* 0x000fe40000010000 */
[----:B------:R-:W-:-:S02]  /*2270*/  @!P0 FADD.FTZ R247, R247, -R170 ;  /* 0x800000aaf7f78221 */ /* 0x000fc40000010000 */
[----:B------:R-:W-:Y:S01]  /*2280*/  @!P0 FADD.FTZ R249, R249, -R170 ;  /* 0x800000aaf9f98221 */ /* 0x000fe20000010000 */
[----:B------:R-:W-:Y:S01]  /*2290*/  HADD2.F32 R170, -RZ, R190.H0_H0 ;  /* 0x200000beffaa7230 */ /* 0x000fe20000004100 */
[----:B0-----:R-:W-:Y:S02]  /*22a0*/  @P0 FMUL.FTZ R171, R171, R204 ;  /* 0x000000ccabab0220 */ /* 0x001fe40000410000 */
[----:B-1----:R-:W-:Y:S02]  /*22b0*/  @P0 FMUL.FTZ R187, R187, R214 ;  /* 0x000000d6bbbb0220 */ /* 0x002fe40000410000 */
[C---:B------:R-:W-:Y:S02]  /*22c0*/  @!P0 FMUL.FTZ R171, R154.reuse, R227 ;  /* 0x000000e39aab8220 */ /* 0x040fe40000410000 */
[----:B------:R-:W-:Y:S02]  /*22d0*/  @!P0 FMUL.FTZ R187, R154, R211 ;  /* 0x000000d39abb8220 */ /* 0x000fe40000410000 */
[----:B------:R-:W-:-:S02]  /*22e0*/  FMUL.FTZ R211, R122, R188 ;  /* 0x000000bc7ad37220 */ /* 0x000fc40000410000 */
[----:B------:R-:W-:Y:S02]  /*22f0*/  FADD.FTZ R8, R8, R209 ;  /* 0x000000d108087221 */ /* 0x000fe40000010000 */
[----:B------:R-:W-:Y:S02]  /*2300*/  FFMA.FTZ R6, R209, R148, R6 ;  /* 0x00000094d1067223 */ /* 0x000fe40000010006 */
[----:B------:R-:W-:Y:S01]  /*2310*/  @!P0 FMUL.FTZ R183, R154, R213 ;  /* 0x000000d59ab78220 */ /* 0x000fe20000410000 */
[----:B------:R-:W-:Y:S01]  /*2320*/  HADD2.F32 R213, -RZ, R190.H1_H1 ;  /* 0x300000beffd57230 */ /* 0x000fe20000004100 */
[C---:B------:R-:W-:Y:S02]  /*2330*/  FADD.FTZ R101, R170.reuse, R101 ;  /* 0x00000065aa657221 */ /* 0x040fe40000010000 */
[----:B------:R-:W-:Y:S02]  /*2340*/  FFMA.FTZ R70, R170, R171, R70 ;  /* 0x000000abaa467223 */ /* 0x000fe40000010046 */
[----:B------:R-:W-:-:S02]  /*2350*/  FMUL.FTZ R170, R123, R170 ;  /* 0x000000aa7baa7220 */ /* 0x000fc40000410000 */
[----:B------:R-:W-:Y:S02]  /*2360*/  FADD.FTZ R7, R8, R211 ;  /* 0x000000d308077221 */ /* 0x000fe40000010000 */
[----:B------:R-:W-:Y:S02]  /*2370*/  FFMA.FTZ R6, R211, R146, R6 ;  /* 0x00000092d3067223 */ /* 0x000fe40000010006 */
[----:B--2---:R-:W-:Y:S02]  /*2380*/  @P0 FMUL.FTZ R173, R173, R206 ;  /* 0x000000ceadad0220 */ /* 0x004fe40000410000 */
        /* <DEDUP_REMOVED lines=11> */
[----:B------:R-:W-:Y:S01]  /*2440*/  FFMA.FTZ R6, R213, R144, R6 ;  /* 0x00000090d5067223 */ /* 0x000fe20000010006 */
[----:B------:R-:W-:Y:S01]  /*2450*/  HADD2.F32 R176, -RZ, R10.H0_H0 ;  /* 0x2000000affb07230 */ /* 0x000fe20000004100 */
[----:B---3--:R-:W-:Y:S02]  /*2460*/  @P0 FMUL.FTZ R177, R177, R210 ;  /* 0x000000d2b1b10220 */ /* 0x008fe40000410000 */
[----:B------:R-:W-:Y:S02]  /*2470*/  @!P0 FMUL.FTZ R177, R154, R231 ;  /* 0x000000e79ab18220 */ /* 0x000fe40000410000 */
        /* <DEDUP_REMOVED lines=9> */
[----:B------:R-:W-:Y:S01]  /*2510*/  FFMA.FTZ R82, R180, R13, R82 ;  /* 0x0000000db4527223 */ /* 0x000fe20000010052 */
[--C-:B------:R-:W-:Y:S01]  /*2520*/  HADD2.F32 R180, -RZ, R192.reuse.H0_H0 ;  /* 0x200000c0ffb47230 */ /* 0x100fe20000004100 */
[----:B------:R-:W-:Y:S02]  /*2530*/  @!P0 FMUL.FTZ R181, R154, R233 ;  /* 0x000000e99ab58220 */ /* 0x000fe40000410000 */
        /* <DEDUP_REMOVED lines=21> */
[----:B------:R-:W1:Y:S01]  /*2690*/  @P0 MUFU.RCP R206, R137 ;  /* 0x0000008900ce0308 */ /* 0x000e620000001000 */
[----:B------:R-:W-:Y:S01]  /*26a0*/  HADD2.F32 R217, -RZ, R194.H0_H0 ;  /* 0x200000c2ffd97230 */ /* 0x000fe20000004100 */
[----:B------:R-:W-:Y:S02]  /*26b0*/  @!P0 FMUL.FTZ R152, R154, R237 ;  /* 0x000000ed9a988220 */ /* 0x000fe40000410000 */
[C---:B------:R-:W-:Y:S02]  /*26c0*/  FADD.FTZ R59, R184.reuse, R59 ;  /* 0x0000003bb83b7221 */ /* 0x040fe40000010000 */
[----:B------:R-:W-:-:S02]  /*26d0*/  FFMA.FTZ R62, R184, R185, R62 ;  /* 0x000000b9b83e7223 */ /* 0x000fc4000001003e */
[----:B------:R-:W-:Y:S02]  /*26e0*/  FMUL.FTZ R184, R132, R184 ;  /* 0x000000b884b87220 */ /* 0x000fe40000410000 */
[----:B------:R-:W-:Y:S02]  /*26f0*/  FADD.FTZ R7, R8, R215 ;  /* 0x000000d708077221 */ /* 0x000fe40000010000 */
[----:B------:R-:W-:Y:S01]  /*2700*/  FFMA.FTZ R6, R215, R150, R6 ;  /* 0x00000096d7067223 */ /* 0x000fe20000010006 */
[----:B------:R-:W-:Y:S01]  /*2710*/  HADD2.F32 R186, -RZ, R194.H1_H1 ;  /* 0x300000c2ffba7230 */ /* 0x000fe20000004100 */
[C---:B------:R-:W-:Y:S02]  /*2720*/  FADD.FTZ R110, R217.reuse, R110 ;  /* 0x0000006ed96e7221 */ /* 0x040fe40000010000 */
[----:B------:R-:W-:Y:S01]  /*2730*/  FFMA.FTZ R89, R217, R152, R89 ;  /* 0x00000098d9597223 */ /* 0x000fe20000010059 */
[----:B------:R-:W-:Y:S01]  /*2740*/  HADD2.F32 R219, -RZ, R2.H0_H0 ;  /* 0x20000002ffdb7230 */ /* 0x000fe20000004100 */
[----:B------:R-:W-:-:S02]  /*2750*/  FMUL.FTZ R217, R133, R217 ;  /* 0x000000d985d97220 */ /* 0x000fc40000410000 */
[----:B------:R-:W-:Y:S02]  /*2760*/  FADD.FTZ R8, R7, R184 ;  /* 0x000000b807087221 */ /* 0x000fe40000010000 */
[----:B------:R-:W-:Y:S01]  /*2770*/  FFMA.FTZ R6, R184, R185, R6 ;  /* 0x000000b9b8067223 */ /* 0x000fe20000010006 */
[----:B------:R-:W-:Y:S01]  /*2780*/  HADD2.F32 R2, -RZ, R2.H1_H1 ;  /* 0x30000002ff027230 */ /* 0x000fe20000004100 */
[----:B0-----:R-:W-:Y:S01]  /*2790*/  @P0 FMUL.FTZ R189, R189, R204 ;  /* 0x000000ccbdbd0220 */ /* 0x001fe20000410000 */
[----:B------:R-:W0:Y:S01]  /*27a0*/  @P0 MUFU.RCP R208, R138 ;  /* 0x0000008a00d00308 */ /* 0x000e220000001000 */
[C---:B------:R-:W-:Y:S02]  /*27b0*/  @!P0 FMUL.FTZ R156, R154.reuse, R239 ;  /* 0x000000ef9a9c8220 */ /* 0x040fe40000410000 */
        /* <DEDUP_REMOVED lines=15> */
[----:B------:R-:W-:Y:S01]  /*28b0*/  FFMA.FTZ R6, R186, R187, R6 ;  /* 0x000000bbba067223 */ /* 0x000fe20000010006 */
[--C-:B------:R-:W-:Y:S01]  /*28c0*/  HADD2.F32 R190, -RZ, R4.reuse.H0_H0 ;  /* 0x20000004ffbe7230 */ /* 0x100fe20000004100 */
[----:B-1----:R-:W-:Y:S02]  /*28d0*/  @P0 FMUL.FTZ R191, R191, R206 ;  /* 0x000000cebfbf0220 */ /* 0x002fe40000410000 */
[----:B------:R-:W-:Y:S02]  /*28e0*/  @!P0 FMUL.FTZ R191, R154, R243 ;  /* 0x000000f39abf8220 */ /* 0x000fe40000410000 */
        /* <DEDUP_REMOVED lines=21> */
[----:B------:R-:W-:Y:S02]  /*2a40*/  @!P0 FMUL.FTZ R199, R154, R249 ;  /* 0x000000f99ac78220 */ /* 0x000fe40000410000 */
[----:B------:R-:W-:Y:S02]  /*2a50*/  FMUL.FTZ R194, R140, R3 ;  /* 0x000000038cc27220 */ /* 0x000fe40000410000 */
        /* <DEDUP_REMOVED lines=16> */
.L_x_2655:
        /* <DEDUP_REMOVED lines=18> */
.L_x_2656:
        /* <DEDUP_REMOVED lines=114> */
[C---:B------:R-:W-:Y:S01]  /*33a0*/  FMUL.FTZ R219, R154.reuse, R219 ;  /* 0x000000db9adb7220 */ /* 0x040fe20000410000 */
[----:B------:R-:W-:Y:S01]  /*33b0*/  MOV R144, 0x4 ;  /* 0x0000000400907802 */ /* 0x000fe20000000f00 */
[----:B------:R-:W-:Y:S01]  /*33c0*/  FMUL.FTZ R148, R154, R189 ;  /* 0x000000bd9a947220 */ /* 0x000fe20000410000 */
[----:B------:R-:W-:Y:S01]  /*33d0*/  F2FP.PACK_AB R217, R146, R217 ;  /* 0x000000d992d9723e */ /* 0x000fe200000000ff */
[----:B------:R-:W-:-:S02]  /*33e0*/  FMUL.FTZ R191, R154, R191 ;  /* 0x000000bf9abf7220 */ /* 0x000fc40000410000 */
[----:B------:R-:W-:Y:S01]  /*33f0*/  FMUL.FTZ R150, R154, R193 ;  /* 0x000000c19a967220 */ /* 0x000fe20000410000 */
[----:B------:R-:W-:Y:S01]  /*3400*/  F2FP.PACK_AB R219, R148, R219 ;  /* 0x000000db94db723e */ /* 0x000fe200000000ff */
[C---:B------:R-:W-:Y:S02]  /*3410*/  FMUL.FTZ R197, R154.reuse, R197 ;  /* 0x000000c59ac57220 */ /* 0x040fe40000410000 */
[----:B------:R-:W-:Y:S01]  /*3420*/  FMUL.FTZ R154, R154, R3 ;  /* 0x000000039a9a7220 */ /* 0x000fe20000410000 */
[----:B------:R-:W-:Y:S01]  /*3430*/  LOP3.LUT R3, R0, 0x7f, RZ, 0xc0, !PT ;  /* 0x0000007f00037812 */ /* 0x000fe200078ec0ff */
[-C--:B------:R-:W-:Y:S01]  /*3440*/  IMAD.WIDE.U32 R4, R21, R144.reuse, c[0x0][0x1d0] ;  /* 0x0000740015047625 */ /* 0x080fe200078e0090 */
[----:B------:R-:W-:Y:S02]  /*3450*/  F2FP.PACK_AB R191, R150, R191 ;  /* 0x000000bf96bf723e */ /* 0x000fe400000000ff */
[----:B------:R-:W-:Y:S01]  /*3460*/  F2FP.PACK_AB R197, R154, R197 ;  /* 0x000000c59ac5723e */ /* 0x000fe200000000ff */
        /* <DEDUP_REMOVED lines=18> */
[----:B------:R-:W-:Y:S01]  /*3590*/  STG.E [R12.64], R209 ;  /* 0x000000d10c007986 */ /* 0x000fe2000c101910 */
[----:B0-----:R-:W-:-:S03]  /*35a0*/  IMAD.WIDE.U32 R2, R161, R144, c[0x0][0x1d0] ;  /* 0x00007400a1027625 */ /* 0x001fc600078e0090 */
[----:B------:R-:W-:Y:S01]  /*35b0*/  STG.E [R14.64], R171 ;  /* 0x000000ab0e007986 */ /* 0x000fe2000c101910 */
[----:B-1----:R-:W-:-:S03]  /*35c0*/  IMAD.WIDE.U32 R4, R159, R144, c[0x0][0x1d0] ;  /* 0x000074009f047625 */ /* 0x002fc600078e0090 */
[----:B------:R-:W-:Y:S01]  /*35d0*/  STG.E [R16.64], R173 ;  /* 0x000000ad10007986 */ /* 0x000fe2000c101910 */
[----:B--2---:R-:W-:-:S03]  /*35e0*/  IMAD.WIDE.U32 R6, R165, R144, c[0x0][0x1d0] ;  /* 0x00007400a5067625 */ /* 0x004fc600078e0090 */
[----:B------:R-:W-:Y:S01]  /*35f0*/  STG.E [R18.64], R177 ;  /* 0x000000b112007986 */ /* 0x000fe2000c101910 */
[----:B---3--:R-:W-:-:S03]  /*3600*/  IMAD.WIDE.U32 R8, R163, R144, c[0x0][0x1d0] ;  /* 0x00007400a3087625 */ /* 0x008fc600078e0090 */
[----:B------:R0:W-:Y:S01]  /*3610*/  STG.E [R20.64], R181 ;  /* 0x000000b514007986 */ /* 0x0001e2000c101910 */
[----:B----4-:R-:W-:-:S03]  /*3620*/  IMAD.WIDE.U32 R10, R167, R144, c[0x0][0x1d0] ;  /* 0x00007400a70a7625 */ /* 0x010fc600078e0090 */
[----:B------:R1:W-:Y:S04]  /*3630*/  STG.E [R2.64], R215 ;  /* 0x000000d702007986 */ /* 0x0003e8000c101910 */
[----:B------:R1:W-:Y:S04]  /*3640*/  STG.E [R4.64], R217 ;  /* 0x000000d904007986 */ /* 0x0003e8000c101910 */
[----:B------:R1:W-:Y:S01]  /*3650*/  STG.E [R6.64], R219 ;  /* 0x000000db06007986 */ /* 0x0003e2000c101910 */
[----:B0-----:R-:W-:-:S03]  /*3660*/  SEL R20, RZ, 0x1, P1 ;  /* 0x00000001ff147807 */ /* 0x001fc60000800000 */
[----:B------:R1:W-:Y:S04]  /*3670*/  STG.E [R8.64], R191 ;  /* 0x000000bf08007986 */ /* 0x0003e8000c101910 */
[----:B------:R1:W-:Y:S02]  /*3680*/  STG.E [R10.64], R197 ;  /* 0x000000c50a007986 */ /* 0x0003e4000c101910 */
[----:B-1----:R-:W-:Y:S01]  /*3690*/  @P0 CALL.REL.NOINC `(.L_x_2653) ;  /* 0x0000001000000944 */ /* 0x002fe20003c00000 */
[----:B------:R-:W-:Y:S05]  /*36a0*/  BRA `(.L_x_2654) ;  /* 0xffffd3d000007947 */ /* 0x000fea000383ffff */
.L_x_2653:
        /* <DEDUP_REMOVED lines=47> */
.L_x_2650:
        /* <DEDUP_REMOVED lines=59> */
[----:B------:R2:W-:Y:S01]  /*3d50*/  STG.E.64 [R12.64], R92 ;  /* 0x0000005c0c007986 */ /* 0x0005e2000c101b10 */
[C---:B---3--:R-:W-:Y:S01]  /*3d60*/  IADD3 R16, R0.reuse, 0x680, RZ ;  /* 0x0000068000107810 */ /* 0x048fe20007ffe0ff */
[-C--:B------:R-:W-:Y:S01]  /*3d70*/  IMAD.WIDE.U32 R6, R21, R57.reuse, c[0x0][0x1c8] ;  /* 0x0000720015067625 */ /* 0x080fe200078e0039 */
[----:B------:R-:W-:Y:S01]  /*3d80*/  IADD3 R0, R0, 0x700, RZ ;  /* 0x0000070000007810 */ /* 0x000fe20007ffe0ff */
[----:B------:R3:W-:Y:S02]  /*3d90*/  STG.E.64 [R2.64], R102 ;  /* 0x0000006602007986 */ /* 0x0007e4000c101b10 */
        /* <DEDUP_REMOVED lines=16> */
.L_x_2651:
[----:B------:R-:W-:Y:S01]  /*3ea0*/  HFMA2.MMA R7, -RZ, RZ, 0, 9.5367431640625e-07 ;  /* 0x00000010ff077435 */ /* 0x000fe200000001ff */
[----:B------:R-:W-:-:S02]  /*3eb0*/  MOV R6, R9 ;  /* 0x0000000900067202 */ /* 0x000fc40000000f00 */
[----:B------:R-:W-:Y:S02]  /*3ec0*/  MOV R10, 0x1f ;  /* 0x0000001f000a7802 */ /* 0x000fe40000000f00 */
[----:B------:R-:W-:Y:S02]  /*3ed0*/  MOV R221, 0xffffffff ;  /* 0xffffffff00dd7802 */ /* 0x000fe40000000f00 */
[----:B------:R-:W-:Y:S02]  /*3ee0*/  MOV R2, 0x3f00 ;  /* 0x00003f0000027802 */ /* 0x000fe40000000f00 */
[----:B------:R-:W-:Y:S05]  /*3ef0*/  CALL.REL.NOINC `($__internal_197_$__cuda_sm70_shflsync_down_p) ;  /* 0x0000045000007944 */ /* 0x000fea0003c00000 */
[----:B-1----:R-:W-:Y:S01]  /*3f00*/  MOV R4, R10 ;  /* 0x0000000a00047202 */ /* 0x002fe20000000f00 */
[----:B0-----:R-:W-:Y:S05]  /*3f10*/  BRA `(.L_x_2655) ;  /* 0xffffec4000007947 */ /* 0x001fea000383ffff */
.L_x_2652:
[----:B------:R-:W-:Y:S01]  /*3f20*/  HFMA2.MMA R7, -RZ, RZ, 0, 9.5367431640625e-07 ;  /* 0x00000010ff077435 */ /* 0x000fe200000001ff */
[----:B------:R-:W-:Y:S02]  /*3f30*/  MOV R6, R11 ;  /* 0x0000000b00067202 */ /* 0x000fe40000000f00 */
[----:B------:R-:W-:Y:S02]  /*3f40*/  MOV R10, 0x1f ;  /* 0x0000001f000a7802 */ /* 0x000fe40000000f00 */
[----:B------:R-:W-:-:S02]  /*3f50*/  MOV R221, 0xffffffff ;  /* 0xffffffff00dd7802 */ /* 0x000fc40000000f00 */
[----:B------:R-:W-:Y:S02]  /*3f60*/  MOV R2, 0x3f80 ;  /* 0x00003f8000027802 */ /* 0x000fe40000000f00 */
[----:B01----:R-:W-:Y:S05]  /*3f70*/  CALL.REL.NOINC `($__internal_197_$__cuda_sm70_shflsync_down_p) ;  /* 0x000003d000007944 */ /* 0x003fea0003c00000 */
[----:B------:R-:W-:Y:S01]  /*3f80*/  FADD.FTZ R9, R9, R4 ;  /* 0x0000000409097221 */ /* 0x000fe20000010000 */
[----:B0-----:R-:W-:Y:S01]  /*3f90*/  HFMA2.MMA R7, -RZ, RZ, 0, 4.76837158203125e-07 ;  /* 0x00000008ff077435 */ /* 0x001fe200000001ff */
[----:B-1----:R-:W-:Y:S01]  /*3fa0*/  FADD.FTZ R11, R11, R10 ;  /* 0x0000000a0b0b7221 */ /* 0x002fe20000010000 */
[----:B------:R-:W-:Y:S02]  /*3fb0*/  MOV R10, 0x1f ;  /* 0x0000001f000a7802 */ /* 0x000fe40000000f00 */
[----:B------:R-:W-:Y:S02]  /*3fc0*/  MOV R221, 0xffffffff ;  /* 0xffffffff00dd7802 */ /* 0x000fe40000000f00 */
[----:B------:R-:W-:Y:S02]  /*3fd0*/  MOV R6, R9 ;  /* 0x0000000900067202 */ /* 0x000fe40000000f00 */
[----:B------:R-:W-:Y:S02]  /*3fe0*/  MOV R2, 0x4000 ;  /* 0x0000400000027802 */ /* 0x000fe40000000f00 */
[----:B------:R-:W-:Y:S05]  /*3ff0*/  CALL.REL.NOINC `($__internal_197_$__cuda_sm70_shflsync_down_p) ;  /* 0x0000035000007944 */ /* 0x000fea0003c00000 */
[----:B0-----:R-:W-:Y:S01]  /*4000*/  HFMA2.MMA R7, -RZ, RZ, 0, 4.76837158203125e-07 ;  /* 0x00000008ff077435 */ /* 0x001fe200000001ff */
[----:B-1----:R-:W-:-:S02]  /*4010*/  MOV R4, R10 ;  /* 0x0000000a00047202 */ /* 0x002fc40000000f00 */
[----:B------:R-:W-:Y:S02]  /*4020*/  MOV R6, R11 ;  /* 0x0000000b00067202 */ /* 0x000fe40000000f00 */
[----:B------:R-:W-:Y:S02]  /*4030*/  MOV R10, 0x1f ;  /* 0x0000001f000a7802 */ /* 0x000fe40000000f00 */
[----:B------:R-:W-:Y:S02]  /*4040*/  MOV R221, 0xffffffff ;  /* 0xffffffff00dd7802 */ /* 0x000fe40000000f00 */
[----:B------:R-:W-:Y:S02]  /*4050*/  MOV R2, 0x4070 ;  /* 0x0000407000027802 */ /* 0x000fe40000000f00 */
[----:B------:R-:W-:Y:S05]  /*4060*/  CALL.REL.NOINC `($__internal_197_$__cuda_sm70_shflsync_down_p) ;  /* 0x000002e000007944 */ /* 0x000fea0003c00000 */
[----:B------:R-:W-:Y:S01]  /*4070*/  FADD.FTZ R9, R4, R9 ;  /* 0x0000000904097221 */ /* 0x000fe20000010000 */
[----:B0-----:R-:W-:Y:S01]  /*4080*/  HFMA2.MMA R7, -RZ, RZ, 0, 2.384185791015625e-07 ;  /* 0x00000004ff077435 */ /* 0x001fe200000001ff */
[----:B-1----:R-:W-:Y:S01]  /*4090*/  FADD.FTZ R11, R11, R10 ;  /* 0x0000000a0b0b7221 */ /* 0x002fe20000010000 */
[----:B------:R-:W-:Y:S02]  /*40a0*/  MOV R10, 0x1f ;  /* 0x0000001f000a7802 */ /* 0x000fe40000000f00 */
[----:B------:R-:W-:-:S02]  /*40b0*/  MOV R221, 0xffffffff ;  /* 0xffffffff00dd7802 */ /* 0x000fc40000000f00 */
[----:B------:R-:W-:Y:S02]  /*40c0*/  MOV R6, R9 ;  /* 0x0000000900067202 */ /* 0x000fe40000000f00 */
[----:B------:R-:W-:Y:S02]  /*40d0*/  MOV R2, 0x40f0 ;  /* 0x000040f000027802 */ /* 0x000fe40000000f00 */
[----:B------:R-:W-:Y:S05]  /*40e0*/  CALL.REL.NOINC `($__internal_197_$__cuda_sm70_shflsync_down_p) ;  /* 0x0000026000007944 */ /* 0x000fea0003c00000 */
[----:B0-----:R-:W-:Y:S01]  /*40f0*/  HFMA2.MMA R7, -RZ, RZ, 0, 2.384185791015625e-07 ;  /* 0x00000004ff077435 */ /* 0x001fe200000001ff */
[----:B-1----:R-:W-:Y:S02]  /*4100*/  MOV R4, R10 ;  /* 0x0000000a00047202 */ /* 0x002fe40000000f00 */
[----:B------:R-:W-:Y:S02]  /*4110*/  MOV R6, R11 ;  /* 0x0000000b00067202 */ /* 0x000fe40000000f00 */
[----:B------:R-:W-:Y:S02]  /*4120*/  MOV R10, 0x1f ;  /* 0x0000001f000a7802 */ /* 0x000fe40000000f00 */
[----:B------:R-:W-:Y:S02]  /*4130*/  MOV R221, 0xffffffff ;  /* 0xffffffff00dd7802 */ /* 0x000fe40000000f00 */
[----:B------:R-:W-:-:S02]  /*4140*/  MOV R2, 0x4160 ;  /* 0x0000416000027802 */ /* 0x000fc40000000f00 */
[----:B------:R-:W-:Y:S05]  /*4150*/  CALL.REL.NOINC `($__internal_197_$__cuda_sm70_shflsync_down_p) ;  /* 0x000001f000007944 */ /* 0x000fea0003c00000 */
[----:B------:R-:W-:Y:S01]  /*4160*/  FADD.FTZ R9, R4, R9 ;  /* 0x0000000904097221 */ /* 0x000fe20000010000 */
[----:B0-----:R-:W-:Y:S01]  /*4170*/  HFMA2.MMA R7, -RZ, RZ, 0, 1.1920928955078125e-07 ;  /* 0x00000002ff077435 */ /* 0x001fe200000001ff */
[----:B-1----:R-:W-:Y:S01]  /*4180*/  FADD.FTZ R11, R11, R10 ;  /* 0x0000000a0b0b7221 */ /* 0x002fe20000010000 */
[----:B------:R-:W-:-:S02]  /*4190*/  MOV R10, 0x1f ;  /* 0x0000001f000a7802 */ /* 0x000fc40000000f00 */
[----:B------:R-:W-:Y:S02]  /*41a0*/  MOV R221, 0xffffffff ;  /* 0xffffffff00dd7802 */ /* 0x000fe40000000f00 */
[----:B------:R-:W-:Y:S02]  /*41b0*/  MOV R6, R9 ;  /* 0x0000000900067202 */ /* 0x000fe40000000f00 */
[----:B------:R-:W-:Y:S02]  /*41c0*/  MOV R2, 0x41e0 ;  /* 0x000041e000027802 */ /* 0x000fe40000000f00 */
[----:B------:R-:W-:Y:S05]  /*41d0*/  CALL.REL.NOINC `($__internal_197_$__cuda_sm70_shflsync_down_p) ;  /* 0x0000017000007944 */ /* 0x000fea0003c00000 */
[----:B0-----:R-:W-:Y:S01]  /*41e0*/  HFMA2.MMA R7, -RZ, RZ, 0, 1.1920928955078125e-07 ;  /* 0x00000002ff077435 */ /* 0x001fe200000001ff */
[----:B-1----:R-:W-:Y:S02]  /*41f0*/  MOV R4, R10 ;  /* 0x0000000a00047202 */ /* 0x002fe40000000f00 */
[----:B------:R-:W-:Y:S02]  /*4200*/  MOV R6, R11 ;  /* 0x0000000b00067202 */ /* 0x000fe40000000f00 */
[----:B------:R-:W-:Y:S02]  /*4210*/  MOV R10, 0x1f ;  /* 0x0000001f000a7802 */ /* 0x000fe40000000f00 */
[----:B------:R-:W-:-:S02]  /*4220*/  MOV R221, 0xffffffff ;  /* 0xffffffff00dd7802 */ /* 0x000fc40000000f00 */
[----:B------:R-:W-:Y:S02]  /*4230*/  MOV R2, 0x4250 ;  /* 0x0000425000027802 */ /* 0x000fe40000000f00 */
[----:B------:R-:W-:Y:S05]  /*4240*/  CALL.REL.NOINC `($__internal_197_$__cuda_sm70_shflsync_down_p) ;  /* 0x0000010000007944 */ /* 0x000fea0003c00000 */
[----:B------:R-:W-:Y:S01]  /*4250*/  FADD.FTZ R9, R4, R9 ;  /* 0x0000000904097221 */ /* 0x000fe20000010000 */
[----:B0-----:R-:W-:Y:S01]  /*4260*/  HFMA2.MMA R7, -RZ, RZ, 0, 5.9604644775390625e-08 ;  /* 0x00000001ff077435 */ /* 0x001fe200000001ff */
[----:B-1----:R-:W-:Y:S01]  /*4270*/  FADD.FTZ R11, R11, R10 ;  /* 0x0000000a0b0b7221 */ /* 0x002fe20000010000 */
[----:B------:R-:W-:Y:S02]  /*4280*/  MOV R10, 0x1f ;  /* 0x0000001f000a7802 */ /* 0x000fe40000000f00 */
[----:B------:R-:W-:Y:S02]  /*4290*/  MOV R221, 0xffffffff ;  /* 0xffffffff00dd7802 */ /* 0x000fe40000000f00 */
[----:B------:R-:W-:Y:S02]  /*42a0*/  MOV R6, R9 ;  /* 0x0000000900067202 */ /* 0x000fe40000000f00 */
[----:B------:R-:W-:Y:S02]  /*42b0*/  MOV R2, 0x42d0 ;  /* 0x000042d000027802 */ /* 0x000fe40000000f00 */
[----:B------:R-:W-:Y:S05]  /*42c0*/  CALL.REL.NOINC `($__internal_197_$__cuda_sm70_shflsync_down_p) ;  /* 0x0000008000007944 */ /* 0x000fea0003c00000 */
[----:B0-----:R-:W-:Y:S01]  /*42d0*/  HFMA2.MMA R7, -RZ, RZ, 0, 5.9604644775390625e-08 ;  /* 0x00000001ff077435 */ /* 0x001fe200000001ff */
[----:B-1----:R-:W-:-:S02]  /*42e0*/  MOV R8, R10 ;  /* 0x0000000a00087202 */ /* 0x002fc40000000f00 */
[----:B------:R-:W-:Y:S02]  /*42f0*/  MOV R6, R11 ;  /* 0x0000000b00067202 */ /* 0x000fe40000000f00 */
[----:B------:R-:W-:Y:S02]  /*4300*/  MOV R10, 0x1f ;  /* 0x0000001f000a7802 */ /* 0x000fe40000000f00 */
[----:B------:R-:W-:Y:S02]  /*4310*/  MOV R221, 0xffffffff ;  /* 0xffffffff00dd7802 */ /* 0x000fe40000000f00 */
[----:B------:R-:W-:Y:S02]  /*4320*/  MOV R2, 0x4340 ;  /* 0x0000434000027802 */ /* 0x000fe40000000f00 */
[----:B------:R-:W-:Y:S05]  /*4330*/  CALL.REL.NOINC `($__internal_197_$__cuda_sm70_shflsync_down_p) ;  /* 0x0000001000007944 */ /* 0x000fea0003c00000 */
[----:B01----:R-:W-:Y:S05]  /*4340*/  BRA `(.L_x_2656) ;  /* 0xffffe93000007947 */ /* 0x003fea000383ffff */
        .weak           $__internal_197_$__cuda_sm70_shflsync_down_p
        .type           $__internal_197_$__cuda_sm70_shflsync_down_p,@function
        .size           $__internal_197_$__cuda_sm70_shflsync_down_p,(.L_x_3604 - $__internal_197_$__cuda_sm70_shflsync_down_p)
$__internal_197_$__cuda_sm70_shflsync_down_p:
[----:B------:R-:W-:Y:S01]  /*4350*/  HFMA2.MMA R3, -RZ, RZ, 0, 0 ;  /* 0x00000000ff037435 */ /* 0x000fe200000001ff */
[----:B------:R-:W-:Y:S04]  /*4360*/  WARPSYNC R221 ;  /* 0x000000dd00007348 */ /* 0x000fe80003800000 */
[----:B------:R0:W1:Y:S01]  /*4370*/  SHFL.DOWN PT, R10, R6, R7, R10 ;  /* 0x08000007060a7389 */ /* 0x00006200000e000a */
[----:B------:R-:W-:Y:S05]  /*4380*/  RET.REL.NODEC R2 `(_ZN10layer_norm13ln_bwd_kernelINS_13Kernel_traitsI6__halfS2_S2_fjLj3840ELj1ELj1ELj4ELj4ENS_18Kernel_traits_baseILj3840ES2_S2_S2_fjLj128EEEEEEEvNS_9BwdParamsE) ;  /* 0xffffbc7002007950 */ /* 0x000fea0003c3ffff */
.L_x_2657:
        /* <DEDUP_REMOVED lines=15> */
.L_x_3604:


//--------------------- .text._ZN10layer_norm22ln_bwd_finalize_kernelINS_22Kernel_traits_finalizeILj3840EffffjLj1024ELj4ENS_18Kernel_traits_baseILj3840EffffjLj1024EEEEEEEvNS_9BwdParamsE --------------------------
	.section	.text._ZN10layer_norm22ln_bwd_finalize_kernelINS_22Kernel_traits_finalizeILj3840EffffjLj1024ELj4ENS_18Kernel_traits_baseILj3840EffffjLj1024EEEEEEEvNS_9BwdParamsE,"ax",@progbits
	.sectioninfo	@"SHI_REGISTERS=32"
	.align	128
        .global         _ZN10layer_norm22ln_bwd_finalize_kernelINS_22Kernel_traits_finalizeILj3840EffffjLj1024ELj4ENS_18Kernel_traits_baseILj3840EffffjLj1024EEEEEEEvNS_9BwdParamsE
        .type           _ZN10layer_norm22ln_bwd_finalize_kernelINS_22Kernel_traits_finalizeILj3840EffffjLj1024ELj4ENS_18Kernel_traits_baseILj3840EffffjLj1024EEEEEEEvNS_9BwdParamsE,@function
        .size           _ZN10layer_norm22ln_bwd_finalize_kernelINS_22Kernel_traits_finalizeILj3840EffffjLj1024ELj4ENS_18Kernel_traits_baseILj3840EffffjLj1024EEEEEEEvNS_9BwdParamsE,(.L_x_3605 - _ZN10layer_norm22ln_bwd_finalize_kernelINS_22Kernel_traits_finalizeILj3840EffffjLj1024ELj4ENS_18Kernel_traits_baseILj3840EffffjLj1024EEEEEEEvNS_9BwdParamsE)
        .other          _ZN10layer_norm22ln_bwd_finalize_kernelINS_22Kernel_traits_finalizeILj3840EffffjLj1024ELj4ENS_18Kernel_traits_baseILj3840EffffjLj1024EEEEEEEvNS_9BwdParamsE,@"STO_CUDA_ENTRY STV_DEFAULT"
_ZN10layer_norm22ln_bwd_finalize_kernelINS_22Kernel_traits_finalizeILj3840EffffjLj1024ELj4ENS_18Kernel_traits_baseILj3840EffffjLj1024EEEEEEEvNS_9BwdParamsE:
.text._ZN10layer_norm22ln_bwd_finalize_kernelINS_22Kernel_traits_finalizeILj3840EffffjLj1024ELj4ENS_18Kernel_traits_baseILj3840EffffjLj1024EEEEEEEvNS_9BwdParamsE:
        /* <DEDUP_REMOVED lines=19> */
.L_x_2668:
        /* <DEDUP_REMOVED lines=27> */
.L_x_2662:
        /* <DEDUP_REMOVED lines=32> */
.L_x_2661:
[----:B------:R-:W-:Y:S05]  /*04e0*/  BSYNC B1 ;  /* 0x0000000000017941 */ /* 0x000fea0003800000 */
.L_x_2660:
        /* <DEDUP_REMOVED lines=22> */
.L_x_2664:
[----:B------:R-:W-:Y:S05]  /*0650*/  BSYNC B1 ;  /* 0x0000000000017941 */ /* 0x000fea0003800000 */
.L_x_2663:
        /* <DEDUP_REMOVED lines=10> */
.L_x_2659:
[----:B------:R-:W-:Y:S05]  /*0700*/  BSYNC B0 ;  /* 0x0000000000007941 */ /* 0x000fea0003800000 */
.L_x_2658:
        /* <DEDUP_REMOVED lines=11> */
.L_x_2669:
        /* <DEDUP_REMOVED lines=18> */
.L_x_2670:
[----:B------:R-:W-:Y:S01]  /*08e0*/  @!P1 SHF.R.U32.HI R2, RZ, 0x3, R0 ;  /* 0x00000003ff029819 */ /* 0x000fe20000011600 */
[----:B---3--:R-:W-:Y:S02]  /*08f0*/  FADD.FTZ R5, R5, R10 ;  /* 0x0000000a05057221 */ /* 0x008fe40000010000 */
[----:B--2---:R-:W-:Y:S01]  /*0900*/  FADD.FTZ R7, R7, R4 ;  /* 0x0000000407077221 */ /* 0x004fe20000010000 */
[----:B------:R-:W-:-:S05]  /*0910*/  @!P1 LOP3.LUT R2, R2, 0x1ffffffc, RZ, 0xc0, !PT ;  /* 0x1ffffffc02029812 */ /* 0x000fca00078ec0ff */
[----:B------:R2:W-:Y:S04]  /*0920*/  @!P1 STS [R2+0x2000], R5 ;  /* 0x0020000502009388 */ /* 0x0005e80000000800 */
[----:B------:R2:W-:Y:S02]  /*0930*/  @!P1 STS [R2+0x2080], R7 ;  /* 0x0020800702009388 */ /* 0x0005e40000000800 */
.L_x_2665:
        /* <DEDUP_REMOVED lines=14> */
.L_x_2666:
[----:B------:R-:W-:Y:S01]  /*0a20*/  HFMA2.MMA R9, -RZ, RZ, 0, 5.9604644775390625e-08 ;  /* 0x00000001ff097435 */ /* 0x000fe200000001ff */
[----:B--2---:R-:W-:Y:S01]  /*0a30*/  IMAD.MOV.U32 R10, RZ, RZ, R4 ;  /* 0x000000ffff0a7224 */ /* 0x004fe200078e0004 */
[----:B------:R-:W-:Y:S01]  /*0a40*/  MOV R11, 0xffffffff ;  /* 0xffffffff000b7802 */ /* 0x000fe20000000f00 */
[----:B------:R-:W-:Y:S01]  /*0a50*/  IMAD.MOV.U32 R6, RZ, RZ, 0x1f ;  /* 0x0000001fff067424 */ /* 0x000fe200078e00ff */
[----:B------:R-:W-:-:S02]  /*0a60*/  MOV R2, 0xa80 ;  /* 0x00000a8000027802 */ /* 0x000fc40000000f00 */
[----:B01----:R-:W-:Y:S05]  /*0a70*/  CALL.REL.NOINC `($__internal_198_$__cuda_sm70_shflsync_bfly_p) ;  /* 0x000003c000007944 */ /* 0x003fea0003c00000 */
[----:B-1----:R-:W-:Y:S01]  /*0a80*/  IMAD.MOV.U32 R3, RZ, RZ, R6 ;  /* 0x000000ffff037224 */ /* 0x002fe200078e0006 */
[----:B0-----:R-:W-:Y:S05]  /*0a90*/  BRA `(.L_x_2669) ;  /* 0xfffffd2000007947 */ /* 0x001fea000383ffff */
.L_x_2667:
[----:B------:R-:W-:Y:S01]  /*0aa0*/  HFMA2.MMA R6, -RZ, RZ, 0, 1.847743988037109375e-06 ;  /* 0x0000001fff067435 */ /* 0x000fe200000001ff */
[----:B------:R-:W-:Y:S01]  /*0ab0*/  MOV R10, R13 ;  /* 0x0000000d000a7202 */ /* 0x000fe20000000f00 */
[----:B------:R-:W-:Y:S01]  /*0ac0*/  IMAD.MOV.U32 R9, RZ, RZ, 0x2 ;  /* 0x00000002ff097424 */ /* 0x000fe200078e00ff */
[----:B------:R-:W-:Y:S01]  /*0ad0*/  MOV R2, 0xb00 ;  /* 0x00000b0000027802 */ /* 0x000fe20000000f00 */
[----:B------:R-:W-:-:S02]  /*0ae0*/  IMAD.MOV.U32 R11, RZ, RZ, -0x1 ;  /* 0xffffffffff0b7424 */ /* 0x000fc400078e00ff */
[----:B012---:R-:W-:Y:S05]  /*0af0*/  CALL.REL.NOINC `($__internal_198_$__cuda_sm70_shflsync_bfly_p) ;  /* 0x0000034000007944 */ /* 0x007fea0003c00000 */
[----:B01----:R-:W-:Y:S01]  /*0b00*/  FADD.FTZ R10, R13, R6 ;  /* 0x000000060d0a7221 */ /* 0x003fe20000010000 */
[----:B------:R-:W-:Y:S01]  /*0b10*/  MOV R9, 0x4 ;  /* 0x0000000400097802 */ /* 0x000fe20000000f00 */
[----:B------:R-:W-:Y:S01]  /*0b20*/  IMAD.MOV.U32 R6, RZ, RZ, 0x1f ;  /* 0x0000001fff067424 */ /* 0x000fe200078e00ff */
[----:B------:R-:W-:-:S02]  /*0b30*/  MOV R11, 0xffffffff ;  /* 0xffffffff000b7802 */ /* 0x000fc40000000f00 */
[----:B------:R-:W-:Y:S02]  /*0b40*/  MOV R2, 0xb60 ;  /* 0x00000b6000027802 */ /* 0x000fe40000000f00 */
[----:B------:R-:W-:Y:S05]  /*0b50*/  CALL.REL.NOINC `($__internal_198_$__cuda_sm70_shflsync_bfly_p) ;  /* 0x000002e000007944 */ /* 0x000fea0003c00000 */
[----:B01----:R-:W-:Y:S01]  /*0b60*/  FADD.FTZ R10, R10, R6 ;  /* 0x000000060a0a7221 */ /* 0x003fe20000010000 */
[----:B------:R-:W-:Y:S01]  /*0b70*/  HFMA2.MMA R6, -RZ, RZ, 0, 1.847743988037109375e-06 ;  /* 0x0000001fff067435 */ /* 0x000fe200000001ff */
[----:B------:R-:W-:Y:S01]  /*0b80*/  IMAD.MOV.U32 R9, RZ, RZ, 0x8 ;  /* 0x00000008ff097424 */ /* 0x000fe200078e00ff */
[----:B------:R-:W-:Y:S01]  /*0b90*/  MOV R2, 0xbc0 ;  /* 0x00000bc000027802 */ /* 0x000fe20000000f00 */
[----:B------:R-:W-:-:S03]  /*0ba0*/  IMAD.MOV.U32 R11, RZ, RZ, -0x1 ;  /* 0xffffffffff0b7424 */ /* 0x000fc600078e00ff */
[----:B------:R-:W-:Y:S05]  /*0bb0*/  CALL.REL.NOINC `($__internal_198_$__cuda_sm70_shflsync_bfly_p) ;  /* 0x0000028000007944 */ /* 0x000fea0003c00000 */
[----:B-1----:R-:W-:Y:S01]  /*0bc0*/  FADD.FTZ R4, R10, R6 ;  /* 0x000000060a047221 */ /* 0x002fe20000010000 */
[----:B------:R-:W-:Y:S01]  /*0bd0*/  HFMA2.MMA R6, -RZ, RZ, 0, 1.847743988037109375e-06 ;  /* 0x0000001fff067435 */ /* 0x000fe200000001ff */
[----:B0-----:R-:W-:Y:S01]  /*0be0*/  MOV R9, 0x10 ;  /* 0x0000001000097802 */ /* 0x001fe20000000f00 */
[----:B------:R-:W-:Y:S01]  /*0bf0*/  IMAD.MOV.U32 R11, RZ, RZ, -0x1 ;  /* 0xffffffffff0b7424 */ /* 0x000fe200078e00ff */
[----:B------:R-:W-:Y:S02]  /*0c00*/  MOV R2, 0xc30 ;  /* 0x00000c3000027802 */ /* 0x000fe40000000f00 */
[----:B------:R-:W-:-:S02]  /*0c10*/  MOV R10, R4 ;  /* 0x00000004000a7202 */ /* 0x000fc40000000f00 */
[----:B------:R-:W-:Y:S05]  /*0c20*/  CALL.REL.NOINC `($__internal_198_$__cuda_sm70_shflsync_bfly_p) ;  /* 0x0000021000007944 */ /* 0x000fea0003c00000 */
[----:B0-----:R-:W-:Y:S01]  /*0c30*/  HFMA2.MMA R9, -RZ, RZ, 0, 5.9604644775390625e-08 ;  /* 0x00000001ff097435 */ /* 0x001fe200000001ff */
[----:B-1----:R-:W-:Y:S01]  /*0c40*/  MOV R7, R6 ;  /* 0x0000000600077202 */ /* 0x002fe20000000f00 */
[----:B------:R-:W-:Y:S01]  /*0c50*/  IMAD.MOV.U32 R10, RZ, RZ, R5 ;  /* 0x000000ffff0a7224 */ /* 0x000fe200078e0005 */
[----:B------:R-:W-:Y:S01]  /*0c60*/  MOV R6, 0x1f ;  /* 0x0000001f00067802 */ /* 0x000fe20000000f00 */
[----:B------:R-:W-:Y:S01]  /*0c70*/  IMAD.MOV.U32 R11, RZ, RZ, -0x1 ;  /* 0xffffffffff0b7424 */ /* 0x000fe200078e00ff */
[----:B------:R-:W-:-:S02]  /*0c80*/  MOV R2, 0xca0 ;  /* 0x00000ca000027802 */ /* 0x000fc40000000f00 */
[----:B------:R-:W-:Y:S05]  /*0c90*/  CALL.REL.NOINC `($__internal_198_$__cuda_sm70_shflsync_bfly_p) ;  /* 0x000001a000007944 */ /* 0x000fea0003c00000 */
[----:B0-----:R-:W-:Y:S01]  /*0ca0*/  HFMA2.MMA R9, -RZ, RZ, 0, 1.1920928955078125e-07 ;  /* 0x00000002ff097435 */ /* 0x001fe200000001ff */
[----:B-1----:R-:W-:Y:S01]  /*0cb0*/  FADD.FTZ R10, R5, R6 ;  /* 0x00000006050a7221 */ /* 0x002fe20000010000 */
[----:B------:R-:W-:Y:S01]  /*0cc0*/  MOV R6, 0x1f ;  /* 0x0000001f00067802 */ /* 0x000fe20000000f00 */
[----:B------:R-:W-:Y:S01]  /*0cd0*/  IMAD.MOV.U32 R11, RZ, RZ, -0x1 ;  /* 0xffffffffff0b7424 */ /* 0x000fe200078e00ff */
[----:B------:R-:W-:-:S02]  /*0ce0*/  MOV R2, 0xd00 ;  /* 0x00000d0000027802 */ /* 0x000fc40000000f00 */
[----:B------:R-:W-:Y:S05]  /*0cf0*/  CALL.REL.NOINC `($__internal_198_$__cuda_sm70_shflsync_bfly_p) ;  /* 0x0000014000007944 */ /* 0x000fea0003c00000 */
[----:B0-----:R-:W-:Y:S01]  /*0d00*/  HFMA2.MMA R9, -RZ, RZ, 0, 2.384185791015625e-07 ;  /* 0x00000004ff097435 */ /* 0x001fe200000001ff */
[----:B-1----:R-:W-:Y:S01]  /*0d10*/  FADD.FTZ R10, R10, R6 ;  /* 0x000000060a0a7221 */ /* 0x002fe20000010000 */
[----:B------:R-:W-:Y:S01]  /*0d20*/  MOV R6, 0x1f ;  /* 0x0000001f00067802 */ /* 0x000fe20000000f00 */
[----:B------:R-:W-:Y:S01]  /*0d30*/  IMAD.MOV.U32 R11, RZ, RZ, -0x1 ;  /* 0xffffffffff0b7424 */ /* 0x000fe200078e00ff */
[----:B------:R-:W-:-:S02]  /*0d40*/  MOV R2, 0xd60 ;  /* 0x00000d6000027802 */ /* 0x000fc40000000f00 */
[----:B------:R-:W-:Y:S05]  /*0d50*/  CALL.REL.NOINC `($__internal_198_$__cuda_sm70_shflsync_bfly_p) ;  /* 0x000000e000007944 */ /* 0x000fea0003c00000 */
[----:B0-----:R-:W-:Y:S01]  /*0d60*/  HFMA2.MMA R9, -RZ, RZ, 0, 4.76837158203125e-07 ;  /* 0x00000008ff097435 */ /* 0x001fe200000001ff */
[----:B-1----:R-:W-:Y:S01]  /*0d70*/  FADD.FTZ R10, R10, R6 ;  /* 0x000000060a0a7221 */ /* 0x002fe20000010000 */
[----:B------:R-:W-:Y:S01]  /*0d80*/  MOV R6, 0x1f ;  /* 0x0000001f00067802 */ /* 0x000fe20000000f00 */
[----:B------:R-:W-:Y:S01]  /*0d90*/  IMAD.MOV.U32 R11, RZ, RZ, -0x1 ;  /* 0xffffffffff0b7424 */ /* 0x000fe200078e00ff */
[----:B------:R-:W-:-:S02]  /*0da0*/  MOV R2, 0xdc0 ;  /* 0x00000dc000027802 */ /* 0x000fc40000000f00 */
[----:B------:R-:W-:Y:S05]  /*0db0*/  CALL.REL.NOINC `($__internal_198_$__cuda_sm70_shflsync_bfly_p) ;  /* 0x0000008000007944 */ /* 0x000fea0003c00000 */
[----:B0-----:R-:W-:Y:S01]  /*0dc0*/  HFMA2.MMA R9, -RZ, RZ, 0, 9.5367431640625e-07 ;  /* 0x00000010ff097435 */ /* 0x001fe200000001ff */
[----:B-1----:R-:W-:Y:S01]  /*0dd0*/  FADD.FTZ R10, R10, R6 ;  /* 0x000000060a0a7221 */ /* 0x002fe20000010000 */
[----:B------:R-:W-:Y:S01]  /*0de0*/  MOV R6, 0x1f ;  /* 0x0000001f00067802 */ /* 0x000fe20000000f00 */
[----:B------:R-:W-:Y:S01]  /*0df0*/  IMAD.MOV.U32 R11, RZ, RZ, -0x1 ;  /* 0xffffffffff0b7424 */ /* 0x000fe200078e00ff */
[----:B------:R-:W-:-:S02]  /*0e00*/  MOV R2, 0xe20 ;  /* 0x00000e2000027802 */ /* 0x000fc40000000f00 */
[----:B------:R-:W-:Y:S05]  /*0e10*/  CALL.REL.NOINC `($__internal_198_$__cuda_sm70_shflsync_bfly_p) ;  /* 0x0000002000007944 */ /* 0x000fea0003c00000 */
[----:B-1----:R-:W-:Y:S01]  /*0e20*/  MOV R5, R6 ;  /* 0x0000000600057202 */ /* 0x002fe20000000f00 */
[----:B0-----:R-:W-:Y:S05]  /*0e30*/  BRA `(.L_x_2670) ;  /* 0xfffffaa000007947 */ /* 0x001fea000383ffff */
        .weak           $__internal_198_$__cuda_sm70_shflsync_bfly_p
        .type           $__internal_198_$__cuda_sm70_shflsync_bfly_p,@function
        .size           $__internal_198_$__cuda_sm70_shflsync_bfly_p,(.L_x_3605 - $__internal_198_$__cuda_sm70_shflsync_bfly_p)
$__internal_198_$__cuda_sm70_shflsync_bfly_p:
[----:B------:R-:W-:Y:S01]  /*0e40*/  HFMA2.MMA R3, -RZ, RZ, 0, 0 ;  /* 0x00000000ff037435 */ /* 0x000fe200000001ff */
[----:B------:R-:W-:Y:S04]  /*0e50*/  WARPSYNC R11 ;  /* 0x0000000b00007348 */ /* 0x000fe80003800000 */
[----:B------:R0:W1:Y:S01]  /*0e60*/  SHFL.BFLY PT, R6, R10, R9, R6 ;  /* 0x0c0000090a067389 */ /* 0x00006200000e0006 */
[----:B------:R-:W-:Y:S05]  /*0e70*/  RET.REL.NODEC R2 `(_ZN10layer_norm22ln_bwd_finalize_kernelINS_22Kernel_traits_finalizeILj3840EffffjLj1024ELj4ENS_18Kernel_traits_baseILj3840EffffjLj1024EEEEEEEvNS_9BwdParamsE) ;  /* 0xfffff18002007950 */ /* 0x000fea0003c3ffff */
.L_x_2671:
        /* <DEDUP_REMOVED lines=16> */
.L_x_3605:


//--------------------- .text._ZN10layer_norm13ln_bwd_kernelINS_13Kernel_traitsIffffjLj3840ELj1ELj1ELj4ELj8ENS_18Kernel_traits_baseILj3840EffffjLj128EEEEEEEvNS_9BwdParamsE --------------------------
	.section	.text._ZN10layer_norm13ln_bwd_kernelINS_13Kernel_traitsIffffjLj3840ELj1ELj1ELj4ELj8ENS_18Kernel_traits_baseILj3840EffffjLj128EEEEEEEvNS_9BwdParamsE,"ax",@progbits
	.sectioninfo	@"SHI_REGISTERS=214"
	.align	128
        .global         _ZN10layer_norm13ln_bwd_kernelINS_13Kernel_traitsIffffjLj3840ELj1ELj1ELj4ELj8ENS_18Kernel_traits_baseILj3840EffffjLj128EEEEEEEvNS_9BwdParamsE
        .type           _ZN10layer_norm13ln_bwd_kernelINS_13Kernel_traitsIffffjLj3840ELj1ELj1ELj4ELj8ENS_18Kernel_traits_baseILj3840EffffjLj128EEEEEEEvNS_9BwdParamsE,@function
        .size           _ZN10layer_norm13ln_bwd_kernelINS_13Kernel_traitsIffffjLj3840ELj1ELj1ELj4ELj8ENS_18Kernel_traits_baseILj3840EffffjLj128EEEEEEEvNS_9BwdParamsE,(.L_x_3606 - _ZN10layer_norm13ln_bwd_kernelINS_13Kernel_traitsIffffjLj3840ELj1ELj1ELj4ELj8ENS_18Kernel_traits_baseILj3840EffffjLj128EEEEEEEvNS_9BwdParamsE)
        .other          _ZN10layer_norm13ln_bwd_kernelINS_13Kernel_traitsIffffjLj3840ELj1ELj1ELj4ELj8ENS_18Kernel_traits_baseILj3840EffffjLj128EEEEEEEvNS_9BwdParamsE,@"STO_CUDA_ENTRY STV_DEFAULT"
_ZN10layer_norm13ln_bwd_kernelINS_13Kernel_traitsIffffjLj3840ELj1ELj1ELj4ELj8ENS_18Kernel_traits_baseILj3840EffffjLj128EEEEEEEvNS_9BwdParamsE:
.text._ZN10layer_norm13ln_bwd_kernelINS_13Kernel_traitsIffffjLj3840ELj1ELj1ELj4ELj8ENS_18Kernel_traits_baseILj3840EffffjLj128EEEEEEEvNS_9BwdParamsE:
        /* <DEDUP_REMOVED lines=28> */
[----:B------:R-:W-:Y:S01]  /*01c0*/  IADD3 R4, P1, R0, c[0x0][0x190], RZ ;  /* 0x0000640000047a10 */ /* 0x000fe20007f3e0ff */
        /* <DEDUP_REMOVED lines=31> */
[----:B0-----:R0:W5:Y:S04]  /*03c0*/  LDG.E.64 R38, [R4.64] ;  /* 0x0000000404267981 */ /* 0x001168000c1e1b00 */
        /* <DEDUP_REMOVED lines=14> */
[----:B------:R-:W-:Y:S01]  /*04b0*/  HFMA2.MMA R184, -RZ, RZ, 0, 5.9604644775390625e-08 ;  /* 0x00000001ffb87435 */ /* 0x000fe200000001ff */
        /* <DEDUP_REMOVED lines=30> */
.L_x_2676:
[----:B------:R-:W-:Y:S02]  /*06a0*/  ISETP.NE.U32.AND P0, PT, RZ, c[0x0][0x178], PT ;  /* 0x00005e00ff007a0c */ /* 0x000fe40003f05070 */
[----:B------:R-:W-:-:S02]  /*06b0*/  MOV R88, c[0x0][0x170] ;  /* 0x00005c0000587a02 */ /* 0x000fc40000000f00 */
[----:B------:R-:W-:Y:S02]  /*06c0*/  ISETP.NE.AND.EX P0, PT, RZ, c[0x0][0x17c], PT, P0 ;  /* 0x00005f00ff007a0c */ /* 0x000fe40003f05300 */
[----:B------:R-:W-:Y:S02]  /*06d0*/  MOV R0, c[0x0][0x174] ;  /* 0x00005d0000007a02 */ /* 0x000fe40000000f00 */
[----:B------:R-:W-:Y:S02]  /*06e0*/  LOP3.LUT R5, R183, 0x7f, RZ, 0xc0, !PT ;  /* 0x0000007fb7057812 */ /* 0x000fe400078ec0ff */
[----:B------:R-:W-:Y:S02]  /*06f0*/  SEL R88, R88, c[0x0][0x178], !P0 ;  /* 0x00005e0058587a07 */ /* 0x000fe40004000000 */
[----:B------:R-:W-:Y:S01]  /*0700*/  SEL R89, R0, c[0x0][0x17c], !P0 ;  /* 0x00005f0000597a07 */ /* 0x000fe20004000000 */
[----:B------:R-:W-:Y:S01]  /*0710*/  IMAD R101, R182, 0x780, R5 ;  /* 0x00000780b6657824 */ /* 0x000fe200078e0205 */
[----:B------:R-:W-:-:S03]  /*0720*/  MOV R71, 0x4 ;  /* 0x0000000400477802 */ /* 0x000fc60000000f00 */
[C-C-:B------:R-:W-:Y:S01]  /*0730*/  IMAD.WIDE.U32 R120, R101.reuse, 0x8, R88.reuse ;  /* 0x0000000865787825 */ /* 0x140fe200078e0058 */
[C---:B------:R-:W-:Y:S02]  /*0740*/  IADD3 R91, R101.reuse, 0x80, RZ ;  /* 0x00000080655b7810 */ /* 0x040fe40007ffe0ff */
[----:B------:R-:W-:Y:S01]  /*0750*/  @P0 MOV R194, RZ ;  /* 0x000000ff00c20202 */ /* 0x000fe20000000f00 */
[CC--:B------:R-:W-:Y:S01]  /*0760*/  @!P0 IMAD.WIDE R10, R182.reuse, R71.reuse, c[0x0][0x180] ;  /* 0x00006000b60a8625 */ /* 0x0c0fe200078e0247 */
[----:B------:R-:W-:Y:S01]  /*0770*/  IADD3 R93, R101, 0x100, RZ ;  /* 0x00000100655d7810 */ /* 0x000fe20007ffe0ff */
[----:B------:R-:W2:Y:S02]  /*0780*/  LDG.E.64 R120, [R120.64] ;  /* 0x0000000478787981 */ /* 0x000ea4000c1e1b00 */
[----:B------:R-:W-:Y:S01]  /*0790*/  IMAD.WIDE.U32 R4, R91, 0x8, R88 ;  /* 0x000000085b047825 */ /* 0x000fe200078e0058 */
[----:B------:R-:W-:Y:S01]  /*07a0*/  IADD3 R97, R101, 0x180, RZ ;  /* 0x0000018065617810 */ /* 0x000fe20007ffe0ff */
[----:B------:R0:W3:Y:S02]  /*07b0*/  @!P0 LDG.E R194, [R10.64] ;  /* 0x000000040ac28981 */ /* 0x0000e4000c1e1900 */
[----:B------:R-:W-:-:S02]  /*07c0*/  IMAD.WIDE R70, R182, R71, c[0x0][0x188] ;  /* 0x00006200b6467625 */ /* 0x000fc400078e0247 */
[----:B------:R-:W4:Y:S02]  /*07d0*/  LDG.E.64 R4, [R4.64] ;  /* 0x0000000404047981 */ /* 0x000f24000c1e1b00 */
[--C-:B------:R-:W-:Y:S02]  /*07e0*/  IMAD.WIDE.U32 R6, R93, 0x8, R88.reuse ;  /* 0x000000085d067825 */ /* 0x100fe400078e0058 */
[----:B------:R1:W4:Y:S01]  /*07f0*/  LDG.E R0, [R70.64] ;  /* 0x0000000446007981 */ /* 0x000322000c1e1900 */
[----:B------:R-:W-:Y:S01]  /*0800*/  IADD3 R103, R101, 0x200, RZ ;  /* 0x0000020065677810 */ /* 0x000fe20007ffe0ff */
[--C-:B------:R-:W-:Y:S02]  /*0810*/  IMAD.WIDE.U32 R8, R97, 0x8, R88.reuse ;  /* 0x0000000861087825 */ /* 0x100fe400078e0058 */
[----:B------:R-:W4:Y:S01]  /*0820*/  LDG.E.64 R6, [R6.64] ;  /* 0x0000000406067981 */ /* 0x000f22000c1e1b00 */
[----:B------:R-:W-:Y:S01]  /*0830*/  IADD3 R105, R101, 0x280, RZ ;  /* 0x0000028065697810 */ /* 0x000fe20007ffe0ff */
[----:B------:R-:W-:-:S02]  /*0840*/  IMAD.WIDE.U32 R76, R103, 0x8, R88 ;  /* 0x00000008674c7825 */ /* 0x000fc400078e0058 */
[----:B------:R-:W4:Y:S01]  /*0850*/  LDG.E.64 R8, [R8.64] ;  /* 0x0000000408087981 */ /* 0x000f22000c1e1b00 */
[----:B------:R-:W-:Y:S01]  /*0860*/  IADD3 R107, R101, 0x300, RZ ;  /* 0x00000300656b7810 */ /* 0x000fe20007ffe0ff */
[--C-:B------:R-:W-:Y:S02]  /*0870*/  IMAD.WIDE.U32 R78, R105, 0x8, R88.reuse ;  /* 0x00000008694e7825 */ /* 0x100fe400078e0058 */
[----:B0-----:R0:W4:Y:S01]  /*0880*/  LDG.E.64 R10, [R76.64] ;  /* 0x000000044c0a7981 */ /* 0x001122000c1e1b00 */
[----:B------:R-:W-:Y:S01]  /*0890*/  IADD3 R109, R101, 0x380, RZ ;  /* 0x00000380656d7810 */ /* 0x000fe20007ffe0ff */
[--C-:B------:R-:W-:Y:S02]  /*08a0*/  IMAD.WIDE.U32 R72, R107, 0x8, R88.reuse ;  /* 0x000000086b487825 */ /* 0x100fe400078e0058 */
[----:B-1----:R1:W4:Y:S01]  /*08b0*/  LDG.E.64 R70, [R78.64] ;  /* 0x000000044e467981 */ /* 0x002322000c1e1b00 */
[----:B------:R-:W-:Y:S01]  /*08c0*/  IADD3 R111, R101, 0x400, RZ ;  /* 0x00000400656f7810 */ /* 0x000fe20007ffe0ff */
[----:B------:R-:W-:-:S02]  /*08d0*/  IMAD.WIDE.U32 R74, R109, 0x8, R88 ;  /* 0x000000086d4a7825 */ /* 0x000fc400078e0058 */
[----:B------:R-:W4:Y:S01]  /*08e0*/  LDG.E.64 R72, [R72.64] ;  /* 0x0000000448487981 */ /* 0x000f22000c1e1b00 */
[----:B------:R-:W-:Y:S01]  /*08f0*/  IADD3 R113, R101, 0x480, RZ ;  /* 0x0000048065717810 */ /* 0x000fe20007ffe0ff */
[--C-:B------:R-:W-:Y:S02]  /*0900*/  IMAD.WIDE.U32 R84, R111, 0x8, R88.reuse ;  /* 0x000000086f547825 */ /* 0x100fe400078e0058 */
[----:B------:R-:W4:Y:S01]  /*0910*/  LDG.E.64 R74, [R74.64] ;  /* 0x000000044a4a7981 */ /* 0x000f22000c1e1b00 */
[----:B------:R-:W-:Y:S01]  /*0920*/  IADD3 R115, R101, 0x500, RZ ;  /* 0x0000050065737810 */ /* 0x000fe20007ffe0ff */
[--C-:B------:R-:W-:Y:S02]  /*0930*/  IMAD.WIDE.U32 R86, R113, 0x8, R88.reuse ;  /* 0x0000000871567825 */ /* 0x100fe400078e0058 */
[----:B0-----:R0:W4:Y:S01]  /*0940*/  LDG.E.64 R76, [R84.64] ;  /* 0x00000004544c7981 */ /* 0x001122000c1e1b00 */
[----:B------:R-:W-:Y:S01]  /*0950*/  IADD3 R117, R101, 0x580, RZ ;  /* 0x0000058065757810 */ /* 0x000fe20007ffe0ff */
[----:B------:R-:W-:-:S02]  /*0960*/  IMAD.WIDE.U32 R80, R115, 0x8, R88 ;  /* 0x0000000873507825 */ /* 0x000fc400078e0058 */
[----:B-1----:R1:W4:Y:S01]  /*0970*/  LDG.E.64 R78, [R86.64] ;  /* 0x00000004564e7981 */ /* 0x002322000c1e1b00 */
[----:B------:R-:W-:Y:S01]  /*0980*/  IADD3 R185, R101, 0x680, RZ ;  /* 0x0000068065b97810 */ /* 0x000fe20007ffe0ff */
[--C-:B------:R-:W-:Y:S01]  /*0990*/  IMAD.WIDE.U32 R82, R117, 0x8, R88.reuse ;  /* 0x0000000875527825 */ /* 0x100fe200078e0058 */
[----:B------:R-:W-:Y:S01]  /*09a0*/  IADD3 R119, R101, 0x600, RZ ;  /* 0x0000060065777810 */ /* 0x000fe20007ffe0ff */
[----:B------:R-:W4:Y:S01]  /*09b0*/  LDG.E.64 R80, [R80.64] ;  /* 0x0000000450507981 */ /* 0x000f22000c1e1b00 */
[----:B------:R-:W-:Y:S01]  /*09c0*/  MOV R118, 0x8 ;  /* 0x0000000800767802 */ /* 0x000fe20000000f00 */
[--C-:B------:R-:W-:Y:S02]  /*09d0*/  IMAD.WIDE.U32 R98, R185, 0x8, R88.reuse ;  /* 0x00000008b9627825 */ /* 0x100fe400078e0058 */
[----:B------:R-:W4:Y:S02]  /*09e0*/  LDG.E.64 R82, [R82.64] ;  /* 0x0000000452527981 */ /* 0x000f24000c1e1b00 */
[----:B------:R-:W-:-:S02]  /*09f0*/  IMAD.WIDE.U32 R94, R119, 0x8, R88 ;  /* 0x00000008775e7825 */ /* 0x000fc400078e0058 */
[----:B-1----:R1:W4:Y:S04]  /*0a00*/  LDG.E.64 R86, [R98.64] ;  /* 0x0000000462567981 */ /* 0x002328000c1e1b00 */
[----:B0-----:R0:W4:Y:S01]  /*0a10*/  LDG.E.64 R84, [R94.64] ;  /* 0x000000045e547981 */ /* 0x001122000c1e1b00 */
[----:B-1----:R-:W-:-:S04]  /*0a20*/  IMAD.WIDE.U32 R98, R101, R118, c[0x0][0x1b8] ;  /* 0x00006e0065627625 */ /* 0x002fc800078e0076 */
[-C--:B------:R-:W-:Y:S02]  /*0a30*/  IMAD.WIDE.U32 R90, R91, R118.reuse, c[0x0][0x1b8] ;  /* 0x00006e005b5a7625 */ /* 0x080fe400078e0076 */
[----:B------:R-:W4:Y:S02]  /*0a40*/  LDG.E.64 R98, [R98.64] ;  /* 0x0000000462627981 */ /* 0x000f24000c1e1b00 */
[-C--:B------:R-:W-:Y:S02]  /*0a50*/  IMAD.WIDE.U32 R92, R93, R118.reuse, c[0x0][0x1b8] ;  /* 0x00006e005d5c7625 */ /* 0x080fe400078e0076 */
[----:B------:R-:W4:Y:S02]  /*0a60*/  LDG.E.64 R90, [R90.64] ;  /* 0x000000045a5a7981 */ /* 0x000f24000c1e1b00 */
[-C--:B0-----:R-:W-:Y:S02]  /*0a70*/  IMAD.WIDE.U32 R94, R97, R118.reuse, c[0x0][0x1b8] ;  /* 0x00006e00615e7625 */ /* 0x081fe400078e0076 */
[----:B------:R-:W4:Y:S02]  /*0a80*/  LDG.E.64 R92, [R92.64] ;  /* 0x000000045c5c7981 */ /* 0x000f24000c1e1b00 */
[----:B------:R-:W-:-:S02]  /*0a90*/  IMAD.WIDE.U32 R96, R103, R118, c[0x0][0x1b8] ;  /* 0x00006e0067607625 */ /* 0x000fc400078e0076 */
[----:B------:R-:W4:Y:S01]  /*0aa0*/  LDG.E.64 R94, [R94.64] ;  /* 0x000000045e5e7981 */ /* 0x000f22000c1e1b00 */
[----:B------:R-:W-:Y:S01]  /*0ab0*/  IADD3 R187, R101, 0x700, RZ ;  /* 0x0000070065bb7810 */ /* 0x000fe20007ffe0ff */
        /* <DEDUP_REMOVED lines=20> */
[----:B------:R-:W-:Y:S02]  /*0c00*/  IMAD.WIDE.U32 R118, R187, R118, c[0x0][0x1b8] ;  /* 0x00006e00bb767625 */ /* 0x000fe400078e0076 */
[----:B------:R-:W4:Y:S04]  /*0c10*/  LDG.E.64 R116, [R116.64] ;  /* 0x0000000474747981 */ /* 0x000f28000c1e1b00 */
[----:B------:R-:W4:Y:S01]  /*0c20*/  LDG.E.64 R118, [R118.64] ;  /* 0x0000000476767981 */ /* 0x000f22000c1e1b00 */
[----:B-----5:R-:W0:Y:S08]  /*0c30*/  @P0 MUFU.RCP R187, R39 ;  /* 0x0000002700bb0308 */ /* 0x020e300000001000 */
        /* <DEDUP_REMOVED lines=20> */
[----:B---3--:R-:W-:Y:S02]  /*0d80*/  @!P0 FADD.FTZ R187, R120, -R194 ;  /* 0x800000c278bb8221 */ /* 0x008fe40000010000 */
[----:B------:R-:W-:Y:S02]  /*0d90*/  @!P0 FADD.FTZ R121, R121, -R194 ;  /* 0x800000c279798221 */ /* 0x000fe40000010000 */
[----:B----4-:R-:W-:Y:S02]  /*0da0*/  @P0 FADD.FTZ R120, -R66, R4 ;  /* 0x0000000442780221 */ /* 0x010fe40000010100 */
[----:B------:R-:W-:-:S02]  /*0db0*/  @P0 FADD.FTZ R186, -R67, R5 ;  /* 0x0000000543ba0221 */ /* 0x000fc40000010100 */
[----:B------:R-:W-:Y:S02]  /*0dc0*/  @!P0 FADD.FTZ R5, R5, -R194 ;  /* 0x800000c205058221 */ /* 0x000fe40000010000 */
[----:B-1----:R-:W-:Y:S02]  /*0dd0*/  @P0 FMUL.FTZ R185, R185, R188 ;  /* 0x000000bcb9b90220 */ /* 0x002fe40000410000 */
[C---:B------:R-:W-:Y:S02]  /*0de0*/  @!P0 FMUL.FTZ R184, R0.reuse, R121 ;  /* 0x0000007900b88220 */ /* 0x040fe40000410000 */
[----:B------:R-:W-:Y:S02]  /*0df0*/  @!P0 FMUL.FTZ R185, R0, R187 ;  /* 0x000000bb00b98220 */ /* 0x000fe40000410000 */
[----:B------:R-:W-:Y:S02]  /*0e00*/  @P0 FMUL.FTZ R121, R120, R189 ;  /* 0x000000bd78790220 */ /* 0x000fe40000410000 */
[----:B------:R-:W-:-:S02]  /*0e10*/  @P0 FMUL.FTZ R120, R186, R191 ;  /* 0x000000bfba780220 */ /* 0x000fc40000410000 */
[----:B------:R-:W-:Y:S02]  /*0e20*/  @!P0 FADD.FTZ R187, R4, -R194 ;  /* 0x800000c204bb8221 */ /* 0x000fe40000010000 */
[----:B------:R-:W-:Y:S02]  /*0e30*/  @P0 FADD.FTZ R4, -R64, R6 ;  /* 0x0000000640040221 */ /* 0x000fe40000010100 */
[----:B------:R-:W-:Y:S02]  /*0e40*/  @!P0 FMUL.FTZ R120, R0, R5 ;  /* 0x0000000500788220 */ /* 0x000fe40000410000 */
[----:B------:R-:W-:Y:S02]  /*0e50*/  @!P0 FADD.FTZ R5, R6, -R194 ;  /* 0x800000c206058221 */ /* 0x000fe40000010000 */
[----:B------:R-:W-:Y:S02]  /*0e60*/  @!P0 FMUL.FTZ R121, R0, R187 ;  /* 0x000000bb00798220 */ /* 0x000fe40000410000 */
[----:B------:R-:W-:-:S02]  /*0e70*/  @P0 FMUL.FTZ R187, R4, R193 ;  /* 0x000000c104bb0220 */ /* 0x000fc40000410000 */
[----:B------:R-:W-:Y:S02]  /*0e80*/  @P0 FADD.FTZ R189, -R62, R8 ;  /* 0x000000083ebd0221 */ /* 0x000fe40000010100 */
[----:B------:R-:W-:Y:S02]  /*0e90*/  @!P0 FMUL.FTZ R187, R0, R5 ;  /* 0x0000000500bb8220 */ /* 0x000fe40000410000 */
[----:B------:R-:W-:Y:S02]  /*0ea0*/  @!P0 FADD.FTZ R5, R8, -R194 ;  /* 0x800000c208058221 */ /* 0x000fe40000010000 */
[----:B------:R-:W-:Y:S02]  /*0eb0*/  @P0 FMUL.FTZ R189, R189, R190 ;  /* 0x000000bebdbd0220 */ /* 0x000fe40000410000 */
[----:B------:R-:W-:Y:S02]  /*0ec0*/  @P0 FADD.FTZ R191, -R60, R10 ;  /* 0x0000000a3cbf0221 */ /* 0x000fe40000010100 */
[----:B------:R-:W-:-:S02]  /*0ed0*/  @!P0 FMUL.FTZ R189, R0, R5 ;  /* 0x0000000500bd8220 */ /* 0x000fc40000410000 */
[----:B------:R-:W-:Y:S02]  /*0ee0*/  @!P0 FADD.FTZ R5, R10, -R194 ;  /* 0x800000c20a058221 */ /* 0x000fe40000010000 */
[----:B------:R-:W-:Y:S02]  /*0ef0*/  @P0 FMUL.FTZ R191, R191, R192 ;  /* 0x000000c0bfbf0220 */ /* 0x000fe40000410000 */
[----:B------:R-:W-:Y:S02]  /*0f00*/  @P0 FADD.FTZ R186, -R65, R7 ;  /* 0x0000000741ba0221 */ /* 0x000fe40000010100 */
[----:B------:R-:W-:Y:S02]  /*0f10*/  @P0 FADD.FTZ R193, -R58, R70 ;  /* 0x000000463ac10221 */ /* 0x000fe40000010100 */
[----:B------:R-:W-:Y:S02]  /*0f20*/  @!P0 FMUL.FTZ R191, R0, R5 ;  /* 0x0000000500bf8220 */ /* 0x000fe40000410000 */
[----:B------:R-:W-:Y:S01]  /*0f30*/  @!P0 FADD.FTZ R5, R70, -R194 ;  /* 0x800000c246058221 */ /* 0x000fe20000010000 */
[----:B------:R-:W0:Y:S01]  /*0f40*/  @P0 MUFU.RCP R198, R23 ;  /* 0x0000001700c60308 */ /* 0x000e220000001000 */
[----:B------:R-:W-:-:S02]  /*0f50*/  @P0 FMUL.FTZ R186, R186, R195 ;  /* 0x000000c3baba0220 */ /* 0x000fc40000410000 */
[----:B------:R-:W-:Y:S02]  /*0f60*/  @P0 FMUL.FTZ R193, R193, R196 ;  /* 0x000000c4c1c10220 */ /* 0x000fe40000410000 */
[----:B------:R-:W-:Y:S02]  /*0f70*/  @!P0 FADD.FTZ R7, R7, -R194 ;  /* 0x800000c207078221 */ /* 0x000fe40000010000 */
[----:B------:R-:W-:Y:S02]  /*0f80*/  @P0 FADD.FTZ R188, -R63, R9 ;  /* 0x000000093fbc0221 */ /* 0x000fe40000010100 */
[----:B------:R-:W-:Y:S02]  /*0f90*/  @P0 FADD.FTZ R195, -R56, R72 ;  /* 0x0000004838c30221 */ /* 0x000fe40000010100 */
[----:B------:R-:W-:Y:S01]  /*0fa0*/  @!P0 FMUL.FTZ R193, R0, R5 ;  /* 0x0000000500c18220 */ /* 0x000fe20000410000 */
[----:B------:R-:W1:Y:S01]  /*0fb0*/  @P0 MUFU.RCP R211, R21 ;  /* 0x0000001500d30308 */ /* 0x000e620000001000 */
[----:B------:R-:W-:-:S02]  /*0fc0*/  @!P0 FADD.FTZ R9, R9, -R194 ;  /* 0x800000c209098221 */ /* 0x000fc40000010000 */
[----:B------:R-:W-:Y:S02]  /*0fd0*/  @!P0 FADD.FTZ R5, R72, -R194 ;  /* 0x800000c248058221 */ /* 0x000fe40000010000 */
[----:B------:R-:W-:Y:S02]  /*0fe0*/  @!P0 FMUL.FTZ R186, R0, R7 ;  /* 0x0000000700ba8220 */ /* 0x000fe40000410000 */
[----:B------:R-:W-:Y:S01]  /*0ff0*/  @P0 FMUL.FTZ R195, R195, R202 ;  /* 0x000000cac3c30220 */ /* 0x000fe20000410000 */
[----:B------:R-:W2:Y:S01]  /*1000*/  @P0 MUFU.RCP R201, R20 ;  /* 0x0000001400c90308 */ /* 0x000ea20000001000 */
[----:B------:R-:W-:Y:S02]  /*1010*/  @P0 FMUL.FTZ R188, R188, R203 ;  /* 0x000000cbbcbc0220 */ /* 0x000fe40000410000 */
[----:B------:R-:W-:Y:S02]  /*1020*/  @P0 FADD.FTZ R7, -R54, R74 ;  /* 0x0000004a36070221 */ /* 0x000fe40000010100 */
[----:B------:R-:W-:-:S02]  /*1030*/  @!P0 FMUL.FTZ R195, R0, R5 ;  /* 0x0000000500c38220 */ /* 0x000fc40000410000 */
[----:B------:R-:W-:Y:S02]  /*1040*/  @P0 FADD.FTZ R190, -R61, R11 ;  /* 0x0000000b3dbe0221 */ /* 0x000fe40000010100 */
[----:B------:R-:W-:Y:S02]  /*1050*/  @!P0 FMUL.FTZ R188, R0, R9 ;  /* 0x0000000900bc8220 */ /* 0x000fe40000410000 */
[----:B------:R-:W-:Y:S01]  /*1060*/  @!P0 FADD.FTZ R5, R74, -R194 ;  /* 0x800000c24a058221 */ /* 0x000fe20000010000 */
[----:B------:R-:W3:Y:S01]  /*1070*/  @P0 MUFU.RCP R9, R19 ;  /* 0x0000001300090308 */ /* 0x000ee20000001000 */
[----:B------:R-:W-:Y:S02]  /*1080*/  @!P0 FADD.FTZ R11, R11, -R194 ;  /* 0x800000c20b0b8221 */ /* 0x000fe40000010000 */
[----:B------:R-:W-:Y:S02]  /*1090*/  @P0 FADD.FTZ R192, -R59, R71 ;  /* 0x000000473bc00221 */ /* 0x000fe40000010100 */
[----:B------:R-:W-:-:S02]  /*10a0*/  @P0 FADD.FTZ R196, -R57, R73 ;  /* 0x0000004939c40221 */ /* 0x000fc40000010100 */
[----:B------:R-:W-:Y:S01]  /*10b0*/  @!P0 FADD.FTZ R71, R71, -R194 ;  /* 0x800000c247478221 */ /* 0x000fe20000010000 */
[----:B------:R-:W4:Y:S01]  /*10c0*/  @P0 MUFU.RCP R203, R18 ;  /* 0x0000001200cb0308 */ /* 0x000f220000001000 */
[----:B------:R-:W-:Y:S02]  /*10d0*/  @!P0 FADD.FTZ R73, R73, -R194 ;  /* 0x800000c249498221 */ /* 0x000fe40000010000 */
[----:B------:R-:W-:Y:S02]  /*10e0*/  @P0 FADD.FTZ R4, -R55, R75 ;  /* 0x0000004b37040221 */ /* 0x000fe40000010100 */
[----:B------:R-:W-:Y:S02]  /*10f0*/  @P0 FMUL.FTZ R72, R7, R200 ;  /* 0x000000c807480220 */ /* 0x000fe40000410000 */
[----:B------:R-:W-:Y:S02]  /*1100*/  @P0 FADD.FTZ R74, -R52, R76 ;  /* 0x0000004c344a0221 */ /* 0x000fe40000010100 */
[----:B------:R-:W-:-:S02]  /*1110*/  @!P0 FMUL.FTZ R72, R0, R5 ;  /* 0x0000000500488220 */ /* 0x000fc40000410000 */
[----:B------:R-:W-:Y:S02]  /*1120*/  @P0 FMUL.FTZ R190, R190, R205 ;  /* 0x000000cdbebe0220 */ /* 0x000fe40000410000 */
[----:B------:R-:W-:Y:S02]  /*1130*/  @P0 FMUL.FTZ R196, R196, R209 ;  /* 0x000000d1c4c40220 */ /* 0x000fe40000410000 */
[----:B------:R-:W-:Y:S02]  /*1140*/  @!P0 FADD.FTZ R75, R75, -R194 ;  /* 0x800000c24b4b8221 */ /* 0x000fe40000010000 */
[----:B------:R-:W-:Y:S02]  /*1150*/  @!P0 FADD.FTZ R5, R76, -R194 ;  /* 0x800000c24c058221 */ /* 0x000fe40000010000 */
[----:B------:R-:W-:Y:S02]  /*1160*/  @!P0 FMUL.FTZ R190, R0, R11 ;  /* 0x0000000b00be8220 */ /* 0x000fe40000410000 */
[----:B------:R-:W-:Y:S01]  /*1170*/  @P0 FMUL.FTZ R192, R192, R207 ;  /* 0x000000cfc0c00220 */ /* 0x000fe20000410000 */
[----:B------:R-:W0:Y:S01]  /*1180*/  @P0 MUFU.RCP R11, R16 ;  /* 0x00000010000b0308 */ /* 0x000e220000001000 */
[----:B------:R-:W-:-:S02]  /*1190*/  @!P0 FMUL.FTZ R196, R0, R73 ;  /* 0x0000004900c48220 */ /* 0x000fc40000410000 */
[----:B------:R-:W-:Y:S02]  /*11a0*/  @P0 FADD.FTZ R7, -R53, R77 ;  /* 0x0000004d35070221 */ /* 0x000fe40000010100 */
[----:B------:R-:W-:Y:S02]  /*11b0*/  @!P0 FMUL.FTZ R192, R0, R71 ;  /* 0x0000004700c08220 */ /* 0x000fe40000410000 */
[----:B------:R-:W-:Y:S01]  /*11c0*/  @P0 FMUL.FTZ R73, R4, R199 ;  /* 0x000000c704490220 */ /* 0x000fe20000410000 */
[----:B------:R-:W1:Y:S01]  /*11d0*/  @P0 MUFU.RCP R71, R17 ;  /* 0x0000001100470308 */ /* 0x000e620000001000 */
[----:B------:R-:W-:Y:S02]  /*11e0*/  @!P0 FADD.FTZ R77, R77, -R194 ;  /* 0x800000c24d4d8221 */ /* 0x000fe40000010000 */
[----:B------:R-:W-:Y:S02]  /*11f0*/  @P0 FMUL.FTZ R74, R74, R197 ;  /* 0x000000c54a4a0220 */ /* 0x000fe40000410000 */
[----:B------:R-:W-:-:S02]  /*1200*/  @P0 FADD.FTZ R4, -R51, R79 ;  /* 0x0000004f33040221 */ /* 0x000fc40000010100 */
[----:B------:R-:W-:Y:S02]  /*1210*/  @!P0 FMUL.FTZ R73, R0, R75 ;  /* 0x0000004b00498220 */ /* 0x000fe40000410000 */
[----:B------:R-:W-:Y:S02]  /*1220*/  @P0 FADD.FTZ R76, -R50, R78 ;  /* 0x0000004e324c0221 */ /* 0x000fe40000010100 */
[----:B------:R-:W-:Y:S02]  /*1230*/  @!P0 FMUL.FTZ R74, R0, R5 ;  /* 0x00000005004a8220 */ /* 0x000fe40000410000 */
[----:B0-----:R-:W-:Y:S02]  /*1240*/  @P0 FMUL.FTZ R75, R7, R198 ;  /* 0x000000c6074b0220 */ /* 0x001fe40000410000 */
[----:B------:R-:W-:Y:S01]  /*1250*/  @!P0 FADD.FTZ R5, R78, -R194 ;  /* 0x800000c24e058221 */ /* 0x000fe20000010000 */
[----:B------:R-:W0:Y:S01]  /*1260*/  @P0 MUFU.RCP R199, R14 ;  /* 0x0000000e00c70308 */ /* 0x000e220000001000 */
[----:B------:R-:W-:-:S02]  /*1270*/  @!P0 FMUL.FTZ R75, R0, R77 ;  /* 0x0000004d004b8220 */ /* 0x000fc40000410000 */
[----:B-1----:R-:W-:Y:S02]  /*1280*/  @P0 FMUL.FTZ R77, R4, R211 ;  /* 0x000000d3044d0220 */ /* 0x002fe40000410000 */
[----:B------:R-:W-:Y:S02]  /*1290*/  @!P0 FADD.FTZ R79, R79, -R194 ;  /* 0x800000c24f4f8221 */ /* 0x000fe40000010000 */
[----:B--2---:R-:W-:Y:S01]  /*12a0*/  @P0 FMUL.FTZ R76, R76, R201 ;  /* 0x000000c94c4c0220 */ /* 0x004fe20000410000 */
[----:B------:R-:W1:Y:S01]  /*12b0*/  @P0 MUFU.RCP R7, R15 ;  /* 0x0000000f00070308 */ /* 0x000e620000001000 */
[----:B------:R-:W-:Y:S02]  /*12c0*/  @P0 FADD.FTZ R4, -R49, R81 ;  /* 0x0000005131040221 */ /* 0x000fe40000010100 */
[----:B------:R-:W-:Y:S02]  /*12d0*/  @P0 FADD.FTZ R78, -R48, R80 ;  /* 0x00000050304e0221 */ /* 0x000fe40000010100 */
[----:B------:R-:W-:-:S02]  /*12e0*/  @!P0 FMUL.FTZ R76, R0, R5 ;  /* 0x00000005004c8220 */ /* 0x000fc40000410000 */
[----:B------:R-:W-:Y:S01]  /*12f0*/  @!P0 FADD.FTZ R5, R80, -R194 ;  /* 0x800000c250058221 */ /* 0x000fe20000010000 */
[----:B------:R-:W2:Y:S01]  /*1300*/  @P0 MUFU.RCP R197, R12 ;  /* 0x0000000c00c50308 */ /* 0x000ea20000001000 */
[----:B------:R-:W-:Y:S02]  /*1310*/  @!P0 FMUL.FTZ R77, R0, R79 ;  /* 0x0000004f004d8220 */ /* 0x000fe40000410000 */
[----:B---3--:R-:W-:Y:S02]  /*1320*/  @P0 FMUL.FTZ R79, R4, R9 ;  /* 0x00000009044f0220 */ /* 0x008fe40000410000 */
[----:B----4-:R-:W-:Y:S02]  /*1330*/  @P0 FMUL.FTZ R78, R78, R203 ;  /* 0x000000cb4e4e0220 */ /* 0x010fe40000410000 */
[----:B------:R-:W-:Y:S01]  /*1340*/  @!P0 FADD.FTZ R81, R81, -R194 ;  /* 0x800000c251518221 */ /* 0x000fe20000010000 */
[----:B------:R-:W3:Y:S01]  /*1350*/  @P0 MUFU.RCP R9, R13 ;  /* 0x0000000d00090308 */ /* 0x000ee20000001000 */
[----:B------:R-:W-:-:S02]  /*1360*/  @P0 FADD.FTZ R80, -R46, R82 ;  /* 0x000000522e500221 */ /* 0x000fc40000010100 */
[----:B------:R-:W-:Y:S02]  /*1370*/  @!P0 FMUL.FTZ R78, R0, R5 ;  /* 0x00000005004e8220 */ /* 0x000fe40000410000 */
[----:B------:R-:W-:Y:S02]  /*1380*/  @P0 FADD.FTZ R4, -R47, R83 ;  /* 0x000000532f040221 */ /* 0x000fe40000010100 */
[----:B------:R-:W-:Y:S02]  /*1390*/  @!P0 FADD.FTZ R5, R82, -R194 ;  /* 0x800000c252058221 */ /* 0x000fe40000010000 */
[----:B------:R-:W-:Y:S02]  /*13a0*/  @!P0 FMUL.FTZ R79, R0, R81 ;  /* 0x00000051004f8220 */ /* 0x000fe40000410000 */
[----:B------:R-:W-:Y:S02]  /*13b0*/  @P0 FMUL.FTZ R80, R80, R11 ;  /* 0x0000000b50500220 */ /* 0x000fe40000410000 */
[----:B------:R-:W-:-:S02]  /*13c0*/  @P0 FMUL.FTZ R81, R4, R71 ;  /* 0x0000004704510220 */ /* 0x000fc40000410000 */
[----:B------:R-:W-:Y:S02]  /*13d0*/  @!P0 FADD.FTZ R83, R83, -R194 ;  /* 0x800000c253538221 */ /* 0x000fe40000010000 */
[----:B------:R-:W-:Y:S02]  /*13e0*/  @P0 FADD.FTZ R82, -R44, R84 ;  /* 0x000000542c520221 */ /* 0x000fe40000010100 */
[----:B------:R-:W-:Y:S02]  /*13f0*/  @!P0 FMUL.FTZ R80, R0, R5 ;  /* 0x0000000500508220 */ /* 0x000fe40000410000 */
[----:B------:R-:W-:Y:S02]  /*1400*/  @P0 FADD.FTZ R4, -R45, R85 ;  /* 0x000000552d040221 */ /* 0x000fe40000010100 */
[----:B------:R-:W-:Y:S02]  /*1410*/  @!P0 FADD.FTZ R5, R84, -R194 ;  /* 0x800000c254058221 */ /* 0x000fe40000010000 */
[----:B------:R-:W-:-:S02]  /*1420*/  @!P0 FMUL.FTZ R81, R0, R83 ;  /* 0x0000005300518220 */ /* 0x000fc40000410000 */
[----:B0-----:R-:W-:Y:S02]  /*1430*/  @P0 FMUL.FTZ R82, R82, R199 ;  /* 0x000000c752520220 */ /* 0x001fe40000410000 */
[----:B-1----:R-:W-:Y:S02]  /*1440*/  @P0 FMUL.FTZ R83, R4, R7 ;  /* 0x0000000704530220 */ /* 0x002fe40000410000 */
[----:B------:R-:W-:Y:S02]  /*1450*/  @!P0 FADD.FTZ R85, R85, -R194 ;  /* 0x800000c255558221 */ /* 0x000fe40000010000 */
[----:B------:R-:W-:Y:S02]  /*1460*/  @P0 FADD.FTZ R84, -R42, R86 ;  /* 0x000000562a540221 */ /* 0x000fe40000010100 */
[----:B------:R-:W-:Y:S02]  /*1470*/  @!P0 FMUL.FTZ R82, R0, R5 ;  /* 0x0000000500528220 */ /* 0x000fe40000410000 */
[----:B------:R-:W-:-:S02]  /*1480*/  @P0 FADD.FTZ R4, -R43, R87 ;  /* 0x000000572b040221 */ /* 0x000fc40000010100 */
[----:B------:R-:W-:Y:S02]  /*1490*/  @!P0 FADD.FTZ R5, R86, -R194 ;  /* 0x800000c256058221 */ /* 0x000fe40000010000 */
[C---:B------:R-:W-:Y:S02]  /*14a0*/  FADD.FTZ R153, R98.reuse, R153 ;  /* 0x0000009962997221 */ /* 0x040fe40000010000 */
[----:B------:R-:W-:Y:S02]  /*14b0*/  FFMA.FTZ R123, R98, R185, R123 ;  /* 0x000000b9627b7223 */ /* 0x000fe4000001007b */
[----:B------:R-:W-:Y:S02]  /*14c0*/  FMUL.FTZ R98, R38, R98 ;  /* 0x0000006226627220 */ /* 0x000fe40000410000 */
[----:B------:R-:W-:Y:S02]  /*14d0*/  @!P0 FMUL.FTZ R83, R0, R85 ;  /* 0x0000005500538220 */ /* 0x000fe40000410000 */
[----:B--2---:R-:W-:-:S02]  /*14e0*/  @P0 FMUL.FTZ R84, R84, R197 ;  /* 0x000000c554540220 */ /* 0x004fc40000410000 */
[----:B---3--:R-:W-:Y:S02]  /*14f0*/  @P0 FMUL.FTZ R85, R4, R9 ;  /* 0x0000000904550220 */ /* 0x008fe40000410000 */
[----:B------:R-:W-:Y:S02]  /*1500*/  @!P0 FADD.FTZ R7, R87, -R194 ;  /* 0x800000c257078221 */ /* 0x000fe40000010000 */
[----:B------:R-:W-:Y:S02]  /*1510*/  @!P0 FMUL.FTZ R84, R0, R5 ;  /* 0x0000000500548220 */ /* 0x000fe40000410000 */
[C---:B------:R-:W-:Y:S02]  /*1520*/  FADD.FTZ R152, R99.reuse, R152 ;  /* 0x0000009863987221 */ /* 0x040fe40000010000 */
[----:B------:R-:W-:Y:S02]  /*1530*/  FFMA.FTZ R122, R99, R184, R122 ;  /* 0x000000b8637a7223 */ /* 0x000fe4000001007a */
[----:B------:R-:W-:-:S02]  /*1540*/  FMUL.FTZ R99, R39, R99 ;  /* 0x0000006327637220 */ /* 0x000fc40000410000 */
[----:B------:R-:W-:Y:S02]  /*1550*/  FADD.FTZ R4, RZ, R98 ;  /* 0x00000062ff047221 */ /* 0x000fe40000010000 */
[----:B------:R-:W-:Y:S02]  /*1560*/  FFMA.FTZ R5, R98, R185, RZ ;  /* 0x000000b962057223 */ /* 0x000fe400000100ff */
        /* <DEDUP_REMOVED lines=57> */
[----:B------:R-:W-:Y:S02]  /*1900*/  @P0 FADD.FTZ R87, -R41, R89 ;  /* 0x0000005929570221 */ /* 0x000fe40000010100 */
[----:B------:R-:W-:-:S02]  /*1910*/  @!P0 FADD.FTZ R89, R89, -R194 ;  /* 0x800000c259598221 */ /* 0x000fc40000010000 */
[C---:B------:R-:W-:Y:S02]  /*1920*/  FADD.FTZ R164, R103.reuse, R164 ;  /* 0x000000a467a47221 */ /* 0x040fe40000010000 */
        /* <DEDUP_REMOVED lines=9> */
[----:B------:R-:W-:Y:S02]  /*19c0*/  @P0 FADD.FTZ R86, -R40, R88 ;  /* 0x0000005828560221 */ /* 0x000fe40000010100 */
[----:B------:R-:W-:-:S02]  /*19d0*/  @!P0 FADD.FTZ R9, R88, -R194 ;  /* 0x800000c258098221 */ /* 0x000fc40000010000 */
        /* <DEDUP_REMOVED lines=64> */
[----:B------:R-:W-:Y:S01]  /*1de0*/  SHF.R.U32.HI R6, RZ, 0x5, R183 ;  /* 0x00000005ff067819 */ /* 0x000fe200000116b7 */
[----:B0-----:R-:W-:Y:S02]  /*1df0*/  @P0 FMUL.FTZ R86, R86, R11 ;  /* 0x0000000b56560220 */ /* 0x001fe40000410000 */
[C---:B------:R-:W-:Y:S02]  /*1e00*/  FADD.FTZ R178, R117.reuse, R178 ;  /* 0x000000b275b27221 */ /* 0x040fe40000010000 */
[----:B------:R-:W-:-:S02]  /*1e10*/  FFMA.FTZ R148, R117, R85, R148 ;  /* 0x0000005575947223 */ /* 0x000fc40000010094 */
[----:B------:R-:W-:Y:S02]  /*1e20*/  @!P0 FMUL.FTZ R86, R0, R9 ;  /* 0x0000000900568220 */ /* 0x000fe40000410000 */
        /* <DEDUP_REMOVED lines=8> */
[-C--:B------:R-:W-:Y:S01]  /*1eb0*/  FFMA.FTZ R5, R117, R86.reuse, R5 ;  /* 0x0000005675057223 */ /* 0x080fe20000010005 */
[----:B------:R-:W-:Y:S01]  /*1ec0*/  LOP3.LUT P0, RZ, R183, 0x1f, RZ, 0xc0, !PT ;  /* 0x0000001fb7ff7812 */ /* 0x000fe2000780c0ff */
[----:B------:R-:W-:Y:S01]  /*1ed0*/  FADD.FTZ R181, R118, R181 ;  /* 0x000000b576b57221 */ /* 0x000fe20000010000 */
[----:B------:R-:W-:Y:S01]  /*1ee0*/  @!P1 IADD3 R194, R194, 0x4, RZ ;  /* 0x00000004c2c29810 */ /* 0x000fe20007ffe0ff */
[----:B------:R-:W-:Y:S02]  /*1ef0*/  FFMA.FTZ R151, R118, R86, R151 ;  /* 0x0000005676977223 */ /* 0x000fe40000010097 */
[----:B------:R-:W-:-:S02]  /*1f00*/  FADD.FTZ R180, R119, R180 ;  /* 0x000000b477b47221 */ /* 0x000fc40000010000 */
[-C--:B------:R-:W-:Y:S02]  /*1f10*/  FFMA.FTZ R150, R119, R87.reuse, R150 ;  /* 0x0000005777967223 */ /* 0x080fe40000010096 */
[----:B------:R-:W-:Y:S02]  /*1f20*/  FADD.FTZ R70, R7, R116 ;  /* 0x0000007407467221 */ /* 0x000fe40000010000 */
[----:B------:R-:W-:Y:S01]  /*1f30*/  FFMA.FTZ R9, R116, R87, R5 ;  /* 0x0000005774097223 */ /* 0x000fe20000010005 */
[----:B------:R-:W-:Y:S05]  /*1f40*/  BRA.DIV ~URZ, `(.L_x_2673) ;  /* 0x000014027f007947 */ /* 0x000fea000b800000 */
[----:B------:R0:W1:Y:S02]  /*1f50*/  SHFL.DOWN PT, R7, R70, 0x10, 0x1f ;  /* 0x0a001f0046077f89 */ /* 0x00006400000e0000 */
.L_x_2677:
        /* <DEDUP_REMOVED lines=18> */
.L_x_2678:
        /* <DEDUP_REMOVED lines=20> */
[--C-:B------:R-:W-:Y:S02]  /*21c0*/  FFMA.FTZ R197, R5, R85, R10.reuse ;  /* 0x0000005505c57223 */ /* 0x100fe4000001000a */
[----:B------:R-:W-:Y:S01]  /*21d0*/  FADD.FTZ R85, R88, -R7 ;  /* 0x8000000758557221 */ /* 0x000fe20000010000 */
[----:B------:R-:W-:Y:S01]  /*21e0*/  LOP3.LUT R7, R183, 0x7f, RZ, 0xc0, !PT ;  /* 0x0000007fb7077812 */ /* 0x000fe200078ec0ff */
[C-C-:B------:R-:W-:Y:S02]  /*21f0*/  FFMA.FTZ R184, R5.reuse, R184, R10.reuse ;  /* 0x000000b805b87223 */ /* 0x140fe4000001000a */
[C-C-:B------:R-:W-:Y:S02]  /*2200*/  FFMA.FTZ R185, R5.reuse, R185, R10.reuse ;  /* 0x000000b905b97223 */ /* 0x140fe4000001000a */
[C---:B------:R-:W-:Y:S01]  /*2210*/  IMAD R88, R182.reuse, 0x780, R7 ;  /* 0x00000780b6587824 */ /* 0x040fe200078e0207 */
[----:B------:R-:W-:Y:S01]  /*2220*/  IADD3 R182, R182, c[0x0][0x160], RZ ;  /* 0x00005800b6b67a10 */ /* 0x000fe20007ffe0ff */
[----:B------:R-:W-:-:S02]  /*2230*/  FFMA.FTZ R121, R5, R121, R10 ;  /* 0x0000007905797223 */ /* 0x000fc4000001000a */
[C-C-:B------:R-:W-:Y:S01]  /*2240*/  FFMA.FTZ R120, R5.reuse, R120, R10.reuse ;  /* 0x0000007805787223 */ /* 0x140fe2000001000a */
[C---:B------:R-:W-:Y:S01]  /*2250*/  IADD3 R6, R88.reuse, 0x80, RZ ;  /* 0x0000008058067810 */ /* 0x040fe20007ffe0ff */
[C-C-:B------:R-:W-:Y:S01]  /*2260*/  FFMA.FTZ R187, R5.reuse, R187, R10.reuse ;  /* 0x000000bb05bb7223 */ /* 0x140fe2000001000a */
[C---:B------:R-:W-:Y:S01]  /*2270*/  IADD3 R8, R88.reuse, 0x100, RZ ;  /* 0x0000010058087810 */ /* 0x040fe20007ffe0ff */
[C-C-:B------:R-:W-:Y:S01]  /*2280*/  FFMA.FTZ R186, R5.reuse, R186, R10.reuse ;  /* 0x000000ba05ba7223 */ /* 0x140fe2000001000a */
[----:B------:R-:W-:Y:S01]  /*2290*/  IADD3 R70, R88, 0x200, RZ ;  /* 0x0000020058467810 */ /* 0x000fe20007ffe0ff */
[C-C-:B------:R-:W-:Y:S01]  /*22a0*/  FFMA.FTZ R189, R5.reuse, R189, R10.reuse ;  /* 0x000000bd05bd7223 */ /* 0x140fe2000001000a */
[----:B------:R-:W-:Y:S01]  /*22b0*/  ISETP.GE.AND P0, PT, R182, c[0x0][0x164], PT ;  /* 0x00005900b6007a0c */ /* 0x000fe20003f06270 */
        /* <DEDUP_REMOVED lines=22> */
[----:B------:R-:W-:Y:S01]  /*2420*/  FFMA.FTZ R5, R5, R87, R10 ;  /* 0x0000005705057223 */ /* 0x000fe2000001000a */
[----:B------:R-:W-:Y:S01]  /*2430*/  IADD3 R10, R88, 0x180, RZ ;  /* 0x00000180580a7810 */ /* 0x000fe20007ffe0ff */
[----:B------:R-:W-:Y:S01]  /*2440*/  FADD.FTZ R185, R98, -R185 ;  /* 0x800000b962b97221 */ /* 0x000fe20000010000 */
[----:B------:R-:W-:Y:S01]  /*2450*/  SEL R184, RZ, 0x1, P1 ;  /* 0x00000001ffb87807 */ /* 0x000fe20000800000 */
[----:B------:R-:W-:Y:S01]  /*2460*/  FADD.FTZ R121, R90, -R121 ;  /* 0x800000795a797221 */ /* 0x000fe20000010000 */
        /* <DEDUP_REMOVED lines=23> */
[----:B------:R-:W-:Y:S01]  /*25e0*/  FADD.FTZ R111, R111, -R80 ;  /* 0x800000506f6f7221 */ /* 0x000fe20000010000 */
[----:B------:R-:W-:Y:S01]  /*25f0*/  IADD3 R80, R88, 0x280, RZ ;  /* 0x0000028058507810 */ /* 0x000fe20007ffe0ff */
[----:B------:R-:W-:-:S04]  /*2600*/  IMAD.WIDE.U32 R8, R8, R99, c[0x0][0x1d0] ;  /* 0x0000740008087625 */ /* 0x000fc800078e0063 */
[C---:B------:R-:W-:Y:S02]  /*2610*/  FMUL.FTZ R77, R0.reuse, R77 ;  /* 0x0000004d004d7220 */ /* 0x040fe40000410000 */
[----:B------:R-:W-:Y:S02]  /*2620*/  FMUL.FTZ R76, R0, R187 ;  /* 0x000000bb004c7220 */ /* 0x000fe40000410000 */
[----:B------:R-:W-:Y:S02]  /*2630*/  FADD.FTZ R191, R96, -R191 ;  /* 0x800000bf60bf7221 */ /* 0x000fe40000010000 */
[----:B------:R-:W-:Y:S01]  /*2640*/  FADD.FTZ R115, R115, -R84 ;  /* 0x8000005473737221 */ /* 0x000fe20000010000 */
[----:B------:R-:W-:Y:S01]  /*2650*/  IADD3 R84, R88, 0x480, RZ ;  /* 0x0000048058547810 */ /* 0x000fe20007ffe0ff */
[----:B------:R-:W-:Y:S01]  /*2660*/  IMAD.WIDE.U32 R10, R10, R99, c[0x0][0x1d0] ;  /* 0x000074000a0a7625 */ /* 0x000fe200078e0063 */
[----:B------:R-:W-:Y:S03]  /*2670*/  STG.E.64 [R8.64], R76 ;  /* 0x0000004c08007986 */ /* 0x000fe6000c101b04 */
[----:B------:R-:W-:-:S02]  /*2680*/  FMUL.FTZ R79, R0, R79 ;  /* 0x0000004f004f7220 */ /* 0x000fc40000410000 */
[----:B------:R-:W-:Y:S02]  /*2690*/  FMUL.FTZ R78, R0, R189 ;  /* 0x000000bd004e7220 */ /* 0x000fe40000410000 */
[----:B------:R-:W-:Y:S02]  /*26a0*/  FADD.FTZ R193, R100, -R193 ;  /* 0x800000c164c17221 */ /* 0x000fe40000010000 */
[----:B------:R-:W-:Y:S01]  /*26b0*/  FADD.FTZ R101, R101, -R192 ;  /* 0x800000c065657221 */ /* 0x000fe20000010000 */
[----:B------:R1:W-:Y:S01]  /*26c0*/  STG.E.64 [R10.64], R78 ;  /* 0x0000004e0a007986 */ /* 0x0003e2000c101b04 */
[----:B------:R-:W-:Y:S01]  /*26d0*/  FADD.FTZ R117, R117, -R86 ;  /* 0x8000005675757221 */ /* 0x000fe20000010000 */
[----:B------:R-:W-:Y:S01]  /*26e0*/  IADD3 R86, R88, 0x400, RZ ;  /* 0x0000040058567810 */ /* 0x000fe20007ffe0ff */
        /* <DEDUP_REMOVED lines=12> */
[----:B0-----:R-:W-:-:S03]  /*27b0*/  IMAD.WIDE.U32 R4, R92, R99, c[0x0][0x1d0] ;  /* 0x000074005c047625 */ /* 0x001fc600078e0063 */
[----:B------:R-:W-:Y:S01]  /*27c0*/  STG.E.64 [R80.64], R100 ;  /* 0x0000006450007986 */ /* 0x000fe2000c101b04 */
[----:B-1----:R-:W-:-:S04]  /*27d0*/  IMAD.WIDE.U32 R10, R84, R99, c[0x0][0x1d0] ;  /* 0x00007400540a7625 */ /* 0x002fc800078e0063 */
[----:B------:R-:W-:Y:S01]  /*27e0*/  FMUL.FTZ R103, R0, R103 ;  /* 0x0000006700677220 */ /* 0x000fe20000410000 */
[----:B--2---:R-:W-:Y:S01]  /*27f0*/  IADD3 R70, R88, 0x700, RZ ;  /* 0x0000070058467810 */ /* 0x004fe20007ffe0ff */
[----:B------:R-:W-:Y:S02]  /*2800*/  FMUL.FTZ R102, R0, R195 ;  /* 0x000000c300667220 */ /* 0x000fe40000410000 */
[----:B------:R-:W-:-:S03]  /*2810*/  IMAD.WIDE.U32 R6, R90, R99, c[0x0][0x1d0] ;  /* 0x000074005a067625 */ /* 0x000fc600078e0063 */
[----:B------:R0:W-:Y:S01]  /*2820*/  STG.E.64 [R4.64], R102 ;  /* 0x0000006604007986 */ /* 0x0001e2000c101b04 */
[----:B------:R-:W-:-:S04]  /*2830*/  IMAD.WIDE.U32 R8, R86, R99, c[0x0][0x1d0] ;  /* 0x0000740056087625 */ /* 0x000fc800078e0063 */
[C---:B------:R-:W-:Y:S02]  /*2840*/  FMUL.FTZ R85, R0.reuse, R85 ;  /* 0x0000005500557220 */ /* 0x040fe40000410000 */
[C---:B------:R-:W-:Y:S02]  /*2850*/  FMUL.FTZ R84, R0.reuse, R89 ;  /* 0x0000005900547220 */ /* 0x040fe40000410000 */
[C---:B------:R-:W-:Y:S02]  /*2860*/  FMUL.FTZ R87, R0.reuse, R87 ;  /* 0x0000005700577220 */ /* 0x040fe40000410000 */
[C---:B------:R-:W-:Y:S01]  /*2870*/  FMUL.FTZ R86, R0.reuse, R105 ;  /* 0x0000006900567220 */ /* 0x040fe20000410000 */
[----:B------:R1:W-:Y:S01]  /*2880*/  STG.E.64 [R6.64], R84 ;  /* 0x0000005406007986 */ /* 0x0003e2000c101b04 */
[----:B------:R-:W-:Y:S01]  /*2890*/  FMUL.FTZ R91, R0, R91 ;  /* 0x0000005b005b7220 */ /* 0x000fe20000410000 */
[----:B0-----:R-:W-:Y:S01]  /*28a0*/  IADD3 R4, R88, 0x500, RZ ;  /* 0x0000050058047810 */ /* 0x001fe20007ffe0ff */
[----:B------:R-:W-:Y:S01]  /*28b0*/  FMUL.FTZ R90, R0, R107 ;  /* 0x0000006b005a7220 */ /* 0x000fe20000410000 */
[----:B------:R0:W-:Y:S01]  /*28c0*/  STG.E.64 [R8.64], R86 ;  /* 0x0000005608007986 */ /* 0x0001e2000c101b04 */
[----:B------:R-:W-:-:S02]  /*28d0*/  FADD.FTZ R119, R112, -R119 ;  /* 0x8000007770777221 */ /* 0x000fc40000010000 */
[----:B------:R-:W-:Y:S01]  /*28e0*/  FADD.FTZ R197, R114, -R197 ;  /* 0x800000c572c57221 */ /* 0x000fe20000010000 */
[----:B------:R2:W-:Y:S01]  /*28f0*/  STG.E.64 [R10.64], R90 ;  /* 0x0000005a0a007986 */ /* 0x0005e2000c101b04 */
[C---:B------:R-:W-:Y:S02]  /*2900*/  FMUL.FTZ R93, R0.reuse, R93 ;  /* 0x0000005d005d7220 */ /* 0x040fe40000410000 */
[----:B------:R-:W-:Y:S02]  /*2910*/  FMUL.FTZ R92, R0, R109 ;  /* 0x0000006d005c7220 */ /* 0x000fe40000410000 */
[----:B------:R-:W-:Y:S01]  /*2920*/  IMAD.WIDE.U32 R4, R4, R99, c[0x0][0x1d0] ;  /* 0x0000740004047625 */ /* 0x000fe200078e0063 */
[----:B-1----:R-:W-:-:S03]  /*2930*/  IADD3 R6, R88, 0x580, RZ ;  /* 0x0000058058067810 */ /* 0x002fc60007ffe0ff */
[----:B------:R-:W-:Y:S01]  /*2940*/  FMUL.FTZ R95, R0, R95 ;  /* 0x0000005f005f7220 */ /* 0x000fe20000410000 */
[----:B0-----:R-:W-:Y:S01]  /*2950*/  IADD3 R8, R88, 0x600, RZ ;  /* 0x0000060058087810 */ /* 0x001fe20007ffe0ff */
[----:B------:R-:W-:Y:S01]  /*2960*/  FMUL.FTZ R94, R0, R111 ;  /* 0x0000006f005e7220 */ /* 0x000fe20000410000 */
[----:B------:R0:W-:Y:S01]  /*2970*/  STG.E.64 [R4.64], R92 ;  /* 0x0000005c04007986 */ /* 0x0001e2000c101b04 */
[----:B------:R-:W-:Y:S01]  /*2980*/  IMAD.WIDE.U32 R6, R6, R99, c[0x0][0x1d0] ;  /* 0x0000740006067625 */ /* 0x000fe200078e0063 */
[----:B--2---:R-:W-:-:S03]  /*2990*/  IADD3 R10, R88, 0x680, RZ ;  /* 0x00000680580a7810 */ /* 0x004fc60007ffe0ff */
        /* <DEDUP_REMOVED lines=15> */
.L_x_2675:
        /* <DEDUP_REMOVED lines=60> */
.L_x_2672:
[----:B0-----:R-:W0:Y:S01]  /*2e50*/  S2UR UR6, SR_CTAID.X ;  /* 0x00000000000679c3 */ /* 0x001e220000002500 */
        /* <DEDUP_REMOVED lines=15> */
[CC--:B------:R-:W-:Y:S02]  /*2f50*/  IMAD.WIDE.U32 R10, R12.reuse, R43.reuse, c[0x0][0x1c0] ;  /* 0x000070000c0a7625 */ /* 0x0c0fe400078e002b */
[----:B------:R3:W-:Y:S02]  /*2f60*/  STG.E.64 [R8.64], R102 ;  /* 0x0000006608007986 */ /* 0x0007e4000c101b04 */
[-C--:B------:R-:W-:Y:S02]  /*2f70*/  IMAD.WIDE.U32 R12, R12, R43.reuse, c[0x0][0x1c8] ;  /* 0x000072000c0c7625 */ /* 0x080fe400078e002b */
[----:B------:R-:W-:Y:S02]  /*2f80*/  STG.E.64 [R10.64], R70 ;  /* 0x000000460a007986 */ /* 0x000fe4000c101b04 */
[----:B------:R-:W-:-:S02]  /*2f90*/  IMAD.WIDE.U32 R14, R40, R43, c[0x0][0x1c0] ;  /* 0x00007000280e7625 */ /* 0x000fc400078e002b */
[----:B------:R-:W-:Y:S02]  /*2fa0*/  STG.E.64 [R12.64], R100 ;  /* 0x000000640c007986 */ /* 0x000fe4000c101b04 */
[-C--:B0-----:R-:W-:Y:S01]  /*2fb0*/  IMAD.WIDE.U32 R2, R40, R43.reuse, c[0x0][0x1c8] ;  /* 0x0000720028027625 */ /* 0x081fe200078e002b */
[C---:B------:R-:W-:Y:S01]  /*2fc0*/  IADD3 R40, R0.reuse, 0x280, RZ ;  /* 0x0000028000287810 */ /* 0x040fe20007ffe0ff */
[----:B------:R0:W-:Y:S02]  /*2fd0*/  STG.E.64 [R14.64], R38 ;  /* 0x000000260e007986 */ /* 0x0001e4000c101b04 */
[CC--:B-1----:R-:W-:Y:S02]  /*2fe0*/  IMAD.WIDE.U32 R4, R41.reuse, R43.reuse, c[0x0][0x1c0] ;  /* 0x0000700029047625 */ /* 0x0c2fe400078e002b */
[----:B------:R-:W-:Y:S02]  /*2ff0*/  STG.E.64 [R2.64], R98 ;  /* 0x0000006202007986 */ /* 0x000fe4000c101b04 */
[-C--:B--2---:R-:W-:Y:S01]  /*3000*/  IMAD.WIDE.U32 R6, R41, R43.reuse, c[0x0][0x1c8] ;  /* 0x0000720029067625 */ /* 0x084fe200078e002b */
[----:B------:R-:W-:Y:S01]  /*3010*/  IADD3 R41, R0, 0x300, RZ ;  /* 0x0000030000297810 */ /* 0x000fe20007ffe0ff */
[----:B------:R1:W-:Y:S02]  /*3020*/  STG.E.64 [R4.64], R36 ;  /* 0x0000002404007986 */ /* 0x0003e4000c101b04 */
[----:B---3--:R-:W-:-:S02]  /*3030*/  IMAD.WIDE.U32 R8, R40, R43, c[0x0][0x1c0] ;  /* 0x0000700028087625 */ /* 0x008fc400078e002b */
[----:B------:R2:W-:Y:S01]  /*3040*/  STG.E.64 [R6.64], R96 ;  /* 0x0000006006007986 */ /* 0x0005e2000c101b04 */
[----:B0-----:R-:W-:Y:S01]  /*3050*/  IADD3 R38, R0, 0x380, RZ ;  /* 0x0000038000267810 */ /* 0x001fe20007ffe0ff */
[-C--:B------:R-:W-:Y:S01]  /*3060*/  IMAD.WIDE.U32 R10, R40, R43.reuse, c[0x0][0x1c8] ;  /* 0x00007200280a7625 */ /* 0x080fe200078e002b */
[C---:B------:R-:W-:Y:S01]  /*3070*/  IADD3 R39, R0.reuse, 0x400, RZ ;  /* 0x0000040000277810 */ /* 0x040fe20007ffe0ff */
[----:B------:R0:W-:Y:S02]  /*3080*/  STG.E.64 [R8.64], R34 ;  /* 0x0000002208007986 */ /* 0x0001e4000c101b04 */
[CC--:B------:R-:W-:Y:S02]  /*3090*/  IMAD.WIDE.U32 R12, R41.reuse, R43.reuse, c[0x0][0x1c0] ;  /* 0x00007000290c7625 */ /* 0x0c0fe400078e002b */
[----:B------:R-:W-:Y:S01]  /*30a0*/  STG.E.64 [R10.64], R94 ;  /* 0x0000005e0a007986 */ /* 0x000fe2000c101b04 */
[----:B-1----:R-:W-:Y:S01]  /*30b0*/  IADD3 R36, R0, 0x480, RZ ;  /* 0x0000048000247810 */ /* 0x002fe20007ffe0ff */
[----:B------:R-:W-:-:S02]  /*30c0*/  IMAD.WIDE.U32 R2, R41, R43, c[0x0][0x1c8] ;  /* 0x0000720029027625 */ /* 0x000fc400078e002b */
[----:B------:R1:W-:Y:S02]  /*30d0*/  STG.E.64 [R12.64], R32 ;  /* 0x000000200c007986 */ /* 0x0003e4000c101b04 */
[CC--:B------:R-:W-:Y:S02]  /*30e0*/  IMAD.WIDE.U32 R14, R38.reuse, R43.reuse, c[0x0][0x1c0] ;  /* 0x00007000260e7625 */ /* 0x0c0fe400078e002b */
[----:B------:R-:W-:Y:S02]  /*30f0*/  STG.E.64 [R2.64], R92 ;  /* 0x0000005c02007986 */ /* 0x000fe4000c101b04 */
[-C--:B------:R-:W-:Y:S02]  /*3100*/  IMAD.WIDE.U32 R4, R38, R43.reuse, c[0x0][0x1c8] ;  /* 0x0000720026047625 */ /* 0x080fe400078e002b */
[----:B------:R3:W-:Y:S02]  /*3110*/  STG.E.64 [R14.64], R30 ;  /* 0x0000001e0e007986 */ /* 0x0007e4000c101b04 */
[----:B--2---:R-:W-:-:S02]  /*3120*/  IMAD.WIDE.U32 R6, R39, R43, c[0x0][0x1c0] ;  /* 0x0000700027067625 */ /* 0x004fc400078e002b */
[----:B------:R2:W-:Y:S02]  /*3130*/  STG.E.64 [R4.64], R90 ;  /* 0x0000005a04007986 */ /* 0x0005e4000c101b04 */
[-C--:B0-----:R-:W-:Y:S01]  /*3140*/  IMAD.WIDE.U32 R8, R39, R43.reuse, c[0x0][0x1c8] ;  /* 0x0000720027087625 */ /* 0x081fe200078e002b */
[C---:B-1----:R-:W-:Y:S01]  /*3150*/  IADD3 R32, R0.reuse, 0x500, RZ ;  /* 0x0000050000207810 */ /* 0x042fe20007ffe0ff */
[----:B------:R-:W-:Y:S01]  /*3160*/  STG.E.64 [R6.64], R28 ;  /* 0x0000001c06007986 */ /* 0x000fe2000c101b04 */
[----:B------:R-:W-:Y:S01]  /*3170*/  IADD3 R33, R0, 0x580, RZ ;  /* 0x0000058000217810 */ /* 0x000fe20007ffe0ff */
[CC--:B------:R-:W-:Y:S02]  /*3180*/  IMAD.WIDE.U32 R10, R36.reuse, R43.reuse, c[0x0][0x1c0] ;  /* 0x00007000240a7625 */ /* 0x0c0fe400078e002b */
[----:B------:R-:W-:Y:S02]  /*3190*/  STG.E.64 [R8.64], R88 ;  /* 0x0000005808007986 */ /* 0x000fe4000c101b04 */
[-C--:B------:R-:W-:Y:S01]  /*31a0*/  IMAD.WIDE.U32 R12, R36, R43.reuse, c[0x0][0x1c8] ;  /* 0x00007200240c7625 */ /* 0x080fe200078e002b */
[----:B---3--:R-:W-:Y:S01]  /*31b0*/  IADD3 R30, R0, 0x600, RZ ;  /* 0x00000600001e7810 */ /* 0x008fe20007ffe0ff */
[----:B------:R0:W-:Y:S02]  /*31c0*/  STG.E.64 [R10.64], R26 ;  /* 0x0000001a0a007986 */ /* 0x0001e4000c101b04 */
[----:B------:R-:W-:-:S02]  /*31d0*/  IMAD.WIDE.U32 R2, R32, R43, c[0x0][0x1c0] ;  /* 0x0000700020027625 */ /* 0x000fc400078e002b */
[----:B------:R1:W-:Y:S02]  /*31e0*/  STG.E.64 [R12.64], R86 ;  /* 0x000000560c007986 */ /* 0x0003e4000c101b04 */
[-C--:B--2---:R-:W-:Y:S02]  /*31f0*/  IMAD.WIDE.U32 R4, R32, R43.reuse, c[0x0][0x1c8] ;  /* 0x0000720020047625 */ /* 0x084fe400078e002b */
[----:B------:R2:W-:Y:S02]  /*3200*/  STG.E.64 [R2.64], R16 ;  /* 0x0000001002007986 */ /* 0x0005e4000c101b04 */
[CC--:B------:R-:W-:Y:S02]  /*3210*/  IMAD.WIDE.U32 R14, R33.reuse, R43.reuse, c[0x0][0x1c0] ;  /* 0x00007000210e7625 */ /* 0x0c0fe400078e002b */
[----:B------:R3:W-:Y:S01]  /*3220*/  STG.E.64 [R4.64], R84 ;  /* 0x0000005404007986 */ /* 0x0007e2000c101b04 */
[C---:B0-----:R-:W-:Y:S01]  /*3230*/  IADD3 R26, R0.reuse, 0x680, RZ ;  /* 0x00000680001a7810 */ /* 0x041fe20007ffe0ff */
[-C--:B------:R-:W-:Y:S01]  /*3240*/  IMAD.WIDE.U32 R6, R33, R43.reuse, c[0x0][0x1c8] ;  /* 0x0000720021067625 */ /* 0x080fe200078e002b */
[----:B------:R-:W-:Y:S01]  /*3250*/  IADD3 R0, R0, 0x700, RZ ;  /* 0x0000070000007810 */ /* 0x000fe20007ffe0ff */
[----:B------:R-:W-:Y:S02]  /*3260*/  STG.E.64 [R14.64], R24 ;  /* 0x000000180e007986 */ /* 0x000fe4000c101b04 */
[----:B------:R-:W-:-:S02]  /*3270*/  IMAD.WIDE.U32 R8, R30, R43, c[0x0][0x1c0] ;  /* 0x000070001e087625 */ /* 0x000fc400078e002b */
[----:B------:R-:W-:Y:S02]  /*3280*/  STG.E.64 [R6.64], R82 ;  /* 0x0000005206007986 */ /* 0x000fe4000c101b04 */
[-C--:B------:R-:W-:Y:S02]  /*3290*/  IMAD.WIDE.U32 R10, R30, R43.reuse, c[0x0][0x1c8] ;  /* 0x000072001e0a7625 */ /* 0x080fe400078e002b */
[----:B------:R-:W-:Y:S02]  /*32a0*/  STG.E.64 [R8.64], R22 ;  /* 0x0000001608007986 */ /* 0x000fe4000c101b04 */
[CC--:B-1----:R-:W-:Y:S02]  /*32b0*/  IMAD.WIDE.U32 R12, R26.reuse, R43.reuse, c[0x0][0x1c0] ;  /* 0x000070001a0c7625 */ /* 0x0c2fe400078e002b */
[----:B------:R-:W-:Y:S02]  /*32c0*/  STG.E.64 [R10.64], R80 ;  /* 0x000000500a007986 */ /* 0x000fe4000c101b04 */
[----:B--2---:R-:W-:-:S02]  /*32d0*/  IMAD.WIDE.U32 R2, R26, R43, c[0x0][0x1c8] ;  /* 0x000072001a027625 */ /* 0x004fc400078e002b */
[----:B------:R-:W-:Y:S02]  /*32e0*/  STG.E.64 [R12.64], R20 ;  /* 0x000000140c007986 */ /* 0x000fe4000c101b04 */
[CC--:B------:R-:W-:Y:S02]  /*32f0*/  IMAD.WIDE.U32 R16, R0.reuse, R43.reuse, c[0x0][0x1c0] ;  /* 0x0000700000107625 */ /* 0x0c0fe400078e002b */
[----:B------:R-:W-:Y:S02]  /*3300*/  STG.E.64 [R2.64], R78 ;  /* 0x0000004e02007986 */ /* 0x000fe4000c101b04 */
[----:B---3--:R-:W-:Y:S02]  /*3310*/  IMAD.WIDE.U32 R4, R0, R43, c[0x0][0x1c8] ;  /* 0x0000720000047625 */ /* 0x008fe400078e002b */
[----:B------:R-:W-:Y:S04]  /*3320*/  STG.E.64 [R16.64], R18 ;  /* 0x0000001210007986 */ /* 0x000fe8000c101b04 */
[----:B------:R-:W-:Y:S01]  /*3330*/  STG.E.64 [R4.64], R76 ;  /* 0x0000004c04007986 */ /* 0x000fe2000c101b04 */
[----:B------:R-:W-:Y:S05]  /*3340*/  EXIT ;  /* 0x000000000000794d */ /* 0x000fea0003800000 */
.L_x_2673:
[----:B------:R-:W-:Y:S01]  /*3350*/  HFMA2.MMA R71, -RZ, RZ, 0, 9.5367431640625e-07 ;  /* 0x00000010ff477435 */ /* 0x000fe200000001ff */
[----:B------:R-:W-:-:S02]  /*3360*/  MOV R8, R70 ;  /* 0x0000004600087202 */ /* 0x000fc40000000f00 */
[----:B------:R-:W-:Y:S02]  /*3370*/  MOV R10, 0x1f ;  /* 0x0000001f000a7802 */ /* 0x000fe40000000f00 */
[----:B------:R-:W-:Y:S02]  /*3380*/  MOV R119, 0xffffffff ;  /* 0xffffffff00777802 */ /* 0x000fe40000000f00 */
[----:B------:R-:W-:Y:S02]  /*3390*/  MOV R4, 0x33b0 ;  /* 0x000033b000047802 */ /* 0x000fe40000000f00 */
[----:B------:R-:W-:Y:S05]  /*33a0*/  CALL.REL.NOINC `($__internal_199_$__cuda_sm70_shflsync_down_p) ;  /* 0x0000046000007944 */ /* 0x000fea0003c00000 */
[----:B-1----:R-:W-:Y:S01]  /*33b0*/  MOV R7, R8 ;  /* 0x0000000800077202 */ /* 0x002fe20000000f00 */
[----:B0-----:R-:W-:Y:S05]  /*33c0*/  BRA `(.L_x_2677) ;  /* 0xffffeb9000007947 */ /* 0x001fea000383ffff */
.L_x_2674:
[----:B------:R-:W-:Y:S01]  /*33d0*/  HFMA2.MMA R71, -RZ, RZ, 0, 9.5367431640625e-07 ;  /* 0x00000010ff477435 */ /* 0x000fe200000001ff */
[----:B------:R-:W-:Y:S02]  /*33e0*/  MOV R8, R9 ;  /* 0x0000000900087202 */ /* 0x000fe40000000f00 */
[----:B------:R-:W-:Y:S02]  /*33f0*/  MOV R10, 0x1f ;  /* 0x0000001f000a7802 */ /* 0x000fe40000000f00 */
[----:B------:R-:W-:-:S02]  /*3400*/  MOV R119, 0xffffffff ;  /* 0xffffffff00777802 */ /* 0x000fc40000000f00 */
[----:B------:R-:W-:Y:S02]  /*3410*/  MOV R4, 0x3430 ;  /* 0x0000343000047802 */ /* 0x000fe40000000f00 */
[----:B01----:R-:W-:Y:S05]  /*3420*/  CALL.REL.NOINC `($__internal_199_$__cuda_sm70_shflsync_down_p) ;  /* 0x000003e000007944 */ /* 0x003fea0003c00000 */
[----:B------:R-:W-:Y:S01]  /*3430*/  FADD.FTZ R70, R70, R7 ;  /* 0x0000000746467221 */ /* 0x000fe20000010000 */
[----:B0-----:R-:W-:Y:S01]  /*3440*/  HFMA2.MMA R71, -RZ, RZ, 0, 4.76837158203125e-07 ;  /* 0x00000008ff477435 */ /* 0x001fe200000001ff */
[----:B-1----:R-:W-:Y:S01]  /*3450*/  FADD.FTZ R9, R9, R8 ;  /* 0x0000000809097221 */ /* 0x002fe20000010000 */
[----:B------:R-:W-:Y:S02]  /*3460*/  MOV R10, 0x1f ;  /* 0x0000001f000a7802 */ /* 0x000fe40000000f00 */
[----:B------:R-:W-:Y:S02]  /*3470*/  MOV R119, 0xffffffff ;  /* 0xffffffff00777802 */ /* 0x000fe40000000f00 */
[----:B------:R-:W-:Y:S02]  /*3480*/  MOV R8, R70 ;  /* 0x0000004600087202 */ /* 0x000fe40000000f00 */
[----:B------:R-:W-:Y:S02]  /*3490*/  MOV R4, 0x34b0 ;  /* 0x000034b000047802 */ /* 0x000fe40000000f00 */
[----:B------:R-:W-:Y:S05]  /*34a0*/  CALL.REL.NOINC `($__internal_199_$__cuda_sm70_shflsync_down_p) ;  /* 0x0000036000007944 */ /* 0x000fea0003c00000 */
[----:B0-----:R-:W-:Y:S01]  /*34b0*/  HFMA2.MMA R71, -RZ, RZ, 0, 4.76837158203125e-07 ;  /* 0x00000008ff477435 */ /* 0x001fe200000001ff */
[----:B-1----:R-:W-:-:S02]  /*34c0*/  MOV R7, R8 ;  /* 0x0000000800077202 */ /* 0x002fc40000000f00 */
[----:B------:R-:W-:Y:S02]  /*34d0*/  MOV R8, R9 ;  /* 0x0000000900087202 */ /* 0x000fe40000000f00 */
[----:B------:R-:W-:Y:S02]  /*34e0*/  MOV R10, 0x1f ;  /* 0x0000001f000a7802 */ /* 0x000fe40000000f00 */
[----:B------:R-:W-:Y:S02]  /*34f0*/  MOV R119, 0xffffffff ;  /* 0xffffffff00777802 */ /* 0x000fe40000000f00 */
[----:B------:R-:W-:Y:S02]  /*3500*/  MOV R4, 0x3520 ;  /* 0x0000352000047802 */ /* 0x000fe40000000f00 */
[----:B------:R-:W-:Y:S05]  /*3510*/  CALL.REL.NOINC `($__internal_199_$__cuda_sm70_shflsync_down_p) ;  /* 0x000002f000007944 */ /* 0x000fea0003c00000 */
[----:B------:R-:W-:Y:S01]  /*3520*/  FADD.FTZ R70, R7, R70 ;  /* 0x0000004607467221 */ /* 0x000fe20000010000 */
[----:B0-----:R-:W-:Y:S01]  /*3530*/  HFMA2.MMA R71, -RZ, RZ, 0, 2.384185791015625e-07 ;  /* 0x00000004ff477435 */ /* 0x001fe200000001ff */
[----:B-1----:R-:W-:Y:S01]  /*3540*/  FADD.FTZ R9, R9, R8 ;  /* 0x0000000809097221 */ /* 0x002fe20000010000 */
[----:B------:R-:W-:Y:S02]  /*3550*/  MOV R10, 0x1f ;  /* 0x0000001f000a7802 */ /* 0x000fe40000000f00 */
[----:B------:R-:W-:-:S02]  /*3560*/  MOV R119, 0xffffffff ;  /* 0xffffffff00777802 */ /* 0x000fc40000000f00 */
[----:B------:R-:W-:Y:S02]  /*3570*/  MOV R8, R70 ;  /* 0x0000004600087202 */ /* 0x000fe40000000f00 */
[----:B------:R-:W-:Y:S02]  /*3580*/  MOV R4, 0x35a0 ;  /* 0x000035a000047802 */ /* 0x000fe40000000f00 */
[----:B------:R-:W-:Y:S05]  /*3590*/  CALL.REL.NOINC `($__internal_199_$__cuda_sm70_shflsync_down_p) ;  /* 0x0000027000007944 */ /* 0x000fea0003c00000 */
[----:B0-----:R-:W-:Y:S01]  /*35a0*/  HFMA2.MMA R71, -RZ, RZ, 0, 2.384185791015625e-07 ;  /* 0x00000004ff477435 */ /* 0x001fe200000001ff */
[----:B-1----:R-:W-:Y:S02]  /*35b0*/  MOV R7, R8 ;  /* 0x0000000800077202 */ /* 0x002fe40000000f00 */
[----:B------:R-:W-:Y:S02]  /*35c0*/  MOV R8, R9 ;  /* 0x0000000900087202 */ /* 0x000fe40000000f00 */
[----:B------:R-:W-:Y:S02]  /*35d0*/  MOV R10, 0x1f ;  /* 0x0000001f000a7802 */ /* 0x000fe40000000f00 */
[----:B------:R-:W-:Y:S02]  /*35e0*/  MOV R119, 0xffffffff ;  /* 0xffffffff00777802 */ /* 0x000fe40000000f00 */
[----:B------:R-:W-:-:S02]  /*35f0*/  MOV R4, 0x3610 ;  /* 0x0000361000047802 */ /* 0x000fc40000000f00 */
[----:B------:R-:W-:Y:S05]  /*3600*/  CALL.REL.NOINC `($__internal_199_$__cuda_sm70_shflsync_down_p) ;  /* 0x0000020000007944 */ /* 0x000fea0003c00000 */
[----:B------:R-:W-:Y:S01]  /*3610*/  FADD.FTZ R70, R7, R70 ;  /* 0x0000004607467221 */ /* 0x000fe20000010000 */
[----:B0-----:R-:W-:Y:S01]  /*3620*/  HFMA2.MMA R71, -RZ, RZ, 0, 1.1920928955078125e-07 ;  /* 0x00000002ff477435 */ /* 0x001fe200000001ff */
[----:B-1----:R-:W-:Y:S01]  /*3630*/  FADD.FTZ R11, R9, R8 ;  /* 0x00000008090b7221 */ /* 0x002fe20000010000 */
[----:B------:R-:W-:-:S02]  /*3640*/  MOV R10, 0x1f ;  /* 0x0000001f000a7802 */ /* 0x000fc40000000f00 */
[----:B------:R-:W-:Y:S02]  /*3650*/  MOV R119, 0xffffffff ;  /* 0xffffffff00777802 */ /* 0x000fe40000000f00 */
[----:B------:R-:W-:Y:S02]  /*3660*/  MOV R8, R70 ;  /* 0x0000004600087202 */ /* 0x000fe40000000f00 */
[----:B------:R-:W-:Y:S02]  /*3670*/  MOV R4, 0x3690 ;  /* 0x0000369000047802 */ /* 0x000fe40000000f00 */
[----:B------:R-:W-:Y:S05]  /*3680*/  CALL.REL.NOINC `($__internal_199_$__cuda_sm70_shflsync_down_p) ;  /* 0x0000018000007944 */ /* 0x000fea0003c00000 */
[----:B0-----:R-:W-:Y:S01]  /*3690*/  HFMA2.MMA R71, -RZ, RZ, 0, 1.1920928955078125e-07 ;  /* 0x00000002ff477435 */ /* 0x001fe200000001ff */
[----:B-1----:R-:W-:Y:S02]  /*36a0*/  MOV R7, R8 ;  /* 0x0000000800077202 */ /* 0x002fe40000000f00 */
[----:B------:R-:W-:Y:S02]  /*36b0*/  MOV R8, R11 ;  /* 0x0000000b00087202 */ /* 0x000fe40000000f00 */
[----:B------:R-:W-:Y:S02]  /*36c0*/  MOV R10, 0x1f ;  /* 0x0000001f000a7802 */ /* 0x000fe40000000f00 */
[----:B------:R-:W-:-:S02]  /*36d0*/  MOV R119, 0xffffffff ;  /* 0xffffffff00777802 */ /* 0x000fc40000000f00 */
[----:B------:R-:W-:Y:S02]  /*36e0*/  MOV R4, 0x3700 ;  /* 0x0000370000047802 */ /* 0x000fe40000000f00 */
[----:B------:R-:W-:Y:S05]  /*36f0*/  CALL.REL.NOINC `($__internal_199_$__cuda_sm70_shflsync_down_p) ;  /* 0x0000011000007944 */ /* 0x000fea0003c00000 */
[----:B------:R-:W-:Y:S01]  /*3700*/  FADD.FTZ R9, R7, R70 ;  /* 0x0000004607097221 */ /* 0x000fe20000010000 */
[----:B0-----:R-:W-:Y:S01]  /*3710*/  HFMA2.MMA R71, -RZ, RZ, 0, 5.9604644775390625e-08 ;  /* 0x00000001ff477435 */ /* 0x001fe200000001ff */
[----:B-1----:R-:W-:Y:S01]  /*3720*/  FADD.FTZ R11, R11, R8 ;  /* 0x000000080b0b7221 */ /* 0x002fe20000010000 */
[----:B------:R-:W-:Y:S02]  /*3730*/  MOV R10, 0x1f ;  /* 0x0000001f000a7802 */ /* 0x000fe40000000f00 */
[----:B------:R-:W-:Y:S02]  /*3740*/  MOV R119, 0xffffffff ;  /* 0xffffffff00777802 */ /* 0x000fe40000000f00 */
[----:B------:R-:W-:Y:S02]  /*3750*/  MOV R8, R9 ;  /* 0x0000000900087202 */ /* 0x000fe40000000f00 */
[----:B------:R-:W-:Y:S02]  /*3760*/  MOV R4, 0x3780 ;  /* 0x0000378000047802 */ /* 0x000fe40000000f00 */
[----:B------:R-:W-:Y:S05]  /*3770*/  CALL.REL.NOINC `($__internal_199_$__cuda_sm70_shflsync_down_p) ;  /* 0x0000009000007944 */ /* 0x000fea0003c00000 */
[----:B0-----:R-:W-:Y:S01]  /*3780*/  HFMA2.MMA R71, -RZ, RZ, 0, 5.9604644775390625e-08 ;  /* 0x00000001ff477435 */ /* 0x001fe200000001ff */
[----:B-1----:R-:W-:-:S02]  /*3790*/  MOV R70, R8 ;  /* 0x0000000800467202 */ /* 0x002fc40000000f00 */
[----:B------:R-:W-:Y:S02]  /*37a0*/  MOV R8, R11 ;  /* 0x0000000b00087202 */ /* 0x000fe40000000f00 */
[----:B------:R-:W-:Y:S02]  /*37b0*/  MOV R10, 0x1f ;  /* 0x0000001f000a7802 */ /* 0x000fe40000000f00 */
[----:B------:R-:W-:Y:S02]  /*37c0*/  MOV R119, 0xffffffff ;  /* 0xffffffff00777802 */ /* 0x000fe40000000f00 */
[----:B------:R-:W-:Y:S02]  /*37d0*/  MOV R4, 0x37f0 ;  /* 0x000037f000047802 */ /* 0x000fe40000000f00 */
[----:B------:R-:W-:Y:S05]  /*37e0*/  CALL.REL.NOINC `($__internal_199_$__cuda_sm70_shflsync_down_p) ;  /* 0x0000002000007944 */ /* 0x000fea0003c00000 */
[----:B-1----:R-:W-:Y:S01]  /*37f0*/  MOV R4, R8 ;  /* 0x0000000800047202 */ /* 0x002fe20000000f00 */
[----:B0-----:R-:W-:Y:S05]  /*3800*/  BRA `(.L_x_2678) ;  /* 0xffffe87000007947 */ /* 0x001fea000383ffff */
        .weak           $__internal_199_$__cuda_sm70_shflsync_down_p
        .type           $__internal_199_$__cuda_sm70_shflsync_down_p,@function
        .size           $__internal_199_$__cuda_sm70_shflsync_down_p,(.L_x_3606 - $__internal_199_$__cuda_sm70_shflsync_down_p)
$__internal_199_$__cuda_sm70_shflsync_down_p:
[----:B------:R-:W-:Y:S01]  /*3810*/  HFMA2.MMA R5, -RZ, RZ, 0, 0 ;  /* 0x00000000ff057435 */ /* 0x000fe200000001ff */
[----:B------:R-:W-:Y:S04]  /*3820*/  WARPSYNC R119 ;  /* 0x0000007700007348 */ /* 0x000fe80003800000 */
[----:B------:R0:W1:Y:S01]  /*3830*/  SHFL.DOWN PT, R8, R8, R71, R10 ;  /* 0x0800004708087389 */ /* 0x00006200000e000a */
[----:B------:R-:W-:Y:S05]  /*3840*/  RET.REL.NODEC R4 `(_ZN10layer_norm13ln_bwd_kernelINS_13Kernel_traitsIffffjLj3840ELj1ELj1ELj4ELj8ENS_18Kernel_traits_baseILj3840EffffjLj128EEEEEEEvNS_9BwdParamsE) ;  /* 0xffffc7b004007950 */ /* 0x000fea0003c3ffff */
.L_x_2679:
        /* <DEDUP_REMOVED lines=11> */
.L_x_3606:


//--------------------- .text._ZN10layer_norm22ln_bwd_finalize_kernelINS_22Kernel_traits_finalizeILj3072E13__nv_bfloat16fS2_fjLj1024ELj4ENS_18Kernel_traits_baseILj3072ES2_fS2_fjLj1024EEEEEEEvNS_9BwdParamsE --------------------------
	.section	.text._ZN10layer_norm22ln_bwd_finalize_kernelINS_22Kernel_traits_finalizeILj3072E13__nv_bfloat16fS2_fjLj1024ELj4ENS_18Kernel_traits_baseILj3072ES2_fS2_fjLj1024EEEEEEEvNS_9BwdParamsE,"ax",@progbits
	.sectioninfo	@"SHI_REGISTERS=32"
	.align	128
        .global         _ZN10layer_norm22ln_bwd_finalize_kernelINS_22Kernel_traits_finalizeILj3072E13__nv_bfloat16fS2_fjLj1024ELj4ENS_18Kernel_traits_baseILj3072ES2_fS2_fjLj1024EEEEEEEvNS_9BwdParamsE
        .type           _ZN10layer_norm22ln_bwd_finalize_kernelINS_22Kernel_traits_finalizeILj3072E13__nv_bfloat16fS2_fjLj1024ELj4ENS_18Kernel_traits_baseILj3072ES2_fS2_fjLj1024EEEEEEEvNS_9BwdParamsE,@function
        .size           _ZN10layer_norm22ln_bwd_finalize_kernelINS_22Kernel_traits_finalizeILj3072E13__nv_bfloat16fS2_fjLj1024ELj4ENS_18Kernel_traits_baseILj3072ES2_fS2_fjLj1024EEEEEEEvNS_9BwdParamsE,(.L_x_3607 - _ZN10layer_norm22ln_bwd_finalize_kernelINS_22Kernel_traits_finalizeILj3072E13__nv_bfloat16fS2_fjLj1024ELj4ENS_18Kernel_traits_baseILj3072ES2_fS2_fjLj1024EEEEEEEvNS_9BwdParamsE)
        .other          _ZN10layer_norm22ln_bwd_finalize_kernelINS_22Kernel_traits_finalizeILj3072E13__nv_bfloat16fS2_fjLj1024ELj4ENS_18Kernel_traits_baseILj3072ES2_fS2_fjLj1024EEEEEEEvNS_9BwdParamsE,@"STO_CUDA_ENTRY STV_DEFAULT"
_ZN10layer_norm22ln_bwd_finalize_kernelINS_22Kernel_traits_finalizeILj3072E13__nv_bfloat16fS2_fjLj1024ELj4ENS_18Kernel_traits_baseILj3072ES2_fS2_fjLj1024EEEEEEEvNS_9BwdParamsE:
.text._ZN10layer_norm22ln_bwd_finalize_kernelINS_22Kernel_traits_finalizeILj3072E13__nv_bfloat16fS2_fjLj1024ELj4ENS_18Kernel_traits_baseILj3072ES2_fS2_fjLj1024EEEEEEEvNS_9BwdParamsE:
        /* <DEDUP_REMOVED lines=19> */
.L_x_2692:
        /* <DEDUP_REMOVED lines=27> */
.L_x_2684:
        /* <DEDUP_REMOVED lines=32> */
.L_x_2683:
[----:B------:R-:W-:Y:S05]  /*04e0*/  BSYNC B1 ;  /* 0x0000000000017941 */ /* 0x000fea0003800000 */
.L_x_2682:
        /* <DEDUP_REMOVED lines=22> */
.L_x_2686:
[----:B------:R-:W-:Y:S05]  /*0650*/  BSYNC B1 ;  /* 0x0000000000017941 */ /* 0x000fea0003800000 */
.L_x_2685:
        /* <DEDUP_REMOVED lines=10> */
.L_x_2681:
[----:B------:R-:W-:Y:S05]  /*0700*/  BSYNC B0 ;  /* 0x0000000000007941 */ /* 0x000fea0003800000 */
.L_x_2680:
        /* <DEDUP_REMOVED lines=11> */
.L_x_2693:
        /* <DEDUP_REMOVED lines=18> */
.L_x_2694:
[----:B------:R-:W-:Y:S01]  /*08e0*/  @!P1 SHF.R.U32.HI R2, RZ, 0x3, R0 ;  /* 0x00000003ff029819 */ /* 0x000fe20000011600 */
[----:B---3--:R-:W-:Y:S02]  /*08f0*/  FADD.FTZ R5, R5, R10 ;  /* 0x0000000a05057221 */ /* 0x008fe40000010000 */
[----:B--2---:R-:W-:Y:S01]  /*0900*/  FADD.FTZ R7, R7, R4 ;  /* 0x0000000407077221 */ /* 0x004fe20000010000 */
[----:B------:R-:W-:-:S05]  /*0910*/  @!P1 LOP3.LUT R2, R2, 0x1ffffffc, RZ, 0xc0, !PT ;  /* 0x1ffffffc02029812 */ /* 0x000fca00078ec0ff */
[----:B------:R2:W-:Y:S04]  /*0920*/  @!P1 STS [R2+0x2000], R5 ;  /* 0x0020000502009388 */ /* 0x0005e80000000800 */
[----:B------:R2:W-:Y:S02]  /*0930*/  @!P1 STS [R2+0x2080], R7 ;  /* 0x0020800702009388 */ /* 0x0005e40000000800 */
.L_x_2687:
        /* <DEDUP_REMOVED lines=13> */
.L_x_2691:
[----:B------:R-:W-:Y:S05]  /*0a10*/  BSYNC B0 ;  /* 0x0000000000007941 */ /* 0x000fea0003800000 */
.L_x_2690:
[C---:B------:R-:W-:Y:S02]  /*0a20*/  ISETP.GT.U32.AND P1, PT, R18.reuse, -0xc01, PT ;  /* 0xfffff3ff1200780c */ /* 0x040fe40003f24070 */
[----:B------:R-:W-:Y:S02]  /*0a30*/  IADD3 R18, R18, 0xc00, RZ ;  /* 0x00000c0012127810 */ /* 0x000fe40007ffe0ff */
[----:B------:R-:W-:-:S09]  /*0a40*/  IADD3 R19, R19, 0x600, RZ ;  /* 0x0000060013137810 */ /* 0x000fd20007ffe0ff */
[----:B012---:R-:W-:Y:S05]  /*0a50*/  @P1 BRA `(.L_x_2692) ;  /* 0xfffff6d000001947 */ /* 0x007fea000383ffff */
[----:B------:R-:W-:Y:S05]  /*0a60*/  EXIT ;  /* 0x000000000000794d */ /* 0x000fea0003800000 */
.L_x_2688:
[----:B--2---:R-:W-:Y:S01]  /*0a70*/  IMAD.MOV.U32 R10, RZ, RZ, R4 ;  /* 0x000000ffff0a7224 */ /* 0x004fe200078e0004 */
[----:B------:R-:W-:Y:S01]  /*0a80*/  MOV R9, 0x1 ;  /* 0x0000000100097802 */ /* 0x000fe20000000f00 */
[----:B------:R-:W-:Y:S01]  /*0a90*/  IMAD.MOV.U32 R6, RZ, RZ, 0x1f ;  /* 0x0000001fff067424 */ /* 0x000fe200078e00ff */
[----:B------:R-:W-:Y:S02]  /*0aa0*/  MOV R11, 0xffffffff ;  /* 0xffffffff000b7802 */ /* 0x000fe40000000f00 */
[----:B------:R-:W-:Y:S02]  /*0ab0*/  MOV R2, 0xad0 ;  /* 0x00000ad000027802 */ /* 0x000fe40000000f00 */
[----:B01----:R-:W-:Y:S05]  /*0ac0*/  CALL.REL.NOINC `($__internal_200_$__cuda_sm70_shflsync_bfly_p) ;  /* 0x000003c000007944 */ /* 0x003fea0003c00000 */
[----:B-1----:R-:W-:Y:S01]  /*0ad0*/  IMAD.MOV.U32 R3, RZ, RZ, R6 ;  /* 0x000000ffff037224 */ /* 0x002fe200078e0006 */
[----:B0-----:R-:W-:Y:S05]  /*0ae0*/  BRA `(.L_x_2693) ;  /* 0xfffffcd000007947 */ /* 0x001fea000383ffff */
.L_x_2689:
[----:B------:R-:W-:Y:S01]  /*0af0*/  HFMA2.MMA R6, -RZ, RZ, 0, 1.847743988037109375e-06 ;  /* 0x0000001fff067435 */ /* 0x000fe200000001ff */
[----:B------:R-:W-:Y:S01]  /*0b00*/  MOV R10, R13 ;  /* 0x0000000d000a7202 */ /* 0x000fe20000000f00 */
[----:B------:R-:W-:Y:S01]  /*0b10*/  IMAD.MOV.U32 R9, RZ, RZ, 0x2 ;  /* 0x00000002ff097424 */ /* 0x000fe200078e00ff */
[----:B------:R-:W-:Y:S01]  /*0b20*/  MOV R2, 0xb50 ;  /* 0x00000b5000027802 */ /* 0x000fe20000000f00 */
[----:B------:R-:W-:-:S02]  /*0b30*/  IMAD.MOV.U32 R11, RZ, RZ, -0x1 ;  /* 0xffffffffff0b7424 */ /* 0x000fc400078e00ff */
[----:B012---:R-:W-:Y:S05]  /*0b40*/  CALL.REL.NOINC `($__internal_200_$__cuda_sm70_shflsync_bfly_p) ;  /* 0x0000034000007944 */ /* 0x007fea0003c00000 */
[----:B01----:R-:W-:Y:S01]  /*0b50*/  FADD.FTZ R10, R13, R6 ;  /* 0x000000060d0a7221 */ /* 0x003fe20000010000 */
[----:B------:R-:W-:Y:S01]  /*0b60*/  MOV R9, 0x4 ;  /* 0x0000000400097802 */ /* 0x000fe20000000f00 */
[----:B------:R-:W-:Y:S01]  /*0b70*/  IMAD.MOV.U32 R6, RZ, RZ, 0x1f ;  /* 0x0000001fff067424 */ /* 0x000fe200078e00ff */
[----:B------:R-:W-:-:S02]  /*0b80*/  MOV R11, 0xffffffff ;  /* 0xffffffff000b7802 */ /* 0x000fc40000000f00 */
[----:B------:R-:W-:Y:S02]  /*0b90*/  MOV R2, 0xbb0 ;  /* 0x00000bb000027802 */ /* 0x000fe40000000f00 */
[----:B------:R-:W-:Y:S05]  /*0ba0*/  CALL.REL.NOINC `($__internal_200_$__cuda_sm70_shflsync_bfly_p) ;  /* 0x000002e000007944 */ /* 0x000fea0003c00000 */
[----:B01----:R-:W-:Y:S01]  /*0bb0*/  FADD.FTZ R10, R10, R6 ;  /* 0x000000060a0a7221 */ /* 0x003fe20000010000 */
[----:B------:R-:W-:Y:S01]  /*0bc0*/  HFMA2.MMA R6, -RZ, RZ, 0, 1.847743988037109375e-06 ;  /* 0x0000001fff067435 */ /* 0x000fe200000001ff */
[----:B------:R-:W-:Y:S01]  /*0bd0*/  IMAD.MOV.U32 R9, RZ, RZ, 0x8 ;  /* 0x00000008ff097424 */ /* 0x000fe200078e00ff */
[----:B------:R-:W-:Y:S01]  /*0be0*/  MOV R2, 0xc10 ;  /* 0x00000c1000027802 */ /* 0x000fe20000000f00 */
[----:B------:R-:W-:-:S03]  /*0bf0*/  IMAD.MOV.U32 R11, RZ, RZ, -0x1 ;  /* 0xffffffffff0b7424 */ /* 0x000fc600078e00ff */
[----:B------:R-:W-:Y:S05]  /*0c00*/  CALL.REL.NOINC `($__internal_200_$__cuda_sm70_shflsync_bfly_p) ;  /* 0x0000028000007944 */ /* 0x000fea0003c00000 */
[----:B-1----:R-:W-:Y:S01]  /*0c10*/  FADD.FTZ R4, R10, R6 ;  /* 0x000000060a047221 */ /* 0x002fe20000010000 */
[----:B0-----:R-:W-:Y:S01]  /*0c20*/  MOV R9, 0x10 ;  /* 0x0000001000097802 */ /* 0x001fe20000000f00 */
[----:B------:R-:W-:Y:S01]  /*0c30*/  IMAD.MOV.U32 R6, RZ, RZ, 0x1f ;  /* 0x0000001fff067424 */ /* 0x000fe200078e00ff */
[----:B------:R-:W-:Y:S01]  /*0c40*/  MOV R11, 0xffffffff ;  /* 0xffffffff000b7802 */ /* 0x000fe20000000f00 */
[----:B------:R-:W-:Y:S01]  /*0c50*/  IMAD.MOV.U32 R10, RZ, RZ, R4 ;  /* 0x000000ffff0a7224 */ /* 0x000fe200078e0004 */
[----:B------:R-:W-:Y:S02]  /*0c60*/  MOV R2, 0xc80 ;  /* 0x00000c8000027802 */ /* 0x000fe40000000f00 */
[----:B------:R-:W-:Y:S05]  /*0c70*/  CALL.REL.NOINC `($__internal_200_$__cuda_sm70_shflsync_bfly_p) ;  /* 0x0000021000007944 */ /* 0x000fea0003c00000 */
[----:B0-----:R-:W-:Y:S01]  /*0c80*/  HFMA2.MMA R9, -RZ, RZ, 0, 5.9604644775390625e-08 ;  /* 0x00000001ff097435 */ /* 0x001fe200000001ff */
[----:B-1----:R-:W-:Y:S01]  /*0c90*/  MOV R7, R6 ;  /* 0x0000000600077202 */ /* 0x002fe20000000f00 */
[----:B------:R-:W-:Y:S01]  /*0ca0*/  IMAD.MOV.U32 R10, RZ, RZ, R5 ;  /* 0x000000ffff0a7224 */ /* 0x000fe200078e0005 */
[----:B------:R-:W-:Y:S01]  /*0cb0*/  MOV R6, 0x1f ;  /* 0x0000001f00067802 */ /* 0x000fe20000000f00 */
[----:B------:R-:W-:Y:S01]  /*0cc0*/  IMAD.MOV.U32 R11, RZ, RZ, -0x1 ;  /* 0xffffffffff0b7424 */ /* 0x000fe200078e00ff */
[----:B------:R-:W-:-:S02]  /*0cd0*/  MOV R2, 0xcf0 ;  /* 0x00000cf000027802 */ /* 0x000fc40000000f00 */
[----:B------:R-:W-:Y:S05]  /*0ce0*/  CALL.REL.NOINC `($__internal_200_$__cuda_sm70_shflsync_bfly_p) ;  /* 0x000001a000007944 */ /* 0x000fea0003c00000 */
[----:B0-----:R-:W-:Y:S01]  /*0cf0*/  HFMA2.MMA R9, -RZ, RZ, 0, 1.1920928955078125e-07 ;  /* 0x00000002ff097435 */ /* 0x001fe200000001ff */
[----:B-1----:R-:W-:Y:S01]  /*0d00*/  FADD.FTZ R10, R5, R6 ;  /* 0x00000006050a7221 */ /* 0x002fe20000010000 */
[----:B------:R-:W-:Y:S01]  /*0d10*/  MOV R6, 0x1f ;  /* 0x0000001f00067802 */ /* 0x000fe20000000f00 */
[----:B------:R-:W-:Y:S01]  /*0d20*/  IMAD.MOV.U32 R11, RZ, RZ, -0x1 ;  /* 0xffffffffff0b7424 */ /* 0x000fe200078e00ff */
[----:B------:R-:W-:-:S02]  /*0d30*/  MOV R2, 0xd50 ;  /* 0x00000d5000027802 */ /* 0x000fc40000000f00 */
[----:B------:R-:W-:Y:S05]  /*0d40*/  CALL.REL.NOINC `($__internal_200_$__cuda_sm70_shflsync_bfly_p) ;  /* 0x0000014000007944 */ /* 0x000fea0003c00000 */
[----:B0-----:R-:W-:Y:S01]  /*0d50*/  HFMA2.MMA R9, -RZ, RZ, 0, 2.384185791015625e-07 ;  /* 0x00000004ff097435 */ /* 0x001fe200000001ff */
[----:B-1----:R-:W-:Y:S01]  /*0d60*/  FADD.FTZ R10, R10, R6 ;  /* 0x000000060a0a7221 */ /* 0x002fe20000010000 */
[----:B------:R-:W-:Y:S01]  /*0d70*/  MOV R6, 0x1f ;  /* 0x0000001f00067802 */ /* 0x000fe20000000f00 */
[----:B------:R-:W-:Y:S01]  /*0d80*/  IMAD.MOV.U32 R11, RZ, RZ, -0x1 ;  /* 0xffffffffff0b7424 */ /* 0x000fe200078e00ff */
[----:B------:R-:W-:-:S02]  /*0d90*/  MOV R2, 0xdb0 ;  /* 0x00000db000027802 */ /* 0x000fc40000000f00 */
[----:B------:R-:W-:Y:S05]  /*0da0*/  CALL.REL.NOINC `($__internal_200_$__cuda_sm70_shflsync_bfly_p) ;  /* 0x000000e000007944 */ /* 0x000fea0003c00000 */
[----:B0-----:R-:W-:Y:S01]  /*0db0*/  HFMA2.MMA R9, -RZ, RZ, 0, 4.76837158203125e-07 ;  /* 0x00000008ff097435 */ /* 0x001fe200000001ff */
[----:B-1----:R-:W-:Y:S01]  /*0dc0*/  FADD.FTZ R10, R10, R6 ;  /* 0x000000060a0a7221 */ /* 0x002fe20000010000 */
[----:B------:R-:W-:Y:S01]  /*0dd0*/  MOV R6, 0x1f ;  /* 0x0000001f00067802 */ /* 0x000fe20000000f00 */
[----:B------:R-:W-:Y:S01]  /*0de0*/  IMAD.MOV.U32 R11, RZ, RZ, -0x1 ;  /* 0xffffffffff0b7424 */ /* 0x000fe200078e00ff */
[----:B------:R-:W-:-:S02]  /*0df0*/  MOV R2, 0xe10 ;  /* 0x00000e1000027802 */ /* 0x000fc40000000f00 */
[----:B------:R-:W-:Y:S05]  /*0e00*/  CALL.REL.NOINC `($__internal_200_$__cuda_sm70_shflsync_bfly_p) ;  /* 0x0000008000007944 */ /* 0x000fea0003c00000 */
[----:B0-----:R-:W-:Y:S01]  /*0e10*/  HFMA2.MMA R9, -RZ, RZ, 0, 9.5367431640625e-07 ;  /* 0x00000010ff097435 */ /* 0x001fe200000001ff */
[----:B-1----:R-:W-:Y:S01]  /*0e20*/  FADD.FTZ R10, R10, R6 ;  /* 0x000000060a0a7221 */ /* 0x002fe20000010000 */
[----:B------:R-:W-:Y:S01]  /*0e30*/  MOV R6, 0x1f ;  /* 0x0000001f00067802 */ /* 0x000fe20000000f00 */
[----:B------:R-:W-:Y:S01]  /*0e40*/  IMAD.MOV.U32 R11, RZ, RZ, -0x1 ;  /* 0xffffffffff0b7424 */ /* 0x000fe200078e00ff */
[----:B------:R-:W-:-:S02]  /*0e50*/  MOV R2, 0xe70 ;  /* 0x00000e7000027802 */ /* 0x000fc40000000f00 */
[----:B------:R-:W-:Y:S05]  /*0e60*/  CALL.REL.NOINC `($__internal_200_$__cuda_sm70_shflsync_bfly_p) ;  /* 0x0000002000007944 */ /* 0x000fea0003c00000 */
[----:B-1----:R-:W-:Y:S01]  /*0e70*/  MOV R5, R6 ;  /* 0x0000000600057202 */ /* 0x002fe20000000f00 */
[----:B0-----:R-:W-:Y:S05]  /*0e80*/  BRA `(.L_x_2694) ;  /* 0xfffffa5000007947 */ /* 0x001fea000383ffff */
        .weak           $__internal_200_$__cuda_sm70_shflsync_bfly_p
        .type           $__internal_200_$__cuda_sm70_shflsync_bfly_p,@function
        .size           $__internal_200_$__cuda_sm70_shflsync_bfly_p,(.L_x_3607 - $__internal_200_$__cuda_sm70_shflsync_bfly_p)
$__internal_200_$__cuda_sm70_shflsync_bfly_p:
[----:B------:R-:W-:Y:S01]  /*0e90*/  HFMA2.MMA R3, -RZ, RZ, 0, 0 ;  /* 0x00000000ff037435 */ /* 0x000fe200000001ff */
[----:B------:R-:W-:Y:S04]  /*0ea0*/  WARPSYNC R11 ;  /* 0x0000000b00007348 */ /* 0x000fe80003800000 */
[----:B------:R0:W1:Y:S01]  /*0eb0*/  SHFL.BFLY PT, R6, R10, R9, R6 ;  /* 0x0c0000090a067389 */ /* 0x00006200000e0006 */
[----:B------:R-:W-:Y:S05]  /*0ec0*/  RET.REL.NODEC R2 `(_ZN10layer_norm22ln_bwd_finalize_kernelINS_22Kernel_traits_finalizeILj3072E13__nv_bfloat16fS2_fjLj1024ELj4ENS_18Kernel_traits_baseILj3072ES2_fS2_fjLj1024EEEEEEEvNS_9BwdParamsE) ;  /* 0xfffff13002007950 */ /* 0x000fea0003c3ffff */
.L_x_2695:
        /* <DEDUP_REMOVED lines=11> */
.L_x_3607:


//--------------------- .text._ZN10layer_norm13ln_bwd_kernelINS_13Kernel_traitsI13__nv_bfloat16fS2_fjLj3072ELj1ELj1ELj4ELj16ENS_18Kernel_traits_baseILj3072ES2_fS2_fjLj128EEEEEEEvNS_9BwdParamsE --------------------------
	.section	.text._ZN10layer_norm13ln_bwd_kernelINS_13Kernel_traitsI13__nv_bfloat16fS2_fjLj3072ELj1ELj1ELj4ELj16ENS_18Kernel_traits_baseILj3072ES2_fS2_fjLj128EEEEEEEvNS_9BwdParamsE,"ax",@progbits
	.sectioninfo	@"SHI_REGISTERS=168"
	.align	128
        .global         _ZN10layer_norm13ln_bwd_kernelINS_13Kernel_traitsI13__nv_bfloat16fS2_fjLj3072ELj1ELj1ELj4ELj16ENS_18Kernel_traits_baseILj3072ES2_fS2_fjLj128EEEEEEEvNS_9BwdParamsE
        .type           _ZN10layer_norm13ln_bwd_kernelINS_13Kernel_traitsI13__nv_bfloat16fS2_fjLj3072ELj1ELj1ELj4ELj16ENS_18Kernel_traits_baseILj3072ES2_fS2_fjLj128EEEEEEEvNS_9BwdParamsE,@function
        .size           _ZN10layer_norm13ln_bwd_kernelINS_13Kernel_traitsI13__nv_bfloat16fS2_fjLj3072ELj1ELj1ELj4ELj16ENS_18Kernel_traits_baseILj3072ES2_fS2_fjLj128EEEEEEEvNS_9BwdParamsE,(.L_x_3608 - _ZN10layer_norm13ln_bwd_kernelINS_13Kernel_traitsI13__nv_bfloat16fS2_fjLj3072ELj1ELj1ELj4ELj16ENS_18Kernel_traits_baseILj3072ES2_fS2_fjLj128EEEEEEEvNS_9BwdParamsE)
        .other          _ZN10layer_norm13ln_bwd_kernelINS_13Kernel_traitsI13__nv_bfloat16fS2_fjLj3072ELj1ELj1ELj4ELj16ENS_18Kernel_traits_baseILj3072ES2_fS2_fjLj128EEEEEEEvNS_9BwdParamsE,@"STO_CUDA_ENTRY STV_DEFAULT"
_ZN10layer_norm13ln_bwd_kernelINS_13Kernel_traitsI13__nv_bfloat16fS2_fjLj3072ELj1ELj1ELj4ELj16ENS_18Kernel_traits_baseILj3072ES2_fS2_fjLj128EEEEEEEvNS_9BwdParamsE:
.text._ZN10layer_norm13ln_bwd_kernelINS_13Kernel_traitsI13__nv_bfloat16fS2_fjLj3072ELj1ELj1ELj4ELj16ENS_18Kernel_traits_baseILj3072ES2_fS2_fjLj128EEEEEEEvNS_9BwdParamsE:
        /* <DEDUP_REMOVED lines=91> */
[----:B------:R-:W-:Y:S02]  /*05b0*/  PRMT R117, RZ, 0x5410, R114 ;  /* 0x00005410ff757816 */ /* 0x000fe40000000072 */
[----:B------:R-:W-:Y:S02]  /*05c0*/  PRMT R115, RZ, 0x5410, R115 ;  /* 0x00005410ff737816 */ /* 0x000fe40000000073 */
[----:B------:R-:W-:Y:S02]  /*05d0*/  PRMT R111, RZ, 0x5410, R111 ;  /* 0x00005410ff6f7816 */ /* 0x000fe4000000006f */
[----:B------:R-:W-:Y:S02]  /*05e0*/  MOV R72, RZ ;  /* 0x000000ff00487202 */ /* 0x000fe40000000f00 */
        /* <DEDUP_REMOVED lines=54> */
.L_x_2700:
[----:B------:R-:W-:Y:S02]  /*0950*/  ISETP.NE.U32.AND P0, PT, RZ, c[0x0][0x178], PT ;  /* 0x00005e00ff007a0c */ /* 0x000fe40003f05070 */
[----:B------:R-:W-:Y:S02]  /*0960*/  LOP3.LUT R126, R0, 0x7f, RZ, 0xc0, !PT ;  /* 0x0000007f007e7812 */ /* 0x000fe400078ec0ff */
[----:B------:R-:W-:-:S03]  /*0970*/  ISETP.NE.AND.EX P0, PT, RZ, c[0x0][0x17c], PT, P0 ;  /* 0x00005f00ff007a0c */ /* 0x000fc60003f05300 */
[----:B------:R-:W-:-:S10]  /*0980*/  IMAD R126, R87, 0x300, R126 ;  /* 0x00000300577e7824 */ /* 0x000fd400078e027e */
[----:B------:R-:W-:-:S04]  /*0990*/  @P0 LEA R36, P1, R126, c[0x0][0x178], 0x4 ;  /* 0x00005e007e240a11 */ /* 0x000fc800078220ff */
[C---:B------:R-:W-:Y:S02]  /*09a0*/  @P0 LEA.HI.X R37, R126.reuse, c[0x0][0x17c], RZ, 0x4, P1 ;  /* 0x00005f007e250a11 */ /* 0x040fe400008f24ff */
[----:B------:R-:W-:-:S04]  /*09b0*/  IADD3 R122, R126, 0x80, RZ ;  /* 0x000000807e7a7810 */ /* 0x000fc80007ffe0ff */
[----:B------:R-:W2:Y:S01]  /*09c0*/  @P0 LDG.E.128 R36, [R36.64] ;  /* 0x0000000424240981 */ /* 0x000ea2000c1e1d00 */
[----:B------:R-:W-:-:S04]  /*09d0*/  @P0 LEA R40, P1, R122, c[0x0][0x178], 0x4 ;  /* 0x00005e007a280a11 */ /* 0x000fc800078220ff */
[----:B------:R-:W-:Y:S02]  /*09e0*/  @P0 LEA.HI.X R41, R122, c[0x0][0x17c], RZ, 0x4, P1 ;  /* 0x00005f007a290a11 */ /* 0x000fe400008f24ff */
[----:B------:R-:W-:-:S04]  /*09f0*/  IADD3 R120, R126, 0x100, RZ ;  /* 0x000001007e787810 */ /* 0x000fc80007ffe0ff */
[----:B------:R-:W3:Y:S01]  /*0a00*/  @P0 LDG.E.128 R40, [R40.64] ;  /* 0x0000000428280981 */ /* 0x000ee2000c1e1d00 */
[----:B------:R-:W-:Y:S02]  /*0a10*/  @P0 LEA R44, P1, R120, c[0x0][0x178], 0x4 ;  /* 0x00005e00782c0a11 */ /* 0x000fe400078220ff */
[----:B------:R-:W-:Y:S02]  /*0a20*/  IADD3 R118, R126, 0x180, RZ ;  /* 0x000001807e767810 */ /* 0x000fe40007ffe0ff */
[----:B------:R-:W-:Y:S02]  /*0a30*/  @P0 LEA.HI.X R45, R120, c[0x0][0x17c], RZ, 0x4, P1 ;  /* 0x00005f00782d0a11 */ /* 0x000fe400008f24ff */
[----:B------:R-:W-:-:S04]  /*0a40*/  @P0 LEA R48, P1, R118, c[0x0][0x178], 0x4 ;  /* 0x00005e0076300a11 */ /* 0x000fc800078220ff */
[----:B------:R-:W4:Y:S01]  /*0a50*/  @P0 LDG.E.128 R44, [R44.64] ;  /* 0x000000042c2c0981 */ /* 0x000f22000c1e1d00 */
[----:B------:R-:W-:-:S06]  /*0a60*/  @P0 LEA.HI.X R49, R118, c[0x0][0x17c], RZ, 0x4, P1 ;  /* 0x00005f0076310a11 */ /* 0x000fcc00008f24ff */
[----:B------:R-:W5:Y:S01]  /*0a70*/  @P0 LDG.E.128 R48, [R48.64] ;  /* 0x0000000430300981 */ /* 0x000f62000c1e1d00 */
[C---:B------:R-:W-:Y:S02]  /*0a80*/  IADD3 R116, R126.reuse, 0x200, RZ ;  /* 0x000002007e747810 */ /* 0x040fe40007ffe0ff */
[----:B------:R-:W-:Y:S02]  /*0a90*/  IADD3 R112, R126, 0x280, RZ ;  /* 0x000002807e707810 */ /* 0x000fe40007ffe0ff */
[----:B------:R-:W-:-:S04]  /*0aa0*/  @P0 LEA R52, P1, R116, c[0x0][0x178], 0x4 ;  /* 0x00005e0074340a11 */ /* 0x000fc800078220ff */
[----:B------:R-:W-:Y:S02]  /*0ab0*/  @P0 LEA.HI.X R53, R116, c[0x0][0x17c], RZ, 0x4, P1 ;  /* 0x00005f0074350a11 */ /* 0x000fe400008f24ff */
[----:B------:R-:W-:-:S04]  /*0ac0*/  @P0 LEA R56, P1, R112, c[0x0][0x178], 0x4 ;  /* 0x00005e0070380a11 */ /* 0x000fc800078220ff */
[----:B------:R-:W2:Y:S01]  /*0ad0*/  @P0 LDG.E.128 R52, [R52.64] ;  /* 0x0000000434340981 */ /* 0x000ea2000c1e1d00 */
        /* <DEDUP_REMOVED lines=23> */
[----:B------:R-:W2:Y:S04]  /*0c50*/  LDG.E.64 R156, [R156.64] ;  /* 0x000000049c9c7981 */ /* 0x000ea8000c1e1b00 */
[----:B------:R-:W2:Y:S01]  /*0c60*/  LDG.E.64 R150, [R150.64] ;  /* 0x0000000496967981 */ /* 0x000ea2000c1e1b00 */
[----:B------:R-:W-:-:S06]  /*0c70*/  IMAD.WIDE.U32 R148, R112, R149, c[0x0][0x1b8] ;  /* 0x00006e0070947625 */ /* 0x000fcc00078e0095 */
[----:B------:R-:W2:Y:S04]  /*0c80*/  LDG.E.64 R148, [R148.64] ;  /* 0x0000000494947981 */ /* 0x000ea8000c1e1b00 */
[----:B------:R0:W3:Y:S04]  /*0c90*/  @!P0 LDG.E.128 R36, [R138.64] ;  /* 0x000000048a248981 */ /* 0x0000e8000c1e1d00 */
[----:B------:R-:W4:Y:S01]  /*0ca0*/  @!P0 LDG.E.128 R40, [R144.64] ;  /* 0x0000000490288981 */ /* 0x000f22000c1e1d00 */
[----:B0-----:R-:W-:-:S04]  /*0cb0*/  @!P0 LEA R138, P1, R118, c[0x0][0x170], 0x4 ;  /* 0x00005c00768a8a11 */ /* 0x001fc800078220ff */
[----:B------:R-:W-:Y:S01]  /*0cc0*/  @!P0 LEA.HI.X R139, R118, c[0x0][0x174], RZ, 0x4, P1 ;  /* 0x00005d00768b8a11 */ /* 0x000fe200008f24ff */
[----:B------:R0:W4:Y:S04]  /*0cd0*/  @!P0 LDG.E.128 R44, [R140.64] ;  /* 0x000000048c2c8981 */ /* 0x000128000c1e1d00 */
[----:B------:R0:W4:Y:S01]  /*0ce0*/  @!P0 LDG.E.128 R48, [R138.64] ;  /* 0x000000048a308981 */ /* 0x000122000c1e1d00 */
[----:B------:R-:W-:-:S04]  /*0cf0*/  @!P0 LEA R136, P1, R116, c[0x0][0x170], 0x4 ;  /* 0x00005c0074888a11 */ /* 0x000fc800078220ff */
[----:B------:R-:W-:Y:S02]  /*0d00*/  @!P0 LEA.HI.X R137, R116, c[0x0][0x174], RZ, 0x4, P1 ;  /* 0x00005d0074898a11 */ /* 0x000fe400008f24ff */
[----:B-1----:R-:W-:-:S04]  /*0d10*/  @!P0 LEA R134, P1, R112, c[0x0][0x170], 0x4 ;  /* 0x00005c0070868a11 */ /* 0x002fc800078220ff */
[----:B------:R-:W-:Y:S01]  /*0d20*/  @!P0 LEA.HI.X R135, R112, c[0x0][0x174], RZ, 0x4, P1 ;  /* 0x00005d0070878a11 */ /* 0x000fe200008f24ff */
[----:B------:R1:W5:Y:S04]  /*0d30*/  @!P0 LDG.E.128 R52, [R136.64] ;  /* 0x0000000488348981 */ /* 0x000368000c1e1d00 */
[----:B------:R0:W5:Y:S01]  /*0d40*/  @!P0 LDG.E.128 R56, [R134.64] ;  /* 0x0000000486388981 */ /* 0x000162000c1e1d00 */
[----:B------:R-:W-:Y:S08]  /*0d50*/  @P0 MUFU.RCP R137, R84 ;  /* 0x0000005400890308 */ /* 0x000ff00000001000 */
        /* <DEDUP_REMOVED lines=13> */
[----:B--2---:R-:W-:-:S07]  /*0e30*/  MOV R161, R164 ;  /* 0x000000a400a17202 */ /* 0x004fce0000000f00 */
[----:B------:R-:W-:Y:S01]  /*0e40*/  @P0 MUFU.RCP R162, R74 ;  /* 0x0000004a00a20308 */ /* 0x000fe20000001000 */
[----:B------:R-:W-:Y:S02]  /*0e50*/  PRMT R161, RZ, 0x5410, R161 ;  /* 0x00005410ffa17816 */ /* 0x000fe400000000a1 */
[----:B------:R-:W-:-:S03]  /*0e60*/  SHF.R.U64 R147, R154, 0x10, R155 ;  /* 0x000000109a937819 */ /* 0x000fc6000000129b */
[----:B------:R-:W-:Y:S01]  /*0e70*/  FMUL.FTZ R163, R110, R161 ;  /* 0x000000a16ea37220 */ /* 0x000fe20000410000 */
[----:B------:R-:W-:Y:S01]  /*0e80*/  SHF.R.U32.HI R159, RZ, 0x10, R165 ;  /* 0x00000010ff9f7819 */ /* 0x000fe200000116a5 */
[----:B------:R-:W-:Y:S01]  /*0e90*/  FADD.FTZ R72, R161, R72 ;  /* 0x00000048a1487221 */ /* 0x000fe20000010000 */
[----:B------:R-:W-:-:S05]  /*0ea0*/  PRMT R147, RZ, 0x5410, R147 ;  /* 0x00005410ff937816 */ /* 0x000fca0000000093 */
[----:B------:R-:W-:Y:S02]  /*0eb0*/  FADD.FTZ R17, R147, R17 ;  /* 0x0000001193117221 */ /* 0x000fe40000010000 */
[----:B------:R-:W-:-:S04]  /*0ec0*/  @P0 FADD.FTZ R128, -R133, R36 ;  /* 0x0000002485800221 */ /* 0x000fc80000010100 */
[----:B0-----:R-:W-:Y:S02]  /*0ed0*/  @P0 FMUL.FTZ R124, R128, R135 ;  /* 0x00000087807c0220 */ /* 0x001fe40000410000 */
[----:B------:R-:W-:Y:S02]  /*0ee0*/  @P0 FADD.FTZ R128, -R108, R37 ;  /* 0x000000256c800221 */ /* 0x000fe40000010100 */
[----:B---3--:R-:W-:Y:S02]  /*0ef0*/  @!P0 FADD.FTZ R37, R37, -R143 ;  /* 0x8000008f25258221 */ /* 0x008fe40000010000 */
[----:B------:R-:W-:Y:S02]  /*0f00*/  @P0 FMUL.FTZ R128, R128, R137 ;  /* 0x0000008980800220 */ /* 0x000fe40000410000 */
[----:B------:R-:W-:Y:S02]  /*0f10*/  @P0 FADD.FTZ R130, -R131, R38 ;  /* 0x0000002683820221 */ /* 0x000fe40000010100 */
[----:B------:R-:W-:-:S02]  /*0f20*/  @!P0 FMUL.FTZ R128, R114, R37 ;  /* 0x0000002572808220 */ /* 0x000fc40000410000 */
[----:B------:R-:W-:Y:S02]  /*0f30*/  @!P0 FADD.FTZ R37, R38, -R143 ;  /* 0x8000008f26258221 */ /* 0x000fe40000010000 */
[----:B------:R-:W-:Y:S02]  /*0f40*/  @P0 FADD.FTZ R132, -R106, R39 ;  /* 0x000000276a840221 */ /* 0x000fe40000010100 */
[----:B------:R-:W-:Y:S02]  /*0f50*/  @!P0 FADD.FTZ R39, R39, -R143 ;  /* 0x8000008f27278221 */ /* 0x000fe40000010000 */
[----:B------:R-:W-:Y:S02]  /*0f60*/  @!P0 FADD.FTZ R135, R36, -R143 ;  /* 0x8000008f24878221 */ /* 0x000fe40000010000 */
[----:B------:R-:W-:Y:S02]  /*0f70*/  @P0 FMUL.FTZ R130, R130, R139 ;  /* 0x0000008b82820220 */ /* 0x000fe40000410000 */
[----:B------:R-:W-:-:S02]  /*0f80*/  @!P0 FMUL.FTZ R130, R114, R37 ;  /* 0x0000002572828220 */ /* 0x000fc40000410000 */
[----:B------:R-:W-:Y:S02]  /*0f90*/  @P0 FMUL.FTZ R132, R132, R141 ;  /* 0x0000008d84840220 */ /* 0x000fe40000410000 */
[----:B------:R-:W-:Y:S02]  /*0fa0*/  @P0 FADD.FTZ R37, -R129, R40 ;  /* 0x0000002881250221 */ /* 0x000fe40000010100 */
[----:B------:R-:W-:Y:S02]  /*0fb0*/  @!P0 FMUL.FTZ R132, R114, R39 ;  /* 0x0000002772848220 */ /* 0x000fe40000410000 */
[----:B------:R-:W-:Y:S02]  /*0fc0*/  @P0 FADD.FTZ R39, -R104, R41 ;  /* 0x0000002968270221 */ /* 0x000fe40000010100 */
[----:B------:R-:W-:Y:S02]  /*0fd0*/  @!P0 FMUL.FTZ R124, R114, R135 ;  /* 0x00000087727c8220 */ /* 0x000fe40000410000 */
[----:B----4-:R-:W-:Y:S01]  /*0fe0*/  @!P0 FADD.FTZ R41, R41, -R143 ;  /* 0x8000008f29298221 */ /* 0x010fe20000010000 */
[----:B------:R-:W0:Y:S01]  /*0ff0*/  @P0 MUFU.RCP R135, R103 ;  /* 0x0000006700870308 */ /* 0x000e220000001000 */
[----:B------:R-:W-:-:S02]  /*1000*/  @P0 FMUL.FTZ R134, R37, R134 ;  /* 0x0000008625860220 */ /* 0x000fc40000410000 */
[----:B------:R-:W-:Y:S02]  /*1010*/  @!P0 FADD.FTZ R37, R40, -R143 ;  /* 0x8000008f28258221 */ /* 0x000fe40000010000 */
[----:B------:R-:W-:Y:S02]  /*1020*/  @P0 FMUL.FTZ R136, R39, R136 ;  /* 0x0000008827880220 */ /* 0x000fe40000410000 */
[----:B-1----:R-:W-:Y:S01]  /*1030*/  @!P0 FMUL.FTZ R136, R114, R41 ;  /* 0x0000002972888220 */ /* 0x002fe20000410000 */
[----:B------:R-:W1:Y:S01]  /*1040*/  @P0 MUFU.RCP R36, R79 ;  /* 0x0000004f00240308 */ /* 0x000e620000001000 */
[----:B------:R-:W-:Y:S02]  /*1050*/  @P0 FADD.FTZ R41, -R102, R43 ;  /* 0x0000002b66290221 */ /* 0x000fe40000010100 */
[----:B------:R-:W-:Y:S02]  /*1060*/  @!P0 FADD.FTZ R43, R43, -R143 ;  /* 0x8000008f2b2b8221 */ /* 0x000fe40000010000 */
[----:B------:R-:W-:-:S02]  /*1070*/  @!P0 FMUL.FTZ R134, R114, R37 ;  /* 0x0000002572868220 */ /* 0x000fc40000410000 */
[----:B------:R-:W-:Y:S01]  /*1080*/  @P0 FMUL.FTZ R140, R41, R140 ;  /* 0x0000008c298c0220 */ /* 0x000fe20000410000 */
[----:B------:R-:W2:Y:S01]  /*1090*/  @P0 MUFU.RCP R37, R99 ;  /* 0x0000006300250308 */ /* 0x000ea20000001000 */
[----:B------:R-:W-:Y:S02]  /*10a0*/  @!P0 FMUL.FTZ R140, R114, R43 ;  /* 0x0000002b728c8220 */ /* 0x000fe40000410000 */
[----:B------:R-:W-:Y:S02]  /*10b0*/  @P0 FADD.FTZ R43, -R100, R45 ;  /* 0x0000002d642b0221 */ /* 0x000fe40000010100 */
[----:B------:R-:W-:Y:S02]  /*10c0*/  @P0 FADD.FTZ R39, -R127, R42 ;  /* 0x0000002a7f270221 */ /* 0x000fe40000010100 */
[----:B------:R-:W-:Y:S01]  /*10d0*/  @P0 FADD.FTZ R40, -R125, R44 ;  /* 0x0000002c7d280221 */ /* 0x000fe20000010100 */
[----:B------:R-:W3:Y:S01]  /*10e0*/  @P0 MUFU.RCP R137, R101 ;  /* 0x0000006500890308 */ /* 0x000ee20000001000 */
[----:B------:R-:W-:-:S02]  /*10f0*/  @!P0 FADD.FTZ R41, R44, -R143 ;  /* 0x8000008f2c298221 */ /* 0x000fc40000010000 */
[----:B------:R-:W-:Y:S02]  /*1100*/  @P0 FMUL.FTZ R142, R43, R142 ;  /* 0x0000008e2b8e0220 */ /* 0x000fe40000410000 */
[----:B------:R-:W-:Y:S02]  /*1110*/  @P0 FMUL.FTZ R138, R39, R138 ;  /* 0x0000008a278a0220 */ /* 0x000fe40000410000 */
[----:B------:R-:W-:Y:S01]  /*1120*/  @P0 FADD.FTZ R43, -R98, R47 ;  /* 0x0000002f622b0221 */ /* 0x000fe20000010100 */
[----:B------:R-:W4:Y:S01]  /*1130*/  @P0 MUFU.RCP R38, R78 ;  /* 0x0000004e00260308 */ /* 0x000f220000001000 */
[----:B------:R-:W-:Y:S02]  /*1140*/  @!P0 FADD.FTZ R39, R42, -R143 ;  /* 0x8000008f2a278221 */ /* 0x000fe40000010000 */
[----:B0-----:R-:W-:Y:S02]  /*1150*/  @P0 FMUL.FTZ R135, R40, R135 ;  /* 0x0000008728870220 */ /* 0x001fe40000410000 */
[----:B------:R-:W-:-:S02]  /*1160*/  @!P0 FMUL.FTZ R135, R114, R41 ;  /* 0x0000002972878220 */ /* 0x000fc40000410000 */
[----:B------:R-:W-:Y:S02]  /*1170*/  @P0 FADD.FTZ R42, -R123, R46 ;  /* 0x0000002e7b2a0221 */ /* 0x000fe40000010100 */
[----:B------:R-:W-:Y:S02]  /*1180*/  @!P0 FADD.FTZ R41, R46, -R143 ;  /* 0x8000008f2e298221 */ /* 0x000fe40000010000 */
[----:B-1----:R-:W-:Y:S02]  /*1190*/  @P0 FMUL.FTZ R46, R43, R36 ;  /* 0x000000242b2e0220 */ /* 0x002fe40000410000 */
[----:B------:R-:W-:Y:S02]  /*11a0*/  @!P0 FADD.FTZ R47, R47, -R143 ;  /* 0x8000008f2f2f8221 */ /* 0x000fe40000010000 */
[----:B-----5:R-:W-:Y:S02]  /*11b0*/  @P0 FADD.FTZ R36, -R121, R48 ;  /* 0x0000003079240221 */ /* 0x020fe40000010100 */
[----:B------:R-:W-:-:S02]  /*11c0*/  @!P0 FMUL.FTZ R138, R114, R39 ;  /* 0x00000027728a8220 */ /* 0x000fc40000410000 */
[----:B------:R-:W0:Y:S01]  /*11d0*/  @P0 MUFU.RCP R39, R97 ;  /* 0x0000006100270308 */ /* 0x000e220000001000 */
[----:B------:R-:W-:Y:S02]  /*11e0*/  @!P0 FMUL.FTZ R46, R114, R47 ;  /* 0x0000002f722e8220 */ /* 0x000fe40000410000 */
[----:B--2---:R-:W-:Y:S02]  /*11f0*/  @P0 FMUL.FTZ R47, R36, R37 ;  /* 0x00000025242f0220 */ /* 0x004fe40000410000 */
[----:B------:R-:W-:Y:S02]  /*1200*/  @!P0 FADD.FTZ R37, R48, -R143 ;  /* 0x8000008f30258221 */ /* 0x000fe40000010000 */
[----:B---3--:R-:W-:Y:S02]  /*1210*/  @P0 FMUL.FTZ R137, R42, R137 ;  /* 0x000000892a890220 */ /* 0x008fe40000410000 */
[----:B------:R-:W-:Y:S02]  /*1220*/  @!P0 FMUL.FTZ R137, R114, R41 ;  /* 0x0000002972898220 */ /* 0x000fe40000410000 */
[----:B------:R-:W-:-:S02]  /*1230*/  @P0 FADD.FTZ R41, -R96, R49 ;  /* 0x0000003160290221 */ /* 0x000fc40000010100 */
[----:B------:R-:W-:Y:S02]  /*1240*/  @!P0 FMUL.FTZ R47, R114, R37 ;  /* 0x00000025722f8220 */ /* 0x000fe40000410000 */
[----:B------:R-:W-:Y:S01]  /*1250*/  @!P0 FADD.FTZ R37, R49, -R143 ;  /* 0x8000008f31258221 */ /* 0x000fe20000010000 */
[----:B------:R-:W1:Y:S01]  /*1260*/  @P0 MUFU.RCP R40, R77 ;  /* 0x0000004d00280308 */ /* 0x000e620000001000 */
[----:B----4-:R-:W-:Y:S02]  /*1270*/  @P0 FMUL.FTZ R48, R41, R38 ;  /* 0x0000002629300220 */ /* 0x010fe40000410000 */
[----:B------:R-:W-:Y:S02]  /*1280*/  @P0 FADD.FTZ R36, -R119, R50 ;  /* 0x0000003277240221 */ /* 0x000fe40000010100 */
[----:B------:R-:W-:Y:S02]  /*1290*/  @!P0 FMUL.FTZ R48, R114, R37 ;  /* 0x0000002572308220 */ /* 0x000fe40000410000 */
[----:B------:R-:W-:Y:S01]  /*12a0*/  @!P0 FADD.FTZ R37, R50, -R143 ;  /* 0x8000008f32258221 */ /* 0x000fe20000010000 */
[----:B------:R-:W2:Y:S01]  /*12b0*/  @P0 MUFU.RCP R141, R95 ;  /* 0x0000005f008d0308 */ /* 0x000ea20000001000 */
[----:B0-----:R-:W-:-:S02]  /*12c0*/  @P0 FMUL.FTZ R49, R36, R39 ;  /* 0x0000002724310220 */ /* 0x001fc40000410000 */
[----:B------:R-:W-:Y:S02]  /*12d0*/  @!P0 FMUL.FTZ R49, R114, R37 ;  /* 0x0000002572318220 */ /* 0x000fe40000410000 */
[----:B------:R-:W-:Y:S02]  /*12e0*/  @P0 FADD.FTZ R37, -R92, R53 ;  /* 0x000000355c250221 */ /* 0x000fe40000010100 */
[----:B------:R-:W-:Y:S01]  /*12f0*/  @!P0 FADD.FTZ R45, R45, -R143 ;  /* 0x8000008f2d2d8221 */ /* 0x000fe20000010000 */
[----:B------:R-:W0:Y:S01]  /*1300*/  @P0 MUFU.RCP R139, R93 ;  /* 0x0000005d008b0308 */ /* 0x000e220000001000 */
[----:B------:R-:W-:Y:S02]  /*1310*/  @P0 FMUL.FTZ R146, R37, R146 ;  /* 0x0000009225920220 */ /* 0x000fe40000410000 */
[----:B------:R-:W-:Y:S02]  /*1320*/  @P0 FADD.FTZ R39, -R94, R51 ;  /* 0x000000335e270221 */ /* 0x000fe40000010100 */
[----:B------:R-:W-:-:S02]  /*1330*/  @P0 FADD.FTZ R37, -R90, R55 ;  /* 0x000000375a250221 */ /* 0x000fc40000010100 */
[----:B------:R-:W-:Y:S02]  /*1340*/  @!P0 FMUL.FTZ R142, R114, R45 ;  /* 0x0000002d728e8220 */ /* 0x000fe40000410000 */
[----:B------:R-:W-:Y:S02]  /*1350*/  @P0 FADD.FTZ R45, -R111, R58 ;  /* 0x0000003a6f2d0221 */ /* 0x000fe40000010100 */
[----:B------:R-:W-:Y:S02]  /*1360*/  @!P0 FADD.FTZ R145, R58, -R143 ;  /* 0x8000008f3a918221 */ /* 0x000fe40000010000 */
[----:B-1----:R-:W-:Y:S02]  /*1370*/  @P0 FMUL.FTZ R50, R39, R40 ;  /* 0x0000002827320220 */ /* 0x002fe40000410000 */
[----:B------:R-:W-:Y:S02]  /*1380*/  @P0 FADD.FTZ R36, -R117, R52 ;  /* 0x0000003475240221 */ /* 0x000fe40000010100 */
        /* <DEDUP_REMOVED lines=10> */
[----:B------:R-:W-:Y:S02]  /*1430*/  @P0 FMUL.FTZ R160, R45, R160 ;  /* 0x000000a02da00220 */ /* 0x000fe40000410000 */
[----:B------:R-:W-:Y:S02]  /*1440*/  @P0 FADD.FTZ R59, -R86, R59 ;  /* 0x0000003b563b0221 */ /* 0x000fe40000010100 */
[----:B------:R-:W-:Y:S01]  /*1450*/  @!P0 FMUL.FTZ R160, R114, R145 ;  /* 0x0000009172a08220 */ /* 0x000fe20000410000 */
[----:B------:R-:W-:Y:S01]  /*1460*/  SHF.R.U64 R145, R164, 0x10, R165 ;  /* 0x00000010a4917819 */ /* 0x000fe200000012a5 */
[----:B--2---:R-:W-:Y:S01]  /*1470*/  @P0 FMUL.FTZ R141, R36, R141 ;  /* 0x0000008d248d0220 */ /* 0x004fe20000410000 */
[----:B------:R-:W1:Y:S01]  /*1480*/  @P0 MUFU.RCP R38, R91 ;  /* 0x0000005b00260308 */ /* 0x000e620000001000 */
[----:B------:R-:W-:Y:S01]  /*1490*/  @P0 FADD.FTZ R36, -R115, R54 ;  /* 0x0000003673240221 */ /* 0x000fe20000010100 */
[----:B------:R-:W-:Y:S01]  /*14a0*/  MOV R40, R155 ;  /* 0x0000009b00287202 */ /* 0x000fe20000000f00 */
[----:B------:R-:W-:Y:S01]  /*14b0*/  @P0 FMUL.FTZ R158, R59, R158 ;  /* 0x0000009e3b9e0220 */ /* 0x000fe20000410000 */
[----:B------:R-:W-:Y:S01]  /*14c0*/  MOV R59, R165 ;  /* 0x000000a5003b7202 */ /* 0x000fe20000000f00 */
[----:B------:R-:W-:Y:S01]  /*14d0*/  @!P0 FMUL.FTZ R141, R114, R37 ;  /* 0x00000025728d8220 */ /* 0x000fe20000410000 */
[----:B------:R-:W-:Y:S01]  /*14e0*/  SHF.R.U32.HI R42, RZ, 0x10, R155 ;  /* 0x00000010ff2a7819 */ /* 0x000fe2000001169b */
[----:B------:R-:W-:Y:S01]  /*14f0*/  @!P0 FMUL.FTZ R144, R114, R55 ;  /* 0x0000003772908220 */ /* 0x000fe20000410000 */
[----:B------:R-:W-:Y:S01]  /*1500*/  MOV R37, R153 ;  /* 0x0000009900257202 */ /* 0x000fe20000000f00 */
[----:B0-----:R-:W-:Y:S01]  /*1510*/  @P0 FMUL.FTZ R139, R36, R139 ;  /* 0x0000008b248b0220 */ /* 0x001fe20000410000 */
[----:B------:R-:W-:Y:S01]  /*1520*/  PRMT R145, RZ, 0x5410, R145 ;  /* 0x00005410ff917816 */ /* 0x000fe20000000091 */
[----:B------:R-:W-:Y:S01]  /*1530*/  @P0 FMUL.FTZ R162, R43, R162 ;  /* 0x000000a22ba20220 */ /* 0x000fe20000410000 */
[----:B------:R-:W-:Y:S01]  /*1540*/  MOV R55, R156 ;  /* 0x0000009c00377202 */ /* 0x000fe20000000f00 */
[----:B------:R-:W-:Y:S01]  /*1550*/  @!P0 FMUL.FTZ R139, R114, R39 ;  /* 0x00000027728b8220 */ /* 0x000fe20000410000 */
[----:B------:R-:W-:Y:S01]  /*1560*/  SHF.R.U64 R44, R156, 0x10, R157 ;  /* 0x000000109c2c7819 */ /* 0x000fe2000000129d */
[----:B------:R-:W-:Y:S01]  /*1570*/  @!P0 FMUL.FTZ R162, R114, R57 ;  /* 0x0000003972a28220 */ /* 0x000fe20000410000 */
[----:B------:R-:W-:Y:S01]  /*1580*/  MOV R156, R154 ;  /* 0x0000009a009c7202 */ /* 0x000fe20000000f00 */
[----:B------:R-:W-:Y:S01]  /*1590*/  FFMA.FTZ R85, R161, R124, R85 ;  /* 0x0000007ca1557223 */ /* 0x000fe20000010055 */
[----:B------:R-:W-:-:S02]  /*15a0*/  MOV R39, R150 ;  /* 0x0000009600277202 */ /* 0x000fc40000000f00 */
[----:B------:R-:W-:Y:S02]  /*15b0*/  SHF.R.U64 R57, R150, 0x10, R151 ;  /* 0x0000001096397819 */ /* 0x000fe40000001297 */
[----:B------:R-:W-:Y:S01]  /*15c0*/  PRMT R154, RZ, 0x5410, R40 ;  /* 0x00005410ff9a7816 */ /* 0x000fe20000000028 */
[----:B------:R-:W-:Y:S01]  /*15d0*/  FMUL.FTZ R161, R84, R145 ;  /* 0x0000009154a17220 */ /* 0x000fe20000410000 */
[----:B------:R-:W-:Y:S02]  /*15e0*/  PRMT R59, RZ, 0x5410, R59 ;  /* 0x00005410ff3b7816 */ /* 0x000fe4000000003b */
[----:B------:R-:W-:Y:S01]  /*15f0*/  PRMT R40, RZ, 0x5410, R42 ;  /* 0x00005410ff287816 */ /* 0x000fe2000000002a */
[----:B------:R-:W-:Y:S01]  /*1600*/  FADD.FTZ R42, RZ, R163 ;  /* 0x000000a3ff2a7221 */ /* 0x000fe20000010000 */
[----:B------:R-:W-:Y:S01]  /*1610*/  PRMT R150, RZ, 0x5410, R37 ;  /* 0x00005410ff967816 */ /* 0x000fe20000000025 */
[----:B------:R-:W-:Y:S01]  /*1620*/  FFMA.FTZ R37, R163, R124, RZ ;  /* 0x0000007ca3257223 */ /* 0x000fe200000100ff */
[----:B------:R-:W-:-:S02]  /*1630*/  MOV R43, R157 ;  /* 0x0000009d002b7202 */ /* 0x000fc40000000f00 */
[----:B------:R-:W-:Y:S01]  /*1640*/  SHF.R.U32.HI R45, RZ, 0x10, R157 ;  /* 0x00000010ff2d7819 */ /* 0x000fe2000001169d */
[----:B------:R-:W-:Y:S01]  /*1650*/  @!P0 FMUL.FTZ R50, R114, R51 ;  /* 0x0000003372328220 */ /* 0x000fe20000410000 */
[----:B------:R-:W-:Y:S01]  /*1660*/  PRMT R157, RZ, 0x5410, R159 ;  /* 0x00005410ff9d7816 */ /* 0x000fe2000000009f */
[----:B------:R-:W-:Y:S02]  /*1670*/  @P0 FADD.FTZ R51, -R113, R56 ;  /* 0x0000003871330221 */ /* 0x000fe40000010100 */
[----:B------:R-:W-:Y:S02]  /*1680*/  FMUL.FTZ R159, R109, R59 ;  /* 0x0000003b6d9f7220 */ /* 0x000fe40000410000 */
[----:B------:R-:W-:Y:S02]  /*1690*/  FADD.FTZ R42, R42, R161 ;  /* 0x000000a12a2a7221 */ /* 0x000fe40000010000 */
[----:B------:R-:W-:Y:S01]  /*16a0*/  FFMA.FTZ R37, R161, R128, R37 ;  /* 0x00000080a1257223 */ /* 0x000fe20000010025 */
[----:B------:R-:W-:Y:S01]  /*16b0*/  PRMT R155, RZ, 0x5410, R55 ;  /* 0x00005410ff9b7816 */ /* 0x000fe20000000037 */
[----:B------:R-:W-:-:S02]  /*16c0*/  FADD.FTZ R66, R157, R66 ;  /* 0x000000429d427221 */ /* 0x000fc40000010000 */
[----:B------:R-:W-:Y:S02]  /*16d0*/  FFMA.FTZ R67, R157, R132, R67 ;  /* 0x000000849d437223 */ /* 0x000fe40000010043 */
[----:B-1----:R-:W-:Y:S01]  /*16e0*/  @P0 FMUL.FTZ R51, R51, R38 ;  /* 0x0000002633330220 */ /* 0x002fe20000410000 */
[----:B------:R-:W-:Y:S01]  /*16f0*/  SHF.R.U32.HI R38, RZ, 0x10, R153 ;  /* 0x00000010ff267819 */ /* 0x000fe20000011699 */
[----:B------:R-:W-:Y:S01]  /*1700*/  @!P0 FMUL.FTZ R158, R114, R143 ;  /* 0x0000008f729e8220 */ /* 0x000fe20000410000 */
[----:B------:R-:W-:Y:S01]  /*1710*/  SHF.R.U64 R143, R152, 0x10, R153 ;  /* 0x00000010988f7819 */ /* 0x000fe20000001299 */
        /* <DEDUP_REMOVED lines=8> */
[----:B------:R-:W-:Y:S01]  /*17a0*/  SHF.R.U32.HI R36, RZ, 0x10, R151 ;  /* 0x00000010ff247819 */ /* 0x000fe20000011697 */
[----:B------:R-:W-:Y:S02]  /*17b0*/  FADD.FTZ R42, R42, R157 ;  /* 0x0000009d2a2a7221 */ /* 0x000fe40000010000 */
[----:B------:R-:W-:Y:S01]  /*17c0*/  FFMA.FTZ R37, R157, R132, R37 ;  /* 0x000000849d257223 */ /* 0x000fe20000010025 */
[----:B------:R-:W-:Y:S01]  /*17d0*/  PRMT R151, RZ, 0x5410, R43 ;  /* 0x00005410ff977816 */ /* 0x000fe2000000002b */
[C---:B------:R-:W-:Y:S02]  /*17e0*/  FADD.FTZ R62, R153.reuse, R62 ;  /* 0x0000003e993e7221 */ /* 0x040fe40000010000 */
[----:B------:R-:W-:Y:S01]  /*17f0*/  FFMA.FTZ R63, R153, R136, R63 ;  /* 0x00000088993f7223 */ /* 0x000fe2000001003f */
[----:B------:R-:W-:Y:S01]  /*1800*/  SHF.R.U64 R54, R148, 0x10, R149 ;  /* 0x0000001094367819 */ /* 0x000fe20000001295 */
[----:B------:R-:W-:Y:S01]  /*1810*/  @!P0 FMUL.FTZ R146, R114, R53 ;  /* 0x0000003572928220 */ /* 0x000fe20000410000 */
        /* <DEDUP_REMOVED lines=26> */
[----:B------:R-:W-:-:S02]  /*19c0*/  FFMA.FTZ R33, R147, R142, R33 ;  /* 0x0000008e93217223 */ /* 0x000fc40000010021 */
[C---:B------:R-:W-:Y:S02]  /*19d0*/  FADD.FTZ R15, R40.reuse, R15 ;  /* 0x0000000f280f7221 */ /* 0x040fe40000010000 */
[----:B------:R-:W-:Y:S02]  /*19e0*/  FFMA.FTZ R31, R40, R46, R31 ;  /* 0x0000002e281f7223 */ /* 0x000fe4000001001f */
[----:B------:R-:W-:Y:S02]  /*19f0*/  FMUL.FTZ R145, R79, R40 ;  /* 0x000000284f917220 */ /* 0x000fe40000410000 */
[----:B------:R-:W-:Y:S02]  /*1a00*/  FMUL.FTZ R147, R80, R147 ;  /* 0x0000009350937220 */ /* 0x000fe40000410000 */
[----:B------:R-:W-:Y:S02]  /*1a10*/  FADD.FTZ R40, R39, R156 ;  /* 0x0000009c27287221 */ /* 0x000fe40000010000 */
[----:B------:R-:W-:Y:S01]  /*1a20*/  FFMA.FTZ R37, R156, R135, R37 ;  /* 0x000000879c257223 */ /* 0x000fe20000010025 */
[----:B------:R-:W-:Y:S01]  /*1a30*/  PRMT R38, RZ, 0x5410, R38 ;  /* 0x00005410ff267816 */ /* 0x000fe20000000026 */
[----:B------:R-:W-:Y:S01]  /*1a40*/  @!P0 FMUL.FTZ R51, R114, R41 ;  /* 0x0000002972338220 */ /* 0x000fe20000410000 */
[----:B------:R-:W-:Y:S01]  /*1a50*/  MOV R41, R152 ;  /* 0x0000009800297202 */ /* 0x000fe20000000f00 */
        /* <DEDUP_REMOVED lines=86> */
.L_x_2701:
        /* <DEDUP_REMOVED lines=18> */
.L_x_2702:
[----:B------:R-:W-:Y:S01]  /*20e0*/  @!P0 LOP3.LUT R37, R38, 0x3, RZ, 0xc0, !PT ;  /* 0x0000000326258812 */ /* 0x000fe200078ec0ff */
[----:B01----:R-:W-:Y:S01]  /*20f0*/  FADD.FTZ R44, R43, R44 ;  /* 0x0000002c2b2c7221 */ /* 0x003fe20000010000 */
[----:B------:R-:W-:Y:S01]  /*2100*/  WARPSYNC 0xffffffff ;  /* 0xffffffff00007948 */ /* 0x000fe20003800000 */
[----:B--2---:R-:W-:Y:S01]  /*2110*/  FADD.FTZ R45, R36, R45 ;  /* 0x0000002d242d7221 */ /* 0x004fe20000010000 */
[----:B------:R-:W-:Y:S02]  /*2120*/  @!P0 IADD3 R165, R164, R37, RZ ;  /* 0x00000025a4a58210 */ /* 0x000fe40007ffe0ff */
[----:B------:R-:W-:-:S03]  /*2130*/  IADD3 R87, R87, c[0x0][0x160], RZ ;  /* 0x0000580057577a10 */ /* 0x000fc60007ffe0ff */
[----:B------:R-:W-:Y:S04]  /*2140*/  @!P0 STS.64 [R165.X8+0x3000], R44 ;  /* 0x0030002ca5008388 */ /* 0x000fe80000008a00 */
[----:B------:R-:W-:Y:S06]  /*2150*/  BAR.SYNC.DEFER_BLOCKING 0x0 ;  /* 0x0000000000007b1d */ /* 0x000fec0000010000 */
[----:B------:R-:W0:Y:S02]  /*2160*/  LDS.128 R36, [R164.X8+0x3000] ;  /* 0x00300000a4247984 */ /* 0x000e240000008c00 */
[----:B0-----:R-:W-:-:S02]  /*2170*/  FADD.FTZ R41, RZ, R36 ;  /* 0x00000024ff297221 */ /* 0x001fc40000010000 */
[----:B------:R-:W-:Y:S02]  /*2180*/  FADD.FTZ R36, RZ, R37 ;  /* 0x00000025ff247221 */ /* 0x000fe40000010000 */
[----:B------:R-:W-:Y:S02]  /*2190*/  FADD.FTZ R38, R38, R41 ;  /* 0x0000002926267221 */ /* 0x000fe40000010000 */
[----:B------:R-:W0:Y:S01]  /*21a0*/  LDS.128 R40, [R164.X8+0x3010] ;  /* 0x00301000a4287984 */ /* 0x000e220000008c00 */
[----:B------:R-:W-:Y:S02]  /*21b0*/  FADD.FTZ R36, R39, R36 ;  /* 0x0000002427247221 */ /* 0x000fe40000010000 */
[----:B0-----:R-:W-:Y:S02]  /*21c0*/  FADD.FTZ R37, R38, R40 ;  /* 0x0000002826257221 */ /* 0x001fe40000010000 */
[----:B------:R-:W-:Y:S02]  /*21d0*/  FADD.FTZ R36, R36, R41 ;  /* 0x0000002924247221 */ /* 0x000fe40000010000 */
[----:B------:R-:W-:-:S02]  /*21e0*/  FADD.FTZ R37, R42, R37 ;  /* 0x000000252a257221 */ /* 0x000fc40000010000 */
[----:B------:R-:W-:Y:S02]  /*21f0*/  FADD.FTZ R36, R43, R36 ;  /* 0x000000242b247221 */ /* 0x000fe40000010000 */
[----:B------:R-:W-:Y:S02]  /*2200*/  FMUL.FTZ R37, R37, 0.00032552084303461015224 ;  /* 0x39aaaaab25257820 */ /* 0x000fe40000410000 */
[----:B------:R-:W-:-:S04]  /*2210*/  FMUL.FTZ R36, R36, 0.00032552084303461015224 ;  /* 0x39aaaaab24247820 */ /* 0x000fc80000410000 */
        /* <DEDUP_REMOVED lines=26> */
[----:B------:R-:W-:Y:S01]  /*23c0*/  FADD.FTZ R139, R56, -R51 ;  /* 0x80000033388b7221 */ /* 0x000fe20000010000 */
[----:B------:R-:W-:Y:S01]  /*23d0*/  LEA R56, P0, R126, c[0x0][0x1d0], 0x4 ;  /* 0x000074007e387a11 */ /* 0x000fe200078020ff */
[----:B------:R-:W-:Y:S02]  /*23e0*/  FADD.FTZ R46, R145, -R46 ;  /* 0x8000002e912e7221 */ /* 0x000fe40000010000 */
[----:B------:R-:W-:Y:S01]  /*23f0*/  FADD.FTZ R163, R163, -R124 ;  /* 0x8000007ca3a37221 */ /* 0x000fe20000010000 */
[----:B------:R-:W-:Y:S01]  /*2400*/  SEL R124, RZ, 0x1, P1 ;  /* 0x00000001ff7c7807 */ /* 0x000fe20000800000 */
[----:B------:R-:W-:-:S02]  /*2410*/  FADD.FTZ R159, R159, -R130 ;  /* 0x800000829f9f7221 */ /* 0x000fc40000010000 */
        /* <DEDUP_REMOVED lines=8> */
[----:B------:R-:W-:-:S02]  /*24a0*/  FADD.FTZ R153, R153, -R136 ;  /* 0x8000008899997221 */ /* 0x000fc40000010000 */
[----:B------:R-:W-:Y:S01]  /*24b0*/  FADD.FTZ R151, R151, -R138 ;  /* 0x8000008a97977221 */ /* 0x000fe20000010000 */
[----:B------:R-:W-:Y:S01]  /*24c0*/  LEA.HI.X R51, R120, c[0x0][0x1d4], RZ, 0x4, P0 ;  /* 0x0000750078337a11 */ /* 0x000fe200000f24ff */
[----:B------:R-:W-:Y:S02]  /*24d0*/  FADD.FTZ R43, R149, -R140 ;  /* 0x8000008c952b7221 */ /* 0x000fe40000010000 */
[----:B------:R-:W-:Y:S02]  /*24e0*/  FADD.FTZ R45, R147, -R142 ;  /* 0x8000008e932d7221 */ /* 0x000fe40000010000 */
[----:B------:R-:W-:Y:S01]  /*24f0*/  FADD.FTZ R165, R54, -R39 ;  /* 0x8000002736a57221 */ /* 0x000fe20000010000 */
[----:B------:R-:W-:Y:S01]  /*2500*/  LEA R54, P0, R118, c[0x0][0x1d0], 0x4 ;  /* 0x0000740076367a11 */ /* 0x000fe200078020ff */
[----:B------:R-:W-:Y:S02]  /*2510*/  FADD.FTZ R149, R156, -R135 ;  /* 0x800000879c957221 */ /* 0x000fe40000010000 */
[----:B------:R-:W-:-:S02]  /*2520*/  FADD.FTZ R147, R154, -R137 ;  /* 0x800000899a937221 */ /* 0x000fc40000010000 */
[C---:B------:R-:W-:Y:S02]  /*2530*/  FMUL.FTZ R39, R114.reuse, R157 ;  /* 0x0000009d72277220 */ /* 0x040fe40000410000 */
[C---:B------:R-:W-:Y:S02]  /*2540*/  FMUL.FTZ R38, R114.reuse, R159 ;  /* 0x0000009f72267220 */ /* 0x040fe40000410000 */
[C---:B------:R-:W-:Y:S02]  /*2550*/  FMUL.FTZ R37, R114.reuse, R37 ;  /* 0x0000002572257220 */ /* 0x040fe40000410000 */
[----:B------:R-:W-:Y:S02]  /*2560*/  FMUL.FTZ R36, R114, R163 ;  /* 0x000000a372247220 */ /* 0x000fe40000410000 */
[----:B------:R-:W-:Y:S02]  /*2570*/  FADD.FTZ R135, R152, -R47 ;  /* 0x8000002f98877221 */ /* 0x000fe40000010000 */
[----:B------:R-:W-:Y:S01]  /*2580*/  FADD.FTZ R137, R150, -R49 ;  /* 0x8000003196897221 */ /* 0x000fe20000010000 */
[----:B------:R-:W-:Y:S01]  /*2590*/  LEA.HI.X R49, R122, c[0x0][0x1d4], RZ, 0x4, P2 ;  /* 0x000075007a317a11 */ /* 0x000fe200010f24ff */
[----:B------:R-:W-:Y:S01]  /*25a0*/  FADD.FTZ R157, R52, -R41 ;  /* 0x80000029349d7221 */ /* 0x000fe20000010000 */
[----:B------:R0:W-:Y:S01]  /*25b0*/  STG.E.128 [R56.64], R36 ;  /* 0x0000002438007986 */ /* 0x0001e2000c101d04 */
[----:B------:R-:W-:Y:S01]  /*25c0*/  FMUL.FTZ R43, R114, R43 ;  /* 0x0000002b722b7220 */ /* 0x000fe20000410000 */
[----:B------:R-:W-:Y:S01]  /*25d0*/  LEA R52, P2, R116, c[0x0][0x1d0], 0x4 ;  /* 0x0000740074347a11 */ /* 0x000fe200078420ff */
[----:B------:R-:W-:-:S02]  /*25e0*/  FMUL.FTZ R42, R114, R151 ;  /* 0x00000097722a7220 */ /* 0x000fc40000410000 */
[C---:B------:R-:W-:Y:S02]  /*25f0*/  FMUL.FTZ R41, R114.reuse, R153 ;  /* 0x0000009972297220 */ /* 0x040fe40000410000 */
[C---:B------:R-:W-:Y:S02]  /*2600*/  FMUL.FTZ R40, R114.reuse, R155 ;  /* 0x0000009b72287220 */ /* 0x040fe40000410000 */
[C---:B------:R-:W-:Y:S02]  /*2610*/  FMUL.FTZ R47, R114.reuse, R46 ;  /* 0x0000002e722f7220 */ /* 0x040fe40000410000 */
[C---:B------:R-:W-:Y:S01]  /*2620*/  FMUL.FTZ R46, R114.reuse, R147 ;  /* 0x00000093722e7220 */ /* 0x040fe20000410000 */
[----:B------:R1:W-:Y:S01]  /*2630*/  STG.E.128 [R48.64], R40 ;  /* 0x0000002830007986 */ /* 0x0003e2000c101d04 */
[C---:B------:R-:W-:Y:S02]  /*2640*/  FMUL.FTZ R45, R114.reuse, R45 ;  /* 0x0000002d722d7220 */ /* 0x040fe40000410000 */
[----:B------:R-:W-:-:S02]  /*2650*/  FMUL.FTZ R44, R114, R149 ;  /* 0x00000095722c7220 */ /* 0x000fc40000410000 */
[----:B------:R-:W-:Y:S01]  /*2660*/  FADD.FTZ R141, R148, -R141 ;  /* 0x8000008d948d7221 */ /* 0x000fe20000010000 */
[----:B0-----:R-:W-:Y:S01]  /*2670*/  LEA R56, P3, R112, c[0x0][0x1d0], 0x4 ;  /* 0x0000740070387a11 */ /* 0x001fe200078620ff */
[----:B------:R-:W-:Y:S01]  /*2680*/  FADD.FTZ R144, R55, -R144 ;  /* 0x8000009037907221 */ /* 0x000fe20000010000 */
[----:B------:R-:W-:Y:S01]  /*2690*/  LEA.HI.X R55, R118, c[0x0][0x1d4], RZ, 0x4, P0 ;  /* 0x0000750076377a11 */ /* 0x000fe200000f24ff */
[----:B------:R-:W-:Y:S01]  /*26a0*/  FADD.FTZ R160, R53, -R160 ;  /* 0x800000a035a07221 */ /* 0x000fe20000010000 */
[----:B------:R0:W-:Y:S01]  /*26b0*/  STG.E.128 [R50.64], R44 ;  /* 0x0000002c32007986 */ /* 0x0001e2000c101d04 */
[----:B------:R-:W-:Y:S01]  /*26c0*/  FMUL.FTZ R39, R114, R145 ;  /* 0x0000009172277220 */ /* 0x000fe20000410000 */
[----:B------:R-:W-:Y:S01]  /*26d0*/  LEA.HI.X R53, R116, c[0x0][0x1d4], RZ, 0x4, P2 ;  /* 0x0000750074357a11 */ /* 0x000fe200010f24ff */
[----:B------:R-:W-:Y:S01]  /*26e0*/  FMUL.FTZ R38, R114, R137 ;  /* 0x0000008972267220 */ /* 0x000fe20000410000 */
[----:B------:R-:W-:Y:S01]  /*26f0*/  LEA.HI.X R57, R112, c[0x0][0x1d4], RZ, 0x4, P3 ;  /* 0x0000750070397a11 */ /* 0x000fe200018f24ff */
[C---:B------:R-:W-:Y:S01]  /*2700*/  FMUL.FTZ R37, R114.reuse, R143 ;  /* 0x0000008f72257220 */ /* 0x040fe20000410000 */
[----:B------:R-:W-:Y:S01]  /*2710*/  ISETP.GE.AND P0, PT, R87, c[0x0][0x164], PT ;  /* 0x0000590057007a0c */ /* 0x000fe20003f06270 */
[----:B------:R-:W-:-:S02]  /*2720*/  FMUL.FTZ R36, R114, R135 ;  /* 0x0000008772247220 */ /* 0x000fc40000410000 */
[C---:B-1----:R-:W-:Y:S02]  /*2730*/  FMUL.FTZ R43, R114.reuse, R144 ;  /* 0x00000090722b7220 */ /* 0x042fe40000410000 */
[C---:B------:R-:W-:Y:S01]  /*2740*/  FMUL.FTZ R42, R114.reuse, R161 ;  /* 0x000000a1722a7220 */ /* 0x040fe20000410000 */
[----:B------:R1:W-:Y:S01]  /*2750*/  STG.E.128 [R54.64], R36 ;  /* 0x0000002436007986 */ /* 0x0003e2000c101d04 */
[C---:B------:R-:W-:Y:S02]  /*2760*/  FMUL.FTZ R41, R114.reuse, R59 ;  /* 0x0000003b72297220 */ /* 0x040fe40000410000 */
[C---:B------:R-:W-:Y:S02]  /*2770*/  FMUL.FTZ R40, R114.reuse, R141 ;  /* 0x0000008d72287220 */ /* 0x040fe40000410000 */
[C---:B0-----:R-:W-:Y:S02]  /*2780*/  FMUL.FTZ R47, R114.reuse, R157 ;  /* 0x0000009d722f7220 */ /* 0x041fe40000410000 */
[C---:B------:R-:W-:Y:S01]  /*2790*/  FMUL.FTZ R46, R114.reuse, R160 ;  /* 0x000000a0722e7220 */ /* 0x040fe20000410000 */
[----:B------:R1:W-:Y:S01]  /*27a0*/  STG.E.128 [R52.64], R40 ;  /* 0x0000002834007986 */ /* 0x0003e2000c101d04 */
[----:B------:R-:W-:-:S02]  /*27b0*/  FMUL.FTZ R45, R114, R165 ;  /* 0x000000a5722d7220 */ /* 0x000fc40000410000 */
[----:B------:R-:W-:-:S05]  /*27c0*/  FMUL.FTZ R44, R114, R139 ;  /* 0x0000008b722c7220 */ /* 0x000fca0000410000 */
[----:B------:R1:W-:Y:S02]  /*27d0*/  STG.E.128 [R56.64], R44 ;  /* 0x0000002c38007986 */ /* 0x0003e4000c101d04 */
[----:B-1----:R-:W-:Y:S01]  /*27e0*/  @P0 CALL.REL.NOINC `(.L_x_2699) ;  /* 0x0000001000000944 */ /* 0x002fe20003c00000 */
[----:B------:R-:W-:Y:S05]  /*27f0*/  BRA `(.L_x_2700) ;  /* 0xffffe15000007947 */ /* 0x000fea000383ffff */
.L_x_2699:
        /* <DEDUP_REMOVED lines=34> */
.L_x_2696:
        /* <DEDUP_REMOVED lines=16> */
[----:B------:R-:W-:Y:S02]  /*2b20*/  STG.E.128 [R56.64], R40 ;  /* 0x0000002838007986 */ /* 0x000fe4000c101d04 */
        /* <DEDUP_REMOVED lines=14> */
[----:B------:R-:W-:Y:S02]  /*2c10*/  IMAD.WIDE.U32 R38, R0, R65, c[0x0][0x1c8] ;  /* 0x0000720000267625 */ /* 0x000fe400078e0041 */
[----:B------:R-:W-:Y:S04]  /*2c20*/  STG.E.128 [R36.64], R4 ;  /* 0x0000000424007986 */ /* 0x000fe8000c101d04 */
[----:B------:R-:W-:Y:S01]  /*2c30*/  STG.E.128 [R38.64], R16 ;  /* 0x0000001026007986 */ /* 0x000fe2000c101d04 */
[----:B------:R-:W-:Y:S05]  /*2c40*/  EXIT ;  /* 0x000000000000794d */ /* 0x000fea0003800000 */
.L_x_2697:
[----:B------:R-:W-:Y:S01]  /*2c50*/  HFMA2.MMA R41, -RZ, RZ, 0, 9.5367431640625e-07 ;  /* 0x00000010ff297435 */ /* 0x000fe200000001ff */
[----:B------:R-:W-:-:S02]  /*2c60*/  MOV R42, R44 ;  /* 0x0000002c002a7202 */ /* 0x000fc40000000f00 */
[----:B------:R-:W-:Y:S02]  /*2c70*/  MOV R40, 0x1f ;  /* 0x0000001f00287802 */ /* 0x000fe40000000f00 */
[----:B------:R-:W-:Y:S02]  /*2c80*/  MOV R39, 0xffffffff ;  /* 0xffffffff00277802 */ /* 0x000fe40000000f00 */
[----:B------:R-:W-:Y:S02]  /*2c90*/  MOV R36, 0x2cb0 ;  /* 0x00002cb000247802 */ /* 0x000fe40000000f00 */
[----:B------:R-:W-:Y:S05]  /*2ca0*/  CALL.REL.NOINC `($__internal_201_$__cuda_sm70_shflsync_down_p) ;  /* 0x0000046000007944 */ /* 0x000fea0003c00000 */
[----:B-1----:R-:W-:Y:S01]  /*2cb0*/  MOV R43, R40 ;  /* 0x00000028002b7202 */ /* 0x002fe20000000f00 */
[----:B0-----:R-:W-:Y:S05]  /*2cc0*/  BRA `(.L_x_2701) ;  /* 0xfffff2f000007947 */ /* 0x001fea000383ffff */
.L_x_2698:
[----:B------:R-:W-:Y:S01]  /*2cd0*/  HFMA2.MMA R41, -RZ, RZ, 0, 9.5367431640625e-07 ;  /* 0x00000010ff297435 */ /* 0x000fe200000001ff */
[----:B------:R-:W-:Y:S02]  /*2ce0*/  MOV R42, R45 ;  /* 0x0000002d002a7202 */ /* 0x000fe40000000f00 */
[----:B------:R-:W-:Y:S02]  /*2cf0*/  MOV R40, 0x1f ;  /* 0x0000001f00287802 */ /* 0x000fe40000000f00 */
[----:B------:R-:W-:-:S02]  /*2d00*/  MOV R39, 0xffffffff ;  /* 0xffffffff00277802 */ /* 0x000fc40000000f00 */
[----:B------:R-:W-:Y:S02]  /*2d10*/  MOV R36, 0x2d30 ;  /* 0x00002d3000247802 */ /* 0x000fe40000000f00 */
[----:B01----:R-:W-:Y:S05]  /*2d20*/  CALL.REL.NOINC `($__internal_201_$__cuda_sm70_shflsync_down_p) ;  /* 0x000003e000007944 */ /* 0x003fea0003c00000 */
[----:B------:R-:W-:Y:S01]  /*2d30*/  FADD.FTZ R44, R44, R43 ;  /* 0x0000002b2c2c7221 */ /* 0x000fe20000010000 */
[----:B0-----:R-:W-:Y:S01]  /*2d40*/  HFMA2.MMA R41, -RZ, RZ, 0, 4.76837158203125e-07 ;  /* 0x00000008ff297435 */ /* 0x001fe200000001ff */
[----:B-1----:R-:W-:Y:S01]  /*2d50*/  FADD.FTZ R45, R45, R40 ;  /* 0x000000282d2d7221 */ /* 0x002fe20000010000 */
[----:B------:R-:W-:Y:S02]  /*2d60*/  MOV R40, 0x1f ;  /* 0x0000001f00287802 */ /* 0x000fe40000000f00 */
[----:B------:R-:W-:Y:S02]  /*2d70*/  MOV R39, 0xffffffff ;  /* 0xffffffff00277802 */ /* 0x000fe40000000f00 */
[----:B------:R-:W-:Y:S02]  /*2d80*/  MOV R42, R44 ;  /* 0x0000002c002a7202 */ /* 0x000fe40000000f00 */
[----:B------:R-:W-:Y:S02]  /*2d90*/  MOV R36, 0x2db0 ;  /* 0x00002db000247802 */ /* 0x000fe40000000f00 */
[----:B------:R-:W-:Y:S05]  /*2da0*/  CALL.REL.NOINC `($__internal_201_$__cuda_sm70_shflsync_down_p) ;  /* 0x0000036000007944 */ /* 0x000fea0003c00000 */
[----:B0-----:R-:W-:Y:S01]  /*2db0*/  HFMA2.MMA R41, -RZ, RZ, 0, 4.76837158203125e-07 ;  /* 0x00000008ff297435 */ /* 0x001fe200000001ff */
[----:B-1----:R-:W-:-:S02]  /*2dc0*/  MOV R43, R40 ;  /* 0x00000028002b7202 */ /* 0x002fc40000000f00 */
[----:B------:R-:W-:Y:S02]  /*2dd0*/  MOV R42, R45 ;  /* 0x0000002d002a7202 */ /* 0x000fe40000000f00 */
[----:B------:R-:W-:Y:S02]  /*2de0*/  MOV R40, 0x1f ;  /* 0x0000001f00287802 */ /* 0x000fe40000000f00 */
[----:B------:R-:W-:Y:S02]  /*2df0*/  MOV R39, 0xffffffff ;  /* 0xffffffff00277802 */ /* 0x000fe40000000f00 */
[----:B------:R-:W-:Y:S02]  /*2e00*/  MOV R36, 0x2e20 ;  /* 0x00002e2000247802 */ /* 0x000fe40000000f00 */
[----:B------:R-:W-:Y:S05]  /*2e10*/  CALL.REL.NOINC `($__internal_201_$__cuda_sm70_shflsync_down_p) ;  /* 0x000002f000007944 */ /* 0x000fea0003c00000 */
[----:B------:R-:W-:Y:S01]  /*2e20*/  FADD.FTZ R44, R43, R44 ;  /* 0x0000002c2b2c7221 */ /* 0x000fe20000010000 */
[----:B0-----:R-:W-:Y:S01]  /*2e30*/  HFMA2.MMA R41, -RZ, RZ, 0, 2.384185791015625e-07 ;  /* 0x00000004ff297435 */ /* 0x001fe200000001ff */
[----:B-1----:R-:W-:Y:S01]  /*2e40*/  FADD.FTZ R45, R45, R40 ;  /* 0x000000282d2d7221 */ /* 0x002fe20000010000 */
[----:B------:R-:W-:Y:S02]  /*2e50*/  MOV R40, 0x1f ;  /* 0x0000001f00287802 */ /* 0x000fe40000000f00 */
[----:B------:R-:W-:-:S02]  /*2e60*/  MOV R39, 0xffffffff ;  /* 0xffffffff00277802 */ /* 0x000fc40000000f00 */
[----:B------:R-:W-:Y:S02]  /*2e70*/  MOV R42, R44 ;  /* 0x0000002c002a7202 */ /* 0x000fe40000000f00 */
[----:B------:R-:W-:Y:S02]  /*2e80*/  MOV R36, 0x2ea0 ;  /* 0x00002ea000247802 */ /* 0x000fe40000000f00 */
[----:B------:R-:W-:Y:S05]  /*2e90*/  CALL.REL.NOINC `($__internal_201_$__cuda_sm70_shflsync_down_p) ;  /* 0x0000027000007944 */ /* 0x000fea0003c00000 */
[----:B0-----:R-:W-:Y:S01]  /*2ea0*/  HFMA2.MMA R41, -RZ, RZ, 0, 2.384185791015625e-07 ;  /* 0x00000004ff297435 */ /* 0x001fe200000001ff */
[----:B-1----:R-:W-:Y:S02]  /*2eb0*/  MOV R43, R40 ;  /* 0x00000028002b7202 */ /* 0x002fe40000000f00 */
[----:B------:R-:W-:Y:S02]  /*2ec0*/  MOV R42, R45 ;  /* 0x0000002d002a7202 */ /* 0x000fe40000000f00 */
[----:B------:R-:W-:Y:S02]  /*2ed0*/  MOV R40, 0x1f ;  /* 0x0000001f00287802 */ /* 0x000fe40000000f00 */
[----:B------:R-:W-:Y:S02]  /*2ee0*/  MOV R39, 0xffffffff ;  /* 0xffffffff00277802 */ /* 0x000fe40000000f00 */
[----:B------:R-:W-:-:S02]  /*2ef0*/  MOV R36, 0x2f10 ;  /* 0x00002f1000247802 */ /* 0x000fc40000000f00 */
[----:B------:R-:W-:Y:S05]  /*2f00*/  CALL.REL.NOINC `($__internal_201_$__cuda_sm70_shflsync_down_p) ;  /* 0x0000020000007944 */ /* 0x000fea0003c00000 */
[----:B------:R-:W-:Y:S01]  /*2f10*/  FADD.FTZ R44, R43, R44 ;  /* 0x0000002c2b2c7221 */ /* 0x000fe20000010000 */
[----:B0-----:R-:W-:Y:S01]  /*2f20*/  HFMA2.MMA R41, -RZ, RZ, 0, 1.1920928955078125e-07 ;  /* 0x00000002ff297435 */ /* 0x001fe200000001ff */
[----:B-1----:R-:W-:Y:S01]  /*2f30*/  FADD.FTZ R45, R45, R40 ;  /* 0x000000282d2d7221 */ /* 0x002fe20000010000 */
[----:B------:R-:W-:-:S02]  /*2f40*/  MOV R40, 0x1f ;  /* 0x0000001f00287802 */ /* 0x000fc40000000f00 */
[----:B------:R-:W-:Y:S02]  /*2f50*/  MOV R39, 0xffffffff ;  /* 0xffffffff00277802 */ /* 0x000fe40000000f00 */
[----:B------:R-:W-:Y:S02]  /*2f60*/  MOV R42, R44 ;  /* 0x0000002c002a7202 */ /* 0x000fe40000000f00 */
[----:B------:R-:W-:Y:S02]  /*2f70*/  MOV R36, 0x2f90 ;  /* 0x00002f9000247802 */ /* 0x000fe40000000f00 */
[----:B------:R-:W-:Y:S05]  /*2f80*/  CALL.REL.NOINC `($__internal_201_$__cuda_sm70_shflsync_down_p) ;  /* 0x0000018000007944 */ /* 0x000fea0003c00000 */
[----:B0-----:R-:W-:Y:S01]  /*2f90*/  HFMA2.MMA R41, -RZ, RZ, 0, 1.1920928955078125e-07 ;  /* 0x00000002ff297435 */ /* 0x001fe200000001ff */
[----:B-1----:R-:W-:Y:S02]  /*2fa0*/  MOV R43, R40 ;  /* 0x00000028002b7202 */ /* 0x002fe40000000f00 */
[----:B------:R-:W-:Y:S02]  /*2fb0*/  MOV R42, R45 ;  /* 0x0000002d002a7202 */ /* 0x000fe40000000f00 */
[----:B------:R-:W-:Y:S02]  /*2fc0*/  MOV R40, 0x1f ;  /* 0x0000001f00287802 */ /* 0x000fe40000000f00 */
[----:B------:R-:W-:-:S02]  /*2fd0*/  MOV R39, 0xffffffff ;  /* 0xffffffff00277802 */ /* 0x000fc40000000f00 */
[----:B------:R-:W-:Y:S02]  /*2fe0*/  MOV R36, 0x3000 ;  /* 0x0000300000247802 */ /* 0x000fe40000000f00 */
[----:B------:R-:W-:Y:S05]  /*2ff0*/  CALL.REL.NOINC `($__internal_201_$__cuda_sm70_shflsync_down_p) ;  /* 0x0000011000007944 */ /* 0x000fea0003c00000 */
[----:B------:R-:W-:Y:S01]  /*3000*/  FADD.FTZ R44, R43, R44 ;  /* 0x0000002c2b2c7221 */ /* 0x000fe20000010000 */
[----:B0-----:R-:W-:Y:S01]  /*3010*/  HFMA2.MMA R41, -RZ, RZ, 0, 5.9604644775390625e-08 ;  /* 0x00000001ff297435 */ /* 0x001fe200000001ff */
[----:B-1----:R-:W-:Y:S01]  /*3020*/  FADD.FTZ R45, R45, R40 ;  /* 0x000000282d2d7221 */ /* 0x002fe20000010000 */
[----:B------:R-:W-:Y:S02]  /*3030*/  MOV R40, 0x1f ;  /* 0x0000001f00287802 */ /* 0x000fe40000000f00 */
[----:B------:R-:W-:Y:S02]  /*3040*/  MOV R39, 0xffffffff ;  /* 0xffffffff00277802 */ /* 0x000fe40000000f00 */
[----:B------:R-:W-:Y:S02]  /*3050*/  MOV R42, R44 ;  /* 0x0000002c002a7202 */ /* 0x000fe40000000f00 */
[----:B------:R-:W-:Y:S02]  /*3060*/  MOV R36, 0x3080 ;  /* 0x0000308000247802 */ /* 0x000fe40000000f00 */
[----:B------:R-:W-:Y:S05]  /*3070*/  CALL.REL.NOINC `($__internal_201_$__cuda_sm70_shflsync_down_p) ;  /* 0x0000009000007944 */ /* 0x000fea0003c00000 */
[----:B0-----:R-:W-:Y:S01]  /*3080*/  HFMA2.MMA R41, -RZ, RZ, 0, 5.9604644775390625e-08 ;  /* 0x00000001ff297435 */ /* 0x001fe200000001ff */
[----:B-1----:R-:W-:-:S02]  /*3090*/  MOV R43, R40 ;  /* 0x00000028002b7202 */ /* 0x002fc40000000f00 */
[----:B------:R-:W-:Y:S02]  /*30a0*/  MOV R42, R45 ;  /* 0x0000002d002a7202 */ /* 0x000fe40000000f00 */
[----:B------:R-:W-:Y:S02]  /*30b0*/  MOV R40, 0x1f ;  /* 0x0000001f00287802 */ /* 0x000fe40000000f00 */
[----:B------:R-:W-:Y:S02]  /*30c0*/  MOV R39, 0xffffffff ;  /* 0xffffffff00277802 */ /* 0x000fe40000000f00 */
[----:B------:R-:W-:Y:S02]  /*30d0*/  MOV R36, 0x30f0 ;  /* 0x000030f000247802 */ /* 0x000fe40000000f00 */
[----:B------:R-:W-:Y:S05]  /*30e0*/  CALL.REL.NOINC `($__internal_201_$__cuda_sm70_shflsync_down_p) ;  /* 0x0000002000007944 */ /* 0x000fea0003c00000 */
[----:B-1----:R-:W-:Y:S01]  /*30f0*/  MOV R36, R40 ;  /* 0x0000002800247202 */ /* 0x002fe20000000f00 */
[----:B0-----:R-:W-:Y:S05]  /*3100*/  BRA `(.L_x_2702) ;  /* 0xffffefd000007947 */ /* 0x001fea000383ffff */
        .weak           $__internal_201_$__cuda_sm70_shflsync_down_p
        .type           $__internal_201_$__cuda_sm70_shflsync_down_p,@function
        .size           $__internal_201_$__cuda_sm70_shflsync_down_p,(.L_x_3608 - $__internal_201_$__cuda_sm70_shflsync_down_p)
$__internal_201_$__cuda_sm70_shflsync_down_p:
[----:B------:R-:W-:Y:S01]  /*3110*/  HFMA2.MMA R37, -RZ, RZ, 0, 0 ;  /* 0x00000000ff257435 */ /* 0x000fe200000001ff */
[----:B------:R-:W-:Y:S04]  /*3120*/  WARPSYNC R39 ;  /* 0x0000002700007348 */ /* 0x000fe80003800000 */
[----:B------:R0:W1:Y:S01]  /*3130*/  SHFL.DOWN PT, R40, R42, R41, R40 ;  /* 0x080000292a287389 */ /* 0x00006200000e0028 */
[----:B------:R-:W-:Y:S05]  /*3140*/  RET.REL.NODEC R36 `(_ZN10layer_norm13ln_bwd_kernelINS_13Kernel_traitsI13__nv_bfloat16fS2_fjLj3072ELj1ELj1ELj4ELj16ENS_18Kernel_traits_baseILj3072ES2_fS2_fjLj128EEEEEEEvNS_9BwdParamsE) ;  /* 0xffffceb024007950 */ /* 0x000fea0003c3ffff */
.L_x_2703:
        /* <DEDUP_REMOVED lines=11> */
.L_x_3608:


//--------------------- .text._ZN10layer_norm22ln_bwd_finalize_kernelINS_22Kernel_traits_finalizeILj3072E13__nv_bfloat16S2_S2_fjLj1024ELj4ENS_18Kernel_traits_baseILj3072ES2_S2_S2_fjLj1024EEEEEEEvNS_9BwdParamsE --------------------------
	.section	.text._ZN10layer_norm22ln_bwd_finalize_kernelINS_22Kernel_traits_finalizeILj3072E13__nv_bfloat16S2_S2_fjLj1024ELj4ENS_18Kernel_traits_baseILj3072ES2_S2_S2_fjLj1024EEEEEEEvNS_9BwdParamsE,"ax",@progbits
	.sectioninfo	@"SHI_REGISTERS=32"
	.align	128
        .global         _ZN10layer_norm22ln_bwd_finalize_kernelINS_22Kernel_traits_finalizeILj3072E13__nv_bfloat16S2_S2_fjLj1024ELj4ENS_18Kernel_traits_baseILj3072ES2_S2_S2_fjLj1024EEEEEEEvNS_9BwdParamsE
        .type           _ZN10layer_norm22ln_bwd_finalize_kernelINS_22Kernel_traits_finalizeILj3072E13__nv_bfloat16S2_S2_fjLj1024ELj4ENS_18Kernel_traits_baseILj3072ES2_S2_S2_fjLj1024EEEEEEEvNS_9BwdParamsE,@function
        .size           _ZN10layer_norm22ln_bwd_finalize_kernelINS_22Kernel_traits_finalizeILj3072E13__nv_bfloat16S2_S2_fjLj1024ELj4ENS_18Kernel_traits_baseILj3072ES2_S2_S2_fjLj1024EEEEEEEvNS_9BwdParamsE,(.L_x_3609 - _ZN10layer_norm22ln_bwd_finalize_kernelINS_22Kernel_traits_finalizeILj3072E13__nv_bfloat16S2_S2_fjLj1024ELj4ENS_18Kernel_traits_baseILj3072ES2_S2_S2_fjLj1024EEEEEEEvNS_9BwdParamsE)
        .other          _ZN10layer_norm22ln_bwd_finalize_kernelINS_22Kernel_traits_finalizeILj3072E13__nv_bfloat16S2_S2_fjLj1024ELj4ENS_18Kernel_traits_baseILj3072ES2_S2_S2_fjLj1024EEEEEEEvNS_9BwdParamsE,@"STO_CUDA_ENTRY STV_DEFAULT"
_ZN10layer_norm22ln_bwd_finalize_kernelINS_22Kernel_traits_finalizeILj3072E13__nv_bfloat16S2_S2_fjLj1024ELj4ENS_18Kernel_traits_baseILj3072ES2_S2_S2_fjLj1024EEEEEEEvNS_9BwdParamsE:
.text._ZN10layer_norm22ln_bwd_finalize_kernelINS_22Kernel_traits_finalizeILj3072E13__nv_bfloat16S2_S2_fjLj1024ELj4ENS_18Kernel_traits_baseILj3072ES2_S2_S2_fjLj1024EEEEEEEvNS_9BwdParamsE:
        /* <DEDUP_REMOVED lines=19> */
.L_x_2716:
        /* <DEDUP_REMOVED lines=27> */
.L_x_2708:
        /* <DEDUP_REMOVED lines=32> */
.L_x_2707:
[----:B------:R-:W-:Y:S05]  /*04e0*/  BSYNC B1 ;  /* 0x0000000000017941 */ /* 0x000fea0003800000 */
.L_x_2706:
        /* <DEDUP_REMOVED lines=22> */
.L_x_2710:
[----:B------:R-:W-:Y:S05]  /*0650*/  BSYNC B1 ;  /* 0x0000000000017941 */ /* 0x000fea0003800000 */
.L_x_2709:
        /* <DEDUP_REMOVED lines=10> */
.L_x_2705:
[----:B------:R-:W-:Y:S05]  /*0700*/  BSYNC B0 ;  /* 0x0000000000007941 */ /* 0x000fea0003800000 */
.L_x_2704:
        /* <DEDUP_REMOVED lines=11> */
.L_x_2717:
        /* <DEDUP_REMOVED lines=18> */
.L_x_2718:
[----:B------:R-:W-:Y:S01]  /*08e0*/  @!P1 SHF.R.U32.HI R2, RZ, 0x3, R0 ;  /* 0x00000003ff029819 */ /* 0x000fe20000011600 */
[----:B---3--:R-:W-:Y:S02]  /*08f0*/  FADD.FTZ R5, R5, R10 ;  /* 0x0000000a05057221 */ /* 0x008fe40000010000 */
[----:B--2---:R-:W-:Y:S01]  /*0900*/  FADD.FTZ R7, R7, R4 ;  /* 0x0000000407077221 */ /* 0x004fe20000010000 */
[----:B------:R-:W-:-:S05]  /*0910*/  @!P1 LOP3.LUT R2, R2, 0x1ffffffc, RZ, 0xc0, !PT ;  /* 0x1ffffffc02029812 */ /* 0x000fca00078ec0ff */
[----:B------:R2:W-:Y:S04]  /*0920*/  @!P1 STS [R2+0x2000], R5 ;  /* 0x0020000502009388 */ /* 0x0005e80000000800 */
[----:B------:R2:W-:Y:S02]  /*0930*/  @!P1 STS [R2+0x2080], R7 ;  /* 0x0020800702009388 */ /* 0x0005e40000000800 */
.L_x_2711:
        /* <DEDUP_REMOVED lines=13> */
.L_x_2715:
[----:B------:R-:W-:Y:S05]  /*0a10*/  BSYNC B0 ;  /* 0x0000000000007941 */ /* 0x000fea0003800000 */
.L_x_2714:
[C---:B------:R-:W-:Y:S02]  /*0a20*/  ISETP.GT.U32.AND P1, PT, R18.reuse, -0xc01, PT ;  /* 0xfffff3ff1200780c */ /* 0x040fe40003f24070 */
[----:B------:R-:W-:Y:S02]  /*0a30*/  IADD3 R18, R18, 0xc00, RZ ;  /* 0x00000c0012127810 */ /* 0x000fe40007ffe0ff */
[----:B------:R-:W-:-:S09]  /*0a40*/  IADD3 R19, R19, 0x600, RZ ;  /* 0x0000060013137810 */ /* 0x000fd20007ffe0ff */
[----:B012---:R-:W-:Y:S05]  /*0a50*/  @P1 BRA `(.L_x_2716) ;  /* 0xfffff6d000001947 */ /* 0x007fea000383ffff */
[----:B------:R-:W-:Y:S05]  /*0a60*/  EXIT ;  /* 0x000000000000794d */ /* 0x000fea0003800000 */
.L_x_2712:
[----:B--2---:R-:W-:Y:S01]  /*0a70*/  IMAD.MOV.U32 R10, RZ, RZ, R4 ;  /* 0x000000ffff0a7224 */ /* 0x004fe200078e0004 */
[----:B------:R-:W-:Y:S01]  /*0a80*/  MOV R9, 0x1 ;  /* 0x0000000100097802 */ /* 0x000fe20000000f00 */
[----:B------:R-:W-:Y:S01]  /*0a90*/  IMAD.MOV.U32 R6, RZ, RZ, 0x1f ;  /* 0x0000001fff067424 */ /* 0x000fe200078e00ff */
[----:B------:R-:W-:Y:S02]  /*0aa0*/  MOV R11, 0xffffffff ;  /* 0xffffffff000b7802 */ /* 0x000fe40000000f00 */
[----:B------:R-:W-:Y:S02]  /*0ab0*/  MOV R2, 0xad0 ;  /* 0x00000ad000027802 */ /* 0x000fe40000000f00 */
[----:B01----:R-:W-:Y:S05]  /*0ac0*/  CALL.REL.NOINC `($__internal_202_$__cuda_sm70_shflsync_bfly_p) ;  /* 0x000003c000007944 */ /* 0x003fea0003c00000 */
[----:B-1----:R-:W-:Y:S01]  /*0ad0*/  IMAD.MOV.U32 R3, RZ, RZ, R6 ;  /* 0x000000ffff037224 */ /* 0x002fe200078e0006 */
[----:B0-----:R-:W-:Y:S05]  /*0ae0*/  BRA `(.L_x_2717) ;  /* 0xfffffcd000007947 */ /* 0x001fea000383ffff */
.L_x_2713:
[----:B------:R-:W-:Y:S01]  /*0af0*/  HFMA2.MMA R6, -RZ, RZ, 0, 1.847743988037109375e-06 ;  /* 0x0000001fff067435 */ /* 0x000fe200000001ff */
[----:B------:R-:W-:Y:S01]  /*0b00*/  MOV R10, R13 ;  /* 0x0000000d000a7202 */ /* 0x000fe20000000f00 */
[----:B------:R-:W-:Y:S01]  /*0b10*/  IMAD.MOV.U32 R9, RZ, RZ, 0x2 ;  /* 0x00000002ff097424 */ /* 0x000fe200078e00ff */
[----:B------:R-:W-:Y:S01]  /*0b20*/  MOV R2, 0xb50 ;  /* 0x00000b5000027802 */ /* 0x000fe20000000f00 */
[----:B------:R-:W-:-:S02]  /*0b30*/  IMAD.MOV.U32 R11, RZ, RZ, -0x1 ;  /* 0xffffffffff0b7424 */ /* 0x000fc400078e00ff */
[----:B012---:R-:W-:Y:S05]  /*0b40*/  CALL.REL.NOINC `($__internal_202_$__cuda_sm70_shflsync_bfly_p) ;  /* 0x0000034000007944 */ /* 0x007fea0003c00000 */
[----:B01----:R-:W-:Y:S01]  /*0b50*/  FADD.FTZ R10, R13, R6 ;  /* 0x000000060d0a7221 */ /* 0x003fe20000010000 */
[----:B------:R-:W-:Y:S01]  /*0b60*/  MOV R9, 0x4 ;  /* 0x0000000400097802 */ /* 0x000fe20000000f00 */
[----:B------:R-:W-:Y:S01]  /*0b70*/  IMAD.MOV.U32 R6, RZ, RZ, 0x1f ;  /* 0x0000001fff067424 */ /* 0x000fe200078e00ff */
[----:B------:R-:W-:-:S02]  /*0b80*/  MOV R11, 0xffffffff ;  /* 0xffffffff000b7802 */ /* 0x000fc40000000f00 */
[----:B------:R-:W-:Y:S02]  /*0b90*/  MOV R2, 0xbb0 ;  /* 0x00000bb000027802 */ /* 0x000fe40000000f00 */
[----:B------:R-:W-:Y:S05]  /*0ba0*/  CALL.REL.NOINC `($__internal_202_$__cuda_sm70_shflsync_bfly_p) ;  /* 0x000002e000007944 */ /* 0x000fea0003c00000 */
[----:B01----:R-:W-:Y:S01]  /*0bb0*/  FADD.FTZ R10, R10, R6 ;  /* 0x000000060a0a7221 */ /* 0x003fe20000010000 */
[----:B------:R-:W-:Y:S01]  /*0bc0*/  HFMA2.MMA R6, -RZ, RZ, 0, 1.847743988037109375e-06 ;  /* 0x0000001fff067435 */ /* 0x000fe200000001ff */
[----:B------:R-:W-:Y:S01]  /*0bd0*/  IMAD.MOV.U32 R9, RZ, RZ, 0x8 ;  /* 0x00000008ff097424 */ /* 0x000fe200078e00ff */
[----:B------:R-:W-:Y:S01]  /*0be0*/  MOV R2, 0xc10 ;  /* 0x00000c1000027802 */ /* 0x000fe20000000f00 */
[----:B------:R-:W-:-:S03]  /*0bf0*/  IMAD.MOV.U32 R11, RZ, RZ, -0x1 ;  /* 0xffffffffff0b7424 */ /* 0x000fc600078e00ff */
[----:B------:R-:W-:Y:S05]  /*0c00*/  CALL.REL.NOINC `($__internal_202_$__cuda_sm70_shflsync_bfly_p) ;  /* 0x0000028000007944 */ /* 0x000fea0003c00000 */
[----:B-1----:R-:W-:Y:S01]  /*0c10*/  FADD.FTZ R4, R10, R6 ;  /* 0x000000060a047221 */ /* 0x002fe20000010000 */
[----:B0-----:R-:W-:Y:S01]  /*0c20*/  MOV R9, 0x10 ;  /* 0x0000001000097802 */ /* 0x001fe20000000f00 */
[----:B------:R-:W-:Y:S01]  /*0c30*/  IMAD.MOV.U32 R6, RZ, RZ, 0x1f ;  /* 0x0000001fff067424 */ /* 0x000fe200078e00ff */
[----:B------:R-:W-:Y:S01]  /*0c40*/  MOV R11, 0xffffffff ;  /* 0xffffffff000b7802 */ /* 0x000fe20000000f00 */
[----:B------:R-:W-:Y:S01]  /*0c50*/  IMAD.MOV.U32 R10, RZ, RZ, R4 ;  /* 0x000000ffff0a7224 */ /* 0x000fe200078e0004 */
[----:B------:R-:W-:Y:S02]  /*0c60*/  MOV R2, 0xc80 ;  /* 0x00000c8000027802 */ /* 0x000fe40000000f00 */
[----:B------:R-:W-:Y:S05]  /*0c70*/  CALL.REL.NOINC `($__internal_202_$__cuda_sm70_shflsync_bfly_p) ;  /* 0x0000021000007944 */ /* 0x000fea0003c00000 */
[----:B0-----:R-:W-:Y:S01]  /*0c80*/  HFMA2.MMA R9, -RZ, RZ, 0, 5.9604644775390625e-08 ;  /* 0x00000001ff097435 */ /* 0x001fe200000001ff */
[----:B-1----:R-:W-:Y:S01]  /*0c90*/  MOV R7, R6 ;  /* 0x0000000600077202 */ /* 0x002fe20000000f00 */
[----:B------:R-:W-:Y:S01]  /*0ca0*/  IMAD.MOV.U32 R10, RZ, RZ, R5 ;  /* 0x000000ffff0a7224 */ /* 0x000fe200078e0005 */
[----:B------:R-:W-:Y:S01]  /*0cb0*/  MOV R6, 0x1f ;  /* 0x0000001f00067802 */ /* 0x000fe20000000f00 */
[----:B------:R-:W-:Y:S01]  /*0cc0*/  IMAD.MOV.U32 R11, RZ, RZ, -0x1 ;  /* 0xffffffffff0b7424 */ /* 0x000fe200078e00ff */
[----:B------:R-:W-:-:S02]  /*0cd0*/  MOV R2, 0xcf0 ;  /* 0x00000cf000027802 */ /* 0x000fc40000000f00 */
[----:B------:R-:W-:Y:S05]  /*0ce0*/  CALL.REL.NOINC `($__internal_202_$__cuda_sm70_shflsync_bfly_p) ;  /* 0x000001a000007944 */ /* 0x000fea0003c00000 */
[----:B0-----:R-:W-:Y:S01]  /*0cf0*/  HFMA2.MMA R9, -RZ, RZ, 0, 1.1920928955078125e-07 ;  /* 0x00000002ff097435 */ /* 0x001fe200000001ff */
[----:B-1----:R-:W-:Y:S01]  /*0d00*/  FADD.FTZ R10, R5, R6 ;  /* 0x00000006050a7221 */ /* 0x002fe20000010000 */
[----:B------:R-:W-:Y:S01]  /*0d10*/  MOV R6, 0x1f ;  /* 0x0000001f00067802 */ /* 0x000fe20000000f00 */
[----:B------:R-:W-:Y:S01]  /*0d20*/  IMAD.MOV.U32 R11, RZ, RZ, -0x1 ;  /* 0xffffffffff0b7424 */ /* 0x000fe200078e00ff */
[----:B------:R-:W-:-:S02]  /*0d30*/  MOV R2, 0xd50 ;  /* 0x00000d5000027802 */ /* 0x000fc40000000f00 */
[----:B------:R-:W-:Y:S05]  /*0d40*/  CALL.REL.NOINC `($__internal_202_$__cuda_sm70_shflsync_bfly_p) ;  /* 0x0000014000007944 */ /* 0x000fea0003c00000 */
[----:B0-----:R-:W-:Y:S01]  /*0d50*/  HFMA2.MMA R9, -RZ, RZ, 0, 2.384185791015625e-07 ;  /* 0x00000004ff097435 */ /* 0x001fe200000001ff */
[----:B-1----:R-:W-:Y:S01]  /*0d60*/  FADD.FTZ R10, R10, R6 ;  /* 0x000000060a0a7221 */ /* 0x002fe20000010000 */
[----:B------:R-:W-:Y:S01]  /*0d70*/  MOV R6, 0x1f ;  /* 0x0000001f00067802 */ /* 0x000fe20000000f00 */
[----:B------:R-:W-:Y:S01]  /*0d80*/  IMAD.MOV.U32 R11, RZ, RZ, -0x1 ;  /* 0xffffffffff0b7424 */ /* 0x000fe200078e00ff */
[----:B------:R-:W-:-:S02]  /*0d90*/  MOV R2, 0xdb0 ;  /* 0x00000db000027802 */ /* 0x000fc40000000f00 */
[----:B------:R-:W-:Y:S05]  /*0da0*/  CALL.REL.NOINC `($__internal_202_$__cuda_sm70_shflsync_bfly_p) ;  /* 0x000000e000007944 */ /* 0x000fea0003c00000 */
[----:B0-----:R-:W-:Y:S01]  /*0db0*/  HFMA2.MMA R9, -RZ, RZ, 0, 4.76837158203125e-07 ;  /* 0x00000008ff097435 */ /* 0x001fe200000001ff */
[----:B-1----:R-:W-:Y:S01]  /*0dc0*/  FADD.FTZ R10, R10, R6 ;  /* 0x000000060a0a7221 */ /* 0x002fe20000010000 */
[----:B------:R-:W-:Y:S01]  /*0dd0*/  MOV R6, 0x1f ;  /* 0x0000001f00067802 */ /* 0x000fe20000000f00 */
[----:B------:R-:W-:Y:S01]  /*0de0*/  IMAD.MOV.U32 R11, RZ, RZ, -0x1 ;  /* 0xffffffffff0b7424 */ /* 0x000fe200078e00ff */
[----:B------:R-:W-:-:S02]  /*0df0*/  MOV R2, 0xe10 ;  /* 0x00000e1000027802 */ /* 0x000fc40000000f00 */
[----:B------:R-:W-:Y:S05]  /*0e00*/  CALL.REL.NOINC `($__internal_202_$__cuda_sm70_shflsync_bfly_p) ;  /* 0x0000008000007944 */ /* 0x000fea0003c00000 */
[----:B0-----:R-:W-:Y:S01]  /*0e10*/  HFMA2.MMA R9, -RZ, RZ, 0, 9.5367431640625e-07 ;  /* 0x00000010ff097435 */ /* 0x001fe200000001ff */
[----:B-1----:R-:W-:Y:S01]  /*0e20*/  FADD.FTZ R10, R10, R6 ;  /* 0x000000060a0a7221 */ /* 0x002fe20000010000 */
[----:B------:R-:W-:Y:S01]  /*0e30*/  MOV R6, 0x1f ;  /* 0x0000001f00067802 */ /* 0x000fe20000000f00 */
[----:B------:R-:W-:Y:S01]  /*0e40*/  IMAD.MOV.U32 R11, RZ, RZ, -0x1 ;  /* 0xffffffffff0b7424 */ /* 0x000fe200078e00ff */
[----:B------:R-:W-:-:S02]  /*0e50*/  MOV R2, 0xe70 ;  /* 0x00000e7000027802 */ /* 0x000fc40000000f00 */
[----:B------:R-:W-:Y:S05]  /*0e60*/  CALL.REL.NOINC `($__internal_202_$__cuda_sm70_shflsync_bfly_p) ;  /* 0x0000002000007944 */ /* 0x000fea0003c00000 */
[----:B-1----:R-:W-:Y:S01]  /*0e70*/  MOV R5, R6 ;  /* 0x0000000600057202 */ /* 0x002fe20000000f00 */
[----:B0-----:R-:W-:Y:S05]  /*0e80*/  BRA `(.L_x_2718) ;  /* 0xfffffa5000007947 */ /* 0x001fea000383ffff */
        .weak           $__internal_202_$__cuda_sm70_shflsync_bfly_p
        .type           $__internal_202_$__cuda_sm70_shflsync_bfly_p,@function
        .size           $__internal_202_$__cuda_sm70_shflsync_bfly_p,(.L_x_3609 - $__internal_202_$__cuda_sm70_shflsync_bfly_p)
$__internal_202_$__cuda_sm70_shflsync_bfly_p:
[----:B------:R-:W-:Y:S01]  /*0e90*/  HFMA2.MMA R3, -RZ, RZ, 0, 0 ;  /* 0x00000000ff037435 */ /* 0x000fe200000001ff */
[----:B------:R-:W-:Y:S04]  /*0ea0*/  WARPSYNC R11 ;  /* 0x0000000b00007348 */ /* 0x000fe80003800000 */
[----:B------:R0:W1:Y:S01]  /*0eb0*/  SHFL.BFLY PT, R6, R10, R9, R6 ;  /* 0x0c0000090a067389 */ /* 0x00006200000e0006 */
[----:B------:R-:W-:Y:S05]  /*0ec0*/  RET.REL.NODEC R2 `(_ZN10layer_norm22ln_bwd_finalize_kernelINS_22Kernel_traits_finalizeILj3072E13__nv_bfloat16S2_S2_fjLj1024ELj4ENS_18Kernel_traits_baseILj3072ES2_S2_S2_fjLj1024EEEEEEEvNS_9BwdParamsE) ;  /* 0xfffff13002007950 */ /* 0x000fea0003c3ffff */
.L_x_2719:
        /* <DEDUP_REMOVED lines=11> */
.L_x_3609:


//--------------------- .text._ZN10layer_norm13ln_bwd_kernelINS_13Kernel_traitsI13__nv_bfloat16S2_S2_fjLj3072ELj1ELj1ELj4ELj16ENS_18Kernel_traits_baseILj3072ES2_S2_S2_fjLj128EEEEEEEvNS_9BwdParamsE --------------------------
	.section	.text._ZN10layer_norm13ln_bwd_kernelINS_13Kernel_traitsI13__nv_bfloat16S2_S2_fjLj3072ELj1ELj1ELj4ELj16ENS_18Kernel_traits_baseILj3072ES2_S2_S2_fjLj128EEEEEEEvNS_9BwdParamsE,"ax",@progbits
	.sectioninfo	@"SHI_REGISTERS=168"
	.align	128
        .global         _ZN10layer_norm13ln_bwd_kernelINS_13Kernel_traitsI13__nv_bfloat16S2_S2_fjLj3072ELj1ELj1ELj4ELj16ENS_18Kernel_traits_baseILj3072ES2_S2_S2_fjLj128EEEEEEEvNS_9BwdParamsE
        .type           _ZN10layer_norm13ln_bwd_kernelINS_13Kernel_traitsI13__nv_bfloat16S2_S2_fjLj3072ELj1ELj1ELj4ELj16ENS_18Kernel_traits_baseILj3072ES2_S2_S2_fjLj128EEEEEEEvNS_9BwdParamsE,@function
        .size           _ZN10layer_norm13ln_bwd_kernelINS_13Kernel_traitsI13__nv_bfloat16S2_S2_fjLj3072ELj1ELj1ELj4ELj16ENS_18Kernel_traits_baseILj3072ES2_S2_S2_fjLj128EEEEEEEvNS_9BwdParamsE,(.L_x_3610 - _ZN10layer_norm13ln_bwd_kernelINS_13Kernel_traitsI13__nv_bfloat16S2_S2_fjLj3072ELj1ELj1ELj4ELj16ENS_18Kernel_traits_baseILj3072ES2_S2_S2_fjLj128EEEEEEEvNS_9BwdParamsE)
        .other          _ZN10layer_norm13ln_bwd_kernelINS_13Kernel_traitsI13__nv_bfloat16S2_S2_fjLj3072ELj1ELj1ELj4ELj16ENS_18Kernel_traits_baseILj3072ES2_S2_S2_fjLj128EEEEEEEvNS_9BwdParamsE,@"STO_CUDA_ENTRY STV_DEFAULT"
_ZN10layer_norm13ln_bwd_kernelINS_13Kernel_traitsI13__nv_bfloat16S2_S2_fjLj3072ELj1ELj1ELj4ELj16ENS_18Kernel_traits_baseILj3072ES2_S2_S2_fjLj128EEEEEEEvNS_9BwdParamsE:
.text._ZN10layer_norm13ln_bwd_kernelINS_13Kernel_traitsI13__nv_bfloat16S2_S2_fjLj3072ELj1ELj1ELj4ELj16ENS_18Kernel_traits_baseILj3072ES2_S2_S2_fjLj128EEEEEEEvNS_9BwdParamsE:
        /* <DEDUP_REMOVED lines=44> */
[----:B------:R0:W2:Y:S04]  /*02c0*/  LDG.E.128 R12, [R28.64] ;  /* 0x000000041c0c7981 */ /* 0x0000a8000c1e1d00 */
[----:B------:R0:W3:Y:S04]  /*02d0*/  LDG.E.128 R4, [R28.64+0x800] ;  /* 0x000800041c047981 */ /* 0x0000e8000c1e1d00 */
[----:B------:R0:W4:Y:S01]  /*02e0*/  LDG.E.128 R36, [R28.64+0x1000] ;  /* 0x001000041c247981 */ /* 0x000122000c1e1d00 */
[----:B------:R-:W-:Y:S01]  /*02f0*/  SHF.L.U32 R117, R117, 0x2, RZ ;  /* 0x0000000275757819 */ /* 0x000fe200000006ff */
        /* <DEDUP_REMOVED lines=8> */
[----:B0-----:R-:W-:Y:S01]  /*0380*/  CS2R R28, SRZ ;  /* 0x00000000001c7805 */ /* 0x001fe2000001ff00 */
        /* <DEDUP_REMOVED lines=28> */
[----:B------:R-:W-:-:S02]  /*0550*/  PRMT R87, RZ, 0x5410, R9 ;  /* 0x00005410ff577816 */ /* 0x000fc40000000009 */
[----:B------:R-:W-:Y:S02]  /*0560*/  PRMT R86, RZ, 0x7610, R9 ;  /* 0x00007610ff567816 */ /* 0x000fe40000000009 */
[--C-:B------:R-:W-:Y:S01]  /*0570*/  PRMT R85, RZ, 0x5410, R10.reuse ;  /* 0x00005410ff557816 */ /* 0x100fe2000000000a */
[----:B------:R-:W-:Y:S01]  /*0580*/  CS2R R8, SRZ ;  /* 0x0000000000087805 */ /* 0x000fe2000001ff00 */
[----:B------:R-:W-:Y:S02]  /*0590*/  PRMT R84, RZ, 0x7610, R10 ;  /* 0x00007610ff547816 */ /* 0x000fe4000000000a */
[--C-:B------:R-:W-:Y:S02]  /*05a0*/  PRMT R83, RZ, 0x5410, R11.reuse ;  /* 0x00005410ff537816 */ /* 0x100fe4000000000b */
[----:B------:R-:W-:Y:S02]  /*05b0*/  PRMT R82, RZ, 0x7610, R11 ;  /* 0x00007610ff527816 */ /* 0x000fe4000000000b */
[----:B------:R-:W-:Y:S01]  /*05c0*/  MOV R110, RZ ;  /* 0x000000ff006e7202 */ /* 0x000fe20000000f00 */
[----:B------:R-:W-:Y:S01]  /*05d0*/  CS2R R10, SRZ ;  /* 0x00000000000a7805 */ /* 0x000fe2000001ff00 */
[----:B------:R-:W-:-:S02]  /*05e0*/  MOV R115, RZ ;  /* 0x000000ff00737202 */ /* 0x000fc40000000f00 */
[----:B------:R-:W-:Y:S02]  /*05f0*/  IADD3 R114, R117, 0x4, RZ ;  /* 0x0000000475727810 */ /* 0x000fe40007ffe0ff */
[--C-:B--2---:R-:W-:Y:S02]  /*0600*/  PRMT R81, RZ, 0x5410, R12.reuse ;  /* 0x00005410ff517816 */ /* 0x104fe4000000000c */
[----:B------:R-:W-:Y:S02]  /*0610*/  PRMT R80, RZ, 0x7610, R12 ;  /* 0x00007610ff507816 */ /* 0x000fe4000000000c */
[--C-:B------:R-:W-:Y:S02]  /*0620*/  PRMT R79, RZ, 0x5410, R13.reuse ;  /* 0x00005410ff4f7816 */ /* 0x100fe4000000000d */
[----:B------:R-:W-:Y:S02]  /*0630*/  PRMT R78, RZ, 0x7610, R13 ;  /* 0x00007610ff4e7816 */ /* 0x000fe4000000000d */
[--C-:B------:R-:W-:Y:S01]  /*0640*/  PRMT R77, RZ, 0x5410, R14.reuse ;  /* 0x00005410ff4d7816 */ /* 0x100fe2000000000e */
[----:B------:R-:W-:Y:S01]  /*0650*/  CS2R R12, SRZ ;  /* 0x00000000000c7805 */ /* 0x000fe2000001ff00 */
[----:B------:R-:W-:-:S02]  /*0660*/  PRMT R76, RZ, 0x7610, R14 ;  /* 0x00007610ff4c7816 */ /* 0x000fc4000000000e */
[--C-:B------:R-:W-:Y:S02]  /*0670*/  PRMT R75, RZ, 0x5410, R15.reuse ;  /* 0x00005410ff4b7816 */ /* 0x100fe4000000000f */
[----:B------:R-:W-:Y:S02]  /*0680*/  PRMT R74, RZ, 0x7610, R15 ;  /* 0x00007610ff4a7816 */ /* 0x000fe4000000000f */
[--C-:B---3--:R-:W-:Y:S01]  /*0690*/  PRMT R73, RZ, 0x5410, R4.reuse ;  /* 0x00005410ff497816 */ /* 0x108fe20000000004 */
[----:B------:R-:W-:Y:S01]  /*06a0*/  CS2R R14, SRZ ;  /* 0x00000000000e7805 */ /* 0x000fe2000001ff00 */
[----:B------:R-:W-:Y:S02]  /*06b0*/  PRMT R107, RZ, 0x7610, R4 ;  /* 0x00007610ff6b7816 */ /* 0x000fe40000000004 */
[--C-:B------:R-:W-:Y:S02]  /*06c0*/  PRMT R106, RZ, 0x5410, R5.reuse ;  /* 0x00005410ff6a7816 */ /* 0x100fe40000000005 */
[----:B------:R-:W-:-:S02]  /*06d0*/  PRMT R109, RZ, 0x7610, R5 ;  /* 0x00007610ff6d7816 */ /* 0x000fc40000000005 */
[--C-:B------:R-:W-:Y:S01]  /*06e0*/  PRMT R108, RZ, 0x5410, R6.reuse ;  /* 0x00005410ff6c7816 */ /* 0x100fe20000000006 */
[----:B------:R-:W-:Y:S01]  /*06f0*/  CS2R R4, SRZ ;  /* 0x0000000000047805 */ /* 0x000fe2000001ff00 */
[----:B------:R-:W-:Y:S02]  /*0700*/  PRMT R112, RZ, 0x7610, R6 ;  /* 0x00007610ff707816 */ /* 0x000fe40000000006 */
[--C-:B------:R-:W-:Y:S02]  /*0710*/  PRMT R111, RZ, 0x5410, R7.reuse ;  /* 0x00005410ff6f7816 */ /* 0x100fe40000000007 */
[----:B------:R-:W-:Y:S02]  /*0720*/  PRMT R118, RZ, 0x7610, R7 ;  /* 0x00007610ff767816 */ /* 0x000fe40000000007 */
[----:B------:R-:W-:Y:S01]  /*0730*/  CS2R R6, SRZ ;  /* 0x0000000000067805 */ /* 0x000fe2000001ff00 */
        /* <DEDUP_REMOVED lines=8> */
.L_x_2724:
        /* <DEDUP_REMOVED lines=20> */
[----:B------:R-:W-:-:S03]  /*0900*/  @!P0 IMAD.WIDE R54, R116, R133, c[0x0][0x180] ;  /* 0x0000600074368625 */ /* 0x000fc600078e0285 */
[----:B------:R-:W-:Y:S01]  /*0910*/  @!P0 LEA.HI.X R57, R127, c[0x0][0x174], RZ, 0x4, P1 ;  /* 0x00005d007f398a11 */ /* 0x000fe200008f24ff */
[----:B------:R-:W-:Y:S01]  /*0920*/  IMAD.WIDE R132, R116, R133, c[0x0][0x188] ;  /* 0x0000620074847625 */ /* 0x000fe200078e0285 */
[----:B------:R0:W5:Y:S04]  /*0930*/  @!P0 LDG.E R144, [R54.64] ;  /* 0x0000000436908981 */ /* 0x000168000c1e1900 */
[----:B------:R1:W2:Y:S01]  /*0940*/  LDG.E R129, [R132.64] ;  /* 0x0000000484817981 */ /* 0x0002a2000c1e1900 */
[----:B------:R-:W-:-:S04]  /*0950*/  @!P0 LEA R130, P1, R125, c[0x0][0x170], 0x4 ;  /* 0x00005c007d828a11 */ /* 0x000fc800078220ff */
[----:B------:R-:W-:Y:S02]  /*0960*/  @!P0 LEA.HI.X R131, R125, c[0x0][0x174], RZ, 0x4, P1 ;  /* 0x00005d007d838a11 */ /* 0x000fe400008f24ff */
[----:B------:R-:W-:-:S05]  /*0970*/  MOV R58, 0x10 ;  /* 0x00000010003a7802 */ /* 0x000fca0000000f00 */
[----:B------:R-:W-:-:S06]  /*0980*/  IMAD.WIDE.U32 R52, R127, R58, c[0x0][0x1b8] ;  /* 0x00006e007f347625 */ /* 0x000fcc00078e003a */
[----:B0-----:R-:W2:Y:S04]  /*0990*/  LDG.E.128 R52, [R52.64] ;  /* 0x0000000434347981 */ /* 0x001ea8000c1e1d00 */
[----:B------:R0:W2:Y:S04]  /*09a0*/  @!P0 LDG.E.128 R36, [R48.64] ;  /* 0x0000000430248981 */ /* 0x0000a8000c1e1d00 */
[----:B------:R1:W3:Y:S01]  /*09b0*/  @!P0 LDG.E.128 R40, [R56.64] ;  /* 0x0000000438288981 */ /* 0x0002e2000c1e1d00 */
[----:B0-----:R-:W-:-:S06]  /*09c0*/  IMAD.WIDE.U32 R48, R128, R58, c[0x0][0x1b8] ;  /* 0x00006e0080307625 */ /* 0x001fcc00078e003a */
[----:B------:R-:W3:Y:S04]  /*09d0*/  LDG.E.128 R48, [R48.64] ;  /* 0x0000000430307981 */ /* 0x000ee8000c1e1d00 */
[----:B------:R0:W4:Y:S01]  /*09e0*/  @!P0 LDG.E.128 R44, [R130.64] ;  /* 0x00000004822c8981 */ /* 0x000122000c1e1d00 */
[----:B-1----:R-:W-:-:S06]  /*09f0*/  IMAD.WIDE.U32 R56, R125, R58, c[0x0][0x1b8] ;  /* 0x00006e007d387625 */ /* 0x002fcc00078e003a */
[----:B------:R-:W4:Y:S01]  /*0a00*/  LDG.E.128 R56, [R56.64] ;  /* 0x0000000438387981 */ /* 0x000f22000c1e1d00 */
        /* <DEDUP_REMOVED lines=16> */
[----:B--2---:R-:W-:-:S02]  /*0b10*/  PRMT R138, RZ, 0x5410, R37 ;  /* 0x00005410ff8a7816 */ /* 0x004fc40000000025 */
[----:B------:R-:W-:Y:S02]  /*0b20*/  PRMT R155, RZ, 0x7610, R37 ;  /* 0x00007610ff9b7816 */ /* 0x000fe40000000025 */
[--C-:B------:R-:W-:Y:S01]  /*0b30*/  PRMT R37, RZ, 0x5410, R39.reuse ;  /* 0x00005410ff257816 */ /* 0x100fe20000000027 */
[----:B------:R-:W-:Y:S01]  /*0b40*/  @P0 FADD.FTZ R133, -R103, R138 ;  /* 0x0000008a67850221 */ /* 0x000fe20000010100 */
[----:B------:R-:W-:Y:S02]  /*0b50*/  PRMT R39, RZ, 0x7610, R39 ;  /* 0x00007610ff277816 */ /* 0x000fe40000000027 */
[----:B------:R-:W-:Y:S01]  /*0b60*/  PRMT R159, RZ, 0x7610, R36 ;  /* 0x00007610ff9f7816 */ /* 0x000fe20000000024 */
[----:B-1----:R-:W-:Y:S01]  /*0b70*/  @P0 FMUL.FTZ R133, R133, R140 ;  /* 0x0000008c85850220 */ /* 0x002fe20000410000 */
[--C-:B------:R-:W-:Y:S02]  /*0b80*/  PRMT R140, RZ, 0x5410, R38.reuse ;  /* 0x00005410ff8c7816 */ /* 0x100fe40000000026 */
[----:B------:R-:W-:Y:S01]  /*0b90*/  PRMT R157, RZ, 0x7610, R38 ;  /* 0x00007610ff9d7816 */ /* 0x000fe20000000026 */
[----:B------:R-:W-:Y:S01]  /*0ba0*/  @P0 FADD.FTZ R38, -R98, R39 ;  /* 0x0000002762260221 */ /* 0x000fe20000010100 */
[----:B------:R-:W-:Y:S01]  /*0bb0*/  PRMT R142, RZ, 0x5410, R36 ;  /* 0x00005410ff8e7816 */ /* 0x000fe20000000024 */
[----:B------:R-:W-:-:S02]  /*0bc0*/  @P0 FADD.FTZ R135, -R104, R159 ;  /* 0x0000009f68870221 */ /* 0x000fc40000010100 */
[----:B0-----:R-:W-:Y:S02]  /*0bd0*/  @P0 FMUL.FTZ R141, R38, R141 ;  /* 0x0000008d268d0220 */ /* 0x001fe40000410000 */
[----:B-----5:R-:W-:Y:S02]  /*0be0*/  @!P0 FADD.FTZ R38, R159, -R144 ;  /* 0x800000909f268221 */ /* 0x020fe40000010000 */
[----:B------:R-:W-:Y:S02]  /*0bf0*/  @P0 FMUL.FTZ R135, R135, R136 ;  /* 0x0000008887870220 */ /* 0x000fe40000410000 */
[----:B------:R-:W-:Y:S01]  /*0c00*/  @!P0 FMUL.FTZ R135, R129, R38 ;  /* 0x0000002681878220 */ /* 0x000fe20000410000 */
[--C-:B---3--:R-:W-:Y:S01]  /*0c10*/  PRMT R38, RZ, 0x5410, R41.reuse ;  /* 0x00005410ff267816 */ /* 0x108fe20000000029 */
[----:B------:R-:W-:Y:S01]  /*0c20*/  @P0 FADD.FTZ R130, -R105, R142 ;  /* 0x0000008e69820221 */ /* 0x000fe20000010100 */
[----:B------:R-:W-:Y:S01]  /*0c30*/  PRMT R41, RZ, 0x7610, R41 ;  /* 0x00007610ff297816 */ /* 0x000fe20000000029 */
[----:B------:R-:W-:Y:S01]  /*0c40*/  @!P0 FADD.FTZ R142, R142, -R144 ;  /* 0x800000908e8e8221 */ /* 0x000fe20000010000 */
[--C-:B------:R-:W-:Y:S01]  /*0c50*/  PRMT R36, RZ, 0x5410, R40.reuse ;  /* 0x00005410ff247816 */ /* 0x100fe20000000028 */
[----:B------:R-:W-:Y:S01]  /*0c60*/  @P0 FADD.FTZ R131, -R102, R155 ;  /* 0x0000009b66830221 */ /* 0x000fe20000010100 */
[----:B------:R-:W-:Y:S01]  /*0c70*/  PRMT R153, RZ, 0x7610, R40 ;  /* 0x00007610ff997816 */ /* 0x000fe20000000028 */
[----:B------:R-:W-:-:S02]  /*0c80*/  @P0 FMUL.FTZ R130, R130, R137 ;  /* 0x0000008982820220 */ /* 0x000fc40000410000 */
[----:B------:R-:W-:Y:S02]  /*0c90*/  @!P0 FMUL.FTZ R130, R129, R142 ;  /* 0x0000008e81828220 */ /* 0x000fe40000410000 */
[----:B------:R-:W-:Y:S02]  /*0ca0*/  @!P0 FADD.FTZ R40, R155, -R144 ;  /* 0x800000909b288221 */ /* 0x000fe40000010000 */
[----:B------:R-:W-:Y:S02]  /*0cb0*/  @P0 FADD.FTZ R142, -R95, R38 ;  /* 0x000000265f8e0221 */ /* 0x000fe40000010100 */
[----:B------:R-:W-:Y:S02]  /*0cc0*/  @P0 FADD.FTZ R155, -R94, R41 ;  /* 0x000000295e9b0221 */ /* 0x000fe40000010100 */
[----:B------:R-:W-:Y:S01]  /*0cd0*/  @P0 FMUL.FTZ R131, R131, R146 ;  /* 0x0000009283830220 */ /* 0x000fe20000410000 */
[----:B------:R-:W0:Y:S01]  /*0ce0*/  @P0 MUFU.RCP R136, R112 ;  /* 0x0000007000880308 */ /* 0x000e220000001000 */
[----:B------:R-:W-:-:S02]  /*0cf0*/  @P0 FADD.FTZ R137, -R101, R140 ;  /* 0x0000008c65890221 */ /* 0x000fc40000010100 */
[----:B------:R-:W-:Y:S02]  /*0d00*/  @!P0 FADD.FTZ R138, R138, -R144 ;  /* 0x800000908a8a8221 */ /* 0x000fe40000010000 */
[----:B------:R-:W-:Y:S01]  /*0d10*/  @!P0 FMUL.FTZ R131, R129, R40 ;  /* 0x0000002881838220 */ /* 0x000fe20000410000 */
[----:B------:R-:W-:Y:S01]  /*0d20*/  PRMT R40, RZ, 0x5410, R42 ;  /* 0x00005410ff287816 */ /* 0x000fe2000000002a */
[----:B------:R-:W-:Y:S02]  /*0d30*/  @P0 FADD.FTZ R146, -R97, R36 ;  /* 0x0000002461920221 */ /* 0x000fe40000010100 */
[----:B------:R-:W-:Y:S02]  /*0d40*/  @!P0 FADD.FTZ R140, R140, -R144 ;  /* 0x800000908c8c8221 */ /* 0x000fe40000010000 */
[----:B------:R-:W-:Y:S02]  /*0d50*/  @P0 FMUL.FTZ R147, R142, R147 ;  /* 0x000000938e930220 */ /* 0x000fe40000410000 */
[----:B------:R-:W-:Y:S01]  /*0d60*/  @P0 FMUL.FTZ R134, R155, R134 ;  /* 0x000000869b860220 */ /* 0x000fe20000410000 */
[----:B------:R-:W-:Y:S01]  /*0d70*/  PRMT R155, RZ, 0x7610, R42 ;  /* 0x00007610ff9b7816 */ /* 0x000fe2000000002a */
[----:B------:R-:W-:-:S02]  /*0d80*/  @P0 FADD.FTZ R145, -R100, R157 ;  /* 0x0000009d64910221 */ /* 0x000fc40000010100 */
[----:B------:R-:W-:Y:S02]  /*0d90*/  @P0 FADD.FTZ R143, -R99, R37 ;  /* 0x00000025638f0221 */ /* 0x000fe40000010100 */
[----:B------:R-:W-:Y:S02]  /*0da0*/  @!P0 FADD.FTZ R142, R157, -R144 ;  /* 0x800000909d8e8221 */ /* 0x000fe40000010000 */
[----:B------:R-:W-:Y:S02]  /*0db0*/  @!P0 FADD.FTZ R42, R37, -R144 ;  /* 0x80000090252a8221 */ /* 0x000fe40000010000 */
[----:B------:R-:W-:Y:S02]  /*0dc0*/  @P0 FMUL.FTZ R137, R137, R148 ;  /* 0x0000009489890220 */ /* 0x000fe40000410000 */
[----:B------:R-:W-:Y:S02]  /*0dd0*/  @P0 FMUL.FTZ R139, R146, R139 ;  /* 0x0000008b928b0220 */ /* 0x000fe40000410000 */
[----:B------:R-:W-:-:S02]  /*0de0*/  @!P0 FMUL.FTZ R133, R129, R138 ;  /* 0x0000008a81858220 */ /* 0x000fc40000410000 */
[----:B------:R-:W-:Y:S01]  /*0df0*/  @P0 FMUL.FTZ R145, R145, R150 ;  /* 0x0000009691910220 */ /* 0x000fe20000410000 */
[----:B------:R-:W1:Y:S01]  /*0e00*/  @P0 MUFU.RCP R138, R118 ;  /* 0x00000076008a0308 */ /* 0x000e620000001000 */
[----:B------:R-:W-:Y:S02]  /*0e10*/  @P0 FMUL.FTZ R143, R143, R152 ;  /* 0x000000988f8f0220 */ /* 0x000fe40000410000 */
[----:B------:R-:W-:Y:S02]  /*0e20*/  @!P0 FMUL.FTZ R137, R129, R140 ;  /* 0x0000008c81898220 */ /* 0x000fe40000410000 */
[----:B------:R-:W-:Y:S02]  /*0e30*/  @P0 FADD.FTZ R146, -R93, R40 ;  /* 0x000000285d920221 */ /* 0x000fe40000010100 */
[----:B------:R-:W-:Y:S01]  /*0e40*/  @!P0 FMUL.FTZ R145, R129, R142 ;  /* 0x0000008e81918220 */ /* 0x000fe20000410000 */
[----:B------:R-:W2:Y:S01]  /*0e50*/  @P0 MUFU.RCP R140, R113 ;  /* 0x00000071008c0308 */ /* 0x000ea20000001000 */
[----:B------:R-:W-:-:S02]  /*0e60*/  @!P0 FMUL.FTZ R143, R129, R42 ;  /* 0x0000002a818f8220 */ /* 0x000fc40000410000 */
[----:B------:R-:W-:Y:S02]  /*0e70*/  @P0 FADD.FTZ R161, -R96, R153 ;  /* 0x0000009960a10221 */ /* 0x000fe40000010100 */
[----:B------:R-:W-:Y:S02]  /*0e80*/  @!P0 FADD.FTZ R36, R36, -R144 ;  /* 0x8000009024248221 */ /* 0x000fe40000010000 */
[----:B------:R-:W-:Y:S01]  /*0e90*/  @!P0 FADD.FTZ R42, R153, -R144 ;  /* 0x80000090992a8221 */ /* 0x000fe20000010000 */
[----:B------:R-:W3:Y:S01]  /*0ea0*/  @P0 MUFU.RCP R142, R120 ;  /* 0x00000078008e0308 */ /* 0x000ee20000001000 */
[----:B------:R-:W-:Y:S02]  /*0eb0*/  @P0 FMUL.FTZ R149, R146, R149 ;  /* 0x0000009592950220 */ /* 0x000fe40000410000 */
[----:B------:R-:W-:Y:S01]  /*0ec0*/  @!P0 FADD.FTZ R146, R39, -R144 ;  /* 0x8000009027928221 */ /* 0x000fe20000010000 */
[--C-:B------:R-:W-:Y:S01]  /*0ed0*/  PRMT R39, RZ, 0x5410, R43.reuse ;  /* 0x00005410ff277816 */ /* 0x100fe2000000002b */
[----:B------:R-:W-:Y:S01]  /*0ee0*/  @P0 FMUL.FTZ R132, R161, R132 ;  /* 0x00000084a1840220 */ /* 0x000fe20000410000 */
[----:B------:R-:W-:Y:S01]  /*0ef0*/  PRMT R43, RZ, 0x7610, R43 ;  /* 0x00007610ff2b7816 */ /* 0x000fe2000000002b */
[C---:B------:R-:W-:Y:S01]  /*0f00*/  @!P0 FMUL.FTZ R139, R129.reuse, R36 ;  /* 0x00000024818b8220 */ /* 0x040fe20000410000 */
[----:B------:R-:W5:Y:S01]  /*0f10*/  @P0 MUFU.RCP R37, R119 ;  /* 0x0000007700250308 */ /* 0x000f620000001000 */
[----:B------:R-:W-:Y:S01]  /*0f20*/  @P0 FADD.FTZ R157, -R92, R155 ;  /* 0x0000009b5c9d0221 */ /* 0x000fe20000010100 */
[----:B----4-:R-:W-:Y:S01]  /*0f30*/  PRMT R36, RZ, 0x5410, R44 ;  /* 0x00005410ff247816 */ /* 0x010fe2000000002c */
[----:B------:R-:W-:Y:S01]  /*0f40*/  @!P0 FMUL.FTZ R132, R129, R42 ;  /* 0x0000002a81848220 */ /* 0x000fe20000410000 */
[----:B------:R-:W-:Y:S01]  /*0f50*/  PRMT R159, RZ, 0x7610, R44 ;  /* 0x00007610ff9f7816 */ /* 0x000fe2000000002c */
[----:B------:R-:W-:-:S03]  /*0f60*/  @!P0 FADD.FTZ R40, R40, -R144 ;  /* 0x8000009028288221 */ /* 0x000fc60000010000 */
[----:B------:R-:W4:Y:S01]  /*0f70*/  @P0 MUFU.RCP R42, R122 ;  /* 0x0000007a002a0308 */ /* 0x000f220000001000 */
[----:B0-----:R-:W-:Y:S02]  /*0f80*/  @P0 FMUL.FTZ R136, R157, R136 ;  /* 0x000000889d880220 */ /* 0x001fe40000410000 */
[----:B------:R-:W-:Y:S02]  /*0f90*/  @!P0 FMUL.FTZ R141, R129, R146 ;  /* 0x00000092818d8220 */ /* 0x000fe40000410000 */
[----:B------:R-:W-:Y:S02]  /*0fa0*/  @P0 FADD.FTZ R153, -R90, R43 ;  /* 0x0000002b5a990221 */ /* 0x000fe40000010100 */
[----:B------:R-:W-:Y:S02]  /*0fb0*/  @P0 FADD.FTZ R157, -R89, R36 ;  /* 0x00000024599d0221 */ /* 0x000fe40000010100 */
[----:B------:R-:W-:Y:S01]  /*0fc0*/  @!P0 FMUL.FTZ R149, R129, R40 ;  /* 0x0000002881958220 */ /* 0x000fe20000410000 */
[----:B------:R-:W-:Y:S01]  /*0fd0*/  PRMT R40, RZ, 0x5410, R45 ;  /* 0x00005410ff287816 */ /* 0x000fe2000000002d */
[----:B------:R-:W-:Y:S01]  /*0fe0*/  @P0 FADD.FTZ R146, -R91, R39 ;  /* 0x000000275b920221 */ /* 0x000fe20000010100 */
[----:B------:R-:W-:Y:S01]  /*0ff0*/  PRMT R45, RZ, 0x7610, R45 ;  /* 0x00007610ff2d7816 */ /* 0x000fe2000000002d */
[----:B------:R-:W-:-:S02]  /*1000*/  @P0 FADD.FTZ R161, -R88, R159 ;  /* 0x0000009f58a10221 */ /* 0x000fc40000010100 */
[----:B------:R-:W-:Y:S01]  /*1010*/  @!P0 FADD.FTZ R44, R155, -R144 ;  /* 0x800000909b2c8221 */ /* 0x000fe20000010000 */
[----:B------:R-:W-:Y:S01]  /*1020*/  PRMT R163, RZ, 0x5410, R48 ;  /* 0x00005410ffa37816 */ /* 0x000fe20000000030 */
[----:B-1----:R-:W-:Y:S02]  /*1030*/  @P0 FMUL.FTZ R138, R153, R138 ;  /* 0x0000008a998a0220 */ /* 0x002fe40000410000 */
[----:B------:R-:W-:Y:S02]  /*1040*/  @P0 FMUL.FTZ R151, R146, R151 ;  /* 0x0000009792970220 */ /* 0x000fe40000410000 */
[----:B--2---:R-:W-:Y:S02]  /*1050*/  @P0 FMUL.FTZ R153, R157, R140 ;  /* 0x0000008c9d990220 */ /* 0x004fe40000410000 */
[----:B------:R-:W0:Y:S01]  /*1060*/  @P0 MUFU.RCP R157, R121 ;  /* 0x00000079009d0308 */ /* 0x000e220000001000 */
[----:B---3--:R-:W-:Y:S02]  /*1070*/  @P0 FMUL.FTZ R140, R161, R142 ;  /* 0x0000008ea18c0220 */ /* 0x008fe40000410000 */
[----:B------:R-:W-:-:S02]  /*1080*/  @P0 FADD.FTZ R146, -R87, R40 ;  /* 0x0000002857920221 */ /* 0x000fc40000010100 */
[----:B------:R-:W-:Y:S01]  /*1090*/  @!P0 FMUL.FTZ R136, R129, R44 ;  /* 0x0000002c81888220 */ /* 0x000fe20000410000 */
[----:B------:R-:W-:Y:S01]  /*10a0*/  PRMT R162, RZ, 0x7610, R48 ;  /* 0x00007610ffa27816 */ /* 0x000fe20000000030 */
[----:B------:R-:W-:Y:S02]  /*10b0*/  @!P0 FADD.FTZ R38, R38, -R144 ;  /* 0x8000009026268221 */ /* 0x000fe40000010000 */
[----:B------:R-:W-:Y:S02]  /*10c0*/  @!P0 FADD.FTZ R142, R39, -R144 ;  /* 0x80000090278e8221 */ /* 0x000fe40000010000 */
[----:B------:R-:W-:Y:S01]  /*10d0*/  @!P0 FADD.FTZ R44, R43, -R144 ;  /* 0x800000902b2c8221 */ /* 0x000fe20000010000 */
[----:B------:R-:W-:Y:S01]  /*10e0*/  PRMT R43, RZ, 0x7610, R46 ;  /* 0x00007610ff2b7816 */ /* 0x000fe2000000002e */
[----:B------:R-:W-:Y:S02]  /*10f0*/  @P0 FADD.FTZ R39, -R86, R45 ;  /* 0x0000002d56270221 */ /* 0x000fe40000010100 */
[----:B------:R-:W-:-:S02]  /*1100*/  FADD.FTZ R110, R163, R110 ;  /* 0x0000006ea36e7221 */ /* 0x000fc40000010000 */
[----:B------:R-:W-:Y:S02]  /*1110*/  FFMA.FTZ R115, R163, R130, R115 ;  /* 0x00000082a3737223 */ /* 0x000fe40000010073 */
[----:B-----5:R-:W-:Y:S02]  /*1120*/  @P0 FMUL.FTZ R155, R146, R37 ;  /* 0x00000025929b0220 */ /* 0x020fe40000410000 */
[----:B------:R-:W-:Y:S01]  /*1130*/  FMUL.FTZ R163, R81, R163 ;  /* 0x000000a351a37220 */ /* 0x000fe20000410000 */
[----:B------:R-:W1:Y:S01]  /*1140*/  @P0 MUFU.RCP R37, R123 ;  /* 0x0000007b00250308 */ /* 0x000e620000001000 */
[C---:B------:R-:W-:Y:S02]  /*1150*/  @!P0 FMUL.FTZ R147, R129.reuse, R38 ;  /* 0x0000002681938220 */ /* 0x040fe40000410000 */
[----:B------:R-:W-:Y:S02]  /*1160*/  @!P0 FMUL.FTZ R151, R129, R142 ;  /* 0x0000008e81978220 */ /* 0x000fe40000410000 */
[----:B------:R-:W-:Y:S01]  /*1170*/  @!P0 FADD.FTZ R38, R41, -R144 ;  /* 0x8000009029268221 */ /* 0x000fe20000010000 */
[----:B------:R-:W-:Y:S01]  /*1180*/  PRMT R41, RZ, 0x5410, R46 ;  /* 0x00005410ff297816 */ /* 0x000fe2000000002e */
[----:B----4-:R-:W-:-:S02]  /*1190*/  @P0 FMUL.FTZ R142, R39, R42 ;  /* 0x0000002a278e0220 */ /* 0x010fc40000410000 */
[----:B------:R-:W-:Y:S02]  /*11a0*/  @P0 FADD.FTZ R39, -R84, R43 ;  /* 0x0000002b54270221 */ /* 0x000fe40000010100 */
[----:B------:R-:W-:Y:S02]  /*11b0*/  @!P0 FADD.FTZ R148, R43, -R144 ;  /* 0x800000902b948221 */ /* 0x000fe40000010000 */
[C---:B------:R-:W-:Y:S02]  /*11c0*/  FADD.FTZ R71, R162.reuse, R71 ;  /* 0x00000047a2477221 */ /* 0x040fe40000010000 */
[----:B------:R-:W-:Y:S02]  /*11d0*/  FFMA.FTZ R72, R162, R135, R72 ;  /* 0x00000087a2487223 */ /* 0x000fe40000010048 */
[----:B------:R-:W-:Y:S02]  /*11e0*/  FMUL.FTZ R162, R80, R162 ;  /* 0x000000a250a27220 */ /* 0x000fe40000410000 */
[----:B------:R-:W-:Y:S01]  /*11f0*/  FADD.FTZ R43, RZ, R163 ;  /* 0x000000a3ff2b7221 */ /* 0x000fe20000010000 */
[----:B------:R-:W-:Y:S01]  /*1200*/  PRMT R160, RZ, 0x5410, R49 ;  /* 0x00005410ffa07816 */ /* 0x000fe20000000031 */
[----:B------:R-:W-:Y:S01]  /*1210*/  @!P0 FMUL.FTZ R138, R129, R44 ;  /* 0x0000002c818a8220 */ /* 0x000fe20000410000 */
[----:B------:R-:W-:Y:S01]  /*1220*/  PRMT R150, RZ, 0x5410, R47 ;  /* 0x00005410ff967816 */ /* 0x000fe2000000002f */
[----:B------:R-:W-:Y:S01]  /*1230*/  @!P0 FADD.FTZ R44, R45, -R144 ;  /* 0x800000902d2c8221 */ /* 0x000fe20000010000 */
[----:B------:R-:W-:Y:S01]  /*1240*/  PRMT R47, RZ, 0x7610, R47 ;  /* 0x00007610ff2f7816 */ /* 0x000fe2000000002f */
[----:B------:R-:W-:-:S02]  /*1250*/  @P0 FADD.FTZ R146, -R85, R41 ;  /* 0x0000002955920221 */ /* 0x000fc40000010100 */
[----:B------:R-:W-:Y:S02]  /*1260*/  FADD.FTZ R45, R43, R162 ;  /* 0x000000a22b2d7221 */ /* 0x000fe40000010000 */
[----:B------:R-:W-:Y:S01]  /*1270*/  FFMA.FTZ R43, R163, R130, RZ ;  /* 0x00000082a32b7223 */ /* 0x000fe200000100ff */
[----:B------:R-:W-:Y:S01]  /*1280*/  PRMT R158, RZ, 0x7610, R49 ;  /* 0x00007610ff9e7816 */ /* 0x000fe20000000031 */
[----:B------:R-:W-:Y:S02]  /*1290*/  @!P0 FMUL.FTZ R134, R129, R38 ;  /* 0x0000002681868220 */ /* 0x000fe40000410000 */
[----:B0-----:R-:W-:Y:S01]  /*12a0*/  @P0 FMUL.FTZ R157, R146, R157 ;  /* 0x0000009d929d0220 */ /* 0x001fe20000410000 */
[----:B------:R-:W0:Y:S01]  /*12b0*/  @P0 MUFU.RCP R38, R124 ;  /* 0x0000007c00260308 */ /* 0x000e220000001000 */
[C---:B------:R-:W-:Y:S02]  /*12c0*/  FADD.FTZ R69, R160.reuse, R69 ;  /* 0x00000045a0457221 */ /* 0x040fe40000010000 */
[----:B------:R-:W-:-:S02]  /*12d0*/  FFMA.FTZ R70, R160, R133, R70 ;  /* 0x00000085a0467223 */ /* 0x000fc40000010046 */
[----:B------:R-:W-:Y:S02]  /*12e0*/  @!P0 FADD.FTZ R146, R41, -R144 ;  /* 0x8000009029928221 */ /* 0x000fe40000010000 */
[----:B------:R-:W-:Y:S02]  /*12f0*/  @P0 FADD.FTZ R46, -R83, R150 ;  /* 0x00000096532e0221 */ /* 0x000fe40000010100 */
[----:B------:R-:W-:Y:S02]  /*1300*/  FMUL.FTZ R160, R79, R160 ;  /* 0x000000a04fa07220 */ /* 0x000fe40000410000 */
[----:B------:R-:W-:Y:S01]  /*1310*/  FFMA.FTZ R43, R162, R135, R43 ;  /* 0x00000087a22b7223 */ /* 0x000fe2000001002b */
[----:B------:R-:W-:Y:S01]  /*1320*/  PRMT R156, RZ, 0x5410, R50 ;  /* 0x00005410ff9c7816 */ /* 0x000fe20000000032 */
[----:B------:R-:W-:Y:S02]  /*1330*/  @P0 FADD.FTZ R41, -R82, R47 ;  /* 0x0000002f52290221 */ /* 0x000fe40000010100 */
[----:B------:R-:W-:-:S02]  /*1340*/  @!P0 FADD.FTZ R152, R47, -R144 ;  /* 0x800000902f988221 */ /* 0x000fc40000010000 */
[C---:B------:R-:W-:Y:S02]  /*1350*/  FADD.FTZ R67, R158.reuse, R67 ;  /* 0x000000439e437221 */ /* 0x040fe40000010000 */
[----:B------:R-:W-:Y:S02]  /*1360*/  FFMA.FTZ R68, R158, R131, R68 ;  /* 0x000000839e447223 */ /* 0x000fe40000010044 */
[----:B-1----:R-:W-:Y:S02]  /*1370*/  @P0 FMUL.FTZ R47, R46, R37 ;  /* 0x000000252e2f0220 */ /* 0x002fe40000410000 */
[----:B------:R-:W-:Y:S02]  /*1380*/  FMUL.FTZ R158, R78, R158 ;  /* 0x0000009e4e9e7220 */ /* 0x000fe40000410000 */
[----:B------:R-:W-:Y:S02]  /*1390*/  FADD.FTZ R45, R45, R160 ;  /* 0x000000a02d2d7221 */ /* 0x000fe40000010000 */
[----:B------:R-:W-:-:S02]  /*13a0*/  FFMA.FTZ R43, R160, R133, R43 ;  /* 0x00000085a02b7223 */ /* 0x000fc4000001002b */
[----:B------:R-:W-:Y:S01]  /*13b0*/  @P0 FMUL.FTZ R46, R41, R154 ;  /* 0x0000009a292e0220 */ /* 0x000fe20000410000 */
[----:B------:R-:W-:Y:S01]  /*13c0*/  PRMT R154, RZ, 0x7610, R50 ;  /* 0x00007610ff9a7816 */ /* 0x000fe20000000032 */
[C---:B------:R-:W-:Y:S02]  /*13d0*/  FADD.FTZ R65, R156.reuse, R65 ;  /* 0x000000419c417221 */ /* 0x040fe40000010000 */
[----:B------:R-:W-:Y:S02]  /*13e0*/  FFMA.FTZ R66, R156, R137, R66 ;  /* 0x000000899c427223 */ /* 0x000fe40000010042 */
[----:B------:R-:W-:Y:S02]  /*13f0*/  FMUL.FTZ R156, R77, R156 ;  /* 0x0000009c4d9c7220 */ /* 0x000fe40000410000 */
[----:B------:R-:W-:Y:S02]  /*1400*/  FADD.FTZ R45, R45, R158 ;  /* 0x0000009e2d2d7221 */ /* 0x000fe40000010000 */
[----:B------:R-:W-:-:S02]  /*1410*/  FFMA.FTZ R43, R158, R131, R43 ;  /* 0x000000839e2b7223 */ /* 0x000fc4000001002b */
[----:B------:R-:W-:Y:S02]  /*1420*/  @!P0 FADD.FTZ R150, R150, -R144 ;  /* 0x8000009096968221 */ /* 0x000fe40000010000 */
[----:B------:R-:W-:Y:S01]  /*1430*/  @!P0 FMUL.FTZ R46, R129, R152 ;  /* 0x00000098812e8220 */ /* 0x000fe20000410000 */
[----:B------:R-:W-:Y:S01]  /*1440*/  PRMT R152, RZ, 0x5410, R51 ;  /* 0x00005410ff987816 */ /* 0x000fe20000000033 */
[C---:B------:R-:W-:Y:S02]  /*1450*/  FADD.FTZ R63, R154.reuse, R63 ;  /* 0x0000003f9a3f7221 */ /* 0x040fe40000010000 */
[----:B------:R-:W-:Y:S02]  /*1460*/  FFMA.FTZ R64, R154, R145, R64 ;  /* 0x000000919a407223 */ /* 0x000fe40000010040 */
[----:B------:R-:W-:Y:S02]  /*1470*/  FMUL.FTZ R154, R76, R154 ;  /* 0x0000009a4c9a7220 */ /* 0x000fe40000410000 */
[----:B------:R-:W-:-:S02]  /*1480*/  FADD.FTZ R45, R45, R156 ;  /* 0x0000009c2d2d7221 */ /* 0x000fc40000010000 */
[----:B------:R-:W-:Y:S02]  /*1490*/  FFMA.FTZ R43, R156, R137, R43 ;  /* 0x000000899c2b7223 */ /* 0x000fe4000001002b */
[----:B------:R-:W-:Y:S01]  /*14a0*/  @!P0 FMUL.FTZ R47, R129, R150 ;  /* 0x00000096812f8220 */ /* 0x000fe20000410000 */
[----:B------:R-:W-:Y:S01]  /*14b0*/  PRMT R150, RZ, 0x7610, R51 ;  /* 0x00007610ff967816 */ /* 0x000fe20000000033 */
[----:B------:R-:W-:Y:S02]  /*14c0*/  @!P0 FADD.FTZ R36, R36, -R144 ;  /* 0x8000009024248221 */ /* 0x000fe40000010000 */
[----:B------:R-:W-:Y:S02]  /*14d0*/  @!P0 FADD.FTZ R42, R159, -R144 ;  /* 0x800000909f2a8221 */ /* 0x000fe40000010000 */
[----:B------:R-:W-:Y:S02]  /*14e0*/  @!P0 FADD.FTZ R40, R40, -R144 ;  /* 0x8000009028288221 */ /* 0x000fe40000010000 */
[----:B------:R-:W-:-:S02]  /*14f0*/  FADD.FTZ R61, R152, R61 ;  /* 0x0000003d983d7221 */ /* 0x000fc40000010000 */
[----:B------:R-:W-:Y:S02]  /*1500*/  FFMA.FTZ R62, R152, R143, R62 ;  /* 0x0000008f983e7223 */ /* 0x000fe4000001003e */
[----:B0-----:R-:W-:Y:S02]  /*1510*/  @P0 FMUL.FTZ R144, R39, R38 ;  /* 0x0000002627900220 */ /* 0x001fe40000410000 */
[----:B------:R-:W-:Y:S02]  /*1520*/  FMUL.FTZ R152, R75, R152 ;  /* 0x000000984b987220 */ /* 0x000fe40000410000 */
[----:B------:R-:W-:Y:S02]  /*1530*/  FADD.FTZ R45, R45, R154 ;  /* 0x0000009a2d2d7221 */ /* 0x000fe40000010000 */
[----:B------:R-:W-:Y:S02]  /*1540*/  FFMA.FTZ R43, R154, R145, R43 ;  /* 0x000000919a2b7223 */ /* 0x000fe4000001002b */
[----:B------:R-:W-:Y:S01]  /*1550*/  @!P0 FMUL.FTZ R144, R129, R148 ;  /* 0x0000009481908220 */ /* 0x000fe20000410000 */
[----:B------:R-:W-:Y:S01]  /*1560*/  PRMT R148, RZ, 0x5410, R52 ;  /* 0x00005410ff947816 */ /* 0x000fe20000000034 */
[----:B------:R-:W-:-:S02]  /*1570*/  FADD.FTZ R35, R150, R35 ;  /* 0x0000002396237221 */ /* 0x000fc40000010000 */
[----:B------:R-:W-:Y:S02]  /*1580*/  FFMA.FTZ R60, R150, R141, R60 ;  /* 0x0000008d963c7223 */ /* 0x000fe4000001003c */
[----:B------:R-:W-:Y:S02]  /*1590*/  FMUL.FTZ R150, R74, R150 ;  /* 0x000000964a967220 */ /* 0x000fe40000410000 */
[----:B------:R-:W-:Y:S02]  /*15a0*/  FADD.FTZ R45, R45, R152 ;  /* 0x000000982d2d7221 */ /* 0x000fe40000010000 */
[----:B------:R-:W-:Y:S01]  /*15b0*/  FFMA.FTZ R43, R152, R143, R43 ;  /* 0x0000008f982b7223 */ /* 0x000fe2000001002b */
[----:B------:R-:W-:Y:S01]  /*15c0*/  PRMT R38, RZ, 0x7610, R54 ;  /* 0x00007610ff267816 */ /* 0x000fe20000000036 */
        /* <DEDUP_REMOVED lines=9> */
[----:B------:R-:W-:Y:S01]  /*1660*/  PRMT R48, RZ, 0x5410, R59 ;  /* 0x00005410ff307816 */ /* 0x000fe2000000003b */
[----:B------:R-:W-:Y:S01]  /*1670*/  FFMA.FTZ R7, R38, R136, R7 ;  /* 0x0000008826077223 */ /* 0x000fe20000010007 */
[----:B------:R-:W-:Y:S01]  /*1680*/  PRMT R49, RZ, 0x7610, R59 ;  /* 0x00007610ff317816 */ /* 0x000fe2000000003b */
[----:B------:R-:W-:Y:S01]  /*1690*/  FMUL.FTZ R59, R112, R38 ;  /* 0x00000026703b7220 */ /* 0x000fe20000410000 */
[----:B------:R-:W-:Y:S01]  /*16a0*/  PRMT R41, RZ, 0x5410, R53 ;  /* 0x00005410ff297816 */ /* 0x000fe20000000035 */
[----:B------:R-:W-:-:S02]  /*16b0*/  FMUL.FTZ R161, R107, R42 ;  /* 0x0000002a6ba17220 */ /* 0x000fc40000410000 */
[----:B------:R-:W-:Y:S02]  /*16c0*/  FADD.FTZ R38, R45, R148 ;  /* 0x000000942d267221 */ /* 0x000fe40000010000 */
[----:B------:R-:W-:Y:S01]  /*16d0*/  FFMA.FTZ R43, R148, R139, R43 ;  /* 0x0000008b942b7223 */ /* 0x000fe2000001002b */
[--C-:B------:R-:W-:Y:S01]  /*16e0*/  PRMT R50, RZ, 0x5410, R58.reuse ;  /* 0x00005410ff327816 */ /* 0x100fe2000000003a */
[C---:B------:R-:W-:Y:S01]  /*16f0*/  @!P0 FMUL.FTZ R153, R129.reuse, R36 ;  /* 0x0000002481998220 */ /* 0x040fe20000410000 */
[----:B------:R-:W-:Y:S01]  /*1700*/  PRMT R36, RZ, 0x5410, R55 ;  /* 0x00005410ff247816 */ /* 0x000fe20000000037 */
[C---:B------:R-:W-:Y:S01]  /*1710*/  @!P0 FMUL.FTZ R155, R129.reuse, R40 ;  /* 0x00000028819b8220 */ /* 0x040fe20000410000 */
[----:B------:R-:W-:Y:S01]  /*1720*/  PRMT R51, RZ, 0x7610, R58 ;  /* 0x00007610ff337816 */ /* 0x000fe2000000003a */
[----:B------:R-:W-:Y:S01]  /*1730*/  @!P0 FMUL.FTZ R157, R129, R146 ;  /* 0x00000092819d8220 */ /* 0x000fe20000410000 */
[----:B------:R-:W-:Y:S01]  /*1740*/  PRMT R40, RZ, 0x7610, R53 ;  /* 0x00007610ff287816 */ /* 0x000fe20000000035 */
[----:B------:R-:W-:-:S02]  /*1750*/  FADD.FTZ R24, R39, R24 ;  /* 0x0000001827187221 */ /* 0x000fc40000010000 */
[----:B------:R-:W-:Y:S02]  /*1760*/  FFMA.FTZ R8, R39, R149, R8 ;  /* 0x0000009527087223 */ /* 0x000fe40000010008 */
[----:B------:R-:W-:Y:S01]  /*1770*/  FMUL.FTZ R58, R108, R39 ;  /* 0x000000276c3a7220 */ /* 0x000fe20000410000 */
        /* <DEDUP_REMOVED lines=77> */
.L_x_2725:
        /* <DEDUP_REMOVED lines=18> */
.L_x_2726:
[----:B------:R-:W-:Y:S01]  /*1d70*/  LOP3.LUT P0, RZ, R2, 0x1f, RZ, 0xc0, !PT ;  /* 0x0000001f02ff7812 */ /* 0x000fe2000780c0ff */
[----:B01----:R-:W-:Y:S01]  /*1d80*/  FADD.FTZ R44, R43, R44 ;  /* 0x0000002c2b2c7221 */ /* 0x003fe20000010000 */
[----:B------:R-:W-:Y:S01]  /*1d90*/  WARPSYNC 0xffffffff ;  /* 0xffffffff00007948 */ /* 0x000fe20003800000 */
[----:B--2---:R-:W-:Y:S01]  /*1da0*/  FADD.FTZ R45, R36, R45 ;  /* 0x0000002d242d7221 */ /* 0x004fe20000010000 */
        /* <DEDUP_REMOVED lines=93> */
[C---:B------:R-:W-:Y:S01]  /*2380*/  FMUL.FTZ R54, R129.reuse, R52 ;  /* 0x0000003481367220 */ /* 0x040fe20000410000 */
[----:B------:R-:W-:Y:S01]  /*2390*/  LEA R52, P0, R128, c[0x0][0x1d0], 0x4 ;  /* 0x0000740080347a11 */ /* 0x000fe200078020ff */
[----:B------:R-:W-:Y:S01]  /*23a0*/  FMUL.FTZ R57, R129, R142 ;  /* 0x0000008e81397220 */ /* 0x000fe20000410000 */
[----:B------:R-:W-:Y:S01]  /*23b0*/  F2FP.BF16.PACK_AB R43, R51, R56 ;  /* 0x00000038332b723e */ /* 0x000fe200000010ff */
[----:B------:R-:W-:Y:S01]  /*23c0*/  FMUL.FTZ R46, R129, R50 ;  /* 0x00000032812e7220 */ /* 0x000fe20000410000 */
[----:B------:R-:W-:Y:S01]  /*23d0*/  LEA R50, P2, R127, c[0x0][0x1d0], 0x4 ;  /* 0x000074007f327a11 */ /* 0x000fe200078420ff */
[----:B------:R-:W-:Y:S01]  /*23e0*/  FMUL.FTZ R53, R129, R144 ;  /* 0x0000009081357220 */ /* 0x000fe20000410000 */
[----:B------:R-:W-:Y:S01]  /*23f0*/  F2FP.BF16.PACK_AB R45, R57, R54 ;  /* 0x00000036392d723e */ /* 0x000fe200000010ff */
[----:B------:R-:W-:Y:S01]  /*2400*/  FMUL.FTZ R48, R129, R48 ;  /* 0x0000003081307220 */ /* 0x000fe20000410000 */
[----:B------:R-:W-:Y:S01]  /*2410*/  LEA.HI.X R51, R127, c[0x0][0x1d4], RZ, 0x4, P2 ;  /* 0x000075007f337a11 */ /* 0x000fe200010f24ff */
[----:B------:R-:W-:Y:S01]  /*2420*/  FMUL.FTZ R129, R129, R164 ;  /* 0x000000a481817220 */ /* 0x000fe20000410000 */
[----:B------:R-:W-:-:S02]  /*2430*/  F2FP.BF16.PACK_AB R46, R53, R46 ;  /* 0x0000002e352e723e */ /* 0x000fc400000010ff */
[----:B------:R-:W-:Y:S02]  /*2440*/  LEA.HI.X R53, R128, c[0x0][0x1d4], RZ, 0x4, P0 ;  /* 0x0000750080357a11 */ /* 0x000fe400000f24ff */
[----:B------:R-:W-:Y:S02]  /*2450*/  F2FP.BF16.PACK_AB R47, R129, R48 ;  /* 0x00000030812f723e */ /* 0x000fe400000010ff */
[----:B------:R-:W-:Y:S01]  /*2460*/  LEA R48, P3, R125, c[0x0][0x1d0], 0x4 ;  /* 0x000074007d307a11 */ /* 0x000fe200078620ff */
[----:B------:R0:W-:Y:S01]  /*2470*/  STG.E.128 [R52.64], R36 ;  /* 0x0000002434007986 */ /* 0x0001e2000c101d04 */
[----:B------:R-:W-:Y:S02]  /*2480*/  F2FP.BF16.PACK_AB R44, R55, R44 ;  /* 0x0000002c372c723e */ /* 0x000fe400000010ff */
[----:B------:R-:W-:Y:S01]  /*2490*/  LEA.HI.X R49, R125, c[0x0][0x1d4], RZ, 0x4, P3 ;  /* 0x000075007d317a11 */ /* 0x000fe200018f24ff */
[----:B------:R0:W-:Y:S01]  /*24a0*/  STG.E.128 [R50.64], R40 ;  /* 0x0000002832007986 */ /* 0x0001e2000c101d04 */
[----:B------:R-:W-:-:S03]  /*24b0*/  ISETP.GE.AND P0, PT, R116, c[0x0][0x164], PT ;  /* 0x0000590074007a0c */ /* 0x000fc60003f06270 */
[----:B------:R0:W-:Y:S10]  /*24c0*/  STG.E.128 [R48.64], R44 ;  /* 0x0000002c30007986 */ /* 0x0001f4000c101d04 */
[----:B0-----:R-:W-:Y:S01]  /*24d0*/  @P0 CALL.REL.NOINC `(.L_x_2723) ;  /* 0x0000001000000944 */ /* 0x001fe20003c00000 */
[----:B------:R-:W-:Y:S05]  /*24e0*/  BRA `(.L_x_2724) ;  /* 0xffffe2d000007947 */ /* 0x000fea000383ffff */
.L_x_2723:
        /* <DEDUP_REMOVED lines=48> */
.L_x_2720:
        /* <DEDUP_REMOVED lines=27> */
.L_x_2721:
[----:B------:R-:W-:Y:S01]  /*29a0*/  HFMA2.MMA R40, -RZ, RZ, 0, 9.5367431640625e-07 ;  /* 0x00000010ff287435 */ /* 0x000fe200000001ff */
[----:B------:R-:W-:-:S02]  /*29b0*/  MOV R41, R44 ;  /* 0x0000002c00297202 */ /* 0x000fc40000000f00 */
[----:B------:R-:W-:Y:S02]  /*29c0*/  MOV R39, 0x1f ;  /* 0x0000001f00277802 */ /* 0x000fe40000000f00 */
[----:B------:R-:W-:Y:S02]  /*29d0*/  MOV R38, 0xffffffff ;  /* 0xffffffff00267802 */ /* 0x000fe40000000f00 */
[----:B------:R-:W-:Y:S02]  /*29e0*/  MOV R36, 0x2a00 ;  /* 0x00002a0000247802 */ /* 0x000fe40000000f00 */
[----:B------:R-:W-:Y:S05]  /*29f0*/  CALL.REL.NOINC `($__internal_203_$__cuda_sm70_shflsync_down_p) ;  /* 0x0000046000007944 */ /* 0x000fea0003c00000 */
[----:B-1----:R-:W-:Y:S01]  /*2a00*/  MOV R43, R40 ;  /* 0x00000028002b7202 */ /* 0x002fe20000000f00 */
[----:B0-----:R-:W-:Y:S05]  /*2a10*/  BRA `(.L_x_2725) ;  /* 0xfffff23000007947 */ /* 0x001fea000383ffff */
.L_x_2722:
[----:B------:R-:W-:Y:S01]  /*2a20*/  HFMA2.MMA R40, -RZ, RZ, 0, 9.5367431640625e-07 ;  /* 0x00000010ff287435 */ /* 0x000fe200000001ff */
[----:B------:R-:W-:Y:S02]  /*2a30*/  MOV R41, R45 ;  /* 0x0000002d00297202 */ /* 0x000fe40000000f00 */
[----:B------:R-:W-:Y:S02]  /*2a40*/  MOV R39, 0x1f ;  /* 0x0000001f00277802 */ /* 0x000fe40000000f00 */
[----:B------:R-:W-:-:S02]  /*2a50*/  MOV R38, 0xffffffff ;  /* 0xffffffff00267802 */ /* 0x000fc40000000f00 */
[----:B------:R-:W-:Y:S02]  /*2a60*/  MOV R36, 0x2a80 ;  /* 0x00002a8000247802 */ /* 0x000fe40000000f00 */
[----:B01----:R-:W-:Y:S05]  /*2a70*/  CALL.REL.NOINC `($__internal_203_$__cuda_sm70_shflsync_down_p) ;  /* 0x000003e000007944 */ /* 0x003fea0003c00000 */
[----:B------:R-:W-:Y:S01]  /*2a80*/  FADD.FTZ R44, R44, R43 ;  /* 0x0000002b2c2c7221 */ /* 0x000fe20000010000 */
[----:B0-----:R-:W-:Y:S01]  /*2a90*/  MOV R39, 0x1f ;  /* 0x0000001f00277802 */ /* 0x001fe20000000f00 */
[----:B-1----:R-:W-:Y:S01]  /*2aa0*/  FADD.FTZ R45, R45, R40 ;  /* 0x000000282d2d7221 */ /* 0x002fe20000010000 */
[----:B------:R-:W-:Y:S01]  /*2ab0*/  HFMA2.MMA R40, -RZ, RZ, 0, 4.76837158203125e-07 ;  /* 0x00000008ff287435 */ /* 0x000fe200000001ff */
[----:B------:R-:W-:Y:S02]  /*2ac0*/  MOV R38, 0xffffffff ;  /* 0xffffffff00267802 */ /* 0x000fe40000000f00 */
[----:B------:R-:W-:Y:S02]  /*2ad0*/  MOV R41, R44 ;  /* 0x0000002c00297202 */ /* 0x000fe40000000f00 */
[----:B------:R-:W-:Y:S02]  /*2ae0*/  MOV R36, 0x2b00 ;  /* 0x00002b0000247802 */ /* 0x000fe40000000f00 */
[----:B------:R-:W-:Y:S05]  /*2af0*/  CALL.REL.NOINC `($__internal_203_$__cuda_sm70_shflsync_down_p) ;  /* 0x0000036000007944 */ /* 0x000fea0003c00000 */
[----:B-1----:R-:W-:Y:S01]  /*2b00*/  MOV R43, R40 ;  /* 0x00000028002b7202 */ /* 0x002fe20000000f00 */
[----:B------:R-:W-:Y:S01]  /*2b10*/  HFMA2.MMA R40, -RZ, RZ, 0, 4.76837158203125e-07 ;  /* 0x00000008ff287435 */ /* 0x000fe200000001ff */
[----:B0-----:R-:W-:-:S02]  /*2b20*/  MOV R41, R45 ;  /* 0x0000002d00297202 */ /* 0x001fc40000000f00 */
[----:B------:R-:W-:Y:S02]  /*2b30*/  MOV R39, 0x1f ;  /* 0x0000001f00277802 */ /* 0x000fe40000000f00 */
[----:B------:R-:W-:Y:S02]  /*2b40*/  MOV R38, 0xffffffff ;  /* 0xffffffff00267802 */ /* 0x000fe40000000f00 */
[----:B------:R-:W-:Y:S02]  /*2b50*/  MOV R36, 0x2b70 ;  /* 0x00002b7000247802 */ /* 0x000fe40000000f00 */
[----:B------:R-:W-:Y:S05]  /*2b60*/  CALL.REL.NOINC `($__internal_203_$__cuda_sm70_shflsync_down_p) ;  /* 0x000002f000007944 */ /* 0x000fea0003c00000 */
[----:B------:R-:W-:Y:S01]  /*2b70*/  FADD.FTZ R44, R43, R44 ;  /* 0x0000002c2b2c7221 */ /* 0x000fe20000010000 */
[----:B0-----:R-:W-:Y:S01]  /*2b80*/  MOV R39, 0x1f ;  /* 0x0000001f00277802 */ /* 0x001fe20000000f00 */
[----:B-1----:R-:W-:Y:S01]  /*2b90*/  FADD.FTZ R45, R45, R40 ;  /* 0x000000282d2d7221 */ /* 0x002fe20000010000 */
[----:B------:R-:W-:Y:S01]  /*2ba0*/  HFMA2.MMA R40, -RZ, RZ, 0, 2.384185791015625e-07 ;  /* 0x00000004ff287435 */ /* 0x000fe200000001ff */
[----:B------:R-:W-:Y:S02]  /*2bb0*/  MOV R38, 0xffffffff ;  /* 0xffffffff00267802 */ /* 0x000fe40000000f00 */
[----:B------:R-:W-:-:S02]  /*2bc0*/  MOV R41, R44 ;  /* 0x0000002c00297202 */ /* 0x000fc40000000f00 */
[----:B------:R-:W-:Y:S02]  /*2bd0*/  MOV R36, 0x2bf0 ;  /* 0x00002bf000247802 */ /* 0x000fe40000000f00 */
[----:B------:R-:W-:Y:S05]  /*2be0*/  CALL.REL.NOINC `($__internal_203_$__cuda_sm70_shflsync_down_p) ;  /* 0x0000027000007944 */ /* 0x000fea0003c00000 */
[----:B-1----:R-:W-:Y:S01]  /*2bf0*/  MOV R43, R40 ;  /* 0x00000028002b7202 */ /* 0x002fe20000000f00 */
[----:B------:R-:W-:Y:S01]  /*2c00*/  HFMA2.MMA R40, -RZ, RZ, 0, 2.384185791015625e-07 ;  /* 0x00000004ff287435 */ /* 0x000fe200000001ff */
[----:B0-----:R-:W-:Y:S02]  /*2c10*/  MOV R41, R45 ;  /* 0x0000002d00297202 */ /* 0x001fe40000000f00 */
[----:B------:R-:W-:Y:S02]  /*2c20*/  MOV R39, 0x1f ;  /* 0x0000001f00277802 */ /* 0x000fe40000000f00 */
[----:B------:R-:W-:Y:S02]  /*2c30*/  MOV R38, 0xffffffff ;  /* 0xffffffff00267802 */ /* 0x000fe40000000f00 */
[----:B------:R-:W-:Y:S02]  /*2c40*/  MOV R36, 0x2c60 ;  /* 0x00002c6000247802 */ /* 0x000fe40000000f00 */
[----:B------:R-:W-:Y:S05]  /*2c50*/  CALL.REL.NOINC `($__internal_203_$__cuda_sm70_shflsync_down_p) ;  /* 0x0000020000007944 */ /* 0x000fea0003c00000 */
[----:B------:R-:W-:Y:S01]  /*2c60*/  FADD.FTZ R44, R43, R44 ;  /* 0x0000002c2b2c7221 */ /* 0x000fe20000010000 */
[----:B0-----:R-:W-:Y:S01]  /*2c70*/  MOV R39, 0x1f ;  /* 0x0000001f00277802 */ /* 0x001fe20000000f00 */
[----:B-1----:R-:W-:Y:S01]  /*2c80*/  FADD.FTZ R45, R45, R40 ;  /* 0x000000282d2d7221 */ /* 0x002fe20000010000 */
[----:B------:R-:W-:Y:S01]  /*2c90*/  HFMA2.MMA R40, -RZ, RZ, 0, 1.1920928955078125e-07 ;  /* 0x00000002ff287435 */ /* 0x000fe200000001ff */
[----:B------:R-:W-:-:S02]  /*2ca0*/  MOV R38, 0xffffffff ;  /* 0xffffffff00267802 */ /* 0x000fc40000000f00 */
[----:B------:R-:W-:Y:S02]  /*2cb0*/  MOV R41, R44 ;  /* 0x0000002c00297202 */ /* 0x000fe40000000f00 */
[----:B------:R-:W-:Y:S02]  /*2cc0*/  MOV R36, 0x2ce0 ;  /* 0x00002ce000247802 */ /* 0x000fe40000000f00 */
[----:B------:R-:W-:Y:S05]  /*2cd0*/  CALL.REL.NOINC `($__internal_203_$__cuda_sm70_shflsync_down_p) ;  /* 0x0000018000007944 */ /* 0x000fea0003c00000 */
[----:B-1----:R-:W-:Y:S01]  /*2ce0*/  MOV R43, R40 ;  /* 0x00000028002b7202 */ /* 0x002fe20000000f00 */
[----:B------:R-:W-:Y:S01]  /*2cf0*/  HFMA2.MMA R40, -RZ, RZ, 0, 1.1920928955078125e-07 ;  /* 0x00000002ff287435 */ /* 0x000fe200000001ff */
[----:B0-----:R-:W-:Y:S02]  /*2d00*/  MOV R41, R45 ;  /* 0x0000002d00297202 */ /* 0x001fe40000000f00 */
[----:B------:R-:W-:Y:S02]  /*2d10*/  MOV R39, 0x1f ;  /* 0x0000001f00277802 */ /* 0x000fe40000000f00 */
[----:B------:R-:W-:Y:S02]  /*2d20*/  MOV R38, 0xffffffff ;  /* 0xffffffff00267802 */ /* 0x000fe40000000f00 */
[----:B------:R-:W-:-:S02]  /*2d30*/  MOV R36, 0x2d50 ;  /* 0x00002d5000247802 */ /* 0x000fc40000000f00 */
[----:B------:R-:W-:Y:S05]  /*2d40*/  CALL.REL.NOINC `($__internal_203_$__cuda_sm70_shflsync_down_p) ;  /* 0x0000011000007944 */ /* 0x000fea0003c00000 */
[----:B------:R-:W-:Y:S01]  /*2d50*/  FADD.FTZ R44, R43, R44 ;  /* 0x0000002c2b2c7221 */ /* 0x000fe20000010000 */
[----:B0-----:R-:W-:Y:S01]  /*2d60*/  MOV R39, 0x1f ;  /* 0x0000001f00277802 */ /* 0x001fe20000000f00 */
[----:B-1----:R-:W-:Y:S01]  /*2d70*/  FADD.FTZ R45, R45, R40 ;  /* 0x000000282d2d7221 */ /* 0x002fe20000010000 */
[----:B------:R-:W-:Y:S01]  /*2d80*/  HFMA2.MMA R40, -RZ, RZ, 0, 5.9604644775390625e-08 ;  /* 0x00000001ff287435 */ /* 0x000fe200000001ff */
[----:B------:R-:W-:-:S02]  /*2d90*/  MOV R38, 0xffffffff ;  /* 0xffffffff00267802 */ /* 0x000fc40000000f00 */
[----:B------:R-:W-:Y:S02]  /*2da0*/  MOV R41, R44 ;  /* 0x0000002c00297202 */ /* 0x000fe40000000f00 */
[----:B------:R-:W-:Y:S02]  /*2db0*/  MOV R36, 0x2dd0 ;  /* 0x00002dd000247802 */ /* 0x000fe40000000f00 */
[----:B------:R-:W-:Y:S05]  /*2dc0*/  CALL.REL.NOINC `($__internal_203_$__cuda_sm70_shflsync_down_p) ;  /* 0x0000009000007944 */ /* 0x000fea0003c00000 */
[----:B-1----:R-:W-:Y:S01]  /*2dd0*/  MOV R43, R40 ;  /* 0x00000028002b7202 */ /* 0x002fe20000000f00 */
[----:B------:R-:W-:Y:S01]  /*2de0*/  HFMA2.MMA R40, -RZ, RZ, 0, 5.9604644775390625e-08 ;  /* 0x00000001ff287435 */ /* 0x000fe200000001ff */
[----:B0-----:R-:W-:Y:S02]  /*2df0*/  MOV R41, R45 ;  /* 0x0000002d00297202 */ /* 0x001fe40000000f00 */
[----:B------:R-:W-:Y:S02]  /*2e00*/  MOV R39, 0x1f ;  /* 0x0000001f00277802 */ /* 0x000fe40000000f00 */
[----:B------:R-:W-:Y:S02]  /*2e10*/  MOV R38, 0xffffffff ;  /* 0xffffffff00267802 */ /* 0x000fe40000000f00 */
[----:B------:R-:W-:-:S02]  /*2e20*/  MOV R36, 0x2e40 ;  /* 0x00002e4000247802 */ /* 0x000fc40000000f00 */
[----:B------:R-:W-:Y:S05]  /*2e30*/  CALL.REL.NOINC `($__internal_203_$__cuda_sm70_shflsync_down_p) ;  /* 0x0000002000007944 */ /* 0x000fea0003c00000 */
[----:B-1----:R-:W-:Y:S01]  /*2e40*/  MOV R36, R40 ;  /* 0x0000002800247202 */ /* 0x002fe20000000f00 */
[----:B0-----:R-:W-:Y:S05]  /*2e50*/  BRA `(.L_x_2726) ;  /* 0xffffef1000007947 */ /* 0x001fea000383ffff */
        .weak           $__internal_203_$__cuda_sm70_shflsync_down_p
        .type           $__internal_203_$__cuda_sm70_shflsync_down_p,@function
        .size           $__internal_203_$__cuda_sm70_shflsync_down_p,(.L_x_3610 - $__internal_203_$__cuda_sm70_shflsync_down_p)
$__internal_203_$__cuda_sm70_shflsync_down_p:
[----:B------:R-:W-:Y:S01]  /*2e60*/  HFMA2.MMA R37, -RZ, RZ, 0, 0 ;  /* 0x00000000ff257435 */ /* 0x000fe200000001ff */
[----:B------:R-:W-:Y:S04]  /*2e70*/  WARPSYNC R38 ;  /* 0x0000002600007348 */ /* 0x000fe80003800000 */
[----:B------:R0:W1:Y:S01]  /*2e80*/  SHFL.DOWN PT, R40, R41, R40, R39 ;  /* 0x0800002829287389 */ /* 0x00006200000e0027 */
[----:B------:R-:W-:Y:S05]  /*2e90*/  RET.REL.NODEC R36 `(_ZN10layer_norm13ln_bwd_kernelINS_13Kernel_traitsI13__nv_bfloat16S2_S2_fjLj3072ELj1ELj1ELj4ELj16ENS_18Kernel_traits_baseILj3072ES2_S2_S2_fjLj128EEEEEEEvNS_9BwdParamsE) ;  /* 0xffffd16024007950 */ /* 0x000fea0003c3ffff */
.L_x_2727:
        /* <DEDUP_REMOVED lines=14> */
.L_x_3610:


//--------------------- .text._ZN10layer_norm22ln_bwd_finalize_kernelINS_22Kernel_traits_finalizeILj3072E6__halffS2_fjLj1024ELj4ENS_18Kernel_traits_baseILj3072ES2_fS2_fjLj1024EEEEEEEvNS_9BwdParamsE --------------------------
	.section	.text._ZN10layer_norm22ln_bwd_finalize_kernelINS_22Kernel_traits_finalizeILj3072E6__halffS2_fjLj1024ELj4ENS_18Kernel_traits_baseILj3072ES2_fS2_fjLj1024EEEEEEEvNS_9BwdParamsE,"ax",@progbits
	.sectioninfo	@"SHI_REGISTERS=32"
	.align	128
        .global         _ZN10layer_norm22ln_bwd_finalize_kernelINS_22Kernel_traits_finalizeILj3072E6__halffS2_fjLj1024ELj4ENS_18Kernel_traits_baseILj3072ES2_fS2_fjLj1024EEEEEEEvNS_9BwdParamsE
        .type           _ZN10layer_norm22ln_bwd_finalize_kernelINS_22Kernel_traits_finalizeILj3072E6__halffS2_fjLj1024ELj4ENS_18Kernel_traits_baseILj3072ES2_fS2_fjLj1024EEEEEEEvNS_9BwdParamsE,@function
        .size           _ZN10layer_norm22ln_bwd_finalize_kernelINS_22Kernel_traits_finalizeILj3072E6__halffS2_fjLj1024ELj4ENS_18Kernel_traits_baseILj3072ES2_fS2_fjLj1024EEEEEEEvNS_9BwdParamsE,(.L_x_3611 - _ZN10layer_norm22ln_bwd_finalize_kernelINS_22Kernel_traits_finalizeILj3072E6__halffS2_fjLj1024ELj4ENS_18Kernel_traits_baseILj3072ES2_fS2_fjLj1024EEEEEEEvNS_9BwdParamsE)
        .other          _ZN10layer_norm22ln_bwd_finalize_kernelINS_22Kernel_traits_finalizeILj3072E6__halffS2_fjLj1024ELj4ENS_18Kernel_traits_baseILj3072ES2_fS2_fjLj1024EEEEEEEvNS_9BwdParamsE,@"STO_CUDA_ENTRY STV_DEFAULT"
_ZN10layer_norm22ln_bwd_finalize_kernelINS_22Kernel_traits_finalizeILj3072E6__halffS2_fjLj1024ELj4ENS_18Kernel_traits_baseILj3072ES2_fS2_fjLj1024EEEEEEEvNS_9BwdParamsE:
.text._ZN10layer_norm22ln_bwd_finalize_kernelINS_22Kernel_traits_finalizeILj3072E6__halffS2_fjLj1024ELj4ENS_18Kernel_traits_baseILj3072ES2_fS2_fjLj1024EEEEEEEvNS_9BwdParamsE:
        /* <DEDUP_REMOVED lines=19> */
.L_x_2740:
        /* <DEDUP_REMOVED lines=27> */
.L_x_2732:
        /* <DEDUP_REMOVED lines=32> */
.L_x_2731:
[----:B------:R-:W-:Y:S05]  /*04e0*/  BSYNC B1 ;  /* 0x0000000000017941 */ /* 0x000fea0003800000 */
.L_x_2730:
        /* <DEDUP_REMOVED lines=22> */
.L_x_2734:
[----:B------:R-:W-:Y:S05]  /*0650*/  BSYNC B1 ;  /* 0x0000000000017941 */ /* 0x000fea0003800000 */
.L_x_2733:
        /* <DEDUP_REMOVED lines=10> */
.L_x_2729:
[----:B------:R-:W-:Y:S05]  /*0700*/  BSYNC B0 ;  /* 0x0000000000007941 */ /* 0x000fea0003800000 */
.L_x_2728:
        /* <DEDUP_REMOVED lines=11> */
.L_x_2741:
        /* <DEDUP_REMOVED lines=18> */
.L_x_2742:
[----:B------:R-:W-:Y:S01]  /*08e0*/  @!P1 SHF.R.U32.HI R2, RZ, 0x3, R0 ;  /* 0x00000003ff029819 */ /* 0x000fe20000011600 */
[----:B---3--:R-:W-:Y:S02]  /*08f0*/  FADD.FTZ R5, R5, R10 ;  /* 0x0000000a05057221 */ /* 0x008fe40000010000 */
[----:B--2---:R-:W-:Y:S01]  /*0900*/  FADD.FTZ R7, R7, R4 ;  /* 0x0000000407077221 */ /* 0x004fe20000010000 */
[----:B------:R-:W-:-:S05]  /*0910*/  @!P1 LOP3.LUT R2, R2, 0x1ffffffc, RZ, 0xc0, !PT ;  /* 0x1ffffffc02029812 */ /* 0x000fca00078ec0ff */
[----:B------:R2:W-:Y:S04]  /*0920*/  @!P1 STS [R2+0x2000], R5 ;  /* 0x0020000502009388 */ /* 0x0005e80000000800 */
[----:B------:R2:W-:Y:S02]  /*0930*/  @!P1 STS [R2+0x2080], R7 ;  /* 0x0020800702009388 */ /* 0x0005e40000000800 */
.L_x_2735:
        /* <DEDUP_REMOVED lines=13> */
.L_x_2739:
[----:B------:R-:W-:Y:S05]  /*0a10*/  BSYNC B0 ;  /* 0x0000000000007941 */ /* 0x000fea0003800000 */
.L_x_2738:
[C---:B------:R-:W-:Y:S02]  /*0a20*/  ISETP.GT.U32.AND P1, PT, R18.reuse, -0xc01, PT ;  /* 0xfffff3ff1200780c */ /* 0x040fe40003f24070 */
[----:B------:R-:W-:Y:S02]  /*0a30*/  IADD3 R18, R18, 0xc00, RZ ;  /* 0x00000c0012127810 */ /* 0x000fe40007ffe0ff */
[----:B------:R-:W-:-:S09]  /*0a40*/  IADD3 R19, R19, 0x600, RZ ;  /* 0x0000060013137810 */ /* 0x000fd20007ffe0ff */
[----:B012---:R-:W-:Y:S05]  /*0a50*/  @P1 BRA `(.L_x_2740) ;  /* 0xfffff6d000001947 */ /* 0x007fea000383ffff */
[----:B------:R-:W-:Y:S05]  /*0a60*/  EXIT ;  /* 0x000000000000794d */ /* 0x000fea0003800000 */
.L_x_2736:
[----:B--2---:R-:W-:Y:S01]  /*0a70*/  IMAD.MOV.U32 R10, RZ, RZ, R4 ;  /* 0x000000ffff0a7224 */ /* 0x004fe200078e0004 */
[----:B------:R-:W-:Y:S01]  /*0a80*/  MOV R9, 0x1 ;  /* 0x0000000100097802 */ /* 0x000fe20000000f00 */
[----:B------:R-:W-:Y:S01]  /*0a90*/  IMAD.MOV.U32 R6, RZ, RZ, 0x1f ;  /* 0x0000001fff067424 */ /* 0x000fe200078e00ff */
[----:B------:R-:W-:Y:S02]  /*0aa0*/  MOV R11, 0xffffffff ;  /* 0xffffffff000b7802 */ /* 0x000fe40000000f00 */
[----:B------:R-:W-:Y:S02]  /*0ab0*/  MOV R2, 0xad0 ;  /* 0x00000ad000027802 */ /* 0x000fe40000000f00 */
[----:B01----:R-:W-:Y:S05]  /*0ac0*/  CALL.REL.NOINC `($__internal_204_$__cuda_sm70_shflsync_bfly_p) ;  /* 0x000003c000007944 */ /* 0x003fea0003c00000 */
[----:B-1----:R-:W-:Y:S01]  /*0ad0*/  IMAD.MOV.U32 R3, RZ, RZ, R6 ;  /* 0x000000ffff037224 */ /* 0x002fe200078e0006 */
[----:B0-----:R-:W-:Y:S05]  /*0ae0*/  BRA `(.L_x_2741) ;  /* 0xfffffcd000007947 */ /* 0x001fea000383ffff */
.L_x_2737:
[----:B------:R-:W-:Y:S01]  /*0af0*/  HFMA2.MMA R6, -RZ, RZ, 0, 1.847743988037109375e-06 ;  /* 0x0000001fff067435 */ /* 0x000fe200000001ff */
[----:B------:R-:W-:Y:S01]  /*0b00*/  MOV R10, R13 ;  /* 0x0000000d000a7202 */ /* 0x000fe20000000f00 */
[----:B------:R-:W-:Y:S01]  /*0b10*/  IMAD.MOV.U32 R9, RZ, RZ, 0x2 ;  /* 0x00000002ff097424 */ /* 0x000fe200078e00ff */
[----:B------:R-:W-:Y:S01]  /*0b20*/  MOV R2, 0xb50 ;  /* 0x00000b5000027802 */ /* 0x000fe20000000f00 */
[----:B------:R-:W-:-:S02]  /*0b30*/  IMAD.MOV.U32 R11, RZ, RZ, -0x1 ;  /* 0xffffffffff0b7424 */ /* 0x000fc400078e00ff */
[----:B012---:R-:W-:Y:S05]  /*0b40*/  CALL.REL.NOINC `($__internal_204_$__cuda_sm70_shflsync_bfly_p) ;  /* 0x0000034000007944 */ /* 0x007fea0003c00000 */
[----:B01----:R-:W-:Y:S01]  /*0b50*/  FADD.FTZ R10, R13, R6 ;  /* 0x000000060d0a7221 */ /* 0x003fe20000010000 */
[----:B------:R-:W-:Y:S01]  /*0b60*/  MOV R9, 0x4 ;  /* 0x0000000400097802 */ /* 0x000fe20000000f00 */
[----:B------:R-:W-:Y:S01]  /*0b70*/  IMAD.MOV.U32 R6, RZ, RZ, 0x1f ;  /* 0x0000001fff067424 */ /* 0x000fe200078e00ff */
[----:B------:R-:W-:-:S02]  /*0b80*/  MOV R11, 0xffffffff ;  /* 0xffffffff000b7802 */ /* 0x000fc40000000f00 */
[----:B------:R-:W-:Y:S02]  /*0b90*/  MOV R2, 0xbb0 ;  /* 0x00000bb000027802 */ /* 0x000fe40000000f00 */
[----:B------:R-:W-:Y:S05]  /*0ba0*/  CALL.REL.NOINC `($__internal_204_$__cuda_sm70_shflsync_bfly_p) ;  /* 0x000002e000007944 */ /* 0x000fea0003c00000 */
[----:B01----:R-:W-:Y:S01]  /*0bb0*/  FADD.FTZ R10, R10, R6 ;  /* 0x000000060a0a7221 */ /* 0x003fe20000010000 */
[----:B------:R-:W-:Y:S01]  /*0bc0*/  HFMA2.MMA R6, -RZ, RZ, 0, 1.847743988037109375e-06 ;  /* 0x0000001fff067435 */ /* 0x000fe200000001ff */
[----:B------:R-:W-:Y:S01]  /*0bd0*/  IMAD.MOV.U32 R9, RZ, RZ, 0x8 ;  /* 0x00000008ff097424 */ /* 0x000fe200078e00ff */
[----:B------:R-:W-:Y:S01]  /*0be0*/  MOV R2, 0xc10 ;  /* 0x00000c1000027802 */ /* 0x000fe20000000f00 */
[----:B------:R-:W-:-:S03]  /*0bf0*/  IMAD.MOV.U32 R11, RZ, RZ, -0x1 ;  /* 0xffffffffff0b7424 */ /* 0x000fc600078e00ff */
[----:B------:R-:W-:Y:S05]  /*0c00*/  CALL.REL.NOINC `($__internal_204_$__cuda_sm70_shflsync_bfly_p) ;  /* 0x0000028000007944 */ /* 0x000fea0003c00000 */
[----:B-1----:R-:W-:Y:S01]  /*0c10*/  FADD.FTZ R4, R10, R6 ;  /* 0x000000060a047221 */ /* 0x002fe20000010000 */
[----:B0-----:R-:W-:Y:S01]  /*0c20*/  MOV R9, 0x10 ;  /* 0x0000001000097802 */ /* 0x001fe20000000f00 */
[----:B------:R-:W-:Y:S01]  /*0c30*/  IMAD.MOV.U32 R6, RZ, RZ, 0x1f ;  /* 0x0000001fff067424 */ /* 0x000fe200078e00ff */
[----:B------:R-:W-:Y:S01]  /*0c40*/  MOV R11, 0xffffffff ;  /* 0xffffffff000b7802 */ /* 0x000fe20000000f00 */
[----:B------:R-:W-:Y:S01]  /*0c50*/  IMAD.MOV.U32 R10, RZ, RZ, R4 ;  /* 0x000000ffff0a7224 */ /* 0x000fe200078e0004 */
[----:B------:R-:W-:Y:S02]  /*0c60*/  MOV R2, 0xc80 ;  /* 0x00000c8000027802 */ /* 0x000fe40000000f00 */
[----:B------:R-:W-:Y:S05]  /*0c70*/  CALL.REL.NOINC `($__internal_204_$__cuda_sm70_shflsync_bfly_p) ;  /* 0x0000021000007944 */ /* 0x000fea0003c00000 */
[----:B0-----:R-:W-:Y:S01]  /*0c80*/  HFMA2.MMA R9, -RZ, RZ, 0, 5.9604644775390625e-08 ;  /* 0x00000001ff097435 */ /* 0x001fe200000001ff */
[----:B-1----:R-:W-:Y:S01]  /*0c90*/  MOV R7, R6 ;  /* 0x0000000600077202 */ /* 0x002fe20000000f00 */
[----:B------:R-:W-:Y:S01]  /*0ca0*/  IMAD.MOV.U32 R10, RZ, RZ, R5 ;  /* 0x000000ffff0a7224 */ /* 0x000fe200078e0005 */
[----:B------:R-:W-:Y:S01]  /*0cb0*/  MOV R6, 0x1f ;  /* 0x0000001f00067802 */ /* 0x000fe20000000f00 */
[----:B------:R-:W-:Y:S01]  /*0cc0*/  IMAD.MOV.U32 R11, RZ, RZ, -0x1 ;  /* 0xffffffffff0b7424 */ /* 0x000fe200078e00ff */
[----:B------:R-:W-:-:S02]  /*0cd0*/  MOV R2, 0xcf0 ;  /* 0x00000cf000027802 */ /* 0x000fc40000000f00 */
[----:B------:R-:W-:Y:S05]  /*0ce0*/  CALL.REL.NOINC `($__internal_204_$__cuda_sm70_shflsync_bfly_p) ;  /* 0x000001a000007944 */ /* 0x000fea0003c00000 */
[----:B0-----:R-:W-:Y:S01]  /*0cf0*/  HFMA2.MMA R9, -RZ, RZ, 0, 1.1920928955078125e-07 ;  /* 0x00000002ff097435 */ /* 0x001fe200000001ff */
[----:B-1----:R-:W-:Y:S01]  /*0d00*/  FADD.FTZ R10, R5, R6 ;  /* 0x00000006050a7221 */ /* 0x002fe20000010000 */
[----:B------:R-:W-:Y:S01]  /*0d10*/  MOV R6, 0x1f ;  /* 0x0000001f00067802 */ /* 0x000fe20000000f00 */
[----:B------:R-:W-:Y:S01]  /*0d20*/  IMAD.MOV.U32 R11, RZ, RZ, -0x1 ;  /* 0xffffffffff0b7424 */ /* 0x000fe200078e00ff */
[----:B------:R-:W-:-:S02]  /*0d30*/  MOV R2, 0xd50 ;  /* 0x00000d5000027802 */ /* 0x000fc40000000f00 */
[----:B------:R-:W-:Y:S05]  /*0d40*/  CALL.REL.NOINC `($__internal_204_$__cuda_sm70_shflsync_bfly_p) ;  /* 0x0000014000007944 */ /* 0x000fea0003c00000 */
[----:B0-----:R-:W-:Y:S01]  /*0d50*/  HFMA2.MMA R9, -RZ, RZ, 0, 2.384185791015625e-07 ;  /* 0x00000004ff097435 */ /* 0x001fe200000001ff */
[----:B-1----:R-:W-:Y:S01]  /*0d60*/  FADD.FTZ R10, R10, R6 ;  /* 0x000000060a0a7221 */ /* 0x002fe20000010000 */
[----:B------:R-:W-:Y:S01]  /*0d70*/  MOV R6, 0x1f ;  /* 0x0000001f00067802 */ /* 0x000fe20000000f00 */
[----:B------:R-:W-:Y:S01]  /*0d80*/  IMAD.MOV.U32 R11, RZ, RZ, -0x1 ;  /* 0xffffffffff0b7424 */ /* 0x000fe200078e00ff */
[----:B------:R-:W-:-:S02]  /*0d90*/  MOV R2, 0xdb0 ;  /* 0x00000db000027802 */ /* 0x000fc40000000f00 */
[----:B------:R-:W-:Y:S05]  /*0da0*/  CALL.REL.NOINC `($__internal_204_$__cuda_sm70_shflsync_bfly_p) ;  /* 0x000000e000007944 */ /* 0x000fea0003c00000 */
[----:B0-----:R-:W-:Y:S01]  /*0db0*/  HFMA2.MMA R9, -RZ, RZ, 0, 4.76837158203125e-07 ;  /* 0x00000008ff097435 */ /* 0x001fe200000001ff */
[----:B-1----:R-:W-:Y:S01]  /*0dc0*/  FADD.FTZ R10, R10, R6 ;  /* 0x000000060a0a7221 */ /* 0x002fe20000010000 */
[----:B------:R-:W-:Y:S01]  /*0dd0*/  MOV R6, 0x1f ;  /* 0x0000001f00067802 */ /* 0x000fe20000000f00 */
[----:B------:R-:W-:Y:S01]  /*0de0*/  IMAD.MOV.U32 R11, RZ, RZ, -0x1 ;  /* 0xffffffffff0b7424 */ /* 0x000fe200078e00ff */
[----:B------:R-:W-:-:S02]  /*0df0*/  MOV R2, 0xe10 ;  /* 0x00000e1000027802 */ /* 0x000fc40000000f00 */
[----:B------:R-:W-:Y:S05]  /*0e00*/  CALL.REL.NOINC `($__internal_204_$__cuda_sm70_shflsync_bfly_p) ;  /* 0x0000008000007944 */ /* 0x000fea0003c00000 */
[----:B0-----:R-:W-:Y:S01]  /*0e10*/  HFMA2.MMA R9, -RZ, RZ, 0, 9.5367431640625e-07 ;  /* 0x00000010ff097435 */ /* 0x001fe200000001ff */
[----:B-1----:R-:W-:Y:S01]  /*0e20*/  FADD.FTZ R10, R10, R6 ;  /* 0x000000060a0a7221 */ /* 0x002fe20000010000 */
[----:B------:R-:W-:Y:S01]  /*0e30*/  MOV R6, 0x1f ;  /* 0x0000001f00067802 */ /* 0x000fe20000000f00 */
[----:B------:R-:W-:Y:S01]  /*0e40*/  IMAD.MOV.U32 R11, RZ, RZ, -0x1 ;  /* 0xffffffffff0b7424 */ /* 0x000fe200078e00ff */
[----:B------:R-:W-:-:S02]  /*0e50*/  MOV R2, 0xe70 ;  /* 0x00000e7000027802 */ /* 0x000fc40000000f00 */
[----:B------:R-:W-:Y:S05]  /*0e60*/  CALL.REL.NOINC `($__internal_204_$__cuda_sm70_shflsync_bfly_p) ;  /* 0x0000002000007944 */ /* 0x000fea0003c00000 */
[----:B-1----:R-:W-:Y:S01]  /*0e70*/  MOV R5, R6 ;  /* 0x0000000600057202 */ /* 0x002fe20000000f00 */
[----:B0-----:R-:W-:Y:S05]  /*0e80*/  BRA `(.L_x_2742) ;  /* 0xfffffa5000007947 */ /* 0x001fea000383ffff */
        .weak           $__internal_204_$__cuda_sm70_shflsync_bfly_p
        .type           $__internal_204_$__cuda_sm70_shflsync_bfly_p,@function
        .size           $__internal_204_$__cuda_sm70_shflsync_bfly_p,(.L_x_3611 - $__internal_204_$__cuda_sm70_shflsync_bfly_p)
$__internal_204_$__cuda_sm70_shflsync_bfly_p:
[----:B------:R-:W-:Y:S01]  /*0e90*/  HFMA2.MMA R3, -RZ, RZ, 0, 0 ;  /* 0x00000000ff037435 */ /* 0x000fe200000001ff */
[----:B------:R-:W-:Y:S04]  /*0ea0*/  WARPSYNC R11 ;  /* 0x0000000b00007348 */ /* 0x000fe80003800000 */
[----:B------:R0:W1:Y:S01]  /*0eb0*/  SHFL.BFLY PT, R6, R10, R9, R6 ;  /* 0x0c0000090a067389 */ /* 0x00006200000e0006 */
[----:B------:R-:W-:Y:S05]  /*0ec0*/  RET.REL.NODEC R2 `(_ZN10layer_norm22ln_bwd_finalize_kernelINS_22Kernel_traits_finalizeILj3072E6__halffS2_fjLj1024ELj4ENS_18Kernel_traits_baseILj3072ES2_fS2_fjLj1024EEEEEEEvNS_9BwdParamsE) ;  /* 0xfffff13002007950 */ /* 0x000fea0003c3ffff */
.L_x_2743:
        /* <DEDUP_REMOVED lines=11> */
.L_x_3611:


//--------------------- .text._ZN10layer_norm13ln_bwd_kernelINS_13Kernel_traitsI6__halffS2_fjLj3072ELj1ELj1ELj4ELj16ENS_18Kernel_traits_baseILj3072ES2_fS2_fjLj128EEEEEEEvNS_9BwdParamsE --------------------------
	.section	.text._ZN10layer_norm13ln_bwd_kernelINS_13Kernel_traitsI6__halffS2_fjLj3072ELj1ELj1ELj4ELj16ENS_18Kernel_traits_baseILj3072ES2_fS2_fjLj128EEEEEEEvNS_9BwdParamsE,"ax",@progbits
	.sectioninfo	@"SHI_REGISTERS=168"
	.align	128
        .global         _ZN10layer_norm13ln_bwd_kernelINS_13Kernel_traitsI6__halffS2_fjLj3072ELj1ELj1ELj4ELj16ENS_18Kernel_traits_baseILj3072ES2_fS2_fjLj128EEEEEEEvNS_9BwdParamsE
        .type           _ZN10layer_norm13ln_bwd_kernelINS_13Kernel_traitsI6__halffS2_fjLj3072ELj1ELj1ELj4ELj16ENS_18Kernel_traits_baseILj3072ES2_fS2_fjLj128EEEEEEEvNS_9BwdParamsE,@function
        .size           _ZN10layer_norm13ln_bwd_kernelINS_13Kernel_traitsI6__halffS2_fjLj3072ELj1ELj1ELj4ELj16ENS_18Kernel_traits_baseILj3072ES2_fS2_fjLj128EEEEEEEvNS_9BwdParamsE,(.L_x_3612 - _ZN10layer_norm13ln_bwd_kernelINS_13Kernel_traitsI6__halffS2_fjLj3072ELj1ELj1ELj4ELj16ENS_18Kernel_traits_baseILj3072ES2_fS2_fjLj128EEEEEEEvNS_9BwdParamsE)
        .other          _ZN10layer_norm13ln_bwd_kernelINS_13Kernel_traitsI6__halffS2_fjLj3072ELj1ELj1ELj4ELj16ENS_18Kernel_traits_baseILj3072ES2_fS2_fjLj128EEEEEEEvNS_9BwdParamsE,@"STO_CUDA_ENTRY STV_DEFAULT"
_ZN10layer_norm13ln_bwd_kernelINS_13Kernel_traitsI6__halffS2_fjLj3072ELj1ELj1ELj4ELj16ENS_18Kernel_traits_baseILj3072ES2_fS2_fjLj128EEEEEEEvNS_9BwdParamsE:
.text._ZN10layer_norm13ln_bwd_kernelINS_13Kernel_traitsI6__halffS2_fjLj3072ELj1ELj1ELj4ELj16ENS_18Kernel_traits_baseILj3072ES2_fS2_fjLj128EEEEEEEvNS_9BwdParamsE:
        /* <DEDUP_REMOVED lines=54> */
[----:B------:R-:W-:Y:S01]  /*0360*/  HFMA2.MMA R124, -RZ, RZ, 0, 5.9604644775390625e-08 ;  /* 0x00000001ff7c7435 */ /* 0x000fe200000001ff */
        /* <DEDUP_REMOVED lines=20> */
[----:B0-----:R-:W-:Y:S01]  /*04b0*/  CS2R R2, SRZ ;  /* 0x0000000000027805 */ /* 0x001fe2000001ff00 */
        /* <DEDUP_REMOVED lines=73> */
.L_x_2748:
        /* <DEDUP_REMOVED lines=80> */
[----:B------:R-:W-:Y:S01]  /*0e50*/  HADD2.F32 R161, -RZ, R161.H0_H0 ;  /* 0x200000a1ffa17230 */ /* 0x000fe20000004100 */
[----:B------:R-:W-:Y:S02]  /*0e60*/  SHF.R.U32.HI R159, RZ, 0x10, R165 ;  /* 0x00000010ff9f7819 */ /* 0x000fe400000116a5 */
[----:B------:R-:W-:Y:S02]  /*0e70*/  SHF.R.U64 R147, R154, 0x10, R155 ;  /* 0x000000109a937819 */ /* 0x000fe4000000129b */
[----:B------:R-:W-:Y:S02]  /*0e80*/  FMUL.FTZ R163, R110, R161 ;  /* 0x000000a16ea37220 */ /* 0x000fe40000410000 */
[----:B------:R-:W-:Y:S01]  /*0e90*/  FADD.FTZ R72, R161, R72 ;  /* 0x00000048a1487221 */ /* 0x000fe20000010000 */
[----:B------:R-:W-:-:S05]  /*0ea0*/  HADD2.F32 R147, -RZ, R147.H0_H0 ;  /* 0x20000093ff937230 */ /* 0x000fca0000004100 */
        /* <DEDUP_REMOVED lines=77> */
[----:B------:R-:W-:Y:S02]  /*1380*/  @P0 FMUL.FTZ R144, R37, R144 ;  /* 0x0000009025900220 */ /* 0x000fe40000410000 */
[----:B------:R-:W-:-:S02]  /*1390*/  @P0 FADD.FTZ R43, -R88, R57 ;  /* 0x00000039582b0221 */ /* 0x000fc40000010100 */
        /* <DEDUP_REMOVED lines=23> */
[----:B------:R-:W-:Y:S01]  /*1510*/  HADD2.F32 R145, -RZ, R145.H0_H0 ;  /* 0x20000091ff917230 */ /* 0x000fe20000004100 */
[----:B0-----:R-:W-:Y:S01]  /*1520*/  @P0 FMUL.FTZ R139, R36, R139 ;  /* 0x0000008b248b0220 */ /* 0x001fe20000410000 */
[----:B------:R-:W-:Y:S01]  /*1530*/  MOV R55, R156 ;  /* 0x0000009c00377202 */ /* 0x000fe20000000f00 */
[----:B------:R-:W-:Y:S01]  /*1540*/  @P0 FMUL.FTZ R162, R43, R162 ;  /* 0x000000a22ba20220 */ /* 0x000fe20000410000 */
[----:B------:R-:W-:Y:S01]  /*1550*/  SHF.R.U64 R44, R156, 0x10, R157 ;  /* 0x000000109c2c7819 */ /* 0x000fe2000000129d */
[----:B------:R-:W-:Y:S01]  /*1560*/  @!P0 FMUL.FTZ R139, R114, R39 ;  /* 0x00000027728b8220 */ /* 0x000fe20000410000 */
[----:B------:R-:W-:Y:S01]  /*1570*/  MOV R156, R154 ;  /* 0x0000009a009c7202 */ /* 0x000fe20000000f00 */
[----:B------:R-:W-:Y:S01]  /*1580*/  @!P0 FMUL.FTZ R162, R114, R57 ;  /* 0x0000003972a28220 */ /* 0x000fe20000410000 */
[----:B------:R-:W-:Y:S01]  /*1590*/  MOV R39, R150 ;  /* 0x0000009600277202 */ /* 0x000fe20000000f00 */
[----:B------:R-:W-:Y:S01]  /*15a0*/  HADD2.F32 R154, -RZ, R40.H0_H0 ;  /* 0x20000028ff9a7230 */ /* 0x000fe20000004100 */
[----:B------:R-:W-:Y:S01]  /*15b0*/  SHF.R.U64 R57, R150, 0x10, R151 ;  /* 0x0000001096397819 */ /* 0x000fe20000001297 */
[----:B------:R-:W-:Y:S01]  /*15c0*/  HADD2.F32 R59, -RZ, R59.H0_H0 ;  /* 0x2000003bff3b7230 */ /* 0x000fe20000004100 */
[-C--:B------:R-:W-:Y:S01]  /*15d0*/  FFMA.FTZ R85, R161, R124.reuse, R85 ;  /* 0x0000007ca1557223 */ /* 0x080fe20000010055 */
[----:B------:R-:W-:Y:S01]  /*15e0*/  HADD2.F32 R40, -RZ, R42.H0_H0 ;  /* 0x2000002aff287230 */ /* 0x000fe20000004100 */
[----:B------:R-:W-:Y:S01]  /*15f0*/  FMUL.FTZ R161, R84, R145 ;  /* 0x0000009154a17220 */ /* 0x000fe20000410000 */
[----:B------:R-:W-:Y:S01]  /*1600*/  HADD2.F32 R150, -RZ, R37.H0_H0 ;  /* 0x20000025ff967230 */ /* 0x000fe20000004100 */
[----:B------:R-:W-:Y:S01]  /*1610*/  FADD.FTZ R42, RZ, R163 ;  /* 0x000000a3ff2a7221 */ /* 0x000fe20000010000 */
[----:B------:R-:W-:Y:S01]  /*1620*/  MOV R43, R157 ;  /* 0x0000009d002b7202 */ /* 0x000fe20000000f00 */
[----:B------:R-:W-:Y:S01]  /*1630*/  FFMA.FTZ R37, R163, R124, RZ ;  /* 0x0000007ca3257223 */ /* 0x000fe200000100ff */
[----:B------:R-:W-:Y:S01]  /*1640*/  SHF.R.U32.HI R45, RZ, 0x10, R157 ;  /* 0x00000010ff2d7819 */ /* 0x000fe2000001169d */
[----:B------:R-:W-:Y:S01]  /*1650*/  HADD2.F32 R157, -RZ, R159.H0_H0 ;  /* 0x2000009fff9d7230 */ /* 0x000fe20000004100 */
[----:B------:R-:W-:-:S02]  /*1660*/  @!P0 FMUL.FTZ R50, R114, R51 ;  /* 0x0000003372328220 */ /* 0x000fc40000410000 */
[----:B------:R-:W-:Y:S02]  /*1670*/  @P0 FADD.FTZ R51, -R113, R56 ;  /* 0x0000003871330221 */ /* 0x000fe40000010100 */
[----:B------:R-:W-:Y:S02]  /*1680*/  FMUL.FTZ R159, R109, R59 ;  /* 0x0000003b6d9f7220 */ /* 0x000fe40000410000 */
[----:B------:R-:W-:Y:S02]  /*1690*/  FADD.FTZ R42, R42, R161 ;  /* 0x000000a12a2a7221 */ /* 0x000fe40000010000 */
[----:B------:R-:W-:Y:S01]  /*16a0*/  FFMA.FTZ R37, R161, R128, R37 ;  /* 0x00000080a1257223 */ /* 0x000fe20000010025 */
[----:B------:R-:W-:Y:S01]  /*16b0*/  HADD2.F32 R155, -RZ, R55.H0_H0 ;  /* 0x20000037ff9b7230 */ /* 0x000fe20000004100 */
[C---:B------:R-:W-:Y:S02]  /*16c0*/  FADD.FTZ R66, R157.reuse, R66 ;  /* 0x000000429d427221 */ /* 0x040fe40000010000 */
[----:B------:R-:W-:-:S02]  /*16d0*/  FFMA.FTZ R67, R157, R132, R67 ;  /* 0x000000849d437223 */ /* 0x000fc40000010043 */
[----:B-1----:R-:W-:Y:S01]  /*16e0*/  @P0 FMUL.FTZ R51, R51, R38 ;  /* 0x0000002633330220 */ /* 0x002fe20000410000 */
[----:B------:R-:W-:Y:S01]  /*16f0*/  SHF.R.U32.HI R38, RZ, 0x10, R153 ;  /* 0x00000010ff267819 */ /* 0x000fe20000011699 */
[----:B------:R-:W-:Y:S01]  /*1700*/  @!P0 FMUL.FTZ R158, R114, R143 ;  /* 0x0000008f729e8220 */ /* 0x000fe20000410000 */
        /* <DEDUP_REMOVED lines=9> */
[----:B------:R-:W-:Y:S01]  /*17a0*/  SHF.R.U32.HI R36, RZ, 0x10, R151 ;  /* 0x00000010ff247819 */ /* 0x000fe20000011697 */
[----:B------:R-:W-:Y:S02]  /*17b0*/  FADD.FTZ R42, R42, R157 ;  /* 0x0000009d2a2a7221 */ /* 0x000fe40000010000 */
[----:B------:R-:W-:Y:S01]  /*17c0*/  FFMA.FTZ R37, R157, R132, R37 ;  /* 0x000000849d257223 */ /* 0x000fe20000010025 */
[----:B------:R-:W-:Y:S01]  /*17d0*/  HADD2.F32 R151, -RZ, R43.H0_H0 ;  /* 0x2000002bff977230 */ /* 0x000fe20000004100 */
        /* <DEDUP_REMOVED lines=21> */
[----:B------:R-:W-:Y:S01]  /*1930*/  MOV R56, R148 ;  /* 0x0000009400387202 */ /* 0x000fe20000000f00 */
        /* <DEDUP_REMOVED lines=12> */
[----:B------:R-:W-:Y:S01]  /*1a00*/  @!P0 FMUL.FTZ R51, R114, R41 ;  /* 0x0000002972338220 */ /* 0x000fe20000410000 */
[----:B------:R-:W-:Y:S01]  /*1a10*/  MOV R41, R152 ;  /* 0x0000009800297202 */ /* 0x000fe20000000f00 */
        /* <DEDUP_REMOVED lines=90> */
.L_x_2749:
        /* <DEDUP_REMOVED lines=18> */
.L_x_2750:
        /* <DEDUP_REMOVED lines=114> */
.L_x_2747:
        /* <DEDUP_REMOVED lines=34> */
.L_x_2744:
        /* <DEDUP_REMOVED lines=35> */
.L_x_2745:
[----:B------:R-:W-:Y:S01]  /*2c50*/  HFMA2.MMA R41, -RZ, RZ, 0, 9.5367431640625e-07 ;  /* 0x00000010ff297435 */ /* 0x000fe200000001ff */
[----:B------:R-:W-:-:S02]  /*2c60*/  MOV R42, R44 ;  /* 0x0000002c002a7202 */ /* 0x000fc40000000f00 */
[----:B------:R-:W-:Y:S02]  /*2c70*/  MOV R40, 0x1f ;  /* 0x0000001f00287802 */ /* 0x000fe40000000f00 */
[----:B------:R-:W-:Y:S02]  /*2c80*/  MOV R39, 0xffffffff ;  /* 0xffffffff00277802 */ /* 0x000fe40000000f00 */
[----:B------:R-:W-:Y:S02]  /*2c90*/  MOV R36, 0x2cb0 ;  /* 0x00002cb000247802 */ /* 0x000fe40000000f00 */
[----:B------:R-:W-:Y:S05]  /*2ca0*/  CALL.REL.NOINC `($__internal_205_$__cuda_sm70_shflsync_down_p) ;  /* 0x0000046000007944 */ /* 0x000fea0003c00000 */
[----:B-1----:R-:W-:Y:S01]  /*2cb0*/  MOV R43, R40 ;  /* 0x00000028002b7202 */ /* 0x002fe20000000f00 */
[----:B0-----:R-:W-:Y:S05]  /*2cc0*/  BRA `(.L_x_2749) ;  /* 0xfffff2f000007947 */ /* 0x001fea000383ffff */
.L_x_2746:
[----:B------:R-:W-:Y:S01]  /*2cd0*/  HFMA2.MMA R41, -RZ, RZ, 0, 9.5367431640625e-07 ;  /* 0x00000010ff297435 */ /* 0x000fe200000001ff */
[----:B------:R-:W-:Y:S02]  /*2ce0*/  MOV R42, R45 ;  /* 0x0000002d002a7202 */ /* 0x000fe40000000f00 */
[----:B------:R-:W-:Y:S02]  /*2cf0*/  MOV R40, 0x1f ;  /* 0x0000001f00287802 */ /* 0x000fe40000000f00 */
[----:B------:R-:W-:-:S02]  /*2d00*/  MOV R39, 0xffffffff ;  /* 0xffffffff00277802 */ /* 0x000fc40000000f00 */
[----:B------:R-:W-:Y:S02]  /*2d10*/  MOV R36, 0x2d30 ;  /* 0x00002d3000247802 */ /* 0x000fe40000000f00 */
[----:B01----:R-:W-:Y:S05]  /*2d20*/  CALL.REL.NOINC `($__internal_205_$__cuda_sm70_shflsync_down_p) ;  /* 0x000003e000007944 */ /* 0x003fea0003c00000 */
[----:B------:R-:W-:Y:S01]  /*2d30*/  FADD.FTZ R44, R44, R43 ;  /* 0x0000002b2c2c7221 */ /* 0x000fe20000010000 */
[----:B0-----:R-:W-:Y:S01]  /*2d40*/  HFMA2.MMA R41, -RZ, RZ, 0, 4.76837158203125e-07 ;  /* 0x00000008ff297435 */ /* 0x001fe200000001ff */
[----:B-1----:R-:W-:Y:S01]  /*2d50*/  FADD.FTZ R45, R45, R40 ;  /* 0x000000282d2d7221 */ /* 0x002fe20000010000 */
[----:B------:R-:W-:Y:S02]  /*2d60*/  MOV R40, 0x1f ;  /* 0x0000001f00287802 */ /* 0x000fe40000000f00 */
[----:B------:R-:W-:Y:S02]  /*2d70*/  MOV R39, 0xffffffff ;  /* 0xffffffff00277802 */ /* 0x000fe40000000f00 */
[----:B------:R-:W-:Y:S02]  /*2d80*/  MOV R42, R44 ;  /* 0x0000002c002a7202 */ /* 0x000fe40000000f00 */
[----:B------:R-:W-:Y:S02]  /*2d90*/  MOV R36, 0x2db0 ;  /* 0x00002db000247802 */ /* 0x000fe40000000f00 */
[----:B------:R-:W-:Y:S05]  /*2da0*/  CALL.REL.NOINC `($__internal_205_$__cuda_sm70_shflsync_down_p) ;  /* 0x0000036000007944 */ /* 0x000fea0003c00000 */
[----:B0-----:R-:W-:Y:S01]  /*2db0*/  HFMA2.MMA R41, -RZ, RZ, 0, 4.76837158203125e-07 ;  /* 0x00000008ff297435 */ /* 0x001fe200000001ff */
[----:B-1----:R-:W-:-:S02]  /*2dc0*/  MOV R43, R40 ;  /* 0x00000028002b7202 */ /* 0x002fc40000000f00 */
[----:B------:R-:W-:Y:S02]  /*2dd0*/  MOV R42, R45 ;  /* 0x0000002d002a7202 */ /* 0x000fe40000000f00 */
[----:B------:R-:W-:Y:S02]  /*2de0*/  MOV R40, 0x1f ;  /* 0x0000001f00287802 */ /* 0x000fe40000000f00 */
[----:B------:R-:W-:Y:S02]  /*2df0*/  MOV R39, 0xffffffff ;  /* 0xffffffff00277802 */ /* 0x000fe40000000f00 */
[----:B------:R-:W-:Y:S02]  /*2e00*/  MOV R36, 0x2e20 ;  /* 0x00002e2000247802 */ /* 0x000fe40000000f00 */
[----:B------:R-:W-:Y:S05]  /*2e10*/  CALL.REL.NOINC `($__internal_205_$__cuda_sm70_shflsync_down_p) ;  /* 0x000002f000007944 */ /* 0x000fea0003c00000 */
[----:B------:R-:W-:Y:S01]  /*2e20*/  FADD.FTZ R44, R43, R44 ;  /* 0x0000002c2b2c7221 */ /* 0x000fe20000010000 */
[----:B0-----:R-:W-:Y:S01]  /*2e30*/  HFMA2.MMA R41, -RZ, RZ, 0, 2.384185791015625e-07 ;  /* 0x00000004ff297435 */ /* 0x001fe200000001ff */
[----:B-1----:R-:W-:Y:S01]  /*2e40*/  FADD.FTZ R45, R45, R40 ;  /* 0x000000282d2d7221 */ /* 0x002fe20000010000 */
[----:B------:R-:W-:Y:S02]  /*2e50*/  MOV R40, 0x1f ;  /* 0x0000001f00287802 */ /* 0x000fe40000000f00 */
[----:B------:R-:W-:-:S02]  /*2e60*/  MOV R39, 0xffffffff ;  /* 0xffffffff00277802 */ /* 0x000fc40000000f00 */
[----:B------:R-:W-:Y:S02]  /*2e70*/  MOV R42, R44 ;  /* 0x0000002c002a7202 */ /* 0x000fe40000000f00 */
[----:B------:R-:W-:Y:S02]  /*2e80*/  MOV R36, 0x2ea0 ;  /* 0x00002ea000247802 */ /* 0x000fe40000000f00 */
[----:B------:R-:W-:Y:S05]  /*2e90*/  CALL.REL.NOINC `($__internal_205_$__cuda_sm70_shflsync_down_p) ;  /* 0x0000027000007944 */ /* 0x000fea0003c00000 */
[----:B0-----:R-:W-:Y:S01]  /*2ea0*/  HFMA2.MMA R41, -RZ, RZ, 0, 2.384185791015625e-07 ;  /* 0x00000004ff297435 */ /* 0x001fe200000001ff */
[----:B-1----:R-:W-:Y:S02]  /*2eb0*/  MOV R43, R40 ;  /* 0x00000028002b7202 */ /* 0x002fe40000000f00 */
[----:B------:R-:W-:Y:S02]  /*2ec0*/  MOV R42, R45 ;  /* 0x0000002d002a7202 */ /* 0x000fe40000000f00 */
[----:B------:R-:W-:Y:S02]  /*2ed0*/  MOV R40, 0x1f ;  /* 0x0000001f00287802 */ /* 0x000fe40000000f00 */
[----:B------:R-:W-:Y:S02]  /*2ee0*/  MOV R39, 0xffffffff ;  /* 0xffffffff00277802 */ /* 0x000fe40000000f00 */
[----:B------:R-:W-:-:S02]  /*2ef0*/  MOV R36, 0x2f10 ;  /* 0x00002f1000247802 */ /* 0x000fc40000000f00 */
[----:B------:R-:W-:Y:S05]  /*2f00*/  CALL.REL.NOINC `($__internal_205_$__cuda_sm70_shflsync_down_p) ;  /* 0x0000020000007944 */ /* 0x000fea0003c00000 */
[----:B------:R-:W-:Y:S01]  /*2f10*/  FADD.FTZ R44, R43, R44 ;  /* 0x0000002c2b2c7221 */ /* 0x000fe20000010000 */
[----:B0-----:R-:W-:Y:S01]  /*2f20*/  HFMA2.MMA R41, -RZ, RZ, 0, 1.1920928955078125e-07 ;  /* 0x00000002ff297435 */ /* 0x001fe200000001ff */
[----:B-1----:R-:W-:Y:S01]  /*2f30*/  FADD.FTZ R45, R45, R40 ;  /* 0x000000282d2d7221 */ /* 0x002fe20000010000 */
[----:B------:R-:W-:-:S02]  /*2f40*/  MOV R40, 0x1f ;  /* 0x0000001f00287802 */ /* 0x000fc40000000f00 */
[----:B------:R-:W-:Y:S02]  /*2f50*/  MOV R39, 0xffffffff ;  /* 0xffffffff00277802 */ /* 0x000fe40000000f00 */
[----:B------:R-:W-:Y:S02]  /*2f60*/  MOV R42, R44 ;  /* 0x0000002c002a7202 */ /* 0x000fe40000000f00 */
[----:B------:R-:W-:Y:S02]  /*2f70*/  MOV R36, 0x2f90 ;  /* 0x00002f9000247802 */ /* 0x000fe40000000f00 */
[----:B------:R-:W-:Y:S05]  /*2f80*/  CALL.REL.NOINC `($__internal_205_$__cuda_sm70_shflsync_down_p) ;  /* 0x0000018000007944 */ /* 0x000fea0003c00000 */
[----:B0-----:R-:W-:Y:S01]  /*2f90*/  HFMA2.MMA R41, -RZ, RZ, 0, 1.1920928955078125e-07 ;  /* 0x00000002ff297435 */ /* 0x001fe200000001ff */
[----:B-1----:R-:W-:Y:S02]  /*2fa0*/  MOV R43, R40 ;  /* 0x00000028002b7202 */ /* 0x002fe40000000f00 */
[----:B------:R-:W-:Y:S02]  /*2fb0*/  MOV R42, R45 ;  /* 0x0000002d002a7202 */ /* 0x000fe40000000f00 */
[----:B------:R-:W-:Y:S02]  /*2fc0*/  MOV R40, 0x1f ;  /* 0x0000001f00287802 */ /* 0x000fe40000000f00 */
[----:B------:R-:W-:-:S02]  /*2fd0*/  MOV R39, 0xffffffff ;  /* 0xffffffff00277802 */ /* 0x000fc40000000f00 */
[----:B------:R-:W-:Y:S02]  /*2fe0*/  MOV R36, 0x3000 ;  /* 0x0000300000247802 */ /* 0x000fe40000000f00 */
[----:B------:R-:W-:Y:S05]  /*2ff0*/  CALL.REL.NOINC `($__internal_205_$__cuda_sm70_shflsync_down_p) ;  /* 0x0000011000007944 */ /* 0x000fea0003c00000 */
[----:B------:R-:W-:Y:S01]  /*3000*/  FADD.FTZ R44, R43, R44 ;  /* 0x0000002c2b2c7221 */ /* 0x000fe20000010000 */
[----:B0-----:R-:W-:Y:S01]  /*3010*/  HFMA2.MMA R41, -RZ, RZ, 0, 5.9604644775390625e-08 ;  /* 0x00000001ff297435 */ /* 0x001fe200000001ff */
[----:B-1----:R-:W-:Y:S01]  /*3020*/  FADD.FTZ R45, R45, R40 ;  /* 0x000000282d2d7221 */ /* 0x002fe20000010000 */
[----:B------:R-:W-:Y:S02]  /*3030*/  MOV R40, 0x1f ;  /* 0x0000001f00287802 */ /* 0x000fe40000000f00 */
[----:B------:R-:W-:Y:S02]  /*3040*/  MOV R39, 0xffffffff ;  /* 0xffffffff00277802 */ /* 0x000fe40000000f00 */
[----:B------:R-:W-:Y:S02]  /*3050*/  MOV R42, R44 ;  /* 0x0000002c002a7202 */ /* 0x000fe40000000f00 */
[----:B------:R-:W-:Y:S02]  /*3060*/  MOV R36, 0x3080 ;  /* 0x0000308000247802 */ /* 0x000fe40000000f00 */
[----:B------:R-:W-:Y:S05]  /*3070*/  CALL.REL.NOINC `($__internal_205_$__cuda_sm70_shflsync_down_p) ;  /* 0x0000009000007944 */ /* 0x000fea0003c00000 */
[----:B0-----:R-:W-:Y:S01]  /*3080*/  HFMA2.MMA R41, -RZ, RZ, 0, 5.9604644775390625e-08 ;  /* 0x00000001ff297435 */ /* 0x001fe200000001ff */
[----:B-1----:R-:W-:-:S02]  /*3090*/  MOV R43, R40 ;  /* 0x00000028002b7202 */ /* 0x002fc40000000f00 */
[----:B------:R-:W-:Y:S02]  /*30a0*/  MOV R42, R45 ;  /* 0x0000002d002a7202 */ /* 0x000fe40000000f00 */
[----:B------:R-:W-:Y:S02]  /*30b0*/  MOV R40, 0x1f ;  /* 0x0000001f00287802 */ /* 0x000fe40000000f00 */
[----:B------:R-:W-:Y:S02]  /*30c0*/  MOV R39, 0xffffffff ;  /* 0xffffffff00277802 */ /* 0x000fe40000000f00 */
[----:B------:R-:W-:Y:S02]  /*30d0*/  MOV R36, 0x30f0 ;  /* 0x000030f000247802 */ /* 0x000fe40000000f00 */
[----:B------:R-:W-:Y:S05]  /*30e0*/  CALL.REL.NOINC `($__internal_205_$__cuda_sm70_shflsync_down_p) ;  /* 0x0000002000007944 */ /* 0x000fea0003c00000 */
[----:B-1----:R-:W-:Y:S01]  /*30f0*/  MOV R36, R40 ;  /* 0x0000002800247202 */ /* 0x002fe20000000f00 */
[----:B0-----:R-:W-:Y:S05]  /*3100*/  BRA `(.L_x_2750) ;  /* 0xffffefd000007947 */ /* 0x001fea000383ffff */
        .weak           $__internal_205_$__cuda_sm70_shflsync_down_p
        .type           $__internal_205_$__cuda_sm70_shflsync_down_p,@function
        .size           $__internal_205_$__cuda_sm70_shflsync_down_p,(.L_x_3612 - $__internal_205_$__cuda_sm70_shflsync_down_p)
$__internal_205_$__cuda_sm70_shflsync_down_p:
[----:B------:R-:W-:Y:S01]  /*3110*/  HFMA2.MMA R37, -RZ, RZ, 0, 0 ;  /* 0x00000000ff257435 */ /* 0x000fe200000001ff */
[----:B------:R-:W-:Y:S04]  /*3120*/  WARPSYNC R39 ;  /* 0x0000002700007348 */ /* 0x000fe80003800000 */
[----:B------:R0:W1:Y:S01]  /*3130*/  SHFL.DOWN PT, R40, R42, R41, R40 ;  /* 0x080000292a287389 */ /* 0x00006200000e0028 */
[----:B------:R-:W-:Y:S05]  /*3140*/  RET.REL.NODEC R36 `(_ZN10layer_norm13ln_bwd_kernelINS_13Kernel_traitsI6__halffS2_fjLj3072ELj1ELj1ELj4ELj16ENS_18Kernel_traits_baseILj3072ES2_fS2_fjLj128EEEEEEEvNS_9BwdParamsE) ;  /* 0xffffceb024007950 */ /* 0x000fea0003c3ffff */
.L_x_2751:
        /* <DEDUP_REMOVED lines=11> */
.L_x_3612:


//--------------------- .text._ZN10layer_norm22ln_bwd_finalize_kernelINS_22Kernel_traits_finalizeILj3072E6__halfS2_S2_fjLj1024ELj4ENS_18Kernel_traits_baseILj3072ES2_S2_S2_fjLj1024EEEEEEEvNS_9BwdParamsE --------------------------
	.section	.text._ZN10layer_norm22ln_bwd_finalize_kernelINS_22Kernel_traits_finalizeILj3072E6__halfS2_S2_fjLj1024ELj4ENS_18Kernel_traits_baseILj3072ES2_S2_S2_fjLj1024EEEEEEEvNS_9BwdParamsE,"ax",@progbits
	.sectioninfo	@"SHI_REGISTERS=32"
	.align	128
        .global         _ZN10layer_norm22ln_bwd_finalize_kernelINS_22Kernel_traits_finalizeILj3072E6__halfS2_S2_fjLj1024ELj4ENS_18Kernel_traits_baseILj3072ES2_S2_S2_fjLj1024EEEEEEEvNS_9BwdParamsE
        .type           _ZN10layer_norm22ln_bwd_finalize_kernelINS_22Kernel_traits_finalizeILj3072E6__halfS2_S2_fjLj1024ELj4ENS_18Kernel_traits_baseILj3072ES2_S2_S2_fjLj1024EEEEEEEvNS_9BwdParamsE,@function
        .size           _ZN10layer_norm22ln_bwd_finalize_kernelINS_22Kernel_traits_finalizeILj3072E6__halfS2_S2_fjLj1024ELj4ENS_18Kernel_traits_baseILj3072ES2_S2_S2_fjLj1024EEEEEEEvNS_9BwdParamsE,(.L_x_3613 - _ZN10layer_norm22ln_bwd_finalize_kernelINS_22Kernel_traits_finalizeILj3072E6__halfS2_S2_fjLj1024ELj4ENS_18Kernel_traits_baseILj3072ES2_S2_S2_fjLj1024EEEEEEEvNS_9BwdParamsE)
        .other          _ZN10layer_norm22ln_bwd_finalize_kernelINS_22Kernel_traits_finalizeILj3072E6__halfS2_S2_fjLj1024ELj4ENS_18Kernel_traits_baseILj3072ES2_S2_S2_fjLj1024EEEEEEEvNS_9BwdParamsE,@"STO_CUDA_ENTRY STV_DEFAULT"
_ZN10layer_norm22ln_bwd_finalize_kernelINS_22Kernel_traits_finalizeILj3072E6__halfS2_S2_fjLj1024ELj4ENS_18Kernel_traits_baseILj3072ES2_S2_S2_fjLj1024EEEEEEEvNS_9BwdParamsE:
.text._ZN10layer_norm22ln_bwd_finalize_kernelINS_22Kernel_traits_finalizeILj3072E6__halfS2_S2_fjLj1024ELj4ENS_18Kernel_traits_baseILj3072ES2_S2_S2_fjLj1024EEEEEEEvNS_9BwdParamsE:
        /* <DEDUP_REMOVED lines=19> */
.L_x_2764:
        /* <DEDUP_REMOVED lines=27> */
.L_x_2756:
        /* <DEDUP_REMOVED lines=32> */
.L_x_2755:
[----:B------:R-:W-:Y:S05]  /*04e0*/  BSYNC B1 ;  /* 0x0000000000017941 */ /* 0x000fea0003800000 */
.L_x_2754:
        /* <DEDUP_REMOVED lines=22> */
.L_x_2758:
[----:B------:R-:W-:Y:S05]  /*0650*/  BSYNC B1 ;  /* 0x0000000000017941 */ /* 0x000fea0003800000 */
.L_x_2757:
        /* <DEDUP_REMOVED lines=10> */
.L_x_2753:
[----:B------:R-:W-:Y:S05]  /*0700*/  BSYNC B0 ;  /* 0x0000000000007941 */ /* 0x000fea0003800000 */
.L_x_2752:
        /* <DEDUP_REMOVED lines=11> */
.L_x_2765:
        /* <DEDUP_REMOVED lines=18> */
.L_x_2766:
[----:B------:R-:W-:Y:S01]  /*08e0*/  @!P1 SHF.R.U32.HI R2, RZ, 0x3, R0 ;  /* 0x00000003ff029819 */ /* 0x000fe20000011600 */
[----:B---3--:R-:W-:Y:S02]  /*08f0*/  FADD.FTZ R5, R5, R10 ;  /* 0x0000000a05057221 */ /* 0x008fe40000010000 */
[----:B--2---:R-:W-:Y:S01]  /*0900*/  FADD.FTZ R7, R7, R4 ;  /* 0x0000000407077221 */ /* 0x004fe20000010000 */
[----:B------:R-:W-:-:S05]  /*0910*/  @!P1 LOP3.LUT R2, R2, 0x1ffffffc, RZ, 0xc0, !PT ;  /* 0x1ffffffc02029812 */ /* 0x000fca00078ec0ff */
[----:B------:R2:W-:Y:S04]  /*0920*/  @!P1 STS [R2+0x2000], R5 ;  /* 0x0020000502009388 */ /* 0x0005e80000000800 */
[----:B------:R2:W-:Y:S02]  /*0930*/  @!P1 STS [R2+0x2080], R7 ;  /* 0x0020800702009388 */ /* 0x0005e40000000800 */
.L_x_2759:
        /* <DEDUP_REMOVED lines=13> */
.L_x_2763:
[----:B------:R-:W-:Y:S05]  /*0a10*/  BSYNC B0 ;  /* 0x0000000000007941 */ /* 0x000fea0003800000 */
.L_x_2762:
[C---:B------:R-:W-:Y:S02]  /*0a20*/  ISETP.GT.U32.AND P1, PT, R18.reuse, -0xc01, PT ;  /* 0xfffff3ff1200780c */ /* 0x040fe40003f24070 */
[----:B------:R-:W-:Y:S02]  /*0a30*/  IADD3 R18, R18, 0xc00, RZ ;  /* 0x00000c0012127810 */ /* 0x000fe40007ffe0ff */
[----:B------:R-:W-:-:S09]  /*0a40*/  IADD3 R19, R19, 0x600, RZ ;  /* 0x0000060013137810 */ /* 0x000fd20007ffe0ff */
[----:B012---:R-:W-:Y:S05]  /*0a50*/  @P1 BRA `(.L_x_2764) ;  /* 0xfffff6d000001947 */ /* 0x007fea000383ffff */
[----:B------:R-:W-:Y:S05]  /*0a60*/  EXIT ;  /* 0x000000000000794d */ /* 0x000fea0003800000 */
.L_x_2760:
[----:B--2---:R-:W-:Y:S01]  /*0a70*/  IMAD.MOV.U32 R10, RZ, RZ, R4 ;  /* 0x000000ffff0a7224 */ /* 0x004fe200078e0004 */
[----:B------:R-:W-:Y:S01]  /*0a80*/  MOV R9, 0x1 ;  /* 0x0000000100097802 */ /* 0x000fe20000000f00 */
[----:B------:R-:W-:Y:S01]  /*0a90*/  IMAD.MOV.U32 R6, RZ, RZ, 0x1f ;  /* 0x0000001fff067424 */ /* 0x000fe200078e00ff */
[----:B------:R-:W-:Y:S02]  /*0aa0*/  MOV R11, 0xffffffff ;  /* 0xffffffff000b7802 */ /* 0x000fe40000000f00 */
[----:B------:R-:W-:Y:S02]  /*0ab0*/  MOV R2, 0xad0 ;  /* 0x00000ad000027802 */ /* 0x000fe40000000f00 */
[----:B01----:R-:W-:Y:S05]  /*0ac0*/  CALL.REL.NOINC `($__internal_206_$__cuda_sm70_shflsync_bfly_p) ;  /* 0x000003c000007944 */ /* 0x003fea0003c00000 */
[----:B-1----:R-:W-:Y:S01]  /*0ad0*/  IMAD.MOV.U32 R3, RZ, RZ, R6 ;  /* 0x000000ffff037224 */ /* 0x002fe200078e0006 */
[----:B0-----:R-:W-:Y:S05]  /*0ae0*/  BRA `(.L_x_2765) ;  /* 0xfffffcd000007947 */ /* 0x001fea000383ffff */
.L_x_2761:
[----:B------:R-:W-:Y:S01]  /*0af0*/  HFMA2.MMA R6, -RZ, RZ, 0, 1.847743988037109375e-06 ;  /* 0x0000001fff067435 */ /* 0x000fe200000001ff */
[----:B------:R-:W-:Y:S01]  /*0b00*/  MOV R10, R13 ;  /* 0x0000000d000a7202 */ /* 0x000fe20000000f00 */
[----:B------:R-:W-:Y:S01]  /*0b10*/  IMAD.MOV.U32 R9, RZ, RZ, 0x2 ;  /* 0x00000002ff097424 */ /* 0x000fe200078e00ff */
[----:B------:R-:W-:Y:S01]  /*0b20*/  MOV R2, 0xb50 ;  /* 0x00000b5000027802 */ /* 0x000fe20000000f00 */
[----:B------:R-:W-:-:S02]  /*0b30*/  IMAD.MOV.U32 R11, RZ, RZ, -0x1 ;  /* 0xffffffffff0b7424 */ /* 0x000fc400078e00ff */
[----:B012---:R-:W-:Y:S05]  /*0b40*/  CALL.REL.NOINC `($__internal_206_$__cuda_sm70_shflsync_bfly_p) ;  /* 0x0000034000007944 */ /* 0x007fea0003c00000 */
[----:B01----:R-:W-:Y:S01]  /*0b50*/  FADD.FTZ R10, R13, R6 ;  /* 0x000000060d0a7221 */ /* 0x003fe20000010000 */
[----:B------:R-:W-:Y:S01]  /*0b60*/  MOV R9, 0x4 ;  /* 0x0000000400097802 */ /* 0x000fe20000000f00 */
[----:B------:R-:W-:Y:S01]  /*0b70*/  IMAD.MOV.U32 R6, RZ, RZ, 0x1f ;  /* 0x0000001fff067424 */ /* 0x000fe200078e00ff */
[----:B------:R-:W-:-:S02]  /*0b80*/  MOV R11, 0xffffffff ;  /* 0xffffffff000b7802 */ /* 0x000fc40000000f00 */
[----:B------:R-:W-:Y:S02]  /*0b90*/  MOV R2, 0xbb0 ;  /* 0x00000bb000027802 */ /* 0x000fe40000000f00 */
[----:B------:R-:W-:Y:S05]  /*0ba0*/  CALL.REL.NOINC `($__internal_206_$__cuda_sm70_shflsync_bfly_p) ;  /* 0x000002e000007944 */ /* 0x000fea0003c00000 */
[----:B01----:R-:W-:Y:S01]  /*0bb0*/  FADD.FTZ R10, R10, R6 ;  /* 0x000000060a0a7221 */ /* 0x003fe20000010000 */
[----:B------:R-:W-:Y:S01]  /*0bc0*/  HFMA2.MMA R6, -RZ, RZ, 0, 1.847743988037109375e-06 ;  /* 0x0000001fff067435 */ /* 0x000fe200000001ff */
[----:B------:R-:W-:Y:S01]  /*0bd0*/  IMAD.MOV.U32 R9, RZ, RZ, 0x8 ;  /* 0x00000008ff097424 */ /* 0x000fe200078e00ff */
[----:B------:R-:W-:Y:S01]  /*0be0*/  MOV R2, 0xc10 ;  /* 0x00000c1000027802 */ /* 0x000fe20000000f00 */
[----:B------:R-:W-:-:S03]  /*0bf0*/  IMAD.MOV.U32 R11, RZ, RZ, -0x1 ;  /* 0xffffffffff0b7424 */ /* 0x000fc600078e00ff */
[----:B------:R-:W-:Y:S05]  /*0c00*/  CALL.REL.NOINC `($__internal_206_$__cuda_sm70_shflsync_bfly_p) ;  /* 0x0000028000007944 */ /* 0x000fea0003c00000 */
[----:B-1----:R-:W-:Y:S01]  /*0c10*/  FADD.FTZ R4, R10, R6 ;  /* 0x000000060a047221 */ /* 0x002fe20000010000 */
[----:B0-----:R-:W-:Y:S01]  /*0c20*/  MOV R9, 0x10 ;  /* 0x0000001000097802 */ /* 0x001fe20000000f00 */
[----:B------:R-:W-:Y:S01]  /*0c30*/  IMAD.MOV.U32 R6, RZ, RZ, 0x1f ;  /* 0x0000001fff067424 */ /* 0x000fe200078e00ff */
[----:B------:R-:W-:Y:S01]  /*0c40*/  MOV R11, 0xffffffff ;  /* 0xffffffff000b7802 */ /* 0x000fe20000000f00 */
[----:B------:R-:W-:Y:S01]  /*0c50*/  IMAD.MOV.U32 R10, RZ, RZ, R4 ;  /* 0x000000ffff0a7224 */ /* 0x000fe200078e0004 */
[----:B------:R-:W-:Y:S02]  /*0c60*/  MOV R2, 0xc80 ;  /* 0x00000c8000027802 */ /* 0x000fe40000000f00 */
[----:B------:R-:W-:Y:S05]  /*0c70*/  CALL.REL.NOINC `($__internal_206_$__cuda_sm70_shflsync_bfly_p) ;  /* 0x0000021000007944 */ /* 0x000fea0003c00000 */
[----:B0-----:R-:W-:Y:S01]  /*0c80*/  HFMA2.MMA R9, -RZ, RZ, 0, 5.9604644775390625e-08 ;  /* 0x00000001ff097435 */ /* 0x001fe200000001ff */
[----:B-1----:R-:W-:Y:S01]  /*0c90*/  MOV R7, R6 ;  /* 0x0000000600077202 */ /* 0x002fe20000000f00 */
[----:B------:R-:W-:Y:S01]  /*0ca0*/  IMAD.MOV.U32 R10, RZ, RZ, R5 ;  /* 0x000000ffff0a7224 */ /* 0x000fe200078e0005 */
[----:B------:R-:W-:Y:S01]  /*0cb0*/  MOV R6, 0x1f ;  /* 0x0000001f00067802 */ /* 0x000fe20000000f00 */
[----:B------:R-:W-:Y:S01]  /*0cc0*/  IMAD.MOV.U32 R11, RZ, RZ, -0x1 ;  /* 0xffffffffff0b7424 */ /* 0x000fe200078e00ff */
[----:B------:R-:W-:-:S02]  /*0cd0*/  MOV R2, 0xcf0 ;  /* 0x00000cf000027802 */ /* 0x000fc40000000f00 */
[----:B------:R-:W-:Y:S05]  /*0ce0*/  CALL.REL.NOINC `($__internal_206_$__cuda_sm70_shflsync_bfly_p) ;  /* 0x000001a000007944 */ /* 0x000fea0003c00000 */
[----:B0-----:R-:W-:Y:S01]  /*0cf0*/  HFMA2.MMA R9, -RZ, RZ, 0, 1.1920928955078125e-07 ;  /* 0x00000002ff097435 */ /* 0x001fe200000001ff */
[----:B-1----:R-:W-:Y:S01]  /*0d00*/  FADD.FTZ R10, R5, R6 ;  /* 0x00000006050a7221 */ /* 0x002fe20000010000 */
[----:B------:R-:W-:Y:S01]  /*0d10*/  MOV R6, 0x1f ;  /* 0x0000001f00067802 */ /* 0x000fe20000000f00 */
[----:B------:R-:W-:Y:S01]  /*0d20*/  IMAD.MOV.U32 R11, RZ, RZ, -0x1 ;  /* 0xffffffffff0b7424 */ /* 0x000fe200078e00ff */
[----:B------:R-:W-:-:S02]  /*0d30*/  MOV R2, 0xd50 ;  /* 0x00000d5000027802 */ /* 0x000fc40000000f00 */
[----:B------:R-:W-:Y:S05]  /*0d40*/  CALL.REL.NOINC `($__internal_206_$__cuda_sm70_shflsync_bfly_p) ;  /* 0x0000014000007944 */ /* 0x000fea0003c00000 */
[----:B0-----:R-:W-:Y:S01]  /*0d50*/  HFMA2.MMA R9, -RZ, RZ, 0, 2.384185791015625e-07 ;  /* 0x00000004ff097435 */ /* 0x001fe200000001ff */
[----:B-1----:R-:W-:Y:S01]  /*0d60*/  FADD.FTZ R10, R10, R6 ;  /* 0x000000060a0a7221 */ /* 0x002fe20000010000 */
[----:B------:R-:W-:Y:S01]  /*0d70*/  MOV R6, 0x1f ;  /* 0x0000001f00067802 */ /* 0x000fe20000000f00 */
[----:B------:R-:W-:Y:S01]  /*0d80*/  IMAD.MOV.U32 R11, RZ, RZ, -0x1 ;  /* 0xffffffffff0b7424 */ /* 0x000fe200078e00ff */
[----:B------:R-:W-:-:S02]  /*0d90*/  MOV R2, 0xdb0 ;  /* 0x00000db000027802 */ /* 0x000fc40000000f00 */
[----:B------:R-:W-:Y:S05]  /*0da0*/  CALL.REL.NOINC `($__internal_206_$__cuda_sm70_shflsync_bfly_p) ;  /* 0x000000e000007944 */ /* 0x000fea0003c00000 */
[----:B0-----:R-:W-:Y:S01]  /*0db0*/  HFMA2.MMA R9, -RZ, RZ, 0, 4.76837158203125e-07 ;  /* 0x00000008ff097435 */ /* 0x001fe200000001ff */
[----:B-1----:R-:W-:Y:S01]  /*0dc0*/  FADD.FTZ R10, R10, R6 ;  /* 0x000000060a0a7221 */ /* 0x002fe20000010000 */
[----:B------:R-:W-:Y:S01]  /*0dd0*/  MOV R6, 0x1f ;  /* 0x0000001f00067802 */ /* 0x000fe20000000f00 */
[----:B------:R-:W-:Y:S01]  /*0de0*/  IMAD.MOV.U32 R11, RZ, RZ, -0x1 ;  /* 0xffffffffff0b7424 */ /* 0x000fe200078e00ff */
[----:B------:R-:W-:-:S02]  /*0df0*/  MOV R2, 0xe10 ;  /* 0x00000e1000027802 */ /* 0x000fc40000000f00 */
[----:B------:R-:W-:Y:S05]  /*0e00*/  CALL.REL.NOINC `($__internal_206_$__cuda_sm70_shflsync_bfly_p) ;  /* 0x0000008000007944 */ /* 0x000fea0003c00000 */
[----:B0-----:R-:W-:Y:S01]  /*0e10*/  HFMA2.MMA R9, -RZ, RZ, 0, 9.5367431640625e-07 ;  /* 0x00000010ff097435 */ /* 0x001fe200000001ff */
[----:B-1----:R-:W-:Y:S01]  /*0e20*/  FADD.FTZ R10, R10, R6 ;  /* 0x000000060a0a7221 */ /* 0x002fe20000010000 */
[----:B------:R-:W-:Y:S01]  /*0e30*/  MOV R6, 0x1f ;  /* 0x0000001f00067802 */ /* 0x000fe20000000f00 */
[----:B------:R-:W-:Y:S01]  /*0e40*/  IMAD.MOV.U32 R11, RZ, RZ, -0x1 ;  /* 0xffffffffff0b7424 */ /* 0x000fe200078e00ff */
[----:B------:R-:W-:-:S02]  /*0e50*/  MOV R2, 0xe70 ;  /* 0x00000e7000027802 */ /* 0x000fc40000000f00 */
[----:B------:R-:W-:Y:S05]  /*0e60*/  CALL.REL.NOINC `($__internal_206_$__cuda_sm70_shflsync_bfly_p) ;  /* 0x0000002000007944 */ /* 0x000fea0003c00000 */
[----:B-1----:R-:W-:Y:S01]  /*0e70*/  MOV R5, R6 ;  /* 0x0000000600057202 */ /* 0x002fe20000000f00 */
[----:B0-----:R-:W-:Y:S05]  /*0e80*/  BRA `(.L_x_2766) ;  /* 0xfffffa5000007947 */ /* 0x001fea000383ffff */
        .weak           $__internal_206_$__cuda_sm70_shflsync_bfly_p
        .type           $__internal_206_$__cuda_sm70_shflsync_bfly_p,@function
        .size           $__internal_206_$__cuda_sm70_shflsync_bfly_p,(.L_x_3613 - $__internal_206_$__cuda_sm70_shflsync_bfly_p)
$__internal_206_$__cuda_sm70_shflsync_bfly_p:
[----:B------:R-:W-:Y:S01]  /*0e90*/  HFMA2.MMA R3, -RZ, RZ, 0, 0 ;  /* 0x00000000ff037435 */ /* 0x000fe200000001ff */
[----:B------:R-:W-:Y:S04]  /*0ea0*/  WARPSYNC R11 ;  /* 0x0000000b00007348 */ /* 0x000fe80003800000 */
[----:B------:R0:W1:Y:S01]  /*0eb0*/  SHFL.BFLY PT, R6, R10, R9, R6 ;  /* 0x0c0000090a067389 */ /* 0x00006200000e0006 */
[----:B------:R-:W-:Y:S05]  /*0ec0*/  RET.REL.NODEC R2 `(_ZN10layer_norm22ln_bwd_finalize_kernelINS_22Kernel_traits_finalizeILj3072E6__halfS2_S2_fjLj1024ELj4ENS_18Kernel_traits_baseILj3072ES2_S2_S2_fjLj1024EEEEEEEvNS_9BwdParamsE) ;  /* 0xfffff13002007950 */ /* 0x000fea0003c3ffff */
.L_x_2767:
        /* <DEDUP_REMOVED lines=11> */
.L_x_3613:


//--------------------- .text._ZN10layer_norm13ln_bwd_kernelINS_13Kernel_traitsI6__halfS2_S2_fjLj3072ELj1ELj1ELj4ELj16ENS_18Kernel_traits_baseILj3072ES2_S2_S2_fjLj128EEEEEEEvNS_9BwdParamsE --------------------------
	.section	.text._ZN10layer_norm13ln_bwd_kernelINS_13Kernel_traitsI6__halfS2_S2_fjLj3072ELj1ELj1ELj4ELj16ENS_18Kernel_traits_baseILj3072ES2_S2_S2_fjLj128EEEEEEEvNS_9BwdParamsE,"ax",@progbits
	.sectioninfo	@"SHI_REGISTERS=168"
	.align	128
        .global         _ZN10layer_norm13ln_bwd_kernelINS_13Kernel_traitsI6__halfS2_S2_fjLj3072ELj1ELj1ELj4ELj16ENS_18Kernel_traits_baseILj3072ES2_S2_S2_fjLj128EEEEEEEvNS_9BwdParamsE
        .type           _ZN10layer_norm13ln_bwd_kernelINS_13Kernel_traitsI6__halfS2_S2_fjLj3072ELj1ELj1ELj4ELj16ENS_18Kernel_traits_baseILj3072ES2_S2_S2_fjLj128EEEEEEEvNS_9BwdParamsE,@function
        .size           _ZN10layer_norm13ln_bwd_kernelINS_13Kernel_traitsI6__halfS2_S2_fjLj3072ELj1ELj1ELj4ELj16ENS_18Kernel_traits_baseILj3072ES2_S2_S2_fjLj128EEEEEEEvNS_9BwdParamsE,(.L_x_3614 - _ZN10layer_norm13ln_bwd_kernelINS_13Kernel_traitsI6__halfS2_S2_fjLj3072ELj1ELj1ELj4ELj16ENS_18Kernel_traits_baseILj3072ES2_S2_S2_fjLj128EEEEEEEvNS_9BwdParamsE)
        .other          _ZN10layer_norm13ln_bwd_kernelINS_13Kernel_traitsI6__halfS2_S2_fjLj3072ELj1ELj1ELj4ELj16ENS_18Kernel_traits_baseILj3072ES2_S2_S2_fjLj128EEEEEEEvNS_9BwdParamsE,@"STO_CUDA_ENTRY STV_DEFAULT"
_ZN10layer_norm13ln_bwd_kernelINS_13Kernel_traitsI6__halfS2_S2_fjLj3072ELj1ELj1ELj4ELj16ENS_18Kernel_traits_baseILj3072ES2_S2_S2_fjLj128EEEEEEEvNS_9BwdParamsE:
.text._ZN10layer_norm13ln_bwd_kernelINS_13Kernel_traitsI6__halfS2_S2_fjLj3072ELj1ELj1ELj4ELj16ENS_18Kernel_traits_baseILj3072ES2_S2_S2_fjLj128EEEEEEEvNS_9BwdParamsE:
        /* <DEDUP_REMOVED lines=44> */
[----:B0-----:R0:W2:Y:S04]  /*02c0*/  LDG.E.128 R16, [R24.64] ;  /* 0x0000000418107981 */ /* 0x0010a8000c1e1d00 */
[----:B------:R0:W3:Y:S04]  /*02d0*/  LDG.E.128 R4, [R24.64+0x800] ;  /* 0x0008000418047981 */ /* 0x0000e8000c1e1d00 */
[----:B------:R0:W4:Y:S01]  /*02e0*/  LDG.E.128 R8, [R24.64+0x1000] ;  /* 0x0010000418087981 */ /* 0x000122000c1e1d00 */
[----:B------:R-:W-:Y:S01]  /*02f0*/  SHF.L.U32 R125, R125, 0x2, RZ ;  /* 0x000000027d7d7819 */ /* 0x000fe200000006ff */
[--C-:B-----5:R-:W-:Y:S01]  /*0300*/  HADD2.F32 R101, -RZ, R68.reuse.H0_H0 ;  /* 0x20000044ff657230 */ /* 0x120fe20000004100 */
[----:B------:R-:W-:Y:S01]  /*0310*/  HFMA2.MMA R134, -RZ, RZ, 0, 5.9604644775390625e-08 ;  /* 0x00000001ff867435 */ /* 0x000fe200000001ff */
        /* <DEDUP_REMOVED lines=43> */
[----:B------:R-:W-:Y:S01]  /*05d0*/  IADD3 R122, R125, 0x4, RZ ;  /* 0x000000047d7a7810 */ /* 0x000fe20007ffe0ff */
[----:B------:R-:W-:Y:S01]  /*05e0*/  HADD2.F32 R78, -RZ, R15.H1_H1 ;  /* 0x3000000fff4e7230 */ /* 0x000fe20000004100 */
[----:B------:R-:W-:Y:S01]  /*05f0*/  CS2R R14, SRZ ;  /* 0x00000000000e7805 */ /* 0x000fe2000001ff00 */
[----:B--2---:R-:W-:-:S02]  /*0600*/  HADD2.F32 R77, -RZ, R16.H0_H0 ;  /* 0x20000010ff4d7230 */ /* 0x004fc40000004100 */
[----:B------:R-:W-:Y:S02]  /*0610*/  HADD2.F32 R76, -RZ, R16.H1_H1 ;  /* 0x30000010ff4c7230 */ /* 0x000fe40000004100 */
[--C-:B------:R-:W-:Y:S02]  /*0620*/  HADD2.F32 R75, -RZ, R17.reuse.H0_H0 ;  /* 0x20000011ff4b7230 */ /* 0x100fe40000004100 */
[----:B------:R-:W-:Y:S01]  /*0630*/  HADD2.F32 R74, -RZ, R17.H1_H1 ;  /* 0x30000011ff4a7230 */ /* 0x000fe20000004100 */
[----:B------:R-:W-:Y:S01]  /*0640*/  CS2R R16, SRZ ;  /* 0x0000000000107805 */ /* 0x000fe2000001ff00 */
[--C-:B------:R-:W-:Y:S02]  /*0650*/  HADD2.F32 R73, -RZ, R18.reuse.H0_H0 ;  /* 0x20000012ff497230 */ /* 0x100fe40000004100 */
[----:B------:R-:W-:Y:S02]  /*0660*/  HADD2.F32 R72, -RZ, R18.H1_H1 ;  /* 0x30000012ff487230 */ /* 0x000fe40000004100 */
[----:B------:R-:W-:-:S02]  /*0670*/  HADD2.F32 R71, -RZ, R19.H0_H0 ;  /* 0x20000013ff477230 */ /* 0x000fc40000004100 */
[----:B------:R-:W-:Y:S01]  /*0680*/  HADD2.F32 R70, -RZ, R19.H1_H1 ;  /* 0x30000013ff467230 */ /* 0x000fe20000004100 */
[----:B------:R-:W-:Y:S01]  /*0690*/  CS2R R18, SRZ ;  /* 0x0000000000127805 */ /* 0x000fe2000001ff00 */
[--C-:B---3--:R-:W-:Y:S02]  /*06a0*/  HADD2.F32 R69, -RZ, R4.reuse.H0_H0 ;  /* 0x20000004ff457230 */ /* 0x108fe40000004100 */
[----:B------:R-:W-:Y:S02]  /*06b0*/  HADD2.F32 R103, -RZ, R4.H1_H1 ;  /* 0x30000004ff677230 */ /* 0x000fe40000004100 */
[--C-:B------:R-:W-:Y:S02]  /*06c0*/  HADD2.F32 R102, -RZ, R5.reuse.H0_H0 ;  /* 0x20000005ff667230 */ /* 0x100fe40000004100 */
[----:B------:R-:W-:Y:S01]  /*06d0*/  HADD2.F32 R105, -RZ, R5.H1_H1 ;  /* 0x30000005ff697230 */ /* 0x000fe20000004100 */
[----:B------:R-:W-:Y:S01]  /*06e0*/  CS2R R4, SRZ ;  /* 0x0000000000047805 */ /* 0x000fe2000001ff00 */
[----:B------:R-:W-:-:S02]  /*06f0*/  HADD2.F32 R104, -RZ, R6.H0_H0 ;  /* 0x20000006ff687230 */ /* 0x000fc40000004100 */
[----:B------:R-:W-:Y:S02]  /*0700*/  HADD2.F32 R108, -RZ, R6.H1_H1 ;  /* 0x30000006ff6c7230 */ /* 0x000fe40000004100 */
[--C-:B------:R-:W-:Y:S02]  /*0710*/  HADD2.F32 R107, -RZ, R7.reuse.H0_H0 ;  /* 0x20000007ff6b7230 */ /* 0x100fe40000004100 */
[----:B------:R-:W-:Y:S01]  /*0720*/  HADD2.F32 R111, -RZ, R7.H1_H1 ;  /* 0x30000007ff6f7230 */ /* 0x000fe20000004100 */
[----:B------:R-:W-:Y:S01]  /*0730*/  CS2R R6, SRZ ;  /* 0x0000000000067805 */ /* 0x000fe2000001ff00 */
[--C-:B----4-:R-:W-:Y:S02]  /*0740*/  HADD2.F32 R110, -RZ, R8.reuse.H0_H0 ;  /* 0x20000008ff6e7230 */ /* 0x110fe40000004100 */
[----:B------:R-:W-:Y:S02]  /*0750*/  HADD2.F32 R114, -RZ, R8.H1_H1 ;  /* 0x30000008ff727230 */ /* 0x000fe40000004100 */
[----:B------:R-:W-:-:S02]  /*0760*/  HADD2.F32 R113, -RZ, R9.H0_H0 ;  /* 0x20000009ff717230 */ /* 0x000fc40000004100 */
[----:B------:R-:W-:Y:S01]  /*0770*/  HADD2.F32 R117, -RZ, R9.H1_H1 ;  /* 0x30000009ff757230 */ /* 0x000fe20000004100 */
[----:B------:R-:W-:Y:S01]  /*0780*/  CS2R R8, SRZ ;  /* 0x0000000000087805 */ /* 0x000fe2000001ff00 */
[--C-:B------:R-:W-:Y:S02]  /*0790*/  HADD2.F32 R116, -RZ, R10.reuse.H0_H0 ;  /* 0x2000000aff747230 */ /* 0x100fe40000004100 */
[----:B------:R-:W-:Y:S02]  /*07a0*/  HADD2.F32 R120, -RZ, R10.H1_H1 ;  /* 0x3000000aff787230 */ /* 0x000fe40000004100 */
[--C-:B------:R-:W-:Y:S02]  /*07b0*/  HADD2.F32 R119, -RZ, R11.reuse.H0_H0 ;  /* 0x2000000bff777230 */ /* 0x100fe40000004100 */
[----:B------:R-:W-:Y:S01]  /*07c0*/  HADD2.F32 R126, -RZ, R11.H1_H1 ;  /* 0x3000000bff7e7230 */ /* 0x000fe20000004100 */
[----:B------:R-:W-:Y:S02]  /*07d0*/  CS2R R10, SRZ ;  /* 0x00000000000a7805 */ /* 0x000fe4000001ff00 */
.L_x_2772:
        /* <DEDUP_REMOVED lines=29> */
[----:B------:R-:W2:Y:S04]  /*09b0*/  LDG.E.128 R52, [R52.64] ;  /* 0x0000000434347981 */ /* 0x000ea8000c1e1d00 */
[----:B------:R0:W3:Y:S04]  /*09c0*/  @!P0 LDG.E.128 R36, [R48.64] ;  /* 0x0000000430248981 */ /* 0x0000e8000c1e1d00 */
[----:B------:R1:W4:Y:S01]  /*09d0*/  @!P0 LDG.E.128 R40, [R50.64] ;  /* 0x0000000432288981 */ /* 0x000322000c1e1d00 */
[----:B0-----:R-:W-:-:S06]  /*09e0*/  IMAD.WIDE.U32 R48, R128, R56, c[0x0][0x1b8] ;  /* 0x00006e0080307625 */ /* 0x001fcc00078e0038 */
[----:B-1----:R-:W4:Y:S04]  /*09f0*/  LDG.E.128 R48, [R48.64] ;  /* 0x0000000430307981 */ /* 0x002f28000c1e1d00 */
[----:B------:R0:W4:Y:S01]  /*0a00*/  @!P0 LDG.E.128 R44, [R130.64] ;  /* 0x00000004822c8981 */ /* 0x000122000c1e1d00 */
[----:B------:R-:W-:-:S06]  /*0a10*/  IMAD.WIDE.U32 R56, R121, R56, c[0x0][0x1b8] ;  /* 0x00006e0079387625 */ /* 0x000fcc00078e0038 */
[----:B------:R-:W4:Y:S01]  /*0a20*/  LDG.E.128 R56, [R56.64] ;  /* 0x0000000438387981 */ /* 0x000f22000c1e1d00 */
[----:B------:R-:W1:Y:S08]  /*0a30*/  @P0 MUFU.RCP R135, R76 ;  /* 0x0000004c00870308 */ /* 0x000e700000001000 */
[----:B------:R-:W0:Y:S08]  /*0a40*/  @P0 MUFU.RCP R148, R73 ;  /* 0x0000004900940308 */ /* 0x000e300000001000 */
        /* <DEDUP_REMOVED lines=11> */
[----:B------:R-:W-:Y:S01]  /*0b00*/  @P0 MUFU.RCP R158, R126 ;  /* 0x0000007e009e0308 */ /* 0x000fe20000001000 */
[----:B--2---:R-:W-:-:S02]  /*0b10*/  HADD2.F32 R155, -RZ, R53.H0_H0 ;  /* 0x20000035ff9b7230 */ /* 0x004fc40000004100 */
[----:B------:R-:W-:-:S03]  /*0b20*/  HADD2.F32 R53, -RZ, R53.H1_H1 ;  /* 0x30000035ff357230 */ /* 0x000fc60000004100 */
[----:B------:R-:W-:Y:S02]  /*0b30*/  FADD.FTZ R15, R155, R15 ;  /* 0x0000000f9b0f7221 */ /* 0x000fe40000010000 */
[----:B------:R-:W-:Y:S01]  /*0b40*/  FADD.FTZ R16, R53, R16 ;  /* 0x0000001035107221 */ /* 0x000fe20000010000 */
[----:B---3--:R-:W-:Y:S02]  /*0b50*/  HADD2.F32 R149, -RZ, R36.H1_H1 ;  /* 0x30000024ff957230 */ /* 0x008fe40000004100 */
[----:B------:R-:W-:-:S03]  /*0b60*/  HADD2.F32 R144, -RZ, R38.H0_H0 ;  /* 0x20000026ff907230 */ /* 0x000fc60000004100 */
[----:B------:R-:W-:Y:S01]  /*0b70*/  @P0 FADD.FTZ R130, -R100, R149 ;  /* 0x0000009564820221 */ /* 0x000fe20000010100 */
[----:B------:R-:W-:Y:S02]  /*0b80*/  HADD2.F32 R145, -RZ, R38.H1_H1 ;  /* 0x30000026ff917230 */ /* 0x000fe40000004100 */
[----:B------:R-:W-:Y:S01]  /*0b90*/  HADD2.F32 R38, -RZ, R39.H0_H0 ;  /* 0x20000027ff267230 */ /* 0x000fe20000004100 */
[----:B-1----:R-:W-:Y:S02]  /*0ba0*/  @P0 FMUL.FTZ R130, R130, R135 ;  /* 0x0000008782820220 */ /* 0x002fe40000410000 */
[----:B------:R-:W-:Y:S01]  /*0bb0*/  @P0 FADD.FTZ R135, -R97, R144 ;  /* 0x0000009061870221 */ /* 0x000fe20000010100 */
[----:B------:R-:W-:-:S03]  /*0bc0*/  HADD2.F32 R39, -RZ, R39.H1_H1 ;  /* 0x30000027ff277230 */ /* 0x000fc60000004100 */
[----:B0-----:R-:W-:Y:S02]  /*0bd0*/  @P0 FMUL.FTZ R135, R135, R148 ;  /* 0x0000009487870220 */ /* 0x001fe40000410000 */
[----:B------:R-:W-:Y:S01]  /*0be0*/  @P0 FADD.FTZ R148, -R95, R38 ;  /* 0x000000265f940221 */ /* 0x000fe20000010100 */
[----:B------:R-:W-:Y:S02]  /*0bf0*/  HADD2.F32 R147, -RZ, R37.H1_H1 ;  /* 0x30000025ff937230 */ /* 0x000fe40000004100 */
[----:B------:R-:W-:Y:S01]  /*0c00*/  HADD2.F32 R146, -RZ, R36.H0_H0 ;  /* 0x20000024ff927230 */ /* 0x000fe20000004100 */
[----:B------:R-:W-:Y:S01]  /*0c10*/  @P0 FMUL.FTZ R131, R148, R131 ;  /* 0x0000008394830220 */ /* 0x000fe20000410000 */
[----:B------:R-:W-:Y:S01]  /*0c20*/  HADD2.F32 R140, -RZ, R37.H0_H0 ;  /* 0x20000025ff8c7230 */ /* 0x000fe20000004100 */
[----:B------:R-:W-:Y:S02]  /*0c30*/  @P0 FADD.FTZ R148, -R94, R39 ;  /* 0x000000275e940221 */ /* 0x000fe40000010100 */
[----:B------:R-:W-:-:S02]  /*0c40*/  @P0 FADD.FTZ R137, -R98, R147 ;  /* 0x0000009362890221 */ /* 0x000fc40000010100 */
[----:B------:R-:W-:Y:S02]  /*0c50*/  @P0 FADD.FTZ R132, -R101, R146 ;  /* 0x0000009265840221 */ /* 0x000fe40000010100 */
[----:B------:R-:W-:Y:S02]  /*0c60*/  @P0 FADD.FTZ R134, -R99, R140 ;  /* 0x0000008c63860221 */ /* 0x000fe40000010100 */
[----:B------:R-:W-:Y:S02]  /*0c70*/  @P0 FMUL.FTZ R141, R148, R141 ;  /* 0x0000008d948d0220 */ /* 0x000fe40000410000 */
[----:B-----5:R-:W-:Y:S02]  /*0c80*/  @!P0 FADD.FTZ R146, R146, -R150 ;  /* 0x8000009692928221 */ /* 0x020fe40000010000 */
[----:B------:R-:W-:Y:S02]  /*0c90*/  @!P0 FADD.FTZ R148, R140, -R150 ;  /* 0x800000968c948221 */ /* 0x000fe40000010000 */
[----:B------:R-:W-:-:S02]  /*0ca0*/  @P0 FMUL.FTZ R137, R137, R142 ;  /* 0x0000008e89890220 */ /* 0x000fc40000410000 */
[----:B------:R-:W-:Y:S01]  /*0cb0*/  @P0 FMUL.FTZ R132, R132, R133 ;  /* 0x0000008584840220 */ /* 0x000fe20000410000 */
[----:B------:R-:W0:Y:S01]  /*0cc0*/  @P0 MUFU.RCP R142, R104 ;  /* 0x00000068008e0308 */ /* 0x000e220000001000 */
[----:B------:R-:W-:Y:S01]  /*0cd0*/  @P0 FMUL.FTZ R134, R134, R151 ;  /* 0x0000009786860220 */ /* 0x000fe20000410000 */
[----:B----4-:R-:W-:Y:S01]  /*0ce0*/  HADD2.F32 R36, -RZ, R40.H0_H0 ;  /* 0x20000028ff247230 */ /* 0x010fe20000004100 */
[C---:B------:R-:W-:Y:S02]  /*0cf0*/  @!P0 FMUL.FTZ R132, R129.reuse, R146 ;  /* 0x0000009281848220 */ /* 0x040fe40000410000 */
[----:B------:R-:W-:Y:S01]  /*0d00*/  @!P0 FMUL.FTZ R134, R129, R148 ;  /* 0x0000009481868220 */ /* 0x000fe20000410000 */
[----:B------:R-:W-:Y:S01]  /*0d10*/  HADD2.F32 R37, -RZ, R40.H1_H1 ;  /* 0x30000028ff257230 */ /* 0x000fe20000004100 */
[----:B------:R-:W-:Y:S02]  /*0d20*/  @!P0 FADD.FTZ R146, R149, -R150 ;  /* 0x8000009695928221 */ /* 0x000fe40000010000 */
[----:B------:R-:W-:Y:S01]  /*0d30*/  @!P0 FADD.FTZ R148, R144, -R150 ;  /* 0x8000009690948221 */ /* 0x000fe20000010000 */
[----:B------:R-:W-:Y:S01]  /*0d40*/  HADD2.F32 R144, -RZ, R41.H0_H0 ;  /* 0x20000029ff907230 */ /* 0x000fe20000004100 */
[----:B------:R-:W-:Y:S01]  /*0d50*/  @P0 FADD.FTZ R133, -R96, R145 ;  /* 0x0000009160850221 */ /* 0x000fe20000010100 */
[----:B------:R-:W1:Y:S01]  /*0d60*/  @P0 MUFU.RCP R140, R107 ;  /* 0x0000006b008c0308 */ /* 0x000e620000001000 */
[----:B------:R-:W-:-:S02]  /*0d70*/  @!P0 FMUL.FTZ R130, R129, R146 ;  /* 0x0000009281828220 */ /* 0x000fc40000410000 */
[----:B------:R-:W-:Y:S01]  /*0d80*/  @!P0 FMUL.FTZ R135, R129, R148 ;  /* 0x0000009481878220 */ /* 0x000fe20000410000 */
[----:B------:R-:W-:Y:S01]  /*0d90*/  HADD2.F32 R148, -RZ, R42.H0_H0 ;  /* 0x2000002aff947230 */ /* 0x000fe20000004100 */
[----:B------:R-:W-:Y:S02]  /*0da0*/  @P0 FMUL.FTZ R133, R133, R152 ;  /* 0x0000009885850220 */ /* 0x000fe40000410000 */
[----:B------:R-:W-:Y:S01]  /*0db0*/  @P0 FADD.FTZ R151, -R93, R36 ;  /* 0x000000245d970221 */ /* 0x000fe20000010100 */
[----:B------:R-:W2:Y:S01]  /*0dc0*/  @P0 MUFU.RCP R40, R108 ;  /* 0x0000006c00280308 */ /* 0x000ea20000001000 */
[----:B------:R-:W-:Y:S01]  /*0dd0*/  @!P0 FADD.FTZ R146, R147, -R150 ;  /* 0x8000009693928221 */ /* 0x000fe20000010000 */
[----:B------:R-:W-:Y:S01]  /*0de0*/  HADD2.F32 R147, -RZ, R41.H1_H1 ;  /* 0x30000029ff937230 */ /* 0x000fe20000004100 */
[----:B------:R-:W-:Y:S02]  /*0df0*/  @!P0 FADD.FTZ R38, R38, -R150 ;  /* 0x8000009626268221 */ /* 0x000fe40000010000 */
[----:B------:R-:W-:-:S02]  /*0e00*/  @P0 FADD.FTZ R152, -R92, R37 ;  /* 0x000000255c980221 */ /* 0x000fc40000010100 */
[----:B------:R-:W-:Y:S02]  /*0e10*/  @P0 FADD.FTZ R41, -R91, R144 ;  /* 0x000000905b290221 */ /* 0x000fe40000010100 */
[----:B------:R-:W-:Y:S02]  /*0e20*/  @P0 FMUL.FTZ R136, R151, R136 ;  /* 0x0000008897880220 */ /* 0x000fe40000410000 */
[----:B------:R-:W-:Y:S01]  /*0e30*/  @!P0 FMUL.FTZ R131, R129, R38 ;  /* 0x0000002681838220 */ /* 0x000fe20000410000 */
[----:B------:R-:W-:Y:S01]  /*0e40*/  HADD2.F32 R38, -RZ, R43.H0_H0 ;  /* 0x2000002bff267230 */ /* 0x000fe20000004100 */
[----:B------:R-:W-:Y:S02]  /*0e50*/  @P0 FMUL.FTZ R139, R152, R139 ;  /* 0x0000008b988b0220 */ /* 0x000fe40000410000 */
[----:B------:R-:W-:Y:S02]  /*0e60*/  @P0 FADD.FTZ R151, -R89, R148 ;  /* 0x0000009459970221 */ /* 0x000fe40000010100 */
[----:B------:R-:W-:-:S02]  /*0e70*/  @P0 FADD.FTZ R152, -R90, R147 ;  /* 0x000000935a980221 */ /* 0x000fc40000010100 */
[----:B------:R-:W-:Y:S01]  /*0e80*/  @P0 FMUL.FTZ R138, R41, R138 ;  /* 0x0000008a298a0220 */ /* 0x000fe20000410000 */
[----:B------:R-:W-:Y:S01]  /*0e90*/  HADD2.F32 R41, -RZ, R42.H1_H1 ;  /* 0x3000002aff297230 */ /* 0x000fe20000004100 */
[----:B0-----:R-:W-:Y:S01]  /*0ea0*/  @P0 FMUL.FTZ R142, R151, R142 ;  /* 0x0000008e978e0220 */ /* 0x001fe20000410000 */
[----:B------:R-:W0:Y:S01]  /*0eb0*/  @P0 MUFU.RCP R149, R111 ;  /* 0x0000006f00950308 */ /* 0x000e220000001000 */
[----:B------:R-:W-:Y:S02]  /*0ec0*/  @P0 FMUL.FTZ R143, R152, R143 ;  /* 0x0000008f988f0220 */ /* 0x000fe40000410000 */
[----:B------:R-:W-:Y:S02]  /*0ed0*/  @P0 FADD.FTZ R151, -R87, R38 ;  /* 0x0000002657970221 */ /* 0x000fe40000010100 */
[----:B------:R-:W-:Y:S02]  /*0ee0*/  @!P0 FADD.FTZ R152, R145, -R150 ;  /* 0x8000009691988221 */ /* 0x000fe40000010000 */
[----:B------:R-:W-:-:S02]  /*0ef0*/  @P0 FADD.FTZ R145, -R88, R41 ;  /* 0x0000002958910221 */ /* 0x000fc40000010100 */
[----:B------:R-:W-:Y:S02]  /*0f00*/  @!P0 FADD.FTZ R36, R36, -R150 ;  /* 0x8000009624248221 */ /* 0x000fe40000010000 */
[----:B-1----:R-:W-:Y:S02]  /*0f10*/  @P0 FMUL.FTZ R140, R151, R140 ;  /* 0x0000008c978c0220 */ /* 0x002fe40000410000 */
[----:B--2---:R-:W-:Y:S01]  /*0f20*/  @P0 FMUL.FTZ R145, R145, R40 ;  /* 0x0000002891910220 */ /* 0x004fe20000410000 */
[----:B------:R-:W1:Y:S01]  /*0f30*/  @P0 MUFU.RCP R151, R117 ;  /* 0x0000007500970308 */ /* 0x000e620000001000 */
[----:B------:R-:W-:Y:S01]  /*0f40*/  @!P0 FMUL.FTZ R136, R129, R36 ;  /* 0x0000002481888220 */ /* 0x000fe20000410000 */
[----:B------:R-:W-:Y:S01]  /*0f50*/  HADD2.F32 R43, -RZ, R43.H1_H1 ;  /* 0x3000002bff2b7230 */ /* 0x000fe20000004100 */
[----:B------:R-:W-:Y:S02]  /*0f60*/  @!P0 FADD.FTZ R36, R37, -R150 ;  /* 0x8000009625248221 */ /* 0x000fe40000010000 */
[----:B------:R-:W-:-:S02]  /*0f70*/  @!P0 FADD.FTZ R40, R147, -R150 ;  /* 0x8000009693288221 */ /* 0x000fc40000010000 */
[C---:B------:R-:W-:Y:S01]  /*0f80*/  @!P0 FMUL.FTZ R137, R129.reuse, R146 ;  /* 0x0000009281898220 */ /* 0x040fe20000410000 */
[----:B------:R-:W-:Y:S01]  /*0f90*/  @P0 MUFU.RCP R42, R114 ;  /* 0x00000072002a0308 */ /* 0x000fe20000001000 */
[C---:B------:R-:W-:Y:S01]  /*0fa0*/  @!P0 FMUL.FTZ R139, R129.reuse, R36 ;  /* 0x00000024818b8220 */ /* 0x040fe20000410000 */
[----:B------:R-:W-:Y:S01]  /*0fb0*/  HADD2.F32 R37, -RZ, R44.H1_H1 ;  /* 0x3000002cff257230 */ /* 0x000fe20000004100 */
[----:B------:R-:W-:Y:S01]  /*0fc0*/  @!P0 FMUL.FTZ R143, R129, R40 ;  /* 0x00000028818f8220 */ /* 0x000fe20000410000 */
[----:B------:R-:W-:Y:S01]  /*0fd0*/  HADD2.F32 R40, -RZ, R44.H0_H0 ;  /* 0x2000002cff287230 */ /* 0x000fe20000004100 */
[----:B------:R-:W-:Y:S01]  /*0fe0*/  @!P0 FMUL.FTZ R133, R129, R152 ;  /* 0x0000009881858220 */ /* 0x000fe20000410000 */
[----:B------:R-:W-:Y:S02]  /*0ff0*/  HADD2.F32 R36, -RZ, R45.H0_H0 ;  /* 0x2000002dff247230 */ /* 0x000fe40000004100 */
[----:B------:R-:W2:Y:S01]  /*1000*/  @P0 MUFU.RCP R146, R110 ;  /* 0x0000006e00920308 */ /* 0x000ea20000001000 */
[----:B------:R-:W-:Y:S01]  /*1010*/  @!P0 FADD.FTZ R152, R39, -R150 ;  /* 0x8000009627988221 */ /* 0x000fe20000010000 */
[----:B------:R-:W-:Y:S01]  /*1020*/  HADD2.F32 R45, -RZ, R45.H1_H1 ;  /* 0x3000002dff2d7230 */ /* 0x000fe20000004100 */
[----:B------:R-:W-:-:S02]  /*1030*/  @!P0 FADD.FTZ R148, R148, -R150 ;  /* 0x8000009694948221 */ /* 0x000fc40000010000 */
[----:B------:R-:W-:-:S03]  /*1040*/  @P0 FADD.FTZ R44, -R86, R43 ;  /* 0x0000002b562c0221 */ /* 0x000fc60000010100 */
[----:B------:R-:W3:Y:S01]  /*1050*/  @P0 MUFU.RCP R39, R113 ;  /* 0x0000007100270308 */ /* 0x000ee20000001000 */
[----:B0-----:R-:W-:Y:S02]  /*1060*/  @P0 FMUL.FTZ R149, R44, R149 ;  /* 0x000000952c950220 */ /* 0x001fe40000410000 */
[----:B------:R-:W-:Y:S02]  /*1070*/  @!P0 FMUL.FTZ R142, R129, R148 ;  /* 0x00000094818e8220 */ /* 0x000fe40000410000 */
[----:B------:R-:W-:-:S03]  /*1080*/  @P0 FADD.FTZ R44, -R82, R45 ;  /* 0x0000002d522c0221 */ /* 0x000fc60000010100 */
[----:B------:R-:W0:Y:S01]  /*1090*/  @P0 MUFU.RCP R148, R116 ;  /* 0x0000007400940308 */ /* 0x000e220000001000 */
[----:B------:R-:W-:Y:S02]  /*10a0*/  @!P0 FADD.FTZ R144, R144, -R150 ;  /* 0x8000009690908221 */ /* 0x000fe40000010000 */
[----:B-1----:R-:W-:Y:S01]  /*10b0*/  @P0 FMUL.FTZ R151, R44, R151 ;  /* 0x000000972c970220 */ /* 0x002fe20000410000 */
[----:B------:R-:W-:Y:S01]  /*10c0*/  HADD2.F32 R163, -RZ, R48.H0_H0 ;  /* 0x20000030ffa37230 */ /* 0x000fe20000004100 */
[----:B------:R-:W-:Y:S02]  /*10d0*/  @P0 FADD.FTZ R147, -R85, R40 ;  /* 0x0000002855930221 */ /* 0x000fe40000010100 */
[----:B------:R-:W-:Y:S02]  /*10e0*/  @P0 FADD.FTZ R153, -R84, R37 ;  /* 0x0000002554990221 */ /* 0x000fe40000010100 */
[----:B------:R-:W-:Y:S02]  /*10f0*/  @!P0 FADD.FTZ R44, R45, -R150 ;  /* 0x800000962d2c8221 */ /* 0x000fe40000010000 */
[----:B------:R-:W-:-:S02]  /*1100*/  @!P0 FADD.FTZ R38, R38, -R150 ;  /* 0x8000009626268221 */ /* 0x000fc40000010000 */
[----:B------:R-:W-:Y:S01]  /*1110*/  @!P0 FMUL.FTZ R141, R129, R152 ;  /* 0x00000098818d8220 */ /* 0x000fe20000410000 */
[----:B------:R-:W-:Y:S01]  /*1120*/  HADD2.F32 R152, -RZ, R46.H0_H0 ;  /* 0x2000002eff987230 */ /* 0x000fe20000004100 */
[----:B------:R-:W-:Y:S02]  /*1130*/  @!P0 FMUL.FTZ R138, R129, R144 ;  /* 0x00000090818a8220 */ /* 0x000fe40000410000 */
[----:B------:R-:W-:Y:S01]  /*1140*/  @P0 FADD.FTZ R144, -R83, R36 ;  /* 0x0000002453900221 */ /* 0x000fe20000010100 */
[----:B------:R-:W-:Y:S01]  /*1150*/  HADD2.F32 R161, -RZ, R48.H1_H1 ;  /* 0x30000030ffa17230 */ /* 0x000fe20000004100 */
[----:B--2---:R-:W-:Y:S02]  /*1160*/  @P0 FMUL.FTZ R146, R147, R146 ;  /* 0x0000009293920220 */ /* 0x004fe40000410000 */
[----:B------:R-:W-:Y:S01]  /*1170*/  @!P0 FMUL.FTZ R151, R129, R44 ;  /* 0x0000002c81978220 */ /* 0x000fe20000410000 */
[----:B------:R-:W-:Y:S01]  /*1180*/  HADD2.F32 R44, -RZ, R52.H0_H0 ;  /* 0x20000034ff2c7230 */ /* 0x000fe20000004100 */
[----:B------:R-:W-:-:S02]  /*1190*/  @P0 FMUL.FTZ R147, R153, R42 ;  /* 0x0000002a99930220 */ /* 0x000fc40000410000 */
[----:B------:R-:W1:Y:S01]  /*11a0*/  @P0 MUFU.RCP R153, R120 ;  /* 0x0000007800990308 */ /* 0x000e620000001000 */
[----:B------:R-:W-:Y:S02]  /*11b0*/  @!P0 FMUL.FTZ R140, R129, R38 ;  /* 0x00000026818c8220 */ /* 0x000fe40000410000 */
[C---:B------:R-:W-:Y:S02]  /*11c0*/  FADD.FTZ R118, R163.reuse, R118 ;  /* 0x00000076a3767221 */ /* 0x040fe40000010000 */
[----:B------:R-:W-:Y:S02]  /*11d0*/  FFMA.FTZ R123, R163, R132, R123 ;  /* 0x00000084a37b7223 */ /* 0x000fe4000001007b */
[----:B---3--:R-:W-:Y:S01]  /*11e0*/  @P0 FMUL.FTZ R144, R144, R39 ;  /* 0x0000002790900220 */ /* 0x008fe20000410000 */
[----:B------:R-:W2:Y:S01]  /*11f0*/  @P0 MUFU.RCP R38, R119 ;  /* 0x0000007700260308 */ /* 0x000ea20000001000 */
[----:B------:R-:W-:Y:S01]  /*1200*/  FMUL.FTZ R163, R77, R163 ;  /* 0x000000a34da37220 */ /* 0x000fe20000410000 */
[----:B------:R-:W-:Y:S01]  /*1210*/  HADD2.F32 R159, -RZ, R49.H0_H0 ;  /* 0x20000031ff9f7230 */ /* 0x000fe20000004100 */
[----:B------:R-:W-:-:S02]  /*1220*/  @!P0 FADD.FTZ R42, R41, -R150 ;  /* 0x80000096292a8221 */ /* 0x000fc40000010000 */
[----:B------:R-:W-:Y:S02]  /*1230*/  @P0 FADD.FTZ R39, -R81, R152 ;  /* 0x0000009851270221 */ /* 0x000fe40000010100 */
[C---:B------:R-:W-:Y:S02]  /*1240*/  FADD.FTZ R112, R161.reuse, R112 ;  /* 0x00000070a1707221 */ /* 0x040fe40000010000 */
[----:B------:R-:W-:Y:S02]  /*1250*/  FFMA.FTZ R115, R161, R130, R115 ;  /* 0x00000082a1737223 */ /* 0x000fe40000010073 */
[C---:B------:R-:W-:Y:S02]  /*1260*/  FADD.FTZ R17, R44.reuse, R17 ;  /* 0x000000112c117221 */ /* 0x040fe40000010000 */
[----:B------:R-:W-:Y:S02]  /*1270*/  FFMA.FTZ R33, R44, R136, R33 ;  /* 0x000000882c217223 */ /* 0x000fe40000010021 */
[----:B------:R-:W-:-:S02]  /*1280*/  FMUL.FTZ R157, R69, R44 ;  /* 0x0000002c459d7220 */ /* 0x000fc40000410000 */
[----:B------:R-:W-:Y:S02]  /*1290*/  FMUL.FTZ R161, R76, R161 ;  /* 0x000000a14ca17220 */ /* 0x000fe40000410000 */
[----:B------:R-:W-:Y:S02]  /*12a0*/  FADD.FTZ R48, RZ, R163 ;  /* 0x000000a3ff307221 */ /* 0x000fe40000010000 */
[----:B------:R-:W-:Y:S01]  /*12b0*/  FFMA.FTZ R44, R163, R132, RZ ;  /* 0x00000084a32c7223 */ /* 0x000fe200000100ff */
[----:B------:R-:W-:Y:S01]  /*12c0*/  HADD2.F32 R49, -RZ, R49.H1_H1 ;  /* 0x30000031ff317230 */ /* 0x000fe20000004100 */
[----:B------:R-:W-:Y:S02]  /*12d0*/  @!P0 FMUL.FTZ R145, R129, R42 ;  /* 0x0000002a81918220 */ /* 0x000fe40000410000 */
[----:B0-----:R-:W-:Y:S01]  /*12e0*/  @P0 FMUL.FTZ R148, R39, R148 ;  /* 0x0000009427940220 */ /* 0x001fe20000410000 */
[----:B------:R-:W-:Y:S01]  /*12f0*/  HADD2.F32 R39, -RZ, R46.H1_H1 ;  /* 0x3000002eff277230 */ /* 0x000fe20000004100 */
[----:B------:R-:W-:Y:S01]  /*1300*/  @!P0 FADD.FTZ R42, R43, -R150 ;  /* 0x800000962b2a8221 */ /* 0x000fe20000010000 */
[----:B------:R-:W-:Y:S01]  /*1310*/  HADD2.F32 R156, -RZ, R47.H0_H0 ;  /* 0x2000002fff9c7230 */ /* 0x000fe20000004100 */
[----:B------:R-:W-:-:S02]  /*1320*/  FADD.FTZ R106, R159, R106 ;  /* 0x0000006a9f6a7221 */ /* 0x000fc40000010000 */
[----:B------:R-:W-:Y:S01]  /*1330*/  FFMA.FTZ R109, R159, R134, R109 ;  /* 0x000000869f6d7223 */ /* 0x000fe2000001006d */
[----:B------:R-:W-:Y:S01]  /*1340*/  HADD2.F32 R47, -RZ, R47.H1_H1 ;  /* 0x3000002fff2f7230 */ /* 0x000fe20000004100 */
[----:B------:R-:W-:Y:S02]  /*1350*/  FMUL.FTZ R159, R75, R159 ;  /* 0x0000009f4b9f7220 */ /* 0x000fe40000410000 */
[----:B------:R-:W-:Y:S02]  /*1360*/  FADD.FTZ R48, R48, R161 ;  /* 0x000000a130307221 */ /* 0x000fe40000010000 */
[----:B------:R-:W-:Y:S01]  /*1370*/  FFMA.FTZ R44, R161, R130, R44 ;  /* 0x00000082a12c7223 */ /* 0x000fe2000001002c */
[----:B------:R-:W-:Y:S01]  /*1380*/  HADD2.F32 R160, -RZ, R50.H0_H0 ;  /* 0x20000032ffa07230 */ /* 0x000fe20000004100 */
[----:B------:R-:W-:Y:S02]  /*1390*/  @!P0 FMUL.FTZ R149, R129, R42 ;  /* 0x0000002a81958220 */ /* 0x000fe40000410000 */
[----:B------:R-:W-:-:S02]  /*13a0*/  @!P0 FADD.FTZ R42, R37, -R150 ;  /* 0x80000096252a8221 */ /* 0x000fc40000010000 */
[----:B------:R-:W-:Y:S02]  /*13b0*/  @P0 FADD.FTZ R46, -R80, R39 ;  /* 0x00000027502e0221 */ /* 0x000fe40000010100 */
[C---:B------:R-:W-:Y:S02]  /*13c0*/  FADD.FTZ R67, R49.reuse, R67 ;  /* 0x0000004331437221 */ /* 0x040fe40000010000 */
[----:B------:R-:W-:Y:S02]  /*13d0*/  FFMA.FTZ R68, R49, R137, R68 ;  /* 0x0000008931447223 */ /* 0x000fe40000010044 */
[----:B------:R-:W-:Y:S02]  /*13e0*/  FMUL.FTZ R162, R74, R49 ;  /* 0x000000314aa27220 */ /* 0x000fe40000410000 */
[----:B------:R-:W-:Y:S02]  /*13f0*/  @P0 FADD.FTZ R37, -R79, R156 ;  /* 0x0000009c4f250221 */ /* 0x000fe40000010100 */
[----:B------:R-:W-:-:S02]  /*1400*/  FADD.FTZ R49, R48, R159 ;  /* 0x0000009f30317221 */ /* 0x000fc40000010000 */
[----:B------:R-:W-:Y:S02]  /*1410*/  FFMA.FTZ R44, R159, R134, R44 ;  /* 0x000000869f2c7223 */ /* 0x000fe4000001002c */
[----:B------:R-:W-:Y:S02]  /*1420*/  @!P0 FADD.FTZ R40, R40, -R150 ;  /* 0x8000009628288221 */ /* 0x000fe40000010000 */
[----:B------:R-:W-:Y:S02]  /*1430*/  @!P0 FADD.FTZ R36, R36, -R150 ;  /* 0x8000009624248221 */ /* 0x000fe40000010000 */
[----:B------:R-:W-:Y:S02]  /*1440*/  @!P0 FADD.FTZ R152, R152, -R150 ;  /* 0x8000009698988221 */ /* 0x000fe40000010000 */
[----:B------:R-:W-:Y:S02]  /*1450*/  @!P0 FADD.FTZ R154, R39, -R150 ;  /* 0x80000096279a8221 */ /* 0x000fe40000010000 */
[----:B------:R-:W-:Y:S01]  /*1460*/  @!P0 FADD.FTZ R156, R156, -R150 ;  /* 0x800000969c9c8221 */ /* 0x000fe20000010000 */
[----:B------:R-:W-:Y:S01]  /*1470*/  HADD2.F32 R50, -RZ, R50.H1_H1 ;  /* 0x30000032ff327230 */ /* 0x000fe20000004100 */
[----:B------:R-:W-:-:S02]  /*1480*/  @!P0 FADD.FTZ R150, R47, -R150 ;  /* 0x800000962f968221 */ /* 0x000fc40000010000 */
[----:B------:R-:W-:Y:S02]  /*1490*/  @P0 FADD.FTZ R47, -R78, R47 ;  /* 0x0000002f4e2f0221 */ /* 0x000fe40000010100 */
[----:B-1----:R-:W-:Y:S02]  /*14a0*/  @P0 FMUL.FTZ R153, R46, R153 ;  /* 0x000000992e990220 */ /* 0x002fe40000410000 */
[C---:B------:R-:W-:Y:S02]  /*14b0*/  FADD.FTZ R65, R160.reuse, R65 ;  /* 0x00000041a0417221 */ /* 0x040fe40000010000 */
[----:B------:R-:W-:Y:S02]  /*14c0*/  FFMA.FTZ R66, R160, R135, R66 ;  /* 0x00000087a0427223 */ /* 0x000fe40000010042 */
[----:B--2---:R-:W-:Y:S02]  /*14d0*/  @P0 FMUL.FTZ R46, R37, R38 ;  /* 0x00000026252e0220 */ /* 0x004fe40000410000 */
[----:B------:R-:W-:-:S02]  /*14e0*/  FMUL.FTZ R160, R73, R160 ;  /* 0x000000a049a07220 */ /* 0x000fc40000410000 */
[----:B------:R-:W-:Y:S02]  /*14f0*/  FADD.FTZ R49, R49, R162 ;  /* 0x000000a231317221 */ /* 0x000fe40000010000 */
[----:B------:R-:W-:Y:S02]  /*1500*/  FFMA.FTZ R44, R162, R137, R44 ;  /* 0x00000089a22c7223 */ /* 0x000fe4000001002c */
[----:B------:R-:W-:Y:S01]  /*1510*/  @!P0 FMUL.FTZ R46, R129, R156 ;  /* 0x0000009c812e8220 */ /* 0x000fe20000410000 */
[----:B------:R-:W-:Y:S01]  /*1520*/  HADD2.F32 R156, -RZ, R51.H0_H0 ;  /* 0x20000033ff9c7230 */ /* 0x000fe20000004100 */
[----:B------:R-:W-:Y:S02]  /*1530*/  @P0 FMUL.FTZ R47, R47, R158 ;  /* 0x0000009e2f2f0220 */ /* 0x000fe40000410000 */
[----:B------:R-:W-:Y:S02]  /*1540*/  FMUL.FTZ R158, R72, R50 ;  /* 0x00000032489e7220 */ /* 0x000fe40000410000 */
[----:B------:R-:W-:-:S02]  /*1550*/  FADD.FTZ R49, R49, R160 ;  /* 0x000000a031317221 */ /* 0x000fc40000010000 */
[----:B------:R-:W-:Y:S02]  /*1560*/  FFMA.FTZ R44, R160, R135, R44 ;  /* 0x00000087a02c7223 */ /* 0x000fe4000001002c */
[----:B------:R-:W-:Y:S01]  /*1570*/  @!P0 FMUL.FTZ R153, R129, R154 ;  /* 0x0000009a81998220 */ /* 0x000fe20000410000 */
        /* <DEDUP_REMOVED lines=13> */
[----:B------:R-:W-:Y:S01]  /*1650*/  HADD2.F32 R152, -RZ, R52.H1_H1 ;  /* 0x30000034ff987230 */ /* 0x000fe20000004100 */
[----:B------:R-:W-:-:S02]  /*1660*/  FADD.FTZ R48, R49, R154 ;  /* 0x0000009a31307221 */ /* 0x000fc40000010000 */
[----:B------:R-:W-:Y:S01]  /*1670*/  FFMA.FTZ R44, R154, R141, R44 ;  /* 0x0000008d9a2c7223 */ /* 0x000fe2000001002c */
[----:B------:R-:W-:Y:S01]  /*1680*/  HADD2.F32 R37, -RZ, R59.H1_H1 ;  /* 0x3000003bff257230 */ /* 0x000fe20000004100 */
[C---:B------:R-:W-:Y:S01]  /*1690*/  @!P0 FMUL.FTZ R146, R129.reuse, R40 ;  /* 0x0000002881928220 */ /* 0x040fe20000410000 */
[----:B------:R-:W-:Y:S01]  /*16a0*/  HADD2.F32 R40, -RZ, R55.H0_H0 ;  /* 0x20000037ff287230 */ /* 0x000fe20000004100 */
[----:B------:R-:W-:Y:S01]  /*16b0*/  @!P0 FMUL.FTZ R144, R129, R36 ;  /* 0x0000002481908220 */ /* 0x000fe20000410000 */
        /* <DEDUP_REMOVED lines=8> */
[----:B------:R-:W-:Y:S01]  /*1740*/  FFMA.FTZ R44, R157, R136, R44 ;  /* 0x000000889d2c7223 */ /* 0x000fe2000001002c */
[--C-:B------:R-:W-:Y:S01]  /*1750*/  HADD2.F32 R38, -RZ, R57.reuse.H0_H0 ;  /* 0x20000039ff267230 */ /* 0x100fe20000004100 */
[----:B------:R-:W-:Y:S01]  /*1760*/  FFMA.FTZ R31, R155, R138, R31 ;  /* 0x0000008a9b1f7223 */ /* 0x000fe2000001001f */
[----:B------:R-:W-:Y:S01]  /*1770*/  HADD2.F32 R52, -RZ, R57.H1_H1 ;  /* 0x30000039ff347230 */ /* 0x000fe20000004100 */
[----:B------:R-:W-:-:S02]  /*1780*/  FADD.FTZ R11, R40, R11 ;  /* 0x0000000b280b7221 */ /* 0x000fc40000010000 */
[----:B------:R-:W-:Y:S02]  /*1790*/  FFMA.FTZ R27, R40, R140, R27 ;  /* 0x0000008c281b7223 */ /* 0x000fe4000001001b */
[----:B------:R-:W-:Y:S02]  /*17a0*/  FMUL.FTZ R57, R107, R40 ;  /* 0x000000286b397220 */ /* 0x000fe40000410000 */
[----:B------:R-:W-:Y:S02]  /*17b0*/  FMUL.FTZ R155, R102, R155 ;  /* 0x0000009b669b7220 */ /* 0x000fe40000410000 */
[----:B------:R-:W-:Y:S02]  /*17c0*/  FADD.FTZ R40, R43, R152 ;  /* 0x000000982b287221 */ /* 0x000fe40000010000 */
[----:B------:R-:W-:Y:S02]  /*17d0*/  FFMA.FTZ R44, R152, R139, R44 ;  /* 0x0000008b982c7223 */ /* 0x000fe4000001002c */
[----:B------:R-:W-:-:S02]  /*17e0*/  @!P0 FMUL.FTZ R47, R129, R150 ;  /* 0x00000096812f8220 */ /* 0x000fc40000410000 */
[----:B------:R-:W-:Y:S02]  /*17f0*/  FMUL.FTZ R150, R105, R53 ;  /* 0x0000003569967220 */ /* 0x000fe40000410000 */
[----:B------:R-:W-:Y:S02]  /*1800*/  FADD.FTZ R43, R40, R155 ;  /* 0x0000009b282b7221 */ /* 0x000fe40000010000 */
[----:B------:R-:W-:Y:S01]  /*1810*/  FFMA.FTZ R44, R155, R138, R44 ;  /* 0x0000008a9b2c7223 */ /* 0x000fe2000001002c */
[----:B------:R-:W-:Y:S01]  /*1820*/  HADD2.F32 R45, -RZ, R54.H1_H1 ;  /* 0x30000036ff2d7230 */ /* 0x000fe20000004100 */
[----:B------:R-:W-:Y:S02]  /*1830*/  FADD.FTZ R40, R43, R150 ;  /* 0x000000962b287221 */ /* 0x000fe40000010000 */
[----:B------:R-:W-:Y:S01]  /*1840*/  FFMA.FTZ R44, R150, R143, R44 ;  /* 0x0000008f962c7223 */ /* 0x000fe2000001002c */
[--C-:B------:R-:W-:Y:S01]  /*1850*/  HADD2.F32 R51, -RZ, R58.reuse.H0_H0 ;  /* 0x2000003aff337230 */ /* 0x100fe20000004100 */
[----:B------:R-:W-:Y:S01]  /*1860*/  FADD.FTZ R43, R40, R59 ;  /* 0x0000003b282b7221 */ /* 0x000fe20000010000 */
[----:B------:R-:W-:Y:S01]  /*1870*/  HADD2.F32 R39, -RZ, R58.H1_H1 ;  /* 0x3000003aff277230 */ /* 0x000fe20000004100 */
[----:B------:R-:W-:-:S02]  /*1880*/  FMUL.FTZ R58, R108, R45 ;  /* 0x0000002d6c3a7220 */ /* 0x000fc40000410000 */
[----:B------:R-:W-:Y:S01]  /*1890*/  FFMA.FTZ R44, R59, R142, R44 ;  /* 0x0000008e3b2c7223 */ /* 0x000fe2000001002c */
[----:B------:R-:W-:Y:S01]  /*18a0*/  HADD2.F32 R41, -RZ, R56.H1_H1 ;  /* 0x30000038ff297230 */ /* 0x000fe20000004100 */
[----:B------:R-:W-:Y:S01]  /*18b0*/  @!P0 FMUL.FTZ R147, R129, R42 ;  /* 0x0000002a81938220 */ /* 0x000fe20000410000 */
[----:B------:R-:W-:Y:S01]  /*18c0*/  HADD2.F32 R42, -RZ, R55.H1_H1 ;  /* 0x30000037ff2a7230 */ /* 0x000fe20000004100 */
[----:B------:R-:W-:Y:S02]  /*18d0*/  FADD.FTZ R40, R43, R58 ;  /* 0x0000003a2b287221 */ /* 0x000fe40000010000 */
[----:B------:R-:W-:Y:S01]  /*18e0*/  FFMA.FTZ R44, R58, R145, R44 ;  /* 0x000000913a2c7223 */ /* 0x000fe2000001002c */
[----:B------:R-:W-:Y:S01]  /*18f0*/  HADD2.F32 R55, -RZ, R56.H0_H0 ;  /* 0x20000038ff377230 */ /* 0x000fe20000004100 */
[C---:B------:R-:W-:Y:S02]  /*1900*/  FADD.FTZ R10, R41.reuse, R10 ;  /* 0x0000000a290a7221 */ /* 0x040fe40000010000 */
[----:B------:R-:W-:-:S02]  /*1910*/  FFMA.FTZ R26, R41, R147, R26 ;  /* 0x00000093291a7223 */ /* 0x000fc4000001001a */
[----:B------:R-:W-:Y:S02]  /*1920*/  FMUL.FTZ R54, R114, R41 ;  /* 0x0000002972367220 */ /* 0x000fe40000410000 */
[----:B------:R-:W-:Y:S02]  /*1930*/  FMUL.FTZ R56, R111, R42 ;  /* 0x0000002a6f387220 */ /* 0x000fe40000410000 */
[----:B------:R-:W-:Y:S02]  /*1940*/  FADD.FTZ R41, R40, R57 ;  /* 0x0000003928297221 */ /* 0x000fe40000010000 */
[----:B------:R-:W-:Y:S02]  /*1950*/  FFMA.FTZ R44, R57, R140, R44 ;  /* 0x0000008c392c7223 */ /* 0x000fe4000001002c */
        /* <DEDUP_REMOVED lines=41> */
[----:B------:R-:W-:Y:S01]  /*1bf0*/  FFMA.FTZ R45, R49, R46, R44 ;  /* 0x0000002e312d7223 */ /* 0x000fe2000001002c */
[----:B------:R-:W-:Y:S01]  /*1c00*/  SEL R164, R122, R125, !P1 ;  /* 0x0000007d7aa47207 */ /* 0x000fe20004800000 */
[C---:B------:R-:W-:Y:S02]  /*1c10*/  FADD.FTZ R12, R42.reuse, R12 ;  /* 0x0000000c2a0c7221 */ /* 0x040fe40000010000 */
[----:B------:R-:W-:-:S02]  /*1c20*/  FFMA.FTZ R28, R42, R149, R28 ;  /* 0x000000952a1c7223 */ /* 0x000fc4000001001c */
[----:B------:R-:W-:Y:S02]  /*1c30*/  FADD.FTZ R44, R37, R48 ;  /* 0x00000030252c7221 */ /* 0x000fe40000010000 */
[----:B------:R-:W-:Y:S01]  /*1c40*/  FFMA.FTZ R45, R48, R47, R45 ;  /* 0x0000002f302d7223 */ /* 0x000fe2000001002d */
[----:B------:R-:W-:Y:S05]  /*1c50*/  BRA.DIV ~URZ, `(.L_x_2769) ;  /* 0x00000d627f007947 */ /* 0x000fea000b800000 */
[----:B------:R0:W1:Y:S02]  /*1c60*/  SHFL.DOWN PT, R43, R44, 0x10, 0x1f ;  /* 0x0a001f002c2b7f89 */ /* 0x00006400000e0000 */
.L_x_2773:
        /* <DEDUP_REMOVED lines=18> */
.L_x_2774:
        /* <DEDUP_REMOVED lines=75> */
[----:B------:R-:W-:Y:S01]  /*2240*/  LEA R50, P2, R127, c[0x0][0x1d0], 0x4 ;  /* 0x000074007f327a11 */ /* 0x000fe200078420ff */
[----:B------:R-:W-:Y:S01]  /*2250*/  FMUL.FTZ R36, R129, R132 ;  /* 0x0000008481247220 */ /* 0x000fe20000410000 */
[----:B------:R-:W-:Y:S01]  /*2260*/  F2FP.PACK_AB R38, R43, R38 ;  /* 0x000000262b26723e */ /* 0x000fe200000000ff */
[----:B------:R-:W-:Y:S01]  /*2270*/  FMUL.FTZ R41, R129, R130 ;  /* 0x0000008281297220 */ /* 0x000fe20000410000 */
[----:B------:R-:W-:Y:S01]  /*2280*/  F2FP.PACK_AB R46, R53, R46 ;  /* 0x0000002e352e723e */ /* 0x000fe200000000ff */
[C---:B------:R-:W-:Y:S01]  /*2290*/  FMUL.FTZ R37, R129.reuse, R134 ;  /* 0x0000008681257220 */ /* 0x040fe20000410000 */
[----:B------:R-:W-:Y:S01]  /*22a0*/  SEL R134, RZ, 0x1, P1 ;  /* 0x00000001ff867807 */ /* 0x000fe20000800000 */
        /* <DEDUP_REMOVED lines=9> */
[C---:B------:R-:W-:Y:S01]  /*2340*/  LEA R52, P0, R128.reuse, c[0x0][0x1d0], 0x4 ;  /* 0x0000740080347a11 */ /* 0x040fe200078020ff */
[----:B------:R-:W-:Y:S01]  /*2350*/  FMUL.FTZ R40, R129, R136 ;  /* 0x0000008881287220 */ /* 0x000fe20000410000 */
[----:B------:R-:W-:Y:S01]  /*2360*/  F2FP.PACK_AB R43, R51, R140 ;  /* 0x0000008c332b723e */ /* 0x000fe200000000ff */
[C---:B------:R-:W-:Y:S01]  /*2370*/  FMUL.FTZ R45, R129.reuse, R152 ;  /* 0x00000098812d7220 */ /* 0x040fe20000410000 */
[----:B------:R-:W-:Y:S01]  /*2380*/  LEA.HI.X R53, R128, c[0x0][0x1d4], RZ, 0x4, P0 ;  /* 0x0000750080357a11 */ /* 0x000fe200000f24ff */
[----:B------:R-:W-:Y:S01]  /*2390*/  FMUL.FTZ R138, R129, R138 ;  /* 0x0000008a818a7220 */ /* 0x000fe20000410000 */
[----:B------:R-:W-:Y:S01]  /*23a0*/  LEA.HI.X R51, R127, c[0x0][0x1d4], RZ, 0x4, P2 ;  /* 0x000075007f337a11 */ /* 0x000fe200010f24ff */
[----:B------:R-:W-:Y:S01]  /*23b0*/  FMUL.FTZ R47, R129, R150 ;  /* 0x00000096812f7220 */ /* 0x000fe20000410000 */
[----:B------:R-:W-:Y:S01]  /*23c0*/  F2FP.PACK_AB R40, R45, R40 ;  /* 0x000000282d28723e */ /* 0x000fe200000000ff */
[C---:B------:R-:W-:Y:S01]  /*23d0*/  FMUL.FTZ R42, R129.reuse, R142 ;  /* 0x0000008e812a7220 */ /* 0x040fe20000410000 */
[----:B------:R0:W-:Y:S01]  /*23e0*/  STG.E.128 [R52.64], R36 ;  /* 0x0000002434007986 */ /* 0x0001e2000c101d04 */
[----:B------:R-:W-:Y:S01]  /*23f0*/  FMUL.FTZ R49, R129, R58 ;  /* 0x0000003a81317220 */ /* 0x000fe20000410000 */
[----:B------:R-:W-:Y:S01]  /*2400*/  F2FP.PACK_AB R41, R47, R138 ;  /* 0x0000008a2f29723e */ /* 0x000fe200000000ff */
[C---:B------:R-:W-:Y:S01]  /*2410*/  FMUL.FTZ R44, R129.reuse, R146 ;  /* 0x00000092812c7220 */ /* 0x040fe20000410000 */
[----:B------:R-:W-:Y:S01]  /*2420*/  ISETP.GE.AND P0, PT, R124, c[0x0][0x164], PT ;  /* 0x000059007c007a0c */ /* 0x000fe20003f06270 */
[----:B------:R-:W-:Y:S01]  /*2430*/  FMUL.FTZ R55, R129, R54 ;  /* 0x0000003681377220 */ /* 0x000fe20000410000 */
[----:B------:R-:W-:Y:S01]  /*2440*/  F2FP.PACK_AB R42, R49, R42 ;  /* 0x0000002a312a723e */ /* 0x000fe200000000ff */
[----:B------:R-:W-:-:S02]  /*2450*/  FMUL.FTZ R144, R129, R144 ;  /* 0x0000009081907220 */ /* 0x000fc40000410000 */
[----:B------:R-:W-:Y:S01]  /*2460*/  FMUL.FTZ R164, R129, R164 ;  /* 0x000000a481a47220 */ /* 0x000fe20000410000 */
[----:B------:R-:W-:Y:S01]  /*2470*/  F2FP.PACK_AB R44, R55, R44 ;  /* 0x0000002c372c723e */ /* 0x000fe200000000ff */
[----:B------:R-:W-:Y:S01]  /*2480*/  FMUL.FTZ R129, R129, R48 ;  /* 0x0000003081817220 */ /* 0x000fe20000410000 */
[----:B------:R-:W-:Y:S01]  /*2490*/  LEA R48, P3, R121, c[0x0][0x1d0], 0x4 ;  /* 0x0000740079307a11 */ /* 0x000fe200078620ff */
[----:B------:R0:W-:Y:S01]  /*24a0*/  STG.E.128 [R50.64], R40 ;  /* 0x0000002832007986 */ /* 0x0001e2000c101d04 */
[----:B------:R-:W-:Y:S02]  /*24b0*/  F2FP.PACK_AB R45, R57, R144 ;  /* 0x00000090392d723e */ /* 0x000fe400000000ff */
[----:B------:R-:W-:Y:S02]  /*24c0*/  F2FP.PACK_AB R47, R129, R164 ;  /* 0x000000a4812f723e */ /* 0x000fe400000000ff */
[----:B------:R-:W-:-:S05]  /*24d0*/  LEA.HI.X R49, R121, c[0x0][0x1d4], RZ, 0x4, P3 ;  /* 0x0000750079317a11 */ /* 0x000fca00018f24ff */
[----:B------:R0:W-:Y:S02]  /*24e0*/  STG.E.128 [R48.64], R44 ;  /* 0x0000002c30007986 */ /* 0x0001e4000c101d04 */
[----:B0-----:R-:W-:Y:S01]  /*24f0*/  @P0 CALL.REL.NOINC `(.L_x_2771) ;  /* 0x0000001000000944 */ /* 0x001fe20003c00000 */
[----:B------:R-:W-:Y:S05]  /*2500*/  BRA `(.L_x_2772) ;  /* 0xffffe2d000007947 */ /* 0x000fea000383ffff */
.L_x_2771:
        /* <DEDUP_REMOVED lines=48> */
.L_x_2768:
[----:B0-----:R-:W0:Y:S01]  /*2810*/  S2UR UR6, SR_CTAID.X ;  /* 0x00000000000679c3 */ /* 0x001e220000002500 */
        /* <DEDUP_REMOVED lines=26> */
.L_x_2769:
[----:B------:R-:W-:Y:S01]  /*29c0*/  HFMA2.MMA R40, -RZ, RZ, 0, 9.5367431640625e-07 ;  /* 0x00000010ff287435 */ /* 0x000fe200000001ff */
[----:B------:R-:W-:-:S02]  /*29d0*/  MOV R41, R44 ;  /* 0x0000002c00297202 */ /* 0x000fc40000000f00 */
[----:B------:R-:W-:Y:S02]  /*29e0*/  MOV R39, 0x1f ;  /* 0x0000001f00277802 */ /* 0x000fe40000000f00 */
[----:B------:R-:W-:Y:S02]  /*29f0*/  MOV R38, 0xffffffff ;  /* 0xffffffff00267802 */ /* 0x000fe40000000f00 */
[----:B------:R-:W-:Y:S02]  /*2a00*/  MOV R36, 0x2a20 ;  /* 0x00002a2000247802 */ /* 0x000fe40000000f00 */
[----:B------:R-:W-:Y:S05]  /*2a10*/  CALL.REL.NOINC `($__internal_207_$__cuda_sm70_shflsync_down_p) ;  /* 0x0000046000007944 */ /* 0x000fea0003c00000 */
[----:B-1----:R-:W-:Y:S01]  /*2a20*/  MOV R43, R40 ;  /* 0x00000028002b7202 */ /* 0x002fe20000000f00 */
[----:B0-----:R-:W-:Y:S05]  /*2a30*/  BRA `(.L_x_2773) ;  /* 0xfffff23000007947 */ /* 0x001fea000383ffff */
.L_x_2770:
[----:B------:R-:W-:Y:S01]  /*2a40*/  HFMA2.MMA R40, -RZ, RZ, 0, 9.5367431640625e-07 ;  /* 0x00000010ff287435 */ /* 0x000fe200000001ff */
[----:B------:R-:W-:Y:S02]  /*2a50*/  MOV R41, R45 ;  /* 0x0000002d00297202 */ /* 0x000fe40000000f00 */
[----:B------:R-:W-:Y:S02]  /*2a60*/  MOV R39, 0x1f ;  /* 0x0000001f00277802 */ /* 0x000fe40000000f00 */
[----:B------:R-:W-:-:S02]  /*2a70*/  MOV R38, 0xffffffff ;  /* 0xffffffff00267802 */ /* 0x000fc40000000f00 */
[----:B------:R-:W-:Y:S02]  /*2a80*/  MOV R36, 0x2aa0 ;  /* 0x00002aa000247802 */ /* 0x000fe40000000f00 */
[----:B01----:R-:W-:Y:S05]  /*2a90*/  CALL.REL.NOINC `($__internal_207_$__cuda_sm70_shflsync_down_p) ;  /* 0x000003e000007944 */ /* 0x003fea0003c00000 */
[----:B------:R-:W-:Y:S01]  /*2aa0*/  FADD.FTZ R44, R44, R43 ;  /* 0x0000002b2c2c7221 */ /* 0x000fe20000010000 */
[----:B0-----:R-:W-:Y:S01]  /*2ab0*/  MOV R39, 0x1f ;  /* 0x0000001f00277802 */ /* 0x001fe20000000f00 */
[----:B-1----:R-:W-:Y:S01]  /*2ac0*/  FADD.FTZ R45, R45, R40 ;  /* 0x000000282d2d7221 */ /* 0x002fe20000010000 */
[----:B------:R-:W-:Y:S01]  /*2ad0*/  HFMA2.MMA R40, -RZ, RZ, 0, 4.76837158203125e-07 ;  /* 0x00000008ff287435 */ /* 0x000fe200000001ff */
[----:B------:R-:W-:Y:S02]  /*2ae0*/  MOV R38, 0xffffffff ;  /* 0xffffffff00267802 */ /* 0x000fe40000000f00 */
[----:B------:R-:W-:Y:S02]  /*2af0*/  MOV R41, R44 ;  /* 0x0000002c00297202 */ /* 0x000fe40000000f00 */
[----:B------:R-:W-:Y:S02]  /*2b00*/  MOV R36, 0x2b20 ;  /* 0x00002b2000247802 */ /* 0x000fe40000000f00 */
[----:B------:R-:W-:Y:S05]  /*2b10*/  CALL.REL.NOINC `($__internal_207_$__cuda_sm70_shflsync_down_p) ;  /* 0x0000036000007944 */ /* 0x000fea0003c00000 */
[----:B-1----:R-:W-:Y:S01]  /*2b20*/  MOV R43, R40 ;  /* 0x00000028002b7202 */ /* 0x002fe20000000f00 */
[----:B------:R-:W-:Y:S01]  /*2b30*/  HFMA2.MMA R40, -RZ, RZ, 0, 4.76837158203125e-07 ;  /* 0x00000008ff287435 */ /* 0x000fe200000001ff */
[----:B0-----:R-:W-:-:S02]  /*2b40*/  MOV R41, R45 ;  /* 0x0000002d00297202 */ /* 0x001fc40000000f00 */
[----:B------:R-:W-:Y:S02]  /*2b50*/  MOV R39, 0x1f ;  /* 0x0000001f00277802 */ /* 0x000fe40000000f00 */
[----:B------:R-:W-:Y:S02]  /*2b60*/  MOV R38, 0xffffffff ;  /* 0xffffffff00267802 */ /* 0x000fe40000000f00 */
[----:B------:R-:W-:Y:S02]  /*2b70*/  MOV R36, 0x2b90 ;  /* 0x00002b9000247802 */ /* 0x000fe40000000f00 */
[----:B------:R-:W-:Y:S05]  /*2b80*/  CALL.REL.NOINC `($__internal_207_$__cuda_sm70_shflsync_down_p) ;  /* 0x000002f000007944 */ /* 0x000fea0003c00000 */
[----:B------:R-:W-:Y:S01]  /*2b90*/  FADD.FTZ R44, R43, R44 ;  /* 0x0000002c2b2c7221 */ /* 0x000fe20000010000 */
[----:B0-----:R-:W-:Y:S01]  /*2ba0*/  MOV R39, 0x1f ;  /* 0x0000001f00277802 */ /* 0x001fe20000000f00 */
[----:B-1----:R-:W-:Y:S01]  /*2bb0*/  FADD.FTZ R45, R45, R40 ;  /* 0x000000282d2d7221 */ /* 0x002fe20000010000 */
[----:B------:R-:W-:Y:S01]  /*2bc0*/  HFMA2.MMA R40, -RZ, RZ, 0, 2.384185791015625e-07 ;  /* 0x00000004ff287435 */ /* 0x000fe200000001ff */
[----:B------:R-:W-:Y:S02]  /*2bd0*/  MOV R38, 0xffffffff ;  /* 0xffffffff00267802 */ /* 0x000fe40000000f00 */
[----:B------:R-:W-:-:S02]  /*2be0*/  MOV R41, R44 ;  /* 0x0000002c00297202 */ /* 0x000fc40000000f00 */
[----:B------:R-:W-:Y:S02]  /*2bf0*/  MOV R36, 0x2c10 ;  /* 0x00002c1000247802 */ /* 0x000fe40000000f00 */
[----:B------:R-:W-:Y:S05]  /*2c00*/  CALL.REL.NOINC `($__internal_207_$__cuda_sm70_shflsync_down_p) ;  /* 0x0000027000007944 */ /* 0x000fea0003c00000 */
[----:B-1----:R-:W-:Y:S01]  /*2c10*/  MOV R43, R40 ;  /* 0x00000028002b7202 */ /* 0x002fe20000000f00 */
[----:B------:R-:W-:Y:S01]  /*2c20*/  HFMA2.MMA R40, -RZ, RZ, 0, 2.384185791015625e-07 ;  /* 0x00000004ff287435 */ /* 0x000fe200000001ff */
[----:B0-----:R-:W-:Y:S02]  /*2c30*/  MOV R41, R45 ;  /* 0x0000002d00297202 */ /* 0x001fe40000000f00 */
[----:B------:R-:W-:Y:S02]  /*2c40*/  MOV R39, 0x1f ;  /* 0x0000001f00277802 */ /* 0x000fe40000000f00 */
[----:B------:R-:W-:Y:S02]  /*2c50*/  MOV R38, 0xffffffff ;  /* 0xffffffff00267802 */ /* 0x000fe40000000f00 */
[----:B------:R-:W-:Y:S02]  /*2c60*/  MOV R36, 0x2c80 ;  /* 0x00002c8000247802 */ /* 0x000fe40000000f00 */
[----:B------:R-:W-:Y:S05]  /*2c70*/  CALL.REL.NOINC `($__internal_207_$__cuda_sm70_shflsync_down_p) ;  /* 0x0000020000007944 */ /* 0x000fea0003c00000 */
[----:B------:R-:W-:Y:S01]  /*2c80*/  FADD.FTZ R44, R43, R44 ;  /* 0x0000002c2b2c7221 */ /* 0x000fe20000010000 */
[----:B0-----:R-:W-:Y:S01]  /*2c90*/  MOV R39, 0x1f ;  /* 0x0000001f00277802 */ /* 0x001fe20000000f00 */
[----:B-1----:R-:W-:Y:S01]  /*2ca0*/  FADD.FTZ R45, R45, R40 ;  /* 0x000000282d2d7221 */ /* 0x002fe20000010000 */
[----:B------:R-:W-:Y:S01]  /*2cb0*/  HFMA2.MMA R40, -RZ, RZ, 0, 1.1920928955078125e-07 ;  /* 0x00000002ff287435 */ /* 0x000fe200000001ff */
[----:B------:R-:W-:-:S02]  /*2cc0*/  MOV R38, 0xffffffff ;  /* 0xffffffff00267802 */ /* 0x000fc40000000f00 */
[----:B------:R-:W-:Y:S02]  /*2cd0*/  MOV R41, R44 ;  /* 0x0000002c00297202 */ /* 0x000fe40000000f00 */
[----:B------:R-:W-:Y:S02]  /*2ce0*/  MOV R36, 0x2d00 ;  /* 0x00002d0000247802 */ /* 0x000fe40000000f00 */
[----:B------:R-:W-:Y:S05]  /*2cf0*/  CALL.REL.NOINC `($__internal_207_$__cuda_sm70_shflsync_down_p) ;  /* 0x0000018000007944 */ /* 0x000fea0003c00000 */
[----:B-1----:R-:W-:Y:S01]  /*2d00*/  MOV R43, R40 ;  /* 0x00000028002b7202 */ /* 0x002fe20000000f00 */
[----:B------:R-:W-:Y:S01]  /*2d10*/  HFMA2.MMA R40, -RZ, RZ, 0, 1.1920928955078125e-07 ;  /* 0x00000002ff287435 */ /* 0x000fe200000001ff */
[----:B0-----:R-:W-:Y:S02]  /*2d20*/  MOV R41, R45 ;  /* 0x0000002d00297202 */ /* 0x001fe40000000f00 */
[----:B------:R-:W-:Y:S02]  /*2d30*/  MOV R39, 0x1f ;  /* 0x0000001f00277802 */ /* 0x000fe40000000f00 */
[----:B------:R-:W-:Y:S02]  /*2d40*/  MOV R38, 0xffffffff ;  /* 0xffffffff00267802 */ /* 0x000fe40000000f00 */
[----:B------:R-:W-:-:S02]  /*2d50*/  MOV R36, 0x2d70 ;  /* 0x00002d7000247802 */ /* 0x000fc40000000f00 */
[----:B------:R-:W-:Y:S05]  /*2d60*/  CALL.REL.NOINC `($__internal_207_$__cuda_sm70_shflsync_down_p) ;  /* 0x0000011000007944 */ /* 0x000fea0003c00000 */
[----:B------:R-:W-:Y:S01]  /*2d70*/  FADD.FTZ R44, R43, R44 ;  /* 0x0000002c2b2c7221 */ /* 0x000fe20000010000 */
[----:B0-----:R-:W-:Y:S01]  /*2d80*/  MOV R39, 0x1f ;  /* 0x0000001f00277802 */ /* 0x001fe20000000f00 */
[----:B-1----:R-:W-:Y:S01]  /*2d90*/  FADD.FTZ R45, R45, R40 ;  /* 0x000000282d2d7221 */ /* 0x002fe20000010000 */
[----:B------:R-:W-:Y:S01]  /*2da0*/  HFMA2.MMA R40, -RZ, RZ, 0, 5.9604644775390625e-08 ;  /* 0x00000001ff287435 */ /* 0x000fe200000001ff */
[----:B------:R-:W-:-:S02]  /*2db0*/  MOV R38, 0xffffffff ;  /* 0xffffffff00267802 */ /* 0x000fc40000000f00 */
[----:B------:R-:W-:Y:S02]  /*2dc0*/  MOV R41, R44 ;  /* 0x0000002c00297202 */ /* 0x000fe40000000f00 */
[----:B------:R-:W-:Y:S02]  /*2dd0*/  MOV R36, 0x2df0 ;  /* 0x00002df000247802 */ /* 0x000fe40000000f00 */
[----:B------:R-:W-:Y:S05]  /*2de0*/  CALL.REL.NOINC `($__internal_207_$__cuda_sm70_shflsync_down_p) ;  /* 0x0000009000007944 */ /* 0x000fea0003c00000 */
[----:B-1----:R-:W-:Y:S01]  /*2df0*/  MOV R43, R40 ;  /* 0x00000028002b7202 */ /* 0x002fe20000000f00 */
[----:B------:R-:W-:Y:S01]  /*2e00*/  HFMA2.MMA R40, -RZ, RZ, 0, 5.9604644775390625e-08 ;  /* 0x00000001ff287435 */ /* 0x000fe200000001ff */
[----:B0-----:R-:W-:Y:S02]  /*2e10*/  MOV R41, R45 ;  /* 0x0000002d00297202 */ /* 0x001fe40000000f00 */
[----:B------:R-:W-:Y:S02]  /*2e20*/  MOV R39, 0x1f ;  /* 0x0000001f00277802 */ /* 0x000fe40000000f00 */
[----:B------:R-:W-:Y:S02]  /*2e30*/  MOV R38, 0xffffffff ;  /* 0xffffffff00267802 */ /* 0x000fe40000000f00 */
[----:B------:R-:W-:-:S02]  /*2e40*/  MOV R36, 0x2e60 ;  /* 0x00002e6000247802 */ /* 0x000fc40000000f00 */
[----:B------:R-:W-:Y:S05]  /*2e50*/  CALL.REL.NOINC `($__internal_207_$__cuda_sm70_shflsync_down_p) ;  /* 0x0000002000007944 */ /* 0x000fea0003c00000 */
[----:B-1----:R-:W-:Y:S01]  /*2e60*/  MOV R36, R40 ;  /* 0x0000002800247202 */ /* 0x002fe20000000f00 */
[----:B0-----:R-:W-:Y:S05]  /*2e70*/  BRA `(.L_x_2774) ;  /* 0xffffef1000007947 */ /* 0x001fea000383ffff */
        .weak           $__internal_207_$__cuda_sm70_shflsync_down_p
        .type           $__internal_207_$__cuda_sm70_shflsync_down_p,@function
        .size           $__internal_207_$__cuda_sm70_shflsync_down_p,(.L_x_3614 - $__internal_207_$__cuda_sm70_shflsync_down_p)
$__internal_207_$__cuda_sm70_shflsync_down_p:
[----:B------:R-:W-:Y:S01]  /*2e80*/  HFMA2.MMA R37, -RZ, RZ, 0, 0 ;  /* 0x00000000ff257435 */ /* 0x000fe200000001ff */
[----:B------:R-:W-:Y:S04]  /*2e90*/  WARPSYNC R38 ;  /* 0x0000002600007348 */ /* 0x000fe80003800000 */
[----:B------:R0:W1:Y:S01]  /*2ea0*/  SHFL.DOWN PT, R40, R41, R40, R39 ;  /* 0x0800002829287389 */ /* 0x00006200000e0027 */
[----:B------:R-:W-:Y:S05]  /*2eb0*/  RET.REL.NODEC R36 `(_ZN10layer_norm13ln_bwd_kernelINS_13Kernel_traitsI6__halfS2_S2_fjLj3072ELj1ELj1ELj4ELj16ENS_18Kernel_traits_baseILj3072ES2_S2_S2_fjLj128EEEEEEEvNS_9BwdParamsE) ;  /* 0xffffd14024007950 */ /* 0x000fea0003c3ffff */
.L_x_2775:
        /* <DEDUP_REMOVED lines=12> */
.L_x_3614:


//--------------------- .text._ZN10layer_norm22ln_bwd_finalize_kernelINS_22Kernel_traits_finalizeILj3072EffffjLj1024ELj4ENS_18Kernel_traits_baseILj3072EffffjLj1024EEEEEEEvNS_9BwdParamsE --------------------------
	.section	.text._ZN10layer_norm22ln_bwd_finalize_kernelINS_22Kernel_traits_finalizeILj3072EffffjLj1024ELj4ENS_18Kernel_traits_baseILj3072EffffjLj1024EEEEEEEvNS_9BwdParamsE,"ax",@progbits
	.sectioninfo	@"SHI_REGISTERS=32"
	.align	128
        .global         _ZN10layer_norm22ln_bwd_finalize_kernelINS_22Kernel_traits_finalizeILj3072EffffjLj1024ELj4ENS_18Kernel_traits_baseILj3072EffffjLj1024EEEEEEEvNS_9BwdParamsE
        .type           _ZN10layer_norm22ln_bwd_finalize_kernelINS_22Kernel_traits_finalizeILj3072EffffjLj1024ELj4ENS_18Kernel_traits_baseILj3072EffffjLj1024EEEEEEEvNS_9BwdParamsE,@function
        .size           _ZN10layer_norm22ln_bwd_finalize_kernelINS_22Kernel_traits_finalizeILj3072EffffjLj1024ELj4ENS_18Kernel_traits_baseILj3072EffffjLj1024EEEEEEEvNS_9BwdParamsE,(.L_x_3615 - _ZN10layer_norm22ln_bwd_finalize_kernelINS_22Kernel_traits_finalizeILj3072EffffjLj1024ELj4ENS_18Kernel_traits_baseILj3072EffffjLj1024EEEEEEEvNS_9BwdParamsE)
        .other          _ZN10layer_norm22ln_bwd_finalize_kernelINS_22Kernel_traits_finalizeILj3072EffffjLj1024ELj4ENS_18Kernel_traits_baseILj3072EffffjLj1024EEEEEEEvNS_9BwdParamsE,@"STO_CUDA_ENTRY STV_DEFAULT"
_ZN10layer_norm22ln_bwd_finalize_kernelINS_22Kernel_traits_finalizeILj3072EffffjLj1024ELj4ENS_18Kernel_traits_baseILj3072EffffjLj1024EEEEEEEvNS_9BwdParamsE:
.text._ZN10layer_norm22ln_bwd_finalize_kernelINS_22Kernel_traits_finalizeILj3072EffffjLj1024ELj4ENS_18Kernel_traits_baseILj3072EffffjLj1024EEEEEEEvNS_9BwdParamsE:
        /* <DEDUP_REMOVED lines=19> */
.L_x_2786:
        /* <DEDUP_REMOVED lines=27> */
.L_x_2780:
        /* <DEDUP_REMOVED lines=32> */
.L_x_2779:
[----:B------:R-:W-:Y:S05]  /*04e0*/  BSYNC B1 ;  /* 0x0000000000017941 */ /* 0x000fea0003800000 */
.L_x_2778:
        /* <DEDUP_REMOVED lines=22> */
.L_x_2782:
[----:B------:R-:W-:Y:S05]  /*0650*/  BSYNC B1 ;  /* 0x0000000000017941 */ /* 0x000fea0003800000 */
.L_x_2781:
        /* <DEDUP_REMOVED lines=10> */
.L_x_2777:
[----:B------:R-:W-:Y:S05]  /*0700*/  BSYNC B0 ;  /* 0x0000000000007941 */ /* 0x000fea0003800000 */
.L_x_2776:
        /* <DEDUP_REMOVED lines=11> */
.L_x_2787:
        /* <DEDUP_REMOVED lines=18> */
.L_x_2788:
[----:B------:R-:W-:Y:S01]  /*08e0*/  @!P1 SHF.R.U32.HI R2, RZ, 0x3, R0 ;  /* 0x00000003ff029819 */ /* 0x000fe20000011600 */
[----:B---3--:R-:W-:Y:S02]  /*08f0*/  FADD.FTZ R5, R5, R10 ;  /* 0x0000000a05057221 */ /* 0x008fe40000010000 */
[----:B--2---:R-:W-:Y:S01]  /*0900*/  FADD.FTZ R7, R7, R4 ;  /* 0x0000000407077221 */ /* 0x004fe20000010000 */
[----:B------:R-:W-:-:S05]  /*0910*/  @!P1 LOP3.LUT R2, R2, 0x1ffffffc, RZ, 0xc0, !PT ;  /* 0x1ffffffc02029812 */ /* 0x000fca00078ec0ff */
[----:B------:R2:W-:Y:S04]  /*0920*/  @!P1 STS [R2+0x2000], R5 ;  /* 0x0020000502009388 */ /* 0x0005e80000000800 */
[----:B------:R2:W-:Y:S02]  /*0930*/  @!P1 STS [R2+0x2080], R7 ;  /* 0x0020800702009388 */ /* 0x0005e40000000800 */
.L_x_2783:
        /* <DEDUP_REMOVED lines=14> */
.L_x_2784:
[----:B------:R-:W-:Y:S01]  /*0a20*/  HFMA2.MMA R9, -RZ, RZ, 0, 5.9604644775390625e-08 ;  /* 0x00000001ff097435 */ /* 0x000fe200000001ff */
[----:B--2---:R-:W-:Y:S01]  /*0a30*/  IMAD.MOV.U32 R10, RZ, RZ, R4 ;  /* 0x000000ffff0a7224 */ /* 0x004fe200078e0004 */
[----:B------:R-:W-:Y:S01]  /*0a40*/  MOV R11, 0xffffffff ;  /* 0xffffffff000b7802 */ /* 0x000fe20000000f00 */
[----:B------:R-:W-:Y:S01]  /*0a50*/  IMAD.MOV.U32 R6, RZ, RZ, 0x1f ;  /* 0x0000001fff067424 */ /* 0x000fe200078e00ff */
[----:B------:R-:W-:-:S02]  /*0a60*/  MOV R2, 0xa80 ;  /* 0x00000a8000027802 */ /* 0x000fc40000000f00 */
[----:B01----:R-:W-:Y:S05]  /*0a70*/  CALL.REL.NOINC `($__internal_208_$__cuda_sm70_shflsync_bfly_p) ;  /* 0x000003c000007944 */ /* 0x003fea0003c00000 */
[----:B-1----:R-:W-:Y:S01]  /*0a80*/  IMAD.MOV.U32 R3, RZ, RZ, R6 ;  /* 0x000000ffff037224 */ /* 0x002fe200078e0006 */
[----:B0-----:R-:W-:Y:S05]  /*0a90*/  BRA `(.L_x_2787) ;  /* 0xfffffd2000007947 */ /* 0x001fea000383ffff */
.L_x_2785:
[----:B------:R-:W-:Y:S01]  /*0aa0*/  HFMA2.MMA R6, -RZ, RZ, 0, 1.847743988037109375e-06 ;  /* 0x0000001fff067435 */ /* 0x000fe200000001ff */
[----:B------:R-:W-:Y:S01]  /*0ab0*/  MOV R10, R13 ;  /* 0x0000000d000a7202 */ /* 0x000fe20000000f00 */
[----:B------:R-:W-:Y:S01]  /*0ac0*/  IMAD.MOV.U32 R9, RZ, RZ, 0x2 ;  /* 0x00000002ff097424 */ /* 0x000fe200078e00ff */
[----:B------:R-:W-:Y:S01]  /*0ad0*/  MOV R2, 0xb00 ;  /* 0x00000b0000027802 */ /* 0x000fe20000000f00 */
[----:B------:R-:W-:-:S02]  /*0ae0*/  IMAD.MOV.U32 R11, RZ, RZ, -0x1 ;  /* 0xffffffffff0b7424 */ /* 0x000fc400078e00ff */
[----:B012---:R-:W-:Y:S05]  /*0af0*/  CALL.REL.NOINC `($__internal_208_$__cuda_sm70_shflsync_bfly_p) ;  /* 0x0000034000007944 */ /* 0x007fea0003c00000 */
[----:B01----:R-:W-:Y:S01]  /*0b00*/  FADD.FTZ R10, R13, R6 ;  /* 0x000000060d0a7221 */ /* 0x003fe20000010000 */
[----:B------:R-:W-:Y:S01]  /*0b10*/  MOV R9, 0x4 ;  /* 0x0000000400097802 */ /* 0x000fe20000000f00 */
[----:B------:R-:W-:Y:S01]  /*0b20*/  IMAD.MOV.U32 R6, RZ, RZ, 0x1f ;  /* 0x0000001fff067424 */ /* 0x000fe200078e00ff */
[----:B------:R-:W-:-:S02]  /*0b30*/  MOV R11, 0xffffffff ;  /* 0xffffffff000b7802 */ /* 0x000fc40000000f00 */
[----:B------:R-:W-:Y:S02]  /*0b40*/  MOV R2, 0xb60 ;  /* 0x00000b6000027802 */ /* 0x000fe40000000f00 */
[----:B------:R-:W-:Y:S05]  /*0b50*/  CALL.REL.NOINC `($__internal_208_$__cuda_sm70_shflsync_bfly_p) ;  /* 0x000002e000007944 */ /* 0x000fea0003c00000 */
[----:B01----:R-:W-:Y:S01]  /*0b60*/  FADD.FTZ R10, R10, R6 ;  /* 0x000000060a0a7221 */ /* 0x003fe20000010000 */
[----:B------:R-:W-:Y:S01]  /*0b70*/  HFMA2.MMA R6, -RZ, RZ, 0, 1.847743988037109375e-06 ;  /* 0x0000001fff067435 */ /* 0x000fe200000001ff */
[----:B------:R-:W-:Y:S01]  /*0b80*/  IMAD.MOV.U32 R9, RZ, RZ, 0x8 ;  /* 0x00000008ff097424 */ /* 0x000fe200078e00ff */
[----:B------:R-:W-:Y:S01]  /*0b90*/  MOV R2, 0xbc0 ;  /* 0x00000bc000027802 */ /* 0x000fe20000000f00 */
[----:B------:R-:W-:-:S03]  /*0ba0*/  IMAD.MOV.U32 R11, RZ, RZ, -0x1 ;  /* 0xffffffffff0b7424 */ /* 0x000fc600078e00ff */
[----:B------:R-:W-:Y:S05]  /*0bb0*/  CALL.REL.NOINC `($__internal_208_$__cuda_sm70_shflsync_bfly_p) ;  /* 0x0000028000007944 */ /* 0x000fea0003c00000 */
[----:B-1----:R-:W-:Y:S01]  /*0bc0*/  FADD.FTZ R4, R10, R6 ;  /* 0x000000060a047221 */ /* 0x002fe20000010000 */
[----:B------:R-:W-:Y:S01]  /*0bd0*/  HFMA2.MMA R6, -RZ, RZ, 0, 1.847743988037109375e-06 ;  /* 0x0000001fff067435 */ /* 0x000fe200000001ff */
[----:B0-----:R-:W-:Y:S01]  /*0be0*/  MOV R9, 0x10 ;  /* 0x0000001000097802 */ /* 0x001fe20000000f00 */
[----:B------:R-:W-:Y:S01]  /*0bf0*/  IMAD.MOV.U32 R11, RZ, RZ, -0x1 ;  /* 0xffffffffff0b7424 */ /* 0x000fe200078e00ff */
[----:B------:R-:W-:Y:S02]  /*0c00*/  MOV R2, 0xc30 ;  /* 0x00000c3000027802 */ /* 0x000fe40000000f00 */
[----:B------:R-:W-:-:S02]  /*0c10*/  MOV R10, R4 ;  /* 0x00000004000a7202 */ /* 0x000fc40000000f00 */
[----:B------:R-:W-:Y:S05]  /*0c20*/  CALL.REL.NOINC `($__internal_208_$__cuda_sm70_shflsync_bfly_p) ;  /* 0x0000021000007944 */ /* 0x000fea0003c00000 */
[----:B0-----:R-:W-:Y:S01]  /*0c30*/  HFMA2.MMA R9, -RZ, RZ, 0, 5.9604644775390625e-08 ;  /* 0x00000001ff097435 */ /* 0x001fe200000001ff */
[----:B-1----:R-:W-:Y:S01]  /*0c40*/  MOV R7, R6 ;  /* 0x0000000600077202 */ /* 0x002fe20000000f00 */
[----:B------:R-:W-:Y:S01]  /*0c50*/  IMAD.MOV.U32 R10, RZ, RZ, R5 ;  /* 0x000000ffff0a7224 */ /* 0x000fe200078e0005 */
[----:B------:R-:W-:Y:S01]  /*0c60*/  MOV R6, 0x1f ;  /* 0x0000001f00067802 */ /* 0x000fe20000000f00 */
[----:B------:R-:W-:Y:S01]  /*0c70*/  IMAD.MOV.U32 R11, RZ, RZ, -0x1 ;  /* 0xffffffffff0b7424 */ /* 0x000fe200078e00ff */
[----:B------:R-:W-:-:S02]  /*0c80*/  MOV R2, 0xca0 ;  /* 0x00000ca000027802 */ /* 0x000fc40000000f00 */
[----:B------:R-:W-:Y:S05]  /*0c90*/  CALL.REL.NOINC `($__internal_208_$__cuda_sm70_shflsync_bfly_p) ;  /* 0x000001a000007944 */ /* 0x000fea0003c00000 */
[----:B0-----:R-:W-:Y:S01]  /*0ca0*/  HFMA2.MMA R9, -RZ, RZ, 0, 1.1920928955078125e-07 ;  /* 0x00000002ff097435 */ /* 0x001fe200000001ff */
[----:B-1----:R-:W-:Y:S01]  /*0cb0*/  FADD.FTZ R10, R5, R6 ;  /* 0x00000006050a7221 */ /* 0x002fe20000010000 */
[----:B------:R-:W-:Y:S01]  /*0cc0*/  MOV R6, 0x1f ;  /* 0x0000001f00067802 */ /* 0x000fe20000000f00 */
[----:B------:R-:W-:Y:S01]  /*0cd0*/  IMAD.MOV.U32 R11, RZ, RZ, -0x1 ;  /* 0xffffffffff0b7424 */ /* 0x000fe200078e00ff */
[----:B------:R-:W-:-:S02]  /*0ce0*/  MOV R2, 0xd00 ;  /* 0x00000d0000027802 */ /* 0x000fc40000000f00 */
[----:B------:R-:W-:Y:S05]  /*0cf0*/  CALL.REL.NOINC `($__internal_208_$__cuda_sm70_shflsync_bfly_p) ;  /* 0x0000014000007944 */ /* 0x000fea0003c00000 */
[----:B0-----:R-:W-:Y:S01]  /*0d00*/  HFMA2.MMA R9, -RZ, RZ, 0, 2.384185791015625e-07 ;  /* 0x00000004ff097435 */ /* 0x001fe200000001ff */
[----:B-1----:R-:W-:Y:S01]  /*0d10*/  FADD.FTZ R10, R10, R6 ;  /* 0x000000060a0a7221 */ /* 0x002fe20000010000 */
[----:B------:R-:W-:Y:S01]  /*0d20*/  MOV R6, 0x1f ;  /* 0x0000001f00067802 */ /* 0x000fe20000000f00 */
[----:B------:R-:W-:Y:S01]  /*0d30*/  IMAD.MOV.U32 R11, RZ, RZ, -0x1 ;  /* 0xffffffffff0b7424 */ /* 0x000fe200078e00ff */
[----:B------:R-:W-:-:S02]  /*0d40*/  MOV R2, 0xd60 ;  /* 0x00000d6000027802 */ /* 0x000fc40000000f00 */
[----:B------:R-:W-:Y:S05]  /*0d50*/  CALL.REL.NOINC `($__internal_208_$__cuda_sm70_shflsync_bfly_p) ;  /* 0x000000e000007944 */ /* 0x000fea0003c00000 */
[----:B0-----:R-:W-:Y:S01]  /*0d60*/  HFMA2.MMA R9, -RZ, RZ, 0, 4.76837158203125e-07 ;  /* 0x00000008ff097435 */ /* 0x001fe200000001ff */
[----:B-1----:R-:W-:Y:S01]  /*0d70*/  FADD.FTZ R10, R10, R6 ;  /* 0x000000060a0a7221 */ /* 0x002fe20000010000 */
[----:B------:R-:W-:Y:S01]  /*0d80*/  MOV R6, 0x1f ;  /* 0x0000001f00067802 */ /* 0x000fe20000000f00 */
[----:B------:R-:W-:Y:S01]  /*0d90*/  IMAD.MOV.U32 R11, RZ, RZ, -0x1 ;  /* 0xffffffffff0b7424 */ /* 0x000fe200078e00ff */
[----:B------:R-:W-:-:S02]  /*0da0*/  MOV R2, 0xdc0 ;  /* 0x00000dc000027802 */ /* 0x000fc40000000f00 */
[----:B------:R-:W-:Y:S05]  /*0db0*/  CALL.REL.NOINC `($__internal_208_$__cuda_sm70_shflsync_bfly_p) ;  /* 0x0000008000007944 */ /* 0x000fea0003c00000 */
[----:B0-----:R-:W-:Y:S01]  /*0dc0*/  HFMA2.MMA R9, -RZ, RZ, 0, 9.5367431640625e-07 ;  /* 0x00000010ff097435 */ /* 0x001fe200000001ff */
[----:B-1----:R-:W-:Y:S01]  /*0dd0*/  FADD.FTZ R10, R10, R6 ;  /* 0x000000060a0a7221 */ /* 0x002fe20000010000 */
[----:B------:R-:W-:Y:S01]  /*0de0*/  MOV R6, 0x1f ;  /* 0x0000001f00067802 */ /* 0x000fe20000000f00 */
[----:B------:R-:W-:Y:S01]  /*0df0*/  IMAD.MOV.U32 R11, RZ, RZ, -0x1 ;  /* 0xffffffffff0b7424 */ /* 0x000fe200078e00ff */
[----:B------:R-:W-:-:S02]  /*0e00*/  MOV R2, 0xe20 ;  /* 0x00000e2000027802 */ /* 0x000fc40000000f00 */
[----:B------:R-:W-:Y:S05]  /*0e10*/  CALL.REL.NOINC `($__internal_208_$__cuda_sm70_shflsync_bfly_p) ;  /* 0x0000002000007944 */ /* 0x000fea0003c00000 */
[----:B-1----:R-:W-:Y:S01]  /*0e20*/  MOV R5, R6 ;  /* 0x0000000600057202 */ /* 0x002fe20000000f00 */
[----:B0-----:R-:W-:Y:S05]  /*0e30*/  BRA `(.L_x_2788) ;  /* 0xfffffaa000007947 */ /* 0x001fea000383ffff */
        .weak           $__internal_208_$__cuda_sm70_shflsync_bfly_p
        .type           $__internal_208_$__cuda_sm70_shflsync_bfly_p,@function
        .size           $__internal_208_$__cuda_sm70_shflsync_bfly_p,(.L_x_3615 - $__internal_208_$__cuda_sm70_shflsync_bfly_p)
$__internal_208_$__cuda_sm70_shflsync_bfly_p:
[----:B------:R-:W-:Y:S01]  /*0e40*/  HFMA2.MMA R3, -RZ, RZ, 0, 0 ;  /* 0x00000000ff037435 */ /* 0x000fe200000001ff */
[----:B------:R-:W-:Y:S04]  /*0e50*/  WARPSYNC R11 ;  /* 0x0000000b00007348 */ /* 0x000fe80003800000 */
[----:B------:R0:W1:Y:S01]  /*0e60*/  SHFL.BFLY PT, R6, R10, R9, R6 ;  /* 0x0c0000090a067389 */ /* 0x00006200000e0006 */
[----:B------:R-:W-:Y:S05]  /*0e70*/  RET.REL.NODEC R2 `(_ZN10layer_norm22ln_bwd_finalize_kernelINS_22Kernel_traits_finalizeILj3072EffffjLj1024ELj4ENS_18Kernel_traits_baseILj3072EffffjLj1024EEEEEEEvNS_9BwdParamsE) ;  /* 0xfffff18002007950 */ /* 0x000fea0003c3ffff */
.L_x_2789:
        /* <DEDUP_REMOVED lines=16> */
.L_x_3615:


//--------------------- .text._ZN10layer_norm13ln_bwd_kernelINS_13Kernel_traitsIffffjLj3072ELj1ELj1ELj4ELj16ENS_18Kernel_traits_baseILj3072EffffjLj128EEEEEEEvNS_9BwdParamsE --------------------------
	.section	.text._ZN10layer_norm13ln_bwd_kernelINS_13Kernel_traitsIffffjLj3072ELj1ELj1ELj4ELj16ENS_18Kernel_traits_baseILj3072EffffjLj128EEEEEEEvNS_9BwdParamsE,"ax",@progbits
	.sectioninfo	@"SHI_REGISTERS=168"
	.align	128
        .global         _ZN10layer_norm13ln_bwd_kernelINS_13Kernel_traitsIffffjLj3072ELj1ELj1ELj4ELj16ENS_18Kernel_traits_baseILj3072EffffjLj128EEEEEEEvNS_9BwdParamsE
        .type           _ZN10layer_norm13ln_bwd_kernelINS_13Kernel_traitsIffffjLj3072ELj1ELj1ELj4ELj16ENS_18Kernel_traits_baseILj3072EffffjLj128EEEEEEEvNS_9BwdParamsE,@function
        .size           _ZN10layer_norm13ln_bwd_kernelINS_13Kernel_traitsIffffjLj3072ELj1ELj1ELj4ELj16ENS_18Kernel_traits_baseILj3072EffffjLj128EEEEEEEvNS_9BwdParamsE,(.L_x_3616 - _ZN10layer_norm13ln_bwd_kernelINS_13Kernel_traitsIffffjLj3072ELj1ELj1ELj4ELj16ENS_18Kernel_traits_baseILj3072EffffjLj128EEEEEEEvNS_9BwdParamsE)
        .other          _ZN10layer_norm13ln_bwd_kernelINS_13Kernel_traitsIffffjLj3072ELj1ELj1ELj4ELj16ENS_18Kernel_traits_baseILj3072EffffjLj128EEEEEEEvNS_9BwdParamsE,@"STO_CUDA_ENTRY STV_DEFAULT"
_ZN10layer_norm13ln_bwd_kernelINS_13Kernel_traitsIffffjLj3072ELj1ELj1ELj4ELj16ENS_18Kernel_traits_baseILj3072EffffjLj128EEEEEEEvNS_9BwdParamsE:
.text._ZN10layer_norm13ln_bwd_kernelINS_13Kernel_traitsIffffjLj3072ELj1ELj1ELj4ELj16ENS_18Kernel_traits_baseILj3072EffffjLj128EEEEEEEvNS_9BwdParamsE:
        /* <DEDUP_REMOVED lines=45> */
[----:B0-----:R-:W-:Y:S01]  /*02d0*/  LOP3.LUT R2, R0, 0x7f, RZ, 0xc0, !PT ;  /* 0x0000007f00027812 */ /* 0x001fe200078ec0ff */
[----:B------:R-:W-:Y:S05]  /*02e0*/  @P0 BRA `(.L_x_2790) ;  /* 0x000020d000000947 */ /* 0x000fea0003800000 */
[----:B------:R-:W-:Y:S01]  /*02f0*/  SHF.L.U32 R127, R127, 0x2, RZ ;  /* 0x000000027f7f7819 */ /* 0x000fe200000006ff */
[----:B------:R-:W-:Y:S01]  /*0300*/  HFMA2.MMA R133, -RZ, RZ, 0, 5.9604644775390625e-08 ;  /* 0x00000001ff857435 */ /* 0x000fe200000001ff */
[----:B------:R0:W5:Y:S01]  /*0310*/  LDG.E.128 R48, [R16.64] ;  /* 0x0000000410307981 */ /* 0x000162000c1e1d00 */
        /* <DEDUP_REMOVED lines=30> */
[----:B------:R-:W-:-:S02]  /*0500*/  IADD3 R124, R127, 0x4, RZ ;  /* 0x000000047f7c7810 */ /* 0x000fc40007ffe0ff */
.L_x_2794:
[----:B------:R-:W-:Y:S01]  /*0510*/  ISETP.NE.U32.AND P0, PT, RZ, c[0x0][0x178], PT ;  /* 0x00005e00ff007a0c */ /* 0x000fe20003f05070 */
[----:B------:R-:W-:-:S03]  /*0520*/  IMAD R73, R125, 0x300, RZ ;  /* 0x000003007d497824 */ /* 0x000fc600078e02ff */
[----:B------:R-:W-:Y:S02]  /*0530*/  ISETP.NE.AND.EX P0, PT, RZ, c[0x0][0x17c], PT, P0 ;  /* 0x00005f00ff007a0c */ /* 0x000fe40003f05300 */
[----:B------:R-:W-:-:S04]  /*0540*/  LOP3.LUT R132, R73, R2, RZ, 0xfc, !PT ;  /* 0x0000000249847212 */ /* 0x000fc800078efcff */
[----:B------:R-:W-:-:S07]  /*0550*/  IADD3 R131, R132, 0x80, RZ ;  /* 0x0000008084837810 */ /* 0x000fce0007ffe0ff */
[----:B------:R-:W-:-:S04]  /*0560*/  @P0 LEA R80, P1, R132, c[0x0][0x178], 0x4 ;  /* 0x00005e0084500a11 */ /* 0x000fc800078220ff */
[C---:B------:R-:W-:Y:S02]  /*0570*/  @P0 LEA.HI.X R81, R132.reuse, c[0x0][0x17c], RZ, 0x4, P1 ;  /* 0x00005f0084510a11 */ /* 0x040fe400008f24ff */
[C---:B------:R-:W-:Y:S02]  /*0580*/  @P0 LEA R88, P1, R131.reuse, c[0x0][0x178], 0x4 ;  /* 0x00005e0083580a11 */ /* 0x040fe400078220ff */
[----:B------:R-:W-:Y:S02]  /*0590*/  IADD3 R130, R132, 0x100, RZ ;  /* 0x0000010084827810 */ /* 0x000fe40007ffe0ff */
[----:B------:R-:W-:Y:S01]  /*05a0*/  @P0 LEA.HI.X R89, R131, c[0x0][0x17c], RZ, 0x4, P1 ;  /* 0x00005f0083590a11 */ /* 0x000fe200008f24ff */
[----:B------:R-:W2:Y:S01]  /*05b0*/  @P0 LDG.E.128 R80, [R80.64] ;  /* 0x0000000450500981 */ /* 0x000ea2000c1e1d00 */
[----:B------:R-:W-:Y:S02]  /*05c0*/  @P0 LEA R76, P1, R130, c[0x0][0x178], 0x4 ;  /* 0x00005e00824c0a11 */ /* 0x000fe400078220ff */
[----:B------:R-:W-:-:S02]  /*05d0*/  IADD3 R129, R132, 0x180, RZ ;  /* 0x0000018084817810 */ /* 0x000fc40007ffe0ff */
[----:B------:R-:W3:Y:S01]  /*05e0*/  @P0 LDG.E.128 R88, [R88.64] ;  /* 0x0000000458580981 */ /* 0x000ee2000c1e1d00 */
[----:B------:R-:W-:Y:S02]  /*05f0*/  @P0 LEA.HI.X R77, R130, c[0x0][0x17c], RZ, 0x4, P1 ;  /* 0x00005f00824d0a11 */ /* 0x000fe400008f24ff */
[----:B------:R-:W-:-:S04]  /*0600*/  @P0 LEA R72, P1, R129, c[0x0][0x178], 0x4 ;  /* 0x00005e0081480a11 */ /* 0x000fc800078220ff */
[----:B------:R-:W4:Y:S01]  /*0610*/  @P0 LDG.E.128 R76, [R76.64] ;  /* 0x000000044c4c0981 */ /* 0x000f22000c1e1d00 */
[----:B------:R-:W-:-:S06]  /*0620*/  @P0 LEA.HI.X R73, R129, c[0x0][0x17c], RZ, 0x4, P1 ;  /* 0x00005f0081490a11 */ /* 0x000fcc00008f24ff */
[----:B------:R-:W2:Y:S01]  /*0630*/  @P0 LDG.E.128 R72, [R72.64] ;  /* 0x0000000448480981 */ /* 0x000ea2000c1e1d00 */
[----:B------:R-:W-:-:S04]  /*0640*/  IADD3 R128, R132, 0x200, RZ ;  /* 0x0000020084807810 */ /* 0x000fc80007ffe0ff */
[----:B------:R-:W-:-:S04]  /*0650*/  @P0 LEA R92, P1, R128, c[0x0][0x178], 0x4 ;  /* 0x00005e00805c0a11 */ /* 0x000fc800078220ff */
[----:B------:R-:W-:Y:S02]  /*0660*/  @P0 LEA.HI.X R93, R128, c[0x0][0x17c], RZ, 0x4, P1 ;  /* 0x00005f00805d0a11 */ /* 0x000fe400008f24ff */
[----:B------:R-:W-:-:S04]  /*0670*/  IADD3 R121, R132, 0x280, RZ ;  /* 0x0000028084797810 */ /* 0x000fc80007ffe0ff */
[----:B------:R-:W2:Y:S01]  /*0680*/  @P0 LDG.E.128 R92, [R92.64] ;  /* 0x000000045c5c0981 */ /* 0x000ea2000c1e1d00 */
[----:B------:R-:W-:-:S04]  /*0690*/  @P0 LEA R84, P1, R121, c[0x0][0x178], 0x4 ;  /* 0x00005e0079540a11 */ /* 0x000fc800078220ff */
[----:B------:R-:W-:-:S06]  /*06a0*/  @P0 LEA.HI.X R85, R121, c[0x0][0x17c], RZ, 0x4, P1 ;  /* 0x00005f0079550a11 */ /* 0x000fcc00008f24ff */
[----:B------:R-:W2:Y:S01]  /*06b0*/  @P0 LDG.E.128 R84, [R84.64] ;  /* 0x0000000454540981 */ /* 0x000ea2000c1e1d00 */
[----:B------:R-:W-:-:S04]  /*06c0*/  @!P0 LEA R138, P1, R132, c[0x0][0x170], 0x4 ;  /* 0x00005c00848a8a11 */ /* 0x000fc800078220ff */
[----:B------:R-:W-:Y:S02]  /*06d0*/  @!P0 LEA.HI.X R139, R132, c[0x0][0x174], RZ, 0x4, P1 ;  /* 0x00005d00848b8a11 */ /* 0x000fe400008f24ff */
[----:B------:R-:W-:-:S04]  /*06e0*/  @!P0 LEA R136, P1, R131, c[0x0][0x170], 0x4 ;  /* 0x00005c0083888a11 */ /* 0x000fc800078220ff */
[----:B------:R-:W-:Y:S02]  /*06f0*/  @!P0 LEA.HI.X R137, R131, c[0x0][0x174], RZ, 0x4, P1 ;  /* 0x00005d0083898a11 */ /* 0x000fe400008f24ff */
[----:B------:R-:W-:-:S04]  /*0700*/  @!P0 LEA R134, P1, R130, c[0x0][0x170], 0x4 ;  /* 0x00005c0082868a11 */ /* 0x000fc800078220ff */
[----:B------:R-:W-:Y:S02]  /*0710*/  @!P0 LEA.HI.X R135, R130, c[0x0][0x174], RZ, 0x4, P1 ;  /* 0x00005d0082878a11 */ /* 0x000fe400008f24ff */
[----:B------:R-:W-:-:S04]  /*0720*/  @!P0 LEA R142, P1, R129, c[0x0][0x170], 0x4 ;  /* 0x00005c00818e8a11 */ /* 0x000fc800078220ff */
[----:B------:R-:W-:Y:S02]  /*0730*/  @!P0 LEA.HI.X R143, R129, c[0x0][0x174], RZ, 0x4, P1 ;  /* 0x00005d00818f8a11 */ /* 0x000fe400008f24ff */
[----:B------:R-:W-:Y:S02]  /*0740*/  MOV R126, 0x4 ;  /* 0x00000004007e7802 */ /* 0x000fe40000000f00 */
[----:B------:R-:W-:-:S03]  /*0750*/  @P0 MOV R149, RZ ;  /* 0x000000ff00950202 */ /* 0x000fc60000000f00 */
[----:B------:R-:W-:-:S05]  /*0760*/  @!P0 IMAD.WIDE R140, R125, R126, c[0x0][0x180] ;  /* 0x000060007d8c8625 */ /* 0x000fca00078e027e */
[----:B------:R-:W2:Y:S04]  /*0770*/  @!P0 LDG.E R149, [R140.64] ;  /* 0x000000048c958981 */ /* 0x000ea8000c1e1900 */
[----:B------:R0:W2:Y:S04]  /*0780*/  @!P0 LDG.E.128 R80, [R138.64] ;  /* 0x000000048a508981 */ /* 0x0000a8000c1e1d00 */
[----:B------:R1:W3:Y:S04]  /*0790*/  @!P0 LDG.E.128 R88, [R136.64] ;  /* 0x0000000488588981 */ /* 0x0002e8000c1e1d00 */
[----:B------:R1:W4:Y:S04]  /*07a0*/  @!P0 LDG.E.128 R76, [R134.64] ;  /* 0x00000004864c8981 */ /* 0x000328000c1e1d00 */
[----:B------:R-:W4:Y:S01]  /*07b0*/  @!P0 LDG.E.128 R72, [R142.64] ;  /* 0x000000048e488981 */ /* 0x000f22000c1e1d00 */
[----:B0-----:R-:W-:-:S05]  /*07c0*/  IMAD.WIDE R138, R125, R126, c[0x0][0x188] ;  /* 0x000062007d8a7625 */ /* 0x001fca00078e027e */
[----:B------:R0:W4:Y:S01]  /*07d0*/  LDG.E R126, [R138.64] ;  /* 0x000000048a7e7981 */ /* 0x000122000c1e1900 */
[----:B-1----:R-:W-:-:S04]  /*07e0*/  @!P0 LEA R136, P1, R128, c[0x0][0x170], 0x4 ;  /* 0x00005c0080888a11 */ /* 0x002fc800078220ff */
[----:B------:R-:W-:-:S05]  /*07f0*/  @!P0 LEA.HI.X R137, R128, c[0x0][0x174], RZ, 0x4, P1 ;  /* 0x00005d0080898a11 */ /* 0x000fca00008f24ff */
[----:B------:R1:W4:Y:S01]  /*0800*/  @!P0 LDG.E.128 R92, [R136.64] ;  /* 0x00000004885c8981 */ /* 0x000322000c1e1d00 */
[----:B------:R-:W-:-:S04]  /*0810*/  @!P0 LEA R134, P1, R121, c[0x0][0x170], 0x4 ;  /* 0x00005c0079868a11 */ /* 0x000fc800078220ff */
[----:B------:R-:W-:-:S05]  /*0820*/  @!P0 LEA.HI.X R135, R121, c[0x0][0x174], RZ, 0x4, P1 ;  /* 0x00005d0079878a11 */ /* 0x000fca00008f24ff */
[----:B------:R0:W4:Y:S01]  /*0830*/  @!P0 LDG.E.128 R84, [R134.64] ;  /* 0x0000000486548981 */ /* 0x000122000c1e1d00 */
[----:B-----5:R-:W0:Y:S08]  /*0840*/  @P0 MUFU.RCP R142, R49 ;  /* 0x00000031008e0308 */ /* 0x020e300000001000 */
[----:B------:R-:W1:Y:S08]  /*0850*/  @P0 MUFU.RCP R141, R50 ;  /* 0x00000032008d0308 */ /* 0x000e700000001000 */
[----:B0-----:R-:W0:Y:S08]  /*0860*/  @P0 MUFU.RCP R139, R52 ;  /* 0x00000034008b0308 */ /* 0x001e300000001000 */
        /* <DEDUP_REMOVED lines=14> */
[----:B------:R-:W-:Y:S02]  /*0950*/  @P0 FMUL.FTZ R145, R145, R142 ;  /* 0x0000008e91910220 */ /* 0x000fe40000410000 */
[----:B-1----:R-:W-:Y:S02]  /*0960*/  @P0 FMUL.FTZ R144, R144, R141 ;  /* 0x0000008d90900220 */ /* 0x002fe40000410000 */
[----:B---3--:R-:W-:Y:S02]  /*0970*/  @P0 FADD.FTZ R142, -R28, R88 ;  /* 0x000000581c8e0221 */ /* 0x008fe40000010100 */
[----:B------:R-:W-:Y:S02]  /*0980*/  @P0 FADD.FTZ R141, -R29, R89 ;  /* 0x000000591d8d0221 */ /* 0x000fe40000010100 */
[----:B------:R-:W-:-:S02]  /*0990*/  @P0 FADD.FTZ R146, -R24, R80 ;  /* 0x0000005018920221 */ /* 0x000fc40000010100 */
[----:B0-----:R-:W-:Y:S02]  /*09a0*/  @P0 FMUL.FTZ R142, R142, R139 ;  /* 0x0000008b8e8e0220 */ /* 0x001fe40000410000 */
[----:B------:R-:W-:Y:S02]  /*09b0*/  @P0 FMUL.FTZ R141, R141, R150 ;  /* 0x000000968d8d0220 */ /* 0x000fe40000410000 */
[----:B------:R-:W0:Y:S01]  /*09c0*/  @P0 MUFU.RCP R150, R61 ;  /* 0x0000003d00960308 */ /* 0x000e220000001000 */
[----:B------:R-:W-:Y:S02]  /*09d0*/  @P0 FADD.FTZ R139, -R31, R91 ;  /* 0x0000005b1f8b0221 */ /* 0x000fe40000010100 */
[----:B------:R-:W-:Y:S02]  /*09e0*/  @P0 FMUL.FTZ R146, R146, R143 ;  /* 0x0000008f92920220 */ /* 0x000fe40000410000 */
[----:B----4-:R-:W-:Y:S02]  /*09f0*/  @P0 FADD.FTZ R133, -R32, R76 ;  /* 0x0000004c20850221 */ /* 0x010fe40000010100 */
[----:B------:R-:W-:-:S02]  /*0a00*/  @P0 FADD.FTZ R143, -R27, R83 ;  /* 0x000000531b8f0221 */ /* 0x000fc40000010100 */
[----:B------:R-:W-:Y:S02]  /*0a10*/  @P0 FMUL.FTZ R139, R139, R152 ;  /* 0x000000988b8b0220 */ /* 0x000fe40000410000 */
[----:B------:R-:W-:Y:S01]  /*0a20*/  @P0 FMUL.FTZ R138, R133, R138 ;  /* 0x0000008a858a0220 */ /* 0x000fe20000410000 */
[----:B------:R-:W1:Y:S01]  /*0a30*/  @P0 MUFU.RCP R152, R62 ;  /* 0x0000003e00980308 */ /* 0x000e620000001000 */
[----:B------:R-:W-:Y:S02]  /*0a40*/  @P0 FMUL.FTZ R143, R143, R148 ;  /* 0x000000948f8f0220 */ /* 0x000fe40000410000 */
[----:B------:R-:W-:Y:S02]  /*0a50*/  @P0 FADD.FTZ R133, -R34, R78 ;  /* 0x0000004e22850221 */ /* 0x000fe40000010100 */
[----:B------:R-:W-:Y:S02]  /*0a60*/  @P0 FADD.FTZ R140, -R30, R90 ;  /* 0x0000005a1e8c0221 */ /* 0x000fe40000010100 */
[----:B------:R-:W-:-:S02]  /*0a70*/  @P0 FADD.FTZ R148, -R33, R77 ;  /* 0x0000004d21940221 */ /* 0x000fc40000010100 */
[----:B------:R-:W-:Y:S02]  /*0a80*/  @P0 FMUL.FTZ R136, R133, R136 ;  /* 0x0000008885880220 */ /* 0x000fe40000410000 */
[----:B------:R-:W-:Y:S02]  /*0a90*/  @P0 FMUL.FTZ R140, R140, R147 ;  /* 0x000000938c8c0220 */ /* 0x000fe40000410000 */
[----:B------:R-:W-:Y:S02]  /*0aa0*/  @P0 FMUL.FTZ R137, R148, R137 ;  /* 0x0000008994890220 */ /* 0x000fe40000410000 */
[----:B------:R-:W-:Y:S02]  /*0ab0*/  @P0 FADD.FTZ R133, -R36, R72 ;  /* 0x0000004824850221 */ /* 0x000fe40000010100 */
[----:B------:R-:W-:Y:S02]  /*0ac0*/  @P0 FADD.FTZ R148, -R35, R79 ;  /* 0x0000004f23940221 */ /* 0x000fe40000010100 */
[----:B------:R-:W-:-:S02]  /*0ad0*/  @P0 FADD.FTZ R147, -R37, R73 ;  /* 0x0000004925930221 */ /* 0x000fc40000010100 */
[----:B------:R-:W-:Y:S02]  /*0ae0*/  @P0 FMUL.FTZ R134, R133, R134 ;  /* 0x0000008685860220 */ /* 0x000fe40000410000 */
[----:B0-----:R-:W-:Y:S02]  /*0af0*/  @P0 FMUL.FTZ R133, R147, R150 ;  /* 0x0000009693850220 */ /* 0x001fe40000410000 */
[----:B------:R-:W-:Y:S02]  /*0b00*/  @P0 FMUL.FTZ R135, R148, R135 ;  /* 0x0000008794870220 */ /* 0x000fe40000410000 */
[----:B------:R-:W-:Y:S01]  /*0b10*/  @P0 FADD.FTZ R147, -R38, R74 ;  /* 0x0000004a26930221 */ /* 0x000fe20000010100 */
[----:B------:R-:W0:Y:S01]  /*0b20*/  @P0 MUFU.RCP R148, R63 ;  /* 0x0000003f00940308 */ /* 0x000e220000001000 */
[----:B------:R-:W-:Y:S02]  /*0b30*/  @!P0 FADD.FTZ R89, R89, -R149 ;  /* 0x8000009559598221 */ /* 0x000fe40000010000 */
[----:B-1----:R-:W-:Y:S01]  /*0b40*/  @P0 FMUL.FTZ R147, R147, R152 ;  /* 0x0000009893930220 */ /* 0x002fe20000410000 */
[----:B------:R-:W-:Y:S01]  /*0b50*/  MOV R152, 0x10 ;  /* 0x0000001000987802 */ /* 0x000fe20000000f00 */
[----:B------:R-:W-:-:S02]  /*0b60*/  @!P0 FADD.FTZ R151, R80, -R149 ;  /* 0x8000009550978221 */ /* 0x000fc40000010000 */
[----:B------:R-:W-:Y:S02]  /*0b70*/  @!P0 FADD.FTZ R81, R81, -R149 ;  /* 0x8000009551518221 */ /* 0x000fe40000010000 */
[----:B------:R-:W-:Y:S02]  /*0b80*/  @!P0 FADD.FTZ R153, R82, -R149 ;  /* 0x8000009552998221 */ /* 0x000fe40000010000 */
[----:B------:R-:W-:Y:S02]  /*0b90*/  @!P0 FMUL.FTZ R141, R126, R89 ;  /* 0x000000597e8d8220 */ /* 0x000fe40000410000 */
[----:B------:R-:W-:Y:S02]  /*0ba0*/  @!P0 FADD.FTZ R89, R72, -R149 ;  /* 0x8000009548598221 */ /* 0x000fe40000010000 */
[----:B------:R-:W-:Y:S02]  /*0bb0*/  @!P0 FADD.FTZ R91, R91, -R149 ;  /* 0x800000955b5b8221 */ /* 0x000fe40000010000 */
[----:B------:R-:W-:-:S02]  /*0bc0*/  @!P0 FMUL.FTZ R146, R126, R151 ;  /* 0x000000977e928220 */ /* 0x000fc40000410000 */
[----:B------:R-:W-:Y:S02]  /*0bd0*/  @!P0 FMUL.FTZ R145, R126, R81 ;  /* 0x000000517e918220 */ /* 0x000fe40000410000 */
[----:B------:R-:W-:Y:S02]  /*0be0*/  @!P0 FMUL.FTZ R144, R126, R153 ;  /* 0x000000997e908220 */ /* 0x000fe40000410000 */
[----:B------:R-:W-:Y:S02]  /*0bf0*/  @!P0 FADD.FTZ R83, R83, -R149 ;  /* 0x8000009553538221 */ /* 0x000fe40000010000 */
[----:B------:R-:W-:-:S04]  /*0c00*/  IMAD.WIDE.U32 R80, R132, R152, c[0x0][0x1b8] ;  /* 0x00006e0084507625 */ /* 0x000fc800078e0098 */
[----:B------:R-:W-:Y:S02]  /*0c10*/  @!P0 FADD.FTZ R151, R76, -R149 ;  /* 0x800000954c978221 */ /* 0x000fe40000010000 */
[----:B------:R-:W-:Y:S02]  /*0c20*/  @!P0 FADD.FTZ R153, R77, -R149 ;  /* 0x800000954d998221 */ /* 0x000fe40000010000 */
[----:B------:R-:W-:Y:S02]  /*0c30*/  @!P0 FADD.FTZ R155, R88, -R149 ;  /* 0x80000095589b8221 */ /* 0x000fe40000010000 */
[----:B------:R-:W-:-:S04]  /*0c40*/  IMAD.WIDE.U32 R76, R131, R152, c[0x0][0x1b8] ;  /* 0x00006e00834c7625 */ /* 0x000fc800078e0098 */
[----:B------:R-:W-:Y:S02]  /*0c50*/  @!P0 FMUL.FTZ R134, R126, R89 ;  /* 0x000000597e868220 */ /* 0x000fe40000410000 */
[----:B------:R-:W-:Y:S02]  /*0c60*/  @!P0 FMUL.FTZ R139, R126, R91 ;  /* 0x0000005b7e8b8220 */ /* 0x000fe40000410000 */
[----:B------:R-:W-:Y:S02]  /*0c70*/  @!P0 FADD.FTZ R89, R73, -R149 ;  /* 0x8000009549598221 */ /* 0x000fe40000010000 */
[----:B------:R-:W-:Y:S02]  /*0c80*/  @P0 FADD.FTZ R91, -R39, R75 ;  /* 0x0000004b275b0221 */ /* 0x000fe40000010100 */
[----:B------:R-:W-:-:S04]  /*0c90*/  IMAD.WIDE.U32 R72, R130, R152, c[0x0][0x1b8] ;  /* 0x00006e0082487625 */ /* 0x000fc800078e0098 */
[----:B------:R-:W-:Y:S02]  /*0ca0*/  @!P0 FMUL.FTZ R143, R126, R83 ;  /* 0x000000537e8f8220 */ /* 0x000fe40000410000 */
[----:B------:R-:W-:Y:S01]  /*0cb0*/  @!P0 FMUL.FTZ R142, R126, R155 ;  /* 0x0000009b7e8e8220 */ /* 0x000fe20000410000 */
[----:B------:R-:W2:Y:S01]  /*0cc0*/  LDG.E.128 R80, [R80.64] ;  /* 0x0000000450507981 */ /* 0x000ea2000c1e1d00 */
[----:B------:R-:W-:Y:S02]  /*0cd0*/  @!P0 FADD.FTZ R155, R78, -R149 ;  /* 0x800000954e9b8221 */ /* 0x000fe40000010000 */
[----:B------:R-:W-:Y:S02]  /*0ce0*/  @!P0 FADD.FTZ R159, R79, -R149 ;  /* 0x800000954f9f8221 */ /* 0x000fe40000010000 */
[----:B------:R-:W-:Y:S01]  /*0cf0*/  @!P0 FMUL.FTZ R137, R126, R153 ;  /* 0x000000997e898220 */ /* 0x000fe20000410000 */
[----:B------:R-:W3:Y:S01]  /*0d00*/  LDG.E.128 R76, [R76.64] ;  /* 0x000000044c4c7981 */ /* 0x000ee2000c1e1d00 */
[----:B0-----:R-:W-:-:S02]  /*0d10*/  @P0 FMUL.FTZ R148, R91, R148 ;  /* 0x000000945b940220 */ /* 0x001fc40000410000 */
[----:B------:R-:W-:Y:S02]  /*0d20*/  @!P0 FADD.FTZ R91, R74, -R149 ;  /* 0x800000954a5b8221 */ /* 0x000fe40000010000 */
[----:B------:R-:W-:Y:S02]  /*0d30*/  @!P0 FADD.FTZ R153, R75, -R149 ;  /* 0x800000954b998221 */ /* 0x000fe40000010000 */
[----:B------:R-:W4:Y:S01]  /*0d40*/  LDG.E.128 R72, [R72.64] ;  /* 0x0000000448487981 */ /* 0x000f22000c1e1d00 */
[C---:B------:R-:W-:Y:S02]  /*0d50*/  @!P0 FMUL.FTZ R138, R126.reuse, R151 ;  /* 0x000000977e8a8220 */ /* 0x040fe40000410000 */
[----:B------:R-:W0:Y:S01]  /*0d60*/  @P0 MUFU.RCP R151, R64 ;  /* 0x0000004000970308 */ /* 0x000e220000001000 */
[----:B------:R-:W-:Y:S02]  /*0d70*/  @!P0 FMUL.FTZ R136, R126, R155 ;  /* 0x0000009b7e888220 */ /* 0x000fe40000410000 */
[----:B------:R-:W-:-:S05]  /*0d80*/  @!P0 FADD.FTZ R157, R90, -R149 ;  /* 0x800000955a9d8221 */ /* 0x000fca0000010000 */
[----:B------:R-:W1:Y:S01]  /*0d90*/  @P0 MUFU.RCP R155, R65 ;  /* 0x00000041009b0308 */ /* 0x000e620000001000 */
[----:B------:R-:W-:Y:S02]  /*0da0*/  @!P0 FMUL.FTZ R133, R126, R89 ;  /* 0x000000597e858220 */ /* 0x000fe40000410000 */
[----:B------:R-:W-:-:S05]  /*0db0*/  @P0 FADD.FTZ R88, -R40, R92 ;  /* 0x0000005c28580221 */ /* 0x000fca0000010100 */
[----:B------:R-:W1:Y:S01]  /*0dc0*/  @P0 MUFU.RCP R90, R66 ;  /* 0x00000042005a0308 */ /* 0x000e620000001000 */
[----:B------:R-:W-:Y:S02]  /*0dd0*/  @!P0 FADD.FTZ R89, R92, -R149 ;  /* 0x800000955c598221 */ /* 0x000fe40000010000 */
[----:B------:R-:W-:Y:S02]  /*0de0*/  @P0 FADD.FTZ R150, -R41, R93 ;  /* 0x0000005d29960221 */ /* 0x000fe40000010100 */
[----:B0-----:R-:W-:Y:S02]  /*0df0*/  @P0 FMUL.FTZ R151, R88, R151 ;  /* 0x0000009758970220 */ /* 0x001fe40000410000 */
[----:B------:R-:W-:Y:S01]  /*0e00*/  @!P0 FMUL.FTZ R151, R126, R89 ;  /* 0x000000597e978220 */ /* 0x000fe20000410000 */
[----:B------:R-:W0:Y:S01]  /*0e10*/  @P0 MUFU.RCP R92, R68 ;  /* 0x00000044005c0308 */ /* 0x000e220000001000 */
[----:B------:R-:W-:Y:S02]  /*0e20*/  @!P0 FMUL.FTZ R148, R126, R153 ;  /* 0x000000997e948220 */ /* 0x000fe40000410000 */
[----:B------:R-:W-:-:S04]  /*0e30*/  IMAD.WIDE.U32 R88, R129, R152, c[0x0][0x1b8] ;  /* 0x00006e0081587625 */ /* 0x000fc800078e0098 */
[----:B-1----:R-:W-:Y:S02]  /*0e40*/  @P0 FMUL.FTZ R150, R150, R155 ;  /* 0x0000009b96960220 */ /* 0x002fe40000410000 */
[----:B------:R-:W-:Y:S01]  /*0e50*/  @P0 FADD.FTZ R153, -R42, R94 ;  /* 0x0000005e2a990221 */ /* 0x000fe20000010100 */
[----:B------:R-:W1:Y:S01]  /*0e60*/  @P0 MUFU.RCP R155, R67 ;  /* 0x00000043009b0308 */ /* 0x000e620000001000 */
[----:B------:R-:W-:Y:S02]  /*0e70*/  @!P0 FMUL.FTZ R147, R126, R91 ;  /* 0x0000005b7e938220 */ /* 0x000fe40000410000 */
[----:B------:R-:W-:Y:S02]  /*0e80*/  @!P0 FADD.FTZ R93, R93, -R149 ;  /* 0x800000955d5d8221 */ /* 0x000fe40000010000 */
[----:B------:R-:W-:Y:S02]  /*0e90*/  @P0 FMUL.FTZ R153, R153, R90 ;  /* 0x0000005a99990220 */ /* 0x000fe40000410000 */
[----:B------:R-:W4:Y:S01]  /*0ea0*/  LDG.E.128 R88, [R88.64] ;  /* 0x0000000458587981 */ /* 0x000f22000c1e1d00 */
[----:B------:R-:W-:-:S02]  /*0eb0*/  @!P0 FMUL.FTZ R140, R126, R157 ;  /* 0x0000009d7e8c8220 */ /* 0x000fc40000410000 */
[----:B------:R-:W-:Y:S02]  /*0ec0*/  @!P0 FMUL.FTZ R150, R126, R93 ;  /* 0x0000005d7e968220 */ /* 0x000fe40000410000 */
[----:B------:R-:W-:Y:S02]  /*0ed0*/  @!P0 FADD.FTZ R93, R94, -R149 ;  /* 0x800000955e5d8221 */ /* 0x000fe40000010000 */
[----:B------:R-:W-:Y:S02]  /*0ee0*/  @P0 FADD.FTZ R157, -R44, R84 ;  /* 0x000000542c9d0221 */ /* 0x000fe40000010100 */
[----:B------:R-:W-:Y:S02]  /*0ef0*/  @P0 FADD.FTZ R154, -R43, R95 ;  /* 0x0000005f2b9a0221 */ /* 0x000fe40000010100 */
[----:B------:R-:W-:Y:S02]  /*0f00*/  @!P0 FMUL.FTZ R153, R126, R93 ;  /* 0x0000005d7e998220 */ /* 0x000fe40000410000 */
[----:B0-----:R-:W-:-:S02]  /*0f10*/  @P0 FMUL.FTZ R157, R157, R92 ;  /* 0x0000005c9d9d0220 */ /* 0x001fc40000410000 */
[----:B------:R-:W-:Y:S02]  /*0f20*/  @!P0 FADD.FTZ R95, R95, -R149 ;  /* 0x800000955f5f8221 */ /* 0x000fe40000010000 */
[----:B------:R-:W-:-:S04]  /*0f30*/  IMAD.WIDE.U32 R92, R128, R152, c[0x0][0x1b8] ;  /* 0x00006e00805c7625 */ /* 0x000fc800078e0098 */
[----:B-1----:R-:W-:Y:S02]  /*0f40*/  @P0 FMUL.FTZ R154, R154, R155 ;  /* 0x0000009b9a9a0220 */ /* 0x002fe40000410000 */
[----:B------:R-:W0:Y:S01]  /*0f50*/  @P0 MUFU.RCP R155, R69 ;  /* 0x00000045009b0308 */ /* 0x000e220000001000 */
[----:B------:R-:W-:Y:S02]  /*0f60*/  @!P0 FMUL.FTZ R154, R126, R95 ;  /* 0x0000005f7e9a8220 */ /* 0x000fe40000410000 */
[----:B------:R-:W4:Y:S01]  /*0f70*/  LDG.E.128 R92, [R92.64] ;  /* 0x000000045c5c7981 */ /* 0x000f22000c1e1d00 */
[----:B------:R-:W-:Y:S02]  /*0f80*/  @!P0 FMUL.FTZ R135, R126, R159 ;  /* 0x0000009f7e878220 */ /* 0x000fe40000410000 */
[----:B------:R-:W-:Y:S02]  /*0f90*/  @!P0 FADD.FTZ R159, R84, -R149 ;  /* 0x80000095549f8221 */ /* 0x000fe40000010000 */
[----:B------:R-:W-:-:S02]  /*0fa0*/  @!P0 FADD.FTZ R161, R85, -R149 ;  /* 0x8000009555a18221 */ /* 0x000fc40000010000 */
[----:B------:R-:W-:Y:S02]  /*0fb0*/  @!P0 FADD.FTZ R163, R86, -R149 ;  /* 0x8000009556a38221 */ /* 0x000fe40000010000 */
[----:B------:R-:W-:Y:S02]  /*0fc0*/  @P0 FADD.FTZ R156, -R45, R85 ;  /* 0x000000552d9c0221 */ /* 0x000fe40000010100 */
[----:B------:R-:W-:Y:S02]  /*0fd0*/  @!P0 FADD.FTZ R149, R87, -R149 ;  /* 0x8000009557958221 */ /* 0x000fe40000010000 */
[----:B------:R-:W-:Y:S02]  /*0fe0*/  @P0 FADD.FTZ R87, -R47, R87 ;  /* 0x000000572f570221 */ /* 0x000fe40000010100 */
[----:B------:R-:W-:-:S04]  /*0ff0*/  IMAD.WIDE.U32 R84, R121, R152, c[0x0][0x1b8] ;  /* 0x00006e0079547625 */ /* 0x000fc800078e0098 */
[----:B0-----:R-:W-:Y:S02]  /*1000*/  @P0 FMUL.FTZ R156, R156, R155 ;  /* 0x0000009b9c9c0220 */ /* 0x001fe40000410000 */
[----:B------:R-:W-:Y:S02]  /*1010*/  @P0 FADD.FTZ R155, -R46, R86 ;  /* 0x000000562e9b0221 */ /* 0x000fe40000010100 */
[----:B------:R-:W-:Y:S02]  /*1020*/  @P0 FMUL.FTZ R152, R87, R158 ;  /* 0x0000009e57980220 */ /* 0x000fe40000410000 */
[----:B------:R-:W4:Y:S01]  /*1030*/  LDG.E.128 R84, [R84.64] ;  /* 0x0000000454547981 */ /* 0x000f22000c1e1d00 */
[----:B------:R-:W-:Y:S02]  /*1040*/  @!P0 FMUL.FTZ R152, R126, R149 ;  /* 0x000000957e988220 */ /* 0x000fe40000410000 */
[C---:B------:R-:W-:Y:S01]  /*1050*/  @!P0 FMUL.FTZ R157, R126.reuse, R159 ;  /* 0x0000009f7e9d8220 */ /* 0x040fe20000410000 */
[----:B------:R-:W0:Y:S01]  /*1060*/  @P0 MUFU.RCP R160, R70 ;  /* 0x0000004600a00308 */ /* 0x000e220000001000 */
[----:B------:R-:W-:-:S02]  /*1070*/  @!P0 FMUL.FTZ R156, R126, R161 ;  /* 0x000000a17e9c8220 */ /* 0x000fc40000410000 */
[----:B0-----:R-:W-:Y:S02]  /*1080*/  @P0 FMUL.FTZ R155, R155, R160 ;  /* 0x000000a09b9b0220 */ /* 0x001fe40000410000 */
[----:B------:R-:W-:Y:S02]  /*1090*/  @!P0 FMUL.FTZ R155, R126, R163 ;  /* 0x000000a37e9b8220 */ /* 0x000fe40000410000 */
[----:B--2---:R-:W-:Y:S02]  /*10a0*/  FMUL.FTZ R149, R48, R80 ;  /* 0x0000005030957220 */ /* 0x004fe40000410000 */
[C---:B------:R-:W-:Y:S02]  /*10b0*/  FADD.FTZ R119, R80.reuse, R119 ;  /* 0x0000007750777221 */ /* 0x040fe40000010000 */
[----:B------:R-:W-:Y:S02]  /*10c0*/  FFMA.FTZ R123, R80, R146, R123 ;  /* 0x00000092507b7223 */ /* 0x000fe4000001007b */
[----:B---3--:R-:W-:-:S02]  /*10d0*/  FADD.FTZ R107, R78, R107 ;  /* 0x0000006b4e6b7221 */ /* 0x008fc40000010000 */
        /* <DEDUP_REMOVED lines=8> */
[C---:B----4-:R-:W-:Y:S02]  /*1160*/  FADD.FTZ R103, R72.reuse, R103 ;  /* 0x0000006748677221 */ /* 0x050fe40000010000 */
[----:B------:R-:W-:Y:S02]  /*1170*/  FFMA.FTZ R105, R72, R138, R105 ;  /* 0x0000008a48697223 */ /* 0x000fe40000010069 */
[----:B------:R-:W-:Y:S02]  /*1180*/  FMUL.FTZ R79, R56, R72 ;  /* 0x00000048384f7220 */ /* 0x000fe40000410000 */
[----:B------:R-:W-:-:S02]  /*1190*/  FADD.FTZ R120, R81, R120 ;  /* 0x0000007851787221 */ /* 0x000fc40000010000 */
[----:B------:R-:W-:Y:S02]  /*11a0*/  FFMA.FTZ R122, R81, R145, R122 ;  /* 0x00000091517a7223 */ /* 0x000fe4000001007a */
[----:B------:R-:W-:Y:S02]  /*11b0*/  FMUL.FTZ R80, R49, R81 ;  /* 0x0000005131507220 */ /* 0x000fe40000410000 */
[----:B------:R-:W-:Y:S02]  /*11c0*/  FADD.FTZ R77, RZ, R149 ;  /* 0x00000095ff4d7221 */ /* 0x000fe40000010000 */
        /* <DEDUP_REMOVED lines=104> */
.L_x_2795:
[----:B------:R-:W-:Y:S05]  /*1850*/  BRA.DIV ~URZ, `(.L_x_2792) ;  /* 0x00000e227f007947 */ /* 0x000fea000b800000 */
[----:B-1----:R-:W-:Y:S01]  /*1860*/  FADD.FTZ R165, R164, R165 ;  /* 0x000000a5a4a57221 */ /* 0x002fe20000010000 */
        /* <DEDUP_REMOVED lines=8> */
[----:B------:R-:W1:Y:S04]  /*18f0*/  SHFL.DOWN PT, R76, R73, 0x4, 0x1f ;  /* 0x08801f00494c7f89 */ /* 0x000e6800000e0000 */
[----:B0-----:R-:W0:Y:S01]  /*1900*/  SHFL.DOWN PT, R164, R75, 0x2, 0x1f ;  /* 0x08401f004ba47f89 */ /* 0x001e2200000e0000 */
[----:B-1----:R-:W-:Y:S02]  /*1910*/  FADD.FTZ R76, R73, R76 ;  /* 0x0000004c494c7221 */ /* 0x002fe40000010000 */
[----:B0-----:R-:W-:-:S03]  /*1920*/  FADD.FTZ R164, R75, R164 ;  /* 0x000000a44ba47221 */ /* 0x001fc60000010000 */
[----:B------:R-:W0:Y:S04]  /*1930*/  SHFL.DOWN PT, R77, R76, 0x2, 0x1f ;  /* 0x08401f004c4d7f89 */ /* 0x000e2800000e0000 */
[----:B------:R1:W2:Y:S01]  /*1940*/  SHFL.DOWN PT, R165, R164, 0x1, 0x1f ;  /* 0x08201f00a4a57f89 */ /* 0x0002a200000e0000 */
[----:B0-----:R-:W-:-:S05]  /*1950*/  FADD.FTZ R77, R76, R77 ;  /* 0x0000004d4c4d7221 */ /* 0x001fca0000010000 */
[----:B------:R1:W0:Y:S02]  /*1960*/  SHFL.DOWN PT, R72, R77, 0x1, 0x1f ;  /* 0x08201f004d487f89 */ /* 0x00022400000e0000 */
.L_x_2796:
        /* <DEDUP_REMOVED lines=29> */
[----:B------:R-:W-:Y:S01]  /*1b40*/  FADD.FTZ R133, R88, -R133 ;  /* 0x8000008558857221 */ /* 0x000fe20000010000 */
[C---:B------:R-:W-:Y:S01]  /*1b50*/  LEA R88, P0, R132.reuse, c[0x0][0x1d0], 0x4 ;  /* 0x0000740084587a11 */ /* 0x040fe200078020ff */
[C-C-:B------:R-:W-:Y:S02]  /*1b60*/  FFMA.FTZ R142, R73.reuse, R142, R72.reuse ;  /* 0x0000008e498e7223 */ /* 0x140fe40000010048 */
[C-C-:B------:R-:W-:Y:S01]  /*1b70*/  FFMA.FTZ R141, R73.reuse, R141, R72.reuse ;  /* 0x0000008d498d7223 */ /* 0x140fe20000010048 */
        /* <DEDUP_REMOVED lines=21> */
[----:B------:R-:W-:Y:S01]  /*1cd0*/  FADD.FTZ R157, R84, -R157 ;  /* 0x8000009d549d7221 */ /* 0x000fe20000010000 */
[----:B------:R-:W-:Y:S01]  /*1ce0*/  LEA R84, P2, R131, c[0x0][0x1d0], 0x4 ;  /* 0x0000740083547a11 */ /* 0x000fe200078420ff */
[----:B------:R-:W-:-:S02]  /*1cf0*/  FADD.FTZ R77, R158, -R141 ;  /* 0x8000008d9e4d7221 */ /* 0x000fc40000010000 */
[----:B------:R-:W-:Y:S01]  /*1d00*/  FADD.FTZ R155, R86, -R155 ;  /* 0x8000009b569b7221 */ /* 0x000fe20000010000 */
[----:B------:R-:W-:Y:S01]  /*1d10*/  LEA R86, P0, R130, c[0x0][0x1d0], 0x4 ;  /* 0x0000740082567a11 */ /* 0x000fe200078020ff */
        /* <DEDUP_REMOVED lines=13> */
[----:B------:R-:W-:Y:S01]  /*1df0*/  FADD.FTZ R95, R85, -R156 ;  /* 0x8000009c555f7221 */ /* 0x000fe20000010000 */
[----:B------:R-:W-:Y:S01]  /*1e00*/  LEA.HI.X R85, R131, c[0x0][0x1d4], RZ, 0x4, P2 ;  /* 0x0000750083557a11 */ /* 0x000fe200010f24ff */
[----:B------:R-:W-:Y:S01]  /*1e10*/  FADD.FTZ R131, R87, -R152 ;  /* 0x8000009857837221 */ /* 0x000fe20000010000 */
[----:B------:R-:W-:Y:S01]  /*1e20*/  LEA.HI.X R87, R130, c[0x0][0x1d4], RZ, 0x4, P0 ;  /* 0x0000750082577a11 */ /* 0x000fe200000f24ff */
[----:B------:R-:W-:Y:S01]  /*1e30*/  FADD.FTZ R147, R90, -R147 ;  /* 0x800000935a937221 */ /* 0x000fe20000010000 */
[----:B------:R-:W-:Y:S01]  /*1e40*/  LEA R90, P0, R129, c[0x0][0x1d0], 0x4 ;  /* 0x00007400815a7a11 */ /* 0x000fe200078020ff */
[C---:B------:R-:W-:Y:S02]  /*1e50*/  FMUL.FTZ R79, R126.reuse, R141 ;  /* 0x0000008d7e4f7220 */ /* 0x040fe40000410000 */
[----:B------:R-:W-:-:S02]  /*1e60*/  FMUL.FTZ R78, R126, R159 ;  /* 0x0000009f7e4e7220 */ /* 0x000fc40000410000 */
[C---:B------:R-:W-:Y:S02]  /*1e70*/  FMUL.FTZ R77, R126.reuse, R77 ;  /* 0x0000004d7e4d7220 */ /* 0x040fe40000410000 */
[----:B------:R-:W-:Y:S01]  /*1e80*/  FMUL.FTZ R76, R126, R83 ;  /* 0x000000537e4c7220 */ /* 0x000fe20000410000 */
[----:B0-----:R-:W-:Y:S01]  /*1e90*/  LEA R88, P2, R128, c[0x0][0x1d0], 0x4 ;  /* 0x0000740080587a11 */ /* 0x001fe200078420ff */
[----:B------:R-:W-:Y:S02]  /*1ea0*/  FADD.FTZ R163, R163, -R134 ;  /* 0x80000086a3a37221 */ /* 0x000fe40000010000 */
[----:B------:R-:W-:Y:S01]  /*1eb0*/  FADD.FTZ R135, R91, -R148 ;  /* 0x800000945b877221 */ /* 0x000fe20000010000 */
[----:B------:R0:W-:Y:S01]  /*1ec0*/  STG.E.128 [R84.64], R76 ;  /* 0x0000004c54007986 */ /* 0x0001e2000c101d04 */
[C---:B------:R-:W-:Y:S01]  /*1ed0*/  FMUL.FTZ R83, R126.reuse, R143 ;  /* 0x0000008f7e537220 */ /* 0x040fe20000410000 */
[----:B------:R-:W-:Y:S01]  /*1ee0*/  LEA.HI.X R91, R129, c[0x0][0x1d4], RZ, 0x4, P0 ;  /* 0x00007500815b7a11 */ /* 0x000fe200000f24ff */
[----:B------:R-:W-:Y:S01]  /*1ef0*/  FMUL.FTZ R82, R126, R161 ;  /* 0x000000a17e527220 */ /* 0x000fe20000410000 */
[----:B------:R-:W-:Y:S01]  /*1f00*/  LEA.HI.X R89, R128, c[0x0][0x1d4], RZ, 0x4, P2 ;  /* 0x0000750080597a11 */ /* 0x000fe200010f24ff */
[C---:B------:R-:W-:Y:S01]  /*1f10*/  FMUL.FTZ R81, R126.reuse, R137 ;  /* 0x000000897e517220 */ /* 0x040fe20000410000 */
[----:B------:R-:W-:Y:S01]  /*1f20*/  ISETP.GE.AND P0, PT, R125, c[0x0][0x164], PT ;  /* 0x000059007d007a0c */ /* 0x000fe20003f06270 */
[----:B------:R-:W-:-:S02]  /*1f30*/  FMUL.FTZ R80, R126, R139 ;  /* 0x0000008b7e507220 */ /* 0x000fc40000410000 */
[----:B------:R-:W-:Y:S01]  /*1f40*/  FADD.FTZ R151, R92, -R151 ;  /* 0x800000975c977221 */ /* 0x000fe20000010000 */
[----:B------:R-:W-:Y:S01]  /*1f50*/  LEA R92, P3, R121, c[0x0][0x1d0], 0x4 ;  /* 0x00007400795c7a11 */ /* 0x000fe200078620ff */
[----:B------:R-:W-:Y:S01]  /*1f60*/  FADD.FTZ R93, R93, -R150 ;  /* 0x800000965d5d7221 */ /* 0x000fe20000010000 */
[----:B------:R1:W-:Y:S01]  /*1f70*/  STG.E.128 [R86.64], R80 ;  /* 0x0000005056007986 */ /* 0x0003e2000c101d04 */
[----:B------:R-:W-:Y:S02]  /*1f80*/  FADD.FTZ R153, R94, -R153 ;  /* 0x800000995e997221 */ /* 0x000fe40000010000 */
[C---:B------:R-:W-:Y:S02]  /*1f90*/  FMUL.FTZ R75, R126.reuse, R135 ;  /* 0x000000877e4b7220 */ /* 0x040fe40000410000 */
[C---:B------:R-:W-:Y:S02]  /*1fa0*/  FMUL.FTZ R74, R126.reuse, R147 ;  /* 0x000000937e4a7220 */ /* 0x040fe40000410000 */
[C---:B------:R-:W-:Y:S01]  /*1fb0*/  FMUL.FTZ R73, R126.reuse, R133 ;  /* 0x000000857e497220 */ /* 0x040fe20000410000 */
[----:B------:R-:W-:Y:S01]  /*1fc0*/  SEL R133, RZ, 0x1, P1 ;  /* 0x00000001ff857807 */ /* 0x000fe20000800000 */
[----:B------:R-:W-:-:S02]  /*1fd0*/  FMUL.FTZ R72, R126, R163 ;  /* 0x000000a37e487220 */ /* 0x000fc40000410000 */
[C---:B0-----:R-:W-:Y:S02]  /*1fe0*/  FMUL.FTZ R79, R126.reuse, R145 ;  /* 0x000000917e4f7220 */ /* 0x041fe40000410000 */
[C---:B------:R-:W-:Y:S01]  /*1ff0*/  FMUL.FTZ R78, R126.reuse, R153 ;  /* 0x000000997e4e7220 */ /* 0x040fe20000410000 */
[----:B------:R0:W-:Y:S01]  /*2000*/  STG.E.128 [R90.64], R72 ;  /* 0x000000485a007986 */ /* 0x0001e2000c101d04 */
[C---:B------:R-:W-:Y:S01]  /*2010*/  FMUL.FTZ R77, R126.reuse, R93 ;  /* 0x0000005d7e4d7220 */ /* 0x040fe20000410000 */
[----:B------:R-:W-:Y:S01]  /*2020*/  LEA.HI.X R93, R121, c[0x0][0x1d4], RZ, 0x4, P3 ;  /* 0x00007500795d7a11 */ /* 0x000fe200018f24ff */
        /* <DEDUP_REMOVED lines=9> */
.L_x_2793:
        /* <DEDUP_REMOVED lines=48> */
.L_x_2790:
        /* <DEDUP_REMOVED lines=36> */
.L_x_2791:
[----:B------:R-:W-:Y:S01]  /*2600*/  HFMA2.MMA R74, -RZ, RZ, 0, 9.5367431640625e-07 ;  /* 0x00000010ff4a7435 */ /* 0x000fe200000001ff */
[----:B------:R-:W-:-:S02]  /*2610*/  MOV R75, R164 ;  /* 0x000000a4004b7202 */ /* 0x000fc40000000f00 */
[----:B------:R-:W-:Y:S02]  /*2620*/  MOV R73, 0x1f ;  /* 0x0000001f00497802 */ /* 0x000fe40000000f00 */
[----:B------:R-:W-:Y:S02]  /*2630*/  MOV R72, 0xffffffff ;  /* 0xffffffff00487802 */ /* 0x000fe40000000f00 */
[----:B------:R-:W-:Y:S02]  /*2640*/  MOV R76, 0x2660 ;  /* 0x00002660004c7802 */ /* 0x000fe40000000f00 */
[----:B------:R-:W-:Y:S05]  /*2650*/  CALL.REL.NOINC `($__internal_209_$__cuda_sm70_shflsync_down_p) ;  /* 0x0000046000007944 */ /* 0x000fea0003c00000 */
[----:B-1----:R-:W-:Y:S01]  /*2660*/  MOV R165, R74 ;  /* 0x0000004a00a57202 */ /* 0x002fe20000000f00 */
[----:B------:R-:W-:Y:S05]  /*2670*/  BRA `(.L_x_2795) ;  /* 0xfffff1d000007947 */ /* 0x000fea000383ffff */
.L_x_2792:
[----:B------:R-:W-:Y:S01]  /*2680*/  HFMA2.MMA R74, -RZ, RZ, 0, 9.5367431640625e-07 ;  /* 0x00000010ff4a7435 */ /* 0x000fe200000001ff */
[----:B------:R-:W-:Y:S02]  /*2690*/  MOV R75, R77 ;  /* 0x0000004d004b7202 */ /* 0x000fe40000000f00 */
[----:B------:R-:W-:Y:S02]  /*26a0*/  MOV R73, 0x1f ;  /* 0x0000001f00497802 */ /* 0x000fe40000000f00 */
[----:B------:R-:W-:-:S02]  /*26b0*/  MOV R72, 0xffffffff ;  /* 0xffffffff00487802 */ /* 0x000fc40000000f00 */
[----:B------:R-:W-:Y:S02]  /*26c0*/  MOV R76, 0x26e0 ;  /* 0x000026e0004c7802 */ /* 0x000fe40000000f00 */
[----:B01----:R-:W-:Y:S05]  /*26d0*/  CALL.REL.NOINC `($__internal_209_$__cuda_sm70_shflsync_down_p) ;  /* 0x000003e000007944 */ /* 0x003fea0003c00000 */
[----:B------:R-:W-:Y:S01]  /*26e0*/  FADD.FTZ R164, R164, R165 ;  /* 0x000000a5a4a47221 */ /* 0x000fe20000010000 */
[----:B------:R-:W-:Y:S01]  /*26f0*/  MOV R73, 0x1f ;  /* 0x0000001f00497802 */ /* 0x000fe20000000f00 */
[----:B-1----:R-:W-:Y:S01]  /*2700*/  FADD.FTZ R77, R77, R74 ;  /* 0x0000004a4d4d7221 */ /* 0x002fe20000010000 */
[----:B------:R-:W-:Y:S01]  /*2710*/  HFMA2.MMA R74, -RZ, RZ, 0, 4.76837158203125e-07 ;  /* 0x00000008ff4a7435 */ /* 0x000fe200000001ff */
[----:B------:R-:W-:Y:S02]  /*2720*/  MOV R72, 0xffffffff ;  /* 0xffffffff00487802 */ /* 0x000fe40000000f00 */
[----:B------:R-:W-:Y:S02]  /*2730*/  MOV R75, R164 ;  /* 0x000000a4004b7202 */ /* 0x000fe40000000f00 */
[----:B------:R-:W-:Y:S02]  /*2740*/  MOV R76, 0x2760 ;  /* 0x00002760004c7802 */ /* 0x000fe40000000f00 */
[----:B------:R-:W-:Y:S05]  /*2750*/  CALL.REL.NOINC `($__internal_209_$__cuda_sm70_shflsync_down_p) ;  /* 0x0000036000007944 */ /* 0x000fea0003c00000 */
[----:B-1----:R-:W-:Y:S01]  /*2760*/  MOV R165, R74 ;  /* 0x0000004a00a57202 */ /* 0x002fe20000000f00 */
[----:B------:R-:W-:Y:S01]  /*2770*/  HFMA2.MMA R74, -RZ, RZ, 0, 4.76837158203125e-07 ;  /* 0x00000008ff4a7435 */ /* 0x000fe200000001ff */
[----:B------:R-:W-:-:S02]  /*2780*/  MOV R75, R77 ;  /* 0x0000004d004b7202 */ /* 0x000fc40000000f00 */
[----:B------:R-:W-:Y:S02]  /*2790*/  MOV R73, 0x1f ;  /* 0x0000001f00497802 */ /* 0x000fe40000000f00 */
[----:B------:R-:W-:Y:S02]  /*27a0*/  MOV R72, 0xffffffff ;  /* 0xffffffff00487802 */ /* 0x000fe40000000f00 */
[----:B------:R-:W-:Y:S02]  /*27b0*/  MOV R76, 0x27d0 ;  /* 0x000027d0004c7802 */ /* 0x000fe40000000f00 */
[----:B------:R-:W-:Y:S05]  /*27c0*/  CALL.REL.NOINC `($__internal_209_$__cuda_sm70_shflsync_down_p) ;  /* 0x000002f000007944 */ /* 0x000fea0003c00000 */
[----:B------:R-:W-:Y:S01]  /*27d0*/  FADD.FTZ R164, R165, R164 ;  /* 0x000000a4a5a47221 */ /* 0x000fe20000010000 */
[----:B------:R-:W-:Y:S01]  /*27e0*/  MOV R73, 0x1f ;  /* 0x0000001f00497802 */ /* 0x000fe20000000f00 */
[----:B-1----:R-:W-:Y:S01]  /*27f0*/  FADD.FTZ R77, R77, R74 ;  /* 0x0000004a4d4d7221 */ /* 0x002fe20000010000 */
[----:B------:R-:W-:Y:S01]  /*2800*/  HFMA2.MMA R74, -RZ, RZ, 0, 2.384185791015625e-07 ;  /* 0x00000004ff4a7435 */ /* 0x000fe200000001ff */
[----:B------:R-:W-:Y:S02]  /*2810*/  MOV R72, 0xffffffff ;  /* 0xffffffff00487802 */ /* 0x000fe40000000f00 */
[----:B------:R-:W-:-:S02]  /*2820*/  MOV R75, R164 ;  /* 0x000000a4004b7202 */ /* 0x000fc40000000f00 */
[----:B------:R-:W-:Y:S02]  /*2830*/  MOV R76, 0x2850 ;  /* 0x00002850004c7802 */ /* 0x000fe40000000f00 */
[----:B------:R-:W-:Y:S05]  /*2840*/  CALL.REL.NOINC `($__internal_209_$__cuda_sm70_shflsync_down_p) ;  /* 0x0000027000007944 */ /* 0x000fea0003c00000 */
[----:B-1----:R-:W-:Y:S01]  /*2850*/  MOV R165, R74 ;  /* 0x0000004a00a57202 */ /* 0x002fe20000000f00 */
[----:B------:R-:W-:Y:S01]  /*2860*/  HFMA2.MMA R74, -RZ, RZ, 0, 2.384185791015625e-07 ;  /* 0x00000004ff4a7435 */ /* 0x000fe200000001ff */
[----:B------:R-:W-:Y:S02]  /*2870*/  MOV R75, R77 ;  /* 0x0000004d004b7202 */ /* 0x000fe40000000f00 */
[----:B------:R-:W-:Y:S02]  /*2880*/  MOV R73, 0x1f ;  /* 0x0000001f00497802 */ /* 0x000fe40000000f00 */
[----:B------:R-:W-:Y:S02]  /*2890*/  MOV R72, 0xffffffff ;  /* 0xffffffff00487802 */ /* 0x000fe40000000f00 */
[----:B------:R-:W-:Y:S02]  /*28a0*/  MOV R76, 0x28c0 ;  /* 0x000028c0004c7802 */ /* 0x000fe40000000f00 */
[----:B------:R-:W-:Y:S05]  /*28b0*/  CALL.REL.NOINC `($__internal_209_$__cuda_sm70_shflsync_down_p) ;  /* 0x0000020000007944 */ /* 0x000fea0003c00000 */
[----:B------:R-:W-:Y:S01]  /*28c0*/  FADD.FTZ R164, R165, R164 ;  /* 0x000000a4a5a47221 */ /* 0x000fe20000010000 */
[----:B------:R-:W-:Y:S01]  /*28d0*/  MOV R73, 0x1f ;  /* 0x0000001f00497802 */ /* 0x000fe20000000f00 */
[----:B-1----:R-:W-:Y:S01]  /*28e0*/  FADD.FTZ R77, R77, R74 ;  /* 0x0000004a4d4d7221 */ /* 0x002fe20000010000 */
[----:B------:R-:W-:Y:S01]  /*28f0*/  HFMA2.MMA R74, -RZ, RZ, 0, 1.1920928955078125e-07 ;  /* 0x00000002ff4a7435 */ /* 0x000fe200000001ff */
[----:B------:R-:W-:-:S02]  /*2900*/  MOV R72, 0xffffffff ;  /* 0xffffffff00487802 */ /* 0x000fc40000000f00 */
[----:B------:R-:W-:Y:S02]  /*2910*/  MOV R75, R164 ;  /* 0x000000a4004b7202 */ /* 0x000fe40000000f00 */
[----:B------:R-:W-:Y:S02]  /*2920*/  MOV R76, 0x2940 ;  /* 0x00002940004c7802 */ /* 0x000fe40000000f00 */
[----:B------:R-:W-:Y:S05]  /*2930*/  CALL.REL.NOINC `($__internal_209_$__cuda_sm70_shflsync_down_p) ;  /* 0x0000018000007944 */ /* 0x000fea0003c00000 */
[----:B-1----:R-:W-:Y:S01]  /*2940*/  MOV R165, R74 ;  /* 0x0000004a00a57202 */ /* 0x002fe20000000f00 */
[----:B------:R-:W-:Y:S01]  /*2950*/  HFMA2.MMA R74, -RZ, RZ, 0, 1.1920928955078125e-07 ;  /* 0x00000002ff4a7435 */ /* 0x000fe200000001ff */
[----:B------:R-:W-:Y:S02]  /*2960*/  MOV R75, R77 ;  /* 0x0000004d004b7202 */ /* 0x000fe40000000f00 */
[----:B------:R-:W-:Y:S02]  /*2970*/  MOV R73, 0x1f ;  /* 0x0000001f00497802 */ /* 0x000fe40000000f00 */
[----:B------:R-:W-:Y:S02]  /*2980*/  MOV R72, 0xffffffff ;  /* 0xffffffff00487802 */ /* 0x000fe40000000f00 */
[----:B------:R-:W-:-:S02]  /*2990*/  MOV R76, 0x29b0 ;  /* 0x000029b0004c7802 */ /* 0x000fc40000000f00 */
[----:B------:R-:W-:Y:S05]  /*29a0*/  CALL.REL.NOINC `($__internal_209_$__cuda_sm70_shflsync_down_p) ;  /* 0x0000011000007944 */ /* 0x000fea0003c00000 */
[----:B------:R-:W-:Y:S01]  /*29b0*/  FADD.FTZ R164, R165, R164 ;  /* 0x000000a4a5a47221 */ /* 0x000fe20000010000 */
[----:B------:R-:W-:Y:S01]  /*29c0*/  MOV R73, 0x1f ;  /* 0x0000001f00497802 */ /* 0x000fe20000000f00 */
[----:B-1----:R-:W-:Y:S01]  /*29d0*/  FADD.FTZ R77, R77, R74 ;  /* 0x0000004a4d4d7221 */ /* 0x002fe20000010000 */
[----:B------:R-:W-:Y:S01]  /*29e0*/  HFMA2.MMA R74, -RZ, RZ, 0, 5.9604644775390625e-08 ;  /* 0x00000001ff4a7435 */ /* 0x000fe200000001ff */
[----:B------:R-:W-:-:S02]  /*29f0*/  MOV R72, 0xffffffff ;  /* 0xffffffff00487802 */ /* 0x000fc40000000f00 */
[----:B------:R-:W-:Y:S02]  /*2a00*/  MOV R75, R164 ;  /* 0x000000a4004b7202 */ /* 0x000fe40000000f00 */
[----:B------:R-:W-:Y:S02]  /*2a10*/  MOV R76, 0x2a30 ;  /* 0x00002a30004c7802 */ /* 0x000fe40000000f00 */
[----:B------:R-:W-:Y:S05]  /*2a20*/  CALL.REL.NOINC `($__internal_209_$__cuda_sm70_shflsync_down_p) ;  /* 0x0000009000007944 */ /* 0x000fea0003c00000 */
[----:B-1----:R-:W-:Y:S01]  /*2a30*/  MOV R165, R74 ;  /* 0x0000004a00a57202 */ /* 0x002fe20000000f00 */
[----:B------:R-:W-:Y:S01]  /*2a40*/  HFMA2.MMA R74, -RZ, RZ, 0, 5.9604644775390625e-08 ;  /* 0x00000001ff4a7435 */ /* 0x000fe200000001ff */
[----:B------:R-:W-:Y:S02]  /*2a50*/  MOV R75, R77 ;  /* 0x0000004d004b7202 */ /* 0x000fe40000000f00 */
[----:B------:R-:W-:Y:S02]  /*2a60*/  MOV R73, 0x1f ;  /* 0x0000001f00497802 */ /* 0x000fe40000000f00 */
[----:B------:R-:W-:Y:S02]  /*2a70*/  MOV R72, 0xffffffff ;  /* 0xffffffff00487802 */ /* 0x000fe40000000f00 */
[----:B------:R-:W-:-:S02]  /*2a80*/  MOV R76, 0x2aa0 ;  /* 0x00002aa0004c7802 */ /* 0x000fc40000000f00 */
[----:B------:R-:W-:Y:S05]  /*2a90*/  CALL.REL.NOINC `($__internal_209_$__cuda_sm70_shflsync_down_p) ;  /* 0x0000002000007944 */ /* 0x000fea0003c00000 */
[----:B-1----:R-:W-:Y:S01]  /*2aa0*/  MOV R72, R74 ;  /* 0x0000004a00487202 */ /* 0x002fe20000000f00 */
[----:B------:R-:W-:Y:S05]  /*2ab0*/  BRA `(.L_x_2796) ;  /* 0xffffeeb000007947 */ /* 0x000fea000383ffff */
        .weak           $__internal_209_$__cuda_sm70_shflsync_down_p
        .type           $__internal_209_$__cuda_sm70_shflsync_down_p,@function
        .size           $__internal_209_$__cuda_sm70_shflsync_down_p,(.L_x_3616 - $__internal_209_$__cuda_sm70_shflsync_down_p)
$__internal_209_$__cuda_sm70_shflsync_down_p:
[----:B------:R-:W-:Y:S04]  /*2ac0*/  WARPSYNC R72 ;  /* 0x0000004800007348 */ /* 0x000fe80003800000 */
[----:B------:R0:W1:Y:S02]  /*2ad0*/  SHFL.DOWN PT, R74, R75, R74, R73 ;  /* 0x0800004a4b4a7389 */ /* 0x00006400000e0049 */
[----:B0-----:R-:W-:Y:S01]  /*2ae0*/  HFMA2.MMA R73, -RZ, RZ, 0, 0 ;  /* 0x00000000ff497435 */ /* 0x001fe200000001ff */
[----:B------:R-:W-:-:S05]  /*2af0*/  MOV R72, R76 ;  /* 0x0000004c00487202 */ /* 0x000fca0000000f00 */
[----:B------:R-:W-:Y:S05]  /*2b00*/  RET.REL.NODEC R72 `(_ZN10layer_norm13ln_bwd_kernelINS_13Kernel_traitsIffffjLj3072ELj1ELj1ELj4ELj16ENS_18Kernel_traits_baseILj3072EffffjLj128EEEEEEEvNS_9BwdParamsE) ;  /* 0xffffd4f048007950 */ /* 0x000fea0003c3ffff */
.L_x_2797:
        /* <DEDUP_REMOVED lines=15> */
.L_x_3616:


//--------------------- .text._ZN10layer_norm22ln_bwd_finalize_kernelINS_22Kernel_traits_finalizeILj2304E13__nv_bfloat16fS2_fjLj1024ELj4ENS_18Kernel_traits_baseILj2304ES2_fS2_fjLj1024EEEEEEEvNS_9BwdParamsE --------------------------
	.section	.text._ZN10layer_norm22ln_bwd_finalize_kernelINS_22Kernel_traits_finalizeILj2304E13__nv_bfloat16fS2_fjLj1024ELj4ENS_18Kernel_traits_baseILj2304ES2_fS2_fjLj1024EEEEEEEvNS_9BwdParamsE,"ax",@progbits
	.sectioninfo	@"SHI_REGISTERS=32"
	.align	128
        .global         _ZN10layer_norm22ln_bwd_finalize_kernelINS_22Kernel_traits_finalizeILj2304E13__nv_bfloat16fS2_fjLj1024ELj4ENS_18Kernel_traits_baseILj2304ES2_fS2_fjLj1024EEEEEEEvNS_9BwdParamsE
        .type           _ZN10layer_norm22ln_bwd_finalize_kernelINS_22Kernel_traits_finalizeILj2304E13__nv_bfloat16fS2_fjLj1024ELj4ENS_18Kernel_traits_baseILj2304ES2_fS2_fjLj1024EEEEEEEvNS_9BwdParamsE,@function
        .size           _ZN10layer_norm22ln_bwd_finalize_kernelINS_22Kernel_traits_finalizeILj2304E13__nv_bfloat16fS2_fjLj1024ELj4ENS_18Kernel_traits_baseILj2304ES2_fS2_fjLj1024EEEEEEEvNS_9BwdParamsE,(.L_x_3617 - _ZN10layer_norm22ln_bwd_finalize_kernelINS_22Kernel_traits_finalizeILj2304E13__nv_bfloat16fS2_fjLj1024ELj4ENS_18Kernel_traits_baseILj2304ES2_fS2_fjLj1024EEEEEEEvNS_9BwdParamsE)
        .other          _ZN10layer_norm22ln_bwd_finalize_kernelINS_22Kernel_traits_finalizeILj2304E13__nv_bfloat16fS2_fjLj1024ELj4ENS_18Kernel_traits_baseILj2304ES2_fS2_fjLj1024EEEEEEEvNS_9BwdParamsE,@"STO_CUDA_ENTRY STV_DEFAULT"
_ZN10layer_norm22ln_bwd_finalize_kernelINS_22Kernel_traits_finalizeILj2304E13__nv_bfloat16fS2_fjLj1024ELj4ENS_18Kernel_traits_baseILj2304ES2_fS2_fjLj1024EEEEEEEvNS_9BwdParamsE:
.text._ZN10layer_norm22ln_bwd_finalize_kernelINS_22Kernel_traits_finalizeILj2304E13__nv_bfloat16fS2_fjLj1024ELj4ENS_18Kernel_traits_baseILj2304ES2_fS2_fjLj1024EEEEEEEvNS_9BwdParamsE:
        /* <DEDUP_REMOVED lines=19> */
.L_x_2810:
        /* <DEDUP_REMOVED lines=27> */
.L_x_2802:
        /* <DEDUP_REMOVED lines=32> */
.L_x_2801:
[----:B------:R-:W-:Y:S05]  /*04e0*/  BSYNC B1 ;  /* 0x0000000000017941 */ /* 0x000fea0003800000 */
.L_x_2800:
        /* <DEDUP_REMOVED lines=22> */
.L_x_2804:
[----:B------:R-:W-:Y:S05]  /*0650*/  BSYNC B1 ;  /* 0x0000000000017941 */ /* 0x000fea0003800000 */
.L_x_2803:
        /* <DEDUP_REMOVED lines=10> */
.L_x_2799:
[----:B------:R-:W-:Y:S05]  /*0700*/  BSYNC B0 ;  /* 0x0000000000007941 */ /* 0x000fea0003800000 */
.L_x_2798:
        /* <DEDUP_REMOVED lines=11> */
.L_x_2811:
        /* <DEDUP_REMOVED lines=18> */
.L_x_2812:
[----:B------:R-:W-:Y:S01]  /*08e0*/  @!P1 SHF.R.U32.HI R2, RZ, 0x3, R0 ;  /* 0x00000003ff029819 */ /* 0x000fe20000011600 */
[----:B---3--:R-:W-:Y:S02]  /*08f0*/  FADD.FTZ R5, R5, R10 ;  /* 0x0000000a05057221 */ /* 0x008fe40000010000 */
[----:B--2---:R-:W-:Y:S01]  /*0900*/  FADD.FTZ R7, R7, R4 ;  /* 0x0000000407077221 */ /* 0x004fe20000010000 */
[----:B------:R-:W-:-:S05]  /*0910*/  @!P1 LOP3.LUT R2, R2, 0x1ffffffc, RZ, 0xc0, !PT ;  /* 0x1ffffffc02029812 */ /* 0x000fca00078ec0ff */
[----:B------:R2:W-:Y:S04]  /*0920*/  @!P1 STS [R2+0x2000], R5 ;  /* 0x0020000502009388 */ /* 0x0005e80000000800 */
[----:B------:R2:W-:Y:S02]  /*0930*/  @!P1 STS [R2+0x2080], R7 ;  /* 0x0020800702009388 */ /* 0x0005e40000000800 */
.L_x_2805:
        /* <DEDUP_REMOVED lines=13> */
.L_x_2809:
[----:B------:R-:W-:Y:S05]  /*0a10*/  BSYNC B0 ;  /* 0x0000000000007941 */ /* 0x000fea0003800000 */
.L_x_2808:
[C---:B------:R-:W-:Y:S02]  /*0a20*/  ISETP.GT.U32.AND P1, PT, R18.reuse, -0x901, PT ;  /* 0xfffff6ff1200780c */ /* 0x040fe40003f24070 */
[----:B------:R-:W-:Y:S02]  /*0a30*/  IADD3 R18, R18, 0x900, RZ ;  /* 0x0000090012127810 */ /* 0x000fe40007ffe0ff */
[----:B------:R-:W-:-:S09]  /*0a40*/  IADD3 R19, R19, 0x480, RZ ;  /* 0x0000048013137810 */ /* 0x000fd20007ffe0ff */
[----:B012---:R-:W-:Y:S05]  /*0a50*/  @P1 BRA `(.L_x_2810) ;  /* 0xfffff6d000001947 */ /* 0x007fea000383ffff */
[----:B------:R-:W-:Y:S05]  /*0a60*/  EXIT ;  /* 0x000000000000794d */ /* 0x000fea0003800000 */
.L_x_2806:
[----:B--2---:R-:W-:Y:S01]  /*0a70*/  IMAD.MOV.U32 R10, RZ, RZ, R4 ;  /* 0x000000ffff0a7224 */ /* 0x004fe200078e0004 */
[----:B------:R-:W-:Y:S01]  /*0a80*/  MOV R9, 0x1 ;  /* 0x0000000100097802 */ /* 0x000fe20000000f00 */
[----:B------:R-:W-:Y:S01]  /*0a90*/  IMAD.MOV.U32 R6, RZ, RZ, 0x1f ;  /* 0x0000001fff067424 */ /* 0x000fe200078e00ff */
[----:B------:R-:W-:Y:S02]  /*0aa0*/  MOV R11, 0xffffffff ;  /* 0xffffffff000b7802 */ /* 0x000fe40000000f00 */
[----:B------:R-:W-:Y:S02]  /*0ab0*/  MOV R2, 0xad0 ;  /* 0x00000ad000027802 */ /* 0x000fe40000000f00 */
[----:B01----:R-:W-:Y:S05]  /*0ac0*/  CALL.REL.NOINC `($__internal_210_$__cuda_sm70_shflsync_bfly_p) ;  /* 0x000003c000007944 */ /* 0x003fea0003c00000 */
[----:B-1----:R-:W-:Y:S01]  /*0ad0*/  IMAD.MOV.U32 R3, RZ, RZ, R6 ;  /* 0x000000ffff037224 */ /* 0x002fe200078e0006 */
[----:B0-----:R-:W-:Y:S05]  /*0ae0*/  BRA `(.L_x_2811) ;  /* 0xfffffcd000007947 */ /* 0x001fea000383ffff */
.L_x_2807:
[----:B------:R-:W-:Y:S01]  /*0af0*/  HFMA2.MMA R6, -RZ, RZ, 0, 1.847743988037109375e-06 ;  /* 0x0000001fff067435 */ /* 0x000fe200000001ff */
[----:B------:R-:W-:Y:S01]  /*0b00*/  MOV R10, R13 ;  /* 0x0000000d000a7202 */ /* 0x000fe20000000f00 */
[----:B------:R-:W-:Y:S01]  /*0b10*/  IMAD.MOV.U32 R9, RZ, RZ, 0x2 ;  /* 0x00000002ff097424 */ /* 0x000fe200078e00ff */
[----:B------:R-:W-:Y:S01]  /*0b20*/  MOV R2, 0xb50 ;  /* 0x00000b5000027802 */ /* 0x000fe20000000f00 */
[----:B------:R-:W-:-:S02]  /*0b30*/  IMAD.MOV.U32 R11, RZ, RZ, -0x1 ;  /* 0xffffffffff0b7424 */ /* 0x000fc400078e00ff */
[----:B012---:R-:W-:Y:S05]  /*0b40*/  CALL.REL.NOINC `($__internal_210_$__cuda_sm70_shflsync_bfly_p) ;  /* 0x0000034000007944 */ /* 0x007fea0003c00000 */
[----:B01----:R-:W-:Y:S01]  /*0b50*/  FADD.FTZ R10, R13, R6 ;  /* 0x000000060d0a7221 */ /* 0x003fe20000010000 */
[----:B------:R-:W-:Y:S01]  /*0b60*/  MOV R9, 0x4 ;  /* 0x0000000400097802 */ /* 0x000fe20000000f00 */
[----:B------:R-:W-:Y:S01]  /*0b70*/  IMAD.MOV.U32 R6, RZ, RZ, 0x1f ;  /* 0x0000001fff067424 */ /* 0x000fe200078e00ff */
[----:B------:R-:W-:-:S02]  /*0b80*/  MOV R11, 0xffffffff ;  /* 0xffffffff000b7802 */ /* 0x000fc40000000f00 */
[----:B------:R-:W-:Y:S02]  /*0b90*/  MOV R2, 0xbb0 ;  /* 0x00000bb000027802 */ /* 0x000fe40000000f00 */
[----:B------:R-:W-:Y:S05]  /*0ba0*/  CALL.REL.NOINC `($__internal_210_$__cuda_sm70_shflsync_bfly_p) ;  /* 0x000002e000007944 */ /* 0x000fea0003c00000 */
[----:B01----:R-:W-:Y:S01]  /*0bb0*/  FADD.FTZ R10, R10, R6 ;  /* 0x000000060a0a7221 */ /* 0x003fe20000010000 */
[----:B------:R-:W-:Y:S01]  /*0bc0*/  HFMA2.MMA R6, -RZ, RZ, 0, 1.847743988037109375e-06 ;  /* 0x0000001fff067435 */ /* 0x000fe200000001ff */
[----:B------:R-:W-:Y:S01]  /*0bd0*/  IMAD.MOV.U32 R9, RZ, RZ, 0x8 ;  /* 0x00000008ff097424 */ /* 0x000fe200078e00ff */
[----:B------:R-:W-:Y:S01]  /*0be0*/  MOV R2, 0xc10 ;  /* 0x00000c1000027802 */ /* 0x000fe20000000f00 */
[----:B------:R-:W-:-:S03]  /*0bf0*/  IMAD.MOV.U32 R11, RZ, RZ, -0x1 ;  /* 0xffffffffff0b7424 */ /* 0x000fc600078e00ff */
[----:B------:R-:W-:Y:S05]  /*0c00*/  CALL.REL.NOINC `($__internal_210_$__cuda_sm70_shflsync_bfly_p) ;  /* 0x0000028000007944 */ /* 0x000fea0003c00000 */
[----:B-1----:R-:W-:Y:S01]  /*0c10*/  FADD.FTZ R4, R10, R6 ;  /* 0x000000060a047221 */ /* 0x002fe20000010000 */
[----:B0-----:R-:W-:Y:S01]  /*0c20*/  MOV R9, 0x10 ;  /* 0x0000001000097802 */ /* 0x001fe20000000f00 */
[----:B------:R-:W-:Y:S01]  /*0c30*/  IMAD.MOV.U32 R6, RZ, RZ, 0x1f ;  /* 0x0000001fff067424 */ /* 0x000fe200078e00ff */
[----:B------:R-:W-:Y:S01]  /*0c40*/  MOV R11, 0xffffffff ;  /* 0xffffffff000b7802 */ /* 0x000fe20000000f00 */
[----:B------:R-:W-:Y:S01]  /*0c50*/  IMAD.MOV.U32 R10, RZ, RZ, R4 ;  /* 0x000000ffff0a7224 */ /* 0x000fe200078e0004 */
[----:B------:R-:W-:Y:S02]  /*0c60*/  MOV R2, 0xc80 ;  /* 0x00000c8000027802 */ /* 0x000fe40000000f00 */
[----:B------:R-:W-:Y:S05]  /*0c70*/  CALL.REL.NOINC `($__internal_210_$__cuda_sm70_shflsync_bfly_p) ;  /* 0x0000021000007944 */ /* 0x000fea0003c00000 */
[----:B0-----:R-:W-:Y:S01]  /*0c80*/  HFMA2.MMA R9, -RZ, RZ, 0, 5.9604644775390625e-08 ;  /* 0x00000001ff097435 */ /* 0x001fe200000001ff */
[----:B-1----:R-:W-:Y:S01]  /*0c90*/  MOV R7, R6 ;  /* 0x0000000600077202 */ /* 0x002fe20000000f00 */
[----:B------:R-:W-:Y:S01]  /*0ca0*/  IMAD.MOV.U32 R10, RZ, RZ, R5 ;  /* 0x000000ffff0a7224 */ /* 0x000fe200078e0005 */
[----:B------:R-:W-:Y:S01]  /*0cb0*/  MOV R6, 0x1f ;  /* 0x0000001f00067802 */ /* 0x000fe20000000f00 */
[----:B------:R-:W-:Y:S01]  /*0cc0*/  IMAD.MOV.U32 R11, RZ, RZ, -0x1 ;  /* 0xffffffffff0b7424 */ /* 0x000fe200078e00ff */
[----:B------:R-:W-:-:S02]  /*0cd0*/  MOV R2, 0xcf0 ;  /* 0x00000cf000027802 */ /* 0x000fc40000000f00 */
[----:B------:R-:W-:Y:S05]  /*0ce0*/  CALL.REL.NOINC `($__internal_210_$__cuda_sm70_shflsync_bfly_p) ;  /* 0x000001a000007944 */ /* 0x000fea0003c00000 */
[----:B0-----:R-:W-:Y:S01]  /*0cf0*/  HFMA2.MMA R9, -RZ, RZ, 0, 1.1920928955078125e-07 ;  /* 0x00000002ff097435 */ /* 0x001fe200000001ff */
[----:B-1----:R-:W-:Y:S01]  /*0d00*/  FADD.FTZ R10, R5, R6 ;  /* 0x00000006050a7221 */ /* 0x002fe20000010000 */
[----:B------:R-:W-:Y:S01]  /*0d10*/  MOV R6, 0x1f ;  /* 0x0000001f00067802 */ /* 0x000fe20000000f00 */
[----:B------:R-:W-:Y:S01]  /*0d20*/  IMAD.MOV.U32 R11, RZ, RZ, -0x1 ;  /* 0xffffffffff0b7424 */ /* 0x000fe200078e00ff */
[----:B------:R-:W-:-:S02]  /*0d30*/  MOV R2, 0xd50 ;  /* 0x00000d5000027802 */ /* 0x000fc40000000f00 */
[----:B------:R-:W-:Y:S05]  /*0d40*/  CALL.REL.NOINC `($__internal_210_$__cuda_sm70_shflsync_bfly_p) ;  /* 0x0000014000007944 */ /* 0x000fea0003c00000 */
[----:B0-----:R-:W-:Y:S01]  /*0d50*/  HFMA2.MMA R9, -RZ, RZ, 0, 2.384185791015625e-07 ;  /* 0x00000004ff097435 */ /* 0x001fe200000001ff */
[----:B-1----:R-:W-:Y:S01]  /*0d60*/  FADD.FTZ R10, R10, R6 ;  /* 0x000000060a0a7221 */ /* 0x002fe20000010000 */
[----:B------:R-:W-:Y:S01]  /*0d70*/  MOV R6, 0x1f ;  /* 0x0000001f00067802 */ /* 0x000fe20000000f00 */
[----:B------:R-:W-:Y:S01]  /*0d80*/  IMAD.MOV.U32 R11, RZ, RZ, -0x1 ;  /* 0xffffffffff0b7424 */ /* 0x000fe200078e00ff */
[----:B------:R-:W-:-:S02]  /*0d90*/  MOV R2, 0xdb0 ;  /* 0x00000db000027802 */ /* 0x000fc40000000f00 */
[----:B------:R-:W-:Y:S05]  /*0da0*/  CALL.REL.NOINC `($__internal_210_$__cuda_sm70_shflsync_bfly_p) ;  /* 0x000000e000007944 */ /* 0x000fea0003c00000 */
[----:B0-----:R-:W-:Y:S01]  /*0db0*/  HFMA2.MMA R9, -RZ, RZ, 0, 4.76837158203125e-07 ;  /* 0x00000008ff097435 */ /* 0x001fe200000001ff */
[----:B-1----:R-:W-:Y:S01]  /*0dc0*/  FADD.FTZ R10, R10, R6 ;  /* 0x000000060a0a7221 */ /* 0x002fe20000010000 */
[----:B------:R-:W-:Y:S01]  /*0dd0*/  MOV R6, 0x1f ;  /* 0x0000001f00067802 */ /* 0x000fe20000000f00 */
[----:B------:R-:W-:Y:S01]  /*0de0*/  IMAD.MOV.U32 R11, RZ, RZ, -0x1 ;  /* 0xffffffffff0b7424 */ /* 0x000fe200078e00ff */
[----:B------:R-:W-:-:S02]  /*0df0*/  MOV R2, 0xe10 ;  /* 0x00000e1000027802 */ /* 0x000fc40000000f00 */
[----:B------:R-:W-:Y:S05]  /*0e00*/  CALL.REL.NOINC `($__internal_210_$__cuda_sm70_shflsync_bfly_p) ;  /* 0x0000008000007944 */ /* 0x000fea0003c00000 */
[----:B0-----:R-:W-:Y:S01]  /*0e10*/  HFMA2.MMA R9, -RZ, RZ, 0, 9.5367431640625e-07 ;  /* 0x00000010ff097435 */ /* 0x001fe200000001ff */
[----:B-1----:R-:W-:Y:S01]  /*0e20*/  FADD.FTZ R10, R10, R6 ;  /* 0x000000060a0a7221 */ /* 0x002fe20000010000 */
[----:B------:R-:W-:Y:S01]  /*0e30*/  MOV R6, 0x1f ;  /* 0x0000001f00067802 */ /* 0x000fe20000000f00 */
[----:B------:R-:W-:Y:S01]  /*0e40*/  IMAD.MOV.U32 R11, RZ, RZ, -0x1 ;  /* 0xffffffffff0b7424 */ /* 0x000fe200078e00ff */
[----:B------:R-:W-:-:S02]  /*0e50*/  MOV R2, 0xe70 ;  /* 0x00000e7000027802 */ /* 0x000fc40000000f00 */
[----:B------:R-:W-:Y:S05]  /*0e60*/  CALL.REL.NOINC `($__internal_210_$__cuda_sm70_shflsync_bfly_p) ;  /* 0x0000002000007944 */ /* 0x000fea0003c00000 */
[----:B-1----:R-:W-:Y:S01]  /*0e70*/  MOV R5, R6 ;  /* 0x0000000600057202 */ /* 0x002fe20000000f00 */
[----:B0-----:R-:W-:Y:S05]  /*0e80*/  BRA `(.L_x_2812) ;  /* 0xfffffa5000007947 */ /* 0x001fea000383ffff */
        .weak           $__internal_210_$__cuda_sm70_shflsync_bfly_p
        .type           $__internal_210_$__cuda_sm70_shflsync_bfly_p,@function
        .size           $__internal_210_$__cuda_sm70_shflsync_bfly_p,(.L_x_3617 - $__internal_210_$__cuda_sm70_shflsync_bfly_p)
$__internal_210_$__cuda_sm70_shflsync_bfly_p:
[----:B------:R-:W-:Y:S01]  /*0e90*/  HFMA2.MMA R3, -RZ, RZ, 0, 0 ;  /* 0x00000000ff037435 */ /* 0x000fe200000001ff */
[----:B------:R-:W-:Y:S04]  /*0ea0*/  WARPSYNC R11 ;  /* 0x0000000b00007348 */ /* 0x000fe80003800000 */
[----:B------:R0:W1:Y:S01]  /*0eb0*/  SHFL.BFLY PT, R6, R10, R9, R6 ;  /* 0x0c0000090a067389 */ /* 0x00006200000e0006 */
[----:B------:R-:W-:Y:S05]  /*0ec0*/  RET.REL.NODEC R2 `(_ZN10layer_norm22ln_bwd_finalize_kernelINS_22Kernel_traits_finalizeILj2304E13__nv_bfloat16fS2_fjLj1024ELj4ENS_18Kernel_traits_baseILj2304ES2_fS2_fjLj1024EEEEEEEvNS_9BwdParamsE) ;  /* 0xfffff13002007950 */ /* 0x000fea0003c3ffff */
.L_x_2813:
        /* <DEDUP_REMOVED lines=11> */
.L_x_3617:


//--------------------- .text._ZN10layer_norm13ln_bwd_kernelINS_13Kernel_traitsI13__nv_bfloat16fS2_fjLj2304ELj1ELj1ELj4ELj8ENS_18Kernel_traits_baseILj2304ES2_fS2_fjLj128EEEEEEEvNS_9BwdParamsE --------------------------
	.section	.text._ZN10layer_norm13ln_bwd_kernelINS_13Kernel_traitsI13__nv_bfloat16fS2_fjLj2304ELj1ELj1ELj4ELj8ENS_18Kernel_traits_baseILj2304ES2_fS2_fjLj128EEEEEEEvNS_9BwdParamsE,"ax",@progbits
	.sectioninfo	@"SHI_REGISTERS=136"
	.align	128
        .global         _ZN10layer_norm13ln_bwd_kernelINS_13Kernel_traitsI13__nv_bfloat16fS2_fjLj2304ELj1ELj1ELj4ELj8ENS_18Kernel_traits_baseILj2304ES2_fS2_fjLj128EEEEEEEvNS_9BwdParamsE
        .type           _ZN10layer_norm13ln_bwd_kernelINS_13Kernel_traitsI13__nv_bfloat16fS2_fjLj2304ELj1ELj1ELj4ELj8ENS_18Kernel_traits_baseILj2304ES2_fS2_fjLj128EEEEEEEvNS_9BwdParamsE,@function
        .size           _ZN10layer_norm13ln_bwd_kernelINS_13Kernel_traitsI13__nv_bfloat16fS2_fjLj2304ELj1ELj1ELj4ELj8ENS_18Kernel_traits_baseILj2304ES2_fS2_fjLj128EEEEEEEvNS_9BwdParamsE,(.L_x_3618 - _ZN10layer_norm13ln_bwd_kernelINS_13Kernel_traitsI13__nv_bfloat16fS2_fjLj2304ELj1ELj1ELj4ELj8ENS_18Kernel_traits_baseILj2304ES2_fS2_fjLj128EEEEEEEvNS_9BwdParamsE)
        .other          _ZN10layer_norm13ln_bwd_kernelINS_13Kernel_traitsI13__nv_bfloat16fS2_fjLj2304ELj1ELj1ELj4ELj8ENS_18Kernel_traits_baseILj2304ES2_fS2_fjLj128EEEEEEEvNS_9BwdParamsE,@"STO_CUDA_ENTRY STV_DEFAULT"
_ZN10layer_norm13ln_bwd_kernelINS_13Kernel_traitsI13__nv_bfloat16fS2_fjLj2304ELj1ELj1ELj4ELj8ENS_18Kernel_traits_baseILj2304ES2_fS2_fjLj128EEEEEEEvNS_9BwdParamsE:
.text._ZN10layer_norm13ln_bwd_kernelINS_13Kernel_traitsI13__nv_bfloat16fS2_fjLj2304ELj1ELj1ELj4ELj8ENS_18Kernel_traits_baseILj2304ES2_fS2_fjLj128EEEEEEEvNS_9BwdParamsE:
        /* <DEDUP_REMOVED lines=107> */
.L_x_2818:
        /* <DEDUP_REMOVED lines=11> */
[C---:B------:R-:W-:Y:S02]  /*0760*/  @P0 LEA.HI.X R13, R20.reuse, c[0x0][0x17c], RZ, 0x3, P1 ;  /* 0x00005f00140d0a11 */ /* 0x040fe400008f1cff */
[----:B------:R-:W-:Y:S02]  /*0770*/  @!P0 LEA.HI.X R13, R20, c[0x0][0x174], RZ, 0x3, P2 ;  /* 0x00005d00140d8a11 */ /* 0x000fe400010f1cff */
[----:B------:R-:W-:-:S02]  /*0780*/  @!P0 MOV R14, 0x8 ;  /* 0x00000008000e8802 */ /* 0x000fc40000000f00 */
[----:B------:R-:W-:Y:S01]  /*0790*/  @P0 MOV R22, RZ ;  /* 0x000000ff00160202 */ /* 0x000fe20000000f00 */
[----:B------:R0:W2:Y:S01]  /*07a0*/  LDG.E R125, [R12.64] ;  /* 0x000000040c7d7981 */ /* 0x0000a2000c1e1900 */
[----:B------:R-:W-:Y:S01]  /*07b0*/  IADD3 R18, R20, 0x100, RZ ;  /* 0x0000010014127810 */ /* 0x000fe20007ffe0ff */
[----:B------:R-:W-:Y:S01]  /*07c0*/  @!P0 IMAD.WIDE.U32 R8, R19, R14, c[0x0][0x170] ;  /* 0x00005c0013088625 */ /* 0x000fe200078e000e */
[----:B------:R-:W-:Y:S01]  /*07d0*/  IADD3 R21, R20, 0x180, RZ ;  /* 0x0000018014157810 */ /* 0x000fe20007ffe0ff */
[----:B------:R0:W3:Y:S02]  /*07e0*/  LDG.E R122, [R12.64+0x4] ;  /* 0x000004040c7a7981 */ /* 0x0000e4000c1e1900 */
[----:B------:R-:W-:Y:S02]  /*07f0*/  @P0 IMAD.WIDE.U32 R4, R18, R14, c[0x0][0x178] ;  /* 0x00005e0012040625 */ /* 0x000fe400078e000e */
[----:B------:R1:W4:Y:S02]  /*0800*/  LDG.E R24, [R8.64+0x4] ;  /* 0x0000040408187981 */ /* 0x000324000c1e1900 */
[----:B------:R-:W-:-:S02]  /*0810*/  IMAD.WIDE R10, R97, R16, c[0x0][0x188] ;  /* 0x00006200610a7625 */ /* 0x000fc400078e0210 */
[----:B------:R5:W3:Y:S02]  /*0820*/  @!P0 LDG.E R22, [R2.64] ;  /* 0x0000000402168981 */ /* 0x000ae4000c1e1900 */
[----:B------:R-:W-:Y:S01]  /*0830*/  @!P0 IMAD.WIDE.U32 R4, R18, R14, c[0x0][0x170] ;  /* 0x00005c0012048625 */ /* 0x000fe200078e000e */
[----:B------:R-:W-:Y:S01]  /*0840*/  IADD3 R99, R20, 0x200, RZ ;  /* 0x0000020014637810 */ /* 0x000fe20007ffe0ff */
[----:B------:R0:W3:Y:S02]  /*0850*/  LDG.E R102, [R10.64] ;  /* 0x000000040a667981 */ /* 0x0000e4000c1e1900 */
[----:B------:R-:W-:Y:S02]  /*0860*/  @P0 IMAD.WIDE.U32 R6, R21, R14, c[0x0][0x178] ;  /* 0x00005e0015060625 */ /* 0x000fe400078e000e */
[----:B------:R0:W3:Y:S02]  /*0870*/  LDG.E R116, [R4.64+0x4] ;  /* 0x0000040404747981 */ /* 0x0000e4000c1e1900 */
[----:B------:R-:W-:Y:S01]  /*0880*/  @!P0 IMAD.WIDE.U32 R6, R21, R14, c[0x0][0x170] ;  /* 0x00005c0015068625 */ /* 0x000fe200078e000e */
[----:B------:R-:W-:Y:S01]  /*0890*/  IADD3 R103, R20, 0x280, RZ ;  /* 0x0000028014677810 */ /* 0x000fe20007ffe0ff */
[----:B------:R1:W3:Y:S02]  /*08a0*/  LDG.E R123, [R8.64] ;  /* 0x00000004087b7981 */ /* 0x0002e4000c1e1900 */
[----:B------:R-:W-:-:S02]  /*08b0*/  @P0 IMAD.WIDE.U32 R2, R99, R14, c[0x0][0x178] ;  /* 0x00005e0063020625 */ /* 0x000fc400078e000e */
[----:B------:R1:W3:Y:S02]  /*08c0*/  LDG.E R114, [R6.64+0x4] ;  /* 0x0000040406727981 */ /* 0x0002e4000c1e1900 */
[----:B-----5:R-:W-:Y:S01]  /*08d0*/  @!P0 IMAD.WIDE.U32 R2, R99, R14, c[0x0][0x170] ;  /* 0x00005c0063028625 */ /* 0x020fe200078e000e */
[----:B------:R-:W-:Y:S01]  /*08e0*/  IADD3 R100, R20, 0x300, RZ ;  /* 0x0000030014647810 */ /* 0x000fe20007ffe0ff */
[----:B------:R5:W3:Y:S02]  /*08f0*/  LDG.E R117, [R4.64] ;  /* 0x0000000404757981 */ /* 0x000ae4000c1e1900 */
[----:B0-----:R-:W-:Y:S02]  /*0900*/  @P0 IMAD.WIDE.U32 R10, R103, R14, c[0x0][0x178] ;  /* 0x00005e00670a0625 */ /* 0x001fe400078e000e */
[----:B------:R0:W3:Y:S02]  /*0910*/  LDG.E R109, [R2.64+0x4] ;  /* 0x00000404026d7981 */ /* 0x0000e4000c1e1900 */
[----:B------:R-:W-:Y:S01]  /*0920*/  @!P0 IMAD.WIDE.U32 R10, R103, R14, c[0x0][0x170] ;  /* 0x00005c00670a8625 */ /* 0x000fe200078e000e */
[----:B------:R-:W-:Y:S01]  /*0930*/  IADD3 R104, R20, 0x380, RZ ;  /* 0x0000038014687810 */ /* 0x000fe20007ffe0ff */
[----:B------:R1:W3:Y:S02]  /*0940*/  LDG.E R121, [R6.64] ;  /* 0x0000000406797981 */ /* 0x0002e4000c1e1900 */
[----:B-----5:R-:W-:-:S02]  /*0950*/  @P0 IMAD.WIDE.U32 R4, R100, R14, c[0x0][0x178] ;  /* 0x00005e0064040625 */ /* 0x020fc400078e000e */
[----:B------:R5:W3:Y:S02]  /*0960*/  LDG.E R106, [R10.64+0x4] ;  /* 0x000004040a6a7981 */ /* 0x000ae4000c1e1900 */
[----:B------:R-:W-:Y:S02]  /*0970*/  @!P0 IMAD.WIDE.U32 R4, R100, R14, c[0x0][0x170] ;  /* 0x00005c0064048625 */ /* 0x000fe400078e000e */
[----:B------:R0:W3:Y:S02]  /*0980*/  LDG.E R105, [R2.64] ;  /* 0x0000000402697981 */ /* 0x0000e4000c1e1900 */
[----:B-1----:R-:W-:Y:S01]  /*0990*/  @P0 IMAD.WIDE.U32 R6, R104, R14, c[0x0][0x178] ;  /* 0x00005e0068060625 */ /* 0x002fe200078e000e */
[----:B------:R-:W-:Y:S01]  /*09a0*/  IADD3 R101, R20, 0x400, RZ ;  /* 0x0000040014657810 */ /* 0x000fe20007ffe0ff */
[----:B------:R1:W3:Y:S02]  /*09b0*/  LDG.E R108, [R4.64+0x4] ;  /* 0x00000404046c7981 */ /* 0x0002e4000c1e1900 */
[----:B------:R-:W-:-:S02]  /*09c0*/  @!P0 IMAD.WIDE.U32 R6, R104, R14, c[0x0][0x170] ;  /* 0x00005c0068068625 */ /* 0x000fc400078e000e */
[----:B------:R1:W3:Y:S02]  /*09d0*/  LDG.E R111, [R4.64] ;  /* 0x00000004046f7981 */ /* 0x0002e4000c1e1900 */
[----:B------:R-:W-:Y:S02]  /*09e0*/  @P0 IMAD.WIDE.U32 R8, R101, R14, c[0x0][0x178] ;  /* 0x00005e0065080625 */ /* 0x000fe400078e000e */
[----:B------:R0:W3:Y:S02]  /*09f0*/  LDG.E R113, [R6.64] ;  /* 0x0000000406717981 */ /* 0x0000e4000c1e1900 */
[----:B------:R-:W-:Y:S02]  /*0a00*/  @!P0 IMAD.WIDE.U32 R8, R101, R14, c[0x0][0x170] ;  /* 0x00005c0065088625 */ /* 0x000fe400078e000e */
[----:B------:R0:W3:Y:S02]  /*0a10*/  LDG.E R112, [R6.64+0x4] ;  /* 0x0000040406707981 */ /* 0x0000e4000c1e1900 */
[----:B------:R-:W-:-:S02]  /*0a20*/  IMAD.WIDE.U32 R12, R20, R16, c[0x0][0x1b8] ;  /* 0x00006e00140c7625 */ /* 0x000fc400078e0010 */
[----:B------:R1:W3:Y:S02]  /*0a30*/  LDG.E R110, [R8.64+0x4] ;  /* 0x00000404086e7981 */ /* 0x0002e4000c1e1900 */
[-C--:B------:R-:W-:Y:S02]  /*0a40*/  IMAD.WIDE.U32 R14, R19, R16.reuse, c[0x0][0x1b8] ;  /* 0x00006e00130e7625 */ /* 0x080fe400078e0010 */
[----:B------:R5:W3:Y:S04]  /*0a50*/  LDG.E R115, [R10.64] ;  /* 0x000000040a737981 */ /* 0x000ae8000c1e1900 */
[----:B------:R1:W3:Y:S01]  /*0a60*/  LDG.E R107, [R12.64] ;  /* 0x000000040c6b7981 */ /* 0x0002e2000c1e1900 */
[----:B0-----:R-:W-:-:S03]  /*0a70*/  IMAD.WIDE.U32 R2, R21, R16, c[0x0][0x1b8] ;  /* 0x00006e0015027625 */ /* 0x001fc600078e0010 */
[----:B------:R0:W3:Y:S01]  /*0a80*/  LDG.E R119, [R8.64] ;  /* 0x0000000408777981 */ /* 0x0000e2000c1e1900 */
[----:B-----5:R-:W-:-:S03]  /*0a90*/  IMAD.WIDE.U32 R10, R18, R16, c[0x0][0x1b8] ;  /* 0x00006e00120a7625 */ /* 0x020fc600078e0010 */
[----:B------:R5:W3:Y:S01]  /*0aa0*/  LDG.E R25, [R14.64] ;  /* 0x000000040e197981 */ /* 0x000ae2000c1e1900 */
[----:B-1----:R-:W-:-:S03]  /*0ab0*/  IMAD.WIDE.U32 R12, R104, R16, c[0x0][0x1b8] ;  /* 0x00006e00680c7625 */ /* 0x002fc600078e0010 */
[----:B------:R1:W3:Y:S01]  /*0ac0*/  LDG.E R10, [R10.64] ;  /* 0x000000040a0a7981 */ /* 0x0002e2000c1e1900 */
[----:B------:R-:W-:-:S03]  /*0ad0*/  IMAD.WIDE.U32 R4, R99, R16, c[0x0][0x1b8] ;  /* 0x00006e0063047625 */ /* 0x000fc600078e0010 */
[----:B------:R2:W3:Y:S01]  /*0ae0*/  LDG.E R118, [R12.64] ;  /* 0x000000040c767981 */ /* 0x0004e2000c1e1900 */
[----:B------:R-:W-:-:S03]  /*0af0*/  IMAD.WIDE.U32 R6, R103, R16, c[0x0][0x1b8] ;  /* 0x00006e0067067625 */ /* 0x000fc600078e0010 */
[----:B------:R1:W3:Y:S01]  /*0b00*/  LDG.E R2, [R2.64] ;  /* 0x0000000402027981 */ /* 0x0002e2000c1e1900 */
[----:B0-----:R-:W-:-:S03]  /*0b10*/  IMAD.WIDE.U32 R8, R100, R16, c[0x0][0x1b8] ;  /* 0x00006e0064087625 */ /* 0x001fc600078e0010 */
[----:B------:R0:W3:Y:S01]  /*0b20*/  LDG.E R4, [R4.64] ;  /* 0x0000000404047981 */ /* 0x0000e2000c1e1900 */
[----:B------:R-:W-:-:S03]  /*0b30*/  IMAD.WIDE.U32 R16, R101, R16, c[0x0][0x1b8] ;  /* 0x00006e0065107625 */ /* 0x000fc600078e0010 */
[----:B------:R0:W3:Y:S04]  /*0b40*/  LDG.E R6, [R6.64] ;  /* 0x0000000406067981 */ /* 0x0000e8000c1e1900 */
[----:B------:R0:W3:Y:S04]  /*0b50*/  LDG.E R120, [R16.64] ;  /* 0x0000000410787981 */ /* 0x0000e8000c1e1900 */
[----:B------:R0:W3:Y:S01]  /*0b60*/  LDG.E R8, [R8.64] ;  /* 0x0000000408087981 */ /* 0x0000e2000c1e1900 */
[----:B-----5:R-:W5:Y:S08]  /*0b70*/  @P0 MUFU.RCP R14, R42 ;  /* 0x0000002a000e0308 */ /* 0x020f700000001000 */
[----:B-1----:R-:W1:Y:S08]  /*0b80*/  @P0 MUFU.RCP R3, R39 ;  /* 0x0000002700030308 */ /* 0x002e700000001000 */
[----:B------:R-:W0:Y:S08]  /*0b90*/  @P0 MUFU.RCP R11, R41 ;  /* 0x00000029000b0308 */ /* 0x000e300000001000 */
[----:B------:R-:W1:Y:S08]  /*0ba0*/  @P0 MUFU.RCP R127, R37 ;  /* 0x00000025007f0308 */ /* 0x000e700000001000 */
[----:B0-----:R-:W0:Y:S08]  /*0bb0*/  @P0 MUFU.RCP R7, R35 ;  /* 0x0000002300070308 */ /* 0x001e300000001000 */
[----:B------:R-:W0:Y:S08]  /*0bc0*/  @P0 MUFU.RCP R124, R40 ;  /* 0x00000028007c0308 */ /* 0x000e300000001000 */
[----:B------:R-:W0:Y:S08]  /*0bd0*/  @P0 MUFU.RCP R9, R33 ;  /* 0x0000002100090308 */ /* 0x000e300000001000 */
[----:B------:R-:W0:Y:S08]  /*0be0*/  @P0 MUFU.RCP R129, R31 ;  /* 0x0000001f00810308 */ /* 0x000e300000001000 */
[----:B------:R-:W0:Y:S08]  /*0bf0*/  @P0 MUFU.RCP R130, R34 ;  /* 0x0000002200820308 */ /* 0x000e300000001000 */
[----:B------:R-:W-:Y:S01]  /*0c00*/  @P0 MUFU.RCP R126, R38 ;  /* 0x00000026007e0308 */ /* 0x000fe20000001000 */
[----:B------:R-:W-:-:S07]  /*0c10*/  LOP3.LUT P1, RZ, R23, 0xff, RZ, 0xc0, !PT ;  /* 0x000000ff17ff7812 */ /* 0x000fce000782c0ff */
[----:B------:R-:W-:Y:S08]  /*0c20*/  @P0 MUFU.RCP R132, R32 ;  /* 0x0000002000840308 */ /* 0x000ff00000001000 */
[----:B------:R-:W-:Y:S01]  /*0c30*/  @P0 MUFU.RCP R128, R36 ;  /* 0x0000002400800308 */ /* 0x000fe20000001000 */
[----:B--2---:R-:W-:-:S04]  /*0c40*/  @P0 FADD.FTZ R13, -R96, R125 ;  /* 0x0000007d600d0221 */ /* 0x004fc80000010100 */
[----:B-----5:R-:W-:Y:S02]  /*0c50*/  @P0 FMUL.FTZ R13, R13, R14 ;  /* 0x0000000e0d0d0220 */ /* 0x020fe40000410000 */
[----:B----4-:R-:W-:Y:S02]  /*0c60*/  @P0 FADD.FTZ R14, -R93, R24 ;  /* 0x000000185d0e0221 */ /* 0x010fe40000010100 */
[----:B---3--:R-:W-:Y:S02]  /*0c70*/  @P0 FADD.FTZ R12, -R95, R122 ;  /* 0x0000007a5f0c0221 */ /* 0x008fe40000010100 */
[----:B-1----:R-:W-:Y:S02]  /*0c80*/  @P0 FMUL.FTZ R14, R14, R3 ;  /* 0x000000030e0e0220 */ /* 0x002fe40000410000 */
[----:B------:R-:W-:Y:S02]  /*0c90*/  @!P0 FADD.FTZ R3, R122, -R22 ;  /* 0x800000167a038221 */ /* 0x000fe40000010000 */
[----:B------:R-:W-:-:S02]  /*0ca0*/  @P0 FMUL.FTZ R12, R12, R11 ;  /* 0x0000000b0c0c0220 */ /* 0x000fc40000410000 */
[----:B------:R-:W-:Y:S02]  /*0cb0*/  @!P0 FMUL.FTZ R12, R102, R3 ;  /* 0x00000003660c8220 */ /* 0x000fe40000410000 */
[----:B------:R-:W-:Y:S02]  /*0cc0*/  @P0 FADD.FTZ R16, -R91, R116 ;  /* 0x000000745b100221 */ /* 0x000fe40000010100 */
[----:B------:R-:W-:Y:S02]  /*0cd0*/  @!P0 FADD.FTZ R3, R116, -R22 ;  /* 0x8000001674038221 */ /* 0x000fe40000010000 */
[----:B------:R-:W-:Y:S02]  /*0ce0*/  @!P0 FADD.FTZ R5, R24, -R22 ;  /* 0x8000001618058221 */ /* 0x000fe40000010000 */
[----:B------:R-:W-:Y:S02]  /*0cf0*/  @P0 FMUL.FTZ R16, R16, R127 ;  /* 0x0000007f10100220 */ /* 0x000fe40000410000 */
[----:B------:R-:W-:-:S02]  /*0d00*/  @P0 FADD.FTZ R24, -R89, R114 ;  /* 0x0000007259180221 */ /* 0x000fc40000010100 */
[----:B------:R-:W-:Y:S02]  /*0d10*/  @!P0 FMUL.FTZ R16, R102, R3 ;  /* 0x0000000366108220 */ /* 0x000fe40000410000 */
[----:B------:R-:W-:Y:S02]  /*0d20*/  @!P0 FADD.FTZ R3, R114, -R22 ;  /* 0x8000001672038221 */ /* 0x000fe40000010000 */
[----:B------:R-:W-:Y:S02]  /*0d30*/  @P0 FADD.FTZ R15, -R94, R123 ;  /* 0x0000007b5e0f0221 */ /* 0x000fe40000010100 */
[----:B------:R-:W-:Y:S02]  /*0d40*/  @!P0 FMUL.FTZ R14, R102, R5 ;  /* 0x00000005660e8220 */ /* 0x000fe40000410000 */
[----:B------:R-:W1:Y:S01]  /*0d50*/  @P0 MUFU.RCP R5, R29 ;  /* 0x0000001d00050308 */ /* 0x000e620000001000 */
[----:B0-----:R-:W-:Y:S02]  /*0d60*/  @P0 FMUL.FTZ R24, R24, R7 ;  /* 0x0000000718180220 */ /* 0x001fe40000410000 */
[----:B------:R-:W-:-:S02]  /*0d70*/  @P0 FADD.FTZ R114, -R87, R109 ;  /* 0x0000006d57720221 */ /* 0x000fc40000010100 */
[----:B------:R-:W-:Y:S02]  /*0d80*/  @!P0 FMUL.FTZ R24, R102, R3 ;  /* 0x0000000366188220 */ /* 0x000fe40000410000 */
[----:B------:R-:W-:Y:S02]  /*0d90*/  @P0 FMUL.FTZ R15, R15, R124 ;  /* 0x0000007c0f0f0220 */ /* 0x000fe40000410000 */
[----:B------:R-:W-:Y:S01]  /*0da0*/  @!P0 FADD.FTZ R3, R109, -R22 ;  /* 0x800000166d038221 */ /* 0x000fe20000010000 */
[----:B------:R-:W0:Y:S01]  /*0db0*/  @P0 MUFU.RCP R124, R30 ;  /* 0x0000001e007c0308 */ /* 0x000e220000001000 */
[----:B------:R-:W-:Y:S02]  /*0dc0*/  @P0 FMUL.FTZ R114, R114, R9 ;  /* 0x0000000972720220 */ /* 0x000fe40000410000 */
[----:B------:R-:W-:Y:S02]  /*0dd0*/  @P0 FADD.FTZ R116, -R85, R106 ;  /* 0x0000006a55740221 */ /* 0x000fe40000010100 */
[----:B------:R-:W-:-:S03]  /*0de0*/  @!P0 FMUL.FTZ R114, R102, R3 ;  /* 0x0000000366728220 */ /* 0x000fc60000410000 */
[----:B------:R-:W2:Y:S01]  /*0df0*/  @P0 MUFU.RCP R122, R28 ;  /* 0x0000001c007a0308 */ /* 0x000ea20000001000 */
[----:B------:R-:W-:Y:S02]  /*0e00*/  @!P0 FADD.FTZ R3, R106, -R22 ;  /* 0x800000166a038221 */ /* 0x000fe40000010000 */
[----:B------:R-:W-:Y:S02]  /*0e10*/  @P0 FADD.FTZ R109, -R88, R105 ;  /* 0x00000069586d0221 */ /* 0x000fe40000010100 */
[----:B------:R-:W-:-:S03]  /*0e20*/  @P0 FMUL.FTZ R116, R116, R129 ;  /* 0x0000008174740220 */ /* 0x000fc60000410000 */
[----:B------:R-:W3:Y:S01]  /*0e30*/  @P0 MUFU.RCP R7, R27 ;  /* 0x0000001b00070308 */ /* 0x000ee20000001000 */
[----:B------:R-:W-:Y:S02]  /*0e40*/  @!P0 FADD.FTZ R105, R105, -R22 ;  /* 0x8000001669698221 */ /* 0x000fe40000010000 */
[----:B------:R-:W-:Y:S02]  /*0e50*/  @P0 FADD.FTZ R106, -R83, R108 ;  /* 0x0000006c536a0221 */ /* 0x000fe40000010100 */
[----:B------:R-:W-:Y:S02]  /*0e60*/  @!P0 FMUL.FTZ R116, R102, R3 ;  /* 0x0000000366748220 */ /* 0x000fe40000410000 */
[----:B------:R-:W-:Y:S01]  /*0e70*/  @!P0 FADD.FTZ R3, R108, -R22 ;  /* 0x800000166c038221 */ /* 0x000fe20000010000 */
[----:B------:R-:W4:Y:S01]  /*0e80*/  @P0 MUFU.RCP R9, R0 ;  /* 0x0000000000090308 */ /* 0x000f220000001000 */
[----:B------:R-:W-:Y:S02]  /*0e90*/  @P0 FMUL.FTZ R109, R109, R130 ;  /* 0x000000826d6d0220 */ /* 0x000fe40000410000 */
[----:B------:R-:W-:-:S02]  /*0ea0*/  @P0 FADD.FTZ R17, -R92, R117 ;  /* 0x000000755c110221 */ /* 0x000fc40000010100 */
[----:B------:R-:W-:Y:S02]  /*0eb0*/  @!P0 FMUL.FTZ R109, R102, R105 ;  /* 0x00000069666d8220 */ /* 0x000fe40000410000 */
[----:B-1----:R-:W-:Y:S02]  /*0ec0*/  @P0 FMUL.FTZ R106, R106, R5 ;  /* 0x000000056a6a0220 */ /* 0x002fe40000410000 */
[----:B------:R-:W-:Y:S02]  /*0ed0*/  @P0 FADD.FTZ R105, -R84, R111 ;  /* 0x0000006f54690221 */ /* 0x000fe40000010100 */
[----:B------:R-:W-:Y:S02]  /*0ee0*/  @!P0 FMUL.FTZ R106, R102, R3 ;  /* 0x00000003666a8220 */ /* 0x000fe40000410000 */
[----:B------:R-:W-:Y:S02]  /*0ef0*/  @!P0 FADD.FTZ R111, R111, -R22 ;  /* 0x800000166f6f8221 */ /* 0x000fe40000010000 */
[----:B------:R-:W-:-:S02]  /*0f00*/  @P0 FADD.FTZ R3, -R82, R113 ;  /* 0x0000007152030221 */ /* 0x000fc40000010100 */
[----:B------:R-:W-:Y:S02]  /*0f10*/  @P0 FMUL.FTZ R17, R17, R126 ;  /* 0x0000007e11110220 */ /* 0x000fe40000410000 */
[----:B------:R-:W1:Y:S01]  /*0f20*/  @P0 MUFU.RCP R126, R26 ;  /* 0x0000001a007e0308 */ /* 0x000e620000001000 */
[----:B0-----:R-:W-:Y:S02]  /*0f30*/  @P0 FMUL.FTZ R105, R105, R124 ;  /* 0x0000007c69690220 */ /* 0x001fe40000410000 */
[----:B------:R-:W-:Y:S02]  /*0f40*/  @P0 FADD.FTZ R108, -R81, R112 ;  /* 0x00000070516c0221 */ /* 0x000fe40000010100 */
[----:B------:R-:W-:Y:S02]  /*0f50*/  @!P0 FMUL.FTZ R105, R102, R111 ;  /* 0x0000006f66698220 */ /* 0x000fe40000410000 */
[----:B--2---:R-:W-:Y:S02]  /*0f60*/  @P0 FMUL.FTZ R111, R3, R122 ;  /* 0x0000007a036f0220 */ /* 0x004fe40000410000 */
[----:B------:R-:W-:-:S02]  /*0f70*/  @!P0 FADD.FTZ R3, R113, -R22 ;  /* 0x8000001671038221 */ /* 0x000fc40000010000 */
[----:B------:R-:W-:Y:S02]  /*0f80*/  @!P0 FADD.FTZ R5, R112, -R22 ;  /* 0x8000001670058221 */ /* 0x000fe40000010000 */
[----:B---3--:R-:W-:Y:S02]  /*0f90*/  @P0 FMUL.FTZ R108, R108, R7 ;  /* 0x000000076c6c0220 */ /* 0x008fe40000410000 */
[----:B------:R-:W-:Y:S02]  /*0fa0*/  @P0 FADD.FTZ R112, -R79, R110 ;  /* 0x0000006e4f700221 */ /* 0x000fe40000010100 */
[----:B------:R-:W-:Y:S02]  /*0fb0*/  @!P0 FADD.FTZ R117, R117, -R22 ;  /* 0x8000001675758221 */ /* 0x000fe40000010000 */
[----:B------:R-:W-:Y:S02]  /*0fc0*/  @!P0 FADD.FTZ R7, R110, -R22 ;  /* 0x800000166e078221 */ /* 0x000fe40000010000 */
[----:B------:R-:W-:Y:S01]  /*0fd0*/  @!P0 FMUL.FTZ R111, R102, R3 ;  /* 0x00000003666f8220 */ /* 0x000fe20000410000 */
[----:B------:R-:W-:Y:S01]  /*0fe0*/  PRMT R3, RZ, 0x5410, R107 ;  /* 0x00005410ff037816 */ /* 0x000fe2000000006b */
[----:B------:R-:W-:-:S02]  /*0ff0*/  @!P0 FADD.FTZ R123, R123, -R22 ;  /* 0x800000167b7b8221 */ /* 0x000fc40000010000 */
[----:B------:R-:W-:Y:S02]  /*1000*/  @!P0 FADD.FTZ R125, R125, -R22 ;  /* 0x800000167d7d8221 */ /* 0x000fe40000010000 */
[----:B----4-:R-:W-:Y:S02]  /*1010*/  @P0 FMUL.FTZ R112, R112, R9 ;  /* 0x0000000970700220 */ /* 0x010fe40000410000 */
[C---:B------:R-:W-:Y:S02]  /*1020*/  @!P0 FMUL.FTZ R17, R102.reuse, R117 ;  /* 0x0000007566118220 */ /* 0x040fe40000410000 */
[----:B------:R-:W-:Y:S02]  /*1030*/  @!P0 FMUL.FTZ R108, R102, R5 ;  /* 0x00000005666c8220 */ /* 0x000fe40000410000 */
[----:B------:R-:W-:Y:S01]  /*1040*/  @!P0 FMUL.FTZ R112, R102, R7 ;  /* 0x0000000766708220 */ /* 0x000fe20000410000 */
[----:B------:R-:W-:Y:S01]  /*1050*/  PRMT R7, RZ, 0x5410, R25 ;  /* 0x00005410ff077816 */ /* 0x000fe20000000019 */
[----:B------:R-:W-:Y:S01]  /*1060*/  @P0 FADD.FTZ R23, -R90, R121 ;  /* 0x000000795a170221 */ /* 0x000fe20000010100 */
[----:B------:R-:W-:Y:S01]  /*1070*/  PRMT R122, RZ, 0x7610, R107 ;  /* 0x00007610ff7a7816 */ /* 0x000fe2000000006b */
[----:B------:R-:W-:-:S02]  /*1080*/  @P0 FADD.FTZ R117, -R86, R115 ;  /* 0x0000007356750221 */ /* 0x000fc40000010100 */
[----:B------:R-:W-:Y:S02]  /*1090*/  @P0 FADD.FTZ R5, -R80, R119 ;  /* 0x0000007750050221 */ /* 0x000fe40000010100 */
[----:B------:R-:W-:Y:S02]  /*10a0*/  @!P0 FMUL.FTZ R15, R102, R123 ;  /* 0x0000007b660f8220 */ /* 0x000fe40000410000 */
[----:B------:R-:W-:Y:S02]  /*10b0*/  @!P0 FADD.FTZ R121, R121, -R22 ;  /* 0x8000001679798221 */ /* 0x000fe40000010000 */
[----:B------:R-:W-:Y:S02]  /*10c0*/  @!P0 FADD.FTZ R115, R115, -R22 ;  /* 0x8000001673738221 */ /* 0x000fe40000010000 */
[----:B------:R-:W-:Y:S02]  /*10d0*/  @!P0 FADD.FTZ R119, R119, -R22 ;  /* 0x8000001677778221 */ /* 0x000fe40000010000 */
[----:B------:R-:W-:-:S02]  /*10e0*/  @!P0 FMUL.FTZ R13, R102, R125 ;  /* 0x0000007d660d8220 */ /* 0x000fc40000410000 */
[----:B------:R-:W-:Y:S01]  /*10f0*/  FMUL.FTZ R22, R42, R3 ;  /* 0x000000032a167220 */ /* 0x000fe20000410000 */
[----:B------:R-:W-:Y:S01]  /*1100*/  PRMT R9, RZ, 0x5410, R10 ;  /* 0x00005410ff097816 */ /* 0x000fe2000000000a */
[----:B-1----:R-:W-:Y:S01]  /*1110*/  @P0 FMUL.FTZ R113, R5, R126 ;  /* 0x0000007e05710220 */ /* 0x002fe20000410000 */
[----:B------:R-:W-:Y:S01]  /*1120*/  PRMT R129, RZ, 0x5410, R118 ;  /* 0x00005410ff817816 */ /* 0x000fe20000000076 */
[C---:B------:R-:W-:Y:S01]  /*1130*/  FADD.FTZ R64, R7.reuse, R64 ;  /* 0x0000004007407221 */ /* 0x040fe20000010000 */
[----:B------:R-:W-:Y:S01]  /*1140*/  PRMT R130, RZ, 0x7610, R118 ;  /* 0x00007610ff827816 */ /* 0x000fe20000000076 */
[----:B------:R-:W-:Y:S02]  /*1150*/  FFMA.FTZ R46, R7, R15, R46 ;  /* 0x0000000f072e7223 */ /* 0x000fe4000001002e */
[----:B------:R-:W-:Y:S01]  /*1160*/  FMUL.FTZ R118, R40, R7 ;  /* 0x0000000728767220 */ /* 0x000fe20000410000 */
[--C-:B------:R-:W-:Y:S01]  /*1170*/  PRMT R11, RZ, 0x5410, R2.reuse ;  /* 0x00005410ff0b7816 */ /* 0x100fe20000000002 */
[----:B------:R-:W-:Y:S01]  /*1180*/  FMUL.FTZ R107, R41, R122 ;  /* 0x0000007a296b7220 */ /* 0x000fe20000410000 */
[----:B------:R-:W-:Y:S01]  /*1190*/  PRMT R124, RZ, 0x7610, R2 ;  /* 0x00007610ff7c7816 */ /* 0x000fe20000000002 */
[----:B------:R-:W-:-:S02]  /*11a0*/  FADD.FTZ R126, RZ, R22 ;  /* 0x00000016ff7e7221 */ /* 0x000fc40000010000 */
[-C--:B------:R-:W-:Y:S01]  /*11b0*/  FFMA.FTZ R7, R22, R13.reuse, RZ ;  /* 0x0000000d16077223 */ /* 0x080fe200000100ff */
[----:B------:R-:W-:Y:S01]  /*11c0*/  PRMT R10, RZ, 0x7610, R10 ;  /* 0x00007610ff0a7816 */ /* 0x000fe2000000000a */
[C---:B------:R-:W-:Y:S01]  /*11d0*/  FADD.FTZ R62, R3.reuse, R62 ;  /* 0x0000003e033e7221 */ /* 0x040fe20000010000 */
[----:B------:R-:W-:Y:S01]  /*11e0*/  PRMT R2, RZ, 0x7610, R120 ;  /* 0x00007610ff027816 */ /* 0x000fe20000000078 */
[----:B------:R-:W-:Y:S01]  /*11f0*/  FFMA.FTZ R44, R3, R13, R44 ;  /* 0x0000000d032c7223 */ /* 0x000fe2000001002c */
[----:B------:R-:W-:Y:S01]  /*1200*/  PRMT R3, RZ, 0x5410, R120 ;  /* 0x00005410ff037816 */ /* 0x000fe20000000078 */
[C---:B------:R-:W-:Y:S02]  /*1210*/  FADD.FTZ R61, R122.reuse, R61 ;  /* 0x0000003d7a3d7221 */ /* 0x040fe40000010000 */
[----:B------:R-:W-:Y:S01]  /*1220*/  FFMA.FTZ R43, R122, R12, R43 ;  /* 0x0000000c7a2b7223 */ /* 0x000fe2000001002b */
[----:B------:R-:W-:Y:S01]  /*1230*/  PRMT R122, RZ, 0x7610, R25 ;  /* 0x00007610ff7a7816 */ /* 0x000fe20000000019 */
[----:B------:R-:W-:-:S02]  /*1240*/  FADD.FTZ R66, R9, R66 ;  /* 0x0000004209427221 */ /* 0x000fc40000010000 */
[----:B------:R-:W-:Y:S02]  /*1250*/  FFMA.FTZ R48, R9, R17, R48 ;  /* 0x0000001109307223 */ /* 0x000fe40000010030 */
[----:B------:R-:W-:Y:S02]  /*1260*/  FMUL.FTZ R120, R38, R9 ;  /* 0x0000000926787220 */ /* 0x000fe40000410000 */
[----:B------:R-:W-:Y:S02]  /*1270*/  FADD.FTZ R9, R126, R107 ;  /* 0x0000006b7e097221 */ /* 0x000fe40000010000 */
[----:B------:R-:W-:Y:S02]  /*1280*/  FFMA.FTZ R7, R107, R12, R7 ;  /* 0x0000000c6b077223 */ /* 0x000fe40000010007 */
[----:B------:R-:W-:Y:S02]  /*1290*/  @P0 FMUL.FTZ R117, R117, R132 ;  /* 0x0000008475750220 */ /* 0x000fe40000410000 */
[----:B------:R-:W-:-:S02]  /*12a0*/  @!P0 FMUL.FTZ R117, R102, R115 ;  /* 0x0000007366758220 */ /* 0x000fc40000410000 */
        /* <DEDUP_REMOVED lines=8> */
[----:B------:R-:W-:Y:S02]  /*1330*/  @P0 FMUL.FTZ R23, R23, R128 ;  /* 0x0000008017170220 */ /* 0x000fe40000410000 */
[----:B------:R-:W-:Y:S01]  /*1340*/  @!P0 FMUL.FTZ R23, R102, R121 ;  /* 0x0000007966178220 */ /* 0x000fe20000410000 */
[----:B------:R-:W-:Y:S01]  /*1350*/  PRMT R121, RZ, 0x5410, R4 ;  /* 0x00005410ff797816 */ /* 0x000fe20000000004 */
        /* <DEDUP_REMOVED lines=51> */
[-C--:B------:R-:W-:Y:S01]  /*1690*/  FFMA.FTZ R57, R130, R108.reuse, R57 ;  /* 0x0000006c82397223 */ /* 0x080fe20000010039 */
        /* <DEDUP_REMOVED lines=12> */
[----:B------:R-:W-:Y:S01]  /*1760*/  LOP3.LUT P0, RZ, R98, 0x1f, RZ, 0xc0, !PT ;  /* 0x0000001f62ff7812 */ /* 0x000fe2000780c0ff */
        /* <DEDUP_REMOVED lines=13> */
.L_x_2819:
        /* <DEDUP_REMOVED lines=18> */
.L_x_2820:
        /* <DEDUP_REMOVED lines=18> */
[----:B------:R-:W-:Y:S02]  /*1a80*/  FMUL.FTZ R10, R10, 0.00043402778101153671741 ;  /* 0x39e38e390a0a7820 */ /* 0x000fe40000410000 */
[----:B------:R-:W-:-:S04]  /*1a90*/  FMUL.FTZ R3, R4, 0.00043402778101153671741 ;  /* 0x39e38e3904037820 */ /* 0x000fc80000410000 */
[C-C-:B------:R-:W-:Y:S02]  /*1aa0*/  FFMA.FTZ R106, R3.reuse, R106, R10.reuse ;  /* 0x0000006a036a7223 */ /* 0x140fe4000001000a */
[C-C-:B------:R-:W-:Y:S02]  /*1ab0*/  FFMA.FTZ R13, R3.reuse, R13, R10.reuse ;  /* 0x0000000d030d7223 */ /* 0x140fe4000001000a */
        /* <DEDUP_REMOVED lines=29> */
[----:B------:R-:W-:-:S04]  /*1c90*/  IMAD.WIDE.U32 R12, R19, R106, c[0x0][0x1d0] ;  /* 0x00007400130c7625 */ /* 0x000fc800078e006a */
[----:B------:R-:W-:-:S04]  /*1ca0*/  IMAD.WIDE.U32 R14, R18, R106, c[0x0][0x1d0] ;  /* 0x00007400120e7625 */ /* 0x000fc800078e006a */
[----:B------:R-:W-:-:S04]  /*1cb0*/  IMAD.WIDE.U32 R16, R21, R106, c[0x0][0x1d0] ;  /* 0x0000740015107625 */ /* 0x000fc800078e006a */
[C---:B------:R-:W-:Y:S02]  /*1cc0*/  FMUL.FTZ R19, R102.reuse, R107 ;  /* 0x0000006b66137220 */ /* 0x040fe40000410000 */
[C---:B------:R-:W-:Y:S02]  /*1cd0*/  FMUL.FTZ R18, R102.reuse, R3 ;  /* 0x0000000366127220 */ /* 0x040fe40000410000 */
[C---:B------:R-:W-:Y:S02]  /*1ce0*/  FMUL.FTZ R21, R102.reuse, R25 ;  /* 0x0000001966157220 */ /* 0x040fe40000410000 */
[C---:B------:R-:W-:Y:S01]  /*1cf0*/  FMUL.FTZ R20, R102.reuse, R5 ;  /* 0x0000000566147220 */ /* 0x040fe20000410000 */
[----:B------:R-:W-:Y:S01]  /*1d00*/  STG.E.64 [R10.64], R18 ;  /* 0x000000120a007986 */ /* 0x000fe2000c101b04 */
[C---:B------:R-:W-:Y:S02]  /*1d10*/  FMUL.FTZ R23, R102.reuse, R23 ;  /* 0x0000001766177220 */ /* 0x040fe40000410000 */
[----:B------:R-:W-:Y:S01]  /*1d20*/  FMUL.FTZ R22, R102, R7 ;  /* 0x0000000766167220 */ /* 0x000fe20000410000 */
[----:B------:R-:W-:Y:S01]  /*1d30*/  STG.E.64 [R12.64], R20 ;  /* 0x000000140c007986 */ /* 0x000fe2000c101b04 */
[----:B------:R-:W-:-:S02]  /*1d40*/  FADD.FTZ R109, R124, -R109 ;  /* 0x8000006d7c6d7221 */ /* 0x000fc40000010000 */
[----:B------:R-:W-:Y:S01]  /*1d50*/  FADD.FTZ R121, R121, -R114 ;  /* 0x8000007279797221 */ /* 0x000fe20000010000 */
[----:B------:R0:W-:Y:S01]  /*1d60*/  STG.E.64 [R14.64], R22 ;  /* 0x000000160e007986 */ /* 0x0001e2000c101b04 */
[C---:B------:R-:W-:Y:S02]  /*1d70*/  FMUL.FTZ R25, R102.reuse, R119 ;  /* 0x0000007766197220 */ /* 0x040fe40000410000 */
[----:B------:R-:W-:Y:S02]  /*1d80*/  FMUL.FTZ R24, R102, R9 ;  /* 0x0000000966187220 */ /* 0x000fe40000410000 */
[----:B------:R-:W-:Y:S02]  /*1d90*/  FADD.FTZ R117, R126, -R117 ;  /* 0x800000757e757221 */ /* 0x000fe40000010000 */
[----:B------:R-:W-:Y:S01]  /*1da0*/  FADD.FTZ R123, R123, -R116 ;  /* 0x800000747b7b7221 */ /* 0x000fe20000010000 */
[----:B------:R1:W-:Y:S01]  /*1db0*/  STG.E.64 [R16.64], R24 ;  /* 0x0000001810007986 */ /* 0x0003e2000c101b04 */
[----:B------:R-:W-:-:S02]  /*1dc0*/  FADD.FTZ R105, R128, -R105 ;  /* 0x8000006980697221 */ /* 0x000fc40000010000 */
[----:B------:R-:W-:Y:S02]  /*1dd0*/  FADD.FTZ R111, R132, -R111 ;  /* 0x8000006f846f7221 */ /* 0x000fe40000010000 */
[----:B------:R-:W-:Y:S01]  /*1de0*/  FADD.FTZ R125, R125, -R108 ;  /* 0x8000006c7d7d7221 */ /* 0x000fe20000010000 */
[----:B0-----:R-:W-:Y:S01]  /*1df0*/  SEL R23, RZ, 0x1, P1 ;  /* 0x00000001ff177807 */ /* 0x001fe20000800000 */
[----:B------:R-:W-:Y:S02]  /*1e00*/  FADD.FTZ R113, R130, -R113 ;  /* 0x8000007182717221 */ /* 0x000fe40000010000 */
[----:B------:R-:W-:Y:S02]  /*1e10*/  FADD.FTZ R129, R129, -R112 ;  /* 0x8000007081817221 */ /* 0x000fe40000010000 */
[C---:B------:R-:W-:Y:S02]  /*1e20*/  FMUL.FTZ R3, R102.reuse, R121 ;  /* 0x0000007966037220 */ /* 0x040fe40000410000 */
[----:B------:R-:W-:-:S02]  /*1e30*/  FMUL.FTZ R2, R102, R109 ;  /* 0x0000006d66027220 */ /* 0x000fc40000410000 */
        /* <DEDUP_REMOVED lines=20> */
.L_x_2817:
        /* <DEDUP_REMOVED lines=19> */
.L_x_2814:
        /* <DEDUP_REMOVED lines=21> */
[-C--:B------:R-:W-:Y:S02]  /*2200*/  IMAD.WIDE.U32 R14, R18, R19.reuse, c[0x0][0x1c0] ;  /* 0x00007000120e7625 */ /* 0x080fe400078e0013 */
[----:B------:R4:W-:Y:S02]  /*2210*/  STG.E.64 [R12.64], R46 ;  /* 0x0000002e0c007986 */ /* 0x0009e4000c101b04 */
[CC--:B-1----:R-:W-:Y:S02]  /*2220*/  IMAD.WIDE.U32 R4, R16.reuse, R19.reuse, c[0x0][0x1c0] ;  /* 0x0000700010047625 */ /* 0x0c2fe400078e0013 */
[----:B------:R1:W-:Y:S02]  /*2230*/  STG.E.64 [R14.64], R66 ;  /* 0x000000420e007986 */ /* 0x0003e4000c101b04 */
[----:B--2---:R-:W-:Y:S01]  /*2240*/  IMAD.WIDE.U32 R6, R16, R19, c[0x0][0x1c8] ;  /* 0x0000720010067625 */ /* 0x004fe200078e0013 */
[----:B------:R-:W-:-:S03]  /*2250*/  IADD3 R16, R0, 0x300, RZ ;  /* 0x0000030000107810 */ /* 0x000fc60007ffe0ff */
[----:B------:R-:W-:-:S04]  /*2260*/  IMAD.WIDE.U32 R2, R18, R19, c[0x0][0x1c8] ;  /* 0x0000720012027625 */ /* 0x000fc800078e0013 */
[CC--:B---3--:R-:W-:Y:S01]  /*2270*/  IMAD.WIDE.U32 R8, R17.reuse, R19.reuse, c[0x0][0x1c0] ;  /* 0x0000700011087625 */ /* 0x0c8fe200078e0013 */
[----:B------:R2:W-:Y:S03]  /*2280*/  STG.E.64 [R2.64], R48 ;  /* 0x0000003002007986 */ /* 0x0005e6000c101b04 */
[-C--:B0-----:R-:W-:Y:S01]  /*2290*/  IMAD.WIDE.U32 R10, R17, R19.reuse, c[0x0][0x1c8] ;  /* 0x00007200110a7625 */ /* 0x081fe200078e0013 */
[C---:B------:R-:W-:Y:S01]  /*22a0*/  IADD3 R17, R0.reuse, 0x380, RZ ;  /* 0x0000038000117810 */ /* 0x040fe20007ffe0ff */
[----:B------:R0:W-:Y:S01]  /*22b0*/  STG.E.64 [R4.64], R68 ;  /* 0x0000004404007986 */ /* 0x0001e2000c101b04 */
[----:B------:R-:W-:Y:S01]  /*22c0*/  IADD3 R0, R0, 0x400, RZ ;  /* 0x0000040000007810 */ /* 0x000fe20007ffe0ff */
[-C--:B----4-:R-:W-:Y:S02]  /*22d0*/  IMAD.WIDE.U32 R12, R16, R19.reuse, c[0x0][0x1c0] ;  /* 0x00007000100c7625 */ /* 0x090fe400078e0013 */
[----:B------:R3:W-:Y:S02]  /*22e0*/  STG.E.64 [R6.64], R50 ;  /* 0x0000003206007986 */ /* 0x0007e4000c101b04 */
[----:B-1----:R-:W-:-:S02]  /*22f0*/  IMAD.WIDE.U32 R14, R17, R19, c[0x0][0x1c0] ;  /* 0x00007000110e7625 */ /* 0x002fc400078e0013 */
[----:B------:R-:W-:Y:S02]  /*2300*/  STG.E.64 [R8.64], R70 ;  /* 0x0000004608007986 */ /* 0x000fe4000c101b04 */
[-C--:B--2---:R-:W-:Y:S02]  /*2310*/  IMAD.WIDE.U32 R2, R16, R19.reuse, c[0x0][0x1c8] ;  /* 0x0000720010027625 */ /* 0x084fe400078e0013 */
[----:B------:R-:W-:Y:S02]  /*2320*/  STG.E.64 [R10.64], R52 ;  /* 0x000000340a007986 */ /* 0x000fe4000c101b04 */
[-C--:B0-----:R-:W-:Y:S02]  /*2330*/  IMAD.WIDE.U32 R4, R17, R19.reuse, c[0x0][0x1c8] ;  /* 0x0000720011047625 */ /* 0x081fe400078e0013 */
[----:B------:R-:W-:Y:S02]  /*2340*/  STG.E.64 [R12.64], R72 ;  /* 0x000000480c007986 */ /* 0x000fe4000c101b04 */
[----:B------:R-:W-:-:S02]  /*2350*/  IMAD.WIDE.U32 R16, R0, R19, c[0x0][0x1c0] ;  /* 0x0000700000107625 */ /* 0x000fc400078e0013 */
[----:B------:R-:W-:Y:S02]  /*2360*/  STG.E.64 [R2.64], R54 ;  /* 0x0000003602007986 */ /* 0x000fe4000c101b04 */
[----:B---3--:R-:W-:Y:S02]  /*2370*/  IMAD.WIDE.U32 R6, R0, R19, c[0x0][0x1c8] ;  /* 0x0000720000067625 */ /* 0x008fe400078e0013 */
[----:B------:R-:W-:Y:S04]  /*2380*/  STG.E.64 [R14.64], R74 ;  /* 0x0000004a0e007986 */ /* 0x000fe8000c101b04 */
[----:B------:R-:W-:Y:S04]  /*2390*/  STG.E.64 [R4.64], R56 ;  /* 0x0000003804007986 */ /* 0x000fe8000c101b04 */
[----:B------:R-:W-:Y:S04]  /*23a0*/  STG.E.64 [R16.64], R76 ;  /* 0x0000004c10007986 */ /* 0x000fe8000c101b04 */
[----:B------:R-:W-:Y:S01]  /*23b0*/  STG.E.64 [R6.64], R58 ;  /* 0x0000003a06007986 */ /* 0x000fe2000c101b04 */
[----:B------:R-:W-:Y:S05]  /*23c0*/  EXIT ;  /* 0x000000000000794d */ /* 0x000fea0003800000 */
.L_x_2815:
[----:B------:R-:W-:Y:S01]  /*23d0*/  HFMA2.MMA R7, -RZ, RZ, 0, 9.5367431640625e-07 ;  /* 0x00000010ff077435 */ /* 0x000fe200000001ff */
[----:B------:R-:W-:-:S02]  /*23e0*/  MOV R6, R9 ;  /* 0x0000000900067202 */ /* 0x000fc40000000f00 */
[----:B------:R-:W-:Y:S02]  /*23f0*/  MOV R10, 0x1f ;  /* 0x0000001f000a7802 */ /* 0x000fe40000000f00 */
[----:B------:R-:W-:Y:S02]  /*2400*/  MOV R131, 0xffffffff ;  /* 0xffffffff00837802 */ /* 0x000fe40000000f00 */
[----:B------:R-:W-:Y:S02]  /*2410*/  MOV R2, 0x2430 ;  /* 0x0000243000027802 */ /* 0x000fe40000000f00 */
[----:B------:R-:W-:Y:S05]  /*2420*/  CALL.REL.NOINC `($__internal_211_$__cuda_sm70_shflsync_down_p) ;  /* 0x0000045000007944 */ /* 0x000fea0003c00000 */
[----:B-1----:R-:W-:Y:S01]  /*2430*/  MOV R4, R10 ;  /* 0x0000000a00047202 */ /* 0x002fe20000000f00 */
[----:B0-----:R-:W-:Y:S05]  /*2440*/  BRA `(.L_x_2819) ;  /* 0xfffff3f000007947 */ /* 0x001fea000383ffff */
.L_x_2816:
[----:B------:R-:W-:Y:S01]  /*2450*/  HFMA2.MMA R7, -RZ, RZ, 0, 9.5367431640625e-07 ;  /* 0x00000010ff077435 */ /* 0x000fe200000001ff */
[----:B------:R-:W-:Y:S02]  /*2460*/  MOV R6, R11 ;  /* 0x0000000b00067202 */ /* 0x000fe40000000f00 */
[----:B------:R-:W-:Y:S02]  /*2470*/  MOV R10, 0x1f ;  /* 0x0000001f000a7802 */ /* 0x000fe40000000f00 */
[----:B------:R-:W-:-:S02]  /*2480*/  MOV R131, 0xffffffff ;  /* 0xffffffff00837802 */ /* 0x000fc40000000f00 */
[----:B------:R-:W-:Y:S02]  /*2490*/  MOV R2, 0x24b0 ;  /* 0x000024b000027802 */ /* 0x000fe40000000f00 */
[----:B01----:R-:W-:Y:S05]  /*24a0*/  CALL.REL.NOINC `($__internal_211_$__cuda_sm70_shflsync_down_p) ;  /* 0x000003d000007944 */ /* 0x003fea0003c00000 */
[----:B------:R-:W-:Y:S01]  /*24b0*/  FADD.FTZ R9, R9, R4 ;  /* 0x0000000409097221 */ /* 0x000fe20000010000 */
[----:B0-----:R-:W-:Y:S01]  /*24c0*/  HFMA2.MMA R7, -RZ, RZ, 0, 4.76837158203125e-07 ;  /* 0x00000008ff077435 */ /* 0x001fe200000001ff */
[----:B-1----:R-:W-:Y:S01]  /*24d0*/  FADD.FTZ R11, R11, R10 ;  /* 0x0000000a0b0b7221 */ /* 0x002fe20000010000 */
[----:B------:R-:W-:Y:S02]  /*24e0*/  MOV R10, 0x1f ;  /* 0x0000001f000a7802 */ /* 0x000fe40000000f00 */
[----:B------:R-:W-:Y:S02]  /*24f0*/  MOV R131, 0xffffffff ;  /* 0xffffffff00837802 */ /* 0x000fe40000000f00 */
[----:B------:R-:W-:Y:S02]  /*2500*/  MOV R6, R9 ;  /* 0x0000000900067202 */ /* 0x000fe40000000f00 */
[----:B------:R-:W-:Y:S02]  /*2510*/  MOV R2, 0x2530 ;  /* 0x0000253000027802 */ /* 0x000fe40000000f00 */
[----:B------:R-:W-:Y:S05]  /*2520*/  CALL.REL.NOINC `($__internal_211_$__cuda_sm70_shflsync_down_p) ;  /* 0x0000035000007944 */ /* 0x000fea0003c00000 */
[----:B0-----:R-:W-:Y:S01]  /*2530*/  HFMA2.MMA R7, -RZ, RZ, 0, 4.76837158203125e-07 ;  /* 0x00000008ff077435 */ /* 0x001fe200000001ff */
[----:B-1----:R-:W-:-:S02]  /*2540*/  MOV R4, R10 ;  /* 0x0000000a00047202 */ /* 0x002fc40000000f00 */
[----:B------:R-:W-:Y:S02]  /*2550*/  MOV R6, R11 ;  /* 0x0000000b00067202 */ /* 0x000fe40000000f00 */
[----:B------:R-:W-:Y:S02]  /*2560*/  MOV R10, 0x1f ;  /* 0x0000001f000a7802 */ /* 0x000fe40000000f00 */
[----:B------:R-:W-:Y:S02]  /*2570*/  MOV R131, 0xffffffff ;  /* 0xffffffff00837802 */ /* 0x000fe40000000f00 */
[----:B------:R-:W-:Y:S02]  /*2580*/  MOV R2, 0x25a0 ;  /* 0x000025a000027802 */ /* 0x000fe40000000f00 */
[----:B------:R-:W-:Y:S05]  /*2590*/  CALL.REL.NOINC `($__internal_211_$__cuda_sm70_shflsync_down_p) ;  /* 0x000002e000007944 */ /* 0x000fea0003c00000 */
[----:B------:R-:W-:Y:S01]  /*25a0*/  FADD.FTZ R9, R4, R9 ;  /* 0x0000000904097221 */ /* 0x000fe20000010000 */
[----:B0-----:R-:W-:Y:S01]  /*25b0*/  HFMA2.MMA R7, -RZ, RZ, 0, 2.384185791015625e-07 ;  /* 0x00000004ff077435 */ /* 0x001fe200000001ff */
[----:B-1----:R-:W-:Y:S01]  /*25c0*/  FADD.FTZ R11, R11, R10 ;  /* 0x0000000a0b0b7221 */ /* 0x002fe20000010000 */
[----:B------:R-:W-:Y:S02]  /*25d0*/  MOV R10, 0x1f ;  /* 0x0000001f000a7802 */ /* 0x000fe40000000f00 */
[----:B------:R-:W-:-:S02]  /*25e0*/  MOV R131, 0xffffffff ;  /* 0xffffffff00837802 */ /* 0x000fc40000000f00 */
[----:B------:R-:W-:Y:S02]  /*25f0*/  MOV R6, R9 ;  /* 0x0000000900067202 */ /* 0x000fe40000000f00 */
[----:B------:R-:W-:Y:S02]  /*2600*/  MOV R2, 0x2620 ;  /* 0x0000262000027802 */ /* 0x000fe40000000f00 */
[----:B------:R-:W-:Y:S05]  /*2610*/  CALL.REL.NOINC `($__internal_211_$__cuda_sm70_shflsync_down_p) ;  /* 0x0000026000007944 */ /* 0x000fea0003c00000 */
[----:B0-----:R-:W-:Y:S01]  /*2620*/  HFMA2.MMA R7, -RZ, RZ, 0, 2.384185791015625e-07 ;  /* 0x00000004ff077435 */ /* 0x001fe200000001ff */
[----:B-1----:R-:W-:Y:S02]  /*2630*/  MOV R4, R10 ;  /* 0x0000000a00047202 */ /* 0x002fe40000000f00 */
[----:B------:R-:W-:Y:S02]  /*2640*/  MOV R6, R11 ;  /* 0x0000000b00067202 */ /* 0x000fe40000000f00 */
[----:B------:R-:W-:Y:S02]  /*2650*/  MOV R10, 0x1f ;  /* 0x0000001f000a7802 */ /* 0x000fe40000000f00 */
[----:B------:R-:W-:Y:S02]  /*2660*/  MOV R131, 0xffffffff ;  /* 0xffffffff00837802 */ /* 0x000fe40000000f00 */
[----:B------:R-:W-:-:S02]  /*2670*/  MOV R2, 0x2690 ;  /* 0x0000269000027802 */ /* 0x000fc40000000f00 */
[----:B------:R-:W-:Y:S05]  /*2680*/  CALL.REL.NOINC `($__internal_211_$__cuda_sm70_shflsync_down_p) ;  /* 0x000001f000007944 */ /* 0x000fea0003c00000 */
[----:B------:R-:W-:Y:S01]  /*2690*/  FADD.FTZ R9, R4, R9 ;  /* 0x0000000904097221 */ /* 0x000fe20000010000 */
[----:B0-----:R-:W-:Y:S01]  /*26a0*/  HFMA2.MMA R7, -RZ, RZ, 0, 1.1920928955078125e-07 ;  /* 0x00000002ff077435 */ /* 0x001fe200000001ff */
[----:B-1----:R-:W-:Y:S01]  /*26b0*/  FADD.FTZ R11, R11, R10 ;  /* 0x0000000a0b0b7221 */ /* 0x002fe20000010000 */
[----:B------:R-:W-:-:S02]  /*26c0*/  MOV R10, 0x1f ;  /* 0x0000001f000a7802 */ /* 0x000fc40000000f00 */
[----:B------:R-:W-:Y:S02]  /*26d0*/  MOV R131, 0xffffffff ;  /* 0xffffffff00837802 */ /* 0x000fe40000000f00 */
[----:B------:R-:W-:Y:S02]  /*26e0*/  MOV R6, R9 ;  /* 0x0000000900067202 */ /* 0x000fe40000000f00 */
[----:B------:R-:W-:Y:S02]  /*26f0*/  MOV R2, 0x2710 ;  /* 0x0000271000027802 */ /* 0x000fe40000000f00 */
[----:B------:R-:W-:Y:S05]  /*2700*/  CALL.REL.NOINC `($__internal_211_$__cuda_sm70_shflsync_down_p) ;  /* 0x0000017000007944 */ /* 0x000fea0003c00000 */
[----:B0-----:R-:W-:Y:S01]  /*2710*/  HFMA2.MMA R7, -RZ, RZ, 0, 1.1920928955078125e-07 ;  /* 0x00000002ff077435 */ /* 0x001fe200000001ff */
[----:B-1----:R-:W-:Y:S02]  /*2720*/  MOV R4, R10 ;  /* 0x0000000a00047202 */ /* 0x002fe40000000f00 */
[----:B------:R-:W-:Y:S02]  /*2730*/  MOV R6, R11 ;  /* 0x0000000b00067202 */ /* 0x000fe40000000f00 */
[----:B------:R-:W-:Y:S02]  /*2740*/  MOV R10, 0x1f ;  /* 0x0000001f000a7802 */ /* 0x000fe40000000f00 */
[----:B------:R-:W-:-:S02]  /*2750*/  MOV R131, 0xffffffff ;  /* 0xffffffff00837802 */ /* 0x000fc40000000f00 */
[----:B------:R-:W-:Y:S02]  /*2760*/  MOV R2, 0x2780 ;  /* 0x0000278000027802 */ /* 0x000fe40000000f00 */
[----:B------:R-:W-:Y:S05]  /*2770*/  CALL.REL.NOINC `($__internal_211_$__cuda_sm70_shflsync_down_p) ;  /* 0x0000010000007944 */ /* 0x000fea0003c00000 */
[----:B------:R-:W-:Y:S01]  /*2780*/  FADD.FTZ R9, R4, R9 ;  /* 0x0000000904097221 */ /* 0x000fe20000010000 */
[----:B0-----:R-:W-:Y:S01]  /*2790*/  HFMA2.MMA R7, -RZ, RZ, 0, 5.9604644775390625e-08 ;  /* 0x00000001ff077435 */ /* 0x001fe200000001ff */
[----:B-1----:R-:W-:Y:S01]  /*27a0*/  FADD.FTZ R11, R11, R10 ;  /* 0x0000000a0b0b7221 */ /* 0x002fe20000010000 */
[----:B------:R-:W-:Y:S02]  /*27b0*/  MOV R10, 0x1f ;  /* 0x0000001f000a7802 */ /* 0x000fe40000000f00 */
[----:B------:R-:W-:Y:S02]  /*27c0*/  MOV R131, 0xffffffff ;  /* 0xffffffff00837802 */ /* 0x000fe40000000f00 */
[----:B------:R-:W-:Y:S02]  /*27d0*/  MOV R6, R9 ;  /* 0x0000000900067202 */ /* 0x000fe40000000f00 */
[----:B------:R-:W-:Y:S02]  /*27e0*/  MOV R2, 0x2800 ;  /* 0x0000280000027802 */ /* 0x000fe40000000f00 */
[----:B------:R-:W-:Y:S05]  /*27f0*/  CALL.REL.NOINC `($__internal_211_$__cuda_sm70_shflsync_down_p) ;  /* 0x0000008000007944 */ /* 0x000fea0003c00000 */
[----:B0-----:R-:W-:Y:S01]  /*2800*/  HFMA2.MMA R7, -RZ, RZ, 0, 5.9604644775390625e-08 ;  /* 0x00000001ff077435 */ /* 0x001fe200000001ff */
[----:B-1----:R-:W-:-:S02]  /*2810*/  MOV R8, R10 ;  /* 0x0000000a00087202 */ /* 0x002fc40000000f00 */
[----:B------:R-:W-:Y:S02]  /*2820*/  MOV R6, R11 ;  /* 0x0000000b00067202 */ /* 0x000fe40000000f00 */
[----:B------:R-:W-:Y:S02]  /*2830*/  MOV R10, 0x1f ;  /* 0x0000001f000a7802 */ /* 0x000fe40000000f00 */
[----:B------:R-:W-:Y:S02]  /*2840*/  MOV R131, 0xffffffff ;  /* 0xffffffff00837802 */ /* 0x000fe40000000f00 */
[----:B------:R-:W-:Y:S02]  /*2850*/  MOV R2, 0x2870 ;  /* 0x0000287000027802 */ /* 0x000fe40000000f00 */
[----:B------:R-:W-:Y:S05]  /*2860*/  CALL.REL.NOINC `($__internal_211_$__cuda_sm70_shflsync_down_p) ;  /* 0x0000001000007944 */ /* 0x000fea0003c00000 */
[----:B01----:R-:W-:Y:S05]  /*2870*/  BRA `(.L_x_2820) ;  /* 0xfffff0e000007947 */ /* 0x003fea000383ffff */
        .weak           $__internal_211_$__cuda_sm70_shflsync_down_p
        .type           $__internal_211_$__cuda_sm70_shflsync_down_p,@function
        .size           $__internal_211_$__cuda_sm70_shflsync_down_p,(.L_x_3618 - $__internal_211_$__cuda_sm70_shflsync_down_p)
$__internal_211_$__cuda_sm70_shflsync_down_p:
[----:B------:R-:W-:Y:S01]  /*2880*/  HFMA2.MMA R3, -RZ, RZ, 0, 0 ;  /* 0x00000000ff037435 */ /* 0x000fe200000001ff */
[----:B------:R-:W-:Y:S04]  /*2890*/  WARPSYNC R131 ;  /* 0x0000008300007348 */ /* 0x000fe80003800000 */
[----:B------:R0:W1:Y:S01]  /*28a0*/  SHFL.DOWN PT, R10, R6, R7, R10 ;  /* 0x08000007060a7389 */ /* 0x00006200000e000a */
[----:B------:R-:W-:Y:S05]  /*28b0*/  RET.REL.NODEC R2 `(_ZN10layer_norm13ln_bwd_kernelINS_13Kernel_traitsI13__nv_bfloat16fS2_fjLj2304ELj1ELj1ELj4ELj8ENS_18Kernel_traits_baseILj2304ES2_fS2_fjLj128EEEEEEEvNS_9BwdParamsE) ;  /* 0xffffd74002007950 */ /* 0x000fea0003c3ffff */
.L_x_2821:
        /* <DEDUP_REMOVED lines=12> */
.L_x_3618:


//--------------------- .text._ZN10layer_norm22ln_bwd_finalize_kernelINS_22Kernel_traits_finalizeILj2304E13__nv_bfloat16S2_S2_fjLj1024ELj4ENS_18Kernel_traits_baseILj2304ES2_S2_S2_fjLj1024EEEEEEEvNS_9BwdParamsE --------------------------
	.section	.text._ZN10layer_norm22ln_bwd_finalize_kernelINS_22Kernel_traits_finalizeILj2304E13__nv_bfloat16S2_S2_fjLj1024ELj4ENS_18Kernel_traits_baseILj2304ES2_S2_S2_fjLj1024EEEEEEEvNS_9BwdParamsE,"ax",@progbits
	.sectioninfo	@"SHI_REGISTERS=32"
	.align	128
        .global         _ZN10layer_norm22ln_bwd_finalize_kernelINS_22Kernel_traits_finalizeILj2304E13__nv_bfloat16S2_S2_fjLj1024ELj4ENS_18Kernel_traits_baseILj2304ES2_S2_S2_fjLj1024EEEEEEEvNS_9BwdParamsE
        .type           _ZN10layer_norm22ln_bwd_finalize_kernelINS_22Kernel_traits_finalizeILj2304E13__nv_bfloat16S2_S2_fjLj1024ELj4ENS_18Kernel_traits_baseILj2304ES2_S2_S2_fjLj1024EEEEEEEvNS_9BwdParamsE,@function
        .size           _ZN10layer_norm22ln_bwd_finalize_kernelINS_22Kernel_traits_finalizeILj2304E13__nv_bfloat16S2_S2_fjLj1024ELj4ENS_18Kernel_traits_baseILj2304ES2_S2_S2_fjLj1024EEEEEEEvNS_9BwdParamsE,(.L_x_3619 - _ZN10layer_norm22ln_bwd_finalize_kernelINS_22Kernel_traits_finalizeILj2304E13__nv_bfloat16S2_S2_fjLj1024ELj4ENS_18Kernel_traits_baseILj2304ES2_S2_S2_fjLj1024EEEEEEEvNS_9BwdParamsE)
        .other          _ZN10layer_norm22ln_bwd_finalize_kernelINS_22Kernel_traits_finalizeILj2304E13__nv_bfloat16S2_S2_fjLj1024ELj4ENS_18Kernel_traits_baseILj2304ES2_S2_S2_fjLj1024EEEEEEEvNS_9BwdParamsE,@"STO_CUDA_ENTRY STV_DEFAULT"
_ZN10layer_norm22ln_bwd_finalize_kernelINS_22Kernel_traits_finalizeILj2304E13__nv_bfloat16S2_S2_fjLj1024ELj4ENS_18Kernel_traits_baseILj2304ES2_S2_S2_fjLj1024EEEEEEEvNS_9BwdParamsE:
.text._ZN10layer_norm22ln_bwd_finalize_kernelINS_22Kernel_traits_finalizeILj2304E13__nv_bfloat16S2_S2_fjLj1024ELj4ENS_18Kernel_traits_baseILj2304ES2_S2_S2_fjLj1024EEEEEEEvNS_9BwdParamsE:
        /* <DEDUP_REMOVED lines=19> */
.L_x_2834:
        /* <DEDUP_REMOVED lines=27> */
.L_x_2826:
        /* <DEDUP_REMOVED lines=32> */
.L_x_2825:
[----:B------:R-:W-:Y:S05]  /*04e0*/  BSYNC B1 ;  /* 0x0000000000017941 */ /* 0x000fea0003800000 */
.L_x_2824:
        /* <DEDUP_REMOVED lines=22> */
.L_x_2828:
[----:B------:R-:W-:Y:S05]  /*0650*/  BSYNC B1 ;  /* 0x0000000000017941 */ /* 0x000fea0003800000 */
.L_x_2827:
        /* <DEDUP_REMOVED lines=10> */
.L_x_2823:
[----:B------:R-:W-:Y:S05]  /*0700*/  BSYNC B0 ;  /* 0x0000000000007941 */ /* 0x000fea0003800000 */
.L_x_2822:
        /* <DEDUP_REMOVED lines=11> */
.L_x_2835:
        /* <DEDUP_REMOVED lines=18> */
.L_x_2836:
[----:B------:R-:W-:Y:S01]  /*08e0*/  @!P1 SHF.R.U32.HI R2, RZ, 0x3, R0 ;  /* 0x00000003ff029819 */ /* 0x000fe20000011600 */
[----:B---3--:R-:W-:Y:S02]  /*08f0*/  FADD.FTZ R5, R5, R10 ;  /* 0x0000000a05057221 */ /* 0x008fe40000010000 */
[----:B--2---:R-:W-:Y:S01]  /*0900*/  FADD.FTZ R7, R7, R4 ;  /* 0x0000000407077221 */ /* 0x004fe20000010000 */
[----:B------:R-:W-:-:S05]  /*0910*/  @!P1 LOP3.LUT R2, R2, 0x1ffffffc, RZ, 0xc0, !PT ;  /* 0x1ffffffc02029812 */ /* 0x000fca00078ec0ff */
[----:B------:R2:W-:Y:S04]  /*0920*/  @!P1 STS [R2+0x2000], R5 ;  /* 0x0020000502009388 */ /* 0x0005e80000000800 */
[----:B------:R2:W-:Y:S02]  /*0930*/  @!P1 STS [R2+0x2080], R7 ;  /* 0x0020800702009388 */ /* 0x0005e40000000800 */
.L_x_2829:
        /* <DEDUP_REMOVED lines=13> */
.L_x_2833:
[----:B------:R-:W-:Y:S05]  /*0a10*/  BSYNC B0 ;  /* 0x0000000000007941 */ /* 0x000fea0003800000 */
.L_x_2832:
[C---:B------:R-:W-:Y:S02]  /*0a20*/  ISETP.GT.U32.AND P1, PT, R18.reuse, -0x901, PT ;  /* 0xfffff6ff1200780c */ /* 0x040fe40003f24070 */
[----:B------:R-:W-:Y:S02]  /*0a30*/  IADD3 R18, R18, 0x900, RZ ;  /* 0x0000090012127810 */ /* 0x000fe40007ffe0ff */
[----:B------:R-:W-:-:S09]  /*0a40*/  IADD3 R19, R19, 0x480, RZ ;  /* 0x0000048013137810 */ /* 0x000fd20007ffe0ff */
[----:B012---:R-:W-:Y:S05]  /*0a50*/  @P1 BRA `(.L_x_2834) ;  /* 0xfffff6d000001947 */ /* 0x007fea000383ffff */
[----:B------:R-:W-:Y:S05]  /*0a60*/  EXIT ;  /* 0x000000000000794d */ /* 0x000fea0003800000 */
.L_x_2830:
[----:B--2---:R-:W-:Y:S01]  /*0a70*/  IMAD.MOV.U32 R10, RZ, RZ, R4 ;  /* 0x000000ffff0a7224 */ /* 0x004fe200078e0004 */
[----:B------:R-:W-:Y:S01]  /*0a80*/  MOV R9, 0x1 ;  /* 0x0000000100097802 */ /* 0x000fe20000000f00 */
[----:B------:R-:W-:Y:S01]  /*0a90*/  IMAD.MOV.U32 R6, RZ, RZ, 0x1f ;  /* 0x0000001fff067424 */ /* 0x000fe200078e00ff */
[----:B------:R-:W-:Y:S02]  /*0aa0*/  MOV R11, 0xffffffff ;  /* 0xffffffff000b7802 */ /* 0x000fe40000000f00 */
[----:B------:R-:W-:Y:S02]  /*0ab0*/  MOV R2, 0xad0 ;  /* 0x00000ad000027802 */ /* 0x000fe40000000f00 */
[----:B01----:R-:W-:Y:S05]  /*0ac0*/  CALL.REL.NOINC `($__internal_212_$__cuda_sm70_shflsync_bfly_p) ;  /* 0x000003c000007944 */ /* 0x003fea0003c00000 */
[----:B-1----:R-:W-:Y:S01]  /*0ad0*/  IMAD.MOV.U32 R3, RZ, RZ, R6 ;  /* 0x000000ffff037224 */ /* 0x002fe200078e0006 */
[----:B0-----:R-:W-:Y:S05]  /*0ae0*/  BRA `(.L_x_2835) ;  /* 0xfffffcd000007947 */ /* 0x001fea000383ffff */
.L_x_2831:
[----:B------:R-:W-:Y:S01]  /*0af0*/  HFMA2.MMA R6, -RZ, RZ, 0, 1.847743988037109375e-06 ;  /* 0x0000001fff067435 */ /* 0x000fe200000001ff */
[----:B------:R-:W-:Y:S01]  /*0b00*/  MOV R10, R13 ;  /* 0x0000000d000a7202 */ /* 0x000fe20000000f00 */
[----:B------:R-:W-:Y:S01]  /*0b10*/  IMAD.MOV.U32 R9, RZ, RZ, 0x2 ;  /* 0x00000002ff097424 */ /* 0x000fe200078e00ff */
[----:B------:R-:W-:Y:S01]  /*0b20*/  MOV R2, 0xb50 ;  /* 0x00000b5000027802 */ /* 0x000fe20000000f00 */
[----:B------:R-:W-:-:S02]  /*0b30*/  IMAD.MOV.U32 R11, RZ, RZ, -0x1 ;  /* 0xffffffffff0b7424 */ /* 0x000fc400078e00ff */
[----:B012---:R-:W-:Y:S05]  /*0b40*/  CALL.REL.NOINC `($__internal_212_$__cuda_sm70_shflsync_bfly_p) ;  /* 0x0000034000007944 */ /* 0x007fea0003c00000 */
[----:B01----:R-:W-:Y:S01]  /*0b50*/  FADD.FTZ R10, R13, R6 ;  /* 0x000000060d0a7221 */ /* 0x003fe20000010000 */
[----:B------:R-:W-:Y:S01]  /*0b60*/  MOV R9, 0x4 ;  /* 0x0000000400097802 */ /* 0x000fe20000000f00 */
[----:B------:R-:W-:Y:S01]  /*0b70*/  IMAD.MOV.U32 R6, RZ, RZ, 0x1f ;  /* 0x0000001fff067424 */ /* 0x000fe200078e00ff */
[----:B------:R-:W-:-:S02]  /*0b80*/  MOV R11, 0xffffffff ;  /* 0xffffffff000b7802 */ /* 0x000fc40000000f00 */
[----:B------:R-:W-:Y:S02]  /*0b90*/  MOV R2, 0xbb0 ;  /* 0x00000bb000027802 */ /* 0x000fe40000000f00 */
[----:B------:R-:W-:Y:S05]  /*0ba0*/  CALL.REL.NOINC `($__internal_212_$__cuda_sm70_shflsync_bfly_p) ;  /* 0x000002e000007944 */ /* 0x000fea0003c00000 */
[----:B01----:R-:W-:Y:S01]  /*0bb0*/  FADD.FTZ R10, R10, R6 ;  /* 0x000000060a0a7221 */ /* 0x003fe20000010000 */
[----:B------:R-:W-:Y:S01]  /*0bc0*/  HFMA2.MMA R6, -RZ, RZ, 0, 1.847743988037109375e-06 ;  /* 0x0000001fff067435 */ /* 0x000fe200000001ff */
[----:B------:R-:W-:Y:S01]  /*0bd0*/  IMAD.MOV.U32 R9, RZ, RZ, 0x8 ;  /* 0x00000008ff097424 */ /* 0x000fe200078e00ff */
[----:B------:R-:W-:Y:S01]  /*0be0*/  MOV R2, 0xc10 ;  /* 0x00000c1000027802 */ /* 0x000fe20000000f00 */
[----:B------:R-:W-:-:S03]  /*0bf0*/  IMAD.MOV.U32 R11, RZ, RZ, -0x1 ;  /* 0xffffffffff0b7424 */ /* 0x000fc600078e00ff */
[----:B------:R-:W-:Y:S05]  /*0c00*/  CALL.REL.NOINC `($__internal_212_$__cuda_sm70_shflsync_bfly_p) ;  /* 0x0000028000007944 */ /* 0x000fea0003c00000 */
[----:B-1----:R-:W-:Y:S01]  /*0c10*/  FADD.FTZ R4, R10, R6 ;  /* 0x000000060a047221 */ /* 0x002fe20000010000 */
[----:B0-----:R-:W-:Y:S01]  /*0c20*/  MOV R9, 0x10 ;  /* 0x0000001000097802 */ /* 0x001fe20000000f00 */
[----:B------:R-:W-:Y:S01]  /*0c30*/  IMAD.MOV.U32 R6, RZ, RZ, 0x1f ;  /* 0x0000001fff067424 */ /* 0x000fe200078e00ff */
[----:B------:R-:W-:Y:S01]  /*0c40*/  MOV R11, 0xffffffff ;  /* 0xffffffff000b7802 */ /* 0x000fe20000000f00 */
[----:B------:R-:W-:Y:S01]  /*0c50*/  IMAD.MOV.U32 R10, RZ, RZ, R4 ;  /* 0x000000ffff0a7224 */ /* 0x000fe200078e0004 */
[----:B------:R-:W-:Y:S02]  /*0c60*/  MOV R2, 0xc80 ;  /* 0x00000c8000027802 */ /* 0x000fe40000000f00 */
[----:B------:R-:W-:Y:S05]  /*0c70*/  CALL.REL.NOINC `($__internal_212_$__cuda_sm70_shflsync_bfly_p) ;  /* 0x0000021000007944 */ /* 0x000fea0003c00000 */
[----:B0-----:R-:W-:Y:S01]  /*0c80*/  HFMA2.MMA R9, -RZ, RZ, 0, 5.9604644775390625e-08 ;  /* 0x00000001ff097435 */ /* 0x001fe200000001ff */
[----:B-1----:R-:W-:Y:S01]  /*0c90*/  MOV R7, R6 ;  /* 0x0000000600077202 */ /* 0x002fe20000000f00 */
[----:B------:R-:W-:Y:S01]  /*0ca0*/  IMAD.MOV.U32 R10, RZ, RZ, R5 ;  /* 0x000000ffff0a7224 */ /* 0x000fe200078e0005 */
[----:B------:R-:W-:Y:S01]  /*0cb0*/  MOV R6, 0x1f ;  /* 0x0000001f00067802 */ /* 0x000fe20000000f00 */
[----:B------:R-:W-:Y:S01]  /*0cc0*/  IMAD.MOV.U32 R11, RZ, RZ, -0x1 ;  /* 0xffffffffff0b7424 */ /* 0x000fe200078e00ff */
[----:B------:R-:W-:-:S02]  /*0cd0*/  MOV R2, 0xcf0 ;  /* 0x00000cf000027802 */ /* 0x000fc40000000f00 */
[----:B------:R-:W-:Y:S05]  /*0ce0*/  CALL.REL.NOINC `($__internal_212_$__cuda_sm70_shflsync_bfly_p) ;  /* 0x000001a000007944 */ /* 0x000fea0003c00000 */
[----:B0-----:R-:W-:Y:S01]  /*0cf0*/  HFMA2.MMA R9, -RZ, RZ, 0, 1.1920928955078125e-07 ;  /* 0x00000002ff097435 */ /* 0x001fe200000001ff */
[----:B-1----:R-:W-:Y:S01]  /*0d00*/  FADD.FTZ R10, R5, R6 ;  /* 0x00000006050a7221 */ /* 0x002fe20000010000 */
[----:B------:R-:W-:Y:S01]  /*0d10*/  MOV R6, 0x1f ;  /* 0x0000001f00067802 */ /* 0x000fe20000000f00 */
[----:B------:R-:W-:Y:S01]  /*0d20*/  IMAD.MOV.U32 R11, RZ, RZ, -0x1 ;  /* 0xffffffffff0b7424 */ /* 0x000fe200078e00ff */
[----:B------:R-:W-:-:S02]  /*0d30*/  MOV R2, 0xd50 ;  /* 0x00000d5000027802 */ /* 0x000fc40000000f00 */
[----:B------:R-:W-:Y:S05]  /*0d40*/  CALL.REL.NOINC `($__internal_212_$__cuda_sm70_shflsync_bfly_p) ;  /* 0x0000014000007944 */ /* 0x000fea0003c00000 */
[----:B0-----:R-:W-:Y:S01]  /*0d50*/  HFMA2.MMA R9, -RZ, RZ, 0, 2.384185791015625e-07 ;  /* 0x00000004ff097435 */ /* 0x001fe200000001ff */
[----:B-1----:R-:W-:Y:S01]  /*0d60*/  FADD.FTZ R10, R10, R6 ;  /* 0x000000060a0a7221 */ /* 0x002fe20000010000 */
[----:B------:R-:W-:Y:S01]  /*0d70*/  MOV R6, 0x1f ;  /* 0x0000001f00067802 */ /* 0x000fe20000000f00 */
[----:B------:R-:W-:Y:S01]  /*0d80*/  IMAD.MOV.U32 R11, RZ, RZ, -0x1 ;  /* 0xffffffffff0b7424 */ /* 0x000fe200078e00ff */
[----:B------:R-:W-:-:S02]  /*0d90*/  MOV R2, 0xdb0 ;  /* 0x00000db000027802 */ /* 0x000fc40000000f00 */
[----:B------:R-:W-:Y:S05]  /*0da0*/  CALL.REL.NOINC `($__internal_212_$__cuda_sm70_shflsync_bfly_p) ;  /* 0x000000e000007944 */ /* 0x000fea0003c00000 */
[----:B0-----:R-:W-:Y:S01]  /*0db0*/  HFMA2.MMA R9, -RZ, RZ, 0, 4.76837158203125e-07 ;  /* 0x00000008ff097435 */ /* 0x001fe200000001ff */
[----:B-1----:R-:W-:Y:S01]  /*0dc0*/  FADD.FTZ R10, R10, R6 ;  /* 0x000000060a0a7221 */ /* 0x002fe20000010000 */
[----:B------:R-:W-:Y:S01]  /*0dd0*/  MOV R6, 0x1f ;  /* 0x0000001f00067802 */ /* 0x000fe20000000f00 */
[----:B------:R-:W-:Y:S01]  /*0de0*/  IMAD.MOV.U32 R11, RZ, RZ, -0x1 ;  /* 0xffffffffff0b7424 */ /* 0x000fe200078e00ff */
[----:B------:R-:W-:-:S02]  /*0df0*/  MOV R2, 0xe10 ;  /* 0x00000e1000027802 */ /* 0x000fc40000000f00 */
[----:B------:R-:W-:Y:S05]  /*0e00*/  CALL.REL.NOINC `($__internal_212_$__cuda_sm70_shflsync_bfly_p) ;  /* 0x0000008000007944 */ /* 0x000fea0003c00000 */
[----:B0-----:R-:W-:Y:S01]  /*0e10*/  HFMA2.MMA R9, -RZ, RZ, 0, 9.5367431640625e-07 ;  /* 0x00000010ff097435 */ /* 0x001fe200000001ff */
[----:B-1----:R-:W-:Y:S01]  /*0e20*/  FADD.FTZ R10, R10, R6 ;  /* 0x000000060a0a7221 */ /* 0x002fe20000010000 */
[----:B------:R-:W-:Y:S01]  /*0e30*/  MOV R6, 0x1f ;  /* 0x0000001f00067802 */ /* 0x000fe20000000f00 */
[----:B------:R-:W-:Y:S01]  /*0e40*/  IMAD.MOV.U32 R11, RZ, RZ, -0x1 ;  /* 0xffffffffff0b7424 */ /* 0x000fe200078e00ff */
[----:B------:R-:W-:-:S02]  /*0e50*/  MOV R2, 0xe70 ;  /* 0x00000e7000027802 */ /* 0x000fc40000000f00 */
[----:B------:R-:W-:Y:S05]  /*0e60*/  CALL.REL.NOINC `($__internal_212_$__cuda_sm70_shflsync_bfly_p) ;  /* 0x0000002000007944 */ /* 0x000fea0003c00000 */
[----:B-1----:R-:W-:Y:S01]  /*0e70*/  MOV R5, R6 ;  /* 0x0000000600057202 */ /* 0x002fe20000000f00 */
[----:B0-----:R-:W-:Y:S05]  /*0e80*/  BRA `(.L_x_2836) ;  /* 0xfffffa5000007947 */ /* 0x001fea000383ffff */
        .weak           $__internal_212_$__cuda_sm70_shflsync_bfly_p
        .type           $__internal_212_$__cuda_sm70_shflsync_bfly_p,@function
        .size           $__internal_212_$__cuda_sm70_shflsync_bfly_p,(.L_x_3619 - $__internal_212_$__cuda_sm70_shflsync_bfly_p)
$__internal_212_$__cuda_sm70_shflsync_bfly_p:
[----:B------:R-:W-:Y:S01]  /*0e90*/  HFMA2.MMA R3, -RZ, RZ, 0, 0 ;  /* 0x00000000ff037435 */ /* 0x000fe200000001ff */
[----:B------:R-:W-:Y:S04]  /*0ea0*/  WARPSYNC R11 ;  /* 0x0000000b00007348 */ /* 0x000fe80003800000 */
[----:B------:R0:W1:Y:S01]  /*0eb0*/  SHFL.BFLY PT, R6, R10, R9, R6 ;  /* 0x0c0000090a067389 */ /* 0x00006200000e0006 */
[----:B------:R-:W-:Y:S05]  /*0ec0*/  RET.REL.NODEC R2 `(_ZN10layer_norm22ln_bwd_finalize_kernelINS_22Kernel_traits_finalizeILj2304E13__nv_bfloat16S2_S2_fjLj1024ELj4ENS_18Kernel_traits_baseILj2304ES2_S2_S2_fjLj1024EEEEEEEvNS_9BwdParamsE) ;  /* 0xfffff13002007950 */ /* 0x000fea0003c3ffff */
.L_x_2837:
        /* <DEDUP_REMOVED lines=11> */
.L_x_3619:


//--------------------- .text._ZN10layer_norm13ln_bwd_kernelINS_13Kernel_traitsI13__nv_bfloat16S2_S2_fjLj2304ELj1ELj1ELj4ELj4ENS_18Kernel_traits_baseILj2304ES2_S2_S2_fjLj128EEEEEEEvNS_9BwdParamsE --------------------------
	.section	.text._ZN10layer_norm13ln_bwd_kernelINS_13Kernel_traitsI13__nv_bfloat16S2_S2_fjLj2304ELj1ELj1ELj4ELj4ENS_18Kernel_traits_baseILj2304ES2_S2_S2_fjLj128EEEEEEEvNS_9BwdParamsE,"ax",@progbits
	.sectioninfo	@"SHI_REGISTERS=128"
	.align	128
        .global         _ZN10layer_norm13ln_bwd_kernelINS_13Kernel_traitsI13__nv_bfloat16S2_S2_fjLj2304ELj1ELj1ELj4ELj4ENS_18Kernel_traits_baseILj2304ES2_S2_S2_fjLj128EEEEEEEvNS_9BwdParamsE
        .type           _ZN10layer_norm13ln_bwd_kernelINS_13Kernel_traitsI13__nv_bfloat16S2_S2_fjLj2304ELj1ELj1ELj4ELj4ENS_18Kernel_traits_baseILj2304ES2_S2_S2_fjLj128EEEEEEEvNS_9BwdParamsE,@function
        .size           _ZN10layer_norm13ln_bwd_kernelINS_13Kernel_traitsI13__nv_bfloat16S2_S2_fjLj2304ELj1ELj1ELj4ELj4ENS_18Kernel_traits_baseILj2304ES2_S2_S2_fjLj128EEEEEEEvNS_9BwdParamsE,(.L_x_3620 - _ZN10layer_norm13ln_bwd_kernelINS_13Kernel_traitsI13__nv_bfloat16S2_S2_fjLj2304ELj1ELj1ELj4ELj4ENS_18Kernel_traits_baseILj2304ES2_S2_S2_fjLj128EEEEEEEvNS_9BwdParamsE)
        .other          _ZN10layer_norm13ln_bwd_kernelINS_13Kernel_traitsI13__nv_bfloat16S2_S2_fjLj2304ELj1ELj1ELj4ELj4ENS_18Kernel_traits_baseILj2304ES2_S2_S2_fjLj128EEEEEEEvNS_9BwdParamsE,@"STO_CUDA_ENTRY STV_DEFAULT"
_ZN10layer_norm13ln_bwd_kernelINS_13Kernel_traitsI13__nv_bfloat16S2_S2_fjLj2304ELj1ELj1ELj4ELj4ENS_18Kernel_traits_baseILj2304ES2_S2_S2_fjLj128EEEEEEEvNS_9BwdParamsE:
.text._ZN10layer_norm13ln_bwd_kernelINS_13Kernel_traitsI13__nv_bfloat16S2_S2_fjLj2304ELj1ELj1ELj4ELj4ENS_18Kernel_traits_baseILj2304ES2_S2_S2_fjLj128EEEEEEEvNS_9BwdParamsE:
        /* <DEDUP_REMOVED lines=106> */
.L_x_2842:
[----:B------:R-:W-:Y:S01]  /*06a0*/  ULDC.64 UR4, c[0x0][0x178] ;  /* 0x00005e0000047ab9 */ /* 0x000fe20000000a00 */
[----:B------:R-:W-:Y:S01]  /*06b0*/  IMAD R16, R120, 0x480, RZ ;  /* 0x0000048078107824 */ /* 0x000fe200078e02ff */
[----:B------:R-:W-:-:S02]  /*06c0*/  UISETP.NE.U32.AND UP0, UPT, URZ, UR4, UPT ;  /* 0x000000043f00728c */ /* 0x000fc4000bf05070 */
[----:B------:R-:W-:Y:S02]  /*06d0*/  UMOV UR20, UR4 ;  /* 0x0000000400147c82 */ /* 0x000fe40008000000 */
[----:B------:R-:W-:Y:S01]  /*06e0*/  UISETP.NE.AND.EX UP0, UPT, URZ, UR5, UPT, UP0 ;  /* 0x000000053f00728c */ /* 0x000fe2000bf05300 */
[----:B------:R-:W-:Y:S01]  /*06f0*/  LOP3.LUT R16, R16, 0x7f, R121, 0xf8, !PT ;  /* 0x0000007f10107812 */ /* 0x000fe200078ef879 */
[----:B------:R-:W-:Y:S02]  /*0700*/  UMOV UR21, UR5 ;  /* 0x0000000500157c82 */ /* 0x000fe40008000000 */
[----:B------:R-:W-:Y:S01]  /*0710*/  UMOV UR18, UR4 ;  /* 0x0000000400127c82 */ /* 0x000fe20008000000 */
[C---:B------:R-:W-:Y:S01]  /*0720*/  IADD3 R26, R16.reuse, 0x380, RZ ;  /* 0x00000380101a7810 */ /* 0x040fe20007ffe0ff */
[----:B------:R-:W-:Y:S01]  /*0730*/  UMOV UR19, UR5 ;  /* 0x0000000500137c82 */ /* 0x000fe20008000000 */
[----:B------:R-:W-:Y:S01]  /*0740*/  IADD3 R14, R16, 0x80, RZ ;  /* 0x00000080100e7810 */ /* 0x000fe20007ffe0ff */
[----:B------:R-:W-:-:S02]  /*0750*/  UMOV UR16, UR4 ;  /* 0x0000000400107c82 */ /* 0x000fc40008000000 */
[----:B------:R-:W-:Y:S02]  /*0760*/  UMOV UR17, UR5 ;  /* 0x0000000500117c82 */ /* 0x000fe40008000000 */
[----:B------:R-:W-:Y:S02]  /*0770*/  UMOV UR14, UR4 ;  /* 0x00000004000e7c82 */ /* 0x000fe40008000000 */
[----:B------:R-:W-:Y:S02]  /*0780*/  UMOV UR15, UR5 ;  /* 0x00000005000f7c82 */ /* 0x000fe40008000000 */
[----:B------:R-:W-:Y:S02]  /*0790*/  UMOV UR12, UR4 ;  /* 0x00000004000c7c82 */ /* 0x000fe40008000000 */
[----:B------:R-:W-:Y:S02]  /*07a0*/  UMOV UR13, UR5 ;  /* 0x00000005000d7c82 */ /* 0x000fe40008000000 */
[----:B------:R-:W-:-:S02]  /*07b0*/  UMOV UR10, UR4 ;  /* 0x00000004000a7c82 */ /* 0x000fc40008000000 */
[----:B------:R-:W-:Y:S02]  /*07c0*/  UMOV UR11, UR5 ;  /* 0x00000005000b7c82 */ /* 0x000fe40008000000 */
[----:B------:R-:W-:Y:S02]  /*07d0*/  UMOV UR8, UR4 ;  /* 0x0000000400087c82 */ /* 0x000fe40008000000 */
[----:B------:R-:W-:Y:S02]  /*07e0*/  UMOV UR9, UR5 ;  /* 0x0000000500097c82 */ /* 0x000fe40008000000 */
[----:B------:R-:W-:Y:S02]  /*07f0*/  UMOV UR6, UR4 ;  /* 0x0000000400067c82 */ /* 0x000fe40008000000 */
[----:B------:R-:W-:Y:S02]  /*0800*/  UMOV UR7, UR5 ;  /* 0x0000000500077c82 */ /* 0x000fe40008000000 */
[----:B------:R-:W-:-:S02]  /*0810*/  @!UP0 ULDC.64 UR4, c[0x0][0x170] ;  /* 0x00005c0000048ab9 */ /* 0x000fc40000000a00 */
[----:B------:R-:W-:Y:S01]  /*0820*/  MOV R4, UR4 ;  /* 0x0000000400047c02 */ /* 0x000fe20008000f00 */
[----:B------:R-:W-:Y:S01]  /*0830*/  @!UP0 ULDC.64 UR16, c[0x0][0x170] ;  /* 0x00005c0000108ab9 */ /* 0x000fe20000000a00 */
[----:B------:R-:W-:Y:S01]  /*0840*/  MOV R5, UR5 ;  /* 0x0000000500057c02 */ /* 0x000fe20008000f00 */
[----:B------:R-:W-:Y:S01]  /*0850*/  @!UP0 ULDC.64 UR14, c[0x0][0x170] ;  /* 0x00005c00000e8ab9 */ /* 0x000fe20000000a00 */
[----:B------:R-:W-:Y:S01]  /*0860*/  MOV R20, UR16 ;  /* 0x0000001000147c02 */ /* 0x000fe20008000f00 */
[----:B------:R-:W-:Y:S01]  /*0870*/  @!UP0 ULDC.64 UR18, c[0x0][0x170] ;  /* 0x00005c0000128ab9 */ /* 0x000fe20000000a00 */
[----:B------:R-:W-:Y:S01]  /*0880*/  MOV R21, UR17 ;  /* 0x0000001100157c02 */ /* 0x000fe20008000f00 */
[----:B------:R-:W-:Y:S01]  /*0890*/  IMAD.WIDE.U32 R4, R26, 0x4, R4 ;  /* 0x000000041a047825 */ /* 0x000fe200078e0004 */
[----:B------:R-:W-:Y:S01]  /*08a0*/  ISETP.NE.U32.AND P0, PT, RZ, c[0x0][0x178], PT ;  /* 0x00005e00ff007a0c */ /* 0x000fe20003f05070 */
[----:B------:R-:W-:Y:S01]  /*08b0*/  @!UP0 ULDC.64 UR12, c[0x0][0x170] ;  /* 0x00005c00000c8ab9 */ /* 0x000fe20000000a00 */
[----:B------:R-:W-:Y:S01]  /*08c0*/  MOV R8, UR14 ;  /* 0x0000000e00087c02 */ /* 0x000fe20008000f00 */
[----:B------:R-:W-:Y:S01]  /*08d0*/  IMAD.WIDE.U32 R20, R14, 0x4, R20 ;  /* 0x000000040e147825 */ /* 0x000fe200078e0014 */
[----:B------:R0:W2:Y:S01]  /*08e0*/  LDG.E R23, [R4.64] ;  /* 0x0000001604177981 */ /* 0x0000a2000c1e1900 */
[----:B------:R-:W-:Y:S01]  /*08f0*/  MOV R9, UR15 ;  /* 0x0000000f00097c02 */ /* 0x000fe20008000f00 */
[----:B------:R-:W-:Y:S01]  /*0900*/  @!UP0 ULDC.64 UR10, c[0x0][0x170] ;  /* 0x00005c00000a8ab9 */ /* 0x000fe20000000a00 */
[----:B------:R-:W-:Y:S01]  /*0910*/  IADD3 R15, R16, 0x100, RZ ;  /* 0x00000100100f7810 */ /* 0x000fe20007ffe0ff */
[----:B------:R-:W-:Y:S01]  /*0920*/  @!UP0 ULDC.64 UR8, c[0x0][0x170] ;  /* 0x00005c0000088ab9 */ /* 0x000fe20000000a00 */
[----:B------:R-:W-:Y:S01]  /*0930*/  ISETP.NE.AND.EX P0, PT, RZ, c[0x0][0x17c], PT, P0 ;  /* 0x00005f00ff007a0c */ /* 0x000fe20003f05300 */
[----:B------:R1:W3:Y:S01]  /*0940*/  LDG.E R20, [R20.64] ;  /* 0x0000001614147981 */ /* 0x0002e2000c1e1900 */
[----:B------:R-:W-:Y:S01]  /*0950*/  MOV R6, UR18 ;  /* 0x0000001200067c02 */ /* 0x000fe20008000f00 */
[----:B------:R-:W-:Y:S01]  /*0960*/  IMAD.WIDE.U32 R8, R15, 0x4, R8 ;  /* 0x000000040f087825 */ /* 0x000fe200078e0008 */
[----:B------:R-:W-:Y:S01]  /*0970*/  MOV R7, UR19 ;  /* 0x0000001300077c02 */ /* 0x000fe20008000f00 */
[----:B------:R-:W-:Y:S01]  /*0980*/  @!UP0 ULDC.64 UR6, c[0x0][0x170] ;  /* 0x00005c0000068ab9 */ /* 0x000fe20000000a00 */
[----:B------:R-:W-:-:S02]  /*0990*/  MOV R2, UR12 ;  /* 0x0000000c00027c02 */ /* 0x000fc40008000f00 */
[----:B------:R-:W-:Y:S01]  /*09a0*/  MOV R3, UR13 ;  /* 0x0000000d00037c02 */ /* 0x000fe20008000f00 */
[C---:B------:R-:W-:Y:S01]  /*09b0*/  IMAD.WIDE.U32 R6, R16.reuse, 0x4, R6 ;  /* 0x0000000410067825 */ /* 0x040fe200078e0006 */
[----:B------:R-:W-:Y:S01]  /*09c0*/  IADD3 R24, R16, 0x180, RZ ;  /* 0x0000018010187810 */ /* 0x000fe20007ffe0ff */
[----:B-1----:R1:W4:Y:S01]  /*09d0*/  LDG.E R21, [R8.64] ;  /* 0x0000001608157981 */ /* 0x002322000c1e1900 */
[----:B------:R-:W-:-:S03]  /*09e0*/  MOV R27, 0x4 ;  /* 0x00000004001b7802 */ /* 0x000fc60000000f00 */
[----:B------:R-:W-:Y:S01]  /*09f0*/  IMAD.WIDE.U32 R10, R24, 0x4, R2 ;  /* 0x00000004180a7825 */ /* 0x000fe200078e0002 */
[----:B------:R5:W4:Y:S01]  /*0a00*/  LDG.E R18, [R6.64] ;  /* 0x0000001606127981 */ /* 0x000b22000c1e1900 */
[----:B------:R-:W-:Y:S02]  /*0a10*/  @P0 MOV R0, RZ ;  /* 0x000000ff00000202 */ /* 0x000fe40000000f00 */
[CC--:B0-----:R-:W-:Y:S01]  /*0a20*/  @!P0 IMAD.WIDE R4, R120.reuse, R27.reuse, c[0x0][0x180] ;  /* 0x0000600078048625 */ /* 0x0c1fe200078e021b */
[----:B------:R-:W-:Y:S01]  /*0a30*/  MOV R2, UR10 ;  /* 0x0000000a00027c02 */ /* 0x000fe20008000f00 */
[----:B------:R0:W4:Y:S01]  /*0a40*/  LDG.E R19, [R10.64] ;  /* 0x000000160a137981 */ /* 0x000122000c1e1900 */
[----:B------:R-:W-:Y:S01]  /*0a50*/  MOV R3, UR11 ;  /* 0x0000000b00037c02 */ /* 0x000fe20008000f00 */
[----:B------:R-:W-:Y:S01]  /*0a60*/  IMAD.WIDE R44, R120, R27, c[0x0][0x188] ;  /* 0x00006200782c7625 */ /* 0x000fe200078e021b */
[----:B------:R-:W-:Y:S01]  /*0a70*/  IADD3 R28, R16, 0x200, RZ ;  /* 0x00000200101c7810 */ /* 0x000fe20007ffe0ff */
[----:B------:R0:W4:Y:S01]  /*0a80*/  @!P0 LDG.E R0, [R4.64] ;  /* 0x0000001604008981 */ /* 0x000122000c1e1900 */
[----:B-----5:R-:W-:-:S02]  /*0a90*/  MOV R6, UR8 ;  /* 0x0000000800067c02 */ /* 0x020fc40008000f00 */
[----:B------:R-:W-:Y:S01]  /*0aa0*/  MOV R7, UR9 ;  /* 0x0000000900077c02 */ /* 0x000fe20008000f00 */
[----:B------:R-:W-:Y:S01]  /*0ab0*/  IMAD.WIDE.U32 R2, R28, 0x4, R2 ;  /* 0x000000041c027825 */ /* 0x000fe200078e0002 */
[C---:B------:R-:W-:Y:S01]  /*0ac0*/  IADD3 R29, R16.reuse, 0x280, RZ ;  /* 0x00000280101d7810 */ /* 0x040fe20007ffe0ff */
[----:B------:R5:W4:Y:S01]  /*0ad0*/  LDG.E R44, [R44.64] ;  /* 0x000000162c2c7981 */ /* 0x000b22000c1e1900 */
[----:B------:R-:W-:-:S03]  /*0ae0*/  IADD3 R30, R16, 0x300, RZ ;  /* 0x00000300101e7810 */ /* 0x000fc60007ffe0ff */
[----:B------:R1:W4:Y:S01]  /*0af0*/  LDG.E R25, [R2.64] ;  /* 0x0000001602197981 */ /* 0x000322000c1e1900 */
[----:B------:R-:W-:Y:S01]  /*0b00*/  IMAD.WIDE.U32 R6, R29, 0x4, R6 ;  /* 0x000000041d067825 */ /* 0x000fe200078e0006 */
[----:B0-----:R-:W-:Y:S02]  /*0b10*/  MOV R4, UR6 ;  /* 0x0000000600047c02 */ /* 0x001fe40008000f00 */
[----:B------:R-:W-:Y:S01]  /*0b20*/  MOV R5, UR7 ;  /* 0x0000000700057c02 */ /* 0x000fe20008000f00 */
[----:B------:R-:W-:Y:S01]  /*0b30*/  @!UP0 ULDC UR20, c[0x0][0x170] ;  /* 0x00005c0000148ab9 */ /* 0x000fe20000000800 */
[----:B------:R0:W4:Y:S01]  /*0b40*/  LDG.E R32, [R6.64] ;  /* 0x0000001606207981 */ /* 0x000122000c1e1900 */
[----:B------:R-:W-:Y:S01]  /*0b50*/  @!UP0 ULDC UR21, c[0x0][0x174] ;  /* 0x00005d0000158ab9 */ /* 0x000fe20000000800 */
[----:B------:R-:W-:Y:S01]  /*0b60*/  IADD3 R31, R16, 0x400, RZ ;  /* 0x00000400101f7810 */ /* 0x000fe20007ffe0ff */
[----:B------:R-:W-:Y:S01]  /*0b70*/  IMAD.WIDE.U32 R4, R30, 0x4, R4 ;  /* 0x000000041e047825 */ /* 0x000fe200078e0004 */
[----:B-1----:R-:W-:-:S02]  /*0b80*/  MOV R2, UR20 ;  /* 0x0000001400027c02 */ /* 0x002fc40008000f00 */
[----:B------:R-:W-:Y:S02]  /*0b90*/  MOV R3, UR21 ;  /* 0x0000001500037c02 */ /* 0x000fe40008000f00 */
[----:B------:R1:W4:Y:S03]  /*0ba0*/  LDG.E R33, [R4.64] ;  /* 0x0000001604217981 */ /* 0x000326000c1e1900 */
[----:B------:R-:W-:-:S05]  /*0bb0*/  IMAD.WIDE.U32 R12, R31, 0x4, R2 ;  /* 0x000000041f0c7825 */ /* 0x000fca00078e0002 */
[----:B------:R1:W4:Y:S01]  /*0bc0*/  LDG.E R34, [R12.64] ;  /* 0x000000160c227981 */ /* 0x000322000c1e1900 */
[----:B------:R-:W-:-:S04]  /*0bd0*/  IMAD.WIDE.U32 R16, R16, R27, c[0x0][0x1b8] ;  /* 0x00006e0010107625 */ /* 0x000fc800078e001b */
[-C--:B------:R-:W-:Y:S02]  /*0be0*/  IMAD.WIDE.U32 R2, R26, R27.reuse, c[0x0][0x1b8] ;  /* 0x00006e001a027625 */ /* 0x080fe400078e001b */
[----:B------:R2:W4:Y:S02]  /*0bf0*/  LDG.E R16, [R16.64] ;  /* 0x0000001610107981 */ /* 0x000524000c1e1900 */
[-C--:B0-----:R-:W-:Y:S02]  /*0c00*/  IMAD.WIDE.U32 R6, R14, R27.reuse, c[0x0][0x1b8] ;  /* 0x00006e000e067625 */ /* 0x081fe400078e001b */
[----:B------:R0:W4:Y:S02]  /*0c10*/  LDG.E R35, [R2.64] ;  /* 0x0000001602237981 */ /* 0x000124000c1e1900 */
[-C--:B-1----:R-:W-:Y:S02]  /*0c20*/  IMAD.WIDE.U32 R4, R15, R27.reuse, c[0x0][0x1b8] ;  /* 0x00006e000f047625 */ /* 0x082fe400078e001b */
[----:B------:R1:W4:Y:S02]  /*0c30*/  LDG.E R6, [R6.64] ;  /* 0x0000001606067981 */ /* 0x000324000c1e1900 */
[----:B------:R-:W-:-:S02]  /*0c40*/  IMAD.WIDE.U32 R12, R29, R27, c[0x0][0x1b8] ;  /* 0x00006e001d0c7625 */ /* 0x000fc400078e001b */
[----:B------:R2:W4:Y:S02]  /*0c50*/  LDG.E R4, [R4.64] ;  /* 0x0000001604047981 */ /* 0x000524000c1e1900 */
[-C--:B0-----:R-:W-:Y:S02]  /*0c60*/  IMAD.WIDE.U32 R2, R31, R27.reuse, c[0x0][0x1b8] ;  /* 0x00006e001f027625 */ /* 0x081fe400078e001b */
[----:B------:R3:W4:Y:S04]  /*0c70*/  LDG.E R12, [R12.64] ;  /* 0x000000160c0c7981 */ /* 0x000728000c1e1900 */
[----:B------:R0:W4:Y:S01]  /*0c80*/  LDG.E R2, [R2.64] ;  /* 0x0000001602027981 */ /* 0x000122000c1e1900 */
[----:B------:R-:W-:-:S04]  /*0c90*/  IMAD.WIDE.U32 R14, R30, R27, c[0x0][0x1b8] ;  /* 0x00006e001e0e7625 */ /* 0x000fc800078e001b */
[-C--:B------:R-:W-:Y:S02]  /*0ca0*/  IMAD.WIDE.U32 R8, R24, R27.reuse, c[0x0][0x1b8] ;  /* 0x00006e0018087625 */ /* 0x080fe400078e001b */
[----:B------:R0:W4:Y:S02]  /*0cb0*/  LDG.E R14, [R14.64] ;  /* 0x000000160e0e7981 */ /* 0x000124000c1e1900 */
[----:B------:R-:W-:Y:S02]  /*0cc0*/  IMAD.WIDE.U32 R10, R28, R27, c[0x0][0x1b8] ;  /* 0x00006e001c0a7625 */ /* 0x000fe400078e001b */
[----:B------:R0:W4:Y:S04]  /*0cd0*/  LDG.E R8, [R8.64] ;  /* 0x0000001608087981 */ /* 0x000128000c1e1900 */
[----:B------:R0:W4:Y:S01]  /*0ce0*/  LDG.E R10, [R10.64] ;  /* 0x000000160a0a7981 */ /* 0x000122000c1e1900 */
[----:B------:R-:W-:Y:S08]  /*0cf0*/  @P0 MUFU.RCP R30, R49 ;  /* 0x00000031001e0308 */ /* 0x000ff00000001000 */
[----:B0-----:R-:W0:Y:S08]  /*0d00*/  @P0 MUFU.RCP R11, R48 ;  /* 0x00000030000b0308 */ /* 0x001e300000001000 */
[----:B-1----:R-:W1:Y:S08]  /*0d10*/  @P0 MUFU.RCP R7, R61 ;  /* 0x0000003d00070308 */ /* 0x002e700000001000 */
[----:B------:R-:W0:Y:S08]  /*0d20*/  @P0 MUFU.RCP R9, R59 ;  /* 0x0000003b00090308 */ /* 0x000e300000001000 */
[----:B------:R-:W0:Y:S08]  /*0d30*/  @P0 MUFU.RCP R31, R63 ;  /* 0x0000003f001f0308 */ /* 0x000e300000001000 */
[----:B------:R-:W0:Y:S01]  /*0d40*/  @P0 MUFU.RCP R41, R58 ;  /* 0x0000003a00290308 */ /* 0x000e220000001000 */
[----:B------:R-:W-:-:S07]  /*0d50*/  LOP3.LUT P1, RZ, R22, 0xff, RZ, 0xc0, !PT ;  /* 0x000000ff16ff7812 */ /* 0x000fce000782c0ff */
[----:B------:R-:W0:Y:S08]  /*0d60*/  @P0 MUFU.RCP R29, R56 ;  /* 0x00000038001d0308 */ /* 0x000e300000001000 */
[----:B------:R-:W-:Y:S08]  /*0d70*/  @P0 MUFU.RCP R26, R62 ;  /* 0x0000003e001a0308 */ /* 0x000ff00000001000 */
[----:B------:R-:W0:Y:S08]  /*0d80*/  @P0 MUFU.RCP R36, R60 ;  /* 0x0000003c00240308 */ /* 0x000e300000001000 */
[----:B------:R-:W0:Y:S08]  /*0d90*/  @P0 MUFU.RCP R28, R57 ;  /* 0x00000039001c0308 */ /* 0x000e300000001000 */
[----:B------:R-:W0:Y:S08]  /*0da0*/  @P0 MUFU.RCP R24, R55 ;  /* 0x0000003700180308 */ /* 0x000e300000001000 */
[----:B------:R-:W-:Y:S01]  /*0db0*/  @P0 MUFU.RCP R27, R54 ;  /* 0x00000036001b0308 */ /* 0x000fe20000001000 */
[----:B--2---:R-:W-:-:S02]  /*0dc0*/  PRMT R5, RZ, 0x7610, R23 ;  /* 0x00007610ff057816 */ /* 0x004fc40000000017 */
[----:B------:R-:W-:-:S03]  /*0dd0*/  PRMT R3, RZ, 0x5410, R23 ;  /* 0x00005410ff037816 */ /* 0x000fc60000000017 */
[----:B------:R-:W-:Y:S01]  /*0de0*/  @P0 FADD.FTZ R42, -R104, R5 ;  /* 0x00000005682a0221 */ /* 0x000fe20000010100 */
[----:B---3--:R-:W-:Y:S01]  /*0df0*/  PRMT R13, RZ, 0x5410, R20 ;  /* 0x00005410ff0d7816 */ /* 0x008fe20000000014 */
[----:B-----5:R-:W-:Y:S02]  /*0e00*/  @P0 FADD.FTZ R45, -R105, R3 ;  /* 0x00000003692d0221 */ /* 0x020fe40000010100 */
[----:B0-----:R-:W-:Y:S02]  /*0e10*/  @P0 FMUL.FTZ R42, R42, R11 ;  /* 0x0000000b2a2a0220 */ /* 0x001fe40000410000 */
[----:B------:R-:W-:Y:S01]  /*0e20*/  @P0 FADD.FTZ R40, -R117, R13 ;  /* 0x0000000d75280221 */ /* 0x000fe20000010100 */
[--C-:B----4-:R-:W-:Y:S02]  /*0e30*/  PRMT R11, RZ, 0x5410, R21.reuse ;  /* 0x00005410ff0b7816 */ /* 0x110fe40000000015 */
[----:B------:R-:W-:Y:S01]  /*0e40*/  PRMT R21, RZ, 0x7610, R21 ;  /* 0x00007610ff157816 */ /* 0x000fe20000000015 */
[----:B------:R-:W-:Y:S01]  /*0e50*/  @P0 FMUL.FTZ R45, R45, R30 ;  /* 0x0000001e2d2d0220 */ /* 0x000fe20000410000 */
[----:B------:R-:W-:Y:S01]  /*0e60*/  PRMT R37, RZ, 0x5410, R18 ;  /* 0x00005410ff257816 */ /* 0x000fe20000000012 */
[----:B-1----:R-:W-:Y:S01]  /*0e70*/  @P0 FMUL.FTZ R40, R40, R7 ;  /* 0x0000000728280220 */ /* 0x002fe20000410000 */
[----:B------:R-:W-:Y:S01]  /*0e80*/  PRMT R15, RZ, 0x7610, R20 ;  /* 0x00007610ff0f7816 */ /* 0x000fe20000000014 */
[----:B------:R-:W-:Y:S01]  /*0e90*/  @P0 FADD.FTZ R30, -R115, R11 ;  /* 0x0000000b731e0221 */ /* 0x000fe20000010100 */
[----:B------:R-:W-:Y:S01]  /*0ea0*/  PRMT R7, RZ, 0x5410, R19 ;  /* 0x00005410ff077816 */ /* 0x000fe20000000013 */
[----:B------:R-:W-:Y:S01]  /*0eb0*/  @P0 FADD.FTZ R22, -R114, R21 ;  /* 0x0000001572160221 */ /* 0x000fe20000010100 */
[----:B------:R-:W-:Y:S01]  /*0ec0*/  PRMT R19, RZ, 0x7610, R19 ;  /* 0x00007610ff137816 */ /* 0x000fe20000000013 */
[----:B------:R-:W-:Y:S01]  /*0ed0*/  @P0 FADD.FTZ R20, -R119, R37 ;  /* 0x0000002577140221 */ /* 0x000fe20000010100 */
[----:B------:R-:W-:Y:S01]  /*0ee0*/  PRMT R39, RZ, 0x7610, R18 ;  /* 0x00007610ff277816 */ /* 0x000fe20000000012 */
[----:B------:R-:W-:-:S02]  /*0ef0*/  @P0 FMUL.FTZ R30, R30, R9 ;  /* 0x000000091e1e0220 */ /* 0x000fc40000410000 */
[----:B------:R-:W-:Y:S02]  /*0f00*/  @!P0 FADD.FTZ R9, R37, -R0 ;  /* 0x8000000025098221 */ /* 0x000fe40000010000 */
[----:B------:R-:W-:Y:S02]  /*0f10*/  @P0 FMUL.FTZ R31, R20, R31 ;  /* 0x0000001f141f0220 */ /* 0x000fe40000410000 */
[----:B------:R-:W-:Y:S02]  /*0f20*/  @P0 FMUL.FTZ R41, R22, R41 ;  /* 0x0000002916290220 */ /* 0x000fe40000410000 */
[----:B------:R-:W-:Y:S01]  /*0f30*/  @P0 FADD.FTZ R20, -R112, R19 ;  /* 0x0000001370140221 */ /* 0x000fe20000010100 */
[----:B------:R-:W0:Y:S01]  /*0f40*/  @P0 MUFU.RCP R22, R53 ;  /* 0x0000003500160308 */ /* 0x000e220000001000 */
[----:B------:R-:W-:Y:S01]  /*0f50*/  @!P0 FMUL.FTZ R31, R44, R9 ;  /* 0x000000092c1f8220 */ /* 0x000fe20000410000 */
[----:B------:R-:W-:Y:S01]  /*0f60*/  PRMT R9, RZ, 0x5410, R25 ;  /* 0x00005410ff097816 */ /* 0x000fe20000000019 */
[----:B------:R-:W-:-:S02]  /*0f70*/  @P0 FADD.FTZ R43, -R116, R15 ;  /* 0x0000000f742b0221 */ /* 0x000fc40000010100 */
[----:B------:R-:W-:Y:S02]  /*0f80*/  @P0 FADD.FTZ R23, -R113, R7 ;  /* 0x0000000771170221 */ /* 0x000fe40000010100 */
[----:B------:R-:W-:Y:S01]  /*0f90*/  @P0 FADD.FTZ R17, -R118, R39 ;  /* 0x0000002776110221 */ /* 0x000fe20000010100 */
[----:B------:R-:W1:Y:S01]  /*0fa0*/  @P0 MUFU.RCP R18, R52 ;  /* 0x0000003400120308 */ /* 0x000e620000001000 */
[----:B------:R-:W-:Y:S02]  /*0fb0*/  @!P0 FADD.FTZ R13, R13, -R0 ;  /* 0x800000000d0d8221 */ /* 0x000fe40000010000 */
[----:B------:R-:W-:Y:S02]  /*0fc0*/  @!P0 FADD.FTZ R15, R15, -R0 ;  /* 0x800000000f0f8221 */ /* 0x000fe40000010000 */
[----:B------:R-:W-:Y:S02]  /*0fd0*/  @P0 FMUL.FTZ R29, R20, R29 ;  /* 0x0000001d141d0220 */ /* 0x000fe40000410000 */
[----:B------:R-:W-:Y:S01]  /*0fe0*/  @!P0 FADD.FTZ R21, R21, -R0 ;  /* 0x8000000015158221 */ /* 0x000fe20000010000 */
[----:B------:R-:W2:Y:S01]  /*0ff0*/  @P0 MUFU.RCP R20, R51 ;  /* 0x0000003300140308 */ /* 0x000ea20000001000 */
[----:B------:R-:W-:-:S02]  /*1000*/  @P0 FMUL.FTZ R43, R43, R36 ;  /* 0x000000242b2b0220 */ /* 0x000fc40000410000 */
[----:B------:R-:W-:Y:S02]  /*1010*/  @P0 FMUL.FTZ R28, R23, R28 ;  /* 0x0000001c171c0220 */ /* 0x000fe40000410000 */
[----:B------:R-:W-:Y:S02]  /*1020*/  @P0 FMUL.FTZ R26, R17, R26 ;  /* 0x0000001a111a0220 */ /* 0x000fe40000410000 */
[----:B------:R-:W-:Y:S01]  /*1030*/  @!P0 FMUL.FTZ R40, R44, R13 ;  /* 0x0000000d2c288220 */ /* 0x000fe20000410000 */
[----:B------:R-:W3:Y:S01]  /*1040*/  @P0 MUFU.RCP R37, R50 ;  /* 0x0000003200250308 */ /* 0x000ee20000001000 */
[----:B------:R-:W-:Y:S01]  /*1050*/  @!P0 FADD.FTZ R17, R39, -R0 ;  /* 0x8000000027118221 */ /* 0x000fe20000010000 */
[----:B------:R-:W-:Y:S01]  /*1060*/  PRMT R13, RZ, 0x5410, R32 ;  /* 0x00005410ff0d7816 */ /* 0x000fe20000000020 */
[----:B------:R-:W-:Y:S02]  /*1070*/  @P0 FADD.FTZ R23, -R111, R9 ;  /* 0x000000096f170221 */ /* 0x000fe40000010100 */
[----:B------:R-:W-:Y:S01]  /*1080*/  @!P0 FMUL.FTZ R43, R44, R15 ;  /* 0x0000000f2c2b8220 */ /* 0x000fe20000410000 */
[----:B------:R-:W-:Y:S01]  /*1090*/  PRMT R15, RZ, 0x7610, R32 ;  /* 0x00007610ff0f7816 */ /* 0x000fe20000000020 */
[----:B------:R-:W-:-:S02]  /*10a0*/  @!P0 FADD.FTZ R11, R11, -R0 ;  /* 0x800000000b0b8221 */ /* 0x000fc40000010000 */
[C---:B------:R-:W-:Y:S02]  /*10b0*/  @!P0 FMUL.FTZ R41, R44.reuse, R21 ;  /* 0x000000152c298220 */ /* 0x040fe40000410000 */
[----:B------:R-:W-:Y:S01]  /*10c0*/  @P0 FMUL.FTZ R24, R23, R24 ;  /* 0x0000001817180220 */ /* 0x000fe20000410000 */
[----:B------:R-:W4:Y:S01]  /*10d0*/  @P0 MUFU.RCP R21, R47 ;  /* 0x0000002f00150308 */ /* 0x000f220000001000 */
[----:B------:R-:W-:Y:S01]  /*10e0*/  @!P0 FMUL.FTZ R26, R44, R17 ;  /* 0x000000112c1a8220 */ /* 0x000fe20000410000 */
[----:B------:R-:W-:Y:S01]  /*10f0*/  PRMT R17, RZ, 0x7610, R25 ;  /* 0x00007610ff117816 */ /* 0x000fe20000000019 */
[----:B------:R-:W-:Y:S01]  /*1100*/  @!P0 FMUL.FTZ R30, R44, R11 ;  /* 0x0000000b2c1e8220 */ /* 0x000fe20000410000 */
[----:B------:R-:W-:Y:S01]  /*1110*/  PRMT R11, RZ, 0x5410, R33 ;  /* 0x00005410ff0b7816 */ /* 0x000fe20000000021 */
[----:B------:R-:W-:Y:S01]  /*1120*/  @P0 FADD.FTZ R23, -R109, R13 ;  /* 0x0000000d6d170221 */ /* 0x000fe20000010100 */
[----:B------:R-:W-:Y:S01]  /*1130*/  PRMT R33, RZ, 0x7610, R33 ;  /* 0x00007610ff217816 */ /* 0x000fe20000000021 */
[----:B------:R-:W-:-:S02]  /*1140*/  @P0 FADD.FTZ R25, -R108, R15 ;  /* 0x0000000f6c190221 */ /* 0x000fc40000010100 */
[----:B------:R-:W-:Y:S02]  /*1150*/  @!P0 FADD.FTZ R7, R7, -R0 ;  /* 0x8000000007078221 */ /* 0x000fe40000010000 */
[----:B0-----:R-:W-:Y:S02]  /*1160*/  @P0 FMUL.FTZ R22, R23, R22 ;  /* 0x0000001617160220 */ /* 0x001fe40000410000 */
[----:B-1----:R-:W-:Y:S02]  /*1170*/  @P0 FMUL.FTZ R25, R25, R18 ;  /* 0x0000001219190220 */ /* 0x002fe40000410000 */
[----:B------:R-:W-:Y:S02]  /*1180*/  @P0 FADD.FTZ R23, -R107, R11 ;  /* 0x0000000b6b170221 */ /* 0x000fe40000010100 */
[----:B------:R-:W-:Y:S01]  /*1190*/  @!P0 FMUL.FTZ R28, R44, R7 ;  /* 0x000000072c1c8220 */ /* 0x000fe20000410000 */
[----:B------:R-:W-:Y:S01]  /*11a0*/  PRMT R7, RZ, 0x5410, R34 ;  /* 0x00005410ff077816 */ /* 0x000fe20000000022 */
[----:B------:R-:W-:Y:S01]  /*11b0*/  @P0 FADD.FTZ R18, -R106, R33 ;  /* 0x000000216a120221 */ /* 0x000fe20000010100 */
[----:B------:R-:W0:Y:S01]  /*11c0*/  @P0 MUFU.RCP R32, R46 ;  /* 0x0000002e00200308 */ /* 0x000e220000001000 */
[----:B--2---:R-:W-:-:S02]  /*11d0*/  @P0 FMUL.FTZ R20, R23, R20 ;  /* 0x0000001417140220 */ /* 0x004fc40000410000 */
[----:B---3--:R-:W-:Y:S02]  /*11e0*/  @P0 FMUL.FTZ R23, R18, R37 ;  /* 0x0000002512170220 */ /* 0x008fe40000410000 */
[----:B------:R-:W-:Y:S02]  /*11f0*/  @!P0 FADD.FTZ R9, R9, -R0 ;  /* 0x8000000009098221 */ /* 0x000fe40000010000 */
[----:B------:R-:W-:Y:S02]  /*1200*/  @P0 FADD.FTZ R18, -R103, R7 ;  /* 0x0000000767120221 */ /* 0x000fe40000010100 */
[----:B------:R-:W-:Y:S01]  /*1210*/  @!P0 FMUL.FTZ R24, R44, R9 ;  /* 0x000000092c188220 */ /* 0x000fe20000410000 */
[----:B------:R-:W-:Y:S01]  /*1220*/  PRMT R9, RZ, 0x7610, R34 ;  /* 0x00007610ff097816 */ /* 0x000fe20000000022 */
[----:B------:R-:W-:Y:S02]  /*1230*/  @!P0 FADD.FTZ R19, R19, -R0 ;  /* 0x8000000013138221 */ /* 0x000fe40000010000 */
[----:B----4-:R-:W-:Y:S01]  /*1240*/  @P0 FMUL.FTZ R21, R18, R21 ;  /* 0x0000001512150220 */ /* 0x010fe20000410000 */
[--C-:B------:R-:W-:Y:S01]  /*1250*/  PRMT R18, RZ, 0x5410, R16.reuse ;  /* 0x00005410ff127816 */ /* 0x100fe20000000010 */
[----:B------:R-:W-:Y:S01]  /*1260*/  @!P0 FMUL.FTZ R29, R44, R19 ;  /* 0x000000132c1d8220 */ /* 0x000fe20000410000 */
[----:B------:R-:W-:Y:S01]  /*1270*/  PRMT R16, RZ, 0x7610, R16 ;  /* 0x00007610ff107816 */ /* 0x000fe20000000010 */
[----:B------:R-:W-:-:S02]  /*1280*/  @P0 FADD.FTZ R36, -R110, R17 ;  /* 0x000000116e240221 */ /* 0x000fc40000010100 */
[----:B------:R-:W-:Y:S02]  /*1290*/  @!P0 FADD.FTZ R33, R33, -R0 ;  /* 0x8000000021218221 */ /* 0x000fe40000010000 */
[----:B------:R-:W-:Y:S02]  /*12a0*/  @P0 FADD.FTZ R19, -R102, R9 ;  /* 0x0000000966130221 */ /* 0x000fe40000010100 */
[----:B------:R-:W-:Y:S02]  /*12b0*/  @!P0 FADD.FTZ R17, R17, -R0 ;  /* 0x8000000011118221 */ /* 0x000fe40000010000 */
[C---:B------:R-:W-:Y:S02]  /*12c0*/  FADD.FTZ R85, R18.reuse, R85 ;  /* 0x0000005512557221 */ /* 0x040fe40000010000 */
[----:B------:R-:W-:Y:S02]  /*12d0*/  FFMA.FTZ R64, R18, R31, R64 ;  /* 0x0000001f12407223 */ /* 0x000fe40000010040 */
[----:B------:R-:W-:-:S02]  /*12e0*/  FMUL.FTZ R18, R63, R18 ;  /* 0x000000123f127220 */ /* 0x000fc40000410000 */
[----:B------:R-:W-:Y:S01]  /*12f0*/  @P0 FMUL.FTZ R27, R36, R27 ;  /* 0x0000001b241b0220 */ /* 0x000fe20000410000 */
[----:B------:R-:W-:Y:S01]  /*1300*/  PRMT R36, RZ, 0x5410, R6 ;  /* 0x00005410ff247816 */ /* 0x000fe20000000006 */
[----:B------:R-:W-:Y:S01]  /*1310*/  @!P0 FMUL.FTZ R23, R44, R33 ;  /* 0x000000212c178220 */ /* 0x000fe20000410000 */
[----:B------:R-:W-:Y:S01]  /*1320*/  PRMT R33, RZ, 0x7610, R2 ;  /* 0x00007610ff217816 */ /* 0x000fe20000000002 */
[----:B0-----:R-:W-:Y:S01]  /*1330*/  @P0 FMUL.FTZ R19, R19, R32 ;  /* 0x0000002013130220 */ /* 0x001fe20000410000 */
[----:B------:R-:W-:Y:S01]  /*1340*/  PRMT R32, RZ, 0x5410, R2 ;  /* 0x00005410ff207816 */ /* 0x000fe20000000002 */
[----:B------:R-:W-:Y:S02]  /*1350*/  @!P0 FMUL.FTZ R27, R44, R17 ;  /* 0x000000112c1b8220 */ /* 0x000fe40000410000 */
[----:B------:R-:W-:Y:S02]  /*1360*/  @!P0 FADD.FTZ R15, R15, -R0 ;  /* 0x800000000f0f8221 */ /* 0x000fe40000010000 */
[----:B------:R-:W-:-:S02]  /*1370*/  FMUL.FTZ R17, R62, R16 ;  /* 0x000000103e117220 */ /* 0x000fc40000410000 */
[----:B------:R-:W-:Y:S01]  /*1380*/  FADD.FTZ R2, RZ, R18 ;  /* 0x00000012ff027221 */ /* 0x000fe20000010000 */
[----:B------:R-:W-:Y:S01]  /*1390*/  PRMT R37, RZ, 0x7610, R4 ;  /* 0x00007610ff257816 */ /* 0x000fe20000000004 */
[----:B------:R-:W-:Y:S02]  /*13a0*/  @!P0 FADD.FTZ R5, R5, -R0 ;  /* 0x8000000005058221 */ /* 0x000fe40000010000 */
[----:B------:R-:W-:Y:S01]  /*13b0*/  @!P0 FMUL.FTZ R25, R44, R15 ;  /* 0x0000000f2c198220 */ /* 0x000fe20000410000 */
[----:B------:R-:W-:Y:S01]  /*13c0*/  PRMT R38, RZ, 0x5410, R4 ;  /* 0x00005410ff267816 */ /* 0x000fe20000000004 */
[----:B------:R-:W-:Y:S02]  /*13d0*/  FMUL.FTZ R15, R61, R36 ;  /* 0x000000243d0f7220 */ /* 0x000fe40000410000 */
[----:B------:R-:W-:Y:S01]  /*13e0*/  FADD.FTZ R2, R2, R17 ;  /* 0x0000001102027221 */ /* 0x000fe20000010000 */
[--C-:B------:R-:W-:Y:S01]  /*13f0*/  PRMT R4, RZ, 0x5410, R12.reuse ;  /* 0x00005410ff047816 */ /* 0x100fe2000000000c */
[----:B------:R-:W-:Y:S01]  /*1400*/  @!P0 FMUL.FTZ R42, R44, R5 ;  /* 0x000000052c2a8220 */ /* 0x000fe20000410000 */
[----:B------:R-:W-:Y:S01]  /*1410*/  PRMT R5, RZ, 0x7610, R12 ;  /* 0x00007610ff057816 */ /* 0x000fe2000000000c */
[----:B------:R-:W-:-:S02]  /*1420*/  @!P0 FADD.FTZ R11, R11, -R0 ;  /* 0x800000000b0b8221 */ /* 0x000fc40000010000 */
[C---:B------:R-:W-:Y:S02]  /*1430*/  FADD.FTZ R88, R37.reuse, R88 ;  /* 0x0000005825587221 */ /* 0x040fe40000010000 */
[----:B------:R-:W-:Y:S02]  /*1440*/  FFMA.FTZ R68, R37, R41, R68 ;  /* 0x0000002925447223 */ /* 0x000fe40000010044 */
[----:B------:R-:W-:Y:S02]  /*1450*/  FMUL.FTZ R12, R58, R37 ;  /* 0x000000253a0c7220 */ /* 0x000fe40000410000 */
[----:B------:R-:W-:Y:S02]  /*1460*/  FADD.FTZ R37, R2, R15 ;  /* 0x0000000f02257221 */ /* 0x000fe40000010000 */
[----:B------:R-:W-:Y:S02]  /*1470*/  @!P0 FADD.FTZ R3, R3, -R0 ;  /* 0x8000000003038221 */ /* 0x000fe40000010000 */
[----:B------:R-:W-:-:S02]  /*1480*/  FFMA.FTZ R2, R18, R31, RZ ;  /* 0x0000001f12027223 */ /* 0x000fc400000100ff */
[C---:B------:R-:W-:Y:S01]  /*1490*/  @!P0 FMUL.FTZ R20, R44.reuse, R11 ;  /* 0x0000000b2c148220 */ /* 0x040fe20000410000 */
[----:B------:R-:W-:Y:S01]  /*14a0*/  PRMT R11, RZ, 0x7610, R6 ;  /* 0x00007610ff0b7816 */ /* 0x000fe20000000006 */
[----:B------:R-:W-:Y:S01]  /*14b0*/  @!P0 FMUL.FTZ R45, R44, R3 ;  /* 0x000000032c2d8220 */ /* 0x000fe20000410000 */
[--C-:B------:R-:W-:Y:S01]  /*14c0*/  PRMT R70, RZ, 0x5410, R35.reuse ;  /* 0x00005410ff467816 */ /* 0x100fe20000000023 */
[----:B------:R-:W-:Y:S01]  /*14d0*/  FFMA.FTZ R2, R17, R26, R2 ;  /* 0x0000001a11027223 */ /* 0x000fe20000010002 */
[----:B------:R-:W-:Y:S01]  /*14e0*/  PRMT R3, RZ, 0x7610, R35 ;  /* 0x00007610ff037816 */ /* 0x000fe20000000023 */
[----:B------:R-:W-:Y:S01]  /*14f0*/  @!P0 FADD.FTZ R13, R13, -R0 ;  /* 0x800000000d0d8221 */ /* 0x000fe20000010000 */
[----:B------:R-:W-:Y:S01]  /*1500*/  PRMT R35, RZ, 0x7610, R14 ;  /* 0x00007610ff237816 */ /* 0x000fe2000000000e */
[----:B------:R-:W-:Y:S02]  /*1510*/  @!P0 FADD.FTZ R7, R7, -R0 ;  /* 0x8000000007078221 */ /* 0x000fe40000010000 */
[----:B------:R-:W-:Y:S01]  /*1520*/  @!P0 FADD.FTZ R9, R9, -R0 ;  /* 0x8000000009098221 */ /* 0x000fe20000010000 */
[----:B------:R-:W-:Y:S01]  /*1530*/  PRMT R0, RZ, 0x5410, R14 ;  /* 0x00005410ff007816 */ /* 0x000fe2000000000e */
[----:B------:R-:W-:-:S02]  /*1540*/  FMUL.FTZ R14, R60, R11 ;  /* 0x0000000b3c0e7220 */ /* 0x000fc40000410000 */
[----:B------:R-:W-:Y:S01]  /*1550*/  FFMA.FTZ R2, R15, R40, R2 ;  /* 0x000000280f027223 */ /* 0x000fe20000010002 */
[--C-:B------:R-:W-:Y:S01]  /*1560*/  PRMT R34, RZ, 0x5410, R8.reuse ;  /* 0x00005410ff227816 */ /* 0x100fe20000000008 */
[C---:B------:R-:W-:Y:S01]  /*1570*/  @!P0 FMUL.FTZ R19, R44.reuse, R9 ;  /* 0x000000092c138220 */ /* 0x040fe20000410000 */
[----:B------:R-:W-:Y:S01]  /*1580*/  PRMT R9, RZ, 0x7610, R8 ;  /* 0x00007610ff097816 */ /* 0x000fe20000000008 */
[----:B------:R-:W-:Y:S02]  /*1590*/  @!P0 FMUL.FTZ R22, R44, R13 ;  /* 0x0000000d2c168220 */ /* 0x000fe40000410000 */
[----:B------:R-:W-:Y:S02]  /*15a0*/  FMUL.FTZ R13, R59, R38 ;  /* 0x000000263b0d7220 */ /* 0x000fe40000410000 */
[----:B------:R-:W-:Y:S01]  /*15b0*/  FADD.FTZ R8, R37, R14 ;  /* 0x0000000e25087221 */ /* 0x000fe20000010000 */
[----:B------:R-:W-:Y:S01]  /*15c0*/  PRMT R6, RZ, 0x5410, R10 ;  /* 0x00005410ff067816 */ /* 0x000fe2000000000a */
[----:B------:R-:W-:-:S02]  /*15d0*/  FFMA.FTZ R2, R14, R43, R2 ;  /* 0x0000002b0e027223 */ /* 0x000fc40000010002 */
[----:B------:R-:W-:Y:S01]  /*15e0*/  @!P0 FMUL.FTZ R21, R44, R7 ;  /* 0x000000072c158220 */ /* 0x000fe20000410000 */
[----:B------:R-:W-:Y:S01]  /*15f0*/  PRMT R7, RZ, 0x7610, R10 ;  /* 0x00007610ff077816 */ /* 0x000fe2000000000a */
[----:B------:R-:W-:Y:S02]  /*1600*/  FADD.FTZ R37, R8, R13 ;  /* 0x0000000d08257221 */ /* 0x000fe40000010000 */
[----:B------:R-:W-:Y:S02]  /*1610*/  FFMA.FTZ R2, R13, R30, R2 ;  /* 0x0000001e0d027223 */ /* 0x000fe40000010002 */
[C---:B------:R-:W-:Y:S02]  /*1620*/  FADD.FTZ R90, R9.reuse, R90 ;  /* 0x0000005a095a7221 */ /* 0x040fe40000010000 */
[----:B------:R-:W-:Y:S02]  /*1630*/  FFMA.FTZ R72, R9, R29, R72 ;  /* 0x0000001d09487223 */ /* 0x000fe40000010048 */
[----:B------:R-:W-:-:S02]  /*1640*/  FMUL.FTZ R10, R56, R9 ;  /* 0x00000009380a7220 */ /* 0x000fc40000410000 */
        /* <DEDUP_REMOVED lines=45> */
[C---:B------:R-:W-:Y:S02]  /*1920*/  FADD.FTZ R98, R3.reuse, R98 ;  /* 0x0000006203627221 */ /* 0x040fe40000010000 */
[----:B------:R-:W-:Y:S02]  /*1930*/  FFMA.FTZ R81, R3, R42, R81 ;  /* 0x0000002a03517223 */ /* 0x000fe40000010051 */
[----:B------:R-:W-:-:S02]  /*1940*/  FADD.FTZ R32, R35, R16 ;  /* 0x0000001023207221 */ /* 0x000fc40000010000 */
[----:B------:R-:W-:Y:S02]  /*1950*/  FMUL.FTZ R3, R48, R3 ;  /* 0x0000000330037220 */ /* 0x000fe40000410000 */
[----:B------:R-:W-:Y:S02]  /*1960*/  FFMA.FTZ R35, R16, R45, R0 ;  /* 0x0000002d10237223 */ /* 0x000fe40000010000 */
[C---:B------:R-:W-:Y:S02]  /*1970*/  FADD.FTZ R91, R34.reuse, R91 ;  /* 0x0000005b225b7221 */ /* 0x040fe40000010000 */
[----:B------:R-:W-:Y:S01]  /*1980*/  FFMA.FTZ R73, R34, R28, R73 ;  /* 0x0000001c22497223 */ /* 0x000fe20000010049 */
[----:B------:R-:W-:Y:S01]  /*1990*/  SHF.R.U32.HI R34, RZ, 0x5, R121 ;  /* 0x00000005ff227819 */ /* 0x000fe20000011679 */
        /* <DEDUP_REMOVED lines=20> */
.L_x_2843:
[----:B------:R-:W-:Y:S05]  /*1ae0*/  BRA.DIV ~URZ, `(.L_x_2840) ;  /* 0x00000de27f007947 */ /* 0x000fea000b800000 */
        /* <DEDUP_REMOVED lines=17> */
.L_x_2844:
[----:B------:R-:W-:Y:S01]  /*1c00*/  @!P0 LOP3.LUT R33, R34, 0x3, RZ, 0xc0, !PT ;  /* 0x0000000322218812 */ /* 0x000fe200078ec0ff */
[----:B--2---:R-:W-:Y:S01]  /*1c10*/  FADD.FTZ R70, R38, R35 ;  /* 0x0000002326467221 */ /* 0x004fe20000010000 */
[----:B------:R-:W-:Y:S01]  /*1c20*/  WARPSYNC 0xffffffff ;  /* 0xffffffff00007948 */ /* 0x000fe20003800000 */
[----:B-1----:R-:W-:Y:S01]  /*1c30*/  FADD.FTZ R71, R71, R36 ;  /* 0x0000002447477221 */ /* 0x002fe20000010000 */
[----:B------:R-:W-:-:S05]  /*1c40*/  @!P0 IADD3 R123, R122, R33, RZ ;  /* 0x000000217a7b8210 */ /* 0x000fca0007ffe0ff */
[----:B------:R-:W-:Y:S04]  /*1c50*/  @!P0 STS.64 [R123.X8+0x2400], R70 ;  /* 0x002400467b008388 */ /* 0x000fe80000008a00 */
[----:B------:R-:W-:Y:S06]  /*1c60*/  BAR.SYNC.DEFER_BLOCKING 0x0 ;  /* 0x0000000000007b1d */ /* 0x000fec0000010000 */
[----:B0-----:R-:W0:Y:S04]  /*1c70*/  LDS.128 R32, [R122.X8+0x2400] ;  /* 0x002400007a207984 */ /* 0x001e280000008c00 */
        /* <DEDUP_REMOVED lines=33> */
[----:B------:R-:W-:Y:S01]  /*1e90*/  FFMA.FTZ R21, R33, R21, R32 ;  /* 0x0000001521157223 */ /* 0x000fe20000010020 */
[----:B------:R-:W-:Y:S01]  /*1ea0*/  MOV R33, 0x4 ;  /* 0x0000000400217802 */ /* 0x000fe20000000f00 */
[----:B------:R-:W-:-:S02]  /*1eb0*/  FMUL.FTZ R31, R44, R31 ;  /* 0x0000001f2c1f7220 */ /* 0x000fc40000410000 */
[C---:B------:R-:W-:Y:S02]  /*1ec0*/  FMUL.FTZ R0, R44.reuse, R17 ;  /* 0x000000112c007220 */ /* 0x040fe40000410000 */
[----:B------:R-:W-:Y:S01]  /*1ed0*/  FMUL.FTZ R14, R44, R3 ;  /* 0x000000032c0e7220 */ /* 0x000fe20000410000 */
[----:B------:R-:W-:Y:S01]  /*1ee0*/  LOP3.LUT R3, R121, 0x7f, RZ, 0xc0, !PT ;  /* 0x0000007f79037812 */ /* 0x000fe200078ec0ff */
[----:B------:R-:W-:Y:S01]  /*1ef0*/  FADD.FTZ R13, R13, -R30 ;  /* 0x8000001e0d0d7221 */ /* 0x000fe20000010000 */
[----:B------:R-:W-:Y:S01]  /*1f00*/  F2FP.BF16.PACK_AB R31, R0, R31 ;  /* 0x0000001f001f723e */ /* 0x000fe200000010ff */
        /* <DEDUP_REMOVED lines=8> */
[----:B------:R-:W-:Y:S01]  /*1f90*/  FADD.FTZ R7, R7, -R22 ;  /* 0x8000001607077221 */ /* 0x000fe20000010000 */
[----:B------:R-:W-:Y:S01]  /*1fa0*/  SEL R22, RZ, 0x1, P1 ;  /* 0x00000001ff167807 */ /* 0x000fe20000800000 */
[----:B------:R-:W-:-:S02]  /*1fb0*/  FADD.FTZ R25, R6, -R25 ;  /* 0x8000001906197221 */ /* 0x000fc40000010000 */
[----:B------:R-:W-:Y:S02]  /*1fc0*/  FADD.FTZ R45, R16, -R45 ;  /* 0x8000002d102d7221 */ /* 0x000fe40000010000 */
[----:B------:R-:W-:Y:S02]  /*1fd0*/  FADD.FTZ R21, R2, -R21 ;  /* 0x8000001502157221 */ /* 0x000fe40000010000 */
[C---:B------:R-:W-:Y:S02]  /*1fe0*/  FMUL.FTZ R13, R44.reuse, R13 ;  /* 0x0000000d2c0d7220 */ /* 0x040fe40000410000 */
[C---:B------:R-:W-:Y:S02]  /*1ff0*/  FMUL.FTZ R4, R44.reuse, R41 ;  /* 0x000000292c047220 */ /* 0x040fe40000410000 */
[C---:B------:R-:W-:Y:S02]  /*2000*/  FMUL.FTZ R15, R44.reuse, R15 ;  /* 0x0000000f2c0f7220 */ /* 0x040fe40000410000 */
[----:B------:R-:W-:-:S02]  /*2010*/  FMUL.FTZ R2, R44, R43 ;  /* 0x0000002b2c027220 */ /* 0x000fc40000410000 */
[C---:B------:R-:W-:Y:S01]  /*2020*/  IMAD R0, R120.reuse, 0x480, R3 ;  /* 0x0000048078007824 */ /* 0x040fe200078e0203 */
[----:B------:R-:W-:Y:S01]  /*2030*/  IADD3 R120, R120, c[0x0][0x160], RZ ;  /* 0x0000580078787a10 */ /* 0x000fe20007ffe0ff */
[----:B------:R-:W-:Y:S01]  /*2040*/  FMUL.FTZ R5, R44, R5 ;  /* 0x000000052c057220 */ /* 0x000fe20000410000 */
[----:B------:R-:W-:Y:S01]  /*2050*/  F2FP.BF16.PACK_AB R17, R2, R15 ;  /* 0x0000000f0211723e */ /* 0x000fe200000010ff */
[----:B------:R-:W-:Y:S01]  /*2060*/  FMUL.FTZ R12, R44, R23 ;  /* 0x000000172c0c7220 */ /* 0x000fe20000410000 */
[----:B------:R-:W-:Y:S01]  /*2070*/  IADD3 R2, R0, 0x100, RZ ;  /* 0x0000010000027810 */ /* 0x000fe20007ffe0ff */
[----:B------:R-:W-:Y:S01]  /*2080*/  FMUL.FTZ R11, R44, R11 ;  /* 0x0000000b2c0b7220 */ /* 0x000fe20000410000 */
[----:B------:R-:W-:Y:S01]  /*2090*/  IADD3 R15, R0, 0x380, RZ ;  /* 0x00000380000f7810 */ /* 0x000fe20007ffe0ff */
[----:B------:R-:W-:Y:S01]  /*20a0*/  FMUL.FTZ R6, R44, R29 ;  /* 0x0000001d2c067220 */ /* 0x000fe20000410000 */
[----:B------:R-:W-:Y:S01]  /*20b0*/  F2FP.BF16.PACK_AB R29, R12, R5 ;  /* 0x000000050c1d723e */ /* 0x000fe200000010ff */
[----:B------:R-:W-:Y:S01]  /*20c0*/  FMUL.FTZ R9, R44, R9 ;  /* 0x000000092c097220 */ /* 0x000fe20000410000 */
[----:B------:R-:W-:Y:S01]  /*20d0*/  IADD3 R12, R0, 0x180, RZ ;  /* 0x00000180000c7810 */ /* 0x000fe20007ffe0ff */
[----:B------:R-:W-:Y:S01]  /*20e0*/  FMUL.FTZ R8, R44, R27 ;  /* 0x0000001b2c087220 */ /* 0x000fe20000410000 */
[----:B------:R-:W-:Y:S01]  /*20f0*/  F2FP.BF16.PACK_AB R23, R6, R11 ;  /* 0x0000000b0617723e */ /* 0x000fe200000010ff */
[----:B------:R-:W-:Y:S01]  /*2100*/  FMUL.FTZ R7, R44, R7 ;  /* 0x000000072c077220 */ /* 0x000fe20000410000 */
[----:B------:R-:W-:Y:S01]  /*2110*/  ISETP.GE.AND P0, PT, R120, c[0x0][0x164], PT ;  /* 0x0000590078007a0c */ /* 0x000fe20003f06270 */
[----:B------:R-:W-:Y:S01]  /*2120*/  FMUL.FTZ R10, R44, R25 ;  /* 0x000000192c0a7220 */ /* 0x000fe20000410000 */
[----:B------:R-:W-:Y:S01]  /*2130*/  F2FP.BF16.PACK_AB R25, R8, R9 ;  /* 0x000000090819723e */ /* 0x000fe200000010ff */
[----:B------:R-:W-:Y:S01]  /*2140*/  FMUL.FTZ R45, R44, R45 ;  /* 0x0000002d2c2d7220 */ /* 0x000fe20000410000 */
[----:B------:R-:W-:Y:S01]  /*2150*/  IADD3 R8, R0, 0x280, RZ ;  /* 0x0000028000087810 */ /* 0x000fe20007ffe0ff */
[----:B------:R-:W-:Y:S01]  /*2160*/  FMUL.FTZ R21, R44, R21 ;  /* 0x000000152c157220 */ /* 0x000fe20000410000 */
[----:B------:R-:W-:Y:S01]  /*2170*/  F2FP.BF16.PACK_AB R27, R10, R7 ;  /* 0x000000070a1b723e */ /* 0x000fe200000010ff */
[----:B------:R-:W-:Y:S01]  /*2180*/  FMUL.FTZ R44, R44, R19 ;  /* 0x000000132c2c7220 */ /* 0x000fe20000410000 */
[----:B------:R-:W-:Y:S01]  /*2190*/  F2FP.BF16.PACK_AB R19, R4, R13 ;  /* 0x0000000d0413723e */ /* 0x000fe200000010ff */
[C---:B------:R-:W-:Y:S01]  /*21a0*/  IMAD.WIDE.U32 R6, R0.reuse, R33, c[0x0][0x1d0] ;  /* 0x0000740000067625 */ /* 0x040fe200078e0021 */
[----:B------:R-:W-:-:S02]  /*21b0*/  IADD3 R4, R0, 0x80, RZ ;  /* 0x0000008000047810 */ /* 0x000fc40007ffe0ff */
[----:B------:R-:W-:Y:S01]  /*21c0*/  IADD3 R10, R0, 0x200, RZ ;  /* 0x00000200000a7810 */ /* 0x000fe20007ffe0ff */
[----:B------:R-:W-:Y:S01]  /*21d0*/  IMAD.WIDE.U32 R2, R2, R33, c[0x0][0x1d0] ;  /* 0x0000740002027625 */ /* 0x000fe200078e0021 */
[----:B------:R-:W-:Y:S01]  /*21e0*/  F2FP.BF16.PACK_AB R45, R14, R45 ;  /* 0x0000002d0e2d723e */ /* 0x000fe200000010ff */
[----:B------:R0:W-:Y:S01]  /*21f0*/  STG.E [R6.64], R31 ;  /* 0x0000001f06007986 */ /* 0x0001e2000c101916 */
[----:B------:R-:W-:Y:S01]  /*2200*/  IADD3 R14, R0, 0x300, RZ ;  /* 0x00000300000e7810 */ /* 0x000fe20007ffe0ff */
[----:B------:R-:W-:Y:S01]  /*2210*/  IMAD.WIDE.U32 R4, R4, R33, c[0x0][0x1d0] ;  /* 0x0000740004047625 */ /* 0x000fe200078e0021 */
[----:B------:R-:W-:Y:S02]  /*2220*/  IADD3 R0, R0, 0x400, RZ ;  /* 0x0000040000007810 */ /* 0x000fe40007ffe0ff */
[----:B------:R-:W-:Y:S01]  /*2230*/  F2FP.BF16.PACK_AB R21, R44, R21 ;  /* 0x000000152c15723e */ /* 0x000fe200000010ff */
        /* <DEDUP_REMOVED lines=10> */
[----:B--2---:R-:W-:Y:S01]  /*22e0*/  IMAD.WIDE.U32 R2, R0, R33, c[0x0][0x1d0] ;  /* 0x0000740000027625 */ /* 0x004fe200078e0021 */
[----:B------:R3:W-:Y:S04]  /*22f0*/  STG.E [R6.64], R29 ;  /* 0x0000001d06007986 */ /* 0x0007e8000c101916 */
[----:B------:R3:W-:Y:S04]  /*2300*/  STG.E [R4.64], R45 ;  /* 0x0000002d04007986 */ /* 0x0007e8000c101916 */
[----:B------:R3:W-:Y:S02]  /*2310*/  STG.E [R2.64], R21 ;  /* 0x0000001502007986 */ /* 0x0007e4000c101916 */
[----:B---3--:R-:W-:Y:S01]  /*2320*/  @P0 CALL.REL.NOINC `(.L_x_2841) ;  /* 0x0000001000000944 */ /* 0x008fe20003c00000 */
[----:B------:R-:W-:Y:S05]  /*2330*/  BRA `(.L_x_2842) ;  /* 0xffffe36000007947 */ /* 0x000fea000383ffff */
.L_x_2841:
        /* <DEDUP_REMOVED lines=31> */
.L_x_2838:
        /* <DEDUP_REMOVED lines=9> */
[C---:B------:R-:W-:Y:S01]  /*25c0*/  IADD3 R46, R0.reuse, 0x180, RZ ;  /* 0x00000180002e7810 */ /* 0x040fe20007ffe0ff */
[----:B------:R-:W-:Y:S01]  /*25d0*/  STG.E.64 [R32.64], R8 ;  /* 0x0000000820007986 */ /* 0x000fe2000c101b16 */
[----:B------:R-:W-:Y:S01]  /*25e0*/  IADD3 R47, R0, 0x200, RZ ;  /* 0x00000200002f7810 */ /* 0x000fe20007ffe0ff */
[CC--:B------:R-:W-:Y:S02]  /*25f0*/  IMAD.WIDE.U32 R36, R38.reuse, R49.reuse, c[0x0][0x1c0] ;  /* 0x0000700026247625 */ /* 0x0c0fe400078e0031 */
[----:B------:R0:W-:Y:S02]  /*2600*/  STG.E.64 [R34.64], R64 ;  /* 0x0000004022007986 */ /* 0x0001e4000c101b16 */
[----:B------:R-:W-:-:S02]  /*2610*/  IMAD.WIDE.U32 R38, R38, R49, c[0x0][0x1c8] ;  /* 0x0000720026267625 */ /* 0x000fc400078e0031 */
[----:B------:R-:W-:Y:S02]  /*2620*/  STG.E.64 [R36.64], R6 ;  /* 0x0000000624007986 */ /* 0x000fe4000c101b16 */
[CC--:B------:R-:W-:Y:S02]  /*2630*/  IMAD.WIDE.U32 R40, R42.reuse, R49.reuse, c[0x0][0x1c0] ;  /* 0x000070002a287625 */ /* 0x0c0fe400078e0031 */
[----:B------:R1:W-:Y:S02]  /*2640*/  STG.E.64 [R38.64], R4 ;  /* 0x0000000426007986 */ /* 0x0003e4000c101b16 */
[-C--:B------:R-:W-:Y:S02]  /*2650*/  IMAD.WIDE.U32 R42, R42, R49.reuse, c[0x0][0x1c8] ;  /* 0x000072002a2a7625 */ /* 0x080fe400078e0031 */
[----:B------:R-:W-:Y:S02]  /*2660*/  STG.E.64 [R40.64], R16 ;  /* 0x0000001028007986 */ /* 0x000fe4000c101b16 */
[-C--:B------:R-:W-:Y:S01]  /*2670*/  IMAD.WIDE.U32 R44, R46, R49.reuse, c[0x0][0x1c0] ;  /* 0x000070002e2c7625 */ /* 0x080fe200078e0031 */
[C---:B0-----:R-:W-:Y:S01]  /*2680*/  IADD3 R34, R0.reuse, 0x280, RZ ;  /* 0x0000028000227810 */ /* 0x041fe20007ffe0ff */
[----:B------:R-:W-:Y:S01]  /*2690*/  STG.E.64 [R42.64], R2 ;  /* 0x000000022a007986 */ /* 0x000fe2000c101b16 */
[----:B------:R-:W-:Y:S01]  /*26a0*/  IADD3 R35, R0, 0x300, RZ ;  /* 0x0000030000237810 */ /* 0x000fe20007ffe0ff */
[----:B------:R-:W-:-:S02]  /*26b0*/  IMAD.WIDE.U32 R8, R46, R49, c[0x0][0x1c8] ;  /* 0x000072002e087625 */ /* 0x000fc400078e0031 */
[----:B------:R0:W-:Y:S02]  /*26c0*/  STG.E.64 [R44.64], R22 ;  /* 0x000000162c007986 */ /* 0x0001e4000c101b16 */
[CC--:B------:R-:W-:Y:S02]  /*26d0*/  IMAD.WIDE.U32 R32, R47.reuse, R49.reuse, c[0x0][0x1c0] ;  /* 0x000070002f207625 */ /* 0x0c0fe400078e0031 */
[----:B------:R2:W-:Y:S02]  /*26e0*/  STG.E.64 [R8.64], R14 ;  /* 0x0000000e08007986 */ /* 0x0005e4000c101b16 */
[-C--:B-1----:R-:W-:Y:S02]  /*26f0*/  IMAD.WIDE.U32 R4, R47, R49.reuse, c[0x0][0x1c8] ;  /* 0x000072002f047625 */ /* 0x082fe400078e0031 */
[----:B------:R1:W-:Y:S02]  /*2700*/  STG.E.64 [R32.64], R18 ;  /* 0x0000001220007986 */ /* 0x0003e4000c101b16 */
[----:B------:R-:W-:-:S02]  /*2710*/  IMAD.WIDE.U32 R6, R34, R49, c[0x0][0x1c0] ;  /* 0x0000700022067625 */ /* 0x000fc400078e0031 */
[----:B------:R3:W-:Y:S01]  /*2720*/  STG.E.64 [R4.64], R12 ;  /* 0x0000000c04007986 */ /* 0x0007e2000c101b16 */
[----:B0-----:R-:W-:Y:S01]  /*2730*/  IADD3 R22, R0, 0x380, RZ ;  /* 0x0000038000167810 */ /* 0x001fe20007ffe0ff */
[-C--:B------:R-:W-:Y:S01]  /*2740*/  IMAD.WIDE.U32 R16, R34, R49.reuse, c[0x0][0x1c8] ;  /* 0x0000720022107625 */ /* 0x080fe200078e0031 */
[----:B------:R-:W-:Y:S01]  /*2750*/  IADD3 R0, R0, 0x400, RZ ;  /* 0x0000040000007810 */ /* 0x000fe20007ffe0ff */
[----:B------:R-:W-:Y:S02]  /*2760*/  STG.E.64 [R6.64], R24 ;  /* 0x0000001806007986 */ /* 0x000fe4000c101b16 */
[CC--:B------:R-:W-:Y:S02]  /*2770*/  IMAD.WIDE.U32 R2, R35.reuse, R49.reuse, c[0x0][0x1c0] ;  /* 0x0000700023027625 */ /* 0x0c0fe400078e0031 */
[----:B------:R-:W-:Y:S02]  /*2780*/  STG.E.64 [R16.64], R20 ;  /* 0x0000001410007986 */ /* 0x000fe4000c101b16 */
[----:B--2---:R-:W-:-:S02]  /*2790*/  IMAD.WIDE.U32 R8, R35, R49, c[0x0][0x1c8] ;  /* 0x0000720023087625 */ /* 0x004fc400078e0031 */
[----:B------:R-:W-:Y:S02]  /*27a0*/  STG.E.64 [R2.64], R28 ;  /* 0x0000001c02007986 */ /* 0x000fe4000c101b16 */
[CC--:B------:R-:W-:Y:S02]  /*27b0*/  IMAD.WIDE.U32 R14, R22.reuse, R49.reuse, c[0x0][0x1c0] ;  /* 0x00007000160e7625 */ /* 0x0c0fe400078e0031 */
[----:B------:R-:W-:Y:S02]  /*27c0*/  STG.E.64 [R8.64], R10 ;  /* 0x0000000a08007986 */ /* 0x000fe4000c101b16 */
[-C--:B-1----:R-:W-:Y:S02]  /*27d0*/  IMAD.WIDE.U32 R18, R22, R49.reuse, c[0x0][0x1c8] ;  /* 0x0000720016127625 */ /* 0x082fe400078e0031 */
[----:B------:R-:W-:Y:S02]  /*27e0*/  STG.E.64 [R14.64], R26 ;  /* 0x0000001a0e007986 */ /* 0x000fe4000c101b16 */
[----:B------:R-:W-:-:S02]  /*27f0*/  IMAD.WIDE.U32 R22, R0, R49, c[0x0][0x1c0] ;  /* 0x0000700000167625 */ /* 0x000fc400078e0031 */
[----:B------:R-:W-:Y:S02]  /*2800*/  STG.E.64 [R18.64], R80 ;  /* 0x0000005012007986 */ /* 0x000fe4000c101b16 */
[----:B---3--:R-:W-:Y:S02]  /*2810*/  IMAD.WIDE.U32 R4, R0, R49, c[0x0][0x1c8] ;  /* 0x0000720000047625 */ /* 0x008fe400078e0031 */
[----:B------:R-:W-:Y:S04]  /*2820*/  STG.E.64 [R22.64], R30 ;  /* 0x0000001e16007986 */ /* 0x000fe8000c101b16 */
[----:B------:R-:W-:Y:S01]  /*2830*/  STG.E.64 [R4.64], R84 ;  /* 0x0000005404007986 */ /* 0x000fe2000c101b16 */
[----:B------:R-:W-:Y:S05]  /*2840*/  EXIT ;  /* 0x000000000000794d */ /* 0x000fea0003800000 */
.L_x_2839:
[----:B------:R-:W-:Y:S01]  /*2850*/  HFMA2.MMA R39, -RZ, RZ, 0, 9.5367431640625e-07 ;  /* 0x00000010ff277435 */ /* 0x000fe200000001ff */
[----:B------:R-:W-:-:S02]  /*2860*/  MOV R124, R35 ;  /* 0x00000023007c7202 */ /* 0x000fc40000000f00 */
[----:B------:R-:W-:Y:S02]  /*2870*/  MOV R70, 0x1f ;  /* 0x0000001f00467802 */ /* 0x000fe40000000f00 */
[----:B------:R-:W-:Y:S02]  /*2880*/  MOV R37, 0xffffffff ;  /* 0xffffffff00257802 */ /* 0x000fe40000000f00 */
[----:B------:R-:W-:Y:S02]  /*2890*/  MOV R32, 0x28b0 ;  /* 0x000028b000207802 */ /* 0x000fe40000000f00 */
[----:B------:R-:W-:Y:S05]  /*28a0*/  CALL.REL.NOINC `($__internal_213_$__cuda_sm70_shflsync_down_p) ;  /* 0x0000046000007944 */ /* 0x000fea0003c00000 */
[----:B-1----:R-:W-:Y:S01]  /*28b0*/  MOV R38, R39 ;  /* 0x0000002700267202 */ /* 0x002fe20000000f00 */
[----:B0-----:R-:W-:Y:S05]  /*28c0*/  BRA `(.L_x_2843) ;  /* 0xfffff21000007947 */ /* 0x001fea000383ffff */
.L_x_2840:
[----:B------:R-:W-:Y:S01]  /*28d0*/  HFMA2.MMA R39, -RZ, RZ, 0, 9.5367431640625e-07 ;  /* 0x00000010ff277435 */ /* 0x000fe200000001ff */
[----:B------:R-:W-:Y:S02]  /*28e0*/  MOV R124, R36 ;  /* 0x00000024007c7202 */ /* 0x000fe40000000f00 */
[----:B------:R-:W-:Y:S02]  /*28f0*/  MOV R70, 0x1f ;  /* 0x0000001f00467802 */ /* 0x000fe40000000f00 */
[----:B------:R-:W-:-:S02]  /*2900*/  MOV R37, 0xffffffff ;  /* 0xffffffff00257802 */ /* 0x000fc40000000f00 */
[----:B------:R-:W-:Y:S02]  /*2910*/  MOV R32, 0x2930 ;  /* 0x0000293000207802 */ /* 0x000fe40000000f00 */
[----:B01----:R-:W-:Y:S05]  /*2920*/  CALL.REL.NOINC `($__internal_213_$__cuda_sm70_shflsync_down_p) ;  /* 0x000003e000007944 */ /* 0x003fea0003c00000 */
[----:B------:R-:W-:Y:S01]  /*2930*/  FADD.FTZ R35, R35, R38 ;  /* 0x0000002623237221 */ /* 0x000fe20000010000 */
[----:B0-----:R-:W-:Y:S01]  /*2940*/  MOV R70, 0x1f ;  /* 0x0000001f00467802 */ /* 0x001fe20000000f00 */
[----:B-1----:R-:W-:Y:S01]  /*2950*/  FADD.FTZ R36, R36, R39 ;  /* 0x0000002724247221 */ /* 0x002fe20000010000 */
[----:B------:R-:W-:Y:S01]  /*2960*/  HFMA2.MMA R39, -RZ, RZ, 0, 4.76837158203125e-07 ;  /* 0x00000008ff277435 */ /* 0x000fe200000001ff */
[----:B------:R-:W-:Y:S02]  /*2970*/  MOV R37, 0xffffffff ;  /* 0xffffffff00257802 */ /* 0x000fe40000000f00 */
[----:B------:R-:W-:Y:S02]  /*2980*/  MOV R124, R35 ;  /* 0x00000023007c7202 */ /* 0x000fe40000000f00 */
[----:B------:R-:W-:Y:S02]  /*2990*/  MOV R32, 0x29b0 ;  /* 0x000029b000207802 */ /* 0x000fe40000000f00 */
[----:B------:R-:W-:Y:S05]  /*29a0*/  CALL.REL.NOINC `($__internal_213_$__cuda_sm70_shflsync_down_p) ;  /* 0x0000036000007944 */ /* 0x000fea0003c00000 */
[----:B-1----:R-:W-:Y:S01]  /*29b0*/  MOV R38, R39 ;  /* 0x0000002700267202 */ /* 0x002fe20000000f00 */
[----:B------:R-:W-:Y:S01]  /*29c0*/  HFMA2.MMA R39, -RZ, RZ, 0, 4.76837158203125e-07 ;  /* 0x00000008ff277435 */ /* 0x000fe200000001ff */
[----:B0-----:R-:W-:-:S02]  /*29d0*/  MOV R124, R36 ;  /* 0x00000024007c7202 */ /* 0x001fc40000000f00 */
[----:B------:R-:W-:Y:S02]  /*29e0*/  MOV R70, 0x1f ;  /* 0x0000001f00467802 */ /* 0x000fe40000000f00 */
[----:B------:R-:W-:Y:S02]  /*29f0*/  MOV R37, 0xffffffff ;  /* 0xffffffff00257802 */ /* 0x000fe40000000f00 */
[----:B------:R-:W-:Y:S02]  /*2a00*/  MOV R32, 0x2a20 ;  /* 0x00002a2000207802 */ /* 0x000fe40000000f00 */
[----:B------:R-:W-:Y:S05]  /*2a10*/  CALL.REL.NOINC `($__internal_213_$__cuda_sm70_shflsync_down_p) ;  /* 0x000002f000007944 */ /* 0x000fea0003c00000 */
[----:B------:R-:W-:Y:S01]  /*2a20*/  FADD.FTZ R35, R38, R35 ;  /* 0x0000002326237221 */ /* 0x000fe20000010000 */
[----:B0-----:R-:W-:Y:S01]  /*2a30*/  MOV R70, 0x1f ;  /* 0x0000001f00467802 */ /* 0x001fe20000000f00 */
[----:B-1----:R-:W-:Y:S01]  /*2a40*/  FADD.FTZ R36, R36, R39 ;  /* 0x0000002724247221 */ /* 0x002fe20000010000 */
[----:B------:R-:W-:Y:S01]  /*2a50*/  HFMA2.MMA R39, -RZ, RZ, 0, 2.384185791015625e-07 ;  /* 0x00000004ff277435 */ /* 0x000fe200000001ff */
[----:B------:R-:W-:Y:S02]  /*2a60*/  MOV R37, 0xffffffff ;  /* 0xffffffff00257802 */ /* 0x000fe40000000f00 */
[----:B------:R-:W-:-:S02]  /*2a70*/  MOV R124, R35 ;  /* 0x00000023007c7202 */ /* 0x000fc40000000f00 */
[----:B------:R-:W-:Y:S02]  /*2a80*/  MOV R32, 0x2aa0 ;  /* 0x00002aa000207802 */ /* 0x000fe40000000f00 */
[----:B------:R-:W-:Y:S05]  /*2a90*/  CALL.REL.NOINC `($__internal_213_$__cuda_sm70_shflsync_down_p) ;  /* 0x0000027000007944 */ /* 0x000fea0003c00000 */
[----:B-1----:R-:W-:Y:S01]  /*2aa0*/  MOV R38, R39 ;  /* 0x0000002700267202 */ /* 0x002fe20000000f00 */
[----:B------:R-:W-:Y:S01]  /*2ab0*/  HFMA2.MMA R39, -RZ, RZ, 0, 2.384185791015625e-07 ;  /* 0x00000004ff277435 */ /* 0x000fe200000001ff */
[----:B0-----:R-:W-:Y:S02]  /*2ac0*/  MOV R124, R36 ;  /* 0x00000024007c7202 */ /* 0x001fe40000000f00 */
[----:B------:R-:W-:Y:S02]  /*2ad0*/  MOV R70, 0x1f ;  /* 0x0000001f00467802 */ /* 0x000fe40000000f00 */
[----:B------:R-:W-:Y:S02]  /*2ae0*/  MOV R37, 0xffffffff ;  /* 0xffffffff00257802 */ /* 0x000fe40000000f00 */
[----:B------:R-:W-:Y:S02]  /*2af0*/  MOV R32, 0x2b10 ;  /* 0x00002b1000207802 */ /* 0x000fe40000000f00 */
[----:B------:R-:W-:Y:S05]  /*2b00*/  CALL.REL.NOINC `($__internal_213_$__cuda_sm70_shflsync_down_p) ;  /* 0x0000020000007944 */ /* 0x000fea0003c00000 */
[----:B------:R-:W-:Y:S01]  /*2b10*/  FADD.FTZ R35, R38, R35 ;  /* 0x0000002326237221 */ /* 0x000fe20000010000 */
[----:B0-----:R-:W-:Y:S01]  /*2b20*/  MOV R70, 0x1f ;  /* 0x0000001f00467802 */ /* 0x001fe20000000f00 */
[----:B-1----:R-:W-:Y:S01]  /*2b30*/  FADD.FTZ R36, R36, R39 ;  /* 0x0000002724247221 */ /* 0x002fe20000010000 */
[----:B------:R-:W-:Y:S01]  /*2b40*/  HFMA2.MMA R39, -RZ, RZ, 0, 1.1920928955078125e-07 ;  /* 0x00000002ff277435 */ /* 0x000fe200000001ff */
[----:B------:R-:W-:-:S02]  /*2b50*/  MOV R37, 0xffffffff ;  /* 0xffffffff00257802 */ /* 0x000fc40000000f00 */
[----:B------:R-:W-:Y:S02]  /*2b60*/  MOV R124, R35 ;  /* 0x00000023007c7202 */ /* 0x000fe40000000f00 */
[----:B------:R-:W-:Y:S02]  /*2b70*/  MOV R32, 0x2b90 ;  /* 0x00002b9000207802 */ /* 0x000fe40000000f00 */
[----:B------:R-:W-:Y:S05]  /*2b80*/  CALL.REL.NOINC `($__internal_213_$__cuda_sm70_shflsync_down_p) ;  /* 0x0000018000007944 */ /* 0x000fea0003c00000 */
[----:B-1----:R-:W-:Y:S01]  /*2b90*/  MOV R38, R39 ;  /* 0x0000002700267202 */ /* 0x002fe20000000f00 */
[----:B------:R-:W-:Y:S01]  /*2ba0*/  HFMA2.MMA R39, -RZ, RZ, 0, 1.1920928955078125e-07 ;  /* 0x00000002ff277435 */ /* 0x000fe200000001ff */
[----:B0-----:R-:W-:Y:S02]  /*2bb0*/  MOV R124, R36 ;  /* 0x00000024007c7202 */ /* 0x001fe40000000f00 */
[----:B------:R-:W-:Y:S02]  /*2bc0*/  MOV R70, 0x1f ;  /* 0x0000001f00467802 */ /* 0x000fe40000000f00 */
[----:B------:R-:W-:Y:S02]  /*2bd0*/  MOV R37, 0xffffffff ;  /* 0xffffffff00257802 */ /* 0x000fe40000000f00 */
[----:B------:R-:W-:-:S02]  /*2be0*/  MOV R32, 0x2c00 ;  /* 0x00002c0000207802 */ /* 0x000fc40000000f00 */
[----:B------:R-:W-:Y:S05]  /*2bf0*/  CALL.REL.NOINC `($__internal_213_$__cuda_sm70_shflsync_down_p) ;  /* 0x0000011000007944 */ /* 0x000fea0003c00000 */
[----:B------:R-:W-:Y:S01]  /*2c00*/  FADD.FTZ R35, R38, R35 ;  /* 0x0000002326237221 */ /* 0x000fe20000010000 */
[----:B0-----:R-:W-:Y:S01]  /*2c10*/  MOV R70, 0x1f ;  /* 0x0000001f00467802 */ /* 0x001fe20000000f00 */
[----:B-1----:R-:W-:Y:S01]  /*2c20*/  FADD.FTZ R36, R36, R39 ;  /* 0x0000002724247221 */ /* 0x002fe20000010000 */
[----:B------:R-:W-:Y:S01]  /*2c30*/  HFMA2.MMA R39, -RZ, RZ, 0, 5.9604644775390625e-08 ;  /* 0x00000001ff277435 */ /* 0x000fe200000001ff */
[----:B------:R-:W-:-:S02]  /*2c40*/  MOV R37, 0xffffffff ;  /* 0xffffffff00257802 */ /* 0x000fc40000000f00 */
[----:B------:R-:W-:Y:S02]  /*2c50*/  MOV R124, R35 ;  /* 0x00000023007c7202 */ /* 0x000fe40000000f00 */
[----:B------:R-:W-:Y:S02]  /*2c60*/  MOV R32, 0x2c80 ;  /* 0x00002c8000207802 */ /* 0x000fe40000000f00 */
[----:B------:R-:W-:Y:S05]  /*2c70*/  CALL.REL.NOINC `($__internal_213_$__cuda_sm70_shflsync_down_p) ;  /* 0x0000009000007944 */ /* 0x000fea0003c00000 */
[----:B-1----:R-:W-:Y:S01]  /*2c80*/  MOV R38, R39 ;  /* 0x0000002700267202 */ /* 0x002fe20000000f00 */
[----:B------:R-:W-:Y:S01]  /*2c90*/  HFMA2.MMA R39, -RZ, RZ, 0, 5.9604644775390625e-08 ;  /* 0x00000001ff277435 */ /* 0x000fe200000001ff */
[----:B0-----:R-:W-:Y:S02]  /*2ca0*/  MOV R124, R36 ;  /* 0x00000024007c7202 */ /* 0x001fe40000000f00 */
[----:B------:R-:W-:Y:S02]  /*2cb0*/  MOV R70, 0x1f ;  /* 0x0000001f00467802 */ /* 0x000fe40000000f00 */
[----:B------:R-:W-:Y:S02]  /*2cc0*/  MOV R37, 0xffffffff ;  /* 0xffffffff00257802 */ /* 0x000fe40000000f00 */
[----:B------:R-:W-:-:S02]  /*2cd0*/  MOV R32, 0x2cf0 ;  /* 0x00002cf000207802 */ /* 0x000fc40000000f00 */
[----:B------:R-:W-:Y:S05]  /*2ce0*/  CALL.REL.NOINC `($__internal_213_$__cuda_sm70_shflsync_down_p) ;  /* 0x0000002000007944 */ /* 0x000fea0003c00000 */
[----:B-1----:R-:W-:Y:S01]  /*2cf0*/  MOV R71, R39 ;  /* 0x0000002700477202 */ /* 0x002fe20000000f00 */
[----:B0-----:R-:W-:Y:S05]  /*2d00*/  BRA `(.L_x_2844) ;  /* 0xffffeef000007947 */ /* 0x001fea000383ffff */
        .weak           $__internal_213_$__cuda_sm70_shflsync_down_p
        .type           $__internal_213_$__cuda_sm70_shflsync_down_p,@function
        .size           $__internal_213_$__cuda_sm70_shflsync_down_p,(.L_x_3620 - $__internal_213_$__cuda_sm70_shflsync_down_p)
$__internal_213_$__cuda_sm70_shflsync_down_p:
[----:B------:R-:W-:Y:S01]  /*2d10*/  HFMA2.MMA R33, -RZ, RZ, 0, 0 ;  /* 0x00000000ff217435 */ /* 0x000fe200000001ff */
[----:B------:R-:W-:Y:S04]  /*2d20*/  WARPSYNC R37 ;  /* 0x0000002500007348 */ /* 0x000fe80003800000 */
[----:B------:R0:W1:Y:S01]  /*2d30*/  SHFL.DOWN PT, R39, R124, R39, R70 ;  /* 0x080000277c277389 */ /* 0x00006200000e0046 */
[----:B------:R-:W-:Y:S05]  /*2d40*/  RET.REL.NODEC R32 `(_ZN10layer_norm13ln_bwd_kernelINS_13Kernel_traitsI13__nv_bfloat16S2_S2_fjLj2304ELj1ELj1ELj4ELj4ENS_18Kernel_traits_baseILj2304ES2_S2_S2_fjLj128EEEEEEEvNS_9BwdParamsE) ;  /* 0xffffd2b020007950 */ /* 0x000fea0003c3ffff */
.L_x_2845:
        /* <DEDUP_REMOVED lines=11> */
.L_x_3620:


//--------------------- .text._ZN10layer_norm22ln_bwd_finalize_kernelINS_22Kernel_traits_finalizeILj2304E6__halffS2_fjLj1024ELj4ENS_18Kernel_traits_baseILj2304ES2_fS2_fjLj1024EEEEEEEvNS_9BwdParamsE --------------------------
	.section	.text._ZN10layer_norm22ln_bwd_finalize_kernelINS_22Kernel_traits_finalizeILj2304E6__halffS2_fjLj1024ELj4ENS_18Kernel_traits_baseILj2304ES2_fS2_fjLj1024EEEEEEEvNS_9BwdParamsE,"ax",@progbits
	.sectioninfo	@"SHI_REGISTERS=32"
	.align	128
        .global         _ZN10layer_norm22ln_bwd_finalize_kernelINS_22Kernel_traits_finalizeILj2304E6__halffS2_fjLj1024ELj4ENS_18Kernel_traits_baseILj2304ES2_fS2_fjLj1024EEEEEEEvNS_9BwdParamsE
        .type           _ZN10layer_norm22ln_bwd_finalize_kernelINS_22Kernel_traits_finalizeILj2304E6__halffS2_fjLj1024ELj4ENS_18Kernel_traits_baseILj2304ES2_fS2_fjLj1024EEEEEEEvNS_9BwdParamsE,@function
        .size           _ZN10layer_norm22ln_bwd_finalize_kernelINS_22Kernel_traits_finalizeILj2304E6__halffS2_fjLj1024ELj4ENS_18Kernel_traits_baseILj2304ES2_fS2_fjLj1024EEEEEEEvNS_9BwdParamsE,(.L_x_3621 - _ZN10layer_norm22ln_bwd_finalize_kernelINS_22Kernel_traits_finalizeILj2304E6__halffS2_fjLj1024ELj4ENS_18Kernel_traits_baseILj2304ES2_fS2_fjLj1024EEEEEEEvNS_9BwdParamsE)
        .other          _ZN10layer_norm22ln_bwd_finalize_kernelINS_22Kernel_traits_finalizeILj2304E6__halffS2_fjLj1024ELj4ENS_18Kernel_traits_baseILj2304ES2_fS2_fjLj1024EEEEEEEvNS_9BwdParamsE,@"STO_CUDA_ENTRY STV_DEFAULT"
_ZN10layer_norm22ln_bwd_finalize_kernelINS_22Kernel_traits_finalizeILj2304E6__halffS2_fjLj1024ELj4ENS_18Kernel_traits_baseILj2304ES2_fS2_fjLj1024EEEEEEEvNS_9BwdParamsE:
.text._ZN10layer_norm22ln_bwd_finalize_kernelINS_22Kernel_traits_finalizeILj2304E6__halffS2_fjLj1024ELj4ENS_18Kernel_traits_baseILj2304ES2_fS2_fjLj1024EEEEEEEvNS_9BwdParamsE:
        /* <DEDUP_REMOVED lines=19> */
.L_x_2858:
        /* <DEDUP_REMOVED lines=27> */
.L_x_2850:
        /* <DEDUP_REMOVED lines=32> */
.L_x_2849:
[----:B------:R-:W-:Y:S05]  /*04e0*/  BSYNC B1 ;  /* 0x0000000000017941 */ /* 0x000fea0003800000 */
.L_x_2848:
        /* <DEDUP_REMOVED lines=22> */
.L_x_2852:
[----:B------:R-:W-:Y:S05]  /*0650*/  BSYNC B1 ;  /* 0x0000000000017941 */ /* 0x000fea0003800000 */
.L_x_2851:
        /* <DEDUP_REMOVED lines=10> */
.L_x_2847:
[----:B------:R-:W-:Y:S05]  /*0700*/  BSYNC B0 ;  /* 0x0000000000007941 */ /* 0x000fea0003800000 */
.L_x_2846:
        /* <DEDUP_REMOVED lines=11> */
.L_x_2859:
        /* <DEDUP_REMOVED lines=18> */
.L_x_2860:
[----:B------:R-:W-:Y:S01]  /*08e0*/  @!P1 SHF.R.U32.HI R2, RZ, 0x3, R0 ;  /* 0x00000003ff029819 */ /* 0x000fe20000011600 */
[----:B---3--:R-:W-:Y:S02]  /*08f0*/  FADD.FTZ R5, R5, R10 ;  /* 0x0000000a05057221 */ /* 0x008fe40000010000 */
[----:B--2---:R-:W-:Y:S01]  /*0900*/  FADD.FTZ R7, R7, R4 ;  /* 0x0000000407077221 */ /* 0x004fe20000010000 */
[----:B------:R-:W-:-:S05]  /*0910*/  @!P1 LOP3.LUT R2, R2, 0x1ffffffc, RZ, 0xc0, !PT ;  /* 0x1ffffffc02029812 */ /* 0x000fca00078ec0ff */
[----:B------:R2:W-:Y:S04]  /*0920*/  @!P1 STS [R2+0x2000], R5 ;  /* 0x0020000502009388 */ /* 0x0005e80000000800 */
[----:B------:R2:W-:Y:S02]  /*0930*/  @!P1 STS [R2+0x2080], R7 ;  /* 0x0020800702009388 */ /* 0x0005e40000000800 */
.L_x_2853:
        /* <DEDUP_REMOVED lines=13> */
.L_x_2857:
[----:B------:R-:W-:Y:S05]  /*0a10*/  BSYNC B0 ;  /* 0x0000000000007941 */ /* 0x000fea0003800000 */
.L_x_2856:
[C---:B------:R-:W-:Y:S02]  /*0a20*/  ISETP.GT.U32.AND P1, PT, R18.reuse, -0x901, PT ;  /* 0xfffff6ff1200780c */ /* 0x040fe40003f24070 */
[----:B------:R-:W-:Y:S02]  /*0a30*/  IADD3 R18, R18, 0x900, RZ ;  /* 0x0000090012127810 */ /* 0x000fe40007ffe0ff */
[----:B------:R-:W-:-:S09]  /*0a40*/  IADD3 R19, R19, 0x480, RZ ;  /* 0x0000048013137810 */ /* 0x000fd20007ffe0ff */
[----:B012---:R-:W-:Y:S05]  /*0a50*/  @P1 BRA `(.L_x_2858) ;  /* 0xfffff6d000001947 */ /* 0x007fea000383ffff */
[----:B------:R-:W-:Y:S05]  /*0a60*/  EXIT ;  /* 0x000000000000794d */ /* 0x000fea0003800000 */
.L_x_2854:
[----:B--2---:R-:W-:Y:S01]  /*0a70*/  IMAD.MOV.U32 R10, RZ, RZ, R4 ;  /* 0x000000ffff0a7224 */ /* 0x004fe200078e0004 */
[----:B------:R-:W-:Y:S01]  /*0a80*/  MOV R9, 0x1 ;  /* 0x0000000100097802 */ /* 0x000fe20000000f00 */
[----:B------:R-:W-:Y:S01]  /*0a90*/  IMAD.MOV.U32 R6, RZ, RZ, 0x1f ;  /* 0x0000001fff067424 */ /* 0x000fe200078e00ff */
[----:B------:R-:W-:Y:S02]  /*0aa0*/  MOV R11, 0xffffffff ;  /* 0xffffffff000b7802 */ /* 0x000fe40000000f00 */
[----:B------:R-:W-:Y:S02]  /*0ab0*/  MOV R2, 0xad0 ;  /* 0x00000ad000027802 */ /* 0x000fe40000000f00 */
[----:B01----:R-:W-:Y:S05]  /*0ac0*/  CALL.REL.NOINC `($__internal_214_$__cuda_sm70_shflsync_bfly_p) ;  /* 0x000003c000007944 */ /* 0x003fea0003c00000 */
[----:B-1----:R-:W-:Y:S01]  /*0ad0*/  IMAD.MOV.U32 R3, RZ, RZ, R6 ;  /* 0x000000ffff037224 */ /* 0x002fe200078e0006 */
[----:B0-----:R-:W-:Y:S05]  /*0ae0*/  BRA `(.L_x_2859) ;  /* 0xfffffcd000007947 */ /* 0x001fea000383ffff */
.L_x_2855:
[----:B------:R-:W-:Y:S01]  /*0af0*/  HFMA2.MMA R6, -RZ, RZ, 0, 1.847743988037109375e-06 ;  /* 0x0000001fff067435 */ /* 0x000fe200000001ff */
[----:B------:R-:W-:Y:S01]  /*0b00*/  MOV R10, R13 ;  /* 0x0000000d000a7202 */ /* 0x000fe20000000f00 */
[----:B------:R-:W-:Y:S01]  /*0b10*/  IMAD.MOV.U32 R9, RZ, RZ, 0x2 ;  /* 0x00000002ff097424 */ /* 0x000fe200078e00ff */
[----:B------:R-:W-:Y:S01]  /*0b20*/  MOV R2, 0xb50 ;  /* 0x00000b5000027802 */ /* 0x000fe20000000f00 */
[----:B------:R-:W-:-:S02]  /*0b30*/  IMAD.MOV.U32 R11, RZ, RZ, -0x1 ;  /* 0xffffffffff0b7424 */ /* 0x000fc400078e00ff */
[----:B012---:R-:W-:Y:S05]  /*0b40*/  CALL.REL.NOINC `($__internal_214_$__cuda_sm70_shflsync_bfly_p) ;  /* 0x0000034000007944 */ /* 0x007fea0003c00000 */
[----:B01----:R-:W-:Y:S01]  /*0b50*/  FADD.FTZ R10, R13, R6 ;  /* 0x000000060d0a7221 */ /* 0x003fe20000010000 */
[----:B------:R-:W-:Y:S01]  /*0b60*/  MOV R9, 0x4 ;  /* 0x0000000400097802 */ /* 0x000fe20000000f00 */
[----:B------:R-:W-:Y:S01]  /*0b70*/  IMAD.MOV.U32 R6, RZ, RZ, 0x1f ;  /* 0x0000001fff067424 */ /* 0x000fe200078e00ff */
[----:B------:R-:W-:-:S02]  /*0b80*/  MOV R11, 0xffffffff ;  /* 0xffffffff000b7802 */ /* 0x000fc40000000f00 */
[----:B------:R-:W-:Y:S02]  /*0b90*/  MOV R2, 0xbb0 ;  /* 0x00000bb000027802 */ /* 0x000fe40000000f00 */
[----:B------:R-:W-:Y:S05]  /*0ba0*/  CALL.REL.NOINC `($__internal_214_$__cuda_sm70_shflsync_bfly_p) ;  /* 0x000002e000007944 */ /* 0x000fea0003c00000 */
[----:B01----:R-:W-:Y:S01]  /*0bb0*/  FADD.FTZ R10, R10, R6 ;  /* 0x000000060a0a7221 */ /* 0x003fe20000010000 */
[----:B------:R-:W-:Y:S01]  /*0bc0*/  HFMA2.MMA R6, -RZ, RZ, 0, 1.847743988037109375e-06 ;  /* 0x0000001fff067435 */ /* 0x000fe200000001ff */
[----:B------:R-:W-:Y:S01]  /*0bd0*/  IMAD.MOV.U32 R9, RZ, RZ, 0x8 ;  /* 0x00000008ff097424 */ /* 0x000fe200078e00ff */
[----:B------:R-:W-:Y:S01]  /*0be0*/  MOV R2, 0xc10 ;  /* 0x00000c1000027802 */ /* 0x000fe20000000f00 */
[----:B------:R-:W-:-:S03]  /*0bf0*/  IMAD.MOV.U32 R11, RZ, RZ, -0x1 ;  /* 0xffffffffff0b7424 */ /* 0x000fc600078e00ff */
[----:B------:R-:W-:Y:S05]  /*0c00*/  CALL.REL.NOINC `($__internal_214_$__cuda_sm70_shflsync_bfly_p) ;  /* 0x0000028000007944 */ /* 0x000fea0003c00000 */
[----:B-1----:R-:W-:Y:S01]  /*0c10*/  FADD.FTZ R4, R10, R6 ;  /* 0x000000060a047221 */ /* 0x002fe20000010000 */
[----:B0-----:R-:W-:Y:S01]  /*0c20*/  MOV R9, 0x10 ;  /* 0x0000001000097802 */ /* 0x001fe20000000f00 */
[----:B------:R-:W-:Y:S01]  /*0c30*/  IMAD.MOV.U32 R6, RZ, RZ, 0x1f ;  /* 0x0000001fff067424 */ /* 0x000fe200078e00ff */
[----:B------:R-:W-:Y:S01]  /*0c40*/  MOV R11, 0xffffffff ;  /* 0xffffffff000b7802 */ /* 0x000fe20000000f00 */
[----:B------:R-:W-:Y:S01]  /*0c50*/  IMAD.MOV.U32 R10, RZ, RZ, R4 ;  /* 0x000000ffff0a7224 */ /* 0x000fe200078e0004 */
[----:B------:R-:W-:Y:S02]  /*0c60*/  MOV R2, 0xc80 ;  /* 0x00000c8000027802 */ /* 0x000fe40000000f00 */
[----:B------:R-:W-:Y:S05]  /*0c70*/  CALL.REL.NOINC `($__internal_214_$__cuda_sm70_shflsync_bfly_p) ;  /* 0x0000021000007944 */ /* 0x000fea0003c00000 */
[----:B0-----:R-:W-:Y:S01]  /*0c80*/  HFMA2.MMA R9, -RZ, RZ, 0, 5.9604644775390625e-08 ;  /* 0x00000001ff097435 */ /* 0x001fe200000001ff */
[----:B-1----:R-:W-:Y:S01]  /*0c90*/  MOV R7, R6 ;  /* 0x0000000600077202 */ /* 0x002fe20000000f00 */
[----:B------:R-:W-:Y:S01]  /*0ca0*/  IMAD.MOV.U32 R10, RZ, RZ, R5 ;  /* 0x000000ffff0a7224 */ /* 0x000fe200078e0005 */
[----:B------:R-:W-:Y:S01]  /*0cb0*/  MOV R6, 0x1f ;  /* 0x0000001f00067802 */ /* 0x000fe20000000f00 */
[----:B------:R-:W-:Y:S01]  /*0cc0*/  IMAD.MOV.U32 R11, RZ, RZ, -0x1 ;  /* 0xffffffffff0b7424 */ /* 0x000fe200078e00ff */
[----:B------:R-:W-:-:S02]  /*0cd0*/  MOV R2, 0xcf0 ;  /* 0x00000cf000027802 */ /* 0x000fc40000000f00 */
[----:B------:R-:W-:Y:S05]  /*0ce0*/  CALL.REL.NOINC `($__internal_214_$__cuda_sm70_shflsync_bfly_p) ;  /* 0x000001a000007944 */ /* 0x000fea0003c00000 */
[----:B0-----:R-:W-:Y:S01]  /*0cf0*/  HFMA2.MMA R9, -RZ, RZ, 0, 1.1920928955078125e-07 ;  /* 0x00000002ff097435 */ /* 0x001fe200000001ff */
[----:B-1----:R-:W-:Y:S01]  /*0d00*/  FADD.FTZ R10, R5, R6 ;  /* 0x00000006050a7221 */ /* 0x002fe20000010000 */
[----:B------:R-:W-:Y:S01]  /*0d10*/  MOV R6, 0x1f ;  /* 0x0000001f00067802 */ /* 0x000fe20000000f00 */
[----:B------:R-:W-:Y:S01]  /*0d20*/  IMAD.MOV.U32 R11, RZ, RZ, -0x1 ;  /* 0xffffffffff0b7424 */ /* 0x000fe200078e00ff */
[----:B------:R-:W-:-:S02]  /*0d30*/  MOV R2, 0xd50 ;  /* 0x00000d5000027802 */ /* 0x000fc40000000f00 */
[----:B------:R-:W-:Y:S05]  /*0d40*/  CALL.REL.NOINC `($__internal_214_$__cuda_sm70_shflsync_bfly_p) ;  /* 0x0000014000007944 */ /* 0x000fea0003c00000 */
[----:B0-----:R-:W-:Y:S01]  /*0d50*/  HFMA2.MMA R9, -RZ, RZ, 0, 2.384185791015625e-07 ;  /* 0x00000004ff097435 */ /* 0x001fe200000001ff */
[----:B-1----:R-:W-:Y:S01]  /*0d60*/  FADD.FTZ R10, R10, R6 ;  /* 0x000000060a0a7221 */ /* 0x002fe20000010000 */
[----:B------:R-:W-:Y:S01]  /*0d70*/  MOV R6, 0x1f ;  /* 0x0000001f00067802 */ /* 0x000fe20000000f00 */
[----:B------:R-:W-:Y:S01]  /*0d80*/  IMAD.MOV.U32 R11, RZ, RZ, -0x1 ;  /* 0xffffffffff0b7424 */ /* 0x000fe200078e00ff */
[----:B------:R-:W-:-:S02]  /*0d90*/  MOV R2, 0xdb0 ;  /* 0x00000db000027802 */ /* 0x000fc40000000f00 */
[----:B------:R-:W-:Y:S05]  /*0da0*/  CALL.REL.NOINC `($__internal_214_$__cuda_sm70_shflsync_bfly_p) ;  /* 0x000000e000007944 */ /* 0x000fea0003c00000 */
[----:B0-----:R-:W-:Y:S01]  /*0db0*/  HFMA2.MMA R9, -RZ, RZ, 0, 4.76837158203125e-07 ;  /* 0x00000008ff097435 */ /* 0x001fe200000001ff */
[----:B-1----:R-:W-:Y:S01]  /*0dc0*/  FADD.FTZ R10, R10, R6 ;  /* 0x000000060a0a7221 */ /* 0x002fe20000010000 */
[----:B------:R-:W-:Y:S01]  /*0dd0*/  MOV R6, 0x1f ;  /* 0x0000001f00067802 */ /* 0x000fe20000000f00 */
[----:B------:R-:W-:Y:S01]  /*0de0*/  IMAD.MOV.U32 R11, RZ, RZ, -0x1 ;  /* 0xffffffffff0b7424 */ /* 0x000fe200078e00ff */
[----:B------:R-:W-:-:S02]  /*0df0*/  MOV R2, 0xe10 ;  /* 0x00000e1000027802 */ /* 0x000fc40000000f00 */
[----:B------:R-:W-:Y:S05]  /*0e00*/  CALL.REL.NOINC `($__internal_214_$__cuda_sm70_shflsync_bfly_p) ;  /* 0x0000008000007944 */ /* 0x000fea0003c00000 */
[----:B0-----:R-:W-:Y:S01]  /*0e10*/  HFMA2.MMA R9, -RZ, RZ, 0, 9.5367431640625e-07 ;  /* 0x00000010ff097435 */ /* 0x001fe200000001ff */
[----:B-1----:R-:W-:Y:S01]  /*0e20*/  FADD.FTZ R10, R10, R6 ;  /* 0x000000060a0a7221 */ /* 0x002fe20000010000 */
[----:B------:R-:W-:Y:S01]  /*0e30*/  MOV R6, 0x1f ;  /* 0x0000001f00067802 */ /* 0x000fe20000000f00 */
[----:B------:R-:W-:Y:S01]  /*0e40*/  IMAD.MOV.U32 R11, RZ, RZ, -0x1 ;  /* 0xffffffffff0b7424 */ /* 0x000fe200078e00ff */
[----:B------:R-:W-:-:S02]  /*0e50*/  MOV R2, 0xe70 ;  /* 0x00000e7000027802 */ /* 0x000fc40000000f00 */
[----:B------:R-:W-:Y:S05]  /*0e60*/  CALL.REL.NOINC `($__internal_214_$__cuda_sm70_shflsync_bfly_p) ;  /* 0x0000002000007944 */ /* 0x000fea0003c00000 */
[----:B-1----:R-:W-:Y:S01]  /*0e70*/  MOV R5, R6 ;  /* 0x0000000600057202 */ /* 0x002fe20000000f00 */
[----:B0-----:R-:W-:Y:S05]  /*0e80*/  BRA `(.L_x_2860) ;  /* 0xfffffa5000007947 */ /* 0x001fea000383ffff */
        .weak           $__internal_214_$__cuda_sm70_shflsync_bfly_p
        .type           $__internal_214_$__cuda_sm70_shflsync_bfly_p,@function
        .size           $__internal_214_$__cuda_sm70_shflsync_bfly_p,(.L_x_3621 - $__internal_214_$__cuda_sm70_shflsync_bfly_p)
$__internal_214_$__cuda_sm70_shflsync_bfly_p:
[----:B------:R-:W-:Y:S01]  /*0e90*/  HFMA2.MMA R3, -RZ, RZ, 0, 0 ;  /* 0x00000000ff037435 */ /* 0x000fe200000001ff */
[----:B------:R-:W-:Y:S04]  /*0ea0*/  WARPSYNC R11 ;  /* 0x0000000b00007348 */ /* 0x000fe80003800000 */
[----:B------:R0:W1:Y:S01]  /*0eb0*/  SHFL.BFLY PT, R6, R10, R9, R6 ;  /* 0x0c0000090a067389 */ /* 0x00006200000e0006 */
[----:B------:R-:W-:Y:S05]  /*0ec0*/  RET.REL.NODEC R2 `(_ZN10layer_norm22ln_bwd_finalize_kernelINS_22Kernel_traits_finalizeILj2304E6__halffS2_fjLj1024ELj4ENS_18Kernel_traits_baseILj2304ES2_fS2_fjLj1024EEEEEEEvNS_9BwdParamsE) ;  /* 0xfffff13002007950 */ /* 0x000fea0003c3ffff */
.L_x_2861:
        /* <DEDUP_REMOVED lines=11> */
.L_x_3621:


//--------------------- .text._ZN10layer_norm13ln_bwd_kernelINS_13Kernel_traitsI6__halffS2_fjLj2304ELj1ELj1ELj4ELj8ENS_18Kernel_traits_baseILj2304ES2_fS2_fjLj128EEEEEEEvNS_9BwdParamsE --------------------------
	.section	.text._ZN10layer_norm13ln_bwd_kernelINS_13Kernel_traitsI6__halffS2_fjLj2304ELj1ELj1ELj4ELj8ENS_18Kernel_traits_baseILj2304ES2_fS2_fjLj128EEEEEEEvNS_9BwdParamsE,"ax",@progbits
	.sectioninfo	@"SHI_REGISTERS=145"
	.align	128
        .global         _ZN10layer_norm13ln_bwd_kernelINS_13Kernel_traitsI6__halffS2_fjLj2304ELj1ELj1ELj4ELj8ENS_18Kernel_traits_baseILj2304ES2_fS2_fjLj128EEEEEEEvNS_9BwdParamsE
        .type           _ZN10layer_norm13ln_bwd_kernelINS_13Kernel_traitsI6__halffS2_fjLj2304ELj1ELj1ELj4ELj8ENS_18Kernel_traits_baseILj2304ES2_fS2_fjLj128EEEEEEEvNS_9BwdParamsE,@function
        .size           _ZN10layer_norm13ln_bwd_kernelINS_13Kernel_traitsI6__halffS2_fjLj2304ELj1ELj1ELj4ELj8ENS_18Kernel_traits_baseILj2304ES2_fS2_fjLj128EEEEEEEvNS_9BwdParamsE,(.L_x_3622 - _ZN10layer_norm13ln_bwd_kernelINS_13Kernel_traitsI6__halffS2_fjLj2304ELj1ELj1ELj4ELj8ENS_18Kernel_traits_baseILj2304ES2_fS2_fjLj128EEEEEEEvNS_9BwdParamsE)
        .other          _ZN10layer_norm13ln_bwd_kernelINS_13Kernel_traitsI6__halffS2_fjLj2304ELj1ELj1ELj4ELj8ENS_18Kernel_traits_baseILj2304ES2_fS2_fjLj128EEEEEEEvNS_9BwdParamsE,@"STO_CUDA_ENTRY STV_DEFAULT"
_ZN10layer_norm13ln_bwd_kernelINS_13Kernel_traitsI6__halffS2_fjLj2304ELj1ELj1ELj4ELj8ENS_18Kernel_traits_baseILj2304ES2_fS2_fjLj128EEEEEEEvNS_9BwdParamsE:
.text._ZN10layer_norm13ln_bwd_kernelINS_13Kernel_traitsI6__halffS2_fjLj2304ELj1ELj1ELj4ELj8ENS_18Kernel_traits_baseILj2304ES2_fS2_fjLj128EEEEEEEvNS_9BwdParamsE:
        /* <DEDUP_REMOVED lines=52> */
[----:B-----5:R-:W-:Y:S01]  /*0340*/  HADD2.F32 R96, -RZ, R95.H0_H0 ;  /* 0x2000005fff607230 */ /* 0x020fe20000004100 */
[----:B------:R-:W-:Y:S01]  /*0350*/  HFMA2.MMA R43, -RZ, RZ, 0, 0 ;  /* 0x00000000ff2b7435 */ /* 0x000fe200000001ff */
        /* <DEDUP_REMOVED lines=53> */
.L_x_2866:
[----:B------:R-:W-:Y:S02]  /*06b0*/  ISETP.NE.U32.AND P0, PT, RZ, c[0x0][0x178], PT ;  /* 0x00005e00ff007a0c */ /* 0x000fe40003f05070 */
[----:B------:R-:W-:-:S02]  /*06c0*/  LOP3.LUT R2, R98, 0x7f, RZ, 0xc0, !PT ;  /* 0x0000007f62027812 */ /* 0x000fc400078ec0ff */
[----:B------:R-:W-:Y:S02]  /*06d0*/  ISETP.NE.AND.EX P0, PT, RZ, c[0x0][0x17c], PT, P0 ;  /* 0x00005f00ff007a0c */ /* 0x000fe40003f05300 */
[----:B------:R-:W-:Y:S01]  /*06e0*/  MOV R16, 0x4 ;  /* 0x0000000400107802 */ /* 0x000fe20000000f00 */
[----:B------:R-:W-:-:S05]  /*06f0*/  IMAD R19, R97, 0x480, R2 ;  /* 0x0000048061137824 */ /* 0x000fca00078e0202 */
[----:B------:R-:W-:-:S05]  /*0700*/  IADD3 R20, R19, 0x80, RZ ;  /* 0x0000008013147810 */ /* 0x000fca0007ffe0ff */
[C---:B------:R-:W-:Y:S02]  /*0710*/  @P0 LEA R6, P1, R19.reuse, c[0x0][0x178], 0x3 ;  /* 0x00005e0013060a11 */ /* 0x040fe400078218ff */
[----:B------:R-:W-:Y:S02]  /*0720*/  @P0 MOV R13, 0x8 ;  /* 0x00000008000d0802 */ /* 0x000fe40000000f00 */
[C---:B------:R-:W-:Y:S02]  /*0730*/  @!P0 LEA R6, P2, R19.reuse, c[0x0][0x170], 0x3 ;  /* 0x00005c0013068a11 */ /* 0x040fe400078418ff */
[C---:B------:R-:W-:Y:S01]  /*0740*/  @P0 LEA.HI.X R7, R19.reuse, c[0x0][0x17c], RZ, 0x3, P1 ;  /* 0x00005f0013070a11 */ /* 0x040fe200008f1cff */
[C---:B------:R-:W-:Y:S01]  /*0750*/  @P0 IMAD.WIDE.U32 R8, R20.reuse, R13, c[0x0][0x178] ;  /* 0x00005e0014080625 */ /* 0x040fe200078e000d */
[----:B------:R-:W-:Y:S02]  /*0760*/  @!P0 LEA.HI.X R7, R19, c[0x0][0x174], RZ, 0x3, P2 ;  /* 0x00005d0013078a11 */ /* 0x000fe400010f1cff */
[----:B------:R-:W-:Y:S01]  /*0770*/  @!P0 MOV R13, 0x8 ;  /* 0x00000008000d8802 */ /* 0x000fe20000000f00 */
[----:B------:R-:W-:Y:S01]  /*0780*/  @!P0 IMAD.WIDE R2, R97, R16, c[0x0][0x180] ;  /* 0x0000600061028625 */ /* 0x000fe200078e0210 */
[----:B------:R-:W-:Y:S01]  /*0790*/  @P0 MOV R22, RZ ;  /* 0x000000ff00160202 */ /* 0x000fe20000000f00 */
[----:B------:R0:W2:Y:S01]  /*07a0*/  LDG.E R127, [R6.64] ;  /* 0x00000004067f7981 */ /* 0x0000a2000c1e1900 */
[----:B------:R-:W-:Y:S01]  /*07b0*/  IADD3 R18, R19, 0x100, RZ ;  /* 0x0000010013127810 */ /* 0x000fe20007ffe0ff */
[----:B------:R-:W-:Y:S01]  /*07c0*/  @!P0 IMAD.WIDE.U32 R8, R20, R13, c[0x0][0x170] ;  /* 0x00005c0014088625 */ /* 0x000fe200078e000d */
[----:B------:R-:W-:Y:S01]  /*07d0*/  IADD3 R21, R19, 0x180, RZ ;  /* 0x0000018013157810 */ /* 0x000fe20007ffe0ff */
[----:B------:R0:W3:Y:S02]  /*07e0*/  LDG.E R118, [R6.64+0x4] ;  /* 0x0000040406767981 */ /* 0x0000e4000c1e1900 */
[----:B------:R-:W-:-:S02]  /*07f0*/  IMAD.WIDE R10, R97, R16, c[0x0][0x188] ;  /* 0x00006200610a7625 */ /* 0x000fc400078e0210 */
[----:B------:R1:W4:Y:S02]  /*0800*/  @!P0 LDG.E R22, [R2.64] ;  /* 0x0000000402168981 */ /* 0x000324000c1e1900 */
[----:B------:R-:W-:Y:S02]  /*0810*/  @P0 IMAD.WIDE.U32 R4, R18, R13, c[0x0][0x178] ;  /* 0x00005e0012040625 */ /* 0x000fe400078e000d */
[----:B------:R5:W4:Y:S02]  /*0820*/  LDG.E R120, [R8.64+0x4] ;  /* 0x0000040408787981 */ /* 0x000b24000c1e1900 */
[----:B------:R-:W-:Y:S01]  /*0830*/  @!P0 IMAD.WIDE.U32 R4, R18, R13, c[0x0][0x170] ;  /* 0x00005c0012048625 */ /* 0x000fe200078e000d */
[----:B------:R-:W-:Y:S01]  /*0840*/  IADD3 R103, R19, 0x200, RZ ;  /* 0x0000020013677810 */ /* 0x000fe20007ffe0ff */
[----:B------:R1:W4:Y:S02]  /*0850*/  LDG.E R99, [R10.64] ;  /* 0x000000040a637981 */ /* 0x000324000c1e1900 */
[----:B0-----:R-:W-:-:S02]  /*0860*/  @P0 IMAD.WIDE.U32 R6, R21, R13, c[0x0][0x178] ;  /* 0x00005e0015060625 */ /* 0x001fc400078e000d */
[----:B------:R5:W4:Y:S02]  /*0870*/  LDG.E R125, [R8.64] ;  /* 0x00000004087d7981 */ /* 0x000b24000c1e1900 */
[----:B------:R-:W-:Y:S01]  /*0880*/  @!P0 IMAD.WIDE.U32 R6, R21, R13, c[0x0][0x170] ;  /* 0x00005c0015068625 */ /* 0x000fe200078e000d */
[----:B------:R-:W-:Y:S01]  /*0890*/  IADD3 R100, R19, 0x280, RZ ;  /* 0x0000028013647810 */ /* 0x000fe20007ffe0ff */
[----:B------:R0:W4:Y:S02]  /*08a0*/  LDG.E R24, [R4.64+0x4] ;  /* 0x0000040404187981 */ /* 0x000124000c1e1900 */
[----:B------:R-:W-:Y:S02]  /*08b0*/  @P0 IMAD.WIDE.U32 R2, R103, R13, c[0x0][0x178] ;  /* 0x00005e0067020625 */ /* 0x000fe400078e000d */
[----:B------:R0:W4:Y:S01]  /*08c0*/  LDG.E R123, [R4.64] ;  /* 0x00000004047b7981 */ /* 0x000122000c1e1900 */
[----:B------:R-:W-:Y:S01]  /*08d0*/  IADD3 R104, R19, 0x380, RZ ;  /* 0x0000038013687810 */ /* 0x000fe20007ffe0ff */
[----:B-1----:R-:W-:-:S02]  /*08e0*/  @!P0 IMAD.WIDE.U32 R2, R103, R13, c[0x0][0x170] ;  /* 0x00005c0067028625 */ /* 0x002fc400078e000d */
[----:B------:R1:W4:Y:S02]  /*08f0*/  LDG.E R111, [R6.64] ;  /* 0x00000004066f7981 */ /* 0x000324000c1e1900 */
[----:B------:R-:W-:Y:S02]  /*0900*/  @P0 IMAD.WIDE.U32 R10, R100, R13, c[0x0][0x178] ;  /* 0x00005e00640a0625 */ /* 0x000fe400078e000d */
[----:B------:R1:W4:Y:S01]  /*0910*/  LDG.E R110, [R6.64+0x4] ;  /* 0x00000404066e7981 */ /* 0x000322000c1e1900 */
[----:B------:R-:W-:Y:S01]  /*0920*/  IADD3 R102, R19, 0x400, RZ ;  /* 0x0000040013667810 */ /* 0x000fe20007ffe0ff */
[----:B------:R-:W-:Y:S01]  /*0930*/  @!P0 IMAD.WIDE.U32 R10, R100, R13, c[0x0][0x170] ;  /* 0x00005c00640a8625 */ /* 0x000fe200078e000d */
[----:B------:R-:W-:Y:S01]  /*0940*/  IADD3 R101, R19, 0x300, RZ ;  /* 0x0000030013657810 */ /* 0x000fe20007ffe0ff */
[----:B------:R0:W4:Y:S02]  /*0950*/  LDG.E R106, [R2.64+0x4] ;  /* 0x00000404026a7981 */ /* 0x000124000c1e1900 */
[----:B-----5:R-:W-:-:S02]  /*0960*/  @P0 IMAD.WIDE.U32 R8, R102, R13, c[0x0][0x178] ;  /* 0x00005e0066080625 */ /* 0x020fc400078e000d */
[----:B------:R5:W4:Y:S02]  /*0970*/  LDG.E R119, [R2.64] ;  /* 0x0000000402777981 */ /* 0x000b24000c1e1900 */
[----:B-1----:R-:W-:Y:S02]  /*0980*/  @P0 IMAD.WIDE.U32 R6, R104, R13, c[0x0][0x178] ;  /* 0x00005e0068060625 */ /* 0x002fe400078e000d */
[----:B------:R1:W4:Y:S02]  /*0990*/  LDG.E R117, [R10.64] ;  /* 0x000000040a757981 */ /* 0x000324000c1e1900 */
[----:B------:R-:W-:Y:S02]  /*09a0*/  @!P0 IMAD.WIDE.U32 R6, R104, R13, c[0x0][0x170] ;  /* 0x00005c0068068625 */ /* 0x000fe400078e000d */
[----:B------:R1:W4:Y:S02]  /*09b0*/  LDG.E R105, [R10.64+0x4] ;  /* 0x000004040a697981 */ /* 0x000324000c1e1900 */
[----:B0-----:R-:W-:-:S02]  /*09c0*/  @P0 IMAD.WIDE.U32 R4, R101, R13, c[0x0][0x178] ;  /* 0x00005e0065040625 */ /* 0x001fc400078e000d */
[----:B------:R0:W4:Y:S02]  /*09d0*/  LDG.E R108, [R6.64+0x4] ;  /* 0x00000404066c7981 */ /* 0x000124000c1e1900 */
[----:B------:R-:W-:Y:S02]  /*09e0*/  @!P0 IMAD.WIDE.U32 R8, R102, R13, c[0x0][0x170] ;  /* 0x00005c0066088625 */ /* 0x000fe400078e000d */
[----:B------:R0:W4:Y:S02]  /*09f0*/  LDG.E R115, [R6.64] ;  /* 0x0000000406737981 */ /* 0x000124000c1e1900 */
[----:B------:R-:W-:Y:S02]  /*0a00*/  @!P0 IMAD.WIDE.U32 R4, R101, R13, c[0x0][0x170] ;  /* 0x00005c0065048625 */ /* 0x000fe400078e000d */
[----:B------:R0:W4:Y:S04]  /*0a10*/  LDG.E R109, [R8.64+0x4] ;  /* 0x00000404086d7981 */ /* 0x000128000c1e1900 */
[----:B------:R0:W4:Y:S01]  /*0a20*/  LDG.E R107, [R4.64+0x4] ;  /* 0x00000404046b7981 */ /* 0x000122000c1e1900 */
[----:B------:R-:W-:-:S03]  /*0a30*/  IMAD.WIDE.U32 R12, R19, R16, c[0x0][0x1b8] ;  /* 0x00006e00130c7625 */ /* 0x000fc600078e0010 */
[----:B------:R0:W4:Y:S01]  /*0a40*/  LDG.E R113, [R4.64] ;  /* 0x0000000404717981 */ /* 0x000122000c1e1900 */
[----:B------:R-:W-:-:S03]  /*0a50*/  IMAD.WIDE.U32 R14, R20, R16, c[0x0][0x1b8] ;  /* 0x00006e00140e7625 */ /* 0x000fc600078e0010 */
[----:B------:R0:W4:Y:S01]  /*0a60*/  LDG.E R121, [R8.64] ;  /* 0x0000000408797981 */ /* 0x000122000c1e1900 */
[----:B-1----:R-:W-:-:S03]  /*0a70*/  IMAD.WIDE.U32 R10, R18, R16, c[0x0][0x1b8] ;  /* 0x00006e00120a7625 */ /* 0x002fc600078e0010 */
[----:B------:R1:W4:Y:S01]  /*0a80*/  LDG.E R112, [R12.64] ;  /* 0x000000040c707981 */ /* 0x000322000c1e1900 */
[----:B-----5:R-:W-:-:S03]  /*0a90*/  IMAD.WIDE.U32 R2, R21, R16, c[0x0][0x1b8] ;  /* 0x00006e0015027625 */ /* 0x020fc600078e0010 */
[----:B------:R5:W4:Y:S01]  /*0aa0*/  LDG.E R25, [R14.64] ;  /* 0x000000040e197981 */ /* 0x000b22000c1e1900 */
[----:B0-----:R-:W-:-:S03]  /*0ab0*/  IMAD.WIDE.U32 R4, R103, R16, c[0x0][0x1b8] ;  /* 0x00006e0067047625 */ /* 0x001fc600078e0010 */
        /* <DEDUP_REMOVED lines=9> */
[----:B------:R0:W4:Y:S04]  /*0b50*/  LDG.E R116, [R16.64] ;  /* 0x0000000410747981 */ /* 0x000128000c1e1900 */
[----:B------:R1:W4:Y:S01]  /*0b60*/  LDG.E R8, [R8.64] ;  /* 0x0000000408087981 */ /* 0x000322000c1e1900 */
[----:B-----5:R-:W5:Y:S08]  /*0b70*/  @P0 MUFU.RCP R14, R42 ;  /* 0x0000002a000e0308 */ /* 0x020f700000001000 */
[----:B0-----:R-:W0:Y:S08]  /*0b80*/  @P0 MUFU.RCP R11, R41 ;  /* 0x00000029000b0308 */ /* 0x001e300000001000 */
        /* <DEDUP_REMOVED lines=12> */
[----:B------:R-:W-:Y:S08]  /*0c50*/  @P0 MUFU.RCP R5, R29 ;  /* 0x0000001d00050308 */ /* 0x000ff00000001000 */
[----:B------:R-:W-:Y:S01]  /*0c60*/  @P0 MUFU.RCP R142, R30 ;  /* 0x0000001e008e0308 */ /* 0x000fe20000001000 */
[----:B--2---:R-:W-:-:S04]  /*0c70*/  @P0 FADD.FTZ R13, -R96, R127 ;  /* 0x0000007f600d0221 */ /* 0x004fc80000010100 */
[----:B-----5:R-:W-:Y:S02]  /*0c80*/  @P0 FMUL.FTZ R13, R13, R14 ;  /* 0x0000000e0d0d0220 */ /* 0x020fe40000410000 */
[----:B---3--:R-:W-:Y:S02]  /*0c90*/  @P0 FADD.FTZ R12, -R95, R118 ;  /* 0x000000765f0c0221 */ /* 0x008fe40000010100 */
[----:B----4-:R-:W-:Y:S02]  /*0ca0*/  @!P0 FADD.FTZ R14, R127, -R22 ;  /* 0x800000167f0e8221 */ /* 0x010fe40000010000 */
[----:B------:R-:W-:Y:S02]  /*0cb0*/  @!P0 FADD.FTZ R118, R118, -R22 ;  /* 0x8000001676768221 */ /* 0x000fe40000010000 */
[----:B-1----:R-:W-:Y:S02]  /*0cc0*/  @P0 FADD.FTZ R3, -R93, R120 ;  /* 0x000000785d030221 */ /* 0x002fe40000010100 */
[----:B0-----:R-:W-:-:S02]  /*0cd0*/  @P0 FMUL.FTZ R12, R12, R11 ;  /* 0x0000000b0c0c0220 */ /* 0x001fc40000410000 */
[----:B------:R-:W-:Y:S02]  /*0ce0*/  @!P0 FMUL.FTZ R13, R99, R14 ;  /* 0x0000000e630d8220 */ /* 0x000fe40000410000 */
[----:B------:R-:W-:Y:S02]  /*0cf0*/  @P0 FMUL.FTZ R14, R3, R124 ;  /* 0x0000007c030e0220 */ /* 0x000fe40000410000 */
[----:B------:R-:W-:Y:S02]  /*0d00*/  @P0 FADD.FTZ R15, -R94, R125 ;  /* 0x0000007d5e0f0221 */ /* 0x000fe40000010100 */
[----:B------:R-:W-:Y:S02]  /*0d10*/  @!P0 FADD.FTZ R16, R125, -R22 ;  /* 0x800000167d108221 */ /* 0x000fe40000010000 */
[----:B------:R-:W-:Y:S02]  /*0d20*/  @!P0 FMUL.FTZ R12, R99, R118 ;  /* 0x00000076630c8220 */ /* 0x000fe40000410000 */
[----:B------:R-:W-:-:S02]  /*0d30*/  @P0 FADD.FTZ R3, -R91, R24 ;  /* 0x000000185b030221 */ /* 0x000fc40000010100 */
[----:B------:R-:W-:Y:S02]  /*0d40*/  @!P0 FADD.FTZ R118, R24, -R22 ;  /* 0x8000001618768221 */ /* 0x000fe40000010000 */
[----:B------:R-:W-:Y:S02]  /*0d50*/  @P0 FMUL.FTZ R15, R15, R122 ;  /* 0x0000007a0f0f0220 */ /* 0x000fe40000410000 */
[----:B------:R-:W-:Y:S02]  /*0d60*/  @P0 FADD.FTZ R17, -R92, R123 ;  /* 0x0000007b5c110221 */ /* 0x000fe40000010100 */
[----:B------:R-:W-:Y:S02]  /*0d70*/  @!P0 FMUL.FTZ R15, R99, R16 ;  /* 0x00000010630f8220 */ /* 0x000fe40000410000 */
[----:B------:R-:W-:Y:S02]  /*0d80*/  @P0 FMUL.FTZ R16, R3, R128 ;  /* 0x0000008003100220 */ /* 0x000fe40000410000 */
[----:B------:R-:W-:-:S02]  /*0d90*/  @!P0 FADD.FTZ R24, R123, -R22 ;  /* 0x800000167b188221 */ /* 0x000fc40000010000 */
[----:B------:R-:W-:Y:S02]  /*0da0*/  @P0 FADD.FTZ R23, -R90, R111 ;  /* 0x0000006f5a170221 */ /* 0x000fe40000010100 */
[----:B------:R-:W-:Y:S02]  /*0db0*/  @P0 FADD.FTZ R3, -R89, R110 ;  /* 0x0000006e59030221 */ /* 0x000fe40000010100 */
[----:B------:R-:W-:Y:S02]  /*0dc0*/  @!P0 FMUL.FTZ R16, R99, R118 ;  /* 0x0000007663108220 */ /* 0x000fe40000410000 */
[----:B------:R-:W-:Y:S02]  /*0dd0*/  @!P0 FADD.FTZ R118, R110, -R22 ;  /* 0x800000166e768221 */ /* 0x000fe40000010000 */
[----:B------:R-:W-:Y:S02]  /*0de0*/  @P0 FMUL.FTZ R17, R17, R126 ;  /* 0x0000007e11110220 */ /* 0x000fe40000410000 */
[----:B------:R-:W-:-:S02]  /*0df0*/  @!P0 FMUL.FTZ R17, R99, R24 ;  /* 0x0000001863118220 */ /* 0x000fc40000410000 */
[----:B------:R-:W-:Y:S02]  /*0e00*/  @P0 FMUL.FTZ R23, R23, R130 ;  /* 0x0000008217170220 */ /* 0x000fe40000410000 */
[----:B------:R-:W-:Y:S01]  /*0e10*/  @!P0 FADD.FTZ R120, R120, -R22 ;  /* 0x8000001678788221 */ /* 0x000fe20000010000 */
[----:B------:R-:W0:Y:S01]  /*0e20*/  @P0 MUFU.RCP R130, R0 ;  /* 0x0000000000820308 */ /* 0x000e220000001000 */
[----:B------:R-:W-:Y:S02]  /*0e30*/  @P0 FMUL.FTZ R24, R3, R132 ;  /* 0x0000008403180220 */ /* 0x000fe40000410000 */
[----:B------:R-:W-:Y:S02]  /*0e40*/  @!P0 FADD.FTZ R110, R111, -R22 ;  /* 0x800000166f6e8221 */ /* 0x000fe40000010000 */
[----:B------:R-:W-:Y:S02]  /*0e50*/  @!P0 FMUL.FTZ R24, R99, R118 ;  /* 0x0000007663188220 */ /* 0x000fe40000410000 */
[----:B------:R-:W-:-:S02]  /*0e60*/  @P0 FADD.FTZ R3, -R87, R106 ;  /* 0x0000006a57030221 */ /* 0x000fc40000010100 */
[----:B------:R-:W-:Y:S02]  /*0e70*/  @!P0 FADD.FTZ R118, R106, -R22 ;  /* 0x800000166a768221 */ /* 0x000fe40000010000 */
[----:B------:R-:W-:Y:S02]  /*0e80*/  @P0 FADD.FTZ R111, -R88, R119 ;  /* 0x00000077586f0221 */ /* 0x000fe40000010100 */
[----:B------:R-:W-:Y:S01]  /*0e90*/  @!P0 FADD.FTZ R106, R119, -R22 ;  /* 0x80000016776a8221 */ /* 0x000fe20000010000 */
[----:B------:R-:W1:Y:S01]  /*0ea0*/  @P0 MUFU.RCP R128, R26 ;  /* 0x0000001a00800308 */ /* 0x000e620000001000 */
[C---:B------:R-:W-:Y:S02]  /*0eb0*/  @!P0 FMUL.FTZ R14, R99.reuse, R120 ;  /* 0x00000078630e8220 */ /* 0x040fe40000410000 */
[----:B------:R-:W-:Y:S02]  /*0ec0*/  @P0 FADD.FTZ R119, -R86, R117 ;  /* 0x0000007556770221 */ /* 0x000fe40000010100 */
[----:B------:R-:W-:-:S02]  /*0ed0*/  @!P0 FMUL.FTZ R23, R99, R110 ;  /* 0x0000006e63178220 */ /* 0x000fc40000410000 */
[----:B------:R-:W-:Y:S02]  /*0ee0*/  @!P0 FADD.FTZ R120, R117, -R22 ;  /* 0x8000001675788221 */ /* 0x000fe40000010000 */
[----:B------:R-:W-:Y:S01]  /*0ef0*/  @P0 FMUL.FTZ R110, R3, R136 ;  /* 0x00000088036e0220 */ /* 0x000fe20000410000 */
[----:B------:R-:W2:Y:S01]  /*0f00*/  @P0 MUFU.RCP R126, R28 ;  /* 0x0000001c007e0308 */ /* 0x000ea20000001000 */
[----:B------:R-:W-:Y:S02]  /*0f10*/  @P0 FADD.FTZ R3, -R85, R105 ;  /* 0x0000006955030221 */ /* 0x000fe40000010100 */
[----:B------:R-:W-:Y:S02]  /*0f20*/  @P0 FMUL.FTZ R119, R119, R138 ;  /* 0x0000008a77770220 */ /* 0x000fe40000410000 */
[----:B------:R-:W-:Y:S02]  /*0f30*/  @P0 FMUL.FTZ R111, R111, R134 ;  /* 0x000000866f6f0220 */ /* 0x000fe40000410000 */
[----:B------:R-:W-:-:S02]  /*0f40*/  @!P0 FMUL.FTZ R119, R99, R120 ;  /* 0x0000007863778220 */ /* 0x000fc40000410000 */
[----:B------:R-:W-:Y:S02]  /*0f50*/  @!P0 FMUL.FTZ R111, R99, R106 ;  /* 0x0000006a636f8220 */ /* 0x000fe40000410000 */
[----:B------:R-:W-:Y:S02]  /*0f60*/  @P0 FADD.FTZ R120, -R81, R108 ;  /* 0x0000006c51780221 */ /* 0x000fe40000010100 */
[----:B------:R-:W-:Y:S02]  /*0f70*/  @P0 FMUL.FTZ R106, R3, R140 ;  /* 0x0000008c036a0220 */ /* 0x000fe40000410000 */
[----:B------:R-:W-:Y:S02]  /*0f80*/  @!P0 FADD.FTZ R122, R105, -R22 ;  /* 0x80000016697a8221 */ /* 0x000fe40000010000 */
[----:B------:R-:W-:Y:S02]  /*0f90*/  @!P0 FADD.FTZ R108, R108, -R22 ;  /* 0x800000166c6c8221 */ /* 0x000fe40000010000 */
[----:B------:R-:W-:-:S02]  /*0fa0*/  @P0 FADD.FTZ R3, -R79, R109 ;  /* 0x0000006d4f030221 */ /* 0x000fc40000010100 */
[----:B------:R-:W-:Y:S02]  /*0fb0*/  @!P0 FMUL.FTZ R110, R99, R118 ;  /* 0x00000076636e8220 */ /* 0x000fe40000410000 */
[----:B------:R-:W-:Y:S02]  /*0fc0*/  @P0 FADD.FTZ R118, -R83, R107 ;  /* 0x0000006b53760221 */ /* 0x000fe40000010100 */
[----:B------:R-:W-:Y:S02]  /*0fd0*/  @P0 FMUL.FTZ R120, R120, R7 ;  /* 0x0000000778780220 */ /* 0x000fe40000410000 */
[----:B------:R-:W-:Y:S02]  /*0fe0*/  @!P0 FADD.FTZ R124, R107, -R22 ;  /* 0x800000166b7c8221 */ /* 0x000fe40000010000 */
[----:B------:R-:W-:Y:S02]  /*0ff0*/  @!P0 FMUL.FTZ R106, R99, R122 ;  /* 0x0000007a636a8220 */ /* 0x000fe40000410000 */
[----:B------:R-:W-:-:S02]  /*1000*/  @P0 FADD.FTZ R105, -R84, R113 ;  /* 0x0000007154690221 */ /* 0x000fc40000010100 */
[----:B------:R-:W-:Y:S02]  /*1010*/  @!P0 FMUL.FTZ R120, R99, R108 ;  /* 0x0000006c63788220 */ /* 0x000fe40000410000 */
[----:B------:R-:W-:Y:S02]  /*1020*/  @!P0 FADD.FTZ R122, R113, -R22 ;  /* 0x80000016717a8221 */ /* 0x000fe40000010000 */
[----:B0-----:R-:W-:Y:S02]  /*1030*/  @P0 FMUL.FTZ R108, R3, R130 ;  /* 0x00000082036c0220 */ /* 0x001fe40000410000 */
[----:B------:R-:W-:Y:S02]  /*1040*/  @P0 FADD.FTZ R3, -R80, R121 ;  /* 0x0000007950030221 */ /* 0x000fe40000010100 */
[----:B------:R-:W-:Y:S02]  /*1050*/  @P0 FMUL.FTZ R118, R118, R5 ;  /* 0x0000000576760220 */ /* 0x000fe40000410000 */
[----:B------:R-:W-:-:S02]  /*1060*/  @!P0 FMUL.FTZ R118, R99, R124 ;  /* 0x0000007c63768220 */ /* 0x000fc40000410000 */
[----:B------:R-:W-:Y:S02]  /*1070*/  @P0 FMUL.FTZ R105, R105, R142 ;  /* 0x0000008e69690220 */ /* 0x000fe40000410000 */
[----:B------:R-:W-:Y:S02]  /*1080*/  @P0 FADD.FTZ R107, -R82, R115 ;  /* 0x00000073526b0221 */ /* 0x000fe40000010100 */
[----:B------:R-:W-:Y:S02]  /*1090*/  @!P0 FMUL.FTZ R105, R99, R122 ;  /* 0x0000007a63698220 */ /* 0x000fe40000410000 */
[----:B------:R-:W-:Y:S02]  /*10a0*/  @!P0 FADD.FTZ R124, R109, -R22 ;  /* 0x800000166d7c8221 */ /* 0x000fe40000010000 */
[----:B------:R-:W-:Y:S02]  /*10b0*/  @!P0 FADD.FTZ R122, R115, -R22 ;  /* 0x80000016737a8221 */ /* 0x000fe40000010000 */
[----:B-1----:R-:W-:Y:S01]  /*10c0*/  @P0 FMUL.FTZ R109, R3, R128 ;  /* 0x00000080036d0220 */ /* 0x002fe20000410000 */
[----:B------:R-:W-:Y:S01]  /*10d0*/  HADD2.F32 R3, -RZ, R112.H0_H0 ;  /* 0x20000070ff037230 */ /* 0x000fe20000004100 */
[----:B------:R-:W-:Y:S01]  /*10e0*/  @!P0 FADD.FTZ R22, R121, -R22 ;  /* 0x8000001679168221 */ /* 0x000fe20000010000 */
[----:B------:R-:W-:Y:S01]  /*10f0*/  HADD2.F32 R7, -RZ, R25.H0_H0 ;  /* 0x20000019ff077230 */ /* 0x000fe20000004100 */
[----:B--2---:R-:W-:-:S02]  /*1100*/  @P0 FMUL.FTZ R107, R107, R126 ;  /* 0x0000007e6b6b0220 */ /* 0x004fc40000410000 */
[----:B------:R-:W-:Y:S01]  /*1110*/  @!P0 FMUL.FTZ R107, R99, R122 ;  /* 0x0000007a636b8220 */ /* 0x000fe20000410000 */
[----:B------:R-:W-:Y:S01]  /*1120*/  HADD2.F32 R122, -RZ, R112.H1_H1 ;  /* 0x30000070ff7a7230 */ /* 0x000fe20000004100 */
[----:B------:R-:W-:Y:S02]  /*1130*/  @!P0 FMUL.FTZ R109, R99, R22 ;  /* 0x00000016636d8220 */ /* 0x000fe40000410000 */
[----:B------:R-:W-:Y:S01]  /*1140*/  FMUL.FTZ R22, R42, R3 ;  /* 0x000000032a167220 */ /* 0x000fe20000410000 */
[----:B------:R-:W-:Y:S01]  /*1150*/  HADD2.F32 R9, -RZ, R10.H0_H0 ;  /* 0x2000000aff097230 */ /* 0x000fe20000004100 */
[C---:B------:R-:W-:Y:S01]  /*1160*/  FADD.FTZ R64, R7.reuse, R64 ;  /* 0x0000004007407221 */ /* 0x040fe20000010000 */
[--C-:B------:R-:W-:Y:S01]  /*1170*/  HADD2.F32 R129, -RZ, R114.reuse.H0_H0 ;  /* 0x20000072ff817230 */ /* 0x100fe20000004100 */
[----:B------:R-:W-:Y:S01]  /*1180*/  FFMA.FTZ R46, R7, R15, R46 ;  /* 0x0000000f072e7223 */ /* 0x000fe2000001002e */
[----:B------:R-:W-:Y:S01]  /*1190*/  HADD2.F32 R130, -RZ, R114.H1_H1 ;  /* 0x30000072ff827230 */ /* 0x000fe20000004100 */
[----:B------:R-:W-:Y:S01]  /*11a0*/  FMUL.FTZ R114, R40, R7 ;  /* 0x0000000728727220 */ /* 0x000fe20000410000 */
[----:B------:R-:W-:Y:S01]  /*11b0*/  HADD2.F32 R11, -RZ, R2.H0_H0 ;  /* 0x20000002ff0b7230 */ /* 0x000fe20000004100 */
[----:B------:R-:W-:Y:S01]  /*11c0*/  @!P0 FMUL.FTZ R108, R99, R124 ;  /* 0x0000007c636c8220 */ /* 0x000fe20000410000 */
[----:B------:R-:W-:Y:S01]  /*11d0*/  HADD2.F32 R124, -RZ, R2.H1_H1 ;  /* 0x30000002ff7c7230 */ /* 0x000fe20000004100 */
[----:B------:R-:W-:-:S02]  /*11e0*/  FMUL.FTZ R113, R41, R122 ;  /* 0x0000007a29717220 */ /* 0x000fc40000410000 */
[----:B------:R-:W-:Y:S02]  /*11f0*/  FADD.FTZ R126, RZ, R22 ;  /* 0x00000016ff7e7221 */ /* 0x000fe40000010000 */
[-C--:B------:R-:W-:Y:S01]  /*1200*/  FFMA.FTZ R7, R22, R13.reuse, RZ ;  /* 0x0000000d16077223 */ /* 0x080fe200000100ff */
[----:B------:R-:W-:Y:S01]  /*1210*/  HADD2.F32 R10, -RZ, R10.H1_H1 ;  /* 0x3000000aff0a7230 */ /* 0x000fe20000004100 */
[C---:B------:R-:W-:Y:S01]  /*1220*/  FADD.FTZ R62, R3.reuse, R62 ;  /* 0x0000003e033e7221 */ /* 0x040fe20000010000 */
[--C-:B------:R-:W-:Y:S01]  /*1230*/  HADD2.F32 R2, -RZ, R116.reuse.H1_H1 ;  /* 0x30000074ff027230 */ /* 0x100fe20000004100 */
[----:B------:R-:W-:Y:S01]  /*1240*/  FFMA.FTZ R44, R3, R13, R44 ;  /* 0x0000000d032c7223 */ /* 0x000fe2000001002c */
[----:B------:R-:W-:Y:S01]  /*1250*/  HADD2.F32 R3, -RZ, R116.H0_H0 ;  /* 0x20000074ff037230 */ /* 0x000fe20000004100 */
[C---:B------:R-:W-:Y:S02]  /*1260*/  FADD.FTZ R61, R122.reuse, R61 ;  /* 0x0000003d7a3d7221 */ /* 0x040fe40000010000 */
[----:B------:R-:W-:Y:S01]  /*1270*/  FFMA.FTZ R43, R122, R12, R43 ;  /* 0x0000000c7a2b7223 */ /* 0x000fe2000001002b */
[----:B------:R-:W-:Y:S01]  /*1280*/  HADD2.F32 R122, -RZ, R25.H1_H1 ;  /* 0x30000019ff7a7230 */ /* 0x000fe20000004100 */
        /* <DEDUP_REMOVED lines=39> */
[----:B------:R-:W-:Y:S02]  /*1500*/  FMUL.FTZ R126, R32, R123 ;  /* 0x0000007b207e7220 */ /* 0x000fe40000410000 */
[----:B------:R-:W-:Y:S02]  /*1510*/  FADD.FTZ R9, R4, R121 ;  /* 0x0000007904097221 */ /* 0x000fe40000010000 */
[----:B------:R-:W-:Y:S01]  /*1520*/  FFMA.FTZ R7, R121, R110, R7 ;  /* 0x0000006e79077223 */ /* 0x000fe20000010007 */
[----:B------:R-:W-:Y:S01]  /*1530*/  HADD2.F32 R125, -RZ, R8.H0_H0 ;  /* 0x20000008ff7d7230 */ /* 0x000fe20000004100 */
[----:B------:R-:W-:-:S02]  /*1540*/  FADD.FTZ R72, R123, R72 ;  /* 0x000000487b487221 */ /* 0x000fc40000010000 */
[-C--:B------:R-:W-:Y:S02]  /*1550*/  FFMA.FTZ R54, R123, R119.reuse, R54 ;  /* 0x000000777b367223 */ /* 0x080fe40000010036 */
[----:B------:R-:W-:Y:S02]  /*1560*/  FMUL.FTZ R123, R31, R6 ;  /* 0x000000061f7b7220 */ /* 0x000fe40000410000 */
[----:B------:R-:W-:Y:S02]  /*1570*/  FADD.FTZ R4, R9, R126 ;  /* 0x0000007e09047221 */ /* 0x000fe40000010000 */
[----:B------:R-:W-:Y:S01]  /*1580*/  FFMA.FTZ R7, R126, R119, R7 ;  /* 0x000000777e077223 */ /* 0x000fe20000010007 */
[----:B------:R-:W-:Y:S01]  /*1590*/  HADD2.F32 R8, -RZ, R8.H1_H1 ;  /* 0x30000008ff087230 */ /* 0x000fe20000004100 */
        /* <DEDUP_REMOVED lines=23> */
[C---:B------:R-:W-:Y:S02]  /*1710*/  FADD.FTZ R76, R129.reuse, R76 ;  /* 0x0000004c814c7221 */ /* 0x040fe40000010000 */
        /* <DEDUP_REMOVED lines=18> */
.L_x_2867:
        /* <DEDUP_REMOVED lines=18> */
.L_x_2868:
        /* <DEDUP_REMOVED lines=24> */
[C-C-:B------:R-:W-:Y:S02]  /*1ae0*/  FFMA.FTZ R14, R3.reuse, R14, R10.reuse ;  /* 0x0000000e030e7223 */ /* 0x140fe4000001000a */
        /* <DEDUP_REMOVED lines=73> */
.L_x_2865:
        /* <DEDUP_REMOVED lines=19> */
.L_x_2862:
        /* <DEDUP_REMOVED lines=50> */
.L_x_2863:
[----:B------:R-:W-:Y:S01]  /*23d0*/  HFMA2.MMA R7, -RZ, RZ, 0, 9.5367431640625e-07 ;  /* 0x00000010ff077435 */ /* 0x000fe200000001ff */
[----:B------:R-:W-:-:S02]  /*23e0*/  MOV R6, R9 ;  /* 0x0000000900067202 */ /* 0x000fc40000000f00 */
[----:B------:R-:W-:Y:S02]  /*23f0*/  MOV R10, 0x1f ;  /* 0x0000001f000a7802 */ /* 0x000fe40000000f00 */
[----:B------:R-:W-:Y:S02]  /*2400*/  MOV R131, 0xffffffff ;  /* 0xffffffff00837802 */ /* 0x000fe40000000f00 */
[----:B------:R-:W-:Y:S02]  /*2410*/  MOV R2, 0x2430 ;  /* 0x0000243000027802 */ /* 0x000fe40000000f00 */
[----:B------:R-:W-:Y:S05]  /*2420*/  CALL.REL.NOINC `($__internal_215_$__cuda_sm70_shflsync_down_p) ;  /* 0x0000045000007944 */ /* 0x000fea0003c00000 */
[----:B-1----:R-:W-:Y:S01]  /*2430*/  MOV R4, R10 ;  /* 0x0000000a00047202 */ /* 0x002fe20000000f00 */
[----:B0-----:R-:W-:Y:S05]  /*2440*/  BRA `(.L_x_2867) ;  /* 0xfffff3f000007947 */ /* 0x001fea000383ffff */
.L_x_2864:
[----:B------:R-:W-:Y:S01]  /*2450*/  HFMA2.MMA R7, -RZ, RZ, 0, 9.5367431640625e-07 ;  /* 0x00000010ff077435 */ /* 0x000fe200000001ff */
[----:B------:R-:W-:Y:S02]  /*2460*/  MOV R6, R11 ;  /* 0x0000000b00067202 */ /* 0x000fe40000000f00 */
[----:B------:R-:W-:Y:S02]  /*2470*/  MOV R10, 0x1f ;  /* 0x0000001f000a7802 */ /* 0x000fe40000000f00 */
[----:B------:R-:W-:-:S02]  /*2480*/  MOV R131, 0xffffffff ;  /* 0xffffffff00837802 */ /* 0x000fc40000000f00 */
[----:B------:R-:W-:Y:S02]  /*2490*/  MOV R2, 0x24b0 ;  /* 0x000024b000027802 */ /* 0x000fe40000000f00 */
[----:B01----:R-:W-:Y:S05]  /*24a0*/  CALL.REL.NOINC `($__internal_215_$__cuda_sm70_shflsync_down_p) ;  /* 0x000003d000007944 */ /* 0x003fea0003c00000 */
[----:B------:R-:W-:Y:S01]  /*24b0*/  FADD.FTZ R9, R9, R4 ;  /* 0x0000000409097221 */ /* 0x000fe20000010000 */
[----:B0-----:R-:W-:Y:S01]  /*24c0*/  HFMA2.MMA R7, -RZ, RZ, 0, 4.76837158203125e-07 ;  /* 0x00000008ff077435 */ /* 0x001fe200000001ff */
[----:B-1----:R-:W-:Y:S01]  /*24d0*/  FADD.FTZ R11, R11, R10 ;  /* 0x0000000a0b0b7221 */ /* 0x002fe20000010000 */
[----:B------:R-:W-:Y:S02]  /*24e0*/  MOV R10, 0x1f ;  /* 0x0000001f000a7802 */ /* 0x000fe40000000f00 */
[----:B------:R-:W-:Y:S02]  /*24f0*/  MOV R131, 0xffffffff ;  /* 0xffffffff00837802 */ /* 0x000fe40000000f00 */
[----:B------:R-:W-:Y:S02]  /*2500*/  MOV R6, R9 ;  /* 0x0000000900067202 */ /* 0x000fe40000000f00 */
[----:B------:R-:W-:Y:S02]  /*2510*/  MOV R2, 0x2530 ;  /* 0x0000253000027802 */ /* 0x000fe40000000f00 */
[----:B------:R-:W-:Y:S05]  /*2520*/  CALL.REL.NOINC `($__internal_215_$__cuda_sm70_shflsync_down_p) ;  /* 0x0000035000007944 */ /* 0x000fea0003c00000 */
[----:B0-----:R-:W-:Y:S01]  /*2530*/  HFMA2.MMA R7, -RZ, RZ, 0, 4.76837158203125e-07 ;  /* 0x00000008ff077435 */ /* 0x001fe200000001ff */
[----:B-1----:R-:W-:-:S02]  /*2540*/  MOV R4, R10 ;  /* 0x0000000a00047202 */ /* 0x002fc40000000f00 */
[----:B------:R-:W-:Y:S02]  /*2550*/  MOV R6, R11 ;  /* 0x0000000b00067202 */ /* 0x000fe40000000f00 */
[----:B------:R-:W-:Y:S02]  /*2560*/  MOV R10, 0x1f ;  /* 0x0000001f000a7802 */ /* 0x000fe40000000f00 */
[----:B------:R-:W-:Y:S02]  /*2570*/  MOV R131, 0xffffffff ;  /* 0xffffffff00837802 */ /* 0x000fe40000000f00 */
[----:B------:R-:W-:Y:S02]  /*2580*/  MOV R2, 0x25a0 ;  /* 0x000025a000027802 */ /* 0x000fe40000000f00 */
[----:B------:R-:W-:Y:S05]  /*2590*/  CALL.REL.NOINC `($__internal_215_$__cuda_sm70_shflsync_down_p) ;  /* 0x000002e000007944 */ /* 0x000fea0003c00000 */
[----:B------:R-:W-:Y:S01]  /*25a0*/  FADD.FTZ R9, R4, R9 ;  /* 0x0000000904097221 */ /* 0x000fe20000010000 */
[----:B0-----:R-:W-:Y:S01]  /*25b0*/  HFMA2.MMA R7, -RZ, RZ, 0, 2.384185791015625e-07 ;  /* 0x00000004ff077435 */ /* 0x001fe200000001ff */
[----:B-1----:R-:W-:Y:S01]  /*25c0*/  FADD.FTZ R11, R11, R10 ;  /* 0x0000000a0b0b7221 */ /* 0x002fe20000010000 */
[----:B------:R-:W-:Y:S02]  /*25d0*/  MOV R10, 0x1f ;  /* 0x0000001f000a7802 */ /* 0x000fe40000000f00 */
[----:B------:R-:W-:-:S02]  /*25e0*/  MOV R131, 0xffffffff ;  /* 0xffffffff00837802 */ /* 0x000fc40000000f00 */
[----:B------:R-:W-:Y:S02]  /*25f0*/  MOV R6, R9 ;  /* 0x0000000900067202 */ /* 0x000fe40000000f00 */
[----:B------:R-:W-:Y:S02]  /*2600*/  MOV R2, 0x2620 ;  /* 0x0000262000027802 */ /* 0x000fe40000000f00 */
[----:B------:R-:W-:Y:S05]  /*2610*/  CALL.REL.NOINC `($__internal_215_$__cuda_sm70_shflsync_down_p) ;  /* 0x0000026000007944 */ /* 0x000fea0003c00000 */
[----:B0-----:R-:W-:Y:S01]  /*2620*/  HFMA2.MMA R7, -RZ, RZ, 0, 2.384185791015625e-07 ;  /* 0x00000004ff077435 */ /* 0x001fe200000001ff */
[----:B-1----:R-:W-:Y:S02]  /*2630*/  MOV R4, R10 ;  /* 0x0000000a00047202 */ /* 0x002fe40000000f00 */
[----:B------:R-:W-:Y:S02]  /*2640*/  MOV R6, R11 ;  /* 0x0000000b00067202 */ /* 0x000fe40000000f00 */
[----:B------:R-:W-:Y:S02]  /*2650*/  MOV R10, 0x1f ;  /* 0x0000001f000a7802 */ /* 0x000fe40000000f00 */
[----:B------:R-:W-:Y:S02]  /*2660*/  MOV R131, 0xffffffff ;  /* 0xffffffff00837802 */ /* 0x000fe40000000f00 */
[----:B------:R-:W-:-:S02]  /*2670*/  MOV R2, 0x2690 ;  /* 0x0000269000027802 */ /* 0x000fc40000000f00 */
[----:B------:R-:W-:Y:S05]  /*2680*/  CALL.REL.NOINC `($__internal_215_$__cuda_sm70_shflsync_down_p) ;  /* 0x000001f000007944 */ /* 0x000fea0003c00000 */
[----:B------:R-:W-:Y:S01]  /*2690*/  FADD.FTZ R9, R4, R9 ;  /* 0x0000000904097221 */ /* 0x000fe20000010000 */
[----:B0-----:R-:W-:Y:S01]  /*26a0*/  HFMA2.MMA R7, -RZ, RZ, 0, 1.1920928955078125e-07 ;  /* 0x00000002ff077435 */ /* 0x001fe200000001ff */
[----:B-1----:R-:W-:Y:S01]  /*26b0*/  FADD.FTZ R11, R11, R10 ;  /* 0x0000000a0b0b7221 */ /* 0x002fe20000010000 */
[----:B------:R-:W-:-:S02]  /*26c0*/  MOV R10, 0x1f ;  /* 0x0000001f000a7802 */ /* 0x000fc40000000f00 */
[----:B------:R-:W-:Y:S02]  /*26d0*/  MOV R131, 0xffffffff ;  /* 0xffffffff00837802 */ /* 0x000fe40000000f00 */
[----:B------:R-:W-:Y:S02]  /*26e0*/  MOV R6, R9 ;  /* 0x0000000900067202 */ /* 0x000fe40000000f00 */
[----:B------:R-:W-:Y:S02]  /*26f0*/  MOV R2, 0x2710 ;  /* 0x0000271000027802 */ /* 0x000fe40000000f00 */
[----:B------:R-:W-:Y:S05]  /*2700*/  CALL.REL.NOINC `($__internal_215_$__cuda_sm70_shflsync_down_p) ;  /* 0x0000017000007944 */ /* 0x000fea0003c00000 */
[----:B0-----:R-:W-:Y:S01]  /*2710*/  HFMA2.MMA R7, -RZ, RZ, 0, 1.1920928955078125e-07 ;  /* 0x00000002ff077435 */ /* 0x001fe200000001ff */
[----:B-1----:R-:W-:Y:S02]  /*2720*/  MOV R4, R10 ;  /* 0x0000000a00047202 */ /* 0x002fe40000000f00 */
[----:B------:R-:W-:Y:S02]  /*2730*/  MOV R6, R11 ;  /* 0x0000000b00067202 */ /* 0x000fe40000000f00 */
[----:B------:R-:W-:Y:S02]  /*2740*/  MOV R10, 0x1f ;  /* 0x0000001f000a7802 */ /* 0x000fe40000000f00 */
[----:B------:R-:W-:-:S02]  /*2750*/  MOV R131, 0xffffffff ;  /* 0xffffffff00837802 */ /* 0x000fc40000000f00 */
[----:B------:R-:W-:Y:S02]  /*2760*/  MOV R2, 0x2780 ;  /* 0x0000278000027802 */ /* 0x000fe40000000f00 */
[----:B------:R-:W-:Y:S05]  /*2770*/  CALL.REL.NOINC `($__internal_215_$__cuda_sm70_shflsync_down_p) ;  /* 0x0000010000007944 */ /* 0x000fea0003c00000 */
[----:B------:R-:W-:Y:S01]  /*2780*/  FADD.FTZ R9, R4, R9 ;  /* 0x0000000904097221 */ /* 0x000fe20000010000 */
[----:B0-----:R-:W-:Y:S01]  /*2790*/  HFMA2.MMA R7, -RZ, RZ, 0, 5.9604644775390625e-08 ;  /* 0x00000001ff077435 */ /* 0x001fe200000001ff */
[----:B-1----:R-:W-:Y:S01]  /*27a0*/  FADD.FTZ R11, R11, R10 ;  /* 0x0000000a0b0b7221 */ /* 0x002fe20000010000 */
[----:B------:R-:W-:Y:S02]  /*27b0*/  MOV R10, 0x1f ;  /* 0x0000001f000a7802 */ /* 0x000fe40000000f00 */
[----:B------:R-:W-:Y:S02]  /*27c0*/  MOV R131, 0xffffffff ;  /* 0xffffffff00837802 */ /* 0x000fe40000000f00 */
[----:B------:R-:W-:Y:S02]  /*27d0*/  MOV R6, R9 ;  /* 0x0000000900067202 */ /* 0x000fe40000000f00 */
[----:B------:R-:W-:Y:S02]  /*27e0*/  MOV R2, 0x2800 ;  /* 0x0000280000027802 */ /* 0x000fe40000000f00 */
[----:B------:R-:W-:Y:S05]  /*27f0*/  CALL.REL.NOINC `($__internal_215_$__cuda_sm70_shflsync_down_p) ;  /* 0x0000008000007944 */ /* 0x000fea0003c00000 */
[----:B0-----:R-:W-:Y:S01]  /*2800*/  HFMA2.MMA R7, -RZ, RZ, 0, 5.9604644775390625e-08 ;  /* 0x00000001ff077435 */ /* 0x001fe200000001ff */
[----:B-1----:R-:W-:-:S02]  /*2810*/  MOV R8, R10 ;  /* 0x0000000a00087202 */ /* 0x002fc40000000f00 */
[----:B------:R-:W-:Y:S02]  /*2820*/  MOV R6, R11 ;  /* 0x0000000b00067202 */ /* 0x000fe40000000f00 */
[----:B------:R-:W-:Y:S02]  /*2830*/  MOV R10, 0x1f ;  /* 0x0000001f000a7802 */ /* 0x000fe40000000f00 */
[----:B------:R-:W-:Y:S02]  /*2840*/  MOV R131, 0xffffffff ;  /* 0xffffffff00837802 */ /* 0x000fe40000000f00 */
[----:B------:R-:W-:Y:S02]  /*2850*/  MOV R2, 0x2870 ;  /* 0x0000287000027802 */ /* 0x000fe40000000f00 */
[----:B------:R-:W-:Y:S05]  /*2860*/  CALL.REL.NOINC `($__internal_215_$__cuda_sm70_shflsync_down_p) ;  /* 0x0000001000007944 */ /* 0x000fea0003c00000 */
[----:B01----:R-:W-:Y:S05]  /*2870*/  BRA `(.L_x_2868) ;  /* 0xfffff0e000007947 */ /* 0x003fea000383ffff */
        .weak           $__internal_215_$__cuda_sm70_shflsync_down_p
        .type           $__internal_215_$__cuda_sm70_shflsync_down_p,@function
        .size           $__internal_215_$__cuda_sm70_shflsync_down_p,(.L_x_3622 - $__internal_215_$__cuda_sm70_shflsync_down_p)
$__internal_215_$__cuda_sm70_shflsync_down_p:
[----:B------:R-:W-:Y:S01]  /*2880*/  HFMA2.MMA R3, -RZ, RZ, 0, 0 ;  /* 0x00000000ff037435 */ /* 0x000fe200000001ff */
[----:B------:R-:W-:Y:S04]  /*2890*/  WARPSYNC R131 ;  /* 0x0000008300007348 */ /* 0x000fe80003800000 */
[----:B------:R0:W1:Y:S01]  /*28a0*/  SHFL.DOWN PT, R10, R6, R7, R10 ;  /* 0x08000007060a7389 */ /* 0x00006200000e000a */
[----:B------:R-:W-:Y:S05]  /*28b0*/  RET.REL.NODEC R2 `(_ZN10layer_norm13ln_bwd_kernelINS_13Kernel_traitsI6__halffS2_fjLj2304ELj1ELj1ELj4ELj8ENS_18Kernel_traits_baseILj2304ES2_fS2_fjLj128EEEEEEEvNS_9BwdParamsE) ;  /* 0xffffd74002007950 */ /* 0x000fea0003c3ffff */
.L_x_2869:
        /* <DEDUP_REMOVED lines=12> */
.L_x_3622:


//--------------------- .text._ZN10layer_norm22ln_bwd_finalize_kernelINS_22Kernel_traits_finalizeILj2304E6__halfS2_S2_fjLj1024ELj4ENS_18Kernel_traits_baseILj2304ES2_S2_S2_fjLj1024EEEEEEEvNS_9BwdParamsE --------------------------
	.section	.text._ZN10layer_norm22ln_bwd_finalize_kernelINS_22Kernel_traits_finalizeILj2304E6__halfS2_S2_fjLj1024ELj4ENS_18Kernel_traits_baseILj2304ES2_S2_S2_fjLj1024EEEEEEEvNS_9BwdParamsE,"ax",@progbits
	.sectioninfo	@"SHI_REGISTERS=32"
	.align	128
        .global         _ZN10layer_norm22ln_bwd_finalize_kernelINS_22Kernel_traits_finalizeILj2304E6__halfS2_S2_fjLj1024ELj4ENS_18Kernel_traits_baseILj2304ES2_S2_S2_fjLj1024EEEEEEEvNS_9BwdParamsE
        .type           _ZN10layer_norm22ln_bwd_finalize_kernelINS_22Kernel_traits_finalizeILj2304E6__halfS2_S2_fjLj1024ELj4ENS_18Kernel_traits_baseILj2304ES2_S2_S2_fjLj1024EEEEEEEvNS_9BwdParamsE,@function
        .size           _ZN10layer_norm22ln_bwd_finalize_kernelINS_22Kernel_traits_finalizeILj2304E6__halfS2_S2_fjLj1024ELj4ENS_18Kernel_traits_baseILj2304ES2_S2_S2_fjLj1024EEEEEEEvNS_9BwdParamsE,(.L_x_3623 - _ZN10layer_norm22ln_bwd_finalize_kernelINS_22Kernel_traits_finalizeILj2304E6__halfS2_S2_fjLj1024ELj4ENS_18Kernel_traits_baseILj2304ES2_S2_S2_fjLj1024EEEEEEEvNS_9BwdParamsE)
        .other          _ZN10layer_norm22ln_bwd_finalize_kernelINS_22Kernel_traits_finalizeILj2304E6__halfS2_S2_fjLj1024ELj4ENS_18Kernel_traits_baseILj2304ES2_S2_S2_fjLj1024EEEEEEEvNS_9BwdParamsE,@"STO_CUDA_ENTRY STV_DEFAULT"
_ZN10layer_norm22ln_bwd_finalize_kernelINS_22Kernel_traits_finalizeILj2304E6__halfS2_S2_fjLj1024ELj4ENS_18Kernel_traits_baseILj2304ES2_S2_S2_fjLj1024EEEEEEEvNS_9BwdParamsE:
.text._ZN10layer_norm22ln_bwd_finalize_kernelINS_22Kernel_traits_finalizeILj2304E6__halfS2_S2_fjLj1024ELj4ENS_18Kernel_traits_baseILj2304ES2_S2_S2_fjLj1024EEEEEEEvNS_9BwdParamsE:
        /* <DEDUP_REMOVED lines=19> */
.L_x_2882:
        /* <DEDUP_REMOVED lines=27> */
.L_x_2874:
        /* <DEDUP_REMOVED lines=32> */
.L_x_2873:
[----:B------:R-:W-:Y:S05]  /*04e0*/  BSYNC B1 ;  /* 0x0000000000017941 */ /* 0x000fea0003800000 */
.L_x_2872:
        /* <DEDUP_REMOVED lines=22> */
.L_x_2876:
[----:B------:R-:W-:Y:S05]  /*0650*/  BSYNC B1 ;  /* 0x0000000000017941 */ /* 0x000fea0003800000 */
.L_x_2875:
        /* <DEDUP_REMOVED lines=10> */
.L_x_2871:
[----:B------:R-:W-:Y:S05]  /*0700*/  BSYNC B0 ;  /* 0x0000000000007941 */ /* 0x000fea0003800000 */
.L_x_2870:
        /* <DEDUP_REMOVED lines=11> */
.L_x_2883:
        /* <DEDUP_REMOVED lines=18> */
.L_x_2884:
[----:B------:R-:W-:Y:S01]  /*08e0*/  @!P1 SHF.R.U32.HI R2, RZ, 0x3, R0 ;  /* 0x00000003ff029819 */ /* 0x000fe20000011600 */
[----:B---3--:R-:W-:Y:S02]  /*08f0*/  FADD.FTZ R5, R5, R10 ;  /* 0x0000000a05057221 */ /* 0x008fe40000010000 */
[----:B--2---:R-:W-:Y:S01]  /*0900*/  FADD.FTZ R7, R7, R4 ;  /* 0x0000000407077221 */ /* 0x004fe20000010000 */
[----:B------:R-:W-:-:S05]  /*0910*/  @!P1 LOP3.LUT R2, R2, 0x1ffffffc, RZ, 0xc0, !PT ;  /* 0x1ffffffc02029812 */ /* 0x000fca00078ec0ff */
[----:B------:R2:W-:Y:S04]  /*0920*/  @!P1 STS [R2+0x2000], R5 ;  /* 0x0020000502009388 */ /* 0x0005e80000000800 */
[----:B------:R2:W-:Y:S02]  /*0930*/  @!P1 STS [R2+0x2080], R7 ;  /* 0x0020800702009388 */ /* 0x0005e40000000800 */
.L_x_2877:
        /* <DEDUP_REMOVED lines=13> */
.L_x_2881:
[----:B------:R-:W-:Y:S05]  /*0a10*/  BSYNC B0 ;  /* 0x0000000000007941 */ /* 0x000fea0003800000 */
.L_x_2880:
[C---:B------:R-:W-:Y:S02]  /*0a20*/  ISETP.GT.U32.AND P1, PT, R18.reuse, -0x901, PT ;  /* 0xfffff6ff1200780c */ /* 0x040fe40003f24070 */
[----:B------:R-:W-:Y:S02]  /*0a30*/  IADD3 R18, R18, 0x900, RZ ;  /* 0x0000090012127810 */ /* 0x000fe40007ffe0ff */
[----:B------:R-:W-:-:S09]  /*0a40*/  IADD3 R19, R19, 0x480, RZ ;  /* 0x0000048013137810 */ /* 0x000fd20007ffe0ff */
[----:B012---:R-:W-:Y:S05]  /*0a50*/  @P1 BRA `(.L_x_2882) ;  /* 0xfffff6d000001947 */ /* 0x007fea000383ffff */
[----:B------:R-:W-:Y:S05]  /*0a60*/  EXIT ;  /* 0x000000000000794d */ /* 0x000fea0003800000 */
.L_x_2878:
[----:B--2---:R-:W-:Y:S01]  /*0a70*/  IMAD.MOV.U32 R10, RZ, RZ, R4 ;  /* 0x000000ffff0a7224 */ /* 0x004fe200078e0004 */
[----:B------:R-:W-:Y:S01]  /*0a80*/  MOV R9, 0x1 ;  /* 0x0000000100097802 */ /* 0x000fe20000000f00 */
[----:B------:R-:W-:Y:S01]  /*0a90*/  IMAD.MOV.U32 R6, RZ, RZ, 0x1f ;  /* 0x0000001fff067424 */ /* 0x000fe200078e00ff */
[----:B------:R-:W-:Y:S02]  /*0aa0*/  MOV R11, 0xffffffff ;  /* 0xffffffff000b7802 */ /* 0x000fe40000000f00 */
[----:B------:R-:W-:Y:S02]  /*0ab0*/  MOV R2, 0xad0 ;  /* 0x00000ad000027802 */ /* 0x000fe40000000f00 */
[----:B01----:R-:W-:Y:S05]  /*0ac0*/  CALL.REL.NOINC `($__internal_216_$__cuda_sm70_shflsync_bfly_p) ;  /* 0x000003c000007944 */ /* 0x003fea0003c00000 */
[----:B-1----:R-:W-:Y:S01]  /*0ad0*/  IMAD.MOV.U32 R3, RZ, RZ, R6 ;  /* 0x000000ffff037224 */ /* 0x002fe200078e0006 */
[----:B0-----:R-:W-:Y:S05]  /*0ae0*/  BRA `(.L_x_2883) ;  /* 0xfffffcd000007947 */ /* 0x001fea000383ffff */
.L_x_2879:
[----:B------:R-:W-:Y:S01]  /*0af0*/  HFMA2.MMA R6, -RZ, RZ, 0, 1.847743988037109375e-06 ;  /* 0x0000001fff067435 */ /* 0x000fe200000001ff */
[----:B------:R-:W-:Y:S01]  /*0b00*/  MOV R10, R13 ;  /* 0x0000000d000a7202 */ /* 0x000fe20000000f00 */
[----:B------:R-:W-:Y:S01]  /*0b10*/  IMAD.MOV.U32 R9, RZ, RZ, 0x2 ;  /* 0x00000002ff097424 */ /* 0x000fe200078e00ff */
[----:B------:R-:W-:Y:S01]  /*0b20*/  MOV R2, 0xb50 ;  /* 0x00000b5000027802 */ /* 0x000fe20000000f00 */
[----:B------:R-:W-:-:S02]  /*0b30*/  IMAD.MOV.U32 R11, RZ, RZ, -0x1 ;  /* 0xffffffffff0b7424 */ /* 0x000fc400078e00ff */
[----:B012---:R-:W-:Y:S05]  /*0b40*/  CALL.REL.NOINC `($__internal_216_$__cuda_sm70_shflsync_bfly_p) ;  /* 0x0000034000007944 */ /* 0x007fea0003c00000 */
[----:B01----:R-:W-:Y:S01]  /*0b50*/  FADD.FTZ R10, R13, R6 ;  /* 0x000000060d0a7221 */ /* 0x003fe20000010000 */
[----:B------:R-:W-:Y:S01]  /*0b60*/  MOV R9, 0x4 ;  /* 0x0000000400097802 */ /* 0x000fe20000000f00 */
[----:B------:R-:W-:Y:S01]  /*0b70*/  IMAD.MOV.U32 R6, RZ, RZ, 0x1f ;  /* 0x0000001fff067424 */ /* 0x000fe200078e00ff */
[----:B------:R-:W-:-:S02]  /*0b80*/  MOV R11, 0xffffffff ;  /* 0xffffffff000b7802 */ /* 0x000fc40000000f00 */
[----:B------:R-:W-:Y:S02]  /*0b90*/  MOV R2, 0xbb0 ;  /* 0x00000bb000027802 */ /* 0x000fe40000000f00 */
[----:B------:R-:W-:Y:S05]  /*0ba0*/  CALL.REL.NOINC `($__internal_216_$__cuda_sm70_shflsync_bfly_p) ;  /* 0x000002e000007944 */ /* 0x000fea0003c00000 */
[----:B01----:R-:W-:Y:S01]  /*0bb0*/  FADD.FTZ R10, R10, R6 ;  /* 0x000000060a0a7221 */ /* 0x003fe20000010000 */
[----:B------:R-:W-:Y:S01]  /*0bc0*/  HFMA2.MMA R6, -RZ, RZ, 0, 1.847743988037109375e-06 ;  /* 0x0000001fff067435 */ /* 0x000fe200000001ff */
[----:B------:R-:W-:Y:S01]  /*0bd0*/  IMAD.MOV.U32 R9, RZ, RZ, 0x8 ;  /* 0x00000008ff097424 */ /* 0x000fe200078e00ff */
[----:B------:R-:W-:Y:S01]  /*0be0*/  MOV R2, 0xc10 ;  /* 0x00000c1000027802 */ /* 0x000fe20000000f00 */
[----:B------:R-:W-:-:S03]  /*0bf0*/  IMAD.MOV.U32 R11, RZ, RZ, -0x1 ;  /* 0xffffffffff0b7424 */ /* 0x000fc600078e00ff */
[----:B------:R-:W-:Y:S05]  /*0c00*/  CALL.REL.NOINC `($__internal_216_$__cuda_sm70_shflsync_bfly_p) ;  /* 0x0000028000007944 */ /* 0x000fea0003c00000 */
[----:B-1----:R-:W-:Y:S01]  /*0c10*/  FADD.FTZ R4, R10, R6 ;  /* 0x000000060a047221 */ /* 0x002fe20000010000 */
[----:B0-----:R-:W-:Y:S01]  /*0c20*/  MOV R9, 0x10 ;  /* 0x0000001000097802 */ /* 0x001fe20000000f00 */
[----:B------:R-:W-:Y:S01]  /*0c30*/  IMAD.MOV.U32 R6, RZ, RZ, 0x1f ;  /* 0x0000001fff067424 */ /* 0x000fe200078e00ff */
[----:B------:R-:W-:Y:S01]  /*0c40*/  MOV R11, 0xffffffff ;  /* 0xffffffff000b7802 */ /* 0x000fe20000000f00 */
[----:B------:R-:W-:Y:S01]  /*0c50*/  IMAD.MOV.U32 R10, RZ, RZ, R4 ;  /* 0x000000ffff0a7224 */ /* 0x000fe200078e0004 */
[----:B------:R-:W-:Y:S02]  /*0c60*/  MOV R2, 0xc80 ;  /* 0x00000c8000027802 */ /* 0x000fe40000000f00 */
[----:B------:R-:W-:Y:S05]  /*0c70*/  CALL.REL.NOINC `($__internal_216_$__cuda_sm70_shflsync_bfly_p) ;  /* 0x0000021000007944 */ /* 0x000fea0003c00000 */
[----:B0-----:R-:W-:Y:S01]  /*0c80*/  HFMA2.MMA R9, -RZ, RZ, 0, 5.9604644775390625e-08 ;  /* 0x00000001ff097435 */ /* 0x001fe200000001ff */
[----:B-1----:R-:W-:Y:S01]  /*0c90*/  MOV R7, R6 ;  /* 0x0000000600077202 */ /* 0x002fe20000000f00 */
[----:B------:R-:W-:Y:S01]  /*0ca0*/  IMAD.MOV.U32 R10, RZ, RZ, R5 ;  /* 0x000000ffff0a7224 */ /* 0x000fe200078e0005 */
[----:B------:R-:W-:Y:S01]  /*0cb0*/  MOV R6, 0x1f ;  /* 0x0000001f00067802 */ /* 0x000fe20000000f00 */
[----:B------:R-:W-:Y:S01]  /*0cc0*/  IMAD.MOV.U32 R11, RZ, RZ, -0x1 ;  /* 0xffffffffff0b7424 */ /* 0x000fe200078e00ff */
[----:B------:R-:W-:-:S02]  /*0cd0*/  MOV R2, 0xcf0 ;  /* 0x00000cf000027802 */ /* 0x000fc40000000f00 */
[----:B------:R-:W-:Y:S05]  /*0ce0*/  CALL.REL.NOINC `($__internal_216_$__cuda_sm70_shflsync_bfly_p) ;  /* 0x000001a000007944 */ /* 0x000fea0003c00000 */
[----:B0-----:R-:W-:Y:S01]  /*0cf0*/  HFMA2.MMA R9, -RZ, RZ, 0, 1.1920928955078125e-07 ;  /* 0x00000002ff097435 */ /* 0x001fe200000001ff */
[----:B-1----:R-:W-:Y:S01]  /*0d00*/  FADD.FTZ R10, R5, R6 ;  /* 0x00000006050a7221 */ /* 0x002fe20000010000 */
[----:B------:R-:W-:Y:S01]  /*0d10*/  MOV R6, 0x1f ;  /* 0x0000001f00067802 */ /* 0x000fe20000000f00 */
[----:B------:R-:W-:Y:S01]  /*0d20*/  IMAD.MOV.U32 R11, RZ, RZ, -0x1 ;  /* 0xffffffffff0b7424 */ /* 0x000fe200078e00ff */
[----:B------:R-:W-:-:S02]  /*0d30*/  MOV R2, 0xd50 ;  /* 0x00000d5000027802 */ /* 0x000fc40000000f00 */
[----:B------:R-:W-:Y:S05]  /*0d40*/  CALL.REL.NOINC `($__internal_216_$__cuda_sm70_shflsync_bfly_p) ;  /* 0x0000014000007944 */ /* 0x000fea0003c00000 */
[----:B0-----:R-:W-:Y:S01]  /*0d50*/  HFMA2.MMA R9, -RZ, RZ, 0, 2.384185791015625e-07 ;  /* 0x00000004ff097435 */ /* 0x001fe200000001ff */
[----:B-1----:R-:W-:Y:S01]  /*0d60*/  FADD.FTZ R10, R10, R6 ;  /* 0x000000060a0a7221 */ /* 0x002fe20000010000 */
[----:B------:R-:W-:Y:S01]  /*0d70*/  MOV R6, 0x1f ;  /* 0x0000001f00067802 */ /* 0x000fe20000000f00 */
[----:B------:R-:W-:Y:S01]  /*0d80*/  IMAD.MOV.U32 R11, RZ, RZ, -0x1 ;  /* 0xffffffffff0b7424 */ /* 0x000fe200078e00ff */
[----:B------:R-:W-:-:S02]  /*0d90*/  MOV R2, 0xdb0 ;  /* 0x00000db000027802 */ /* 0x000fc40000000f00 */
[----:B------:R-:W-:Y:S05]  /*0da0*/  CALL.REL.NOINC `($__internal_216_$__cuda_sm70_shflsync_bfly_p) ;  /* 0x000000e000007944 */ /* 0x000fea0003c00000 */
[----:B0-----:R-:W-:Y:S01]  /*0db0*/  HFMA2.MMA R9, -RZ, RZ, 0, 4.76837158203125e-07 ;  /* 0x00000008ff097435 */ /* 0x001fe200000001ff */
[----:B-1----:R-:W-:Y:S01]  /*0dc0*/  FADD.FTZ R10, R10, R6 ;  /* 0x000000060a0a7221 */ /* 0x002fe20000010000 */
[----:B------:R-:W-:Y:S01]  /*0dd0*/  MOV R6, 0x1f ;  /* 0x0000001f00067802 */ /* 0x000fe20000000f00 */
[----:B------:R-:W-:Y:S01]  /*0de0*/  IMAD.MOV.U32 R11, RZ, RZ, -0x1 ;  /* 0xffffffffff0b7424 */ /* 0x000fe200078e00ff */
[----:B------:R-:W-:-:S02]  /*0df0*/  MOV R2, 0xe10 ;  /* 0x00000e1000027802 */ /* 0x000fc40000000f00 */
[----:B------:R-:W-:Y:S05]  /*0e00*/  CALL.REL.NOINC `($__internal_216_$__cuda_sm70_shflsync_bfly_p) ;  /* 0x0000008000007944 */ /* 0x000fea0003c00000 */
[----:B0-----:R-:W-:Y:S01]  /*0e10*/  HFMA2.MMA R9, -RZ, RZ, 0, 9.5367431640625e-07 ;  /* 0x00000010ff097435 */ /* 0x001fe200000001ff */
[----:B-1----:R-:W-:Y:S01]  /*0e20*/  FADD.FTZ R10, R10, R6 ;  /* 0x000000060a0a7221 */ /* 0x002fe20000010000 */
[----:B------:R-:W-:Y:S01]  /*0e30*/  MOV R6, 0x1f ;  /* 0x0000001f00067802 */ /* 0x000fe20000000f00 */
[----:B------:R-:W-:Y:S01]  /*0e40*/  IMAD.MOV.U32 R11, RZ, RZ, -0x1 ;  /* 0xffffffffff0b7424 */ /* 0x000fe200078e00ff */
[----:B------:R-:W-:-:S02]  /*0e50*/  MOV R2, 0xe70 ;  /* 0x00000e7000027802 */ /* 0x000fc40000000f00 */
[----:B------:R-:W-:Y:S05]  /*0e60*/  CALL.REL.NOINC `($__internal_216_$__cuda_sm70_shflsync_bfly_p) ;  /* 0x0000002000007944 */ /* 0x000fea0003c00000 */
[----:B-1----:R-:W-:Y:S01]  /*0e70*/  MOV R5, R6 ;  /* 0x0000000600057202 */ /* 0x002fe20000000f00 */
[----:B0-----:R-:W-:Y:S05]  /*0e80*/  BRA `(.L_x_2884) ;  /* 0xfffffa5000007947 */ /* 0x001fea000383ffff */
        .weak           $__internal_216_$__cuda_sm70_shflsync_bfly_p
        .type           $__internal_216_$__cuda_sm70_shflsync_bfly_p,@function
        .size           $__internal_216_$__cuda_sm70_shflsync_bfly_p,(.L_x_3623 - $__internal_216_$__cuda_sm70_shflsync_bfly_p)
$__internal_216_$__cuda_sm70_shflsync_bfly_p:
[----:B------:R-:W-:Y:S01]  /*0e90*/  HFMA2.MMA R3, -RZ, RZ, 0, 0 ;  /* 0x00000000ff037435 */ /* 0x000fe200000001ff */
[----:B------:R-:W-:Y:S04]  /*0ea0*/  WARPSYNC R11 ;  /* 0x0000000b00007348 */ /* 0x000fe80003800000 */
[----:B------:R0:W1:Y:S01]  /*0eb0*/  SHFL.BFLY PT, R6, R10, R9, R6 ;  /* 0x0c0000090a067389 */ /* 0x00006200000e0006 */
[----:B------:R-:W-:Y:S05]  /*0ec0*/  RET.REL.NODEC R2 `(_ZN10layer_norm22ln_bwd_finalize_kernelINS_22Kernel_traits_finalizeILj2304E6__halfS2_S2_fjLj1024ELj4ENS_18Kernel_traits_baseILj2304ES2_S2_S2_fjLj1024EEEEEEEvNS_9BwdParamsE) ;  /* 0xfffff13002007950 */ /* 0x000fea0003c3ffff */
.L_x_2885:
        /* <DEDUP_REMOVED lines=11> */
.L_x_3623:


//--------------------- .text._ZN10layer_norm13ln_bwd_kernelINS_13Kernel_traitsI6__halfS2_S2_fjLj2304ELj1ELj1ELj4ELj4ENS_18Kernel_traits_baseILj2304ES2_S2_S2_fjLj128EEEEEEEvNS_9BwdParamsE --------------------------
	.section	.text._ZN10layer_norm13ln_bwd_kernelINS_13Kernel_traitsI6__halfS2_S2_fjLj2304ELj1ELj1ELj4ELj4ENS_18Kernel_traits_baseILj2304ES2_S2_S2_fjLj128EEEEEEEvNS_9BwdParamsE,"ax",@progbits
	.sectioninfo	@"SHI_REGISTERS=128"
	.align	128
        .global         _ZN10layer_norm13ln_bwd_kernelINS_13Kernel_traitsI6__halfS2_S2_fjLj2304ELj1ELj1ELj4ELj4ENS_18Kernel_traits_baseILj2304ES2_S2_S2_fjLj128EEEEEEEvNS_9BwdParamsE
        .type           _ZN10layer_norm13ln_bwd_kernelINS_13Kernel_traitsI6__halfS2_S2_fjLj2304ELj1ELj1ELj4ELj4ENS_18Kernel_traits_baseILj2304ES2_S2_S2_fjLj128EEEEEEEvNS_9BwdParamsE,@function
        .size           _ZN10layer_norm13ln_bwd_kernelINS_13Kernel_traitsI6__halfS2_S2_fjLj2304ELj1ELj1ELj4ELj4ENS_18Kernel_traits_baseILj2304ES2_S2_S2_fjLj128EEEEEEEvNS_9BwdParamsE,(.L_x_3624 - _ZN10layer_norm13ln_bwd_kernelINS_13Kernel_traitsI6__halfS2_S2_fjLj2304ELj1ELj1ELj4ELj4ENS_18Kernel_traits_baseILj2304ES2_S2_S2_fjLj128EEEEEEEvNS_9BwdParamsE)
        .other          _ZN10layer_norm13ln_bwd_kernelINS_13Kernel_traitsI6__halfS2_S2_fjLj2304ELj1ELj1ELj4ELj4ENS_18Kernel_traits_baseILj2304ES2_S2_S2_fjLj128EEEEEEEvNS_9BwdParamsE,@"STO_CUDA_ENTRY STV_DEFAULT"
_ZN10layer_norm13ln_bwd_kernelINS_13Kernel_traitsI6__halfS2_S2_fjLj2304ELj1ELj1ELj4ELj4ENS_18Kernel_traits_baseILj2304ES2_S2_S2_fjLj128EEEEEEEvNS_9BwdParamsE:
.text._ZN10layer_norm13ln_bwd_kernelINS_13Kernel_traitsI6__halfS2_S2_fjLj2304ELj1ELj1ELj4ELj4ENS_18Kernel_traits_baseILj2304ES2_S2_S2_fjLj128EEEEEEEvNS_9BwdParamsE:
        /* <DEDUP_REMOVED lines=106> */
.L_x_2890:
        /* <DEDUP_REMOVED lines=10> */
[C---:B------:R-:W-:Y:S01]  /*0740*/  IADD3 R26, R16.reuse, 0x80, RZ ;  /* 0x00000080101a7810 */ /* 0x040fe20007ffe0ff */
[----:B------:R-:W-:Y:S01]  /*0750*/  UMOV UR16, UR4 ;  /* 0x0000000400107c82 */ /* 0x000fe20008000000 */
[----:B------:R-:W-:Y:S01]  /*0760*/  ISETP.NE.U32.AND P0, PT, RZ, c[0x0][0x178], PT ;  /* 0x00005e00ff007a0c */ /* 0x000fe20003f05070 */
        /* <DEDUP_REMOVED lines=12> */
[----:B------:R-:W-:Y:S02]  /*0830*/  @!UP0 ULDC.64 UR4, c[0x0][0x170] ;  /* 0x00005c0000048ab9 */ /* 0x000fe40000000a00 */
[----:B------:R-:W-:Y:S01]  /*0840*/  @!UP0 ULDC.64 UR16, c[0x0][0x170] ;  /* 0x00005c0000108ab9 */ /* 0x000fe20000000a00 */
        /* <DEDUP_REMOVED lines=8> */
[----:B------:R-:W-:Y:S01]  /*08d0*/  MOV R6, UR14 ;  /* 0x0000000e00067c02 */ /* 0x000fe20008000f00 */
[----:B------:R-:W-:Y:S01]  /*08e0*/  @!UP0 ULDC.64 UR10, c[0x0][0x170] ;  /* 0x00005c00000a8ab9 */ /* 0x000fe20000000a00 */
[----:B------:R-:W-:Y:S01]  /*08f0*/  MOV R7, UR15 ;  /* 0x0000000f00077c02 */ /* 0x000fe20008000f00 */
[----:B------:R-:W-:Y:S01]  /*0900*/  IMAD.WIDE.U32 R10, R26, 0x4, R10 ;  /* 0x000000041a0a7825 */ /* 0x000fe200078e000a */
[----:B------:R-:W-:Y:S01]  /*0910*/  ISETP.NE.AND.EX P0, PT, RZ, c[0x0][0x17c], PT, P0 ;  /* 0x00005f00ff007a0c */ /* 0x000fe20003f05300 */
[----:B------:R0:W2:Y:S01]  /*0920*/  LDG.E R22, [R8.64] ;  /* 0x0000001608167981 */ /* 0x0000a2000c1e1900 */
[----:B------:R-:W-:Y:S01]  /*0930*/  MOV R4, UR18 ;  /* 0x0000001200047c02 */ /* 0x000fe20008000f00 */
[----:B------:R-:W-:Y:S01]  /*0940*/  IMAD.WIDE.U32 R6, R14, 0x4, R6 ;  /* 0x000000040e067825 */ /* 0x000fe200078e0006 */
[----:B------:R-:W-:Y:S01]  /*0950*/  MOV R5, UR19 ;  /* 0x0000001300057c02 */ /* 0x000fe20008000f00 */
[----:B------:R1:W3:Y:S01]  /*0960*/  LDG.E R21, [R10.64] ;  /* 0x000000160a157981 */ /* 0x0002e2000c1e1900 */
[----:B------:R-:W-:Y:S01]  /*0970*/  MOV R2, UR12 ;  /* 0x0000000c00027c02 */ /* 0x000fe20008000f00 */
[----:B------:R-:W-:Y:S01]  /*0980*/  @!UP0 ULDC.64 UR8, c[0x0][0x170] ;  /* 0x00005c0000088ab9 */ /* 0x000fe20000000a00 */
[----:B------:R-:W-:Y:S01]  /*0990*/  MOV R3, UR13 ;  /* 0x0000000d00037c02 */ /* 0x000fe20008000f00 */
[----:B------:R4:W5:Y:S01]  /*09a0*/  LDG.E R18, [R6.64] ;  /* 0x0000001606127981 */ /* 0x000962000c1e1900 */
[C---:B------:R-:W-:Y:S01]  /*09b0*/  IADD3 R15, R16.reuse, 0x180, RZ ;  /* 0x00000180100f7810 */ /* 0x040fe20007ffe0ff */
[----:B0-----:R-:W-:Y:S01]  /*09c0*/  IMAD.WIDE.U32 R8, R16, 0x4, R4 ;  /* 0x0000000410087825 */ /* 0x001fe200078e0004 */
[----:B------:R-:W-:Y:S01]  /*09d0*/  MOV R25, 0x4 ;  /* 0x0000000400197802 */ /* 0x000fe20000000f00 */
[----:B------:R-:W-:-:S02]  /*09e0*/  @!UP0 ULDC.64 UR6, c[0x0][0x170] ;  /* 0x00005c0000068ab9 */ /* 0x000fc40000000a00 */
[----:B------:R-:W-:Y:S01]  /*09f0*/  IMAD.WIDE.U32 R2, R15, 0x4, R2 ;  /* 0x000000040f027825 */ /* 0x000fe200078e0002 */
[----:B------:R-:W-:Y:S01]  /*0a00*/  MOV R4, UR10 ;  /* 0x0000000a00047c02 */ /* 0x000fe20008000f00 */
[----:B------:R0:W5:Y:S01]  /*0a10*/  LDG.E R19, [R8.64] ;  /* 0x0000001608137981 */ /* 0x000162000c1e1900 */
[----:B------:R-:W-:Y:S02]  /*0a20*/  MOV R5, UR11 ;  /* 0x0000000b00057c02 */ /* 0x000fe40008000f00 */
[----:B------:R-:W-:Y:S01]  /*0a30*/  IADD3 R27, R16, 0x200, RZ ;  /* 0x00000200101b7810 */ /* 0x000fe20007ffe0ff */
[----:B------:R0:W5:Y:S01]  /*0a40*/  LDG.E R20, [R2.64] ;  /* 0x0000001602147981 */ /* 0x000162000c1e1900 */
[----:B------:R-:W-:Y:S01]  /*0a50*/  @P0 MOV R0, RZ ;  /* 0x000000ff00000202 */ /* 0x000fe20000000f00 */
[----:B----4-:R-:W-:-:S04]  /*0a60*/  @!P0 IMAD.WIDE R6, R120, R25, c[0x0][0x180] ;  /* 0x0000600078068625 */ /* 0x010fc800078e0219 */
[----:B------:R-:W-:Y:S01]  /*0a70*/  IMAD.WIDE.U32 R4, R27, 0x4, R4 ;  /* 0x000000041b047825 */ /* 0x000fe200078e0004 */
[----:B------:R4:W5:Y:S01]  /*0a80*/  @!P0 LDG.E R0, [R6.64] ;  /* 0x0000001606008981 */ /* 0x000962000c1e1900 */
[----:B------:R-:W-:Y:S02]  /*0a90*/  IADD3 R29, R16, 0x280, RZ ;  /* 0x00000280101d7810 */ /* 0x000fe40007ffe0ff */
[----:B------:R-:W-:Y:S01]  /*0aa0*/  IMAD.WIDE R44, R120, R25, c[0x0][0x188] ;  /* 0x00006200782c7625 */ /* 0x000fe200078e0219 */
[----:B0-----:R-:W-:Y:S01]  /*0ab0*/  MOV R2, UR8 ;  /* 0x0000000800027c02 */ /* 0x001fe20008000f00 */
[----:B------:R0:W5:Y:S01]  /*0ac0*/  LDG.E R24, [R4.64] ;  /* 0x0000001604187981 */ /* 0x000162000c1e1900 */
[----:B------:R-:W-:-:S03]  /*0ad0*/  MOV R3, UR9 ;  /* 0x0000000900037c02 */ /* 0x000fc60008000f00 */
[----:B------:R0:W5:Y:S01]  /*0ae0*/  LDG.E R44, [R44.64] ;  /* 0x000000162c2c7981 */ /* 0x000162000c1e1900 */
[C---:B------:R-:W-:Y:S01]  /*0af0*/  IADD3 R30, R16.reuse, 0x300, RZ ;  /* 0x00000300101e7810 */ /* 0x040fe20007ffe0ff */
[----:B-1----:R-:W-:Y:S01]  /*0b00*/  IMAD.WIDE.U32 R10, R29, 0x4, R2 ;  /* 0x000000041d0a7825 */ /* 0x002fe200078e0002 */
[----:B------:R-:W-:Y:S02]  /*0b10*/  MOV R2, UR6 ;  /* 0x0000000600027c02 */ /* 0x000fe40008000f00 */
[----:B------:R-:W-:Y:S01]  /*0b20*/  MOV R3, UR7 ;  /* 0x0000000700037c02 */ /* 0x000fe20008000f00 */
[----:B------:R-:W-:Y:S01]  /*0b30*/  @!UP0 ULDC UR20, c[0x0][0x170] ;  /* 0x00005c0000148ab9 */ /* 0x000fe20000000800 */
[----:B------:R1:W5:Y:S01]  /*0b40*/  LDG.E R32, [R10.64] ;  /* 0x000000160a207981 */ /* 0x000362000c1e1900 */
[----:B------:R-:W-:Y:S01]  /*0b50*/  @!UP0 ULDC UR21, c[0x0][0x174] ;  /* 0x00005d0000158ab9 */ /* 0x000fe20000000800 */
[----:B------:R-:W-:Y:S01]  /*0b60*/  IADD3 R31, R16, 0x400, RZ ;  /* 0x00000400101f7810 */ /* 0x000fe20007ffe0ff */
[----:B------:R-:W-:Y:S01]  /*0b70*/  IMAD.WIDE.U32 R8, R30, 0x4, R2 ;  /* 0x000000041e087825 */ /* 0x000fe200078e0002 */
[----:B------:R-:W-:-:S02]  /*0b80*/  MOV R2, UR20 ;  /* 0x0000001400027c02 */ /* 0x000fc40008000f00 */
[----:B------:R-:W-:Y:S02]  /*0b90*/  MOV R3, UR21 ;  /* 0x0000001500037c02 */ /* 0x000fe40008000f00 */
[----:B------:R0:W5:Y:S03]  /*0ba0*/  LDG.E R33, [R8.64] ;  /* 0x0000001608217981 */ /* 0x000166000c1e1900 */
[----:B------:R-:W-:-:S05]  /*0bb0*/  IMAD.WIDE.U32 R12, R31, 0x4, R2 ;  /* 0x000000041f0c7825 */ /* 0x000fca00078e0002 */
[----:B------:R0:W5:Y:S01]  /*0bc0*/  LDG.E R34, [R12.64] ;  /* 0x000000160c227981 */ /* 0x000162000c1e1900 */
[----:B------:R-:W-:-:S04]  /*0bd0*/  IMAD.WIDE.U32 R16, R16, R25, c[0x0][0x1b8] ;  /* 0x00006e0010107625 */ /* 0x000fc800078e0019 */
[-C--:B------:R-:W-:Y:S02]  /*0be0*/  IMAD.WIDE.U32 R2, R28, R25.reuse, c[0x0][0x1b8] ;  /* 0x00006e001c027625 */ /* 0x080fe400078e0019 */
[----:B------:R3:W5:Y:S02]  /*0bf0*/  LDG.E R16, [R16.64] ;  /* 0x0000001610107981 */ /* 0x000764000c1e1900 */
[-C--:B----4-:R-:W-:Y:S02]  /*0c00*/  IMAD.WIDE.U32 R6, R26, R25.reuse, c[0x0][0x1b8] ;  /* 0x00006e001a067625 */ /* 0x090fe400078e0019 */
[----:B------:R4:W5:Y:S02]  /*0c10*/  LDG.E R35, [R2.64] ;  /* 0x0000001602237981 */ /* 0x000964000c1e1900 */
[-C--:B0-----:R-:W-:Y:S02]  /*0c20*/  IMAD.WIDE.U32 R4, R14, R25.reuse, c[0x0][0x1b8] ;  /* 0x00006e000e047625 */ /* 0x081fe400078e0019 */
[----:B------:R0:W5:Y:S02]  /*0c30*/  LDG.E R6, [R6.64] ;  /* 0x0000001606067981 */ /* 0x000164000c1e1900 */
[----:B------:R-:W-:-:S02]  /*0c40*/  IMAD.WIDE.U32 R12, R29, R25, c[0x0][0x1b8] ;  /* 0x00006e001d0c7625 */ /* 0x000fc400078e0019 */
[----:B------:R0:W5:Y:S02]  /*0c50*/  LDG.E R4, [R4.64] ;  /* 0x0000001604047981 */ /* 0x000164000c1e1900 */
[-C--:B----4-:R-:W-:Y:S02]  /*0c60*/  IMAD.WIDE.U32 R2, R31, R25.reuse, c[0x0][0x1b8] ;  /* 0x00006e001f027625 */ /* 0x090fe400078e0019 */
[----:B------:R5:W4:Y:S04]  /*0c70*/  LDG.E R12, [R12.64] ;  /* 0x000000160c0c7981 */ /* 0x000b28000c1e1900 */
[----:B------:R2:W4:Y:S01]  /*0c80*/  LDG.E R2, [R2.64] ;  /* 0x0000001602027981 */ /* 0x000522000c1e1900 */
[----:B------:R-:W-:-:S04]  /*0c90*/  IMAD.WIDE.U32 R8, R15, R25, c[0x0][0x1b8] ;  /* 0x00006e000f087625 */ /* 0x000fc800078e0019 */
[-C--:B------:R-:W-:Y:S02]  /*0ca0*/  IMAD.WIDE.U32 R14, R30, R25.reuse, c[0x0][0x1b8] ;  /* 0x00006e001e0e7625 */ /* 0x080fe400078e0019 */
[----:B------:R0:W4:Y:S02]  /*0cb0*/  LDG.E R8, [R8.64] ;  /* 0x0000001608087981 */ /* 0x000124000c1e1900 */
[----:B-1----:R-:W-:Y:S02]  /*0cc0*/  IMAD.WIDE.U32 R10, R27, R25, c[0x0][0x1b8] ;  /* 0x00006e001b0a7625 */ /* 0x002fe400078e0019 */
[----:B------:R1:W4:Y:S04]  /*0cd0*/  LDG.E R14, [R14.64] ;  /* 0x000000160e0e7981 */ /* 0x000328000c1e1900 */
[----:B------:R1:W4:Y:S01]  /*0ce0*/  LDG.E R10, [R10.64] ;  /* 0x000000160a0a7981 */ /* 0x000322000c1e1900 */
[----:B0-----:R-:W-:Y:S08]  /*0cf0*/  @P0 MUFU.RCP R7, R61 ;  /* 0x0000003d00070308 */ /* 0x001ff00000001000 */
[----:B------:R-:W0:Y:S08]  /*0d00*/  @P0 MUFU.RCP R9, R48 ;  /* 0x0000003000090308 */ /* 0x000e300000001000 */
[----:B------:R-:W0:Y:S08]  /*0d10*/  @P0 MUFU.RCP R30, R49 ;  /* 0x00000031001e0308 */ /* 0x000e300000001000 */
[----:B------:R-:W0:Y:S08]  /*0d20*/  @P0 MUFU.RCP R25, R59 ;  /* 0x0000003b00190308 */ /* 0x000e300000001000 */
[----:B------:R-:W-:Y:S08]  /*0d30*/  @P0 MUFU.RCP R31, R63 ;  /* 0x0000003f001f0308 */ /* 0x000ff00000001000 */
[----:B------:R-:W0:Y:S08]  /*0d40*/  @P0 MUFU.RCP R41, R58 ;  /* 0x0000003a00290308 */ /* 0x000e300000001000 */
[----:B------:R-:W0:Y:S08]  /*0d50*/  @P0 MUFU.RCP R28, R57 ;  /* 0x00000039001c0308 */ /* 0x000e300000001000 */
[----:B------:R-:W-:Y:S08]  /*0d60*/  @P0 MUFU.RCP R26, R62 ;  /* 0x0000003e001a0308 */ /* 0x000ff00000001000 */
[----:B------:R-:W0:Y:S08]  /*0d70*/  @P0 MUFU.RCP R36, R60 ;  /* 0x0000003c00240308 */ /* 0x000e300000001000 */
[----:B-1----:R-:W1:Y:S08]  /*0d80*/  @P0 MUFU.RCP R15, R55 ;  /* 0x00000037000f0308 */ /* 0x002e700000001000 */
[----:B------:R-:W0:Y:S01]  /*0d90*/  @P0 MUFU.RCP R29, R56 ;  /* 0x00000038001d0308 */ /* 0x000e220000001000 */
[----:B------:R-:W-:-:S07]  /*0da0*/  LOP3.LUT P1, RZ, R23, 0xff, RZ, 0xc0, !PT ;  /* 0x000000ff17ff7812 */ /* 0x000fce000782c0ff */
[----:B------:R-:W0:Y:S01]  /*0db0*/  @P0 MUFU.RCP R27, R54 ;  /* 0x00000036001b0308 */ /* 0x000e220000001000 */
[--C-:B--2---:R-:W-:Y:S02]  /*0dc0*/  HADD2.F32 R3, -RZ, R22.reuse.H1_H1 ;  /* 0x30000016ff037230 */ /* 0x104fe40000004100 */
[----:B------:R-:W-:Y:S02]  /*0dd0*/  HADD2.F32 R5, -RZ, R22.H0_H0 ;  /* 0x20000016ff057230 */ /* 0x000fe40000004100 */
[----:B---3--:R-:W-:Y:S01]  /*0de0*/  HADD2.F32 R17, -RZ, R21.H0_H0 ;  /* 0x20000015ff117230 */ /* 0x008fe20000004100 */
[----:B------:R-:W-:Y:S02]  /*0df0*/  @P0 FADD.FTZ R42, -R104, R3 ;  /* 0x00000003682a0221 */ /* 0x000fe40000010100 */
[----:B------:R-:W-:Y:S01]  /*0e00*/  @P0 FADD.FTZ R45, -R105, R5 ;  /* 0x00000005692d0221 */ /* 0x000fe20000010100 */
[----:B-----5:R-:W-:Y:S01]  /*0e10*/  HADD2.F32 R13, -RZ, R18.H0_H0 ;  /* 0x20000012ff0d7230 */ /* 0x020fe20000004100 */
[----:B------:R-:W-:-:S02]  /*0e20*/  @P0 FADD.FTZ R40, -R117, R17 ;  /* 0x0000001175280221 */ /* 0x000fc40000010100 */
[----:B0-----:R-:W-:Y:S01]  /*0e30*/  @P0 FMUL.FTZ R42, R42, R9 ;  /* 0x000000092a2a0220 */ /* 0x001fe20000410000 */
[----:B------:R-:W-:Y:S01]  /*0e40*/  HADD2.F32 R9, -RZ, R18.H1_H1 ;  /* 0x30000012ff097230 */ /* 0x000fe20000004100 */
[----:B------:R-:W-:Y:S02]  /*0e50*/  @P0 FMUL.FTZ R45, R45, R30 ;  /* 0x0000001e2d2d0220 */ /* 0x000fe40000410000 */
[----:B------:R-:W-:Y:S01]  /*0e60*/  @P0 FMUL.FTZ R40, R40, R7 ;  /* 0x0000000728280220 */ /* 0x000fe20000410000 */
[----:B------:R-:W-:Y:S01]  /*0e70*/  HADD2.F32 R11, -RZ, R19.H0_H0 ;  /* 0x20000013ff0b7230 */ /* 0x000fe20000004100 */
[----:B------:R-:W-:Y:S01]  /*0e80*/  @P0 FADD.FTZ R30, -R115, R13 ;  /* 0x0000000d731e0221 */ /* 0x000fe20000010100 */
[----:B------:R-:W-:-:S03]  /*0e90*/  HADD2.F32 R7, -RZ, R20.H0_H0 ;  /* 0x20000014ff077230 */ /* 0x000fc60000004100 */
[----:B------:R-:W-:Y:S01]  /*0ea0*/  @P0 FMUL.FTZ R30, R30, R25 ;  /* 0x000000191e1e0220 */ /* 0x000fe20000410000 */
[----:B------:R-:W-:Y:S01]  /*0eb0*/  HADD2.F32 R39, -RZ, R19.H1_H1 ;  /* 0x30000013ff277230 */ /* 0x000fe20000004100 */
[----:B------:R-:W-:Y:S02]  /*0ec0*/  @P0 FADD.FTZ R22, -R114, R9 ;  /* 0x0000000972160221 */ /* 0x000fe40000010100 */
[----:B------:R-:W-:Y:S02]  /*0ed0*/  @P0 FADD.FTZ R18, -R119, R11 ;  /* 0x0000000b77120221 */ /* 0x000fe40000010100 */
[----:B------:R-:W-:Y:S01]  /*0ee0*/  @P0 FADD.FTZ R25, -R113, R7 ;  /* 0x0000000771190221 */ /* 0x000fe20000010100 */
[----:B------:R-:W-:Y:S01]  /*0ef0*/  HADD2.F32 R21, -RZ, R21.H1_H1 ;  /* 0x30000015ff157230 */ /* 0x000fe20000004100 */
[----:B------:R-:W-:Y:S02]  /*0f00*/  @!P0 FADD.FTZ R19, R11, -R0 ;  /* 0x800000000b138221 */ /* 0x000fe40000010000 */
[----:B------:R-:W-:Y:S01]  /*0f10*/  @!P0 FADD.FTZ R37, R17, -R0 ;  /* 0x8000000011258221 */ /* 0x000fe20000010000 */
[----:B------:R-:W-:Y:S01]  /*0f20*/  HADD2.F32 R17, -RZ, R24.H0_H0 ;  /* 0x20000018ff117230 */ /* 0x000fe20000004100 */
[----:B------:R-:W-:Y:S01]  /*0f30*/  @P0 FMUL.FTZ R41, R22, R41 ;  /* 0x0000002916290220 */ /* 0x000fe20000410000 */
[----:B------:R-:W-:Y:S01]  /*0f40*/  HADD2.F32 R11, -RZ, R20.H1_H1 ;  /* 0x30000014ff0b7230 */ /* 0x000fe20000004100 */
[----:B------:R-:W-:Y:S01]  /*0f50*/  @P0 FMUL.FTZ R31, R18, R31 ;  /* 0x0000001f121f0220 */ /* 0x000fe20000410000 */
[----:B------:R-:W0:Y:S01]  /*0f60*/  @P0 MUFU.RCP R22, R53 ;  /* 0x0000003500160308 */ /* 0x000e220000001000 */
[----:B------:R-:W-:-:S02]  /*0f70*/  @P0 FMUL.FTZ R28, R25, R28 ;  /* 0x0000001c191c0220 */ /* 0x000fc40000410000 */
[----:B------:R-:W-:Y:S01]  /*0f80*/  @!P0 FMUL.FTZ R31, R44, R19 ;  /* 0x000000132c1f8220 */ /* 0x000fe20000410000 */
[----:B------:R-:W-:Y:S01]  /*0f90*/  HADD2.F32 R19, -RZ, R24.H1_H1 ;  /* 0x30000018ff137230 */ /* 0x000fe20000004100 */
[----:B------:R-:W-:Y:S02]  /*0fa0*/  @P0 FADD.FTZ R43, -R116, R21 ;  /* 0x00000015742b0221 */ /* 0x000fe40000010100 */
[----:B------:R-:W-:Y:S01]  /*0fb0*/  @P0 FADD.FTZ R23, -R118, R39 ;  /* 0x0000002776170221 */ /* 0x000fe20000010100 */
[----:B------:R-:W2:Y:S01]  /*0fc0*/  @P0 MUFU.RCP R25, R52 ;  /* 0x0000003400190308 */ /* 0x000ea20000001000 */
[----:B------:R-:W-:Y:S02]  /*0fd0*/  @P0 FADD.FTZ R24, -R111, R17 ;  /* 0x000000116f180221 */ /* 0x000fe40000010100 */
[----:B------:R-:W-:Y:S02]  /*0fe0*/  @P0 FADD.FTZ R18, -R112, R11 ;  /* 0x0000000b70120221 */ /* 0x000fe40000010100 */
[----:B------:R-:W-:-:S02]  /*0ff0*/  @!P0 FADD.FTZ R21, R21, -R0 ;  /* 0x8000000015158221 */ /* 0x000fc40000010000 */
[----:B------:R-:W-:Y:S01]  /*1000*/  @!P0 FMUL.FTZ R40, R44, R37 ;  /* 0x000000252c288220 */ /* 0x000fe20000410000 */
[----:B------:R-:W3:Y:S01]  /*1010*/  @P0 MUFU.RCP R20, R51 ;  /* 0x0000003300140308 */ /* 0x000ee20000001000 */
[----:B------:R-:W-:Y:S02]  /*1020*/  @!P0 FADD.FTZ R9, R9, -R0 ;  /* 0x8000000009098221 */ /* 0x000fe40000010000 */
[----:B------:R-:W-:Y:S02]  /*1030*/  @P0 FMUL.FTZ R43, R43, R36 ;  /* 0x000000242b2b0220 */ /* 0x000fe40000410000 */
[----:B------:R-:W-:Y:S02]  /*1040*/  @P0 FMUL.FTZ R26, R23, R26 ;  /* 0x0000001a171a0220 */ /* 0x000fe40000410000 */
[----:B-1----:R-:W-:Y:S01]  /*1050*/  @P0 FMUL.FTZ R24, R24, R15 ;  /* 0x0000000f18180220 */ /* 0x002fe20000410000 */
[----:B------:R-:W1:Y:S01]  /*1060*/  @P0 MUFU.RCP R37, R50 ;  /* 0x0000003200250308 */ /* 0x000e620000001000 */
[----:B------:R-:W-:Y:S01]  /*1070*/  @!P0 FADD.FTZ R23, R39, -R0 ;  /* 0x8000000027178221 */ /* 0x000fe20000010000 */
[----:B------:R-:W-:Y:S01]  /*1080*/  HADD2.F32 R15, -RZ, R32.H0_H0 ;  /* 0x20000020ff0f7230 */ /* 0x000fe20000004100 */
[----:B------:R-:W-:-:S02]  /*1090*/  @P0 FMUL.FTZ R29, R18, R29 ;  /* 0x0000001d121d0220 */ /* 0x000fc40000410000 */
[----:B------:R-:W-:Y:S01]  /*10a0*/  @!P0 FMUL.FTZ R43, R44, R21 ;  /* 0x000000152c2b8220 */ /* 0x000fe20000410000 */
[----:B------:R-:W-:Y:S01]  /*10b0*/  HADD2.F32 R21, -RZ, R32.H1_H1 ;  /* 0x30000020ff157230 */ /* 0x000fe20000004100 */
[----:B------:R-:W-:Y:S02]  /*10c0*/  @!P0 FADD.FTZ R13, R13, -R0 ;  /* 0x800000000d0d8221 */ /* 0x000fe40000010000 */
[----:B------:R-:W-:Y:S02]  /*10d0*/  @P0 FADD.FTZ R18, -R110, R19 ;  /* 0x000000136e120221 */ /* 0x000fe40000010100 */
[C---:B------:R-:W-:Y:S02]  /*10e0*/  @!P0 FMUL.FTZ R41, R44.reuse, R9 ;  /* 0x000000092c298220 */ /* 0x040fe40000410000 */
[----:B------:R-:W-:Y:S01]  /*10f0*/  @!P0 FMUL.FTZ R26, R44, R23 ;  /* 0x000000172c1a8220 */ /* 0x000fe20000410000 */
[----:B------:R-:W5:Y:S01]  /*1100*/  @P0 MUFU.RCP R9, R47 ;  /* 0x0000002f00090308 */ /* 0x000f620000001000 */
[----:B------:R-:W-:Y:S01]  /*1110*/  @!P0 FMUL.FTZ R30, R44, R13 ;  /* 0x0000000d2c1e8220 */ /* 0x000fe20000410000 */
[--C-:B------:R-:W-:Y:S01]  /*1120*/  HADD2.F32 R13, -RZ, R33.reuse.H0_H0 ;  /* 0x20000021ff0d7230 */ /* 0x100fe20000004100 */
[----:B------:R-:W-:Y:S01]  /*1130*/  @P0 FMUL.FTZ R27, R18, R27 ;  /* 0x0000001b121b0220 */ /* 0x000fe20000410000 */
[----:B------:R-:W-:Y:S01]  /*1140*/  HADD2.F32 R33, -RZ, R33.H1_H1 ;  /* 0x30000021ff217230 */ /* 0x000fe20000004100 */
[----:B------:R-:W-:-:S02]  /*1150*/  @P0 FADD.FTZ R23, -R109, R15 ;  /* 0x0000000f6d170221 */ /* 0x000fc40000010100 */
[----:B------:R-:W-:Y:S02]  /*1160*/  @P0 FADD.FTZ R18, -R108, R21 ;  /* 0x000000156c120221 */ /* 0x000fe40000010100 */
[----:B------:R-:W-:Y:S02]  /*1170*/  @!P0 FADD.FTZ R7, R7, -R0 ;  /* 0x8000000007078221 */ /* 0x000fe40000010000 */
[----:B0-----:R-:W-:Y:S02]  /*1180*/  @P0 FMUL.FTZ R22, R23, R22 ;  /* 0x0000001617160220 */ /* 0x001fe40000410000 */
[----:B--2---:R-:W-:Y:S02]  /*1190*/  @P0 FMUL.FTZ R25, R18, R25 ;  /* 0x0000001912190220 */ /* 0x004fe40000410000 */
[----:B------:R-:W-:Y:S02]  /*11a0*/  @P0 FADD.FTZ R23, -R107, R13 ;  /* 0x0000000d6b170221 */ /* 0x000fe40000010100 */
[----:B------:R-:W-:Y:S01]  /*11b0*/  @!P0 FMUL.FTZ R28, R44, R7 ;  /* 0x000000072c1c8220 */ /* 0x000fe20000410000 */
[----:B------:R-:W-:Y:S01]  /*11c0*/  HADD2.F32 R7, -RZ, R34.H0_H0 ;  /* 0x20000022ff077230 */ /* 0x000fe20000004100 */
[----:B------:R-:W-:Y:S01]  /*11d0*/  @P0 FADD.FTZ R18, -R106, R33 ;  /* 0x000000216a120221 */ /* 0x000fe20000010100 */
[----:B------:R-:W0:Y:S01]  /*11e0*/  @P0 MUFU.RCP R32, R46 ;  /* 0x0000002e00200308 */ /* 0x000e220000001000 */
[----:B---3--:R-:W-:-:S02]  /*11f0*/  @P0 FMUL.FTZ R20, R23, R20 ;  /* 0x0000001417140220 */ /* 0x008fc40000410000 */
[----:B-1----:R-:W-:Y:S02]  /*1200*/  @P0 FMUL.FTZ R23, R18, R37 ;  /* 0x0000002512170220 */ /* 0x002fe40000410000 */
[----:B------:R-:W-:Y:S02]  /*1210*/  @!P0 FADD.FTZ R11, R11, -R0 ;  /* 0x800000000b0b8221 */ /* 0x000fe40000010000 */
[----:B------:R-:W-:Y:S02]  /*1220*/  @!P0 FADD.FTZ R21, R21, -R0 ;  /* 0x8000000015158221 */ /* 0x000fe40000010000 */
[----:B------:R-:W-:Y:S02]  /*1230*/  @P0 FADD.FTZ R18, -R103, R7 ;  /* 0x0000000767120221 */ /* 0x000fe40000010100 */
[C---:B------:R-:W-:Y:S01]  /*1240*/  @!P0 FMUL.FTZ R29, R44.reuse, R11 ;  /* 0x0000000b2c1d8220 */ /* 0x040fe20000410000 */
[----:B------:R-:W-:Y:S01]  /*1250*/  HADD2.F32 R11, -RZ, R34.H1_H1 ;  /* 0x30000022ff0b7230 */ /* 0x000fe20000004100 */
[----:B------:R-:W-:-:S02]  /*1260*/  @!P0 FMUL.FTZ R25, R44, R21 ;  /* 0x000000152c198220 */ /* 0x000fc40000410000 */
[----:B------:R-:W-:Y:S02]  /*1270*/  @!P0 FADD.FTZ R19, R19, -R0 ;  /* 0x8000000013138221 */ /* 0x000fe40000010000 */
[----:B-----5:R-:W-:Y:S01]  /*1280*/  @P0 FMUL.FTZ R21, R18, R9 ;  /* 0x0000000912150220 */ /* 0x020fe20000410000 */
[--C-:B------:R-:W-:Y:S01]  /*1290*/  HADD2.F32 R18, -RZ, R16.reuse.H0_H0 ;  /* 0x20000010ff127230 */ /* 0x100fe20000004100 */
[----:B------:R-:W-:Y:S01]  /*12a0*/  @!P0 FMUL.FTZ R27, R44, R19 ;  /* 0x000000132c1b8220 */ /* 0x000fe20000410000 */
[----:B------:R-:W-:Y:S01]  /*12b0*/  HADD2.F32 R16, -RZ, R16.H1_H1 ;  /* 0x30000010ff107230 */ /* 0x000fe20000004100 */
[----:B------:R-:W-:Y:S02]  /*12c0*/  @!P0 FADD.FTZ R33, R33, -R0 ;  /* 0x8000000021218221 */ /* 0x000fe40000010000 */
[----:B------:R-:W-:Y:S02]  /*12d0*/  @P0 FADD.FTZ R19, -R102, R11 ;  /* 0x0000000b66130221 */ /* 0x000fe40000010100 */
[----:B------:R-:W-:-:S02]  /*12e0*/  @!P0 FADD.FTZ R17, R17, -R0 ;  /* 0x8000000011118221 */ /* 0x000fc40000010000 */
[C---:B------:R-:W-:Y:S02]  /*12f0*/  FADD.FTZ R85, R18.reuse, R85 ;  /* 0x0000005512557221 */ /* 0x040fe40000010000 */
[----:B------:R-:W-:Y:S02]  /*1300*/  FFMA.FTZ R64, R18, R31, R64 ;  /* 0x0000001f12407223 */ /* 0x000fe40000010040 */
[----:B------:R-:W-:Y:S01]  /*1310*/  FMUL.FTZ R18, R63, R18 ;  /* 0x000000123f127220 */ /* 0x000fe20000410000 */
[----:B------:R-:W-:Y:S01]  /*1320*/  HADD2.F32 R36, -RZ, R6.H0_H0 ;  /* 0x20000006ff247230 */ /* 0x000fe20000004100 */
[----:B------:R-:W-:Y:S01]  /*1330*/  @!P0 FMUL.FTZ R23, R44, R33 ;  /* 0x000000212c178220 */ /* 0x000fe20000410000 */
[----:B----4-:R-:W-:Y:S01]  /*1340*/  HADD2.F32 R33, -RZ, R2.H1_H1 ;  /* 0x30000002ff217230 */ /* 0x010fe20000004100 */
[----:B0-----:R-:W-:Y:S01]  /*1350*/  @P0 FMUL.FTZ R19, R19, R32 ;  /* 0x0000002013130220 */ /* 0x001fe20000410000 */
[----:B------:R-:W-:Y:S01]  /*1360*/  HADD2.F32 R32, -RZ, R2.H0_H0 ;  /* 0x20000002ff207230 */ /* 0x000fe20000004100 */
[----:B------:R-:W-:-:S02]  /*1370*/  @!P0 FMUL.FTZ R24, R44, R17 ;  /* 0x000000112c188220 */ /* 0x000fc40000410000 */
[----:B------:R-:W-:Y:S02]  /*1380*/  @!P0 FADD.FTZ R15, R15, -R0 ;  /* 0x800000000f0f8221 */ /* 0x000fe40000010000 */
[----:B------:R-:W-:Y:S02]  /*1390*/  FMUL.FTZ R17, R62, R16 ;  /* 0x000000103e117220 */ /* 0x000fe40000410000 */
[----:B------:R-:W-:Y:S01]  /*13a0*/  FADD.FTZ R2, RZ, R18 ;  /* 0x00000012ff027221 */ /* 0x000fe20000010000 */
[----:B------:R-:W-:Y:S01]  /*13b0*/  HADD2.F32 R37, -RZ, R4.H1_H1 ;  /* 0x30000004ff257230 */ /* 0x000fe20000004100 */
[----:B------:R-:W-:Y:S02]  /*13c0*/  @!P0 FADD.FTZ R5, R5, -R0 ;  /* 0x8000000005058221 */ /* 0x000fe40000010000 */
[----:B------:R-:W-:Y:S01]  /*13d0*/  @!P0 FMUL.FTZ R22, R44, R15 ;  /* 0x0000000f2c168220 */ /* 0x000fe20000410000 */
[----:B------:R-:W-:Y:S01]  /*13e0*/  HADD2.F32 R38, -RZ, R4.H0_H0 ;  /* 0x20000004ff267230 */ /* 0x000fe20000004100 */
[----:B------:R-:W-:-:S02]  /*13f0*/  FMUL.FTZ R15, R61, R36 ;  /* 0x000000243d0f7220 */ /* 0x000fc40000410000 */
[----:B------:R-:W-:Y:S01]  /*1400*/  FADD.FTZ R2, R2, R17 ;  /* 0x0000001102027221 */ /* 0x000fe20000010000 */
[--C-:B------:R-:W-:Y:S01]  /*1410*/  HADD2.F32 R4, -RZ, R12.reuse.H0_H0 ;  /* 0x2000000cff047230 */ /* 0x100fe20000004100 */
[----:B------:R-:W-:Y:S01]  /*1420*/  @!P0 FMUL.FTZ R45, R44, R5 ;  /* 0x000000052c2d8220 */ /* 0x000fe20000410000 */
[----:B------:R-:W-:Y:S01]  /*1430*/  HADD2.F32 R5, -RZ, R12.H1_H1 ;  /* 0x3000000cff057230 */ /* 0x000fe20000004100 */
[----:B------:R-:W-:Y:S02]  /*1440*/  @!P0 FADD.FTZ R11, R11, -R0 ;  /* 0x800000000b0b8221 */ /* 0x000fe40000010000 */
[C---:B------:R-:W-:Y:S02]  /*1450*/  FADD.FTZ R88, R37.reuse, R88 ;  /* 0x0000005825587221 */ /* 0x040fe40000010000 */
[----:B------:R-:W-:Y:S02]  /*1460*/  FFMA.FTZ R68, R37, R41, R68 ;  /* 0x0000002925447223 */ /* 0x000fe40000010044 */
[----:B------:R-:W-:-:S02]  /*1470*/  FMUL.FTZ R12, R58, R37 ;  /* 0x000000253a0c7220 */ /* 0x000fc40000410000 */
[----:B------:R-:W-:Y:S02]  /*1480*/  FADD.FTZ R37, R2, R15 ;  /* 0x0000000f02257221 */ /* 0x000fe40000010000 */
[----:B------:R-:W-:Y:S02]  /*1490*/  @!P0 FADD.FTZ R3, R3, -R0 ;  /* 0x8000000003038221 */ /* 0x000fe40000010000 */
[----:B------:R-:W-:Y:S02]  /*14a0*/  FFMA.FTZ R2, R18, R31, RZ ;  /* 0x0000001f12027223 */ /* 0x000fe400000100ff */
[C---:B------:R-:W-:Y:S01]  /*14b0*/  @!P0 FMUL.FTZ R19, R44.reuse, R11 ;  /* 0x0000000b2c138220 */ /* 0x040fe20000410000 */
[----:B------:R-:W-:Y:S01]  /*14c0*/  HADD2.F32 R11, -RZ, R6.H1_H1 ;  /* 0x30000006ff0b7230 */ /* 0x000fe20000004100 */
[----:B------:R-:W-:Y:S01]  /*14d0*/  @!P0 FMUL.FTZ R42, R44, R3 ;  /* 0x000000032c2a8220 */ /* 0x000fe20000410000 */
[--C-:B------:R-:W-:Y:S01]  /*14e0*/  HADD2.F32 R70, -RZ, R35.reuse.H0_H0 ;  /* 0x20000023ff467230 */ /* 0x100fe20000004100 */
[----:B------:R-:W-:Y:S01]  /*14f0*/  FFMA.FTZ R2, R17, R26, R2 ;  /* 0x0000001a11027223 */ /* 0x000fe20000010002 */
[----:B------:R-:W-:Y:S01]  /*1500*/  HADD2.F32 R3, -RZ, R35.H1_H1 ;  /* 0x30000023ff037230 */ /* 0x000fe20000004100 */
[----:B------:R-:W-:Y:S01]  /*1510*/  @!P0 FADD.FTZ R13, R13, -R0 ;  /* 0x800000000d0d8221 */ /* 0x000fe20000010000 */
[----:B------:R-:W-:Y:S01]  /*1520*/  HADD2.F32 R35, -RZ, R14.H1_H1 ;  /* 0x3000000eff237230 */ /* 0x000fe20000004100 */
[----:B------:R-:W-:Y:S01]  /*1530*/  @!P0 FADD.FTZ R7, R7, -R0 ;  /* 0x8000000007078221 */ /* 0x000fe20000010000 */
[----:B------:R-:W-:Y:S01]  /*1540*/  HADD2.F32 R0, -RZ, R14.H0_H0 ;  /* 0x2000000eff007230 */ /* 0x000fe20000004100 */
[----:B------:R-:W-:-:S02]  /*1550*/  FMUL.FTZ R14, R60, R11 ;  /* 0x0000000b3c0e7220 */ /* 0x000fc40000410000 */
[----:B------:R-:W-:Y:S01]  /*1560*/  FFMA.FTZ R2, R15, R40, R2 ;  /* 0x000000280f027223 */ /* 0x000fe20000010002 */
[--C-:B------:R-:W-:Y:S01]  /*1570*/  HADD2.F32 R34, -RZ, R8.reuse.H0_H0 ;  /* 0x20000008ff227230 */ /* 0x100fe20000004100 */
[----:B------:R-:W-:Y:S01]  /*1580*/  @!P0 FMUL.FTZ R20, R44, R13 ;  /* 0x0000000d2c148220 */ /* 0x000fe20000410000 */
[----:B------:R-:W-:Y:S01]  /*1590*/  HADD2.F32 R9, -RZ, R8.H1_H1 ;  /* 0x30000008ff097230 */ /* 0x000fe20000004100 */
[----:B------:R-:W-:Y:S02]  /*15a0*/  FMUL.FTZ R13, R59, R38 ;  /* 0x000000263b0d7220 */ /* 0x000fe40000410000 */
[----:B------:R-:W-:Y:S01]  /*15b0*/  FADD.FTZ R8, R37, R14 ;  /* 0x0000000e25087221 */ /* 0x000fe20000010000 */
[--C-:B------:R-:W-:Y:S01]  /*15c0*/  HADD2.F32 R6, -RZ, R10.reuse.H0_H0 ;  /* 0x2000000aff067230 */ /* 0x100fe20000004100 */
[----:B------:R-:W-:Y:S02]  /*15d0*/  FFMA.FTZ R2, R14, R43, R2 ;  /* 0x0000002b0e027223 */ /* 0x000fe40000010002 */
[----:B------:R-:W-:Y:S01]  /*15e0*/  @!P0 FMUL.FTZ R21, R44, R7 ;  /* 0x000000072c158220 */ /* 0x000fe20000410000 */
[----:B------:R-:W-:Y:S01]  /*15f0*/  HADD2.F32 R7, -RZ, R10.H1_H1 ;  /* 0x3000000aff077230 */ /* 0x000fe20000004100 */
[----:B------:R-:W-:-:S02]  /*1600*/  FADD.FTZ R37, R8, R13 ;  /* 0x0000000d08257221 */ /* 0x000fc40000010000 */
[----:B------:R-:W-:Y:S02]  /*1610*/  FFMA.FTZ R2, R13, R30, R2 ;  /* 0x0000001e0d027223 */ /* 0x000fe40000010002 */
[C---:B------:R-:W-:Y:S02]  /*1620*/  FADD.FTZ R90, R9.reuse, R90 ;  /* 0x0000005a095a7221 */ /* 0x040fe40000010000 */
[----:B------:R-:W-:Y:S02]  /*1630*/  FFMA.FTZ R72, R9, R29, R72 ;  /* 0x0000001d09487223 */ /* 0x000fe40000010048 */
[----:B------:R-:W-:Y:S02]  /*1640*/  FMUL.FTZ R10, R56, R9 ;  /* 0x00000009380a7220 */ /* 0x000fe40000410000 */
        /* <DEDUP_REMOVED lines=49> */
[----:B------:R-:W-:-:S02]  /*1960*/  FFMA.FTZ R35, R16, R45, R0 ;  /* 0x0000002d10237223 */ /* 0x000fc40000010000 */
[C---:B------:R-:W-:Y:S02]  /*1970*/  FADD.FTZ R91, R34.reuse, R91 ;  /* 0x0000005b225b7221 */ /* 0x040fe40000010000 */
[----:B------:R-:W-:Y:S01]  /*1980*/  FFMA.FTZ R73, R34, R28, R73 ;  /* 0x0000001c22497223 */ /* 0x000fe20000010049 */
[----:B------:R-:W-:Y:S01]  /*1990*/  SHF.R.U32.HI R34, RZ, 0x5, R121 ;  /* 0x00000005ff227819 */ /* 0x000fe20000011679 */
        /* <DEDUP_REMOVED lines=20> */
.L_x_2891:
        /* <DEDUP_REMOVED lines=18> */
.L_x_2892:
        /* <DEDUP_REMOVED lines=48> */
[----:B------:R-:W-:Y:S01]  /*1f00*/  F2FP.PACK_AB R31, R0, R31 ;  /* 0x0000001f001f723e */ /* 0x000fe200000000ff */
        /* <DEDUP_REMOVED lines=16> */
[C---:B------:R-:W-:Y:S01]  /*2010*/  IMAD R0, R120.reuse, 0x480, R3 ;  /* 0x0000048078007824 */ /* 0x040fe200078e0203 */
[----:B------:R-:W-:Y:S01]  /*2020*/  IADD3 R120, R120, c[0x0][0x160], RZ ;  /* 0x0000580078787a10 */ /* 0x000fe20007ffe0ff */
[----:B------:R-:W-:Y:S01]  /*2030*/  FMUL.FTZ R5, R44, R5 ;  /* 0x000000052c057220 */ /* 0x000fe20000410000 */
[----:B------:R-:W-:Y:S01]  /*2040*/  F2FP.PACK_AB R17, R2, R15 ;  /* 0x0000000f0211723e */ /* 0x000fe200000000ff */
[----:B------:R-:W-:Y:S01]  /*2050*/  FMUL.FTZ R12, R44, R23 ;  /* 0x000000172c0c7220 */ /* 0x000fe20000410000 */
[----:B------:R-:W-:Y:S01]  /*2060*/  IADD3 R2, R0, 0x100, RZ ;  /* 0x0000010000027810 */ /* 0x000fe20007ffe0ff */
[----:B------:R-:W-:Y:S01]  /*2070*/  FMUL.FTZ R11, R44, R11 ;  /* 0x0000000b2c0b7220 */ /* 0x000fe20000410000 */
[----:B------:R-:W-:Y:S01]  /*2080*/  IADD3 R15, R0, 0x380, RZ ;  /* 0x00000380000f7810 */ /* 0x000fe20007ffe0ff */
[----:B------:R-:W-:Y:S01]  /*2090*/  FMUL.FTZ R6, R44, R29 ;  /* 0x0000001d2c067220 */ /* 0x000fe20000410000 */
[----:B------:R-:W-:Y:S01]  /*20a0*/  F2FP.PACK_AB R29, R12, R5 ;  /* 0x000000050c1d723e */ /* 0x000fe200000000ff */
[----:B------:R-:W-:Y:S01]  /*20b0*/  FMUL.FTZ R9, R44, R9 ;  /* 0x000000092c097220 */ /* 0x000fe20000410000 */
[----:B------:R-:W-:Y:S01]  /*20c0*/  IADD3 R12, R0, 0x180, RZ ;  /* 0x00000180000c7810 */ /* 0x000fe20007ffe0ff */
[----:B------:R-:W-:Y:S01]  /*20d0*/  FMUL.FTZ R8, R44, R27 ;  /* 0x0000001b2c087220 */ /* 0x000fe20000410000 */
[----:B------:R-:W-:Y:S01]  /*20e0*/  F2FP.PACK_AB R23, R6, R11 ;  /* 0x0000000b0617723e */ /* 0x000fe200000000ff */
[----:B------:R-:W-:Y:S01]  /*20f0*/  FMUL.FTZ R7, R44, R7 ;  /* 0x000000072c077220 */ /* 0x000fe20000410000 */
[----:B------:R-:W-:Y:S01]  /*2100*/  ISETP.GE.AND P0, PT, R120, c[0x0][0x164], PT ;  /* 0x0000590078007a0c */ /* 0x000fe20003f06270 */
[----:B------:R-:W-:Y:S01]  /*2110*/  FMUL.FTZ R10, R44, R25 ;  /* 0x000000192c0a7220 */ /* 0x000fe20000410000 */
[----:B------:R-:W-:Y:S01]  /*2120*/  F2FP.PACK_AB R25, R8, R9 ;  /* 0x000000090819723e */ /* 0x000fe200000000ff */
[----:B------:R-:W-:Y:S01]  /*2130*/  FMUL.FTZ R45, R44, R45 ;  /* 0x0000002d2c2d7220 */ /* 0x000fe20000410000 */
[----:B------:R-:W-:Y:S01]  /*2140*/  IADD3 R8, R0, 0x280, RZ ;  /* 0x0000028000087810 */ /* 0x000fe20007ffe0ff */
[----:B------:R-:W-:Y:S01]  /*2150*/  FMUL.FTZ R21, R44, R21 ;  /* 0x000000152c157220 */ /* 0x000fe20000410000 */
[----:B------:R-:W-:Y:S01]  /*2160*/  F2FP.PACK_AB R27, R10, R7 ;  /* 0x000000070a1b723e */ /* 0x000fe200000000ff */
[----:B------:R-:W-:Y:S01]  /*2170*/  FMUL.FTZ R44, R44, R19 ;  /* 0x000000132c2c7220 */ /* 0x000fe20000410000 */
[----:B------:R-:W-:Y:S01]  /*2180*/  F2FP.PACK_AB R19, R4, R13 ;  /* 0x0000000d0413723e */ /* 0x000fe200000000ff */
[C---:B------:R-:W-:Y:S01]  /*2190*/  IMAD.WIDE.U32 R6, R0.reuse, R33, c[0x0][0x1d0] ;  /* 0x0000740000067625 */ /* 0x040fe200078e0021 */
[----:B------:R-:W-:-:S02]  /*21a0*/  IADD3 R4, R0, 0x80, RZ ;  /* 0x0000008000047810 */ /* 0x000fc40007ffe0ff */
[----:B------:R-:W-:Y:S01]  /*21b0*/  IADD3 R10, R0, 0x200, RZ ;  /* 0x00000200000a7810 */ /* 0x000fe20007ffe0ff */
[----:B------:R-:W-:Y:S01]  /*21c0*/  IMAD.WIDE.U32 R2, R2, R33, c[0x0][0x1d0] ;  /* 0x0000740002027625 */ /* 0x000fe200078e0021 */
[----:B------:R-:W-:Y:S01]  /*21d0*/  F2FP.PACK_AB R45, R14, R45 ;  /* 0x0000002d0e2d723e */ /* 0x000fe200000000ff */
[----:B------:R0:W-:Y:S01]  /*21e0*/  STG.E [R6.64], R31 ;  /* 0x0000001f06007986 */ /* 0x0001e2000c101916 */
[----:B------:R-:W-:Y:S01]  /*21f0*/  IADD3 R14, R0, 0x300, RZ ;  /* 0x00000300000e7810 */ /* 0x000fe20007ffe0ff */
[----:B------:R-:W-:Y:S01]  /*2200*/  IMAD.WIDE.U32 R4, R4, R33, c[0x0][0x1d0] ;  /* 0x0000740004047625 */ /* 0x000fe200078e0021 */
[----:B------:R-:W-:Y:S02]  /*2210*/  IADD3 R0, R0, 0x400, RZ ;  /* 0x0000040000007810 */ /* 0x000fe40007ffe0ff */
[----:B------:R-:W-:Y:S01]  /*2220*/  F2FP.PACK_AB R21, R44, R21 ;  /* 0x000000152c15723e */ /* 0x000fe200000000ff */
        /* <DEDUP_REMOVED lines=11> */
[----:B------:R0:W-:Y:S01]  /*22e0*/  STG.E [R6.64], R29 ;  /* 0x0000001d06007986 */ /* 0x0001e2000c101916 */
[----:B---3--:R-:W-:-:S03]  /*22f0*/  SEL R23, RZ, 0x1, P1 ;  /* 0x00000001ff177807 */ /* 0x008fc60000800000 */
[----:B------:R0:W-:Y:S04]  /*2300*/  STG.E [R4.64], R45 ;  /* 0x0000002d04007986 */ /* 0x0001e8000c101916 */
[----:B------:R0:W-:Y:S02]  /*2310*/  STG.E [R2.64], R21 ;  /* 0x0000001502007986 */ /* 0x0001e4000c101916 */
[----:B0-----:R-:W-:Y:S01]  /*2320*/  @P0 CALL.REL.NOINC `(.L_x_2889) ;  /* 0x0000001000000944 */ /* 0x001fe20003c00000 */
[----:B------:R-:W-:Y:S05]  /*2330*/  BRA `(.L_x_2890) ;  /* 0xffffe36000007947 */ /* 0x000fea000383ffff */
.L_x_2889:
        /* <DEDUP_REMOVED lines=31> */
.L_x_2886:
        /* <DEDUP_REMOVED lines=50> */
.L_x_2887:
[----:B------:R-:W-:Y:S01]  /*2850*/  HFMA2.MMA R39, -RZ, RZ, 0, 9.5367431640625e-07 ;  /* 0x00000010ff277435 */ /* 0x000fe200000001ff */
[----:B------:R-:W-:-:S02]  /*2860*/  MOV R124, R35 ;  /* 0x00000023007c7202 */ /* 0x000fc40000000f00 */
[----:B------:R-:W-:Y:S02]  /*2870*/  MOV R70, 0x1f ;  /* 0x0000001f00467802 */ /* 0x000fe40000000f00 */
[----:B------:R-:W-:Y:S02]  /*2880*/  MOV R37, 0xffffffff ;  /* 0xffffffff00257802 */ /* 0x000fe40000000f00 */
[----:B------:R-:W-:Y:S02]  /*2890*/  MOV R32, 0x28b0 ;  /* 0x000028b000207802 */ /* 0x000fe40000000f00 */
[----:B------:R-:W-:Y:S05]  /*28a0*/  CALL.REL.NOINC `($__internal_217_$__cuda_sm70_shflsync_down_p) ;  /* 0x0000046000007944 */ /* 0x000fea0003c00000 */
[----:B-1----:R-:W-:Y:S01]  /*28b0*/  MOV R38, R39 ;  /* 0x0000002700267202 */ /* 0x002fe20000000f00 */
[----:B0-----:R-:W-:Y:S05]  /*28c0*/  BRA `(.L_x_2891) ;  /* 0xfffff21000007947 */ /* 0x001fea000383ffff */
.L_x_2888:
[----:B------:R-:W-:Y:S01]  /*28d0*/  HFMA2.MMA R39, -RZ, RZ, 0, 9.5367431640625e-07 ;  /* 0x00000010ff277435 */ /* 0x000fe200000001ff */
[----:B------:R-:W-:Y:S02]  /*28e0*/  MOV R124, R36 ;  /* 0x00000024007c7202 */ /* 0x000fe40000000f00 */
[----:B------:R-:W-:Y:S02]  /*28f0*/  MOV R70, 0x1f ;  /* 0x0000001f00467802 */ /* 0x000fe40000000f00 */
[----:B------:R-:W-:-:S02]  /*2900*/  MOV R37, 0xffffffff ;  /* 0xffffffff00257802 */ /* 0x000fc40000000f00 */
[----:B------:R-:W-:Y:S02]  /*2910*/  MOV R32, 0x2930 ;  /* 0x0000293000207802 */ /* 0x000fe40000000f00 */
[----:B01----:R-:W-:Y:S05]  /*2920*/  CALL.REL.NOINC `($__internal_217_$__cuda_sm70_shflsync_down_p) ;  /* 0x000003e000007944 */ /* 0x003fea0003c00000 */
[----:B------:R-:W-:Y:S01]  /*2930*/  FADD.FTZ R35, R35, R38 ;  /* 0x0000002623237221 */ /* 0x000fe20000010000 */
[----:B0-----:R-:W-:Y:S01]  /*2940*/  MOV R70, 0x1f ;  /* 0x0000001f00467802 */ /* 0x001fe20000000f00 */
[----:B-1----:R-:W-:Y:S01]  /*2950*/  FADD.FTZ R36, R36, R39 ;  /* 0x0000002724247221 */ /* 0x002fe20000010000 */
[----:B------:R-:W-:Y:S01]  /*2960*/  HFMA2.MMA R39, -RZ, RZ, 0, 4.76837158203125e-07 ;  /* 0x00000008ff277435 */ /* 0x000fe200000001ff */
[----:B------:R-:W-:Y:S02]  /*2970*/  MOV R37, 0xffffffff ;  /* 0xffffffff00257802 */ /* 0x000fe40000000f00 */
[----:B------:R-:W-:Y:S02]  /*2980*/  MOV R124, R35 ;  /* 0x00000023007c7202 */ /* 0x000fe40000000f00 */
[----:B------:R-:W-:Y:S02]  /*2990*/  MOV R32, 0x29b0 ;  /* 0x000029b000207802 */ /* 0x000fe40000000f00 */
[----:B------:R-:W-:Y:S05]  /*29a0*/  CALL.REL.NOINC `($__internal_217_$__cuda_sm70_shflsync_down_p) ;  /* 0x0000036000007944 */ /* 0x000fea0003c00000 */
[----:B-1----:R-:W-:Y:S01]  /*29b0*/  MOV R38, R39 ;  /* 0x0000002700267202 */ /* 0x002fe20000000f00 */
[----:B------:R-:W-:Y:S01]  /*29c0*/  HFMA2.MMA R39, -RZ, RZ, 0, 4.76837158203125e-07 ;  /* 0x00000008ff277435 */ /* 0x000fe200000001ff */
[----:B0-----:R-:W-:-:S02]  /*29d0*/  MOV R124, R36 ;  /* 0x00000024007c7202 */ /* 0x001fc40000000f00 */
[----:B------:R-:W-:Y:S02]  /*29e0*/  MOV R70, 0x1f ;  /* 0x0000001f00467802 */ /* 0x000fe40000000f00 */
[----:B------:R-:W-:Y:S02]  /*29f0*/  MOV R37, 0xffffffff ;  /* 0xffffffff00257802 */ /* 0x000fe40000000f00 */
[----:B------:R-:W-:Y:S02]  /*2a00*/  MOV R32, 0x2a20 ;  /* 0x00002a2000207802 */ /* 0x000fe40000000f00 */
[----:B------:R-:W-:Y:S05]  /*2a10*/  CALL.REL.NOINC `($__internal_217_$__cuda_sm70_shflsync_down_p) ;  /* 0x000002f000007944 */ /* 0x000fea0003c00000 */
[----:B------:R-:W-:Y:S01]  /*2a20*/  FADD.FTZ R35, R38, R35 ;  /* 0x0000002326237221 */ /* 0x000fe20000010000 */
[----:B0-----:R-:W-:Y:S01]  /*2a30*/  MOV R70, 0x1f ;  /* 0x0000001f00467802 */ /* 0x001fe20000000f00 */
[----:B-1----:R-:W-:Y:S01]  /*2a40*/  FADD.FTZ R36, R36, R39 ;  /* 0x0000002724247221 */ /* 0x002fe20000010000 */
[----:B------:R-:W-:Y:S01]  /*2a50*/  HFMA2.MMA R39, -RZ, RZ, 0, 2.384185791015625e-07 ;  /* 0x00000004ff277435 */ /* 0x000fe200000001ff */
[----:B------:R-:W-:Y:S02]  /*2a60*/  MOV R37, 0xffffffff ;  /* 0xffffffff00257802 */ /* 0x000fe40000000f00 */
[----:B------:R-:W-:-:S02]  /*2a70*/  MOV R124, R35 ;  /* 0x00000023007c7202 */ /* 0x000fc40000000f00 */
[----:B------:R-:W-:Y:S02]  /*2a80*/  MOV R32, 0x2aa0 ;  /* 0x00002aa000207802 */ /* 0x000fe40000000f00 */
[----:B------:R-:W-:Y:S05]  /*2a90*/  CALL.REL.NOINC `($__internal_217_$__cuda_sm70_shflsync_down_p) ;  /* 0x0000027000007944 */ /* 0x000fea0003c00000 */
[----:B-1----:R-:W-:Y:S01]  /*2aa0*/  MOV R38, R39 ;  /* 0x0000002700267202 */ /* 0x002fe20000000f00 */
[----:B------:R-:W-:Y:S01]  /*2ab0*/  HFMA2.MMA R39, -RZ, RZ, 0, 2.384185791015625e-07 ;  /* 0x00000004ff277435 */ /* 0x000fe200000001ff */
[----:B0-----:R-:W-:Y:S02]  /*2ac0*/  MOV R124, R36 ;  /* 0x00000024007c7202 */ /* 0x001fe40000000f00 */
[----:B------:R-:W-:Y:S02]  /*2ad0*/  MOV R70, 0x1f ;  /* 0x0000001f00467802 */ /* 0x000fe40000000f00 */
[----:B------:R-:W-:Y:S02]  /*2ae0*/  MOV R37, 0xffffffff ;  /* 0xffffffff00257802 */ /* 0x000fe40000000f00 */
[----:B------:R-:W-:Y:S02]  /*2af0*/  MOV R32, 0x2b10 ;  /* 0x00002b1000207802 */ /* 0x000fe40000000f00 */
[----:B------:R-:W-:Y:S05]  /*2b00*/  CALL.REL.NOINC `($__internal_217_$__cuda_sm70_shflsync_down_p) ;  /* 0x0000020000007944 */ /* 0x000fea0003c00000 */
[----:B------:R-:W-:Y:S01]  /*2b10*/  FADD.FTZ R35, R38, R35 ;  /* 0x0000002326237221 */ /* 0x000fe20000010000 */
[----:B0-----:R-:W-:Y:S01]  /*2b20*/  MOV R70, 0x1f ;  /* 0x0000001f00467802 */ /* 0x001fe20000000f00 */
[----:B-1----:R-:W-:Y:S01]  /*2b30*/  FADD.FTZ R36, R36, R39 ;  /* 0x0000002724247221 */ /* 0x002fe20000010000 */
[----:B------:R-:W-:Y:S01]  /*2b40*/  HFMA2.MMA R39, -RZ, RZ, 0, 1.1920928955078125e-07 ;  /* 0x00000002ff277435 */ /* 0x000fe200000001ff */
[----:B------:R-:W-:-:S02]  /*2b50*/  MOV R37, 0xffffffff ;  /* 0xffffffff00257802 */ /* 0x000fc40000000f00 */
[----:B------:R-:W-:Y:S02]  /*2b60*/  MOV R124, R35 ;  /* 0x00000023007c7202 */ /* 0x000fe40000000f00 */
[----:B------:R-:W-:Y:S02]  /*2b70*/  MOV R32, 0x2b90 ;  /* 0x00002b9000207802 */ /* 0x000fe40000000f00 */
[----:B------:R-:W-:Y:S05]  /*2b80*/  CALL.REL.NOINC `($__internal_217_$__cuda_sm70_shflsync_down_p) ;  /* 0x0000018000007944 */ /* 0x000fea0003c00000 */
[----:B-1----:R-:W-:Y:S01]  /*2b90*/  MOV R38, R39 ;  /* 0x0000002700267202 */ /* 0x002fe20000000f00 */
[----:B------:R-:W-:Y:S01]  /*2ba0*/  HFMA2.MMA R39, -RZ, RZ, 0, 1.1920928955078125e-07 ;  /* 0x00000002ff277435 */ /* 0x000fe200000001ff */
[----:B0-----:R-:W-:Y:S02]  /*2bb0*/  MOV R124, R36 ;  /* 0x00000024007c7202 */ /* 0x001fe40000000f00 */
[----:B------:R-:W-:Y:S02]  /*2bc0*/  MOV R70, 0x1f ;  /* 0x0000001f00467802 */ /* 0x000fe40000000f00 */
[----:B------:R-:W-:Y:S02]  /*2bd0*/  MOV R37, 0xffffffff ;  /* 0xffffffff00257802 */ /* 0x000fe40000000f00 */
[----:B------:R-:W-:-:S02]  /*2be0*/  MOV R32, 0x2c00 ;  /* 0x00002c0000207802 */ /* 0x000fc40000000f00 */
[----:B------:R-:W-:Y:S05]  /*2bf0*/  CALL.REL.NOINC `($__internal_217_$__cuda_sm70_shflsync_down_p) ;  /* 0x0000011000007944 */ /* 0x000fea0003c00000 */
[----:B------:R-:W-:Y:S01]  /*2c00*/  FADD.FTZ R35, R38, R35 ;  /* 0x0000002326237221 */ /* 0x000fe20000010000 */
[----:B0-----:R-:W-:Y:S01]  /*2c10*/  MOV R70, 0x1f ;  /* 0x0000001f00467802 */ /* 0x001fe20000000f00 */
[----:B-1----:R-:W-:Y:S01]  /*2c20*/  FADD.FTZ R36, R36, R39 ;  /* 0x0000002724247221 */ /* 0x002fe20000010000 */
[----:B------:R-:W-:Y:S01]  /*2c30*/  HFMA2.MMA R39, -RZ, RZ, 0, 5.9604644775390625e-08 ;  /* 0x00000001ff277435 */ /* 0x000fe200000001ff */
[----:B------:R-:W-:-:S02]  /*2c40*/  MOV R37, 0xffffffff ;  /* 0xffffffff00257802 */ /* 0x000fc40000000f00 */
[----:B------:R-:W-:Y:S02]  /*2c50*/  MOV R124, R35 ;  /* 0x00000023007c7202 */ /* 0x000fe40000000f00 */
[----:B------:R-:W-:Y:S02]  /*2c60*/  MOV R32, 0x2c80 ;  /* 0x00002c8000207802 */ /* 0x000fe40000000f00 */
[----:B------:R-:W-:Y:S05]  /*2c70*/  CALL.REL.NOINC `($__internal_217_$__cuda_sm70_shflsync_down_p) ;  /* 0x0000009000007944 */ /* 0x000fea0003c00000 */
[----:B-1----:R-:W-:Y:S01]  /*2c80*/  MOV R38, R39 ;  /* 0x0000002700267202 */ /* 0x002fe20000000f00 */
[----:B------:R-:W-:Y:S01]  /*2c90*/  HFMA2.MMA R39, -RZ, RZ, 0, 5.9604644775390625e-08 ;  /* 0x00000001ff277435 */ /* 0x000fe200000001ff */
[----:B0-----:R-:W-:Y:S02]  /*2ca0*/  MOV R124, R36 ;  /* 0x00000024007c7202 */ /* 0x001fe40000000f00 */
[----:B------:R-:W-:Y:S02]  /*2cb0*/  MOV R70, 0x1f ;  /* 0x0000001f00467802 */ /* 0x000fe40000000f00 */
[----:B------:R-:W-:Y:S02]  /*2cc0*/  MOV R37, 0xffffffff ;  /* 0xffffffff00257802 */ /* 0x000fe40000000f00 */
[----:B------:R-:W-:-:S02]  /*2cd0*/  MOV R32, 0x2cf0 ;  /* 0x00002cf000207802 */ /* 0x000fc40000000f00 */
[----:B------:R-:W-:Y:S05]  /*2ce0*/  CALL.REL.NOINC `($__internal_217_$__cuda_sm70_shflsync_down_p) ;  /* 0x0000002000007944 */ /* 0x000fea0003c00000 */
[----:B-1----:R-:W-:Y:S01]  /*2cf0*/  MOV R71, R39 ;  /* 0x0000002700477202 */ /* 0x002fe20000000f00 */
[----:B0-----:R-:W-:Y:S05]  /*2d00*/  BRA `(.L_x_2892) ;  /* 0xffffeef000007947 */ /* 0x001fea000383ffff */
        .weak           $__internal_217_$__cuda_sm70_shflsync_down_p
        .type           $__internal_217_$__cuda_sm70_shflsync_down_p,@function
        .size           $__internal_217_$__cuda_sm70_shflsync_down_p,(.L_x_3624 - $__internal_217_$__cuda_sm70_shflsync_down_p)
$__internal_217_$__cuda_sm70_shflsync_down_p:
[----:B------:R-:W-:Y:S01]  /*2d10*/  HFMA2.MMA R33, -RZ, RZ, 0, 0 ;  /* 0x00000000ff217435 */ /* 0x000fe200000001ff */
[----:B------:R-:W-:Y:S04]  /*2d20*/  WARPSYNC R37 ;  /* 0x0000002500007348 */ /* 0x000fe80003800000 */
[----:B------:R0:W1:Y:S01]  /*2d30*/  SHFL.DOWN PT, R39, R124, R39, R70 ;  /* 0x080000277c277389 */ /* 0x00006200000e0046 */
[----:B------:R-:W-:Y:S05]  /*2d40*/  RET.REL.NODEC R32 `(_ZN10layer_norm13ln_bwd_kernelINS_13Kernel_traitsI6__halfS2_S2_fjLj2304ELj1ELj1ELj4ELj4ENS_18Kernel_traits_baseILj2304ES2_S2_S2_fjLj128EEEEEEEvNS_9BwdParamsE) ;  /* 0xffffd2b020007950 */ /* 0x000fea0003c3ffff */
.L_x_2893:
        /* <DEDUP_REMOVED lines=11> */
.L_x_3624:


//--------------------- .text._ZN10layer_norm22ln_bwd_finalize_kernelINS_22Kernel_traits_finalizeILj2304EffffjLj1024ELj4ENS_18Kernel_traits_baseILj2304EffffjLj1024EEEEEEEvNS_9BwdParamsE --------------------------
	.section	.text._ZN10layer_norm22ln_bwd_finalize_kernelINS_22Kernel_traits_finalizeILj2304EffffjLj1024ELj4ENS_18Kernel_traits_baseILj2304EffffjLj1024EEEEEEEvNS_9BwdParamsE,"ax",@progbits
	.sectioninfo	@"SHI_REGISTERS=32"
	.align	128
        .global         _ZN10layer_norm22ln_bwd_finalize_kernelINS_22Kernel_traits_finalizeILj2304EffffjLj1024ELj4ENS_18Kernel_traits_baseILj2304EffffjLj1024EEEEEEEvNS_9BwdParamsE
        .type           _ZN10layer_norm22ln_bwd_finalize_kernelINS_22Kernel_traits_finalizeILj2304EffffjLj1024ELj4ENS_18Kernel_traits_baseILj2304EffffjLj1024EEEEEEEvNS_9BwdParamsE,@function
        .size           _ZN10layer_norm22ln_bwd_finalize_kernelINS_22Kernel_traits_finalizeILj2304EffffjLj1024ELj4ENS_18Kernel_traits_baseILj2304EffffjLj1024EEEEEEEvNS_9BwdParamsE,(.L_x_3625 - _ZN10layer_norm22ln_bwd_finalize_kernelINS_22Kernel_traits_finalizeILj2304EffffjLj1024ELj4ENS_18Kernel_traits_baseILj2304EffffjLj1024EEEEEEEvNS_9BwdParamsE)
        .other          _ZN10layer_norm22ln_bwd_finalize_kernelINS_22Kernel_traits_finalizeILj2304EffffjLj1024ELj4ENS_18Kernel_traits_baseILj2304EffffjLj1024EEEEEEEvNS_9BwdParamsE,@"STO_CUDA_ENTRY STV_DEFAULT"
_ZN10layer_norm22ln_bwd_finalize_kernelINS_22Kernel_traits_finalizeILj2304EffffjLj1024ELj4ENS_18Kernel_traits_baseILj2304EffffjLj1024EEEEEEEvNS_9BwdParamsE:
.text._ZN10layer_norm22ln_bwd_finalize_kernelINS_22Kernel_traits_finalizeILj2304EffffjLj1024ELj4ENS_18Kernel_traits_baseILj2304EffffjLj1024EEEEEEEvNS_9BwdParamsE:
        /* <DEDUP_REMOVED lines=19> */
.L_x_2904:
        /* <DEDUP_REMOVED lines=27> */
.L_x_2898:
        /* <DEDUP_REMOVED lines=32> */
.L_x_2897:
[----:B------:R-:W-:Y:S05]  /*04e0*/  BSYNC B1 ;  /* 0x0000000000017941 */ /* 0x000fea0003800000 */
.L_x_2896:
        /* <DEDUP_REMOVED lines=22> */
.L_x_2900:
[----:B------:R-:W-:Y:S05]  /*0650*/  BSYNC B1 ;  /* 0x0000000000017941 */ /* 0x000fea0003800000 */
.L_x_2899:
        /* <DEDUP_REMOVED lines=10> */
.L_x_2895:
[----:B------:R-:W-:Y:S05]  /*0700*/  BSYNC B0 ;  /* 0x0000000000007941 */ /* 0x000fea0003800000 */
.L_x_2894:
        /* <DEDUP_REMOVED lines=11> */
.L_x_2905:
        /* <DEDUP_REMOVED lines=18> */
.L_x_2906:
[----:B------:R-:W-:Y:S01]  /*08e0*/  @!P1 SHF.R.U32.HI R2, RZ, 0x3, R0 ;  /* 0x00000003ff029819 */ /* 0x000fe20000011600 */
[----:B---3--:R-:W-:Y:S02]  /*08f0*/  FADD.FTZ R5, R5, R10 ;  /* 0x0000000a05057221 */ /* 0x008fe40000010000 */
[----:B--2---:R-:W-:Y:S01]  /*0900*/  FADD.FTZ R7, R7, R4 ;  /* 0x0000000407077221 */ /* 0x004fe20000010000 */
[----:B------:R-:W-:-:S05]  /*0910*/  @!P1 LOP3.LUT R2, R2, 0x1ffffffc, RZ, 0xc0, !PT ;  /* 0x1ffffffc02029812 */ /* 0x000fca00078ec0ff */
[----:B------:R2:W-:Y:S04]  /*0920*/  @!P1 STS [R2+0x2000], R5 ;  /* 0x0020000502009388 */ /* 0x0005e80000000800 */
[----:B------:R2:W-:Y:S02]  /*0930*/  @!P1 STS [R2+0x2080], R7 ;  /* 0x0020800702009388 */ /* 0x0005e40000000800 */
.L_x_2901:
        /* <DEDUP_REMOVED lines=14> */
.L_x_2902:
[----:B------:R-:W-:Y:S01]  /*0a20*/  HFMA2.MMA R9, -RZ, RZ, 0, 5.9604644775390625e-08 ;  /* 0x00000001ff097435 */ /* 0x000fe200000001ff */
[----:B--2---:R-:W-:Y:S01]  /*0a30*/  IMAD.MOV.U32 R10, RZ, RZ, R4 ;  /* 0x000000ffff0a7224 */ /* 0x004fe200078e0004 */
[----:B------:R-:W-:Y:S01]  /*0a40*/  MOV R11, 0xffffffff ;  /* 0xffffffff000b7802 */ /* 0x000fe20000000f00 */
[----:B------:R-:W-:Y:S01]  /*0a50*/  IMAD.MOV.U32 R6, RZ, RZ, 0x1f ;  /* 0x0000001fff067424 */ /* 0x000fe200078e00ff */
[----:B------:R-:W-:-:S02]  /*0a60*/  MOV R2, 0xa80 ;  /* 0x00000a8000027802 */ /* 0x000fc40000000f00 */
[----:B01----:R-:W-:Y:S05]  /*0a70*/  CALL.REL.NOINC `($__internal_218_$__cuda_sm70_shflsync_bfly_p) ;  /* 0x000003c000007944 */ /* 0x003fea0003c00000 */
[----:B-1----:R-:W-:Y:S01]  /*0a80*/  IMAD.MOV.U32 R3, RZ, RZ, R6 ;  /* 0x000000ffff037224 */ /* 0x002fe200078e0006 */
[----:B0-----:R-:W-:Y:S05]  /*0a90*/  BRA `(.L_x_2905) ;  /* 0xfffffd2000007947 */ /* 0x001fea000383ffff */
.L_x_2903:
[----:B------:R-:W-:Y:S01]  /*0aa0*/  HFMA2.MMA R6, -RZ, RZ, 0, 1.847743988037109375e-06 ;  /* 0x0000001fff067435 */ /* 0x000fe200000001ff */
[----:B------:R-:W-:Y:S01]  /*0ab0*/  MOV R10, R13 ;  /* 0x0000000d000a7202 */ /* 0x000fe20000000f00 */
[----:B------:R-:W-:Y:S01]  /*0ac0*/  IMAD.MOV.U32 R9, RZ, RZ, 0x2 ;  /* 0x00000002ff097424 */ /* 0x000fe200078e00ff */
[----:B------:R-:W-:Y:S01]  /*0ad0*/  MOV R2, 0xb00 ;  /* 0x00000b0000027802 */ /* 0x000fe20000000f00 */
[----:B------:R-:W-:-:S02]  /*0ae0*/  IMAD.MOV.U32 R11, RZ, RZ, -0x1 ;  /* 0xffffffffff0b7424 */ /* 0x000fc400078e00ff */
[----:B012---:R-:W-:Y:S05]  /*0af0*/  CALL.REL.NOINC `($__internal_218_$__cuda_sm70_shflsync_bfly_p) ;  /* 0x0000034000007944 */ /* 0x007fea0003c00000 */
[----:B01----:R-:W-:Y:S01]  /*0b00*/  FADD.FTZ R10, R13, R6 ;  /* 0x000000060d0a7221 */ /* 0x003fe20000010000 */
[----:B------:R-:W-:Y:S01]  /*0b10*/  MOV R9, 0x4 ;  /* 0x0000000400097802 */ /* 0x000fe20000000f00 */
[----:B------:R-:W-:Y:S01]  /*0b20*/  IMAD.MOV.U32 R6, RZ, RZ, 0x1f ;  /* 0x0000001fff067424 */ /* 0x000fe200078e00ff */
[----:B------:R-:W-:-:S02]  /*0b30*/  MOV R11, 0xffffffff ;  /* 0xffffffff000b7802 */ /* 0x000fc40000000f00 */
[----:B------:R-:W-:Y:S02]  /*0b40*/  MOV R2, 0xb60 ;  /* 0x00000b6000027802 */ /* 0x000fe40000000f00 */
[----:B------:R-:W-:Y:S05]  /*0b50*/  CALL.REL.NOINC `($__internal_218_$__cuda_sm70_shflsync_bfly_p) ;  /* 0x000002e000007944 */ /* 0x000fea0003c00000 */
[----:B01----:R-:W-:Y:S01]  /*0b60*/  FADD.FTZ R10, R10, R6 ;  /* 0x000000060a0a7221 */ /* 0x003fe20000010000 */
[----:B------:R-:W-:Y:S01]  /*0b70*/  HFMA2.MMA R6, -RZ, RZ, 0, 1.847743988037109375e-06 ;  /* 0x0000001fff067435 */ /* 0x000fe200000001ff */
[----:B------:R-:W-:Y:S01]  /*0b80*/  IMAD.MOV.U32 R9, RZ, RZ, 0x8 ;  /* 0x00000008ff097424 */ /* 0x000fe200078e00ff */
[----:B------:R-:W-:Y:S01]  /*0b90*/  MOV R2, 0xbc0 ;  /* 0x00000bc000027802 */ /* 0x000fe20000000f00 */
[----:B------:R-:W-:-:S03]  /*0ba0*/  IMAD.MOV.U32 R11, RZ, RZ, -0x1 ;  /* 0xffffffffff0b7424 */ /* 0x000fc600078e00ff */
[----:B------:R-:W-:Y:S05]  /*0bb0*/  CALL.REL.NOINC `($__internal_218_$__cuda_sm70_shflsync_bfly_p) ;  /* 0x0000028000007944 */ /* 0x000fea0003c00000 */
[----:B-1----:R-:W-:Y:S01]  /*0bc0*/  FADD.FTZ R4, R10, R6 ;  /* 0x000000060a047221 */ /* 0x002fe20000010000 */
[----:B------:R-:W-:Y:S01]  /*0bd0*/  HFMA2.MMA R6, -RZ, RZ, 0, 1.847743988037109375e-06 ;  /* 0x0000001fff067435 */ /* 0x000fe200000001ff */
[----:B0-----:R-:W-:Y:S01]  /*0be0*/  MOV R9, 0x10 ;  /* 0x0000001000097802 */ /* 0x001fe20000000f00 */
[----:B------:R-:W-:Y:S01]  /*0bf0*/  IMAD.MOV.U32 R11, RZ, RZ, -0x1 ;  /* 0xffffffffff0b7424 */ /* 0x000fe200078e00ff */
[----:B------:R-:W-:Y:S02]  /*0c00*/  MOV R2, 0xc30 ;  /* 0x00000c3000027802 */ /* 0x000fe40000000f00 */
[----:B------:R-:W-:-:S02]  /*0c10*/  MOV R10, R4 ;  /* 0x00000004000a7202 */ /* 0x000fc40000000f00 */
[----:B------:R-:W-:Y:S05]  /*0c20*/  CALL.REL.NOINC `($__internal_218_$__cuda_sm70_shflsync_bfly_p) ;  /* 0x0000021000007944 */ /* 0x000fea0003c00000 */
[----:B0-----:R-:W-:Y:S01]  /*0c30*/  HFMA2.MMA R9, -RZ, RZ, 0, 5.9604644775390625e-08 ;  /* 0x00000001ff097435 */ /* 0x001fe200000001ff */
[----:B-1----:R-:W-:Y:S01]  /*0c40*/  MOV R7, R6 ;  /* 0x0000000600077202 */ /* 0x002fe20000000f00 */
[----:B------:R-:W-:Y:S01]  /*0c50*/  IMAD.MOV.U32 R10, RZ, RZ, R5 ;  /* 0x000000ffff0a7224 */ /* 0x000fe200078e0005 */
[----:B------:R-:W-:Y:S01]  /*0c60*/  MOV R6, 0x1f ;  /* 0x0000001f00067802 */ /* 0x000fe20000000f00 */
[----:B------:R-:W-:Y:S01]  /*0c70*/  IMAD.MOV.U32 R11, RZ, RZ, -0x1 ;  /* 0xffffffffff0b7424 */ /* 0x000fe200078e00ff */
[----:B------:R-:W-:-:S02]  /*0c80*/  MOV R2, 0xca0 ;  /* 0x00000ca000027802 */ /* 0x000fc40000000f00 */
[----:B------:R-:W-:Y:S05]  /*0c90*/  CALL.REL.NOINC `($__internal_218_$__cuda_sm70_shflsync_bfly_p) ;  /* 0x000001a000007944 */ /* 0x000fea0003c00000 */
[----:B0-----:R-:W-:Y:S01]  /*0ca0*/  HFMA2.MMA R9, -RZ, RZ, 0, 1.1920928955078125e-07 ;  /* 0x00000002ff097435 */ /* 0x001fe200000001ff */
[----:B-1----:R-:W-:Y:S01]  /*0cb0*/  FADD.FTZ R10, R5, R6 ;  /* 0x00000006050a7221 */ /* 0x002fe20000010000 */
[----:B------:R-:W-:Y:S01]  /*0cc0*/  MOV R6, 0x1f ;  /* 0x0000001f00067802 */ /* 0x000fe20000000f00 */
[----:B------:R-:W-:Y:S01]  /*0cd0*/  IMAD.MOV.U32 R11, RZ, RZ, -0x1 ;  /* 0xffffffffff0b7424 */ /* 0x000fe200078e00ff */
[----:B------:R-:W-:-:S02]  /*0ce0*/  MOV R2, 0xd00 ;  /* 0x00000d0000027802 */ /* 0x000fc40000000f00 */
[----:B------:R-:W-:Y:S05]  /*0cf0*/  CALL.REL.NOINC `($__internal_218_$__cuda_sm70_shflsync_bfly_p) ;  /* 0x0000014000007944 */ /* 0x000fea0003c00000 */
[----:B0-----:R-:W-:Y:S01]  /*0d00*/  HFMA2.MMA R9, -RZ, RZ, 0, 2.384185791015625e-07 ;  /* 0x00000004ff097435 */ /* 0x001fe200000001ff */
[----:B-1----:R-:W-:Y:S01]  /*0d10*/  FADD.FTZ R10, R10, R6 ;  /* 0x000000060a0a7221 */ /* 0x002fe20000010000 */
[----:B------:R-:W-:Y:S01]  /*0d20*/  MOV R6, 0x1f ;  /* 0x0000001f00067802 */ /* 0x000fe20000000f00 */
[----:B------:R-:W-:Y:S01]  /*0d30*/  IMAD.MOV.U32 R11, RZ, RZ, -0x1 ;  /* 0xffffffffff0b7424 */ /* 0x000fe200078e00ff */
[----:B------:R-:W-:-:S02]  /*0d40*/  MOV R2, 0xd60 ;  /* 0x00000d6000027802 */ /* 0x000fc40000000f00 */
[----:B------:R-:W-:Y:S05]  /*0d50*/  CALL.REL.NOINC `($__internal_218_$__cuda_sm70_shflsync_bfly_p) ;  /* 0x000000e000007944 */ /* 0x000fea0003c00000 */
[----:B0-----:R-:W-:Y:S01]  /*0d60*/  HFMA2.MMA R9, -RZ, RZ, 0, 4.76837158203125e-07 ;  /* 0x00000008ff097435 */ /* 0x001fe200000001ff */
[----:B-1----:R-:W-:Y:S01]  /*0d70*/  FADD.FTZ R10, R10, R6 ;  /* 0x000000060a0a7221 */ /* 0x002fe20000010000 */
[----:B------:R-:W-:Y:S01]  /*0d80*/  MOV R6, 0x1f ;  /* 0x0000001f00067802 */ /* 0x000fe20000000f00 */
[----:B------:R-:W-:Y:S01]  /*0d90*/  IMAD.MOV.U32 R11, RZ, RZ, -0x1 ;  /* 0xffffffffff0b7424 */ /* 0x000fe200078e00ff */
[----:B------:R-:W-:-:S02]  /*0da0*/  MOV R2, 0xdc0 ;  /* 0x00000dc000027802 */ /* 0x000fc40000000f00 */
[----:B------:R-:W-:Y:S05]  /*0db0*/  CALL.REL.NOINC `($__internal_218_$__cuda_sm70_shflsync_bfly_p) ;  /* 0x0000008000007944 */ /* 0x000fea0003c00000 */
[----:B0-----:R-:W-:Y:S01]  /*0dc0*/  HFMA2.MMA R9, -RZ, RZ, 0, 9.5367431640625e-07 ;  /* 0x00000010ff097435 */ /* 0x001fe200000001ff */
[----:B-1----:R-:W-:Y:S01]  /*0dd0*/  FADD.FTZ R10, R10, R6 ;  /* 0x000000060a0a7221 */ /* 0x002fe20000010000 */
[----:B------:R-:W-:Y:S01]  /*0de0*/  MOV R6, 0x1f ;  /* 0x0000001f00067802 */ /* 0x000fe20000000f00 */
[----:B------:R-:W-:Y:S01]  /*0df0*/  IMAD.MOV.U32 R11, RZ, RZ, -0x1 ;  /* 0xffffffffff0b7424 */ /* 0x000fe200078e00ff */
[----:B------:R-:W-:-:S02]  /*0e00*/  MOV R2, 0xe20 ;  /* 0x00000e2000027802 */ /* 0x000fc40000000f00 */
[----:B------:R-:W-:Y:S05]  /*0e10*/  CALL.REL.NOINC `($__internal_218_$__cuda_sm70_shflsync_bfly_p) ;  /* 0x0000002000007944 */ /* 0x000fea0003c00000 */
[----:B-1----:R-:W-:Y:S01]  /*0e20*/  MOV R5, R6 ;  /* 0x0000000600057202 */ /* 0x002fe20000000f00 */
[----:B0-----:R-:W-:Y:S05]  /*0e30*/  BRA `(.L_x_2906) ;  /* 0xfffffaa000007947 */ /* 0x001fea000383ffff */
        .weak           $__internal_218_$__cuda_sm70_shflsync_bfly_p
        .type           $__internal_218_$__cuda_sm70_shflsync_bfly_p,@function
        .size           $__internal_218_$__cuda_sm70_shflsync_bfly_p,(.L_x_3625 - $__internal_218_$__cuda_sm70_shflsync_bfly_p)
$__internal_218_$__cuda_sm70_shflsync_bfly_p:
[----:B------:R-:W-:Y:S01]  /*0e40*/  HFMA2.MMA R3, -RZ, RZ, 0, 0 ;  /* 0x00000000ff037435 */ /* 0x000fe200000001ff */
[----:B------:R-:W-:Y:S04]  /*0e50*/  WARPSYNC R11 ;  /* 0x0000000b00007348 */ /* 0x000fe80003800000 */
[----:B------:R0:W1:Y:S01]  /*0e60*/  SHFL.BFLY PT, R6, R10, R9, R6 ;  /* 0x0c0000090a067389 */ /* 0x00006200000e0006 */
[----:B------:R-:W-:Y:S05]  /*0e70*/  RET.REL.NODEC R2 `(_ZN10layer_norm22ln_bwd_finalize_kernelINS_22Kernel_traits_finalizeILj2304EffffjLj1024ELj4ENS_18Kernel_traits_baseILj2304EffffjLj1024EEEEEEEvNS_9BwdParamsE) ;  /* 0xfffff18002007950 */ /* 0x000fea0003c3ffff */
.L_x_2907:
        /* <DEDUP_REMOVED lines=16> */
.L_x_3625:


//--------------------- .text._ZN10layer_norm13ln_bwd_kernelINS_13Kernel_traitsIffffjLj2304ELj1ELj1ELj4ELj8ENS_18Kernel_traits_baseILj2304EffffjLj128EEEEEEEvNS_9BwdParamsE --------------------------
	.section	.text._ZN10layer_norm13ln_bwd_kernelINS_13Kernel_traitsIffffjLj2304ELj1ELj1ELj4ELj8ENS_18Kernel_traits_baseILj2304EffffjLj128EEEEEEEvNS_9BwdParamsE,"ax",@progbits
	.sectioninfo	@"SHI_REGISTERS=143"
	.align	128
        .global         _ZN10layer_norm13ln_bwd_kernelINS_13Kernel_traitsIffffjLj2304ELj1ELj1ELj4ELj8ENS_18Kernel_traits_baseILj2304EffffjLj128EEEEEEEvNS_9BwdParamsE
        .type           _ZN10layer_norm13ln_bwd_kernelINS_13Kernel_traitsIffffjLj2304ELj1ELj1ELj4ELj8ENS_18Kernel_traits_baseILj2304EffffjLj128EEEEEEEvNS_9BwdParamsE,@function
        .size           _ZN10layer_norm13ln_bwd_kernelINS_13Kernel_traitsIffffjLj2304ELj1ELj1ELj4ELj8ENS_18Kernel_traits_baseILj2304EffffjLj128EEEEEEEvNS_9BwdParamsE,(.L_x_3626 - _ZN10layer_norm13ln_bwd_kernelINS_13Kernel_traitsIffffjLj2304ELj1ELj1ELj4ELj8ENS_18Kernel_traits_baseILj2304EffffjLj128EEEEEEEvNS_9BwdParamsE)
        .other          _ZN10layer_norm13ln_bwd_kernelINS_13Kernel_traitsIffffjLj2304ELj1ELj1ELj4ELj8ENS_18Kernel_traits_baseILj2304EffffjLj128EEEEEEEvNS_9BwdParamsE,@"STO_CUDA_ENTRY STV_DEFAULT"
_ZN10layer_norm13ln_bwd_kernelINS_13Kernel_traitsIffffjLj2304ELj1ELj1ELj4ELj8ENS_18Kernel_traits_baseILj2304EffffjLj128EEEEEEEvNS_9BwdParamsE:
.text._ZN10layer_norm13ln_bwd_kernelINS_13Kernel_traitsIffffjLj2304ELj1ELj1ELj4ELj8ENS_18Kernel_traits_baseILj2304EffffjLj128EEEEEEEvNS_9BwdParamsE:
        /* <DEDUP_REMOVED lines=53> */
[----:B------:R-:W-:Y:S01]  /*0350*/  HFMA2.MMA R83, -RZ, RZ, 0, 0 ;  /* 0x00000000ff537435 */ /* 0x000fe200000001ff */
        /* <DEDUP_REMOVED lines=17> */
.L_x_2912:
        /* <DEDUP_REMOVED lines=12> */
[-C--:B------:R-:W-:Y:S01]  /*0530*/  @!P0 IMAD.WIDE R46, R119, R48.reuse, c[0x0][0x180] ;  /* 0x00006000772e8625 */ /* 0x080fe200078e0230 */
[C---:B------:R-:W-:Y:S01]  /*0540*/  IADD3 R80, R82.reuse, 0x100, RZ ;  /* 0x0000010052507810 */ /* 0x040fe20007ffe0ff */
[----:B------:R-:W2:Y:S02]  /*0550*/  LDG.E.64 R4, [R4.64] ;  /* 0x0000000404047981 */ /* 0x000ea4000c1e1b00 */
[--C-:B------:R-:W-:Y:S02]  /*0560*/  IMAD.WIDE.U32 R6, R81, 0x8, R54.reuse ;  /* 0x0000000851067825 */ /* 0x100fe400078e0036 */
[----:B------:R0:W3:Y:S02]  /*0570*/  @!P0 LDG.E R131, [R46.64] ;  /* 0x000000042e838981 */ /* 0x0000e4000c1e1900 */
[----:B------:R-:W-:Y:S01]  /*0580*/  IMAD.WIDE R48, R119, R48, c[0x0][0x188] ;  /* 0x0000620077307625 */ /* 0x000fe200078e0230 */
[----:B------:R-:W-:Y:S01]  /*0590*/  IADD3 R78, R82, 0x180, RZ ;  /* 0x00000180524e7810 */ /* 0x000fe20007ffe0ff */
[----:B------:R-:W4:Y:S02]  /*05a0*/  LDG.E.64 R6, [R6.64] ;  /* 0x0000000406067981 */ /* 0x000f24000c1e1b00 */
[----:B------:R-:W-:-:S02]  /*05b0*/  IMAD.WIDE.U32 R8, R80, 0x8, R54 ;  /* 0x0000000850087825 */ /* 0x000fc400078e0036 */
[----:B------:R1:W4:Y:S01]  /*05c0*/  LDG.E R79, [R48.64] ;  /* 0x00000004304f7981 */ /* 0x000322000c1e1900 */
[----:B------:R-:W-:Y:S01]  /*05d0*/  IADD3 R77, R82, 0x200, RZ ;  /* 0x00000200524d7810 */ /* 0x000fe20007ffe0ff */
[--C-:B------:R-:W-:Y:S01]  /*05e0*/  IMAD.WIDE.U32 R10, R78, 0x8, R54.reuse ;  /* 0x000000084e0a7825 */ /* 0x100fe200078e0036 */
[C---:B------:R-:W-:Y:S01]  /*05f0*/  IADD3 R76, R82.reuse, 0x280, RZ ;  /* 0x00000280524c7810 */ /* 0x040fe20007ffe0ff */
[----:B------:R-:W4:Y:S01]  /*0600*/  LDG.E.64 R8, [R8.64] ;  /* 0x0000000408087981 */ /* 0x000f22000c1e1b00 */
[----:B------:R-:W-:Y:S01]  /*0610*/  IADD3 R75, R82, 0x300, RZ ;  /* 0x00000300524b7810 */ /* 0x000fe20007ffe0ff */
[--C-:B------:R-:W-:Y:S02]  /*0620*/  IMAD.WIDE.U32 R56, R77, 0x8, R54.reuse ;  /* 0x000000084d387825 */ /* 0x100fe400078e0036 */
[----:B------:R-:W4:Y:S02]  /*0630*/  LDG.E.64 R10, [R10.64] ;  /* 0x000000040a0a7981 */ /* 0x000f24000c1e1b00 */
[--C-:B------:R-:W-:Y:S01]  /*0640*/  IMAD.WIDE.U32 R58, R76, 0x8, R54.reuse ;  /* 0x000000084c3a7825 */ /* 0x100fe200078e0036 */
[----:B------:R-:W-:Y:S01]  /*0650*/  IADD3 R74, R82, 0x380, RZ ;  /* 0x00000380524a7810 */ /* 0x000fe20007ffe0ff */
[----:B0-----:R0:W4:Y:S02]  /*0660*/  LDG.E.64 R46, [R56.64] ;  /* 0x00000004382e7981 */ /* 0x001124000c1e1b00 */
[----:B------:R-:W-:-:S02]  /*0670*/  IMAD.WIDE.U32 R50, R75, 0x8, R54 ;  /* 0x000000084b327825 */ /* 0x000fc400078e0036 */
[----:B-1----:R1:W4:Y:S01]  /*0680*/  LDG.E.64 R48, [R58.64] ;  /* 0x000000043a307981 */ /* 0x002322000c1e1b00 */
[----:B------:R-:W-:Y:S01]  /*0690*/  IADD3 R0, R82, 0x400, RZ ;  /* 0x0000040052007810 */ /* 0x000fe20007ffe0ff */
[--C-:B------:R-:W-:Y:S01]  /*06a0*/  IMAD.WIDE.U32 R52, R74, 0x8, R54.reuse ;  /* 0x000000084a347825 */ /* 0x100fe200078e0036 */
[----:B------:R-:W-:Y:S01]  /*06b0*/  MOV R73, 0x8 ;  /* 0x0000000800497802 */ /* 0x000fe20000000f00 */
[----:B------:R-:W4:Y:S02]  /*06c0*/  LDG.E.64 R50, [R50.64] ;  /* 0x0000000432327981 */ /* 0x000f24000c1e1b00 */
[----:B------:R-:W-:Y:S02]  /*06d0*/  IMAD.WIDE.U32 R54, R0, 0x8, R54 ;  /* 0x0000000800367825 */ /* 0x000fe400078e0036 */
[----:B------:R-:W4:Y:S02]  /*06e0*/  LDG.E.64 R52, [R52.64] ;  /* 0x0000000434347981 */ /* 0x000f24000c1e1b00 */
[----:B0-----:R-:W-:-:S02]  /*06f0*/  IMAD.WIDE.U32 R56, R82, R73, c[0x0][0x1b8] ;  /* 0x00006e0052387625 */ /* 0x001fc400078e0049 */
[----:B------:R-:W4:Y:S02]  /*0700*/  LDG.E.64 R54, [R54.64] ;  /* 0x0000000436367981 */ /* 0x000f24000c1e1b00 */
[-C--:B-1----:R-:W-:Y:S02]  /*0710*/  IMAD.WIDE.U32 R58, R81, R73.reuse, c[0x0][0x1b8] ;  /* 0x00006e00513a7625 */ /* 0x082fe400078e0049 */
        /* <DEDUP_REMOVED lines=32> */
[----:B------:R-:W-:Y:S02]  /*0920*/  @P0 FADD.FTZ R122, -R44, R4 ;  /* 0x000000042c7a0221 */ /* 0x000fe40000010100 */
[----:B---3--:R-:W-:Y:S02]  /*0930*/  @!P0 FADD.FTZ R4, R4, -R131 ;  /* 0x8000008304048221 */ /* 0x008fe40000010000 */
[----:B0-----:R-:W-:Y:S02]  /*0940*/  @P0 FMUL.FTZ R121, R123, R124 ;  /* 0x0000007c7b790220 */ /* 0x001fe40000410000 */
[----:B-1----:R-:W-:Y:S02]  /*0950*/  @P0 FMUL.FTZ R122, R122, R125 ;  /* 0x0000007d7a7a0220 */ /* 0x002fe40000410000 */
[----:B------:R-:W-:Y:S02]  /*0960*/  @!P0 FADD.FTZ R124, R5, -R131 ;  /* 0x80000083057c8221 */ /* 0x000fe40000010000 */
[----:B----4-:R-:W-:-:S02]  /*0970*/  @P0 FADD.FTZ R5, -R42, R6 ;  /* 0x000000062a050221 */ /* 0x010fc40000010100 */
[----:B------:R-:W-:Y:S02]  /*0980*/  @P0 FADD.FTZ R123, -R43, R7 ;  /* 0x000000072b7b0221 */ /* 0x000fe40000010100 */
[----:B------:R-:W-:Y:S02]  /*0990*/  @!P0 FMUL.FTZ R122, R79, R4 ;  /* 0x000000044f7a8220 */ /* 0x000fe40000410000 */
[----:B------:R-:W-:Y:S02]  /*09a0*/  @!P0 FADD.FTZ R4, R7, -R131 ;  /* 0x8000008307048221 */ /* 0x000fe40000010000 */
[----:B------:R-:W-:Y:S02]  /*09b0*/  @!P0 FMUL.FTZ R121, R79, R124 ;  /* 0x0000007c4f798220 */ /* 0x000fe40000410000 */
[----:B------:R-:W-:Y:S02]  /*09c0*/  @P0 FMUL.FTZ R124, R5, R126 ;  /* 0x0000007e057c0220 */ /* 0x000fe40000410000 */
[----:B------:R-:W-:-:S02]  /*09d0*/  @P0 FMUL.FTZ R123, R123, R128 ;  /* 0x000000807b7b0220 */ /* 0x000fc40000410000 */
[----:B------:R-:W-:Y:S02]  /*09e0*/  @P0 FADD.FTZ R126, -R40, R8 ;  /* 0x00000008287e0221 */ /* 0x000fe40000010100 */
[----:B------:R-:W-:Y:S02]  /*09f0*/  @P0 FADD.FTZ R125, -R41, R9 ;  /* 0x00000009297d0221 */ /* 0x000fe40000010100 */
[----:B------:R-:W-:Y:S02]  /*0a00*/  @!P0 FMUL.FTZ R123, R79, R4 ;  /* 0x000000044f7b8220 */ /* 0x000fe40000410000 */
[----:B------:R-:W-:Y:S02]  /*0a10*/  @!P0 FADD.FTZ R4, R9, -R131 ;  /* 0x8000008309048221 */ /* 0x000fe40000010000 */
[----:B------:R-:W-:Y:S02]  /*0a20*/  @!P0 FADD.FTZ R8, R8, -R131 ;  /* 0x8000008308088221 */ /* 0x000fe40000010000 */
[----:B------:R-:W-:-:S02]  /*0a30*/  @P0 FMUL.FTZ R126, R126, R127 ;  /* 0x0000007f7e7e0220 */ /* 0x000fc40000410000 */
[----:B------:R-:W-:Y:S02]  /*0a40*/  @P0 FMUL.FTZ R125, R125, R130 ;  /* 0x000000827d7d0220 */ /* 0x000fe40000410000 */
[----:B------:R-:W-:Y:S02]  /*0a50*/  @P0 FADD.FTZ R128, -R38, R10 ;  /* 0x0000000a26800221 */ /* 0x000fe40000010100 */
[----:B------:R-:W-:Y:S02]  /*0a60*/  @P0 FADD.FTZ R127, -R39, R11 ;  /* 0x0000000b277f0221 */ /* 0x000fe40000010100 */
[----:B------:R-:W-:Y:S02]  /*0a70*/  @!P0 FMUL.FTZ R125, R79, R4 ;  /* 0x000000044f7d8220 */ /* 0x000fe40000410000 */
[----:B------:R-:W-:Y:S02]  /*0a80*/  @!P0 FADD.FTZ R4, R11, -R131 ;  /* 0x800000830b048221 */ /* 0x000fe40000010000 */
[----:B------:R-:W-:-:S02]  /*0a90*/  @!P0 FMUL.FTZ R126, R79, R8 ;  /* 0x000000084f7e8220 */ /* 0x000fc40000410000 */
[----:B------:R-:W-:Y:S01]  /*0aa0*/  @P0 FMUL.FTZ R128, R128, R129 ;  /* 0x0000008180800220 */ /* 0x000fe20000410000 */
[----:B------:R-:W0:Y:S01]  /*0ab0*/  @P0 MUFU.RCP R8, R12 ;  /* 0x0000000c00080308 */ /* 0x000e220000001000 */
[----:B------:R-:W-:Y:S02]  /*0ac0*/  @P0 FMUL.FTZ R127, R127, R134 ;  /* 0x000000867f7f0220 */ /* 0x000fe40000410000 */
[----:B------:R-:W-:Y:S02]  /*0ad0*/  @!P0 FADD.FTZ R6, R6, -R131 ;  /* 0x8000008306068221 */ /* 0x000fe40000010000 */
[----:B------:R-:W-:Y:S02]  /*0ae0*/  @P0 FADD.FTZ R129, -R37, R47 ;  /* 0x0000002f25810221 */ /* 0x000fe40000010100 */
[----:B------:R-:W-:Y:S02]  /*0af0*/  @!P0 FMUL.FTZ R127, R79, R4 ;  /* 0x000000044f7f8220 */ /* 0x000fe40000410000 */
[----:B------:R-:W-:-:S02]  /*0b00*/  @!P0 FADD.FTZ R10, R10, -R131 ;  /* 0x800000830a0a8221 */ /* 0x000fc40000010000 */
[----:B------:R-:W-:Y:S02]  /*0b10*/  @!P0 FADD.FTZ R4, R47, -R131 ;  /* 0x800000832f048221 */ /* 0x000fe40000010000 */
[----:B------:R-:W-:Y:S02]  /*0b20*/  @P0 FADD.FTZ R5, -R34, R48 ;  /* 0x0000003022050221 */ /* 0x000fe40000010100 */
[----:B------:R-:W-:Y:S02]  /*0b30*/  @!P0 FMUL.FTZ R124, R79, R6 ;  /* 0x000000064f7c8220 */ /* 0x000fe40000410000 */
[----:B------:R-:W-:Y:S02]  /*0b40*/  @P0 FMUL.FTZ R129, R129, R136 ;  /* 0x0000008881810220 */ /* 0x000fe40000410000 */
[----:B------:R-:W-:Y:S02]  /*0b50*/  @P0 FADD.FTZ R6, -R35, R49 ;  /* 0x0000003123060221 */ /* 0x000fe40000010100 */
[----:B------:R-:W-:-:S02]  /*0b60*/  @!P0 FMUL.FTZ R129, R79, R4 ;  /* 0x000000044f818220 */ /* 0x000fc40000410000 */
[----:B------:R-:W-:Y:S02]  /*0b70*/  @P0 FMUL.FTZ R132, R5, R132 ;  /* 0x0000008405840220 */ /* 0x000fe40000410000 */
[----:B------:R-:W-:Y:S02]  /*0b80*/  @!P0 FADD.FTZ R48, R48, -R131 ;  /* 0x8000008330308221 */ /* 0x000fe40000010000 */
[----:B------:R-:W-:Y:S02]  /*0b90*/  @!P0 FMUL.FTZ R128, R79, R10 ;  /* 0x0000000a4f808220 */ /* 0x000fe40000410000 */
[----:B------:R-:W-:Y:S01]  /*0ba0*/  @!P0 FADD.FTZ R4, R49, -R131 ;  /* 0x8000008331048221 */ /* 0x000fe20000010000 */
[----:B------:R-:W1:Y:S01]  /*0bb0*/  @P0 MUFU.RCP R10, R13 ;  /* 0x0000000d000a0308 */ /* 0x000e620000001000 */
[----:B------:R-:W-:Y:S02]  /*0bc0*/  @P0 FADD.FTZ R5, -R32, R50 ;  /* 0x0000003220050221 */ /* 0x000fe40000010100 */
[----:B------:R-:W-:-:S02]  /*0bd0*/  @P0 FMUL.FTZ R133, R6, R133 ;  /* 0x0000008506850220 */ /* 0x000fc40000410000 */
[----:B------:R-:W-:Y:S02]  /*0be0*/  @!P0 FMUL.FTZ R132, R79, R48 ;  /* 0x000000304f848220 */ /* 0x000fe40000410000 */
[----:B------:R-:W-:Y:S02]  /*0bf0*/  @P0 FADD.FTZ R49, -R33, R51 ;  /* 0x0000003321310221 */ /* 0x000fe40000010100 */
[----:B------:R-:W-:Y:S02]  /*0c00*/  @!P0 FMUL.FTZ R133, R79, R4 ;  /* 0x000000044f858220 */ /* 0x000fe40000410000 */
[----:B------:R-:W-:Y:S02]  /*0c10*/  @P0 FMUL.FTZ R48, R5, R138 ;  /* 0x0000008a05300220 */ /* 0x000fe40000410000 */
[----:B------:R-:W-:Y:S02]  /*0c20*/  @!P0 FADD.FTZ R50, R50, -R131 ;  /* 0x8000008332328221 */ /* 0x000fe40000010000 */
[----:B------:R-:W-:-:S02]  /*0c30*/  @!P0 FADD.FTZ R4, R51, -R131 ;  /* 0x8000008333048221 */ /* 0x000fc40000010000 */
[----:B------:R-:W-:Y:S02]  /*0c40*/  @P0 FADD.FTZ R5, -R30, R52 ;  /* 0x000000341e050221 */ /* 0x000fe40000010100 */
[----:B------:R-:W-:Y:S02]  /*0c50*/  @P0 FMUL.FTZ R49, R49, R140 ;  /* 0x0000008c31310220 */ /* 0x000fe40000410000 */
[----:B------:R-:W-:Y:S02]  /*0c60*/  @!P0 FMUL.FTZ R48, R79, R50 ;  /* 0x000000324f308220 */ /* 0x000fe40000410000 */
[----:B------:R-:W-:Y:S02]  /*0c70*/  @P0 FADD.FTZ R51, -R31, R53 ;  /* 0x000000351f330221 */ /* 0x000fe40000010100 */
[----:B------:R-:W-:Y:S02]  /*0c80*/  @!P0 FMUL.FTZ R49, R79, R4 ;  /* 0x000000044f318220 */ /* 0x000fe40000410000 */
[----:B0-----:R-:W-:-:S02]  /*0c90*/  @P0 FMUL.FTZ R50, R5, R8 ;  /* 0x0000000805320220 */ /* 0x001fc40000410000 */
[----:B------:R-:W-:Y:S02]  /*0ca0*/  @!P0 FADD.FTZ R6, R53, -R131 ;  /* 0x8000008335068221 */ /* 0x000fe40000010000 */
[----:B------:R-:W-:Y:S02]  /*0cb0*/  @!P0 FADD.FTZ R4, R52, -R131 ;  /* 0x8000008334048221 */ /* 0x000fe40000010000 */
[----:B------:R-:W-:Y:S02]  /*0cc0*/  @P0 FADD.FTZ R53, -R29, R55 ;  /* 0x000000371d350221 */ /* 0x000fe40000010100 */
[----:B------:R-:W-:Y:S02]  /*0cd0*/  @!P0 FADD.FTZ R8, R55, -R131 ;  /* 0x8000008337088221 */ /* 0x000fe40000010000 */
[----:B------:R-:W-:Y:S02]  /*0ce0*/  FMUL.FTZ R55, R26, R56 ;  /* 0x000000381a377220 */ /* 0x000fe40000410000 */
[----:B------:R-:W-:-:S02]  /*0cf0*/  @!P0 FMUL.FTZ R50, R79, R4 ;  /* 0x000000044f328220 */ /* 0x000fc40000410000 */
[C---:B------:R-:W-:Y:S02]  /*0d00*/  FADD.FTZ R101, R56.reuse, R101 ;  /* 0x0000006538657221 */ /* 0x040fe40000010000 */
[-C--:B------:R-:W-:Y:S02]  /*0d10*/  FFMA.FTZ R83, R56, R122.reuse, R83 ;  /* 0x0000007a38537223 */ /* 0x080fe40000010053 */
[----:B------:R-:W-:Y:S02]  /*0d20*/  FMUL.FTZ R56, R27, R57 ;  /* 0x000000391b387220 */ /* 0x000fe40000410000 */
[----:B------:R-:W-:Y:S02]  /*0d30*/  FADD.FTZ R5, RZ, R55 ;  /* 0x00000037ff057221 */ /* 0x000fe40000010000 */
[----:B------:R-:W-:Y:S02]  /*0d40*/  FFMA.FTZ R4, R55, R122, RZ ;  /* 0x0000007a37047223 */ /* 0x000fe400000100ff */
[----:B-1----:R-:W-:-:S02]  /*0d50*/  @P0 FMUL.FTZ R51, R51, R10 ;  /* 0x0000000a33330220 */ /* 0x002fc40000410000 */
[----:B------:R-:W-:Y:S02]  /*0d60*/  @!P0 FMUL.FTZ R51, R79, R6 ;  /* 0x000000064f338220 */ /* 0x000fe40000410000 */
        /* <DEDUP_REMOVED lines=25> */
[----:B------:R-:W-:Y:S02]  /*0f00*/  @P0 FADD.FTZ R130, -R36, R46 ;  /* 0x0000002e24820221 */ /* 0x000fe40000010100 */
[----:B------:R-:W-:Y:S02]  /*0f10*/  @!P0 FADD.FTZ R46, R46, -R131 ;  /* 0x800000832e2e8221 */ /* 0x000fe40000010000 */
        /* <DEDUP_REMOVED lines=28> */
[----:B------:R-:W1:Y:S01]  /*10e0*/  @P0 MUFU.RCP R7, R2 ;  /* 0x0000000200070308 */ /* 0x000e620000001000 */
        /* <DEDUP_REMOVED lines=10> */
[----:B0-----:R-:W-:-:S02]  /*1190*/  @P0 FMUL.FTZ R53, R53, R46 ;  /* 0x0000002e35350220 */ /* 0x001fc40000410000 */
[----:B------:R-:W-:Y:S02]  /*11a0*/  @!P0 FMUL.FTZ R53, R79, R8 ;  /* 0x000000084f358220 */ /* 0x000fe40000410000 */
[C---:B------:R-:W-:Y:S02]  /*11b0*/  FADD.FTZ R114, R69.reuse, R114 ;  /* 0x0000007245727221 */ /* 0x040fe40000010000 */
[-C--:B------:R-:W-:Y:S02]  /*11c0*/  FFMA.FTZ R96, R69, R49.reuse, R96 ;  /* 0x0000003145607223 */ /* 0x080fe40000010060 */
[----:B------:R-:W-:Y:S02]  /*11d0*/  FMUL.FTZ R69, R12, R70 ;  /* 0x000000460c457220 */ /* 0x000fe40000410000 */
[----:B------:R-:W-:Y:S02]  /*11e0*/  FADD.FTZ R8, R5, R68 ;  /* 0x0000004405087221 */ /* 0x000fe40000010000 */
[----:B------:R-:W-:-:S02]  /*11f0*/  FFMA.FTZ R4, R68, R49, R4 ;  /* 0x0000003144047223 */ /* 0x000fc40000010004 */
[----:B------:R-:W-:Y:S02]  /*1200*/  @P0 FADD.FTZ R52, -R28, R54 ;  /* 0x000000361c340221 */ /* 0x000fe40000010100 */
[C---:B------:R-:W-:Y:S02]  /*1210*/  FADD.FTZ R115, R70.reuse, R115 ;  /* 0x0000007346737221 */ /* 0x040fe40000010000 */
[----:B------:R-:W-:Y:S02]  /*1220*/  FFMA.FTZ R97, R70, R50, R97 ;  /* 0x0000003246617223 */ /* 0x000fe40000010061 */
[----:B------:R-:W-:Y:S02]  /*1230*/  @!P0 FADD.FTZ R54, R54, -R131 ;  /* 0x8000008336368221 */ /* 0x000fe40000010000 */
[----:B------:R-:W-:Y:S02]  /*1240*/  FMUL.FTZ R70, R13, R71 ;  /* 0x000000470d467220 */ /* 0x000fe40000410000 */
[----:B------:R-:W-:-:S02]  /*1250*/  FADD.FTZ R5, R8, R69 ;  /* 0x0000004508057221 */ /* 0x000fc40000010000 */
[----:B------:R-:W-:Y:S01]  /*1260*/  FFMA.FTZ R4, R69, R50, R4 ;  /* 0x0000003245047223 */ /* 0x000fe20000010004 */
[----:B------:R-:W-:Y:S01]  /*1270*/  SHF.R.U32.HI R6, RZ, 0x5, R120 ;  /* 0x00000005ff067819 */ /* 0x000fe20000011678 */
[----:B-1----:R-:W-:Y:S02]  /*1280*/  @P0 FMUL.FTZ R52, R52, R7 ;  /* 0x0000000734340220 */ /* 0x002fe40000410000 */
[C---:B------:R-:W-:Y:S02]  /*1290*/  FADD.FTZ R116, R71.reuse, R116 ;  /* 0x0000007447747221 */ /* 0x040fe40000010000 */
[----:B------:R-:W-:Y:S02]  /*12a0*/  FFMA.FTZ R98, R71, R51, R98 ;  /* 0x0000003347627223 */ /* 0x000fe40000010062 */
[----:B------:R-:W-:Y:S02]  /*12b0*/  @!P0 FMUL.FTZ R52, R79, R54 ;  /* 0x000000364f348220 */ /* 0x000fe40000410000 */
[----:B------:R-:W-:-:S02]  /*12c0*/  FMUL.FTZ R71, R2, R72 ;  /* 0x0000004802477220 */ /* 0x000fc40000410000 */
[----:B------:R-:W-:Y:S02]  /*12d0*/  FADD.FTZ R8, R5, R70 ;  /* 0x0000004605087221 */ /* 0x000fe40000010000 */
[----:B------:R-:W-:Y:S01]  /*12e0*/  FFMA.FTZ R4, R70, R51, R4 ;  /* 0x0000003346047223 */ /* 0x000fe20000010004 */
[----:B------:R-:W-:Y:S01]  /*12f0*/  LOP3.LUT R131, R6, 0x7fffffc, RZ, 0xc0, !PT ;  /* 0x07fffffc06837812 */ /* 0x000fe200078ec0ff */
[----:B------:R-:W-:Y:S02]  /*1300*/  FMUL.FTZ R54, R3, R73 ;  /* 0x0000004903367220 */ /* 0x000fe40000410000 */
[----:B------:R-:W-:Y:S02]  /*1310*/  FADD.FTZ R5, R8, R71 ;  /* 0x0000004708057221 */ /* 0x000fe40000010000 */
[-C--:B------:R-:W-:Y:S01]  /*1320*/  FFMA.FTZ R4, R71, R52.reuse, R4 ;  /* 0x0000003447047223 */ /* 0x080fe20000010004 */
[----:B------:R-:W-:Y:S01]  /*1330*/  LOP3.LUT P0, RZ, R120, 0x1f, RZ, 0xc0, !PT ;  /* 0x0000001f78ff7812 */ /* 0x000fe2000780c0ff */
        /* <DEDUP_REMOVED lines=9> */
.L_x_2913:
        /* <DEDUP_REMOVED lines=18> */
.L_x_2914:
[----:B------:R-:W-:Y:S01]  /*14f0*/  @!P0 LOP3.LUT R6, R6, 0x3, RZ, 0xc0, !PT ;  /* 0x0000000306068812 */ /* 0x000fe200078ec0ff */
[----:B--2---:R-:W-:Y:S01]  /*1500*/  FADD.FTZ R46, R46, R9 ;  /* 0x000000092e2e7221 */ /* 0x004fe20000010000 */
[----:B------:R-:W-:Y:S01]  /*1510*/  WARPSYNC 0xffffffff ;  /* 0xffffffff00007948 */ /* 0x000fe20003800000 */
[----:B-1----:R-:W-:Y:S01]  /*1520*/  FADD.FTZ R47, R4, R11 ;  /* 0x0000000b042f7221 */ /* 0x002fe20000010000 */
[----:B------:R-:W-:Y:S02]  /*1530*/  @!P0 IADD3 R72, R131, R6, RZ ;  /* 0x0000000683488210 */ /* 0x000fe40007ffe0ff */
[----:B------:R-:W-:-:S03]  /*1540*/  IADD3 R119, R119, c[0x0][0x160], RZ ;  /* 0x0000580077777a10 */ /* 0x000fc60007ffe0ff */
[----:B------:R-:W-:Y:S04]  /*1550*/  @!P0 STS.64 [R72.X8+0x2400], R46 ;  /* 0x0024002e48008388 */ /* 0x000fe80000008a00 */
[----:B------:R-:W-:Y:S01]  /*1560*/  BAR.SYNC.DEFER_BLOCKING 0x0 ;  /* 0x0000000000007b1d */ /* 0x000fe20000010000 */
[----:B------:R-:W-:-:S05]  /*1570*/  ISETP.GE.AND P0, PT, R119, c[0x0][0x164], PT ;  /* 0x0000590077007a0c */ /* 0x000fca0003f06270 */
        /* <DEDUP_REMOVED lines=32> */
[----:B------:R-:W-:Y:S01]  /*1780*/  FADD.FTZ R56, R56, -R121 ;  /* 0x8000007938387221 */ /* 0x000fe20000010000 */
[----:B------:R-:W-:Y:S01]  /*1790*/  SEL R121, RZ, 0x1, P1 ;  /* 0x00000001ff797807 */ /* 0x000fe20000800000 */
[----:B------:R-:W-:Y:S02]  /*17a0*/  FADD.FTZ R46, R57, -R124 ;  /* 0x8000007c392e7221 */ /* 0x000fe40000010000 */
        /* <DEDUP_REMOVED lines=25> */
[----:B------:R-:W-:-:S03]  /*1940*/  IMAD.WIDE.U32 R8, R78, R55, c[0x0][0x1d0] ;  /* 0x000074004e087625 */ /* 0x000fc600078e0037 */
[----:B------:R-:W-:Y:S01]  /*1950*/  STG.E.64 [R80.64], R48 ;  /* 0x0000003050007986 */ /* 0x000fe2000c101b04 */
[C---:B------:R-:W-:Y:S02]  /*1960*/  FMUL.FTZ R51, R79.reuse, R62 ;  /* 0x0000003e4f337220 */ /* 0x040fe40000410000 */
[C---:B------:R-:W-:Y:S02]  /*1970*/  FMUL.FTZ R50, R79.reuse, R50 ;  /* 0x000000324f327220 */ /* 0x040fe40000410000 */
[----:B------:R-:W-:Y:S02]  /*1980*/  FADD.FTZ R54, R54, -R53 ;  /* 0x8000003536367221 */ /* 0x000fe40000010000 */
[C---:B------:R-:W-:Y:S01]  /*1990*/  FMUL.FTZ R131, R79.reuse, R64 ;  /* 0x000000404f837220 */ /* 0x040fe20000410000 */
[----:B------:R2:W-:Y:S01]  /*19a0*/  STG.E.64 [R8.64], R50 ;  /* 0x0000003208007986 */ /* 0x0005e2000c101b04 */
[----:B------:R-:W-:Y:S02]  /*19b0*/  FMUL.FTZ R130, R79, R130 ;  /* 0x000000824f827220 */ /* 0x000fe40000410000 */
        /* <DEDUP_REMOVED lines=16> */
[----:B--2---:R-:W-:-:S05]  /*1ac0*/  IMAD.WIDE.U32 R8, R0, R55, c[0x0][0x1d0] ;  /* 0x0000740000087625 */ /* 0x004fca00078e0037 */
[----:B------:R0:W-:Y:S02]  /*1ad0*/  STG.E.64 [R8.64], R122 ;  /* 0x0000007a08007986 */ /* 0x0001e4000c101b04 */
[----:B0-----:R-:W-:Y:S01]  /*1ae0*/  @P0 CALL.REL.NOINC `(.L_x_2911) ;  /* 0x0000001000000944 */ /* 0x001fe20003c00000 */
[----:B------:R-:W-:Y:S05]  /*1af0*/  BRA `(.L_x_2912) ;  /* 0xffffe97000007947 */ /* 0x000fea000383ffff */
.L_x_2911:
        /* <DEDUP_REMOVED lines=36> */
.L_x_2908:
        /* <DEDUP_REMOVED lines=26> */
[----:B------:R1:W-:Y:S02]  /*1ee0*/  STG.E.64 [R2.64], R62 ;  /* 0x0000003e02007986 */ /* 0x0003e4000c101b04 */
[-C--:B--2---:R-:W-:Y:S01]  /*1ef0*/  IMAD.WIDE.U32 R6, R29, R31.reuse, c[0x0][0x1c8] ;  /* 0x000072001d067625 */ /* 0x084fe200078e001f */
[----:B------:R-:W-:Y:S01]  /*1f00*/  IADD3 R29, R0, 0x300, RZ ;  /* 0x00000300001d7810 */ /* 0x000fe20007ffe0ff */
[----:B------:R2:W-:Y:S02]  /*1f10*/  STG.E.64 [R4.64], R16 ;  /* 0x0000001004007986 */ /* 0x0005e4000c101b04 */
[----:B---3--:R-:W-:-:S02]  /*1f20*/  IMAD.WIDE.U32 R8, R28, R31, c[0x0][0x1c0] ;  /* 0x000070001c087625 */ /* 0x008fc400078e001f */
[----:B------:R3:W-:Y:S01]  /*1f30*/  STG.E.64 [R6.64], R60 ;  /* 0x0000003c06007986 */ /* 0x0007e2000c101b04 */
[----:B0-----:R-:W-:Y:S01]  /*1f40*/  IADD3 R26, R0, 0x380, RZ ;  /* 0x00000380001a7810 */ /* 0x001fe20007ffe0ff */
[-C--:B------:R-:W-:Y:S01]  /*1f50*/  IMAD.WIDE.U32 R10, R28, R31.reuse, c[0x0][0x1c8] ;  /* 0x000072001c0a7625 */ /* 0x080fe200078e001f */
[----:B------:R-:W-:Y:S01]  /*1f60*/  IADD3 R0, R0, 0x400, RZ ;  /* 0x0000040000007810 */ /* 0x000fe20007ffe0ff */
[----:B------:R-:W-:Y:S02]  /*1f70*/  STG.E.64 [R8.64], R24 ;  /* 0x0000001808007986 */ /* 0x000fe4000c101b04 */
[CC--:B------:R-:W-:Y:S02]  /*1f80*/  IMAD.WIDE.U32 R12, R29.reuse, R31.reuse, c[0x0][0x1c0] ;  /* 0x000070001d0c7625 */ /* 0x0c0fe400078e001f */
[----:B------:R-:W-:Y:S02]  /*1f90*/  STG.E.64 [R10.64], R58 ;  /* 0x0000003a0a007986 */ /* 0x000fe4000c101b04 */
[----:B-1----:R-:W-:-:S02]  /*1fa0*/  IMAD.WIDE.U32 R2, R29, R31, c[0x0][0x1c8] ;  /* 0x000072001d027625 */ /* 0x002fc400078e001f */
[----:B------:R-:W-:Y:S02]  /*1fb0*/  STG.E.64 [R12.64], R22 ;  /* 0x000000160c007986 */ /* 0x000fe4000c101b04 */
[CC--:B------:R-:W-:Y:S02]  /*1fc0*/  IMAD.WIDE.U32 R14, R26.reuse, R31.reuse, c[0x0][0x1c0] ;  /* 0x000070001a0e7625 */ /* 0x0c0fe400078e001f */
[----:B------:R-:W-:Y:S02]  /*1fd0*/  STG.E.64 [R2.64], R56 ;  /* 0x0000003802007986 */ /* 0x000fe4000c101b04 */
[-C--:B--2---:R-:W-:Y:S02]  /*1fe0*/  IMAD.WIDE.U32 R4, R26, R31.reuse, c[0x0][0x1c8] ;  /* 0x000072001a047625 */ /* 0x084fe400078e001f */
[----:B------:R-:W-:Y:S02]  /*1ff0*/  STG.E.64 [R14.64], R20 ;  /* 0x000000140e007986 */ /* 0x000fe4000c101b04 */
[----:B------:R-:W-:-:S02]  /*2000*/  IMAD.WIDE.U32 R16, R0, R31, c[0x0][0x1c0] ;  /* 0x0000700000107625 */ /* 0x000fc400078e001f */
[----:B------:R-:W-:Y:S02]  /*2010*/  STG.E.64 [R4.64], R54 ;  /* 0x0000003604007986 */ /* 0x000fe4000c101b04 */
[----:B---3--:R-:W-:Y:S02]  /*2020*/  IMAD.WIDE.U32 R6, R0, R31, c[0x0][0x1c8] ;  /* 0x0000720000067625 */ /* 0x008fe400078e001f */
[----:B------:R-:W-:Y:S04]  /*2030*/  STG.E.64 [R16.64], R18 ;  /* 0x0000001210007986 */ /* 0x000fe8000c101b04 */
[----:B------:R-:W-:Y:S01]  /*2040*/  STG.E.64 [R6.64], R52 ;  /* 0x0000003406007986 */ /* 0x000fe2000c101b04 */
[----:B------:R-:W-:Y:S05]  /*2050*/  EXIT ;  /* 0x000000000000794d */ /* 0x000fea0003800000 */
.L_x_2909:
[----:B------:R-:W-:Y:S01]  /*2060*/  HFMA2.MMA R47, -RZ, RZ, 0, 9.5367431640625e-07 ;  /* 0x00000010ff2f7435 */ /* 0x000fe200000001ff */
[----:B------:R-:W-:-:S02]  /*2070*/  MOV R8, R46 ;  /* 0x0000002e00087202 */ /* 0x000fc40000000f00 */
[----:B------:R-:W-:Y:S02]  /*2080*/  MOV R10, 0x1f ;  /* 0x0000001f000a7802 */ /* 0x000fe40000000f00 */
[----:B------:R-:W-:Y:S02]  /*2090*/  MOV R73, 0xffffffff ;  /* 0xffffffff00497802 */ /* 0x000fe40000000f00 */
[----:B------:R-:W-:Y:S02]  /*20a0*/  MOV R4, 0x20c0 ;  /* 0x000020c000047802 */ /* 0x000fe40000000f00 */
[----:B------:R-:W-:Y:S05]  /*20b0*/  CALL.REL.NOINC `($__internal_219_$__cuda_sm70_shflsync_down_p) ;  /* 0x0000046000007944 */ /* 0x000fea0003c00000 */
[----:B-1----:R-:W-:Y:S01]  /*20c0*/  MOV R7, R8 ;  /* 0x0000000800077202 */ /* 0x002fe20000000f00 */
[----:B0-----:R-:W-:Y:S05]  /*20d0*/  BRA `(.L_x_2913) ;  /* 0xfffff2f000007947 */ /* 0x001fea000383ffff */
.L_x_2910:
[----:B------:R-:W-:Y:S01]  /*20e0*/  HFMA2.MMA R47, -RZ, RZ, 0, 9.5367431640625e-07 ;  /* 0x00000010ff2f7435 */ /* 0x000fe200000001ff */
[----:B------:R-:W-:Y:S02]  /*20f0*/  MOV R8, R9 ;  /* 0x0000000900087202 */ /* 0x000fe40000000f00 */
[----:B------:R-:W-:Y:S02]  /*2100*/  MOV R10, 0x1f ;  /* 0x0000001f000a7802 */ /* 0x000fe40000000f00 */
[----:B------:R-:W-:-:S02]  /*2110*/  MOV R73, 0xffffffff ;  /* 0xffffffff00497802 */ /* 0x000fc40000000f00 */
[----:B------:R-:W-:Y:S02]  /*2120*/  MOV R4, 0x2140 ;  /* 0x0000214000047802 */ /* 0x000fe40000000f00 */
[----:B01----:R-:W-:Y:S05]  /*2130*/  CALL.REL.NOINC `($__internal_219_$__cuda_sm70_shflsync_down_p) ;  /* 0x000003e000007944 */ /* 0x003fea0003c00000 */
[----:B------:R-:W-:Y:S01]  /*2140*/  FADD.FTZ R46, R46, R7 ;  /* 0x000000072e2e7221 */ /* 0x000fe20000010000 */
[----:B0-----:R-:W-:Y:S01]  /*2150*/  HFMA2.MMA R47, -RZ, RZ, 0, 4.76837158203125e-07 ;  /* 0x00000008ff2f7435 */ /* 0x001fe200000001ff */
[----:B-1----:R-:W-:Y:S01]  /*2160*/  FADD.FTZ R9, R9, R8 ;  /* 0x0000000809097221 */ /* 0x002fe20000010000 */
[----:B------:R-:W-:Y:S02]  /*2170*/  MOV R10, 0x1f ;  /* 0x0000001f000a7802 */ /* 0x000fe40000000f00 */
[----:B------:R-:W-:Y:S02]  /*2180*/  MOV R73, 0xffffffff ;  /* 0xffffffff00497802 */ /* 0x000fe40000000f00 */
[----:B------:R-:W-:Y:S02]  /*2190*/  MOV R8, R46 ;  /* 0x0000002e00087202 */ /* 0x000fe40000000f00 */
[----:B------:R-:W-:Y:S02]  /*21a0*/  MOV R4, 0x21c0 ;  /* 0x000021c000047802 */ /* 0x000fe40000000f00 */
[----:B------:R-:W-:Y:S05]  /*21b0*/  CALL.REL.NOINC `($__internal_219_$__cuda_sm70_shflsync_down_p) ;  /* 0x0000036000007944 */ /* 0x000fea0003c00000 */
[----:B0-----:R-:W-:Y:S01]  /*21c0*/  HFMA2.MMA R47, -RZ, RZ, 0, 4.76837158203125e-07 ;  /* 0x00000008ff2f7435 */ /* 0x001fe200000001ff */
[----:B-1----:R-:W-:-:S02]  /*21d0*/  MOV R7, R8 ;  /* 0x0000000800077202 */ /* 0x002fc40000000f00 */
[----:B------:R-:W-:Y:S02]  /*21e0*/  MOV R8, R9 ;  /* 0x0000000900087202 */ /* 0x000fe40000000f00 */
[----:B------:R-:W-:Y:S02]  /*21f0*/  MOV R10, 0x1f ;  /* 0x0000001f000a7802 */ /* 0x000fe40000000f00 */
[----:B------:R-:W-:Y:S02]  /*2200*/  MOV R73, 0xffffffff ;  /* 0xffffffff00497802 */ /* 0x000fe40000000f00 */
[----:B------:R-:W-:Y:S02]  /*2210*/  MOV R4, 0x2230 ;  /* 0x0000223000047802 */ /* 0x000fe40000000f00 */
[----:B------:R-:W-:Y:S05]  /*2220*/  CALL.REL.NOINC `($__internal_219_$__cuda_sm70_shflsync_down_p) ;  /* 0x000002f000007944 */ /* 0x000fea0003c00000 */
[----:B------:R-:W-:Y:S01]  /*2230*/  FADD.FTZ R46, R7, R46 ;  /* 0x0000002e072e7221 */ /* 0x000fe20000010000 */
[----:B0-----:R-:W-:Y:S01]  /*2240*/  HFMA2.MMA R47, -RZ, RZ, 0, 2.384185791015625e-07 ;  /* 0x00000004ff2f7435 */ /* 0x001fe200000001ff */
[----:B-1----:R-:W-:Y:S01]  /*2250*/  FADD.FTZ R9, R9, R8 ;  /* 0x0000000809097221 */ /* 0x002fe20000010000 */
[----:B------:R-:W-:Y:S02]  /*2260*/  MOV R10, 0x1f ;  /* 0x0000001f000a7802 */ /* 0x000fe40000000f00 */
[----:B------:R-:W-:-:S02]  /*2270*/  MOV R73, 0xffffffff ;  /* 0xffffffff00497802 */ /* 0x000fc40000000f00 */
[----:B------:R-:W-:Y:S02]  /*2280*/  MOV R8, R46 ;  /* 0x0000002e00087202 */ /* 0x000fe40000000f00 */
[----:B------:R-:W-:Y:S02]  /*2290*/  MOV R4, 0x22b0 ;  /* 0x000022b000047802 */ /* 0x000fe40000000f00 */
[----:B------:R-:W-:Y:S05]  /*22a0*/  CALL.REL.NOINC `($__internal_219_$__cuda_sm70_shflsync_down_p) ;  /* 0x0000027000007944 */ /* 0x000fea0003c00000 */
[----:B0-----:R-:W-:Y:S01]  /*22b0*/  HFMA2.MMA R47, -RZ, RZ, 0, 2.384185791015625e-07 ;  /* 0x00000004ff2f7435 */ /* 0x001fe200000001ff */
[----:B-1----:R-:W-:Y:S02]  /*22c0*/  MOV R7, R8 ;  /* 0x0000000800077202 */ /* 0x002fe40000000f00 */
[----:B------:R-:W-:Y:S02]  /*22d0*/  MOV R8, R9 ;  /* 0x0000000900087202 */ /* 0x000fe40000000f00 */
[----:B------:R-:W-:Y:S02]  /*22e0*/  MOV R10, 0x1f ;  /* 0x0000001f000a7802 */ /* 0x000fe40000000f00 */
[----:B------:R-:W-:Y:S02]  /*22f0*/  MOV R73, 0xffffffff ;  /* 0xffffffff00497802 */ /* 0x000fe40000000f00 */
[----:B------:R-:W-:-:S02]  /*2300*/  MOV R4, 0x2320 ;  /* 0x0000232000047802 */ /* 0x000fc40000000f00 */
[----:B------:R-:W-:Y:S05]  /*2310*/  CALL.REL.NOINC `($__internal_219_$__cuda_sm70_shflsync_down_p) ;  /* 0x0000020000007944 */ /* 0x000fea0003c00000 */
[----:B------:R-:W-:Y:S01]  /*2320*/  FADD.FTZ R46, R7, R46 ;  /* 0x0000002e072e7221 */ /* 0x000fe20000010000 */
[----:B0-----:R-:W-:Y:S01]  /*2330*/  HFMA2.MMA R47, -RZ, RZ, 0, 1.1920928955078125e-07 ;  /* 0x00000002ff2f7435 */ /* 0x001fe200000001ff */
[----:B-1----:R-:W-:Y:S01]  /*2340*/  FADD.FTZ R11, R9, R8 ;  /* 0x00000008090b7221 */ /* 0x002fe20000010000 */
[----:B------:R-:W-:-:S02]  /*2350*/  MOV R10, 0x1f ;  /* 0x0000001f000a7802 */ /* 0x000fc40000000f00 */
[----:B------:R-:W-:Y:S02]  /*2360*/  MOV R73, 0xffffffff ;  /* 0xffffffff00497802 */ /* 0x000fe40000000f00 */
[----:B------:R-:W-:Y:S02]  /*2370*/  MOV R8, R46 ;  /* 0x0000002e00087202 */ /* 0x000fe40000000f00 */
[----:B------:R-:W-:Y:S02]  /*2380*/  MOV R4, 0x23a0 ;  /* 0x000023a000047802 */ /* 0x000fe40000000f00 */
[----:B------:R-:W-:Y:S05]  /*2390*/  CALL.REL.NOINC `($__internal_219_$__cuda_sm70_shflsync_down_p) ;  /* 0x0000018000007944 */ /* 0x000fea0003c00000 */
[----:B0-----:R-:W-:Y:S01]  /*23a0*/  HFMA2.MMA R47, -RZ, RZ, 0, 1.1920928955078125e-07 ;  /* 0x00000002ff2f7435 */ /* 0x001fe200000001ff */
[----:B-1----:R-:W-:Y:S02]  /*23b0*/  MOV R7, R8 ;  /* 0x0000000800077202 */ /* 0x002fe40000000f00 */
[----:B------:R-:W-:Y:S02]  /*23c0*/  MOV R8, R11 ;  /* 0x0000000b00087202 */ /* 0x000fe40000000f00 */
[----:B------:R-:W-:Y:S02]  /*23d0*/  MOV R10, 0x1f ;  /* 0x0000001f000a7802 */ /* 0x000fe40000000f00 */
[----:B------:R-:W-:-:S02]  /*23e0*/  MOV R73, 0xffffffff ;  /* 0xffffffff00497802 */ /* 0x000fc40000000f00 */
[----:B------:R-:W-:Y:S02]  /*23f0*/  MOV R4, 0x2410 ;  /* 0x0000241000047802 */ /* 0x000fe40000000f00 */
[----:B------:R-:W-:Y:S05]  /*2400*/  CALL.REL.NOINC `($__internal_219_$__cuda_sm70_shflsync_down_p) ;  /* 0x0000011000007944 */ /* 0x000fea0003c00000 */
[----:B------:R-:W-:Y:S01]  /*2410*/  FADD.FTZ R9, R7, R46 ;  /* 0x0000002e07097221 */ /* 0x000fe20000010000 */
[----:B0-----:R-:W-:Y:S01]  /*2420*/  HFMA2.MMA R47, -RZ, RZ, 0, 5.9604644775390625e-08 ;  /* 0x00000001ff2f7435 */ /* 0x001fe200000001ff */
[----:B-1----:R-:W-:Y:S01]  /*2430*/  FADD.FTZ R11, R11, R8 ;  /* 0x000000080b0b7221 */ /* 0x002fe20000010000 */
[----:B------:R-:W-:Y:S02]  /*2440*/  MOV R10, 0x1f ;  /* 0x0000001f000a7802 */ /* 0x000fe40000000f00 */
[----:B------:R-:W-:Y:S02]  /*2450*/  MOV R73, 0xffffffff ;  /* 0xffffffff00497802 */ /* 0x000fe40000000f00 */
[----:B------:R-:W-:Y:S02]  /*2460*/  MOV R8, R9 ;  /* 0x0000000900087202 */ /* 0x000fe40000000f00 */
[----:B------:R-:W-:Y:S02]  /*2470*/  MOV R4, 0x2490 ;  /* 0x0000249000047802 */ /* 0x000fe40000000f00 */
[----:B------:R-:W-:Y:S05]  /*2480*/  CALL.REL.NOINC `($__internal_219_$__cuda_sm70_shflsync_down_p) ;  /* 0x0000009000007944 */ /* 0x000fea0003c00000 */
[----:B0-----:R-:W-:Y:S01]  /*2490*/  HFMA2.MMA R47, -RZ, RZ, 0, 5.9604644775390625e-08 ;  /* 0x00000001ff2f7435 */ /* 0x001fe200000001ff */
[----:B-1----:R-:W-:-:S02]  /*24a0*/  MOV R46, R8 ;  /* 0x00000008002e7202 */ /* 0x002fc40000000f00 */
[----:B------:R-:W-:Y:S02]  /*24b0*/  MOV R8, R11 ;  /* 0x0000000b00087202 */ /* 0x000fe40000000f00 */
[----:B------:R-:W-:Y:S02]  /*24c0*/  MOV R10, 0x1f ;  /* 0x0000001f000a7802 */ /* 0x000fe40000000f00 */
[----:B------:R-:W-:Y:S02]  /*24d0*/  MOV R73, 0xffffffff ;  /* 0xffffffff00497802 */ /* 0x000fe40000000f00 */
[----:B------:R-:W-:Y:S02]  /*24e0*/  MOV R4, 0x2500 ;  /* 0x0000250000047802 */ /* 0x000fe40000000f00 */
[----:B------:R-:W-:Y:S05]  /*24f0*/  CALL.REL.NOINC `($__internal_219_$__cuda_sm70_shflsync_down_p) ;  /* 0x0000002000007944 */ /* 0x000fea0003c00000 */
[----:B-1----:R-:W-:Y:S01]  /*2500*/  MOV R4, R8 ;  /* 0x0000000800047202 */ /* 0x002fe20000000f00 */
[----:B0-----:R-:W-:Y:S05]  /*2510*/  BRA `(.L_x_2914) ;  /* 0xffffefd000007947 */ /* 0x001fea000383ffff */
        .weak           $__internal_219_$__cuda_sm70_shflsync_down_p
        .type           $__internal_219_$__cuda_sm70_shflsync_down_p,@function
        .size           $__internal_219_$__cuda_sm70_shflsync_down_p,(.L_x_3626 - $__internal_219_$__cuda_sm70_shflsync_down_p)
$__internal_219_$__cuda_sm70_shflsync_down_p:
[----:B------:R-:W-:Y:S01]  /*2520*/  HFMA2.MMA R5, -RZ, RZ, 0, 0 ;  /* 0x00000000ff057435 */ /* 0x000fe200000001ff */
[----:B------:R-:W-:Y:S04]  /*2530*/  WARPSYNC R73 ;  /* 0x0000004900007348 */ /* 0x000fe80003800000 */
[----:B------:R0:W1:Y:S01]  /*2540*/  SHFL.DOWN PT, R8, R8, R47, R10 ;  /* 0x0800002f08087389 */ /* 0x00006200000e000a */
[----:B------:R-:W-:Y:S05]  /*2550*/  RET.REL.NODEC R4 `(_ZN10layer_norm13ln_bwd_kernelINS_13Kernel_traitsIffffjLj2304ELj1ELj1ELj4ELj8ENS_18Kernel_traits_baseILj2304EffffjLj128EEEEEEEvNS_9BwdParamsE) ;  /* 0xffffdaa004007950 */ /* 0x000fea0003c3ffff */
.L_x_2915:
        /* <DEDUP_REMOVED lines=10> */
.L_x_3626:


//--------------------- .text._ZN10layer_norm22ln_bwd_finalize_kernelINS_22Kernel_traits_finalizeILj2048E13__nv_bfloat16fS2_fjLj1024ELj4ENS_18Kernel_traits_baseILj2048ES2_fS2_fjLj1024EEEEEEEvNS_9BwdParamsE --------------------------
	.section	.text._ZN10layer_norm22ln_bwd_finalize_kernelINS_22Kernel_traits_finalizeILj2048E13__nv_bfloat16fS2_fjLj1024ELj4ENS_18Kernel_traits_baseILj2048ES2_fS2_fjLj1024EEEEEEEvNS_9BwdParamsE,"ax",@progbits
	.sectioninfo	@"SHI_REGISTERS=32"
	.align	128
        .global         _ZN10layer_norm22ln_bwd_finalize_kernelINS_22Kernel_traits_finalizeILj2048E13__nv_bfloat16fS2_fjLj1024ELj4ENS_18Kernel_traits_baseILj2048ES2_fS2_fjLj1024EEEEEEEvNS_9BwdParamsE
        .type           _ZN10layer_norm22ln_bwd_finalize_kernelINS_22Kernel_traits_finalizeILj2048E13__nv_bfloat16fS2_fjLj1024ELj4ENS_18Kernel_traits_baseILj2048ES2_fS2_fjLj1024EEEEEEEvNS_9BwdParamsE,@function
        .size           _ZN10layer_norm22ln_bwd_finalize_kernelINS_22Kernel_traits_finalizeILj2048E13__nv_bfloat16fS2_fjLj1024ELj4ENS_18Kernel_traits_baseILj2048ES2_fS2_fjLj1024EEEEEEEvNS_9BwdParamsE,(.L_x_3627 - _ZN10layer_norm22ln_bwd_finalize_kernelINS_22Kernel_traits_finalizeILj2048E13__nv_bfloat16fS2_fjLj1024ELj4ENS_18Kernel_traits_baseILj2048ES2_fS2_fjLj1024EEEEEEEvNS_9BwdParamsE)
        .other          _ZN10layer_norm22ln_bwd_finalize_kernelINS_22Kernel_traits_finalizeILj2048E13__nv_bfloat16fS2_fjLj1024ELj4ENS_18Kernel_traits_baseILj2048ES2_fS2_fjLj1024EEEEEEEvNS_9BwdParamsE,@"STO_CUDA_ENTRY STV_DEFAULT"
_ZN10layer_norm22ln_bwd_finalize_kernelINS_22Kernel_traits_finalizeILj2048E13__nv_bfloat16fS2_fjLj1024ELj4ENS_18Kernel_traits_baseILj2048ES2_fS2_fjLj1024EEEEEEEvNS_9BwdParamsE:
.text._ZN10layer_norm22ln_bwd_finalize_kernelINS_22Kernel_traits_finalizeILj2048E13__nv_bfloat16fS2_fjLj1024ELj4ENS_18Kernel_traits_baseILj2048ES2_fS2_fjLj1024EEEEEEEvNS_9BwdParamsE:
        /* <DEDUP_REMOVED lines=19> */
.L_x_2928:
        /* <DEDUP_REMOVED lines=27> */
.L_x_2920:
        /* <DEDUP_REMOVED lines=32> */
.L_x_2919:
[----:B------:R-:W-:Y:S05]  /*04e0*/  BSYNC B1 ;  /* 0x0000000000017941 */ /* 0x000fea0003800000 */
.L_x_2918:
        /* <DEDUP_REMOVED lines=22> */
.L_x_2922:
[----:B------:R-:W-:Y:S05]  /*0650*/  BSYNC B1 ;  /* 0x0000000000017941 */ /* 0x000fea0003800000 */
.L_x_2921:
        /* <DEDUP_REMOVED lines=10> */
.L_x_2917:
[----:B------:R-:W-:Y:S05]  /*0700*/  BSYNC B0 ;  /* 0x0000000000007941 */ /* 0x000fea0003800000 */
.L_x_2916:
        /* <DEDUP_REMOVED lines=11> */
.L_x_2929:
        /* <DEDUP_REMOVED lines=18> */
.L_x_2930:
[----:B------:R-:W-:Y:S01]  /*08e0*/  @!P1 SHF.R.U32.HI R2, RZ, 0x3, R0 ;  /* 0x00000003ff029819 */ /* 0x000fe20000011600 */
[----:B---3--:R-:W-:Y:S02]  /*08f0*/  FADD.FTZ R5, R5, R10 ;  /* 0x0000000a05057221 */ /* 0x008fe40000010000 */
[----:B--2---:R-:W-:Y:S01]  /*0900*/  FADD.FTZ R7, R7, R4 ;  /* 0x0000000407077221 */ /* 0x004fe20000010000 */
[----:B------:R-:W-:-:S05]  /*0910*/  @!P1 LOP3.LUT R2, R2, 0x1ffffffc, RZ, 0xc0, !PT ;  /* 0x1ffffffc02029812 */ /* 0x000fca00078ec0ff */
[----:B------:R2:W-:Y:S04]  /*0920*/  @!P1 STS [R2+0x2000], R5 ;  /* 0x0020000502009388 */ /* 0x0005e80000000800 */
[----:B------:R2:W-:Y:S02]  /*0930*/  @!P1 STS [R2+0x2080], R7 ;  /* 0x0020800702009388 */ /* 0x0005e40000000800 */
.L_x_2923:
        /* <DEDUP_REMOVED lines=13> */
.L_x_2927:
[----:B------:R-:W-:Y:S05]  /*0a10*/  BSYNC B0 ;  /* 0x0000000000007941 */ /* 0x000fea0003800000 */
.L_x_2926:
[C---:B------:R-:W-:Y:S02]  /*0a20*/  ISETP.GT.U32.AND P1, PT, R18.reuse, -0x801, PT ;  /* 0xfffff7ff1200780c */ /* 0x040fe40003f24070 */
[----:B------:R-:W-:Y:S02]  /*0a30*/  IADD3 R18, R18, 0x800, RZ ;  /* 0x0000080012127810 */ /* 0x000fe40007ffe0ff */
[----:B------:R-:W-:-:S09]  /*0a40*/  IADD3 R19, R19, 0x400, RZ ;  /* 0x0000040013137810 */ /* 0x000fd20007ffe0ff */
[----:B012---:R-:W-:Y:S05]  /*0a50*/  @P1 BRA `(.L_x_2928) ;  /* 0xfffff6d000001947 */ /* 0x007fea000383ffff */
[----:B------:R-:W-:Y:S05]  /*0a60*/  EXIT ;  /* 0x000000000000794d */ /* 0x000fea0003800000 */
.L_x_2924:
[----:B--2---:R-:W-:Y:S01]  /*0a70*/  IMAD.MOV.U32 R10, RZ, RZ, R4 ;  /* 0x000000ffff0a7224 */ /* 0x004fe200078e0004 */
[----:B------:R-:W-:Y:S01]  /*0a80*/  MOV R9, 0x1 ;  /* 0x0000000100097802 */ /* 0x000fe20000000f00 */
[----:B------:R-:W-:Y:S01]  /*0a90*/  IMAD.MOV.U32 R6, RZ, RZ, 0x1f ;  /* 0x0000001fff067424 */ /* 0x000fe200078e00ff */
[----:B------:R-:W-:Y:S02]  /*0aa0*/  MOV R11, 0xffffffff ;  /* 0xffffffff000b7802 */ /* 0x000fe40000000f00 */
[----:B------:R-:W-:Y:S02]  /*0ab0*/  MOV R2, 0xad0 ;  /* 0x00000ad000027802 */ /* 0x000fe40000000f00 */
[----:B01----:R-:W-:Y:S05]  /*0ac0*/  CALL.REL.NOINC `($__internal_220_$__cuda_sm70_shflsync_bfly_p) ;  /* 0x000003c000007944 */ /* 0x003fea0003c00000 */
[----:B-1----:R-:W-:Y:S01]  /*0ad0*/  IMAD.MOV.U32 R3, RZ, RZ, R6 ;  /* 0x000000ffff037224 */ /* 0x002fe200078e0006 */
[----:B0-----:R-:W-:Y:S05]  /*0ae0*/  BRA `(.L_x_2929) ;  /* 0xfffffcd000007947 */ /* 0x001fea000383ffff */
.L_x_2925:
[----:B------:R-:W-:Y:S01]  /*0af0*/  HFMA2.MMA R6, -RZ, RZ, 0, 1.847743988037109375e-06 ;  /* 0x0000001fff067435 */ /* 0x000fe200000001ff */
[----:B------:R-:W-:Y:S01]  /*0b00*/  MOV R10, R13 ;  /* 0x0000000d000a7202 */ /* 0x000fe20000000f00 */
[----:B------:R-:W-:Y:S01]  /*0b10*/  IMAD.MOV.U32 R9, RZ, RZ, 0x2 ;  /* 0x00000002ff097424 */ /* 0x000fe200078e00ff */
[----:B------:R-:W-:Y:S01]  /*0b20*/  MOV R2, 0xb50 ;  /* 0x00000b5000027802 */ /* 0x000fe20000000f00 */
[----:B------:R-:W-:-:S02]  /*0b30*/  IMAD.MOV.U32 R11, RZ, RZ, -0x1 ;  /* 0xffffffffff0b7424 */ /* 0x000fc400078e00ff */
[----:B012---:R-:W-:Y:S05]  /*0b40*/  CALL.REL.NOINC `($__internal_220_$__cuda_sm70_shflsync_bfly_p) ;  /* 0x0000034000007944 */ /* 0x007fea0003c00000 */
[----:B01----:R-:W-:Y:S01]  /*0b50*/  FADD.FTZ R10, R13, R6 ;  /* 0x000000060d0a7221 */ /* 0x003fe20000010000 */
[----:B------:R-:W-:Y:S01]  /*0b60*/  MOV R9, 0x4 ;  /* 0x0000000400097802 */ /* 0x000fe20000000f00 */
[----:B------:R-:W-:Y:S01]  /*0b70*/  IMAD.MOV.U32 R6, RZ, RZ, 0x1f ;  /* 0x0000001fff067424 */ /* 0x000fe200078e00ff */
[----:B------:R-:W-:-:S02]  /*0b80*/  MOV R11, 0xffffffff ;  /* 0xffffffff000b7802 */ /* 0x000fc40000000f00 */
[----:B------:R-:W-:Y:S02]  /*0b90*/  MOV R2, 0xbb0 ;  /* 0x00000bb000027802 */ /* 0x000fe40000000f00 */
[----:B------:R-:W-:Y:S05]  /*0ba0*/  CALL.REL.NOINC `($__internal_220_$__cuda_sm70_shflsync_bfly_p) ;  /* 0x000002e000007944 */ /* 0x000fea0003c00000 */
[----:B01----:R-:W-:Y:S01]  /*0bb0*/  FADD.FTZ R10, R10, R6 ;  /* 0x000000060a0a7221 */ /* 0x003fe20000010000 */
[----:B------:R-:W-:Y:S01]  /*0bc0*/  HFMA2.MMA R6, -RZ, RZ, 0, 1.847743988037109375e-06 ;  /* 0x0000001fff067435 */ /* 0x000fe200000001ff */
[----:B------:R-:W-:Y:S01]  /*0bd0*/  IMAD.MOV.U32 R9, RZ, RZ, 0x8 ;  /* 0x00000008ff097424 */ /* 0x000fe200078e00ff */
[----:B------:R-:W-:Y:S01]  /*0be0*/  MOV R2, 0xc10 ;  /* 0x00000c1000027802 */ /* 0x000fe20000000f00 */
[----:B------:R-:W-:-:S03]  /*0bf0*/  IMAD.MOV.U32 R11, RZ, RZ, -0x1 ;  /* 0xffffffffff0b7424 */ /* 0x000fc600078e00ff */
[----:B------:R-:W-:Y:S05]  /*0c00*/  CALL.REL.NOINC `($__internal_220_$__cuda_sm70_shflsync_bfly_p) ;  /* 0x0000028000007944 */ /* 0x000fea0003c00000 */
[----:B-1----:R-:W-:Y:S01]  /*0c10*/  FADD.FTZ R4, R10, R6 ;  /* 0x000000060a047221 */ /* 0x002fe20000010000 */
[----:B0-----:R-:W-:Y:S01]  /*0c20*/  MOV R9, 0x10 ;  /* 0x0000001000097802 */ /* 0x001fe20000000f00 */
[----:B------:R-:W-:Y:S01]  /*0c30*/  IMAD.MOV.U32 R6, RZ, RZ, 0x1f ;  /* 0x0000001fff067424 */ /* 0x000fe200078e00ff */
[----:B------:R-:W-:Y:S01]  /*0c40*/  MOV R11, 0xffffffff ;  /* 0xffffffff000b7802 */ /* 0x000fe20000000f00 */
[----:B------:R-:W-:Y:S01]  /*0c50*/  IMAD.MOV.U32 R10, RZ, RZ, R4 ;  /* 0x000000ffff0a7224 */ /* 0x000fe200078e0004 */
[----:B------:R-:W-:Y:S02]  /*0c60*/  MOV R2, 0xc80 ;  /* 0x00000c8000027802 */ /* 0x000fe40000000f00 */
[----:B------:R-:W-:Y:S05]  /*0c70*/  CALL.REL.NOINC `($__internal_220_$__cuda_sm70_shflsync_bfly_p) ;  /* 0x0000021000007944 */ /* 0x000fea0003c00000 */
[----:B0-----:R-:W-:Y:S01]  /*0c80*/  HFMA2.MMA R9, -RZ, RZ, 0, 5.9604644775390625e-08 ;  /* 0x00000001ff097435 */ /* 0x001fe200000001ff */
[----:B-1----:R-:W-:Y:S01]  /*0c90*/  MOV R7, R6 ;  /* 0x0000000600077202 */ /* 0x002fe20000000f00 */
[----:B------:R-:W-:Y:S01]  /*0ca0*/  IMAD.MOV.U32 R10, RZ, RZ, R5 ;  /* 0x000000ffff0a7224 */ /* 0x000fe200078e0005 */
[----:B------:R-:W-:Y:S01]  /*0cb0*/  MOV R11, 0xffffffff ;  /* 0xffffffff000b7802 */ /* 0x000fe20000000f00 */
[----:B------:R-:W-:Y:S01]  /*0cc0*/  IMAD.MOV.U32 R6, RZ, RZ, 0x1f ;  /* 0x0000001fff067424 */ /* 0x000fe200078e00ff */
[----:B------:R-:W-:-:S02]  /*0cd0*/  MOV R2, 0xcf0 ;  /* 0x00000cf000027802 */ /* 0x000fc40000000f00 */
[----:B------:R-:W-:Y:S05]  /*0ce0*/  CALL.REL.NOINC `($__internal_220_$__cuda_sm70_shflsync_bfly_p) ;  /* 0x000001a000007944 */ /* 0x000fea0003c00000 */
[----:B01----:R-:W-:Y:S01]  /*0cf0*/  FADD.FTZ R10, R5, R6 ;  /* 0x00000006050a7221 */ /* 0x003fe20000010000 */
[----:B------:R-:W-:Y:S01]  /*0d00*/  HFMA2.MMA R6, -RZ, RZ, 0, 1.847743988037109375e-06 ;  /* 0x0000001fff067435 */ /* 0x000fe200000001ff */
[----:B------:R-:W-:Y:S01]  /*0d10*/  IMAD.MOV.U32 R9, RZ, RZ, 0x2 ;  /* 0x00000002ff097424 */ /* 0x000fe200078e00ff */
[----:B------:R-:W-:Y:S01]  /*0d20*/  MOV R2, 0xd50 ;  /* 0x00000d5000027802 */ /* 0x000fe20000000f00 */
[----:B------:R-:W-:-:S03]  /*0d30*/  IMAD.MOV.U32 R11, RZ, RZ, -0x1 ;  /* 0xffffffffff0b7424 */ /* 0x000fc600078e00ff */
[----:B------:R-:W-:Y:S05]  /*0d40*/  CALL.REL.NOINC `($__internal_220_$__cuda_sm70_shflsync_bfly_p) ;  /* 0x0000014000007944 */ /* 0x000fea0003c00000 */
        /* <DEDUP_REMOVED lines=13> */
[----:B------:R-:W-:Y:S01]  /*0e20*/  HFMA2.MMA R6, -RZ, RZ, 0, 1.847743988037109375e-06 ;  /* 0x0000001fff067435 */ /* 0x000fe200000001ff */
[----:B------:R-:W-:Y:S01]  /*0e30*/  MOV R9, 0x10 ;  /* 0x0000001000097802 */ /* 0x000fe20000000f00 */
[----:B------:R-:W-:Y:S01]  /*0e40*/  IMAD.MOV.U32 R11, RZ, RZ, -0x1 ;  /* 0xffffffffff0b7424 */ /* 0x000fe200078e00ff */
[----:B------:R-:W-:-:S03]  /*0e50*/  MOV R2, 0xe70 ;  /* 0x00000e7000027802 */ /* 0x000fc60000000f00 */
[----:B------:R-:W-:Y:S05]  /*0e60*/  CALL.REL.NOINC `($__internal_220_$__cuda_sm70_shflsync_bfly_p) ;  /* 0x0000002000007944 */ /* 0x000fea0003c00000 */
[----:B-1----:R-:W-:Y:S01]  /*0e70*/  MOV R5, R6 ;  /* 0x0000000600057202 */ /* 0x002fe20000000f00 */
[----:B0-----:R-:W-:Y:S05]  /*0e80*/  BRA `(.L_x_2930) ;  /* 0xfffffa5000007947 */ /* 0x001fea000383ffff */
        .weak           $__internal_220_$__cuda_sm70_shflsync_bfly_p
        .type           $__internal_220_$__cuda_sm70_shflsync_bfly_p,@function
        .size           $__internal_220_$__cuda_sm70_shflsync_bfly_p,(.L_x_3627 - $__internal_220_$__cuda_sm70_shflsync_bfly_p)
$__internal_220_$__cuda_sm70_shflsync_bfly_p:
[----:B------:R-:W-:Y:S01]  /*0e90*/  HFMA2.MMA R3, -RZ, RZ, 0, 0 ;  /* 0x00000000ff037435 */ /* 0x000fe200000001ff */
[----:B------:R-:W-:Y:S04]  /*0ea0*/  WARPSYNC R11 ;  /* 0x0000000b00007348 */ /* 0x000fe80003800000 */
[----:B------:R0:W1:Y:S01]  /*0eb0*/  SHFL.BFLY PT, R6, R10, R9, R6 ;  /* 0x0c0000090a067389 */ /* 0x00006200000e0006 */
[----:B------:R-:W-:Y:S05]  /*0ec0*/  RET.REL.NODEC R2 `(_ZN10layer_norm22ln_bwd_finalize_kernelINS_22Kernel_traits_finalizeILj2048E13__nv_bfloat16fS2_fjLj1024ELj4ENS_18Kernel_traits_baseILj2048ES2_fS2_fjLj1024EEEEEEEvNS_9BwdParamsE) ;  /* 0xfffff13002007950 */ /* 0x000fea0003c3ffff */
.L_x_2931:
        /* <DEDUP_REMOVED lines=11> */
.L_x_3627:


//--------------------- .text._ZN10layer_norm13ln_bwd_kernelINS_13Kernel_traitsI13__nv_bfloat16fS2_fjLj2048ELj1ELj1ELj4ELj16ENS_18Kernel_traits_baseILj2048ES2_fS2_fjLj128EEEEEEEvNS_9BwdParamsE --------------------------
	.section	.text._ZN10layer_norm13ln_bwd_kernelINS_13Kernel_traitsI13__nv_bfloat16fS2_fjLj2048ELj1ELj1ELj4ELj16ENS_18Kernel_traits_baseILj2048ES2_fS2_fjLj128EEEEEEEvNS_9BwdParamsE,"ax",@progbits
	.sectioninfo	@"SHI_REGISTERS=128"
	.align	128
        .global         _ZN10layer_norm13ln_bwd_kernelINS_13Kernel_traitsI13__nv_bfloat16fS2_fjLj2048ELj1ELj1ELj4ELj16ENS_18Kernel_traits_baseILj2048ES2_fS2_fjLj128EEEEEEEvNS_9BwdParamsE
        .type           _ZN10layer_norm13ln_bwd_kernelINS_13Kernel_traitsI13__nv_bfloat16fS2_fjLj2048ELj1ELj1ELj4ELj16ENS_18Kernel_traits_baseILj2048ES2_fS2_fjLj128EEEEEEEvNS_9BwdParamsE,@function
        .size           _ZN10layer_norm13ln_bwd_kernelINS_13Kernel_traitsI13__nv_bfloat16fS2_fjLj2048ELj1ELj1ELj4ELj16ENS_18Kernel_traits_baseILj2048ES2_fS2_fjLj128EEEEEEEvNS_9BwdParamsE,(.L_x_3628 - _ZN10layer_norm13ln_bwd_kernelINS_13Kernel_traitsI13__nv_bfloat16fS2_fjLj2048ELj1ELj1ELj4ELj16ENS_18Kernel_traits_baseILj2048ES2_fS2_fjLj128EEEEEEEvNS_9BwdParamsE)
        .other          _ZN10layer_norm13ln_bwd_kernelINS_13Kernel_traitsI13__nv_bfloat16fS2_fjLj2048ELj1ELj1ELj4ELj16ENS_18Kernel_traits_baseILj2048ES2_fS2_fjLj128EEEEEEEvNS_9BwdParamsE,@"STO_CUDA_ENTRY STV_DEFAULT"
_ZN10layer_norm13ln_bwd_kernelINS_13Kernel_traitsI13__nv_bfloat16fS2_fjLj2048ELj1ELj1ELj4ELj16ENS_18Kernel_traits_baseILj2048ES2_fS2_fjLj128EEEEEEEvNS_9BwdParamsE:
.text._ZN10layer_norm13ln_bwd_kernelINS_13Kernel_traitsI13__nv_bfloat16fS2_fjLj2048ELj1ELj1ELj4ELj16ENS_18Kernel_traits_baseILj2048ES2_fS2_fjLj128EEEEEEEvNS_9BwdParamsE:
        /* <DEDUP_REMOVED lines=105> */
.L_x_2936:
[----:B------:R-:W-:Y:S02]  /*0690*/  ISETP.NE.U32.AND P0, PT, RZ, c[0x0][0x178], PT ;  /* 0x00005e00ff007a0c */ /* 0x000fe40003f05070 */
[----:B------:R-:W-:Y:S02]  /*06a0*/  SHF.L.U32 R29, R65, 0x9, RZ ;  /* 0x00000009411d7819 */ /* 0x000fe400000006ff */
[----:B------:R-:W-:-:S02]  /*06b0*/  ISETP.NE.AND.EX P0, PT, RZ, c[0x0][0x17c], PT, P0 ;  /* 0x00005f00ff007a0c */ /* 0x000fc40003f05300 */
[----:B------:R-:W-:-:S04]  /*06c0*/  LOP3.LUT R73, R29, 0x7f, R0, 0xf8, !PT ;  /* 0x0000007f1d497812 */ /* 0x000fc800078ef800 */
[----:B------:R-:W-:-:S07]  /*06d0*/  IADD3 R75, R73, 0x80, RZ ;  /* 0x00000080494b7810 */ /* 0x000fce0007ffe0ff */
[----:B------:R-:W-:-:S05]  /*06e0*/  @P0 MOV R80, 0x10 ;  /* 0x0000001000500802 */ /* 0x000fca0000000f00 */
[C---:B------:R-:W-:Y:S01]  /*06f0*/  @P0 IMAD.WIDE.U32 R66, R73.reuse, R80, c[0x0][0x178] ;  /* 0x00005e0049420625 */ /* 0x040fe200078e0050 */
[----:B------:R-:W-:Y:S02]  /*0700*/  @!P0 MOV R80, 0x10 ;  /* 0x0000001000508802 */ /* 0x000fe40000000f00 */
[----:B------:R-:W-:Y:S02]  /*0710*/  IADD3 R77, R73, 0x100, RZ ;  /* 0x00000100494d7810 */ /* 0x000fe40007ffe0ff */
[----:B------:R0:W2:Y:S01]  /*0720*/  @P0 LDG.E.128 R28, [R66.64] ;  /* 0x00000004421c0981 */ /* 0x0000a2000c1e1d00 */
[----:B------:R-:W-:-:S06]  /*0730*/  @P0 IMAD.WIDE.U32 R32, R75, R80, c[0x0][0x178] ;  /* 0x00005e004b200625 */ /* 0x000fcc00078e0050 */
[----:B------:R-:W3:Y:S01]  /*0740*/  @P0 LDG.E.128 R32, [R32.64] ;  /* 0x0000000420200981 */ /* 0x000ee2000c1e1d00 */
[----:B------:R-:W-:-:S06]  /*0750*/  @P0 IMAD.WIDE.U32 R36, R77, R80, c[0x0][0x178] ;  /* 0x00005e004d240625 */ /* 0x000fcc00078e0050 */
[----:B------:R-:W4:Y:S01]  /*0760*/  @P0 LDG.E.128 R36, [R36.64] ;  /* 0x0000000424240981 */ /* 0x000f22000c1e1d00 */
[----:B------:R-:W-:-:S05]  /*0770*/  IADD3 R81, R73, 0x180, RZ ;  /* 0x0000018049517810 */ /* 0x000fca0007ffe0ff */
[----:B------:R-:W-:-:S06]  /*0780*/  @P0 IMAD.WIDE.U32 R40, R81, R80, c[0x0][0x178] ;  /* 0x00005e0051280625 */ /* 0x000fcc00078e0050 */
[----:B------:R-:W5:Y:S01]  /*0790*/  @P0 LDG.E.128 R40, [R40.64] ;  /* 0x0000000428280981 */ /* 0x000f62000c1e1d00 */
[----:B0-----:R-:W-:Y:S01]  /*07a0*/  LOP3.LUT R66, R0, 0x7f, RZ, 0xc0, !PT ;  /* 0x0000007f00427812 */ /* 0x001fe200078ec0ff */
[----:B------:R-:W-:Y:S01]  /*07b0*/  @!P0 IMAD.WIDE.U32 R70, R73, R80, c[0x0][0x170] ;  /* 0x00005c0049468625 */ /* 0x000fe200078e0050 */
[----:B------:R-:W-:Y:S02]  /*07c0*/  SHF.L.U32 R67, R65, 0x9, RZ ;  /* 0x0000000941437819 */ /* 0x000fe400000006ff */
[----:B------:R-:W-:Y:S02]  /*07d0*/  MOV R76, 0x8 ;  /* 0x00000008004c7802 */ /* 0x000fe40000000f00 */
[----:B------:R-:W-:Y:S02]  /*07e0*/  LOP3.LUT R66, R67, 0xfffffe00, R66, 0xe2, !PT ;  /* 0xfffffe0043427812 */ /* 0x000fe400078ee242 */
[----:B------:R-:W-:Y:S01]  /*07f0*/  LOP3.LUT R67, R73, 0x80, RZ, 0xfc, !PT ;  /* 0x0000008049437812 */ /* 0x000fe200078efcff */
[----:B------:R-:W-:Y:S01]  /*0800*/  @!P0 IMAD.WIDE.U32 R74, R75, R80, c[0x0][0x170] ;  /* 0x00005c004b4a8625 */ /* 0x000fe200078e0050 */
[----:B------:R-:W-:-:S02]  /*0810*/  MOV R78, 0x4 ;  /* 0x00000004004e7802 */ /* 0x000fc40000000f00 */
[C---:B------:R-:W-:Y:S01]  /*0820*/  LOP3.LUT R72, R73.reuse, 0x100, RZ, 0xfc, !PT ;  /* 0x0000010049487812 */ /* 0x040fe200078efcff */
[----:B------:R-:W-:Y:S01]  /*0830*/  IMAD.WIDE.U32 R68, R66, R76, c[0x0][0x1b8] ;  /* 0x00006e0042447625 */ /* 0x000fe200078e004c */
[----:B------:R-:W-:-:S03]  /*0840*/  LOP3.LUT R73, R73, 0x180, RZ, 0xfc, !PT ;  /* 0x0000018049497812 */ /* 0x000fc600078efcff */
[-C--:B------:R-:W-:Y:S01]  /*0850*/  IMAD.WIDE.U32 R66, R67, R76.reuse, c[0x0][0x1b8] ;  /* 0x00006e0043427625 */ /* 0x080fe200078e004c */
[----:B------:R-:W-:Y:S01]  /*0860*/  @P0 MOV R99, RZ ;  /* 0x000000ff00630202 */ /* 0x000fe20000000f00 */
[----:B------:R-:W2:Y:S04]  /*0870*/  LDG.E.64 R68, [R68.64] ;  /* 0x0000000444447981 */ /* 0x000ea8000c1e1b00 */
[----:B------:R-:W2:Y:S04]  /*0880*/  LDG.E.64 R66, [R66.64] ;  /* 0x0000000442427981 */ /* 0x000ea8000c1e1b00 */
[----:B------:R0:W3:Y:S04]  /*0890*/  @!P0 LDG.E.128 R28, [R70.64] ;  /* 0x00000004461c8981 */ /* 0x0000e8000c1e1d00 */
[----:B------:R1:W3:Y:S01]  /*08a0*/  @!P0 LDG.E.128 R32, [R74.64] ;  /* 0x000000044a208981 */ /* 0x0002e2000c1e1d00 */
[----:B0-----:R-:W-:-:S04]  /*08b0*/  IMAD.WIDE.U32 R70, R72, R76, c[0x0][0x1b8] ;  /* 0x00006e0048467625 */ /* 0x001fc800078e004c */
[----:B------:R-:W-:Y:S02]  /*08c0*/  IMAD.WIDE.U32 R72, R73, R76, c[0x0][0x1b8] ;  /* 0x00006e0049487625 */ /* 0x000fe400078e004c */
[----:B------:R-:W4:Y:S02]  /*08d0*/  LDG.E.64 R70, [R70.64] ;  /* 0x0000000446467981 */ /* 0x000f24000c1e1b00 */
[CC--:B-1----:R-:W-:Y:S02]  /*08e0*/  @!P0 IMAD.WIDE R74, R65.reuse, R78.reuse, c[0x0][0x180] ;  /* 0x00006000414a8625 */ /* 0x0c2fe400078e024e */
[----:B------:R-:W5:Y:S02]  /*08f0*/  LDG.E.64 R72, [R72.64] ;  /* 0x0000000448487981 */ /* 0x000f64000c1e1b00 */
[----:B------:R-:W-:Y:S02]  /*0900*/  IMAD.WIDE R78, R65, R78, c[0x0][0x188] ;  /* 0x00006200414e7625 */ /* 0x000fe400078e024e */
[----:B------:R-:W5:Y:S02]  /*0910*/  @!P0 LDG.E R99, [R74.64] ;  /* 0x000000044a638981 */ /* 0x000f64000c1e1900 */
[----:B------:R-:W-:-:S02]  /*0920*/  @!P0 IMAD.WIDE.U32 R76, R77, R80, c[0x0][0x170] ;  /* 0x00005c004d4c8625 */ /* 0x000fc400078e0050 */
[----:B------:R0:W5:Y:S04]  /*0930*/  LDG.E R78, [R78.64] ;  /* 0x000000044e4e7981 */ /* 0x000168000c1e1900 */
[----:B------:R-:W5:Y:S01]  /*0940*/  @!P0 LDG.E.128 R36, [R76.64] ;  /* 0x000000044c248981 */ /* 0x000f62000c1e1d00 */
[----:B------:R-:W-:-:S05]  /*0950*/  @!P0 IMAD.WIDE.U32 R80, R81, R80, c[0x0][0x170] ;  /* 0x00005c0051508625 */ /* 0x000fca00078e0050 */
[----:B------:R2:W5:Y:S01]  /*0960*/  @!P0 LDG.E.128 R40, [R80.64] ;  /* 0x0000000450288981 */ /* 0x000562000c1e1d00 */
[----:B------:R-:W1:Y:S08]  /*0970*/  @P0 MUFU.RCP R101, R83 ;  /* 0x0000005300650308 */ /* 0x000e700000001000 */
[----:B------:R-:W0:Y:S08]  /*0980*/  @P0 MUFU.RCP R104, R50 ;  /* 0x0000003200680308 */ /* 0x000e300000001000 */
[----:B------:R-:W0:Y:S08]  /*0990*/  @P0 MUFU.RCP R105, R85 ;  /* 0x0000005500690308 */ /* 0x000e300000001000 */
[----:B------:R-:W0:Y:S08]  /*09a0*/  @P0 MUFU.RCP R108, R56 ;  /* 0x00000038006c0308 */ /* 0x000e300000001000 */
[----:B------:R-:W0:Y:S01]  /*09b0*/  @P0 MUFU.RCP R109, R89 ;  /* 0x00000059006d0308 */ /* 0x000e220000001000 */
[----:B--2---:R-:W-:-:S07]  /*09c0*/  MOV R81, R66 ;  /* 0x0000004200517202 */ /* 0x004fce0000000f00 */
[----:B------:R-:W2:Y:S08]  /*09d0*/  @P0 MUFU.RCP R115, R58 ;  /* 0x0000003a00730308 */ /* 0x000eb00000001000 */
[----:B------:R-:W0:Y:S08]  /*09e0*/  @P0 MUFU.RCP R116, R91 ;  /* 0x0000005b00740308 */ /* 0x000e300000001000 */
[----:B------:R-:W0:Y:S01]  /*09f0*/  @P0 MUFU.RCP R106, R54 ;  /* 0x00000036006a0308 */ /* 0x000e220000001000 */
[----:B------:R-:W-:-:S02]  /*0a00*/  SHF.R.U32.HI R110, RZ, 0x10, R69 ;  /* 0x00000010ff6e7819 */ /* 0x000fc40000011645 */
[----:B------:R-:W-:-:S05]  /*0a10*/  LOP3.LUT P1, RZ, R100, 0xff, RZ, 0xc0, !PT ;  /* 0x000000ff64ff7812 */ /* 0x000fca000782c0ff */
[----:B------:R-:W-:Y:S08]  /*0a20*/  @P0 MUFU.RCP R114, R60 ;  /* 0x0000003c00720308 */ /* 0x000ff00000001000 */
[----:B------:R-:W-:Y:S08]  /*0a30*/  @P0 MUFU.RCP R103, R52 ;  /* 0x0000003400670308 */ /* 0x000ff00000001000 */
[----:B------:R-:W-:Y:S01]  /*0a40*/  @P0 MUFU.RCP R107, R87 ;  /* 0x00000057006b0308 */ /* 0x000fe20000001000 */
[----:B------:R-:W-:-:S02]  /*0a50*/  PRMT R110, RZ, 0x5410, R110 ;  /* 0x00005410ff6e7816 */ /* 0x000fc4000000006e */
[----:B------:R-:W-:-:S03]  /*0a60*/  PRMT R81, RZ, 0x5410, R81 ;  /* 0x00005410ff517816 */ /* 0x000fc60000000051 */
[----:B------:R-:W-:Y:S02]  /*0a70*/  FADD.FTZ R26, R110, R26 ;  /* 0x0000001a6e1a7221 */ /* 0x000fe40000010000 */
[----:B------:R-:W-:Y:S02]  /*0a80*/  FADD.FTZ R12, R81, R12 ;  /* 0x0000000c510c7221 */ /* 0x000fe40000010000 */
[----:B------:R-:W-:Y:S02]  /*0a90*/  @P0 FADD.FTZ R102, -R84, R29 ;  /* 0x0000001d54660221 */ /* 0x000fe40000010100 */
[----:B0-----:R-:W-:Y:S02]  /*0aa0*/  @P0 FADD.FTZ R79, -R49, R28 ;  /* 0x0000001c314f0221 */ /* 0x001fe40000010100 */
[----:B-1----:R-:W-:Y:S01]  /*0ab0*/  @P0 FMUL.FTZ R102, R102, R101 ;  /* 0x0000006566660220 */ /* 0x002fe20000410000 */
[----:B------:R-:W-:Y:S01]  /*0ac0*/  SHF.R.U64 R101, R66, 0x10, R67 ;  /* 0x0000001042657819 */ /* 0x000fe20000001243 */
[----:B------:R-:W-:Y:S01]  /*0ad0*/  @P0 FADD.FTZ R80, -R86, R31 ;  /* 0x0000001f56500221 */ /* 0x000fe20000010100 */
[----:B------:R-:W0:Y:S01]  /*0ae0*/  @P0 MUFU.RCP R66, R93 ;  /* 0x0000005d00420308 */ /* 0x000e220000001000 */
[----:B---3--:R-:W-:-:S02]  /*0af0*/  @P0 FADD.FTZ R75, -R55, R34 ;  /* 0x00000022374b0221 */ /* 0x008fc40000010100 */
[----:B------:R-:W-:Y:S01]  /*0b00*/  @P0 FMUL.FTZ R79, R79, R104 ;  /* 0x000000684f4f0220 */ /* 0x000fe20000410000 */
[----:B------:R-:W-:Y:S01]  /*0b10*/  MOV R104, R68 ;  /* 0x0000004400687202 */ /* 0x000fe20000000f00 */
[----:B------:R-:W-:Y:S01]  /*0b20*/  @P0 FMUL.FTZ R80, R80, R105 ;  /* 0x0000006950500220 */ /* 0x000fe20000410000 */
[----:B------:R-:W-:Y:S01]  /*0b30*/  SHF.R.U64 R105, R68, 0x10, R69 ;  /* 0x0000001044697819 */ /* 0x000fe20000001245 */
[----:B------:R-:W-:Y:S02]  /*0b40*/  @P0 FADD.FTZ R74, -R90, R35 ;  /* 0x000000235a4a0221 */ /* 0x000fe40000010100 */
[----:B------:R-:W-:Y:S01]  /*0b50*/  @P0 FMUL.FTZ R75, R75, R108 ;  /* 0x0000006c4b4b0220 */ /* 0x000fe20000410000 */
[----:B----4-:R-:W-:Y:S01]  /*0b60*/  MOV R108, R70 ;  /* 0x00000046006c7202 */ /* 0x010fe20000000f00 */
[----:B------:R-:W-:Y:S02]  /*0b70*/  @P0 FMUL.FTZ R74, R74, R109 ;  /* 0x0000006d4a4a0220 */ /* 0x000fe40000410000 */
[----:B-----5:R-:W-:Y:S01]  /*0b80*/  @!P0 FADD.FTZ R29, R29, -R99 ;  /* 0x800000631d1d8221 */ /* 0x020fe20000010000 */
[----:B------:R-:W-:-:S03]  /*0b90*/  SHF.R.U64 R70, R70, 0x10, R71 ;  /* 0x0000001046467819 */ /* 0x000fc60000001247 */
[----:B------:R-:W-:Y:S01]  /*0ba0*/  @!P0 FMUL.FTZ R102, R78, R29 ;  /* 0x0000001d4e668220 */ /* 0x000fe20000410000 */
[----:B------:R-:W-:Y:S01]  /*0bb0*/  MOV R109, R71 ;  /* 0x00000047006d7202 */ /* 0x000fe20000000f00 */
[----:B------:R-:W-:Y:S02]  /*0bc0*/  @P0 FADD.FTZ R68, -R57, R36 ;  /* 0x0000002439440221 */ /* 0x000fe40000010100 */
[----:B------:R-:W-:Y:S01]  /*0bd0*/  @P0 FADD.FTZ R29, -R92, R37 ;  /* 0x000000255c1d0221 */ /* 0x000fe20000010100 */
[----:B------:R-:W-:Y:S01]  /*0be0*/  SHF.R.U32.HI R111, RZ, 0x10, R71 ;  /* 0x00000010ff6f7819 */ /* 0x000fe20000011647 */
[----:B------:R-:W-:Y:S02]  /*0bf0*/  @P0 FADD.FTZ R77, -R53, R32 ;  /* 0x00000020354d0221 */ /* 0x000fe40000010100 */
[----:B--2---:R-:W-:Y:S02]  /*0c00*/  @P0 FMUL.FTZ R71, R68, R115 ;  /* 0x0000007344470220 */ /* 0x004fe40000410000 */
[----:B------:R-:W-:-:S02]  /*0c10*/  @P0 FMUL.FTZ R68, R29, R116 ;  /* 0x000000741d440220 */ /* 0x000fc40000410000 */
[----:B------:R-:W-:Y:S02]  /*0c20*/  @P0 FADD.FTZ R29, -R94, R39 ;  /* 0x000000275e1d0221 */ /* 0x000fe40000010100 */
[----:B------:R-:W-:Y:S01]  /*0c30*/  @P0 FMUL.FTZ R77, R77, R106 ;  /* 0x0000006a4d4d0220 */ /* 0x000fe20000410000 */
[----:B------:R-:W-:Y:S01]  /*0c40*/  MOV R106, R69 ;  /* 0x00000045006a7202 */ /* 0x000fe20000000f00 */
[----:B------:R-:W-:Y:S02]  /*0c50*/  @!P0 FADD.FTZ R69, R28, -R99 ;  /* 0x800000631c458221 */ /* 0x000fe40000010000 */
[----:B------:R-:W1:Y:S01]  /*0c60*/  @P0 MUFU.RCP R28, R95 ;  /* 0x0000005f001c0308 */ /* 0x000e620000001000 */
[----:B0-----:R-:W-:-:S07]  /*0c70*/  @P0 FMUL.FTZ R66, R29, R66 ;  /* 0x000000421d420220 */ /* 0x001fce0000410000 */
[----:B------:R-:W0:Y:S01]  /*0c80*/  @P0 MUFU.RCP R29, R64 ;  /* 0x00000040001d0308 */ /* 0x000e220000001000 */
[----:B------:R-:W-:Y:S02]  /*0c90*/  @P0 FADD.FTZ R100, -R51, R30 ;  /* 0x0000001e33640221 */ /* 0x000fe40000010100 */
[----:B------:R-:W-:Y:S02]  /*0ca0*/  @!P0 FADD.FTZ R115, R30, -R99 ;  /* 0x800000631e738221 */ /* 0x000fe40000010000 */
[----:B------:R-:W-:-:S03]  /*0cb0*/  @!P0 FADD.FTZ R125, R39, -R99 ;  /* 0x80000063277d8221 */ /* 0x000fc60000010000 */
[----:B------:R-:W2:Y:S01]  /*0cc0*/  @P0 MUFU.RCP R30, R97 ;  /* 0x00000061001e0308 */ /* 0x000ea20000001000 */
[----:B------:R-:W-:Y:S02]  /*0cd0*/  @!P0 FADD.FTZ R119, R34, -R99 ;  /* 0x8000006322778221 */ /* 0x000fe40000010000 */
[----:B------:R-:W-:Y:S02]  /*0ce0*/  @P0 FADD.FTZ R39, -R96, R41 ;  /* 0x0000002960270221 */ /* 0x000fe40000010100 */
[----:B------:R-:W-:Y:S02]  /*0cf0*/  @P0 FADD.FTZ R34, -R63, R42 ;  /* 0x0000002a3f220221 */ /* 0x000fe40000010100 */
[----:B------:R-:W-:Y:S02]  /*0d00*/  @!P0 FMUL.FTZ R79, R78, R69 ;  /* 0x000000454e4f8220 */ /* 0x000fe40000410000 */
[----:B------:R-:W-:Y:S02]  /*0d10*/  @P0 FADD.FTZ R69, -R59, R38 ;  /* 0x000000263b450221 */ /* 0x000fe40000010100 */
[----:B------:R-:W-:-:S02]  /*0d20*/  @!P0 FADD.FTZ R123, R38, -R99 ;  /* 0x80000063267b8221 */ /* 0x000fc40000010000 */
[----:B-1----:R-:W-:Y:S02]  /*0d30*/  @P0 FMUL.FTZ R38, R39, R28 ;  /* 0x0000001c27260220 */ /* 0x002fe40000410000 */
[----:B------:R-:W-:Y:S02]  /*0d40*/  @P0 FADD.FTZ R76, -R88, R33 ;  /* 0x00000021584c0221 */ /* 0x000fe40000010100 */
[----:B------:R-:W-:Y:S02]  /*0d50*/  @!P0 FADD.FTZ R117, R32, -R99 ;  /* 0x8000006320758221 */ /* 0x000fe40000010000 */
[----:B0-----:R-:W-:Y:S01]  /*0d60*/  @P0 FMUL.FTZ R39, R34, R29 ;  /* 0x0000001d22270220 */ /* 0x001fe20000410000 */
[----:B------:R-:W-:Y:S01]  /*0d70*/  PRMT R29, RZ, 0x5410, R104 ;  /* 0x00005410ff1d7816 */ /* 0x000fe20000000068 */
        /* <DEDUP_REMOVED lines=9> */
[----:B------:R-:W-:Y:S01]  /*0e10*/  @P0 FADD.FTZ R43, -R98, R43 ;  /* 0x0000002b622b0221 */ /* 0x000fe20000010100 */
[----:B------:R-:W-:Y:S01]  /*0e20*/  PRMT R105, RZ, 0x5410, R105 ;  /* 0x00005410ff697816 */ /* 0x000fe20000000069 */
[----:B------:R-:W-:Y:S02]  /*0e30*/  @P0 FMUL.FTZ R69, R69, R114 ;  /* 0x0000007245450220 */ /* 0x000fe40000410000 */
[----:B------:R-:W-:Y:S02]  /*0e40*/  @!P0 FMUL.FTZ R39, R78, R42 ;  /* 0x0000002a4e278220 */ /* 0x000fe40000410000 */
[----:B------:R-:W-:Y:S02]  /*0e50*/  @P0 FADD.FTZ R114, -R61, R40 ;  /* 0x000000283d720221 */ /* 0x000fe40000010100 */
[----:B------:R-:W-:-:S02]  /*0e60*/  FMUL.FTZ R42, R50, R29 ;  /* 0x0000001d322a7220 */ /* 0x000fc40000410000 */
[----:B--2---:R-:W-:Y:S01]  /*0e70*/  @P0 FMUL.FTZ R40, R43, R30 ;  /* 0x0000001e2b280220 */ /* 0x004fe20000410000 */
[----:B------:R-:W-:Y:S01]  /*0e80*/  PRMT R43, RZ, 0x5410, R106 ;  /* 0x00005410ff2b7816 */ /* 0x000fe2000000006a */
[----:B------:R-:W-:Y:S02]  /*0e90*/  @P0 FMUL.FTZ R100, R100, R103 ;  /* 0x0000006764640220 */ /* 0x000fe40000410000 */
[----:B------:R-:W-:Y:S02]  /*0ea0*/  @P0 FMUL.FTZ R76, R76, R107 ;  /* 0x0000006b4c4c0220 */ /* 0x000fe40000410000 */
[----:B------:R-:W-:Y:S02]  /*0eb0*/  @!P0 FMUL.FTZ R100, R78, R115 ;  /* 0x000000734e648220 */ /* 0x000fe40000410000 */
[----:B------:R-:W-:Y:S02]  /*0ec0*/  @!P0 FMUL.FTZ R76, R78, R33 ;  /* 0x000000214e4c8220 */ /* 0x000fe40000410000 */
[----:B------:R-:W-:-:S02]  /*0ed0*/  @!P0 FMUL.FTZ R40, R78, R99 ;  /* 0x000000634e288220 */ /* 0x000fc40000410000 */
[----:B------:R-:W-:Y:S02]  /*0ee0*/  FMUL.FTZ R99, R83, R105 ;  /* 0x0000006953637220 */ /* 0x000fe40000410000 */
[----:B------:R-:W-:Y:S02]  /*0ef0*/  FADD.FTZ R28, RZ, R42 ;  /* 0x0000002aff1c7221 */ /* 0x000fe40000010000 */
[----:B------:R-:W-:Y:S02]  /*0f00*/  FFMA.FTZ R33, R42, R79, RZ ;  /* 0x0000004f2a217223 */ /* 0x000fe400000100ff */
[----:B------:R-:W-:Y:S02]  /*0f10*/  @!P0 FMUL.FTZ R80, R78, R31 ;  /* 0x0000001f4e508220 */ /* 0x000fe40000410000 */
[C---:B------:R-:W-:Y:S02]  /*0f20*/  FADD.FTZ R44, R43.reuse, R44 ;  /* 0x0000002c2b2c7221 */ /* 0x040fe40000010000 */
[----:B------:R-:W-:-:S02]  /*0f30*/  FFMA.FTZ R45, R43, R100, R45 ;  /* 0x000000642b2d7223 */ /* 0x000fc4000001002d */
[----:B------:R-:W-:Y:S02]  /*0f40*/  FMUL.FTZ R43, R52, R43 ;  /* 0x0000002b342b7220 */ /* 0x000fe40000410000 */
[----:B------:R-:W-:Y:S02]  /*0f50*/  FADD.FTZ R28, R28, R99 ;  /* 0x000000631c1c7221 */ /* 0x000fe40000010000 */
[----:B------:R-:W-:Y:S02]  /*0f60*/  FFMA.FTZ R33, R99, R102, R33 ;  /* 0x0000006663217223 */ /* 0x000fe40000010021 */
[----:B------:R-:W-:Y:S01]  /*0f70*/  @!P0 FMUL.FTZ R38, R78, R41 ;  /* 0x000000294e268220 */ /* 0x000fe20000410000 */
[----:B------:R-:W-:Y:S01]  /*0f80*/  MOV R112, R72 ;  /* 0x0000004800707202 */ /* 0x000fe20000000f00 */
[----:B------:R-:W-:Y:S02]  /*0f90*/  FFMA.FTZ R27, R110, R80, R27 ;  /* 0x000000506e1b7223 */ /* 0x000fe4000001001b */
[----:B------:R-:W-:Y:S01]  /*0fa0*/  FMUL.FTZ R41, R85, R110 ;  /* 0x0000006e55297220 */ /* 0x000fe20000410000 */
[----:B------:R-:W-:Y:S01]  /*0fb0*/  SHF.R.U32.HI R107, RZ, 0x10, R67 ;  /* 0x00000010ff6b7819 */ /* 0x000fe20000011643 */
[----:B------:R-:W-:Y:S01]  /*0fc0*/  FADD.FTZ R110, R28, R43 ;  /* 0x0000002b1c6e7221 */ /* 0x000fe20000010000 */
[----:B------:R-:W-:Y:S01]  /*0fd0*/  SHF.R.U64 R72, R72, 0x10, R73 ;  /* 0x0000001048487819 */ /* 0x000fe20000001249 */
[----:B------:R-:W-:Y:S01]  /*0fe0*/  FFMA.FTZ R33, R43, R100, R33 ;  /* 0x000000642b217223 */ /* 0x000fe20000010021 */
[----:B------:R-:W-:Y:S01]  /*0ff0*/  MOV R113, R73 ;  /* 0x0000004900717202 */ /* 0x000fe20000000f00 */
[----:B------:R-:W-:Y:S01]  /*1000*/  @!P0 FMUL.FTZ R74, R78, R35 ;  /* 0x000000234e4a8220 */ /* 0x000fe20000410000 */
[----:B------:R-:W-:-:S02]  /*1010*/  SHF.R.U32.HI R73, RZ, 0x10, R73 ;  /* 0x00000010ff497819 */ /* 0x000fc40000011649 */
[----:B------:R-:W-:Y:S01]  /*1020*/  PRMT R36, RZ, 0x5410, R101 ;  /* 0x00005410ff247816 */ /* 0x000fe20000000065 */
[----:B------:R-:W-:Y:S01]  /*1030*/  @!P0 FMUL.FTZ R77, R78, R117 ;  /* 0x000000754e4d8220 */ /* 0x000fe20000410000 */
[----:B------:R-:W-:Y:S01]  /*1040*/  MOV R103, R67 ;  /* 0x0000004300677202 */ /* 0x000fe20000000f00 */
[----:B------:R-:W-:Y:S01]  /*1050*/  FADD.FTZ R35, R110, R41 ;  /* 0x000000296e237221 */ /* 0x000fe20000010000 */
[----:B------:R-:W-:Y:S01]  /*1060*/  PRMT R106, RZ, 0x5410, R70 ;  /* 0x00005410ff6a7816 */ /* 0x000fe20000000046 */
[----:B------:R-:W-:Y:S01]  /*1070*/  FMUL.FTZ R70, R54, R81 ;  /* 0x0000005136467220 */ /* 0x000fe20000410000 */
[----:B------:R-:W-:Y:S01]  /*1080*/  PRMT R104, RZ, 0x5410, R107 ;  /* 0x00005410ff687816 */ /* 0x000fe2000000006b */
[----:B------:R-:W-:Y:S01]  /*1090*/  FFMA.FTZ R33, R41, R80, R33 ;  /* 0x0000005029217223 */ /* 0x000fe20000010021 */
[----:B------:R-:W-:Y:S01]  /*10a0*/  PRMT R31, RZ, 0x5410, R108 ;  /* 0x00005410ff1f7816 */ /* 0x000fe2000000006c */
[----:B------:R-:W-:Y:S01]  /*10b0*/  @!P0 FMUL.FTZ R71, R78, R121 ;  /* 0x000000794e478220 */ /* 0x000fe20000410000 */
[----:B------:R-:W-:Y:S01]  /*10c0*/  PRMT R28, RZ, 0x5410, R73 ;  /* 0x00005410ff1c7816 */ /* 0x000fe20000000049 */
[C---:B------:R-:W-:Y:S01]  /*10d0*/  FADD.FTZ R13, R36.reuse, R13 ;  /* 0x0000000d240d7221 */ /* 0x040fe20000010000 */
[----:B------:R-:W-:Y:S01]  /*10e0*/  PRMT R103, RZ, 0x5410, R103 ;  /* 0x00005410ff677816 */ /* 0x000fe20000000067 */
[----:B------:R-:W-:Y:S01]  /*10f0*/  FFMA.FTZ R25, R36, R76, R25 ;  /* 0x0000004c24197223 */ /* 0x000fe20000010019 */
[----:B------:R-:W0:Y:S01]  /*1100*/  @P0 MUFU.RCP R67, R62 ;  /* 0x0000003e00430308 */ /* 0x000e220000001000 */
[----:B------:R-:W-:-:S02]  /*1110*/  FMUL.FTZ R73, R87, R36 ;  /* 0x0000002457497220 */ /* 0x000fc40000410000 */
[----:B------:R-:W-:Y:S02]  /*1120*/  FADD.FTZ R36, R35, R70 ;  /* 0x0000004623247221 */ /* 0x000fe40000010000 */
[-C--:B------:R-:W-:Y:S02]  /*1130*/  FFMA.FTZ R33, R70, R77.reuse, R33 ;  /* 0x0000004d46217223 */ /* 0x080fe40000010021 */
[----:B------:R-:W-:Y:S01]  /*1140*/  FFMA.FTZ R24, R81, R77, R24 ;  /* 0x0000004d51187223 */ /* 0x000fe20000010018 */
[----:B------:R-:W-:Y:S01]  /*1150*/  PRMT R34, RZ, 0x5410, R72 ;  /* 0x00005410ff227816 */ /* 0x000fe20000000048 */
[C---:B------:R-:W-:Y:S02]  /*1160*/  FADD.FTZ R11, R104.reuse, R11 ;  /* 0x0000000b680b7221 */ /* 0x040fe40000010000 */
[----:B------:R-:W-:Y:S02]  /*1170*/  FFMA.FTZ R23, R104, R74, R23 ;  /* 0x0000004a68177223 */ /* 0x000fe40000010017 */
[----:B------:R-:W-:-:S02]  /*1180*/  FMUL.FTZ R81, R89, R104 ;  /* 0x0000006859517220 */ /* 0x000fc40000410000 */
[C---:B------:R-:W-:Y:S02]  /*1190*/  FADD.FTZ R8, R31.reuse, R8 ;  /* 0x000000081f087221 */ /* 0x040fe40000010000 */
[----:B------:R-:W-:Y:S02]  /*11a0*/  FFMA.FTZ R20, R31, R71, R20 ;  /* 0x000000471f147223 */ /* 0x000fe40000010014 */
[----:B------:R-:W-:Y:S02]  /*11b0*/  FMUL.FTZ R104, R58, R31 ;  /* 0x0000001f3a687220 */ /* 0x000fe40000410000 */
[----:B------:R-:W-:Y:S02]  /*11c0*/  @!P0 FMUL.FTZ R75, R78, R119 ;  /* 0x000000774e4b8220 */ /* 0x000fe40000410000 */
        /* <DEDUP_REMOVED lines=8> */
[----:B------:R-:W-:-:S02]  /*1250*/  @!P0 FMUL.FTZ R68, R78, R37 ;  /* 0x000000254e448220 */ /* 0x000fc40000410000 */
[----:B0-----:R-:W-:Y:S02]  /*1260*/  @P0 FMUL.FTZ R67, R114, R67 ;  /* 0x0000004372430220 */ /* 0x001fe40000410000 */
[----:B------:R-:W-:Y:S02]  /*1270*/  FMUL.FTZ R101, R91, R106 ;  /* 0x0000006a5b657220 */ /* 0x000fe40000410000 */
[----:B------:R-:W-:Y:S02]  /*1280*/  FADD.FTZ R36, R31, R104 ;  /* 0x000000681f247221 */ /* 0x000fe40000010000 */
[----:B------:R-:W-:Y:S02]  /*1290*/  FFMA.FTZ R33, R104, R71, R33 ;  /* 0x0000004768217223 */ /* 0x000fe40000010021 */
[----:B------:R-:W-:Y:S01]  /*12a0*/  @!P0 FMUL.FTZ R67, R78, R32 ;  /* 0x000000204e438220 */ /* 0x000fe20000410000 */
[----:B------:R-:W-:Y:S01]  /*12b0*/  PRMT R32, RZ, 0x5410, R111 ;  /* 0x00005410ff207816 */ /* 0x000fe2000000006f */
        /* <DEDUP_REMOVED lines=8> */
[----:B------:R-:W-:Y:S01]  /*1340*/  FFMA.FTZ R82, R29, R79, R82 ;  /* 0x0000004f1d527223 */ /* 0x000fe20000010052 */
[----:B------:R-:W-:Y:S01]  /*1350*/  PRMT R29, RZ, 0x5410, R112 ;  /* 0x00005410ff1d7816 */ /* 0x000fe20000000070 */
        /* <DEDUP_REMOVED lines=40> */
.L_x_2937:
        /* <DEDUP_REMOVED lines=18> */
.L_x_2938:
[----:B------:R-:W-:Y:S01]  /*1700*/  @!P0 LOP3.LUT R29, R30, 0x3, RZ, 0xc0, !PT ;  /* 0x000000031e1d8812 */ /* 0x000fe200078ec0ff */
[----:B--2---:R-:W-:Y:S01]  /*1710*/  FADD.FTZ R36, R36, R33 ;  /* 0x0000002124247221 */ /* 0x004fe20000010000 */
[----:B------:R-:W-:Y:S01]  /*1720*/  WARPSYNC 0xffffffff ;  /* 0xffffffff00007948 */ /* 0x000fe20003800000 */
[----:B-1----:R-:W-:Y:S01]  /*1730*/  FADD.FTZ R37, R28, R35 ;  /* 0x000000231c257221 */ /* 0x002fe20000010000 */
[----:B------:R-:W-:-:S05]  /*1740*/  @!P0 IADD3 R109, R114, R29, RZ ;  /* 0x0000001d726d8210 */ /* 0x000fca0007ffe0ff */
[----:B------:R1:W-:Y:S04]  /*1750*/  @!P0 STS.64 [R109.X8+0x2000], R36 ;  /* 0x002000246d008388 */ /* 0x0003e80000008a00 */
[----:B------:R-:W-:Y:S01]  /*1760*/  BAR.SYNC.DEFER_BLOCKING 0x0 ;  /* 0x0000000000007b1d */ /* 0x000fe20000010000 */
[----:B-1----:R-:W-:-:S05]  /*1770*/  LOP3.LUT R109, R0, 0x7f, RZ, 0xc0, !PT ;  /* 0x0000007f006d7812 */ /* 0x002fca00078ec0ff */
[----:B------:R-:W1:Y:S04]  /*1780*/  LDS.128 R28, [R114.X8+0x2000] ;  /* 0x00200000721c7984 */ /* 0x000e680000008c00 */
[----:B0-----:R-:W0:Y:S01]  /*1790*/  LDS.128 R32, [R114.X8+0x2010] ;  /* 0x0020100072207984 */ /* 0x001e220000008c00 */
[----:B-1----:R-:W-:Y:S02]  /*17a0*/  FADD.FTZ R111, RZ, R28 ;  /* 0x0000001cff6f7221 */ /* 0x002fe40000010000 */
[----:B------:R-:W-:Y:S02]  /*17b0*/  FADD.FTZ R28, RZ, R29 ;  /* 0x0000001dff1c7221 */ /* 0x000fe40000010000 */
[----:B------:R-:W-:Y:S01]  /*17c0*/  FADD.FTZ R111, R30, R111 ;  /* 0x0000006f1e6f7221 */ /* 0x000fe20000010000 */
[----:B------:R-:W-:Y:S01]  /*17d0*/  SHF.L.U32 R30, R65, 0x9, RZ ;  /* 0x00000009411e7819 */ /* 0x000fe200000006ff */
[----:B------:R-:W-:Y:S01]  /*17e0*/  FADD.FTZ R28, R31, R28 ;  /* 0x0000001c1f1c7221 */ /* 0x000fe20000010000 */
[----:B------:R-:W-:Y:S01]  /*17f0*/  IADD3 R65, R65, c[0x0][0x160], RZ ;  /* 0x0000580041417a10 */ /* 0x000fe20007ffe0ff */
[----:B0-----:R-:W-:Y:S01]  /*1800*/  FADD.FTZ R111, R111, R32 ;  /* 0x000000206f6f7221 */ /* 0x001fe20000010000 */
[----:B------:R-:W-:Y:S01]  /*1810*/  LOP3.LUT R109, R30, 0xfffffe00, R109, 0xe2, !PT ;  /* 0xfffffe001e6d7812 */ /* 0x000fe200078ee26d */
[----:B------:R-:W-:Y:S01]  /*1820*/  FADD.FTZ R28, R28, R33 ;  /* 0x000000211c1c7221 */ /* 0x000fe20000010000 */
[----:B------:R-:W-:Y:S01]  /*1830*/  ISETP.GE.AND P0, PT, R65, c[0x0][0x164], PT ;  /* 0x0000590041007a0c */ /* 0x000fe20003f06270 */
[----:B------:R-:W-:-:S02]  /*1840*/  FADD.FTZ R34, R34, R111 ;  /* 0x0000006f22227221 */ /* 0x000fc40000010000 */
[----:B------:R-:W-:Y:S02]  /*1850*/  FADD.FTZ R28, R35, R28 ;  /* 0x0000001c231c7221 */ /* 0x000fe40000010000 */
[----:B------:R-:W-:Y:S02]  /*1860*/  FMUL.FTZ R29, R34, 0.00048828125 ;  /* 0x3a000000221d7820 */ /* 0x000fe40000410000 */
[----:B------:R-:W-:-:S04]  /*1870*/  FMUL.FTZ R28, R28, 0.00048828125 ;  /* 0x3a0000001c1c7820 */ /* 0x000fc80000410000 */
        /* <DEDUP_REMOVED lines=15> */
[----:B------:R-:W-:Y:S01]  /*1970*/  FADD.FTZ R35, R81, -R74 ;  /* 0x8000004a51237221 */ /* 0x000fe20000010000 */
[----:B------:R-:W-:Y:S01]  /*1980*/  MOV R81, 0x10 ;  /* 0x0000001000517802 */ /* 0x000fe20000000f00 */
[----:B------:R-:W-:Y:S02]  /*1990*/  FFMA.FTZ R28, R28, R40, R29 ;  /* 0x000000281c1c7223 */ /* 0x000fe4000001001d */
[----:B------:R-:W-:Y:S01]  /*19a0*/  FADD.FTZ R77, R70, -R77 ;  /* 0x8000004d464d7221 */ /* 0x000fe20000010000 */
[----:B------:R-:W-:Y:S01]  /*19b0*/  LOP3.LUT R70, R109, 0x80, RZ, 0xfc, !PT ;  /* 0x000000806d467812 */ /* 0x000fe200078efcff */
[----:B------:R-:W-:-:S02]  /*19c0*/  FADD.FTZ R79, R42, -R79 ;  /* 0x8000004f2a4f7221 */ /* 0x000fc40000010000 */
[----:B------:R-:W-:Y:S02]  /*19d0*/  FADD.FTZ R29, R99, -R102 ;  /* 0x80000066631d7221 */ /* 0x000fe40000010000 */
[----:B------:R-:W-:Y:S01]  /*19e0*/  FADD.FTZ R43, R43, -R100 ;  /* 0x800000642b2b7221 */ /* 0x000fe20000010000 */
[----:B------:R-:W-:Y:S01]  /*19f0*/  SEL R100, RZ, 0x1, P1 ;  /* 0x00000001ff647807 */ /* 0x000fe20000800000 */
[----:B------:R-:W-:Y:S02]  /*1a00*/  FADD.FTZ R31, R41, -R80 ;  /* 0x80000050291f7221 */ /* 0x000fe40000010000 */
[----:B------:R-:W-:Y:S02]  /*1a10*/  FADD.FTZ R71, R104, -R71 ;  /* 0x8000004768477221 */ /* 0x000fe40000010000 */
[----:B------:R-:W-:Y:S01]  /*1a20*/  FADD.FTZ R37, R101, -R68 ;  /* 0x8000004465257221 */ /* 0x000fe20000010000 */
[----:B------:R-:W-:Y:S01]  /*1a30*/  LOP3.LUT R68, R109, 0x100, RZ, 0xfc, !PT ;  /* 0x000001006d447812 */ /* 0x000fe200078efcff */
[----:B------:R-:W-:-:S02]  /*1a40*/  FADD.FTZ R33, R73, -R76 ;  /* 0x8000004c49217221 */ /* 0x000fc40000010000 */
[----:B------:R-:W-:Y:S02]  /*1a50*/  FADD.FTZ R75, R72, -R75 ;  /* 0x8000004b484b7221 */ /* 0x000fe40000010000 */
[----:B------:R-:W-:Y:S02]  /*1a60*/  FADD.FTZ R69, R106, -R69 ;  /* 0x800000456a457221 */ /* 0x000fe40000010000 */
[----:B------:R-:W-:Y:S01]  /*1a70*/  FADD.FTZ R39, R103, -R66 ;  /* 0x8000004267277221 */ /* 0x000fe20000010000 */
[----:B------:R-:W-:Y:S01]  /*1a80*/  LOP3.LUT R66, R109, 0x180, RZ, 0xfc, !PT ;  /* 0x000001806d427812 */ /* 0x000fe200078efcff */
[----:B------:R-:W-:Y:S02]  /*1a90*/  FADD.FTZ R67, R108, -R67 ;  /* 0x800000436c437221 */ /* 0x000fe40000010000 */
        /* <DEDUP_REMOVED lines=29> */
.L_x_2935:
        /* <DEDUP_REMOVED lines=22> */
.L_x_2932:
[----:B------:R-:W0:Y:S01]  /*1dd0*/  S2UR UR6, SR_CTAID.X ;  /* 0x00000000000679c3 */ /* 0x000e220000002500 */
[----:B------:R-:W-:Y:S01]  /*1de0*/  HFMA2.MMA R49, -RZ, RZ, 0, 9.5367431640625e-07 ;  /* 0x00000010ff317435 */ /* 0x000fe200000001ff */
[----:B0-----:R-:W-:-:S02]  /*1df0*/  LEA.HI R2, R0, UR6, RZ, 0x19 ;  /* 0x0000000600027c11 */ /* 0x001fc4000f8fc8ff */
[----:B------:R-:W-:Y:S02]  /*1e00*/  LOP3.LUT R0, R0, 0x7f, RZ, 0xc0, !PT ;  /* 0x0000007f00007812 */ /* 0x000fe400078ec0ff */
        /* <DEDUP_REMOVED lines=9> */
[----:B------:R-:W-:Y:S02]  /*1ea0*/  STG.E.128 [R16.64], R28 ;  /* 0x0000001c10007986 */ /* 0x000fe4000c101d04 */
[-C--:B------:R-:W-:Y:S02]  /*1eb0*/  IMAD.WIDE.U32 R40, R40, R49.reuse, c[0x0][0x1c8] ;  /* 0x0000720028287625 */ /* 0x080fe400078e0031 */
[----:B------:R-:W-:Y:S02]  /*1ec0*/  STG.E.128 [R18.64], R36 ;  /* 0x0000002412007986 */ /* 0x000fe4000c101d04 */
[----:B------:R-:W-:-:S02]  /*1ed0*/  IMAD.WIDE.U32 R42, R44, R49, c[0x0][0x1c0] ;  /* 0x000070002c2a7625 */ /* 0x000fc400078e0031 */
[----:B------:R-:W-:Y:S02]  /*1ee0*/  STG.E.128 [R40.64], R24 ;  /* 0x0000001828007986 */ /* 0x000fe4000c101d04 */
[-C--:B------:R-:W-:Y:S02]  /*1ef0*/  IMAD.WIDE.U32 R44, R44, R49.reuse, c[0x0][0x1c8] ;  /* 0x000072002c2c7625 */ /* 0x080fe400078e0031 */
[----:B------:R-:W-:Y:S02]  /*1f00*/  STG.E.128 [R42.64], R8 ;  /* 0x000000082a007986 */ /* 0x000fe4000c101d04 */
[CC--:B------:R-:W-:Y:S02]  /*1f10*/  IMAD.WIDE.U32 R46, R0.reuse, R49.reuse, c[0x0][0x1c0] ;  /* 0x00007000002e7625 */ /* 0x0c0fe400078e0031 */
[----:B------:R-:W-:Y:S02]  /*1f20*/  STG.E.128 [R44.64], R20 ;  /* 0x000000142c007986 */ /* 0x000fe4000c101d04 */
[----:B------:R-:W-:-:S02]  /*1f30*/  IMAD.WIDE.U32 R48, R0, R49, c[0x0][0x1c8] ;  /* 0x0000720000307625 */ /* 0x000fc400078e0031 */
[----:B------:R-:W-:Y:S04]  /*1f40*/  STG.E.128 [R46.64], R4 ;  /* 0x000000042e007986 */ /* 0x000fe8000c101d04 */
[----:B------:R-:W-:Y:S01]  /*1f50*/  STG.E.128 [R48.64], R12 ;  /* 0x0000000c30007986 */ /* 0x000fe2000c101d04 */
[----:B------:R-:W-:Y:S05]  /*1f60*/  EXIT ;  /* 0x000000000000794d */ /* 0x000fea0003800000 */
.L_x_2933:
[----:B------:R-:W-:Y:S01]  /*1f70*/  HFMA2.MMA R37, -RZ, RZ, 0, 9.5367431640625e-07 ;  /* 0x00000010ff257435 */ /* 0x000fe200000001ff */
[----:B------:R-:W-:Y:S02]  /*1f80*/  MOV R32, R36 ;  /* 0x0000002400207202 */ /* 0x000fe40000000f00 */
[----:B------:R-:W-:Y:S02]  /*1f90*/  MOV R34, 0x1f ;  /* 0x0000001f00227802 */ /* 0x000fe40000000f00 */
[----:B------:R-:W-:-:S02]  /*1fa0*/  MOV R109, 0xffffffff ;  /* 0xffffffff006d7802 */ /* 0x000fc40000000f00 */
[----:B------:R-:W-:Y:S02]  /*1fb0*/  MOV R28, 0x1fd0 ;  /* 0x00001fd0001c7802 */ /* 0x000fe40000000f00 */
[----:B------:R-:W-:Y:S05]  /*1fc0*/  CALL.REL.NOINC `($__internal_221_$__cuda_sm70_shflsync_down_p) ;  /* 0x0000046000007944 */ /* 0x000fea0003c00000 */
[----:B-1----:R-:W-:Y:S01]  /*1fd0*/  MOV R31, R32 ;  /* 0x00000020001f7202 */ /* 0x002fe20000000f00 */
[----:B0-----:R-:W-:Y:S05]  /*1fe0*/  BRA `(.L_x_2937) ;  /* 0xfffff5f000007947 */ /* 0x001fea000383ffff */
.L_x_2934:
[----:B------:R-:W-:Y:S01]  /*1ff0*/  HFMA2.MMA R37, -RZ, RZ, 0, 9.5367431640625e-07 ;  /* 0x00000010ff257435 */ /* 0x000fe200000001ff */
[----:B------:R-:W-:Y:S02]  /*2000*/  MOV R32, R33 ;  /* 0x0000002100207202 */ /* 0x000fe40000000f00 */
[----:B------:R-:W-:Y:S02]  /*2010*/  MOV R34, 0x1f ;  /* 0x0000001f00227802 */ /* 0x000fe40000000f00 */
[----:B------:R-:W-:Y:S02]  /*2020*/  MOV R109, 0xffffffff ;  /* 0xffffffff006d7802 */ /* 0x000fe40000000f00 */
[----:B------:R-:W-:Y:S02]  /*2030*/  MOV R28, 0x2050 ;  /* 0x00002050001c7802 */ /* 0x000fe40000000f00 */
[----:B01----:R-:W-:Y:S05]  /*2040*/  CALL.REL.NOINC `($__internal_221_$__cuda_sm70_shflsync_down_p) ;  /* 0x000003e000007944 */ /* 0x003fea0003c00000 */
[----:B------:R-:W-:Y:S01]  /*2050*/  FADD.FTZ R36, R36, R31 ;  /* 0x0000001f24247221 */ /* 0x000fe20000010000 */
[----:B0-----:R-:W-:Y:S01]  /*2060*/  HFMA2.MMA R37, -RZ, RZ, 0, 4.76837158203125e-07 ;  /* 0x00000008ff257435 */ /* 0x001fe200000001ff */
[----:B-1----:R-:W-:Y:S01]  /*2070*/  FADD.FTZ R33, R33, R32 ;  /* 0x0000002021217221 */ /* 0x002fe20000010000 */
[----:B------:R-:W-:-:S02]  /*2080*/  MOV R34, 0x1f ;  /* 0x0000001f00227802 */ /* 0x000fc40000000f00 */
[----:B------:R-:W-:Y:S02]  /*2090*/  MOV R109, 0xffffffff ;  /* 0xffffffff006d7802 */ /* 0x000fe40000000f00 */
[----:B------:R-:W-:Y:S02]  /*20a0*/  MOV R32, R36 ;  /* 0x0000002400207202 */ /* 0x000fe40000000f00 */
[----:B------:R-:W-:Y:S02]  /*20b0*/  MOV R28, 0x20d0 ;  /* 0x000020d0001c7802 */ /* 0x000fe40000000f00 */
[----:B------:R-:W-:Y:S05]  /*20c0*/  CALL.REL.NOINC `($__internal_221_$__cuda_sm70_shflsync_down_p) ;  /* 0x0000036000007944 */ /* 0x000fea0003c00000 */
[----:B0-----:R-:W-:Y:S01]  /*20d0*/  HFMA2.MMA R37, -RZ, RZ, 0, 4.76837158203125e-07 ;  /* 0x00000008ff257435 */ /* 0x001fe200000001ff */
[----:B-1----:R-:W-:Y:S02]  /*20e0*/  MOV R31, R32 ;  /* 0x00000020001f7202 */ /* 0x002fe40000000f00 */
[----:B------:R-:W-:Y:S02]  /*20f0*/  MOV R32, R33 ;  /* 0x0000002100207202 */ /* 0x000fe40000000f00 */
[----:B------:R-:W-:Y:S02]  /*2100*/  MOV R34, 0x1f ;  /* 0x0000001f00227802 */ /* 0x000fe40000000f00 */
[----:B------:R-:W-:-:S02]  /*2110*/  MOV R109, 0xffffffff ;  /* 0xffffffff006d7802 */ /* 0x000fc40000000f00 */
[----:B------:R-:W-:Y:S02]  /*2120*/  MOV R28, 0x2140 ;  /* 0x00002140001c7802 */ /* 0x000fe40000000f00 */
[----:B------:R-:W-:Y:S05]  /*2130*/  CALL.REL.NOINC `($__internal_221_$__cuda_sm70_shflsync_down_p) ;  /* 0x000002f000007944 */ /* 0x000fea0003c00000 */
[----:B------:R-:W-:Y:S01]  /*2140*/  FADD.FTZ R36, R31, R36 ;  /* 0x000000241f247221 */ /* 0x000fe20000010000 */
[----:B0-----:R-:W-:Y:S01]  /*2150*/  HFMA2.MMA R37, -RZ, RZ, 0, 2.384185791015625e-07 ;  /* 0x00000004ff257435 */ /* 0x001fe200000001ff */
[----:B-1----:R-:W-:Y:S01]  /*2160*/  FADD.FTZ R33, R33, R32 ;  /* 0x0000002021217221 */ /* 0x002fe20000010000 */
[----:B------:R-:W-:Y:S02]  /*2170*/  MOV R34, 0x1f ;  /* 0x0000001f00227802 */ /* 0x000fe40000000f00 */
[----:B------:R-:W-:Y:S02]  /*2180*/  MOV R109, 0xffffffff ;  /* 0xffffffff006d7802 */ /* 0x000fe40000000f00 */
[----:B------:R-:W-:Y:S02]  /*2190*/  MOV R32, R36 ;  /* 0x0000002400207202 */ /* 0x000fe40000000f00 */
[----:B------:R-:W-:Y:S02]  /*21a0*/  MOV R28, 0x21c0 ;  /* 0x000021c0001c7802 */ /* 0x000fe40000000f00 */
[----:B------:R-:W-:Y:S05]  /*21b0*/  CALL.REL.NOINC `($__internal_221_$__cuda_sm70_shflsync_down_p) ;  /* 0x0000027000007944 */ /* 0x000fea0003c00000 */
[----:B0-----:R-:W-:Y:S01]  /*21c0*/  HFMA2.MMA R37, -RZ, RZ, 0, 2.384185791015625e-07 ;  /* 0x00000004ff257435 */ /* 0x001fe200000001ff */
[----:B-1----:R-:W-:-:S02]  /*21d0*/  MOV R31, R32 ;  /* 0x00000020001f7202 */ /* 0x002fc40000000f00 */
[----:B------:R-:W-:Y:S02]  /*21e0*/  MOV R32, R33 ;  /* 0x0000002100207202 */ /* 0x000fe40000000f00 */
[----:B------:R-:W-:Y:S02]  /*21f0*/  MOV R34, 0x1f ;  /* 0x0000001f00227802 */ /* 0x000fe40000000f00 */
[----:B------:R-:W-:Y:S02]  /*2200*/  MOV R109, 0xffffffff ;  /* 0xffffffff006d7802 */ /* 0x000fe40000000f00 */
[----:B------:R-:W-:Y:S02]  /*2210*/  MOV R28, 0x2230 ;  /* 0x00002230001c7802 */ /* 0x000fe40000000f00 */
[----:B------:R-:W-:Y:S05]  /*2220*/  CALL.REL.NOINC `($__internal_221_$__cuda_sm70_shflsync_down_p) ;  /* 0x0000020000007944 */ /* 0x000fea0003c00000 */
[----:B------:R-:W-:Y:S01]  /*2230*/  FADD.FTZ R36, R31, R36 ;  /* 0x000000241f247221 */ /* 0x000fe20000010000 */
[----:B0-----:R-:W-:Y:S01]  /*2240*/  HFMA2.MMA R37, -RZ, RZ, 0, 1.1920928955078125e-07 ;  /* 0x00000002ff257435 */ /* 0x001fe200000001ff */
[----:B-1----:R-:W-:Y:S01]  /*2250*/  FADD.FTZ R35, R33, R32 ;  /* 0x0000002021237221 */ /* 0x002fe20000010000 */
[----:B------:R-:W-:Y:S02]  /*2260*/  MOV R34, 0x1f ;  /* 0x0000001f00227802 */ /* 0x000fe40000000f00 */
[----:B------:R-:W-:-:S02]  /*2270*/  MOV R109, 0xffffffff ;  /* 0xffffffff006d7802 */ /* 0x000fc40000000f00 */
[----:B------:R-:W-:Y:S02]  /*2280*/  MOV R32, R36 ;  /* 0x0000002400207202 */ /* 0x000fe40000000f00 */
[----:B------:R-:W-:Y:S02]  /*2290*/  MOV R28, 0x22b0 ;  /* 0x000022b0001c7802 */ /* 0x000fe40000000f00 */
[----:B------:R-:W-:Y:S05]  /*22a0*/  CALL.REL.NOINC `($__internal_221_$__cuda_sm70_shflsync_down_p) ;  /* 0x0000018000007944 */ /* 0x000fea0003c00000 */
[----:B0-----:R-:W-:Y:S01]  /*22b0*/  HFMA2.MMA R37, -RZ, RZ, 0, 1.1920928955078125e-07 ;  /* 0x00000002ff257435 */ /* 0x001fe200000001ff */
[----:B-1----:R-:W-:Y:S02]  /*22c0*/  MOV R31, R32 ;  /* 0x00000020001f7202 */ /* 0x002fe40000000f00 */
[----:B------:R-:W-:Y:S02]  /*22d0*/  MOV R32, R35 ;  /* 0x0000002300207202 */ /* 0x000fe40000000f00 */
[----:B------:R-:W-:Y:S02]  /*22e0*/  MOV R34, 0x1f ;  /* 0x0000001f00227802 */ /* 0x000fe40000000f00 */
[----:B------:R-:W-:Y:S02]  /*22f0*/  MOV R109, 0xffffffff ;  /* 0xffffffff006d7802 */ /* 0x000fe40000000f00 */
[----:B------:R-:W-:-:S02]  /*2300*/  MOV R28, 0x2320 ;  /* 0x00002320001c7802 */ /* 0x000fc40000000f00 */
[----:B------:R-:W-:Y:S05]  /*2310*/  CALL.REL.NOINC `($__internal_221_$__cuda_sm70_shflsync_down_p) ;  /* 0x0000011000007944 */ /* 0x000fea0003c00000 */
[----:B------:R-:W-:Y:S01]  /*2320*/  FADD.FTZ R33, R31, R36 ;  /* 0x000000241f217221 */ /* 0x000fe20000010000 */
[----:B0-----:R-:W-:Y:S01]  /*2330*/  HFMA2.MMA R37, -RZ, RZ, 0, 5.9604644775390625e-08 ;  /* 0x00000001ff257435 */ /* 0x001fe200000001ff */
[----:B-1----:R-:W-:Y:S01]  /*2340*/  FADD.FTZ R35, R35, R32 ;  /* 0x0000002023237221 */ /* 0x002fe20000010000 */
[----:B------:R-:W-:-:S02]  /*2350*/  MOV R34, 0x1f ;  /* 0x0000001f00227802 */ /* 0x000fc40000000f00 */
[----:B------:R-:W-:Y:S02]  /*2360*/  MOV R109, 0xffffffff ;  /* 0xffffffff006d7802 */ /* 0x000fe40000000f00 */
[----:B------:R-:W-:Y:S02]  /*2370*/  MOV R32, R33 ;  /* 0x0000002100207202 */ /* 0x000fe40000000f00 */
[----:B------:R-:W-:Y:S02]  /*2380*/  MOV R28, 0x23a0 ;  /* 0x000023a0001c7802 */ /* 0x000fe40000000f00 */
[----:B------:R-:W-:Y:S05]  /*2390*/  CALL.REL.NOINC `($__internal_221_$__cuda_sm70_shflsync_down_p) ;  /* 0x0000009000007944 */ /* 0x000fea0003c00000 */
[----:B0-----:R-:W-:Y:S01]  /*23a0*/  HFMA2.MMA R37, -RZ, RZ, 0, 5.9604644775390625e-08 ;  /* 0x00000001ff257435 */ /* 0x001fe200000001ff */
[----:B-1----:R-:W-:Y:S02]  /*23b0*/  MOV R36, R32 ;  /* 0x0000002000247202 */ /* 0x002fe40000000f00 */
[----:B------:R-:W-:Y:S02]  /*23c0*/  MOV R32, R35 ;  /* 0x0000002300207202 */ /* 0x000fe40000000f00 */
[----:B------:R-:W-:Y:S02]  /*23d0*/  MOV R34, 0x1f ;  /* 0x0000001f00227802 */ /* 0x000fe40000000f00 */
[----:B------:R-:W-:-:S02]  /*23e0*/  MOV R109, 0xffffffff ;  /* 0xffffffff006d7802 */ /* 0x000fc40000000f00 */
[----:B------:R-:W-:Y:S02]  /*23f0*/  MOV R28, 0x2410 ;  /* 0x00002410001c7802 */ /* 0x000fe40000000f00 */
[----:B------:R-:W-:Y:S05]  /*2400*/  CALL.REL.NOINC `($__internal_221_$__cuda_sm70_shflsync_down_p) ;  /* 0x0000002000007944 */ /* 0x000fea0003c00000 */
[----:B-1----:R-:W-:Y:S01]  /*2410*/  MOV R28, R32 ;  /* 0x00000020001c7202 */ /* 0x002fe20000000f00 */
[----:B0-----:R-:W-:Y:S05]  /*2420*/  BRA `(.L_x_2938) ;  /* 0xfffff2d000007947 */ /* 0x001fea000383ffff */
        .weak           $__internal_221_$__cuda_sm70_shflsync_down_p
        .type           $__internal_221_$__cuda_sm70_shflsync_down_p,@function
        .size           $__internal_221_$__cuda_sm70_shflsync_down_p,(.L_x_3628 - $__internal_221_$__cuda_sm70_shflsync_down_p)
$__internal_221_$__cuda_sm70_shflsync_down_p:
[----:B------:R-:W-:Y:S01]  /*2430*/  HFMA2.MMA R29, -RZ, RZ, 0, 0 ;  /* 0x00000000ff1d7435 */ /* 0x000fe200000001ff */
[----:B------:R-:W-:Y:S04]  /*2440*/  WARPSYNC R109 ;  /* 0x0000006d00007348 */ /* 0x000fe80003800000 */
[----:B------:R0:W1:Y:S01]  /*2450*/  SHFL.DOWN PT, R32, R32, R37, R34 ;  /* 0x0800002520207389 */ /* 0x00006200000e0022 */
[----:B------:R-:W-:Y:S05]  /*2460*/  RET.REL.NODEC R28 `(_ZN10layer_norm13ln_bwd_kernelINS_13Kernel_traitsI13__nv_bfloat16fS2_fjLj2048ELj1ELj1ELj4ELj16ENS_18Kernel_traits_baseILj2048ES2_fS2_fjLj128EEEEEEEvNS_9BwdParamsE) ;  /* 0xffffdb901c007950 */ /* 0x000fea0003c3ffff */
.L_x_2939:
        /* <DEDUP_REMOVED lines=9> */
.L_x_3628:


//--------------------- .text._ZN10layer_norm22ln_bwd_finalize_kernelINS_22Kernel_traits_finalizeILj2048E13__nv_bfloat16S2_S2_fjLj1024ELj4ENS_18Kernel_traits_baseILj2048ES2_S2_S2_fjLj1024EEEEEEEvNS_9BwdParamsE --------------------------
	.section	.text._ZN10layer_norm22ln_bwd_finalize_kernelINS_22Kernel_traits_finalizeILj2048E13__nv_bfloat16S2_S2_fjLj1024ELj4ENS_18Kernel_traits_baseILj2048ES2_S2_S2_fjLj1024EEEEEEEvNS_9BwdParamsE,"ax",@progbits
	.sectioninfo	@"SHI_REGISTERS=32"
	.align	128
        .global         _ZN10layer_norm22ln_bwd_finalize_kernelINS_22Kernel_traits_finalizeILj2048E13__nv_bfloat16S2_S2_fjLj1024ELj4ENS_18Kernel_traits_baseILj2048ES2_S2_S2_fjLj1024EEEEEEEvNS_9BwdParamsE
        .type           _ZN10layer_norm22ln_bwd_finalize_kernelINS_22Kernel_traits_finalizeILj2048E13__nv_bfloat16S2_S2_fjLj1024ELj4ENS_18Kernel_traits_baseILj2048ES2_S2_S2_fjLj1024EEEEEEEvNS_9BwdParamsE,@function
        .size           _ZN10layer_norm22ln_bwd_finalize_kernelINS_22Kernel_traits_finalizeILj2048E13__nv_bfloat16S2_S2_fjLj1024ELj4ENS_18Kernel_traits_baseILj2048ES2_S2_S2_fjLj1024EEEEEEEvNS_9BwdParamsE,(.L_x_3629 - _ZN10layer_norm22ln_bwd_finalize_kernelINS_22Kernel_traits_finalizeILj2048E13__nv_bfloat16S2_S2_fjLj1024ELj4ENS_18Kernel_traits_baseILj2048ES2_S2_S2_fjLj1024EEEEEEEvNS_9BwdParamsE)
        .other          _ZN10layer_norm22ln_bwd_finalize_kernelINS_22Kernel_traits_finalizeILj2048E13__nv_bfloat16S2_S2_fjLj1024ELj4ENS_18Kernel_traits_baseILj2048ES2_S2_S2_fjLj1024EEEEEEEvNS_9BwdParamsE,@"STO_CUDA_ENTRY STV_DEFAULT"
_ZN10layer_norm22ln_bwd_finalize_kernelINS_22Kernel_traits_finalizeILj2048E13__nv_bfloat16S2_S2_fjLj1024ELj4ENS_18Kernel_traits_baseILj2048ES2_S2_S2_fjLj1024EEEEEEEvNS_9BwdParamsE:
.text._ZN10layer_norm22ln_bwd_finalize_kernelINS_22Kernel_traits_finalizeILj2048E13__nv_bfloat16S2_S2_fjLj1024ELj4ENS_18Kernel_traits_baseILj2048ES2_S2_S2_fjLj1024EEEEEEEvNS_9BwdParamsE:
        /* <DEDUP_REMOVED lines=19> */
.L_x_2952:
        /* <DEDUP_REMOVED lines=27> */
.L_x_2944:
        /* <DEDUP_REMOVED lines=32> */
.L_x_2943:
[----:B------:R-:W-:Y:S05]  /*04e0*/  BSYNC B1 ;  /* 0x0000000000017941 */ /* 0x000fea0003800000 */
.L_x_2942:
        /* <DEDUP_REMOVED lines=22> */
.L_x_2946:
[----:B------:R-:W-:Y:S05]  /*0650*/  BSYNC B1 ;  /* 0x0000000000017941 */ /* 0x000fea0003800000 */
.L_x_2945:
        /* <DEDUP_REMOVED lines=10> */
.L_x_2941:
[----:B------:R-:W-:Y:S05]  /*0700*/  BSYNC B0 ;  /* 0x0000000000007941 */ /* 0x000fea0003800000 */
.L_x_2940:
        /* <DEDUP_REMOVED lines=11> */
.L_x_2953:
        /* <DEDUP_REMOVED lines=18> */
.L_x_2954:
[----:B------:R-:W-:Y:S01]  /*08e0*/  @!P1 SHF.R.U32.HI R2, RZ, 0x3, R0 ;  /* 0x00000003ff029819 */ /* 0x000fe20000011600 */
[----:B---3--:R-:W-:Y:S02]  /*08f0*/  FADD.FTZ R5, R5, R10 ;  /* 0x0000000a05057221 */ /* 0x008fe40000010000 */
[----:B--2---:R-:W-:Y:S01]  /*0900*/  FADD.FTZ R7, R7, R4 ;  /* 0x0000000407077221 */ /* 0x004fe20000010000 */
[----:B------:R-:W-:-:S05]  /*0910*/  @!P1 LOP3.LUT R2, R2, 0x1ffffffc, RZ, 0xc0, !PT ;  /* 0x1ffffffc02029812 */ /* 0x000fca00078ec0ff */
[----:B------:R2:W-:Y:S04]  /*0920*/  @!P1 STS [R2+0x2000], R5 ;  /* 0x0020000502009388 */ /* 0x0005e80000000800 */
[----:B------:R2:W-:Y:S02]  /*0930*/  @!P1 STS [R2+0x2080], R7 ;  /* 0x0020800702009388 */ /* 0x0005e40000000800 */
.L_x_2947:
        /* <DEDUP_REMOVED lines=13> */
.L_x_2951:
[----:B------:R-:W-:Y:S05]  /*0a10*/  BSYNC B0 ;  /* 0x0000000000007941 */ /* 0x000fea0003800000 */
.L_x_2950:
[C---:B------:R-:W-:Y:S02]  /*0a20*/  ISETP.GT.U32.AND P1, PT, R18.reuse, -0x801, PT ;  /* 0xfffff7ff1200780c */ /* 0x040fe40003f24070 */
[----:B------:R-:W-:Y:S02]  /*0a30*/  IADD3 R18, R18, 0x800, RZ ;  /* 0x0000080012127810 */ /* 0x000fe40007ffe0ff */
[----:B------:R-:W-:-:S09]  /*0a40*/  IADD3 R19, R19, 0x400, RZ ;  /* 0x0000040013137810 */ /* 0x000fd20007ffe0ff */
[----:B012---:R-:W-:Y:S05]  /*0a50*/  @P1 BRA `(.L_x_2952) ;  /* 0xfffff6d000001947 */ /* 0x007fea000383ffff */
[----:B------:R-:W-:Y:S05]  /*0a60*/  EXIT ;  /* 0x000000000000794d */ /* 0x000fea0003800000 */
.L_x_2948:
[----:B--2---:R-:W-:Y:S01]  /*0a70*/  IMAD.MOV.U32 R10, RZ, RZ, R4 ;  /* 0x000000ffff0a7224 */ /* 0x004fe200078e0004 */
[----:B------:R-:W-:Y:S01]  /*0a80*/  MOV R9, 0x1 ;  /* 0x0000000100097802 */ /* 0x000fe20000000f00 */
[----:B------:R-:W-:Y:S01]  /*0a90*/  IMAD.MOV.U32 R6, RZ, RZ, 0x1f ;  /* 0x0000001fff067424 */ /* 0x000fe200078e00ff */
[----:B------:R-:W-:Y:S02]  /*0aa0*/  MOV R11, 0xffffffff ;  /* 0xffffffff000b7802 */ /* 0x000fe40000000f00 */
[----:B------:R-:W-:Y:S02]  /*0ab0*/  MOV R2, 0xad0 ;  /* 0x00000ad000027802 */ /* 0x000fe40000000f00 */
[----:B01----:R-:W-:Y:S05]  /*0ac0*/  CALL.REL.NOINC `($__internal_222_$__cuda_sm70_shflsync_bfly_p) ;  /* 0x000003c000007944 */ /* 0x003fea0003c00000 */
[----:B-1----:R-:W-:Y:S01]  /*0ad0*/  IMAD.MOV.U32 R3, RZ, RZ, R6 ;  /* 0x000000ffff037224 */ /* 0x002fe200078e0006 */
[----:B0-----:R-:W-:Y:S05]  /*0ae0*/  BRA `(.L_x_2953) ;  /* 0xfffffcd000007947 */ /* 0x001fea000383ffff */
.L_x_2949:
[----:B------:R-:W-:Y:S01]  /*0af0*/  HFMA2.MMA R6, -RZ, RZ, 0, 1.847743988037109375e-06 ;  /* 0x0000001fff067435 */ /* 0x000fe200000001ff */
[----:B------:R-:W-:Y:S01]  /*0b00*/  MOV R10, R13 ;  /* 0x0000000d000a7202 */ /* 0x000fe20000000f00 */
[----:B------:R-:W-:Y:S01]  /*0b10*/  IMAD.MOV.U32 R9, RZ, RZ, 0x2 ;  /* 0x00000002ff097424 */ /* 0x000fe200078e00ff */
[----:B------:R-:W-:Y:S01]  /*0b20*/  MOV R2, 0xb50 ;  /* 0x00000b5000027802 */ /* 0x000fe20000000f00 */
[----:B------:R-:W-:-:S02]  /*0b30*/  IMAD.MOV.U32 R11, RZ, RZ, -0x1 ;  /* 0xffffffffff0b7424 */ /* 0x000fc400078e00ff */
[----:B012---:R-:W-:Y:S05]  /*0b40*/  CALL.REL.NOINC `($__internal_222_$__cuda_sm70_shflsync_bfly_p) ;  /* 0x0000034000007944 */ /* 0x007fea0003c00000 */
[----:B01----:R-:W-:Y:S01]  /*0b50*/  FADD.FTZ R10, R13, R6 ;  /* 0x000000060d0a7221 */ /* 0x003fe20000010000 */
[----:B------:R-:W-:Y:S01]  /*0b60*/  MOV R9, 0x4 ;  /* 0x0000000400097802 */ /* 0x000fe20000000f00 */
[----:B------:R-:W-:Y:S01]  /*0b70*/  IMAD.MOV.U32 R6, RZ, RZ, 0x1f ;  /* 0x0000001fff067424 */ /* 0x000fe200078e00ff */
[----:B------:R-:W-:-:S02]  /*0b80*/  MOV R11, 0xffffffff ;  /* 0xffffffff000b7802 */ /* 0x000fc40000000f00 */
[----:B------:R-:W-:Y:S02]  /*0b90*/  MOV R2, 0xbb0 ;  /* 0x00000bb000027802 */ /* 0x000fe40000000f00 */
[----:B------:R-:W-:Y:S05]  /*0ba0*/  CALL.REL.NOINC `($__internal_222_$__cuda_sm70_shflsync_bfly_p) ;  /* 0x000002e000007944 */ /* 0x000fea0003c00000 */
[----:B01----:R-:W-:Y:S01]  /*0bb0*/  FADD.FTZ R10, R10, R6 ;  /* 0x000000060a0a7221 */ /* 0x003fe20000010000 */
[----:B------:R-:W-:Y:S01]  /*0bc0*/  HFMA2.MMA R6, -RZ, RZ, 0, 1.847743988037109375e-06 ;  /* 0x0000001fff067435 */ /* 0x000fe200000001ff */
[----:B------:R-:W-:Y:S01]  /*0bd0*/  IMAD.MOV.U32 R9, RZ, RZ, 0x8 ;  /* 0x00000008ff097424 */ /* 0x000fe200078e00ff */
[----:B------:R-:W-:Y:S01]  /*0be0*/  MOV R2, 0xc10 ;  /* 0x00000c1000027802 */ /* 0x000fe20000000f00 */
[----:B------:R-:W-:-:S03]  /*0bf0*/  IMAD.MOV.U32 R11, RZ, RZ, -0x1 ;  /* 0xffffffffff0b7424 */ /* 0x000fc600078e00ff */
[----:B------:R-:W-:Y:S05]  /*0c00*/  CALL.REL.NOINC `($__internal_222_$__cuda_sm70_shflsync_bfly_p) ;  /* 0x0000028000007944 */ /* 0x000fea0003c00000 */
[----:B-1----:R-:W-:Y:S01]  /*0c10*/  FADD.FTZ R4, R10, R6 ;  /* 0x000000060a047221 */ /* 0x002fe20000010000 */
[----:B0-----:R-:W-:Y:S01]  /*0c20*/  MOV R9, 0x10 ;  /* 0x0000001000097802 */ /* 0x001fe20000000f00 */
[----:B------:R-:W-:Y:S01]  /*0c30*/  IMAD.MOV.U32 R6, RZ, RZ, 0x1f ;  /* 0x0000001fff067424 */ /* 0x000fe200078e00ff */
[----:B------:R-:W-:Y:S01]  /*0c40*/  MOV R11, 0xffffffff ;  /* 0xffffffff000b7802 */ /* 0x000fe20000000f00 */
[----:B------:R-:W-:Y:S01]  /*0c50*/  IMAD.MOV.U32 R10, RZ, RZ, R4 ;  /* 0x000000ffff0a7224 */ /* 0x000fe200078e0004 */
[----:B------:R-:W-:Y:S02]  /*0c60*/  MOV R2, 0xc80 ;  /* 0x00000c8000027802 */ /* 0x000fe40000000f00 */
[----:B------:R-:W-:Y:S05]  /*0c70*/  CALL.REL.NOINC `($__internal_222_$__cuda_sm70_shflsync_bfly_p) ;  /* 0x0000021000007944 */ /* 0x000fea0003c00000 */
[----:B0-----:R-:W-:Y:S01]  /*0c80*/  HFMA2.MMA R9, -RZ, RZ, 0, 5.9604644775390625e-08 ;  /* 0x00000001ff097435 */ /* 0x001fe200000001ff */
[----:B-1----:R-:W-:Y:S01]  /*0c90*/  MOV R7, R6 ;  /* 0x0000000600077202 */ /* 0x002fe20000000f00 */
[----:B------:R-:W-:Y:S01]  /*0ca0*/  IMAD.MOV.U32 R10, RZ, RZ, R5 ;  /* 0x000000ffff0a7224 */ /* 0x000fe200078e0005 */
[----:B------:R-:W-:Y:S01]  /*0cb0*/  MOV R11, 0xffffffff ;  /* 0xffffffff000b7802 */ /* 0x000fe20000000f00 */
[----:B------:R-:W-:Y:S01]  /*0cc0*/  IMAD.MOV.U32 R6, RZ, RZ, 0x1f ;  /* 0x0000001fff067424 */ /* 0x000fe200078e00ff */
[----:B------:R-:W-:-:S02]  /*0cd0*/  MOV R2, 0xcf0 ;  /* 0x00000cf000027802 */ /* 0x000fc40000000f00 */
[----:B------:R-:W-:Y:S05]  /*0ce0*/  CALL.REL.NOINC `($__internal_222_$__cuda_sm70_shflsync_bfly_p) ;  /* 0x000001a000007944 */ /* 0x000fea0003c00000 */
[----:B01----:R-:W-:Y:S01]  /*0cf0*/  FADD.FTZ R10, R5, R6 ;  /* 0x00000006050a7221 */ /* 0x003fe20000010000 */
[----:B------:R-:W-:Y:S01]  /*0d00*/  HFMA2.MMA R6, -RZ, RZ, 0, 1.847743988037109375e-06 ;  /* 0x0000001fff067435 */ /* 0x000fe200000001ff */
[----:B------:R-:W-:Y:S01]  /*0d10*/  IMAD.MOV.U32 R9, RZ, RZ, 0x2 ;  /* 0x00000002ff097424 */ /* 0x000fe200078e00ff */
[----:B------:R-:W-:Y:S01]  /*0d20*/  MOV R2, 0xd50 ;  /* 0x00000d5000027802 */ /* 0x000fe20000000f00 */
[----:B------:R-:W-:-:S03]  /*0d30*/  IMAD.MOV.U32 R11, RZ, RZ, -0x1 ;  /* 0xffffffffff0b7424 */ /* 0x000fc600078e00ff */
[----:B------:R-:W-:Y:S05]  /*0d40*/  CALL.REL.NOINC `($__internal_222_$__cuda_sm70_shflsync_bfly_p) ;  /* 0x0000014000007944 */ /* 0x000fea0003c00000 */
        /* <DEDUP_REMOVED lines=13> */
[----:B------:R-:W-:Y:S01]  /*0e20*/  HFMA2.MMA R6, -RZ, RZ, 0, 1.847743988037109375e-06 ;  /* 0x0000001fff067435 */ /* 0x000fe200000001ff */
[----:B------:R-:W-:Y:S01]  /*0e30*/  MOV R9, 0x10 ;  /* 0x0000001000097802 */ /* 0x000fe20000000f00 */
[----:B------:R-:W-:Y:S01]  /*0e40*/  IMAD.MOV.U32 R11, RZ, RZ, -0x1 ;  /* 0xffffffffff0b7424 */ /* 0x000fe200078e00ff */
[----:B------:R-:W-:-:S03]  /*0e50*/  MOV R2, 0xe70 ;  /* 0x00000e7000027802 */ /* 0x000fc60000000f00 */
[----:B------:R-:W-:Y:S05]  /*0e60*/  CALL.REL.NOINC `($__internal_222_$__cuda_sm70_shflsync_bfly_p) ;  /* 0x0000002000007944 */ /* 0x000fea0003c00000 */
[----:B-1----:R-:W-:Y:S01]  /*0e70*/  MOV R5, R6 ;  /* 0x0000000600057202 */ /* 0x002fe20000000f00 */
[----:B0-----:R-:W-:Y:S05]  /*0e80*/  BRA `(.L_x_2954) ;  /* 0xfffffa5000007947 */ /* 0x001fea000383ffff */
        .weak           $__internal_222_$__cuda_sm70_shflsync_bfly_p
        .type           $__internal_222_$__cuda_sm70_shflsync_bfly_p,@function
        .size           $__internal_222_$__cuda_sm70_shflsync_bfly_p,(.L_x_3629 - $__internal_222_$__cuda_sm70_shflsync_bfly_p)
$__internal_222_$__cuda_sm70_shflsync_bfly_p:
[----:B------:R-:W-:Y:S01]  /*0e90*/  HFMA2.MMA R3, -RZ, RZ, 0, 0 ;  /* 0x00000000ff037435 */ /* 0x000fe200000001ff */
[----:B------:R-:W-:Y:S04]  /*0ea0*/  WARPSYNC R11 ;  /* 0x0000000b00007348 */ /* 0x000fe80003800000 */
[----:B------:R0:W1:Y:S01]  /*0eb0*/  SHFL.BFLY PT, R6, R10, R9, R6 ;  /* 0x0c0000090a067389 */ /* 0x00006200000e0006 */
[----:B------:R-:W-:Y:S05]  /*0ec0*/  RET.REL.NODEC R2 `(_ZN10layer_norm22ln_bwd_finalize_kernelINS_22Kernel_traits_finalizeILj2048E13__nv_bfloat16S2_S2_fjLj1024ELj4ENS_18Kernel_traits_baseILj2048ES2_S2_S2_fjLj1024EEEEEEEvNS_9BwdParamsE) ;  /* 0xfffff13002007950 */ /* 0x000fea0003c3ffff */
.L_x_2955:
        /* <DEDUP_REMOVED lines=11> */
.L_x_3629:


//--------------------- .text._ZN10layer_norm13ln_bwd_kernelINS_13Kernel_traitsI13__nv_bfloat16S2_S2_fjLj2048ELj1ELj1ELj4ELj16ENS_18Kernel_traits_baseILj2048ES2_S2_S2_fjLj128EEEEEEEvNS_9BwdParamsE --------------------------
	.section	.text._ZN10layer_norm13ln_bwd_kernelINS_13Kernel_traitsI13__nv_bfloat16S2_S2_fjLj2048ELj1ELj1ELj4ELj16ENS_18Kernel_traits_baseILj2048ES2_S2_S2_fjLj128EEEEEEEvNS_9BwdParamsE,"ax",@progbits
	.sectioninfo	@"SHI_REGISTERS=128"
	.align	128
        .global         _ZN10layer_norm13ln_bwd_kernelINS_13Kernel_traitsI13__nv_bfloat16S2_S2_fjLj2048ELj1ELj1ELj4ELj16ENS_18Kernel_traits_baseILj2048ES2_S2_S2_fjLj128EEEEEEEvNS_9BwdParamsE
        .type           _ZN10layer_norm13ln_bwd_kernelINS_13Kernel_traitsI13__nv_bfloat16S2_S2_fjLj2048ELj1ELj1ELj4ELj16ENS_18Kernel_traits_baseILj2048ES2_S2_S2_fjLj128EEEEEEEvNS_9BwdParamsE,@function
        .size           _ZN10layer_norm13ln_bwd_kernelINS_13Kernel_traitsI13__nv_bfloat16S2_S2_fjLj2048ELj1ELj1ELj4ELj16ENS_18Kernel_traits_baseILj2048ES2_S2_S2_fjLj128EEEEEEEvNS_9BwdParamsE,(.L_x_3630 - _ZN10layer_norm13ln_bwd_kernelINS_13Kernel_traitsI13__nv_bfloat16S2_S2_fjLj2048ELj1ELj1ELj4ELj16ENS_18Kernel_traits_baseILj2048ES2_S2_S2_fjLj128EEEEEEEvNS_9BwdParamsE)
        .other          _ZN10layer_norm13ln_bwd_kernelINS_13Kernel_traitsI13__nv_bfloat16S2_S2_fjLj2048ELj1ELj1ELj4ELj16ENS_18Kernel_traits_baseILj2048ES2_S2_S2_fjLj128EEEEEEEvNS_9BwdParamsE,@"STO_CUDA_ENTRY STV_DEFAULT"
_ZN10layer_norm13ln_bwd_kernelINS_13Kernel_traitsI13__nv_bfloat16S2_S2_fjLj2048ELj1ELj1ELj4ELj16ENS_18Kernel_traits_baseILj2048ES2_S2_S2_fjLj128EEEEEEEvNS_9BwdParamsE:
.text._ZN10layer_norm13ln_bwd_kernelINS_13Kernel_traitsI13__nv_bfloat16S2_S2_fjLj2048ELj1ELj1ELj4ELj16ENS_18Kernel_traits_baseILj2048ES2_S2_S2_fjLj128EEEEEEEvNS_9BwdParamsE:
        /* <DEDUP_REMOVED lines=36> */
[----:B------:R0:W3:Y:S01]  /*0240*/  LDG.E.128 R8, [R2.64+0x800] ;  /* 0x0008000402087981 */ /* 0x0000e2000c1e1d00 */
        /* <DEDUP_REMOVED lines=32> */
[----:B0-----:R-:W-:Y:S01]  /*0450*/  CS2R R2, SRZ ;  /* 0x0000000000027805 */ /* 0x001fe2000001ff00 */
[----:B------:R-:W-:-:S02]  /*0460*/  LEA R60, R60, 0x4, 0x2 ;  /* 0x000000043c3c7811 */ /* 0x000fc400078e10ff */
[----:B------:R-:W-:Y:S02]  /*0470*/  MOV R44, RZ ;  /* 0x000000ff002c7202 */ /* 0x000fe40000000f00 */
[----:B------:R-:W-:Y:S02]  /*0480*/  MOV R0, RZ ;  /* 0x000000ff00007202 */ /* 0x000fe40000000f00 */
[--C-:B--2---:R-:W-:Y:S02]  /*0490*/  PRMT R83, RZ, 0x5410, R7.reuse ;  /* 0x00005410ff537816 */ /* 0x104fe40000000007 */
[----:B------:R-:W-:Y:S02]  /*04a0*/  PRMT R7, RZ, 0x7610, R7 ;  /* 0x00007610ff077816 */ /* 0x000fe40000000007 */
[--C-:B---3--:R-:W-:Y:S02]  /*04b0*/  PRMT R58, RZ, 0x5410, R8.reuse ;  /* 0x00005410ff3a7816 */ /* 0x108fe40000000008 */
[----:B------:R-:W-:-:S02]  /*04c0*/  PRMT R78, RZ, 0x7610, R8 ;  /* 0x00007610ff4e7816 */ /* 0x000fc40000000008 */
[--C-:B------:R-:W-:Y:S02]  /*04d0*/  PRMT R77, RZ, 0x5410, R9.reuse ;  /* 0x00005410ff4d7816 */ /* 0x100fe40000000009 */
[----:B------:R-:W-:Y:S02]  /*04e0*/  PRMT R80, RZ, 0x7610, R9 ;  /* 0x00007610ff507816 */ /* 0x000fe40000000009 */
[--C-:B------:R-:W-:Y:S02]  /*04f0*/  PRMT R79, RZ, 0x5410, R10.reuse ;  /* 0x00005410ff4f7816 */ /* 0x100fe4000000000a */
[----:B------:R-:W-:Y:S02]  /*0500*/  PRMT R82, RZ, 0x7610, R10 ;  /* 0x00007610ff527816 */ /* 0x000fe4000000000a */
[--C-:B------:R-:W-:Y:S02]  /*0510*/  PRMT R81, RZ, 0x5410, R11.reuse ;  /* 0x00005410ff517816 */ /* 0x100fe4000000000b */
[----:B------:R-:W-:-:S02]  /*0520*/  PRMT R84, RZ, 0x7610, R11 ;  /* 0x00007610ff547816 */ /* 0x000fc4000000000b */
.L_x_2960:
[----:B------:R-:W-:Y:S02]  /*0530*/  ISETP.NE.U32.AND P0, PT, RZ, c[0x0][0x178], PT ;  /* 0x00005e00ff007a0c */ /* 0x000fe40003f05070 */
[----:B------:R-:W-:-:S02]  /*0540*/  PRMT R85, R45, 0x6540, R46 ;  /* 0x000065402d557816 */ /* 0x000fc4000000002e */
[----:B------:R-:W-:Y:S02]  /*0550*/  ISETP.NE.AND.EX P0, PT, RZ, c[0x0][0x17c], PT, P0 ;  /* 0x00005f00ff007a0c */ /* 0x000fe40003f05300 */
[----:B------:R-:W-:-:S11]  /*0560*/  IADD3 R86, R85, 0x80, RZ ;  /* 0x0000008055567810 */ /* 0x000fd60007ffe0ff */
[----:B------:R-:W-:-:S04]  /*0570*/  @P0 LEA R20, P1, R85, c[0x0][0x178], 0x4 ;  /* 0x00005e0055140a11 */ /* 0x000fc800078220ff */
[----:B------:R-:W-:Y:S02]  /*0580*/  @P0 LEA.HI.X R21, R85, c[0x0][0x17c], RZ, 0x4, P1 ;  /* 0x00005f0055150a11 */ /* 0x000fe400008f24ff */
[----:B------:R-:W-:-:S03]  /*0590*/  @P0 LEA R18, P1, R86, c[0x0][0x178], 0x4 ;  /* 0x00005e0056120a11 */ /* 0x000fc600078220ff */
[----:B------:R0:W2:Y:S01]  /*05a0*/  @P0 LDG.E.128 R8, [R20.64] ;  /* 0x0000000414080981 */ /* 0x0000a2000c1e1d00 */
[----:B------:R-:W-:-:S05]  /*05b0*/  @P0 LEA.HI.X R19, R86, c[0x0][0x17c], RZ, 0x4, P1 ;  /* 0x00005f0056130a11 */ /* 0x000fca00008f24ff */
[----:B------:R1:W3:Y:S01]  /*05c0*/  @P0 LDG.E.128 R12, [R18.64] ;  /* 0x00000004120c0981 */ /* 0x0002e2000c1e1d00 */
[----:B------:R-:W-:-:S04]  /*05d0*/  @!P0 LEA R16, P1, R85, c[0x0][0x170], 0x4 ;  /* 0x00005c0055108a11 */ /* 0x000fc800078220ff */
[----:B------:R-:W-:Y:S02]  /*05e0*/  @!P0 LEA.HI.X R17, R85, c[0x0][0x174], RZ, 0x4, P1 ;  /* 0x00005d0055118a11 */ /* 0x000fe400008f24ff */
[----:B------:R-:W-:-:S04]  /*05f0*/  @!P0 LEA R22, P1, R86, c[0x0][0x170], 0x4 ;  /* 0x00005c0056168a11 */ /* 0x000fc800078220ff */
[----:B------:R-:W-:Y:S02]  /*0600*/  @!P0 LEA.HI.X R23, R86, c[0x0][0x174], RZ, 0x4, P1 ;  /* 0x00005d0056178a11 */ /* 0x000fe400008f24ff */
[----:B------:R-:W-:Y:S02]  /*0610*/  MOV R53, 0x4 ;  /* 0x0000000400357802 */ /* 0x000fe40000000f00 */
[----:B------:R-:W-:-:S03]  /*0620*/  @P0 MOV R96, RZ ;  /* 0x000000ff00600202 */ /* 0x000fc60000000f00 */
[----:B------:R-:W-:-:S05]  /*0630*/  @!P0 IMAD.WIDE R50, R46, R53, c[0x0][0x180] ;  /* 0x000060002e328625 */ /* 0x000fca00078e0235 */
[----:B------:R-:W4:Y:S01]  /*0640*/  @!P0 LDG.E R96, [R50.64] ;  /* 0x0000000432608981 */ /* 0x000f22000c1e1900 */
[----:B0-----:R-:W-:Y:S01]  /*0650*/  MOV R20, 0x10 ;  /* 0x0000001000147802 */ /* 0x001fe20000000f00 */
[----:B------:R-:W-:-:S06]  /*0660*/  IMAD.WIDE R52, R46, R53, c[0x0][0x188] ;  /* 0x000062002e347625 */ /* 0x000fcc00078e0235 */
[----:B------:R0:W5:Y:S04]  /*0670*/  LDG.E R52, [R52.64] ;  /* 0x0000000434347981 */ /* 0x000168000c1e1900 */
[----:B------:R0:W2:Y:S04]  /*0680*/  @!P0 LDG.E.128 R8, [R16.64] ;  /* 0x0000000410088981 */ /* 0x0000a8000c1e1d00 */
[----:B------:R1:W3:Y:S01]  /*0690*/  @!P0 LDG.E.128 R12, [R22.64] ;  /* 0x00000004160c8981 */ /* 0x0002e2000c1e1d00 */
[----:B0-----:R-:W-:-:S06]  /*06a0*/  IMAD.WIDE.U32 R16, R85, R20, c[0x0][0x1b8] ;  /* 0x00006e0055107625 */ /* 0x001fcc00078e0014 */
[----:B-1----:R-:W4:Y:S01]  /*06b0*/  LDG.E.128 R16, [R16.64] ;  /* 0x0000000410107981 */ /* 0x002f22000c1e1d00 */
[----:B------:R-:W-:-:S06]  /*06c0*/  IMAD.WIDE.U32 R20, R86, R20, c[0x0][0x1b8] ;  /* 0x00006e0056147625 */ /* 0x000fcc00078e0014 */
[----:B------:R-:W4:Y:S01]  /*06d0*/  LDG.E.128 R20, [R20.64] ;  /* 0x0000000414147981 */ /* 0x000f22000c1e1d00 */
[--C-:B------:R-:W-:Y:S02]  /*06e0*/  PRMT R101, RZ, 0x5410, R5.reuse ;  /* 0x00005410ff657816 */ /* 0x100fe40000000005 */
[----:B------:R-:W-:Y:S02]  /*06f0*/  PRMT R98, RZ, 0x7610, R6 ;  /* 0x00007610ff627816 */ /* 0x000fe40000000006 */
[----:B------:R-:W0:Y:S01]  /*0700*/  @P0 MUFU.RCP R92, R101 ;  /* 0x00000065005c0308 */ /* 0x000e220000001000 */
[----:B------:R-:W-:-:S07]  /*0710*/  PRMT R100, RZ, 0x7610, R5 ;  /* 0x00007610ff647816 */ /* 0x000fce0000000005 */
[----:B------:R-:W1:Y:S01]  /*0720*/  @P0 MUFU.RCP R87, R98 ;  /* 0x0000006200570308 */ /* 0x000e620000001000 */
[----:B------:R-:W-:-:S07]  /*0730*/  PRMT R102, RZ, 0x7610, R4 ;  /* 0x00007610ff667816 */ /* 0x000fce0000000004 */
[----:B------:R-:W0:Y:S01]  /*0740*/  @P0 MUFU.RCP R108, R100 ;  /* 0x00000064006c0308 */ /* 0x000e220000001000 */
[----:B------:R-:W-:-:S07]  /*0750*/  PRMT R103, RZ, 0x5410, R4 ;  /* 0x00005410ff677816 */ /* 0x000fce0000000004 */
[----:B------:R-:W0:Y:S01]  /*0760*/  @P0 MUFU.RCP R53, R83 ;  /* 0x0000005300350308 */ /* 0x000e220000001000 */
[----:B------:R-:W-:-:S07]  /*0770*/  PRMT R99, RZ, 0x5410, R6 ;  /* 0x00005410ff637816 */ /* 0x000fce0000000006 */
        /* <DEDUP_REMOVED lines=9> */
[----:B------:R-:W-:Y:S01]  /*0810*/  @P0 MUFU.RCP R112, R79 ;  /* 0x0000004f00700308 */ /* 0x000fe20000001000 */
[----:B--2---:R-:W-:-:S02]  /*0820*/  PRMT R113, RZ, 0x5410, R9 ;  /* 0x00005410ff717816 */ /* 0x004fc40000000009 */
[--C-:B------:R-:W-:Y:S02]  /*0830*/  PRMT R111, RZ, 0x5410, R10.reuse ;  /* 0x00005410ff6f7816 */ /* 0x100fe4000000000a */
[----:B------:R-:W-:Y:S01]  /*0840*/  PRMT R10, RZ, 0x7610, R10 ;  /* 0x00007610ff0a7816 */ /* 0x000fe2000000000a */
[----:B------:R-:W-:Y:S01]  /*0850*/  @P0 FADD.FTZ R93, -R74, R113 ;  /* 0x000000714a5d0221 */ /* 0x000fe20000010100 */
[----:B------:R-:W-:Y:S02]  /*0860*/  PRMT R104, RZ, 0x7610, R9 ;  /* 0x00007610ff687816 */ /* 0x000fe40000000009 */
[----:B------:R-:W-:Y:S01]  /*0870*/  PRMT R109, RZ, 0x5410, R11 ;  /* 0x00005410ff6d7816 */ /* 0x000fe2000000000b */
[----:B0-----:R-:W-:Y:S01]  /*0880*/  @P0 FMUL.FTZ R93, R93, R92 ;  /* 0x0000005c5d5d0220 */ /* 0x001fe20000410000 */
[--C-:B------:R-:W-:Y:S02]  /*0890*/  PRMT R115, RZ, 0x5410, R8.reuse ;  /* 0x00005410ff737816 */ /* 0x100fe40000000008 */
[----:B------:R-:W-:Y:S01]  /*08a0*/  PRMT R106, RZ, 0x7610, R8 ;  /* 0x00007610ff6a7816 */ /* 0x000fe20000000008 */
[----:B------:R-:W-:Y:S01]  /*08b0*/  @P0 FADD.FTZ R8, -R71, R10 ;  /* 0x0000000a47080221 */ /* 0x000fe20000010100 */
[----:B---3--:R-:W-:Y:S01]  /*08c0*/  PRMT R105, RZ, 0x5410, R13 ;  /* 0x00005410ff697816 */ /* 0x008fe2000000000d */
[----:B------:R-:W-:Y:S01]  /*08d0*/  @P0 FADD.FTZ R91, -R73, R104 ;  /* 0x00000068495b0221 */ /* 0x000fe20000010100 */
[----:B------:R-:W-:Y:S01]  /*08e0*/  PRMT R9, RZ, 0x5410, R12 ;  /* 0x00005410ff097816 */ /* 0x000fe2000000000c */
[----:B------:R-:W-:Y:S01]  /*08f0*/  @P0 FADD.FTZ R92, -R70, R109 ;  /* 0x0000006d465c0221 */ /* 0x000fe20000010100 */
[----:B------:R-:W-:Y:S01]  /*0900*/  PRMT R13, RZ, 0x7610, R13 ;  /* 0x00007610ff0d7816 */ /* 0x000fe2000000000d */
[----:B-1----:R-:W-:-:S02]  /*0910*/  @P0 FMUL.FTZ R87, R8, R87 ;  /* 0x0000005708570220 */ /* 0x002fc40000410000 */
[----:B------:R-:W-:Y:S02]  /*0920*/  @P0 FMUL.FTZ R91, R91, R108 ;  /* 0x0000006c5b5b0220 */ /* 0x000fe40000410000 */
[----:B------:R-:W-:Y:S02]  /*0930*/  @P0 FMUL.FTZ R53, R92, R53 ;  /* 0x000000355c350220 */ /* 0x000fe40000410000 */
[----:B------:R-:W-:Y:S02]  /*0940*/  @P0 FADD.FTZ R8, -R66, R105 ;  /* 0x0000006942080221 */ /* 0x000fe40000010100 */
[----:B------:R-:W-:Y:S02]  /*0950*/  @P0 FADD.FTZ R108, -R68, R9 ;  /* 0x00000009446c0221 */ /* 0x000fe40000010100 */
[----:B------:R-:W-:Y:S01]  /*0960*/  @P0 FADD.FTZ R92, -R65, R13 ;  /* 0x0000000d415c0221 */ /* 0x000fe20000010100 */
[----:B------:R-:W-:Y:S01]  /*0970*/  PRMT R11, RZ, 0x7610, R11 ;  /* 0x00007610ff0b7816 */ /* 0x000fe2000000000b */
[----:B------:R-:W-:-:S02]  /*0980*/  @P0 FADD.FTZ R88, -R75, R106 ;  /* 0x0000006a4b580221 */ /* 0x000fc40000010100 */
[----:B------:R-:W-:Y:S01]  /*0990*/  @P0 FMUL.FTZ R51, R108, R51 ;  /* 0x000000336c330220 */ /* 0x000fe20000410000 */
[----:B------:R-:W-:Y:S01]  /*09a0*/  PRMT R108, RZ, 0x7610, R14 ;  /* 0x00007610ff6c7816 */ /* 0x000fe2000000000e */
[----:B------:R-:W-:Y:S02]  /*09b0*/  @P0 FMUL.FTZ R95, R8, R95 ;  /* 0x0000005f085f0220 */ /* 0x000fe40000410000 */
[----:B------:R-:W-:Y:S01]  /*09c0*/  @P0 FMUL.FTZ R92, R92, R107 ;  /* 0x0000006b5c5c0220 */ /* 0x000fe20000410000 */
[----:B------:R-:W0:Y:S01]  /*09d0*/  @P0 MUFU.RCP R8, R82 ;  /* 0x0000005200080308 */ /* 0x000e220000001000 */
[----:B------:R-:W-:Y:S01]  /*09e0*/  @P0 FADD.FTZ R90, -R76, R115 ;  /* 0x000000734c5a0221 */ /* 0x000fe20000010100 */
[----:B------:R-:W-:Y:S01]  /*09f0*/  PRMT R107, RZ, 0x5410, R14 ;  /* 0x00005410ff6b7816 */ /* 0x000fe2000000000e */
[----:B------:R-:W-:Y:S01]  /*0a00*/  @P0 FMUL.FTZ R88, R88, R97 ;  /* 0x0000006158580220 */ /* 0x000fe20000410000 */
[----:B------:R-:W-:Y:S01]  /*0a10*/  PRMT R12, RZ, 0x7610, R12 ;  /* 0x00007610ff0c7816 */ /* 0x000fe2000000000c */
[----:B------:R-:W-:-:S03]  /*0a20*/  @P0 FMUL.FTZ R90, R90, R89 ;  /* 0x000000595a5a0220 */ /* 0x000fc60000410000 */
[----:B------:R-:W1:Y:S01]  /*0a30*/  @P0 MUFU.RCP R14, R81 ;  /* 0x00000051000e0308 */ /* 0x000e620000001000 */
[----:B------:R-:W-:Y:S02]  /*0a40*/  @P0 FADD.FTZ R97, -R69, R11 ;  /* 0x0000000b45610221 */ /* 0x000fe40000010100 */
[----:B------:R-:W-:Y:S01]  /*0a50*/  @P0 FADD.FTZ R89, -R72, R111 ;  /* 0x0000006f48590221 */ /* 0x000fe20000010100 */
[----:B------:R-:W-:Y:S01]  /*0a60*/  PRMT R117, RZ, 0x5410, R15 ;  /* 0x00005410ff757816 */ /* 0x000fe2000000000f */
[----:B------:R-:W-:Y:S02]  /*0a70*/  @P0 FMUL.FTZ R50, R97, R50 ;  /* 0x0000003261320220 */ /* 0x000fe40000410000 */
[----:B------:R-:W-:Y:S01]  /*0a80*/  @P0 FMUL.FTZ R89, R89, R110 ;  /* 0x0000006e59590220 */ /* 0x000fe20000410000 */
[----:B------:R-:W-:Y:S01]  /*0a90*/  PRMT R110, RZ, 0x7610, R15 ;  /* 0x00007610ff6e7816 */ /* 0x000fe2000000000f */
[----:B------:R-:W-:Y:S02]  /*0aa0*/  @P0 FADD.FTZ R97, -R67, R12 ;  /* 0x0000000c43610221 */ /* 0x000fe40000010100 */
[----:B----4-:R-:W-:-:S02]  /*0ab0*/  @!P0 FADD.FTZ R125, R105, -R96 ;  /* 0x80000060697d8221 */ /* 0x010fc40000010000 */
[----:B------:R-:W-:Y:S02]  /*0ac0*/  @!P0 FADD.FTZ R121, R10, -R96 ;  /* 0x800000600a798221 */ /* 0x000fe40000010000 */
[----:B------:R-:W-:Y:S02]  /*0ad0*/  @P0 FADD.FTZ R105, -R63, R108 ;  /* 0x0000006c3f690221 */ /* 0x000fe40000010100 */
[----:B------:R-:W-:Y:S02]  /*0ae0*/  @P0 FMUL.FTZ R94, R97, R94 ;  /* 0x0000005e615e0220 */ /* 0x000fe40000410000 */
[----:B------:R-:W-:Y:S02]  /*0af0*/  @P0 FADD.FTZ R10, -R62, R117 ;  /* 0x000000753e0a0221 */ /* 0x000fe40000010100 */
        /* <DEDUP_REMOVED lines=15> */
[----:B0-----:R-:W-:Y:S02]  /*0bf0*/  @P0 FMUL.FTZ R96, R105, R8 ;  /* 0x0000000869600220 */ /* 0x001fe40000410000 */
[----:B-1----:R-:W-:Y:S02]  /*0c00*/  @P0 FMUL.FTZ R105, R10, R14 ;  /* 0x0000000e0a690220 */ /* 0x002fe40000410000 */
[----:B------:R-:W0:Y:S01]  /*0c10*/  S2R R14, SR_TID.X ;  /* 0x00000000000e7919 */ /* 0x000e220000002100 */
[----:B------:R-:W1:Y:S01]  /*0c20*/  @P0 MUFU.RCP R104, R84 ;  /* 0x0000005400680308 */ /* 0x000e620000001000 */
[----:B------:R-:W-:Y:S01]  /*0c30*/  PRMT R8, RZ, 0x5410, R16 ;  /* 0x00005410ff087816 */ /* 0x000fe20000000010 */
[----:B------:R-:W-:Y:S01]  /*0c40*/  @P0 FADD.FTZ R110, -R61, R110 ;  /* 0x0000006e3d6e0221 */ /* 0x000fe20000010100 */
[----:B------:R-:W-:Y:S01]  /*0c50*/  PRMT R10, RZ, 0x5410, R17 ;  /* 0x00005410ff0a7816 */ /* 0x000fe20000000011 */
[C---:B-----5:R-:W-:Y:S01]  /*0c60*/  @!P0 FMUL.FTZ R93, R52.reuse, R113 ;  /* 0x00000071345d8220 */ /* 0x060fe20000410000 */
[----:B------:R-:W-:Y:S01]  /*0c70*/  PRMT R16, RZ, 0x7610, R16 ;  /* 0x00007610ff107816 */ /* 0x000fe20000000010 */
[C---:B------:R-:W-:Y:S01]  /*0c80*/  @!P0 FMUL.FTZ R50, R52.reuse, R11 ;  /* 0x0000000b34328220 */ /* 0x040fe20000410000 */
[--C-:B------:R-:W-:Y:S01]  /*0c90*/  PRMT R11, RZ, 0x7610, R18.reuse ;  /* 0x00007610ff0b7816 */ /* 0x100fe20000000012 */
[----:B------:R-:W-:Y:S01]  /*0ca0*/  @!P0 FMUL.FTZ R51, R52, R9 ;  /* 0x0000000934338220 */ /* 0x000fe20000410000 */
[----:B------:R-:W-:Y:S01]  /*0cb0*/  PRMT R9, RZ, 0x5410, R18 ;  /* 0x00005410ff097816 */ /* 0x000fe20000000012 */
[----:B------:R-:W-:-:S02]  /*0cc0*/  FMUL.FTZ R103, R103, R8 ;  /* 0x0000000867677220 */ /* 0x000fc40000410000 */
[----:B------:R-:W-:Y:S02]  /*0cd0*/  @P0 FMUL.FTZ R97, R97, R112 ;  /* 0x0000007061610220 */ /* 0x000fe40000410000 */
[----:B------:R-:W-:Y:S02]  /*0ce0*/  @!P0 FMUL.FTZ R90, R52, R15 ;  /* 0x0000000f345a8220 */ /* 0x000fe40000410000 */
[----:B-1----:R-:W-:Y:S02]  /*0cf0*/  @P0 FMUL.FTZ R104, R110, R104 ;  /* 0x000000686e680220 */ /* 0x002fe40000410000 */
[C---:B------:R-:W-:Y:S02]  /*0d00*/  @!P0 FMUL.FTZ R88, R52.reuse, R115 ;  /* 0x0000007334588220 */ /* 0x040fe40000410000 */
[C---:B------:R-:W-:Y:S02]  /*0d10*/  @!P0 FMUL.FTZ R91, R52.reuse, R119 ;  /* 0x00000077345b8220 */ /* 0x040fe40000410000 */
[----:B------:R-:W-:-:S02]  /*0d20*/  @!P0 FMUL.FTZ R89, R52, R111 ;  /* 0x0000006f34598220 */ /* 0x000fc40000410000 */
[C---:B------:R-:W-:Y:S02]  /*0d30*/  @!P0 FMUL.FTZ R87, R52.reuse, R121 ;  /* 0x0000007934578220 */ /* 0x040fe40000410000 */
[C---:B------:R-:W-:Y:S02]  /*0d40*/  @!P0 FMUL.FTZ R53, R52.reuse, R109 ;  /* 0x0000006d34358220 */ /* 0x040fe40000410000 */
[C---:B------:R-:W-:Y:S02]  /*0d50*/  @!P0 FMUL.FTZ R94, R52.reuse, R123 ;  /* 0x0000007b345e8220 */ /* 0x040fe40000410000 */
[C---:B------:R-:W-:Y:S02]  /*0d60*/  @!P0 FMUL.FTZ R95, R52.reuse, R125 ;  /* 0x0000007d345f8220 */ /* 0x040fe40000410000 */
[C---:B------:R-:W-:Y:S01]  /*0d70*/  @!P0 FMUL.FTZ R92, R52.reuse, R13 ;  /* 0x0000000d345c8220 */ /* 0x040fe20000410000 */
[----:B------:R-:W-:Y:S01]  /*0d80*/  PRMT R13, RZ, 0x5410, R19 ;  /* 0x00005410ff0d7816 */ /* 0x000fe20000000013 */
[----:B------:R-:W-:-:S02]  /*0d90*/  @!P0 FMUL.FTZ R97, R52, R107 ;  /* 0x0000006b34618220 */ /* 0x000fc40000410000 */
[C---:B------:R-:W-:Y:S02]  /*0da0*/  @!P0 FMUL.FTZ R96, R52.reuse, R108 ;  /* 0x0000006c34608220 */ /* 0x040fe40000410000 */
[C---:B------:R-:W-:Y:S02]  /*0db0*/  @!P0 FMUL.FTZ R105, R52.reuse, R117 ;  /* 0x0000007534698220 */ /* 0x040fe40000410000 */
[----:B------:R-:W-:Y:S01]  /*0dc0*/  @!P0 FMUL.FTZ R104, R52, R12 ;  /* 0x0000000c34688220 */ /* 0x000fe20000410000 */
[----:B------:R-:W-:Y:S01]  /*0dd0*/  PRMT R12, RZ, 0x7610, R19 ;  /* 0x00007610ff0c7816 */ /* 0x000fe20000000013 */
[----:B------:R-:W-:Y:S01]  /*0de0*/  FMUL.FTZ R18, R101, R10 ;  /* 0x0000000a65127220 */ /* 0x000fe20000410000 */
[----:B0-----:R-:W-:Y:S01]  /*0df0*/  LOP3.LUT P0, RZ, R14, 0x1f, RZ, 0xc0, !PT ;  /* 0x0000001f0eff7812 */ /* 0x001fe2000780c0ff */
[C---:B------:R-:W-:Y:S02]  /*0e00*/  FADD.FTZ R49, R10.reuse, R49 ;  /* 0x000000310a317221 */ /* 0x040fe40000010000 */
[----:B------:R-:W-:Y:S01]  /*0e10*/  FFMA.FTZ R54, R10, R93, R54 ;  /* 0x0000005d0a367223 */ /* 0x000fe20000010036 */
[----:B------:R-:W-:Y:S01]  /*0e20*/  SHF.R.U32.HI R10, RZ, 0x5, R14 ;  /* 0x00000005ff0a7819 */ /* 0x000fe2000001160e */
[----:B------:R-:W-:-:S02]  /*0e30*/  FMUL.FTZ R19, R102, R16 ;  /* 0x0000001066137220 */ /* 0x000fc40000410000 */
[----:B------:R-:W-:-:S04]  /*0e40*/  FADD.FTZ R14, RZ, R103 ;  /* 0x00000067ff0e7221 */ /* 0x000fc80000010000 */
[----:B------:R-:W-:Y:S02]  /*0e50*/  FADD.FTZ R15, R14, R19 ;  /* 0x000000130e0f7221 */ /* 0x000fe40000010000 */
[----:B------:R-:W-:Y:S01]  /*0e60*/  FFMA.FTZ R14, R103, R90, RZ ;  /* 0x0000005a670e7223 */ /* 0x000fe200000100ff */
[----:B------:R-:W-:-:S03]  /*0e70*/  PRMT R17, RZ, 0x7610, R17 ;  /* 0x00007610ff117816 */ /* 0x000fc60000000011 */
        /* <DEDUP_REMOVED lines=9> */
[-C--:B------:R-:W-:Y:S02]  /*0f10*/  FFMA.FTZ R14, R102, R89.reuse, R14 ;  /* 0x00000059660e7223 */ /* 0x080fe4000001000e */
[C---:B------:R-:W-:Y:S02]  /*0f20*/  FADD.FTZ R34, R9.reuse, R34 ;  /* 0x0000002209227221 */ /* 0x040fe40000010000 */
        /* <DEDUP_REMOVED lines=17> */
[----:B------:R-:W-:Y:S01]  /*1040*/  PRMT R101, RZ, 0x7610, R22 ;  /* 0x00007610ff657816 */ /* 0x000fe20000000016 */
        /* <DEDUP_REMOVED lines=55> */
.L_x_2961:
        /* <DEDUP_REMOVED lines=18> */
.L_x_2962:
        /* <DEDUP_REMOVED lines=8> */
[----:B-1----:R-:W-:-:S04]  /*1560*/  LEA R16, P0, R85, c[0x0][0x1d0], 0x4 ;  /* 0x0000740055107a11 */ /* 0x002fc800078020ff */
[----:B------:R-:W-:Y:S02]  /*1570*/  LEA.HI.X R17, R85, c[0x0][0x1d4], RZ, 0x4, P0 ;  /* 0x0000750055117a11 */ /* 0x000fe400000f24ff */
        /* <DEDUP_REMOVED lines=31> */
[----:B------:R-:W-:Y:S01]  /*1770*/  SEL R88, RZ, 0x1, P1 ;  /* 0x00000001ff587807 */ /* 0x000fe20000800000 */
        /* <DEDUP_REMOVED lines=18> */
[C---:B------:R-:W-:Y:S01]  /*18a0*/  FMUL.FTZ R12, R52.reuse, R91 ;  /* 0x0000005b340c7220 */ /* 0x040fe20000410000 */
[----:B------:R-:W-:Y:S01]  /*18b0*/  F2FP.BF16.PACK_AB R8, R19, R8 ;  /* 0x000000081308723e */ /* 0x000fe200000010ff */
[----:B------:R-:W-:Y:S01]  /*18c0*/  FMUL.FTZ R10, R52, R89 ;  /* 0x00000059340a7220 */ /* 0x000fe20000410000 */
[----:B------:R-:W-:Y:S01]  /*18d0*/  LEA.HI.X R19, R86, c[0x0][0x1d4], RZ, 0x4, P2 ;  /* 0x0000750056137a11 */ /* 0x000fe200010f24ff */
        /* <DEDUP_REMOVED lines=14> */
[----:B------:R-:W-:Y:S01]  /*19c0*/  F2FP.BF16.PACK_AB R13, R22, R13 ;  /* 0x0000000d160d723e */ /* 0x000fe200000010ff */
[----:B------:R-:W-:-:S02]  /*19d0*/  FMUL.FTZ R15, R52, R105 ;  /* 0x00000069340f7220 */ /* 0x000fc40000410000 */
[----:B------:R-:W-:Y:S01]  /*19e0*/  FMUL.FTZ R52, R52, R107 ;  /* 0x0000006b34347220 */ /* 0x000fe20000410000 */
[----:B------:R-:W-:-:S04]  /*19f0*/  F2FP.BF16.PACK_AB R14, R50, R97 ;  /* 0x00000061320e723e */ /* 0x000fc800000010ff */
[----:B------:R-:W-:-:S05]  /*1a00*/  F2FP.BF16.PACK_AB R15, R52, R15 ;  /* 0x0000000f340f723e */ /* 0x000fca00000010ff */
[----:B------:R0:W-:Y:S02]  /*1a10*/  STG.E.128 [R18.64], R12 ;  /* 0x0000000c12007986 */ /* 0x0001e4000c101d04 */
[----:B0-----:R-:W-:Y:S01]  /*1a20*/  @P0 CALL.REL.NOINC `(.L_x_2959) ;  /* 0x0000001000000944 */ /* 0x001fe20003c00000 */
[----:B------:R-:W-:Y:S05]  /*1a30*/  BRA `(.L_x_2960) ;  /* 0xffffeaf000007947 */ /* 0x000fea000383ffff */
.L_x_2959:
        /* <DEDUP_REMOVED lines=24> */
.L_x_2956:
[----:B------:R-:W0:Y:S01]  /*1bc0*/  S2UR UR6, SR_CTAID.X ;  /* 0x00000000000679c3 */ /* 0x000e220000002500 */
[----:B------:R-:W0:Y:S01]  /*1bd0*/  S2R R0, SR_TID.X ;  /* 0x0000000000007919 */ /* 0x000e220000002100 */
[----:B-----5:R-:W-:Y:S01]  /*1be0*/  HFMA2.MMA R33, -RZ, RZ, 0, 1.9073486328125e-06 ;  /* 0x00000020ff217435 */ /* 0x020fe200000001ff */
[----:B0-----:R-:W-:-:S04]  /*1bf0*/  LEA.HI R0, R0, UR6, RZ, 0x19 ;  /* 0x0000000600007c11 */ /* 0x001fc8000f8fc8ff */
[----:B------:R-:W-:-:S04]  /*1c00*/  PRMT R0, R45, 0x6540, R0 ;  /* 0x000065402d007816 */ /* 0x000fc80000000000 */
[C---:B------:R-:W-:Y:S01]  /*1c10*/  LOP3.LUT R32, R0.reuse, 0x80, RZ, 0xfc, !PT ;  /* 0x0000008000207812 */ /* 0x040fe200078efcff */
[----:B------:R-:W-:-:S04]  /*1c20*/  IMAD.WIDE.U32 R2, R0, R33, c[0x0][0x1c0] ;  /* 0x0000700000027625 */ /* 0x000fc800078e0021 */
        /* <DEDUP_REMOVED lines=10> */
[----:B------:R-:W-:Y:S01]  /*1cd0*/  STG.E.128 [R32.64+0x10], R28 ;  /* 0x0000101c20007986 */ /* 0x000fe2000c101d04 */
[----:B------:R-:W-:Y:S05]  /*1ce0*/  EXIT ;  /* 0x000000000000794d */ /* 0x000fea0003800000 */
.L_x_2957:
[----:B------:R-:W-:Y:S01]  /*1cf0*/  HFMA2.MMA R17, -RZ, RZ, 0, 9.5367431640625e-07 ;  /* 0x00000010ff117435 */ /* 0x000fe200000001ff */
[----:B------:R-:W-:-:S02]  /*1d00*/  MOV R12, R16 ;  /* 0x00000010000c7202 */ /* 0x000fc40000000f00 */
[----:B------:R-:W-:Y:S02]  /*1d10*/  MOV R14, 0x1f ;  /* 0x0000001f000e7802 */ /* 0x000fe40000000f00 */
[----:B------:R-:W-:Y:S02]  /*1d20*/  MOV R111, 0xffffffff ;  /* 0xffffffff006f7802 */ /* 0x000fe40000000f00 */
[----:B------:R-:W-:Y:S02]  /*1d30*/  MOV R8, 0x1d50 ;  /* 0x00001d5000087802 */ /* 0x000fe40000000f00 */
[----:B------:R-:W-:Y:S05]  /*1d40*/  CALL.REL.NOINC `($__internal_223_$__cuda_sm70_shflsync_down_p) ;  /* 0x0000046000007944 */ /* 0x000fea0003c00000 */
[----:B-1----:R-:W-:Y:S01]  /*1d50*/  MOV R11, R12 ;  /* 0x0000000c000b7202 */ /* 0x002fe20000000f00 */
[----:B0-----:R-:W-:Y:S05]  /*1d60*/  BRA `(.L_x_2961) ;  /* 0xfffff65000007947 */ /* 0x001fea000383ffff */
.L_x_2958:
[----:B------:R-:W-:Y:S01]  /*1d70*/  HFMA2.MMA R17, -RZ, RZ, 0, 9.5367431640625e-07 ;  /* 0x00000010ff117435 */ /* 0x000fe200000001ff */
[----:B------:R-:W-:Y:S02]  /*1d80*/  MOV R12, R13 ;  /* 0x0000000d000c7202 */ /* 0x000fe40000000f00 */
[----:B------:R-:W-:Y:S02]  /*1d90*/  MOV R14, 0x1f ;  /* 0x0000001f000e7802 */ /* 0x000fe40000000f00 */
[----:B------:R-:W-:-:S02]  /*1da0*/  MOV R111, 0xffffffff ;  /* 0xffffffff006f7802 */ /* 0x000fc40000000f00 */
[----:B------:R-:W-:Y:S02]  /*1db0*/  MOV R8, 0x1dd0 ;  /* 0x00001dd000087802 */ /* 0x000fe40000000f00 */
[----:B01----:R-:W-:Y:S05]  /*1dc0*/  CALL.REL.NOINC `($__internal_223_$__cuda_sm70_shflsync_down_p) ;  /* 0x000003e000007944 */ /* 0x003fea0003c00000 */
[----:B------:R-:W-:Y:S01]  /*1dd0*/  FADD.FTZ R16, R16, R11 ;  /* 0x0000000b10107221 */ /* 0x000fe20000010000 */
[----:B0-----:R-:W-:Y:S01]  /*1de0*/  HFMA2.MMA R17, -RZ, RZ, 0, 4.76837158203125e-07 ;  /* 0x00000008ff117435 */ /* 0x001fe200000001ff */
[----:B-1----:R-:W-:Y:S01]  /*1df0*/  FADD.FTZ R13, R13, R12 ;  /* 0x0000000c0d0d7221 */ /* 0x002fe20000010000 */
[----:B------:R-:W-:Y:S02]  /*1e00*/  MOV R14, 0x1f ;  /* 0x0000001f000e7802 */ /* 0x000fe40000000f00 */
[----:B------:R-:W-:Y:S02]  /*1e10*/  MOV R111, 0xffffffff ;  /* 0xffffffff006f7802 */ /* 0x000fe40000000f00 */
[----:B------:R-:W-:Y:S02]  /*1e20*/  MOV R12, R16 ;  /* 0x00000010000c7202 */ /* 0x000fe40000000f00 */
[----:B------:R-:W-:Y:S02]  /*1e30*/  MOV R8, 0x1e50 ;  /* 0x00001e5000087802 */ /* 0x000fe40000000f00 */
[----:B------:R-:W-:Y:S05]  /*1e40*/  CALL.REL.NOINC `($__internal_223_$__cuda_sm70_shflsync_down_p) ;  /* 0x0000036000007944 */ /* 0x000fea0003c00000 */
[----:B0-----:R-:W-:Y:S01]  /*1e50*/  HFMA2.MMA R17, -RZ, RZ, 0, 4.76837158203125e-07 ;  /* 0x00000008ff117435 */ /* 0x001fe200000001ff */
[----:B-1----:R-:W-:-:S02]  /*1e60*/  MOV R11, R12 ;  /* 0x0000000c000b7202 */ /* 0x002fc40000000f00 */
[----:B------:R-:W-:Y:S02]  /*1e70*/  MOV R12, R13 ;  /* 0x0000000d000c7202 */ /* 0x000fe40000000f00 */
[----:B------:R-:W-:Y:S02]  /*1e80*/  MOV R14, 0x1f ;  /* 0x0000001f000e7802 */ /* 0x000fe40000000f00 */
[----:B------:R-:W-:Y:S02]  /*1e90*/  MOV R111, 0xffffffff ;  /* 0xffffffff006f7802 */ /* 0x000fe40000000f00 */
[----:B------:R-:W-:Y:S02]  /*1ea0*/  MOV R8, 0x1ec0 ;  /* 0x00001ec000087802 */ /* 0x000fe40000000f00 */
[----:B------:R-:W-:Y:S05]  /*1eb0*/  CALL.REL.NOINC `($__internal_223_$__cuda_sm70_shflsync_down_p) ;  /* 0x000002f000007944 */ /* 0x000fea0003c00000 */
[----:B------:R-:W-:Y:S01]  /*1ec0*/  FADD.FTZ R16, R11, R16 ;  /* 0x000000100b107221 */ /* 0x000fe20000010000 */
[----:B0-----:R-:W-:Y:S01]  /*1ed0*/  HFMA2.MMA R17, -RZ, RZ, 0, 2.384185791015625e-07 ;  /* 0x00000004ff117435 */ /* 0x001fe200000001ff */
[----:B-1----:R-:W-:Y:S01]  /*1ee0*/  FADD.FTZ R13, R13, R12 ;  /* 0x0000000c0d0d7221 */ /* 0x002fe20000010000 */
[----:B------:R-:W-:Y:S02]  /*1ef0*/  MOV R14, 0x1f ;  /* 0x0000001f000e7802 */ /* 0x000fe40000000f00 */
[----:B------:R-:W-:-:S02]  /*1f00*/  MOV R111, 0xffffffff ;  /* 0xffffffff006f7802 */ /* 0x000fc40000000f00 */
[----:B------:R-:W-:Y:S02]  /*1f10*/  MOV R12, R16 ;  /* 0x00000010000c7202 */ /* 0x000fe40000000f00 */
[----:B------:R-:W-:Y:S02]  /*1f20*/  MOV R8, 0x1f40 ;  /* 0x00001f4000087802 */ /* 0x000fe40000000f00 */
[----:B------:R-:W-:Y:S05]  /*1f30*/  CALL.REL.NOINC `($__internal_223_$__cuda_sm70_shflsync_down_p) ;  /* 0x0000027000007944 */ /* 0x000fea0003c00000 */
[----:B0-----:R-:W-:Y:S01]  /*1f40*/  HFMA2.MMA R17, -RZ, RZ, 0, 2.384185791015625e-07 ;  /* 0x00000004ff117435 */ /* 0x001fe200000001ff */
[----:B-1----:R-:W-:Y:S02]  /*1f50*/  MOV R11, R12 ;  /* 0x0000000c000b7202 */ /* 0x002fe40000000f00 */
[----:B------:R-:W-:Y:S02]  /*1f60*/  MOV R12, R13 ;  /* 0x0000000d000c7202 */ /* 0x000fe40000000f00 */
[----:B------:R-:W-:Y:S02]  /*1f70*/  MOV R14, 0x1f ;  /* 0x0000001f000e7802 */ /* 0x000fe40000000f00 */
[----:B------:R-:W-:Y:S02]  /*1f80*/  MOV R111, 0xffffffff ;  /* 0xffffffff006f7802 */ /* 0x000fe40000000f00 */
[----:B------:R-:W-:-:S02]  /*1f90*/  MOV R8, 0x1fb0 ;  /* 0x00001fb000087802 */ /* 0x000fc40000000f00 */
[----:B------:R-:W-:Y:S05]  /*1fa0*/  CALL.REL.NOINC `($__internal_223_$__cuda_sm70_shflsync_down_p) ;  /* 0x0000020000007944 */ /* 0x000fea0003c00000 */
[----:B------:R-:W-:Y:S01]  /*1fb0*/  FADD.FTZ R16, R11, R16 ;  /* 0x000000100b107221 */ /* 0x000fe20000010000 */
[----:B0-----:R-:W-:Y:S01]  /*1fc0*/  HFMA2.MMA R17, -RZ, RZ, 0, 1.1920928955078125e-07 ;  /* 0x00000002ff117435 */ /* 0x001fe200000001ff */
[----:B-1----:R-:W-:Y:S01]  /*1fd0*/  FADD.FTZ R15, R13, R12 ;  /* 0x0000000c0d0f7221 */ /* 0x002fe20000010000 */
[----:B------:R-:W-:-:S02]  /*1fe0*/  MOV R14, 0x1f ;  /* 0x0000001f000e7802 */ /* 0x000fc40000000f00 */
[----:B------:R-:W-:Y:S02]  /*1ff0*/  MOV R111, 0xffffffff ;  /* 0xffffffff006f7802 */ /* 0x000fe40000000f00 */
[----:B------:R-:W-:Y:S02]  /*2000*/  MOV R12, R16 ;  /* 0x00000010000c7202 */ /* 0x000fe40000000f00 */
[----:B------:R-:W-:Y:S02]  /*2010*/  MOV R8, 0x2030 ;  /* 0x0000203000087802 */ /* 0x000fe40000000f00 */
[----:B------:R-:W-:Y:S05]  /*2020*/  CALL.REL.NOINC `($__internal_223_$__cuda_sm70_shflsync_down_p) ;  /* 0x0000018000007944 */ /* 0x000fea0003c00000 */
[----:B0-----:R-:W-:Y:S01]  /*2030*/  HFMA2.MMA R17, -RZ, RZ, 0, 1.1920928955078125e-07 ;  /* 0x00000002ff117435 */ /* 0x001fe200000001ff */
[----:B-1----:R-:W-:Y:S02]  /*2040*/  MOV R11, R12 ;  /* 0x0000000c000b7202 */ /* 0x002fe40000000f00 */
[----:B------:R-:W-:Y:S02]  /*2050*/  MOV R12, R15 ;  /* 0x0000000f000c7202 */ /* 0x000fe40000000f00 */
[----:B------:R-:W-:Y:S02]  /*2060*/  MOV R14, 0x1f ;  /* 0x0000001f000e7802 */ /* 0x000fe40000000f00 */
[----:B------:R-:W-:-:S02]  /*2070*/  MOV R111, 0xffffffff ;  /* 0xffffffff006f7802 */ /* 0x000fc40000000f00 */
[----:B------:R-:W-:Y:S02]  /*2080*/  MOV R8, 0x20a0 ;  /* 0x000020a000087802 */ /* 0x000fe40000000f00 */
[----:B------:R-:W-:Y:S05]  /*2090*/  CALL.REL.NOINC `($__internal_223_$__cuda_sm70_shflsync_down_p) ;  /* 0x0000011000007944 */ /* 0x000fea0003c00000 */
[----:B------:R-:W-:Y:S01]  /*20a0*/  FADD.FTZ R13, R11, R16 ;  /* 0x000000100b0d7221 */ /* 0x000fe20000010000 */
[----:B0-----:R-:W-:Y:S01]  /*20b0*/  HFMA2.MMA R17, -RZ, RZ, 0, 5.9604644775390625e-08 ;  /* 0x00000001ff117435 */ /* 0x001fe200000001ff */
[----:B-1----:R-:W-:Y:S01]  /*20c0*/  FADD.FTZ R15, R15, R12 ;  /* 0x0000000c0f0f7221 */ /* 0x002fe20000010000 */
[----:B------:R-:W-:Y:S02]  /*20d0*/  MOV R14, 0x1f ;  /* 0x0000001f000e7802 */ /* 0x000fe40000000f00 */
[----:B------:R-:W-:Y:S02]  /*20e0*/  MOV R111, 0xffffffff ;  /* 0xffffffff006f7802 */ /* 0x000fe40000000f00 */
[----:B------:R-:W-:Y:S02]  /*20f0*/  MOV R12, R13 ;  /* 0x0000000d000c7202 */ /* 0x000fe40000000f00 */
[----:B------:R-:W-:Y:S02]  /*2100*/  MOV R8, 0x2120 ;  /* 0x0000212000087802 */ /* 0x000fe40000000f00 */
[----:B------:R-:W-:Y:S05]  /*2110*/  CALL.REL.NOINC `($__internal_223_$__cuda_sm70_shflsync_down_p) ;  /* 0x0000009000007944 */ /* 0x000fea0003c00000 */
[----:B0-----:R-:W-:Y:S01]  /*2120*/  HFMA2.MMA R17, -RZ, RZ, 0, 5.9604644775390625e-08 ;  /* 0x00000001ff117435 */ /* 0x001fe200000001ff */
[----:B-1----:R-:W-:-:S02]  /*2130*/  MOV R16, R12 ;  /* 0x0000000c00107202 */ /* 0x002fc40000000f00 */
[----:B------:R-:W-:Y:S02]  /*2140*/  MOV R12, R15 ;  /* 0x0000000f000c7202 */ /* 0x000fe40000000f00 */
[----:B------:R-:W-:Y:S02]  /*2150*/  MOV R14, 0x1f ;  /* 0x0000001f000e7802 */ /* 0x000fe40000000f00 */
[----:B------:R-:W-:Y:S02]  /*2160*/  MOV R111, 0xffffffff ;  /* 0xffffffff006f7802 */ /* 0x000fe40000000f00 */
[----:B------:R-:W-:Y:S02]  /*2170*/  MOV R8, 0x2190 ;  /* 0x0000219000087802 */ /* 0x000fe40000000f00 */
[----:B------:R-:W-:Y:S05]  /*2180*/  CALL.REL.NOINC `($__internal_223_$__cuda_sm70_shflsync_down_p) ;  /* 0x0000002000007944 */ /* 0x000fea0003c00000 */
[----:B-1----:R-:W-:Y:S01]  /*2190*/  MOV R8, R12 ;  /* 0x0000000c00087202 */ /* 0x002fe20000000f00 */
[----:B0-----:R-:W-:Y:S05]  /*21a0*/  BRA `(.L_x_2962) ;  /* 0xfffff33000007947 */ /* 0x001fea000383ffff */
        .weak           $__internal_223_$__cuda_sm70_shflsync_down_p
        .type           $__internal_223_$__cuda_sm70_shflsync_down_p,@function
        .size           $__internal_223_$__cuda_sm70_shflsync_down_p,(.L_x_3630 - $__internal_223_$__cuda_sm70_shflsync_down_p)
$__internal_223_$__cuda_sm70_shflsync_down_p:
[----:B------:R-:W-:Y:S01]  /*21b0*/  HFMA2.MMA R9, -RZ, RZ, 0, 0 ;  /* 0x00000000ff097435 */ /* 0x000fe200000001ff */
[----:B------:R-:W-:Y:S04]  /*21c0*/  WARPSYNC R111 ;  /* 0x0000006f00007348 */ /* 0x000fe80003800000 */
[----:B------:R0:W1:Y:S01]  /*21d0*/  SHFL.DOWN PT, R12, R12, R17, R14 ;  /* 0x080000110c0c7389 */ /* 0x00006200000e000e */
[----:B------:R-:W-:Y:S05]  /*21e0*/  RET.REL.NODEC R8 `(_ZN10layer_norm13ln_bwd_kernelINS_13Kernel_traitsI13__nv_bfloat16S2_S2_fjLj2048ELj1ELj1ELj4ELj16ENS_18Kernel_traits_baseILj2048ES2_S2_S2_fjLj128EEEEEEEvNS_9BwdParamsE) ;  /* 0xffffde1008007950 */ /* 0x000fea0003c3ffff */
.L_x_2963:
        /* <DEDUP_REMOVED lines=9> */
.L_x_3630:


//--------------------- .text._ZN10layer_norm22ln_bwd_finalize_kernelINS_22Kernel_traits_finalizeILj2048E6__halffS2_fjLj1024ELj4ENS_18Kernel_traits_baseILj2048ES2_fS2_fjLj1024EEEEEEEvNS_9BwdParamsE --------------------------
	.section	.text._ZN10layer_norm22ln_bwd_finalize_kernelINS_22Kernel_traits_finalizeILj2048E6__halffS2_fjLj1024ELj4ENS_18Kernel_traits_baseILj2048ES2_fS2_fjLj1024EEEEEEEvNS_9BwdParamsE,"ax",@progbits
	.sectioninfo	@"SHI_REGISTERS=32"
	.align	128
        .global         _ZN10layer_norm22ln_bwd_finalize_kernelINS_22Kernel_traits_finalizeILj2048E6__halffS2_fjLj1024ELj4ENS_18Kernel_traits_baseILj2048ES2_fS2_fjLj1024EEEEEEEvNS_9BwdParamsE
        .type           _ZN10layer_norm22ln_bwd_finalize_kernelINS_22Kernel_traits_finalizeILj2048E6__halffS2_fjLj1024ELj4ENS_18Kernel_traits_baseILj2048ES2_fS2_fjLj1024EEEEEEEvNS_9BwdParamsE,@function
        .size           _ZN10layer_norm22ln_bwd_finalize_kernelINS_22Kernel_traits_finalizeILj2048E6__halffS2_fjLj1024ELj4ENS_18Kernel_traits_baseILj2048ES2_fS2_fjLj1024EEEEEEEvNS_9BwdParamsE,(.L_x_3631 - _ZN10layer_norm22ln_bwd_finalize_kernelINS_22Kernel_traits_finalizeILj2048E6__halffS2_fjLj1024ELj4ENS_18Kernel_traits_baseILj2048ES2_fS2_fjLj1024EEEEEEEvNS_9BwdParamsE)
        .other          _ZN10layer_norm22ln_bwd_finalize_kernelINS_22Kernel_traits_finalizeILj2048E6__halffS2_fjLj1024ELj4ENS_18Kernel_traits_baseILj2048ES2_fS2_fjLj1024EEEEEEEvNS_9BwdParamsE,@"STO_CUDA_ENTRY STV_DEFAULT"
_ZN10layer_norm22ln_bwd_finalize_kernelINS_22Kernel_traits_finalizeILj2048E6__halffS2_fjLj1024ELj4ENS_18Kernel_traits_baseILj2048ES2_fS2_fjLj1024EEEEEEEvNS_9BwdParamsE:
.text._ZN10layer_norm22ln_bwd_finalize_kernelINS_22Kernel_traits_finalizeILj2048E6__halffS2_fjLj1024ELj4ENS_18Kernel_traits_baseILj2048ES2_fS2_fjLj1024EEEEEEEvNS_9BwdParamsE:
        /* <DEDUP_REMOVED lines=19> */
.L_x_2976:
        /* <DEDUP_REMOVED lines=27> */
.L_x_2968:
        /* <DEDUP_REMOVED lines=32> */
.L_x_2967:
[----:B------:R-:W-:Y:S05]  /*04e0*/  BSYNC B1 ;  /* 0x0000000000017941 */ /* 0x000fea0003800000 */
.L_x_2966:
        /* <DEDUP_REMOVED lines=22> */
.L_x_2970:
[----:B------:R-:W-:Y:S05]  /*0650*/  BSYNC B1 ;  /* 0x0000000000017941 */ /* 0x000fea0003800000 */
.L_x_2969:
        /* <DEDUP_REMOVED lines=10> */
.L_x_2965:
[----:B------:R-:W-:Y:S05]  /*0700*/  BSYNC B0 ;  /* 0x0000000000007941 */ /* 0x000fea0003800000 */
.L_x_2964:
        /* <DEDUP_REMOVED lines=11> */
.L_x_2977:
        /* <DEDUP_REMOVED lines=18> */
.L_x_2978:
[----:B------:R-:W-:Y:S01]  /*08e0*/  @!P1 SHF.R.U32.HI R2, RZ, 0x3, R0 ;  /* 0x00000003ff029819 */ /* 0x000fe20000011600 */
[----:B---3--:R-:W-:Y:S02]  /*08f0*/  FADD.FTZ R5, R5, R10 ;  /* 0x0000000a05057221 */ /* 0x008fe40000010000 */
[----:B--2---:R-:W-:Y:S01]  /*0900*/  FADD.FTZ R7, R7, R4 ;  /* 0x0000000407077221 */ /* 0x004fe20000010000 */
[----:B------:R-:W-:-:S05]  /*0910*/  @!P1 LOP3.LUT R2, R2, 0x1ffffffc, RZ, 0xc0, !PT ;  /* 0x1ffffffc02029812 */ /* 0x000fca00078ec0ff */
[----:B------:R2:W-:Y:S04]  /*0920*/  @!P1 STS [R2+0x2000], R5 ;  /* 0x0020000502009388 */ /* 0x0005e80000000800 */
[----:B------:R2:W-:Y:S02]  /*0930*/  @!P1 STS [R2+0x2080], R7 ;  /* 0x0020800702009388 */ /* 0x0005e40000000800 */
.L_x_2971:
        /* <DEDUP_REMOVED lines=13> */
.L_x_2975:
[----:B------:R-:W-:Y:S05]  /*0a10*/  BSYNC B0 ;  /* 0x0000000000007941 */ /* 0x000fea0003800000 */
.L_x_2974:
[C---:B------:R-:W-:Y:S02]  /*0a20*/  ISETP.GT.U32.AND P1, PT, R18.reuse, -0x801, PT ;  /* 0xfffff7ff1200780c */ /* 0x040fe40003f24070 */
[----:B------:R-:W-:Y:S02]  /*0a30*/  IADD3 R18, R18, 0x800, RZ ;  /* 0x0000080012127810 */ /* 0x000fe40007ffe0ff */
[----:B------:R-:W-:-:S09]  /*0a40*/  IADD3 R19, R19, 0x400, RZ ;  /* 0x0000040013137810 */ /* 0x000fd20007ffe0ff */
[----:B012---:R-:W-:Y:S05]  /*0a50*/  @P1 BRA `(.L_x_2976) ;  /* 0xfffff6d000001947 */ /* 0x007fea000383ffff */
[----:B------:R-:W-:Y:S05]  /*0a60*/  EXIT ;  /* 0x000000000000794d */ /* 0x000fea0003800000 */
.L_x_2972:
[----:B--2---:R-:W-:Y:S01]  /*0a70*/  IMAD.MOV.U32 R10, RZ, RZ, R4 ;  /* 0x000000ffff0a7224 */ /* 0x004fe200078e0004 */
[----:B------:R-:W-:Y:S01]  /*0a80*/  MOV R9, 0x1 ;  /* 0x0000000100097802 */ /* 0x000fe20000000f00 */
[----:B------:R-:W-:Y:S01]  /*0a90*/  IMAD.MOV.U32 R6, RZ, RZ, 0x1f ;  /* 0x0000001fff067424 */ /* 0x000fe200078e00ff */
[----:B------:R-:W-:Y:S02]  /*0aa0*/  MOV R11, 0xffffffff ;  /* 0xffffffff000b7802 */ /* 0x000fe40000000f00 */
[----:B------:R-:W-:Y:S02]  /*0ab0*/  MOV R2, 0xad0 ;  /* 0x00000ad000027802 */ /* 0x000fe40000000f00 */
[----:B01----:R-:W-:Y:S05]  /*0ac0*/  CALL.REL.NOINC `($__internal_224_$__cuda_sm70_shflsync_bfly_p) ;  /* 0x000003c000007944 */ /* 0x003fea0003c00000 */
[----:B-1----:R-:W-:Y:S01]  /*0ad0*/  IMAD.MOV.U32 R3, RZ, RZ, R6 ;  /* 0x000000ffff037224 */ /* 0x002fe200078e0006 */
[----:B0-----:R-:W-:Y:S05]  /*0ae0*/  BRA `(.L_x_2977) ;  /* 0xfffffcd000007947 */ /* 0x001fea000383ffff */
.L_x_2973:
[----:B------:R-:W-:Y:S01]  /*0af0*/  HFMA2.MMA R6, -RZ, RZ, 0, 1.847743988037109375e-06 ;  /* 0x0000001fff067435 */ /* 0x000fe200000001ff */
[----:B------:R-:W-:Y:S01]  /*0b00*/  MOV R10, R13 ;  /* 0x0000000d000a7202 */ /* 0x000fe20000000f00 */
[----:B------:R-:W-:Y:S01]  /*0b10*/  IMAD.MOV.U32 R9, RZ, RZ, 0x2 ;  /* 0x00000002ff097424 */ /* 0x000fe200078e00ff */
[----:B------:R-:W-:Y:S01]  /*0b20*/  MOV R2, 0xb50 ;  /* 0x00000b5000027802 */ /* 0x000fe20000000f00 */
[----:B------:R-:W-:-:S02]  /*0b30*/  IMAD.MOV.U32 R11, RZ, RZ, -0x1 ;  /* 0xffffffffff0b7424 */ /* 0x000fc400078e00ff */
[----:B012---:R-:W-:Y:S05]  /*0b40*/  CALL.REL.NOINC `($__internal_224_$__cuda_sm70_shflsync_bfly_p) ;  /* 0x0000034000007944 */ /* 0x007fea0003c00000 */
[----:B01----:R-:W-:Y:S01]  /*0b50*/  FADD.FTZ R10, R13, R6 ;  /* 0x000000060d0a7221 */ /* 0x003fe20000010000 */
[----:B------:R-:W-:Y:S01]  /*0b60*/  MOV R9, 0x4 ;  /* 0x0000000400097802 */ /* 0x000fe20000000f00 */
[----:B------:R-:W-:Y:S01]  /*0b70*/  IMAD.MOV.U32 R6, RZ, RZ, 0x1f ;  /* 0x0000001fff067424 */ /* 0x000fe200078e00ff */
[----:B------:R-:W-:-:S02]  /*0b80*/  MOV R11, 0xffffffff ;  /* 0xffffffff000b7802 */ /* 0x000fc40000000f00 */
[----:B------:R-:W-:Y:S02]  /*0b90*/  MOV R2, 0xbb0 ;  /* 0x00000bb000027802 */ /* 0x000fe40000000f00 */
[----:B------:R-:W-:Y:S05]  /*0ba0*/  CALL.REL.NOINC `($__internal_224_$__cuda_sm70_shflsync_bfly_p) ;  /* 0x000002e000007944 */ /* 0x000fea0003c00000 */
[----:B01----:R-:W-:Y:S01]  /*0bb0*/  FADD.FTZ R10, R10, R6 ;  /* 0x000000060a0a7221 */ /* 0x003fe20000010000 */
[----:B------:R-:W-:Y:S01]  /*0bc0*/  HFMA2.MMA R6, -RZ, RZ, 0, 1.847743988037109375e-06 ;  /* 0x0000001fff067435 */ /* 0x000fe200000001ff */
[----:B------:R-:W-:Y:S01]  /*0bd0*/  IMAD.MOV.U32 R9, RZ, RZ, 0x8 ;  /* 0x00000008ff097424 */ /* 0x000fe200078e00ff */
[----:B------:R-:W-:Y:S01]  /*0be0*/  MOV R2, 0xc10 ;  /* 0x00000c1000027802 */ /* 0x000fe20000000f00 */
[----:B------:R-:W-:-:S03]  /*0bf0*/  IMAD.MOV.U32 R11, RZ, RZ, -0x1 ;  /* 0xffffffffff0b7424 */ /* 0x000fc600078e00ff */
[----:B------:R-:W-:Y:S05]  /*0c00*/  CALL.REL.NOINC `($__internal_224_$__cuda_sm70_shflsync_bfly_p) ;  /* 0x0000028000007944 */ /* 0x000fea0003c00000 */
[----:B-1----:R-:W-:Y:S01]  /*0c10*/  FADD.FTZ R4, R10, R6 ;  /* 0x000000060a047221 */ /* 0x002fe20000010000 */
[----:B0-----:R-:W-:Y:S01]  /*0c20*/  MOV R9, 0x10 ;  /* 0x0000001000097802 */ /* 0x001fe20000000f00 */
[----:B------:R-:W-:Y:S01]  /*0c30*/  IMAD.MOV.U32 R6, RZ, RZ, 0x1f ;  /* 0x0000001fff067424 */ /* 0x000fe200078e00ff */
[----:B------:R-:W-:Y:S01]  /*0c40*/  MOV R11, 0xffffffff ;  /* 0xffffffff000b7802 */ /* 0x000fe20000000f00 */
[----:B------:R-:W-:Y:S01]  /*0c50*/  IMAD.MOV.U32 R10, RZ, RZ, R4 ;  /* 0x000000ffff0a7224 */ /* 0x000fe200078e0004 */
[----:B------:R-:W-:Y:S02]  /*0c60*/  MOV R2, 0xc80 ;  /* 0x00000c8000027802 */ /* 0x000fe40000000f00 */
[----:B------:R-:W-:Y:S05]  /*0c70*/  CALL.REL.NOINC `($__internal_224_$__cuda_sm70_shflsync_bfly_p) ;  /* 0x0000021000007944 */ /* 0x000fea0003c00000 */
[----:B0-----:R-:W-:Y:S01]  /*0c80*/  HFMA2.MMA R9, -RZ, RZ, 0, 5.9604644775390625e-08 ;  /* 0x00000001ff097435 */ /* 0x001fe200000001ff */
[----:B-1----:R-:W-:Y:S01]  /*0c90*/  MOV R7, R6 ;  /* 0x0000000600077202 */ /* 0x002fe20000000f00 */
[----:B------:R-:W-:Y:S01]  /*0ca0*/  IMAD.MOV.U32 R10, RZ, RZ, R5 ;  /* 0x000000ffff0a7224 */ /* 0x000fe200078e0005 */
[----:B------:R-:W-:Y:S01]  /*0cb0*/  MOV R11, 0xffffffff ;  /* 0xffffffff000b7802 */ /* 0x000fe20000000f00 */
[----:B------:R-:W-:Y:S01]  /*0cc0*/  IMAD.MOV.U32 R6, RZ, RZ, 0x1f ;  /* 0x0000001fff067424 */ /* 0x000fe200078e00ff */
[----:B------:R-:W-:-:S02]  /*0cd0*/  MOV R2, 0xcf0 ;  /* 0x00000cf000027802 */ /* 0x000fc40000000f00 */
[----:B------:R-:W-:Y:S05]  /*0ce0*/  CALL.REL.NOINC `($__internal_224_$__cuda_sm70_shflsync_bfly_p) ;  /* 0x000001a000007944 */ /* 0x000fea0003c00000 */
[----:B01----:R-:W-:Y:S01]  /*0cf0*/  FADD.FTZ R10, R5, R6 ;  /* 0x00000006050a7221 */ /* 0x003fe20000010000 */
[----:B------:R-:W-:Y:S01]  /*0d00*/  HFMA2.MMA R6, -RZ, RZ, 0, 1.847743988037109375e-06 ;  /* 0x0000001fff067435 */ /* 0x000fe200000001ff */
[----:B------:R-:W-:Y:S01]  /*0d10*/  IMAD.MOV.U32 R9, RZ, RZ, 0x2 ;  /* 0x00000002ff097424 */ /* 0x000fe200078e00ff */
[----:B------:R-:W-:Y:S01]  /*0d20*/  MOV R2, 0xd50 ;  /* 0x00000d5000027802 */ /* 0x000fe20000000f00 */
[----:B------:R-:W-:-:S03]  /*0d30*/  IMAD.MOV.U32 R11, RZ, RZ, -0x1 ;  /* 0xffffffffff0b7424 */ /* 0x000fc600078e00ff */
[----:B------:R-:W-:Y:S05]  /*0d40*/  CALL.REL.NOINC `($__internal_224_$__cuda_sm70_shflsync_bfly_p) ;  /* 0x0000014000007944 */ /* 0x000fea0003c00000 */
        /* <DEDUP_REMOVED lines=13> */
[----:B------:R-:W-:Y:S01]  /*0e20*/  HFMA2.MMA R6, -RZ, RZ, 0, 1.847743988037109375e-06 ;  /* 0x0000001fff067435 */ /* 0x000fe200000001ff */
[----:B------:R-:W-:Y:S01]  /*0e30*/  MOV R9, 0x10 ;  /* 0x0000001000097802 */ /* 0x000fe20000000f00 */
[----:B------:R-:W-:Y:S01]  /*0e40*/  IMAD.MOV.U32 R11, RZ, RZ, -0x1 ;  /* 0xffffffffff0b7424 */ /* 0x000fe200078e00ff */
[----:B------:R-:W-:-:S03]  /*0e50*/  MOV R2, 0xe70 ;  /* 0x00000e7000027802 */ /* 0x000fc60000000f00 */
[----:B------:R-:W-:Y:S05]  /*0e60*/  CALL.REL.NOINC `($__internal_224_$__cuda_sm70_shflsync_bfly_p) ;  /* 0x0000002000007944 */ /* 0x000fea0003c00000 */
[----:B-1----:R-:W-:Y:S01]  /*0e70*/  MOV R5, R6 ;  /* 0x0000000600057202 */ /* 0x002fe20000000f00 */
[----:B0-----:R-:W-:Y:S05]  /*0e80*/  BRA `(.L_x_2978) ;  /* 0xfffffa5000007947 */ /* 0x001fea000383ffff */
        .weak           $__internal_224_$__cuda_sm70_shflsync_bfly_p
        .type           $__internal_224_$__cuda_sm70_shflsync_bfly_p,@function
        .size           $__internal_224_$__cuda_sm70_shflsync_bfly_p,(.L_x_3631 - $__internal_224_$__cuda_sm70_shflsync_bfly_p)
$__internal_224_$__cuda_sm70_shflsync_bfly_p:
[----:B------:R-:W-:Y:S01]  /*0e90*/  HFMA2.MMA R3, -RZ, RZ, 0, 0 ;  /* 0x00000000ff037435 */ /* 0x000fe200000001ff */
[----:B------:R-:W-:Y:S04]  /*0ea0*/  WARPSYNC R11 ;  /* 0x0000000b00007348 */ /* 0x000fe80003800000 */
[----:B------:R0:W1:Y:S01]  /*0eb0*/  SHFL.BFLY PT, R6, R10, R9, R6 ;  /* 0x0c0000090a067389 */ /* 0x00006200000e0006 */
[----:B------:R-:W-:Y:S05]  /*0ec0*/  RET.REL.NODEC R2 `(_ZN10layer_norm22ln_bwd_finalize_kernelINS_22Kernel_traits_finalizeILj2048E6__halffS2_fjLj1024ELj4ENS_18Kernel_traits_baseILj2048ES2_fS2_fjLj1024EEEEEEEvNS_9BwdParamsE) ;  /* 0xfffff13002007950 */ /* 0x000fea0003c3ffff */
.L_x_2979:
        /* <DEDUP_REMOVED lines=11> */
.L_x_3631:


//--------------------- .text._ZN10layer_norm13ln_bwd_kernelINS_13Kernel_traitsI6__halffS2_fjLj2048ELj1ELj1ELj4ELj16ENS_18Kernel_traits_baseILj2048ES2_fS2_fjLj128EEEEEEEvNS_9BwdParamsE --------------------------
	.section	.text._ZN10layer_norm13ln_bwd_kernelINS_13Kernel_traitsI6__halffS2_fjLj2048ELj1ELj1ELj4ELj16ENS_18Kernel_traits_baseILj2048ES2_fS2_fjLj128EEEEEEEvNS_9BwdParamsE,"ax",@progbits
	.sectioninfo	@"SHI_REGISTERS=128"
	.align	128
        .global         _ZN10layer_norm13ln_bwd_kernelINS_13Kernel_traitsI6__halffS2_fjLj2048ELj1ELj1ELj4ELj16ENS_18Kernel_traits_baseILj2048ES2_fS2_fjLj128EEEEEEEvNS_9BwdParamsE
        .type           _ZN10layer_norm13ln_bwd_kernelINS_13Kernel_traitsI6__halffS2_fjLj2048ELj1ELj1ELj4ELj16ENS_18Kernel_traits_baseILj2048ES2_fS2_fjLj128EEEEEEEvNS_9BwdParamsE,@function
        .size           _ZN10layer_norm13ln_bwd_kernelINS_13Kernel_traitsI6__halffS2_fjLj2048ELj1ELj1ELj4ELj16ENS_18Kernel_traits_baseILj2048ES2_fS2_fjLj128EEEEEEEvNS_9BwdParamsE,(.L_x_3632 - _ZN10layer_norm13ln_bwd_kernelINS_13Kernel_traitsI6__halffS2_fjLj2048ELj1ELj1ELj4ELj16ENS_18Kernel_traits_baseILj2048ES2_fS2_fjLj128EEEEEEEvNS_9BwdParamsE)
        .other          _ZN10layer_norm13ln_bwd_kernelINS_13Kernel_traitsI6__halffS2_fjLj2048ELj1ELj1ELj4ELj16ENS_18Kernel_traits_baseILj2048ES2_fS2_fjLj128EEEEEEEvNS_9BwdParamsE,@"STO_CUDA_ENTRY STV_DEFAULT"
_ZN10layer_norm13ln_bwd_kernelINS_13Kernel_traitsI6__halffS2_fjLj2048ELj1ELj1ELj4ELj16ENS_18Kernel_traits_baseILj2048ES2_fS2_fjLj128EEEEEEEvNS_9BwdParamsE:
.text._ZN10layer_norm13ln_bwd_kernelINS_13Kernel_traitsI6__halffS2_fjLj2048ELj1ELj1ELj4ELj16ENS_18Kernel_traits_baseILj2048ES2_fS2_fjLj128EEEEEEEvNS_9BwdParamsE:
        /* <DEDUP_REMOVED lines=105> */
.L_x_2984:
[----:B------:R-:W-:Y:S02]  /*0690*/  ISETP.NE.U32.AND P0, PT, RZ, c[0x0][0x178], PT ;  /* 0x00005e00ff007a0c */ /* 0x000fe40003f05070 */
[----:B------:R-:W-:Y:S02]  /*06a0*/  SHF.L.U32 R29, R65, 0x9, RZ ;  /* 0x00000009411d7819 */ /* 0x000fe400000006ff */
[----:B------:R-:W-:Y:S02]  /*06b0*/  ISETP.NE.AND.EX P0, PT, RZ, c[0x0][0x17c], PT, P0 ;  /* 0x00005f00ff007a0c */ /* 0x000fe40003f05300 */
        /* <DEDUP_REMOVED lines=17> */
[----:B------:R-:W-:Y:S01]  /*07d0*/  MOV R79, 0x8 ;  /* 0x00000008004f7802 */ /* 0x000fe20000000f00 */
[----:B------:R-:W-:Y:S01]  /*07e0*/  @!P0 IMAD.WIDE.U32 R74, R75, R80, c[0x0][0x170] ;  /* 0x00005c004b4a8625 */ /* 0x000fe200078e0050 */
[----:B------:R-:W-:Y:S02]  /*07f0*/  LOP3.LUT R66, R67, 0xfffffe00, R66, 0xe2, !PT ;  /* 0xfffffe0043427812 */ /* 0x000fe400078ee242 */
[C---:B------:R-:W-:Y:S02]  /*0800*/  LOP3.LUT R67, R73.reuse, 0x80, RZ, 0xfc, !PT ;  /* 0x0000008049437812 */ /* 0x040fe400078efcff */
[----:B------:R-:W-:Y:S01]  /*0810*/  MOV R78, 0x4 ;  /* 0x00000004004e7802 */ /* 0x000fe20000000f00 */
[----:B------:R-:W-:Y:S01]  /*0820*/  IMAD.WIDE.U32 R70, R66, R79, c[0x0][0x1b8] ;  /* 0x00006e0042467625 */ /* 0x000fe200078e004f */
[----:B------:R-:W-:-:S03]  /*0830*/  LOP3.LUT R72, R73, 0x100, RZ, 0xfc, !PT ;  /* 0x0000010049487812 */ /* 0x000fc600078efcff */
[----:B------:R-:W-:Y:S01]  /*0840*/  IMAD.WIDE.U32 R66, R67, R79, c[0x0][0x1b8] ;  /* 0x00006e0043427625 */ /* 0x000fe200078e004f */
[----:B------:R-:W-:Y:S01]  /*0850*/  @P0 MOV R99, RZ ;  /* 0x000000ff00630202 */ /* 0x000fe20000000f00 */
[----:B------:R-:W2:Y:S02]  /*0860*/  LDG.E.64 R70, [R70.64] ;  /* 0x0000000446467981 */ /* 0x000ea4000c1e1b00 */
[----:B------:R-:W-:Y:S02]  /*0870*/  @!P0 IMAD.WIDE.U32 R76, R77, R80, c[0x0][0x170] ;  /* 0x00005c004d4c8625 */ /* 0x000fe400078e0050 */
[----:B------:R-:W2:Y:S02]  /*0880*/  LDG.E.64 R66, [R66.64] ;  /* 0x0000000442427981 */ /* 0x000ea4000c1e1b00 */
[----:B------:R-:W-:Y:S02]  /*0890*/  @!P0 IMAD.WIDE.U32 R80, R81, R80, c[0x0][0x170] ;  /* 0x00005c0051508625 */ /* 0x000fe400078e0050 */
[----:B------:R0:W3:Y:S04]  /*08a0*/  @!P0 LDG.E.128 R28, [R68.64] ;  /* 0x00000004441c8981 */ /* 0x0000e8000c1e1d00 */
[----:B------:R1:W3:Y:S01]  /*08b0*/  @!P0 LDG.E.128 R32, [R74.64] ;  /* 0x000000044a208981 */ /* 0x0002e2000c1e1d00 */
[----:B0-----:R-:W-:Y:S01]  /*08c0*/  LOP3.LUT R68, R73, 0x180, RZ, 0xfc, !PT ;  /* 0x0000018049447812 */ /* 0x001fe200078efcff */
[----:B------:R-:W-:-:S02]  /*08d0*/  IMAD.WIDE.U32 R72, R72, R79, c[0x0][0x1b8] ;  /* 0x00006e0048487625 */ /* 0x000fc400078e004f */
[----:B------:R-:W4:Y:S02]  /*08e0*/  @!P0 LDG.E.128 R36, [R76.64] ;  /* 0x000000044c248981 */ /* 0x000f24000c1e1d00 */
[----:B------:R-:W-:Y:S02]  /*08f0*/  IMAD.WIDE.U32 R68, R68, R79, c[0x0][0x1b8] ;  /* 0x00006e0044447625 */ /* 0x000fe400078e004f */
[----:B------:R-:W4:Y:S02]  /*0900*/  LDG.E.64 R72, [R72.64] ;  /* 0x0000000448487981 */ /* 0x000f24000c1e1b00 */
[CC--:B-1----:R-:W-:Y:S02]  /*0910*/  @!P0 IMAD.WIDE R74, R65.reuse, R78.reuse, c[0x0][0x180] ;  /* 0x00006000414a8625 */ /* 0x0c2fe400078e024e */
[----:B------:R-:W4:Y:S02]  /*0920*/  LDG.E.64 R68, [R68.64] ;  /* 0x0000000444447981 */ /* 0x000f24000c1e1b00 */
[----:B------:R-:W-:-:S02]  /*0930*/  IMAD.WIDE R78, R65, R78, c[0x0][0x188] ;  /* 0x00006200414e7625 */ /* 0x000fc400078e024e */
[----:B------:R-:W5:Y:S04]  /*0940*/  @!P0 LDG.E R99, [R74.64] ;  /* 0x000000044a638981 */ /* 0x000f68000c1e1900 */
[----:B------:R0:W5:Y:S04]  /*0950*/  LDG.E R78, [R78.64] ;  /* 0x000000044e4e7981 */ /* 0x000168000c1e1900 */
[----:B------:R2:W5:Y:S01]  /*0960*/  @!P0 LDG.E.128 R40, [R80.64] ;  /* 0x0000000450288981 */ /* 0x000562000c1e1d00 */
[----:B------:R-:W1:Y:S08]  /*0970*/  @P0 MUFU.RCP R103, R52 ;  /* 0x0000003400670308 */ /* 0x000e700000001000 */
[----:B------:R-:W0:Y:S01]  /*0980*/  @P0 MUFU.RCP R108, R56 ;  /* 0x00000038006c0308 */ /* 0x000e220000001000 */
[----:B------:R-:W-:-:S07]  /*0990*/  LOP3.LUT P1, RZ, R100, 0xff, RZ, 0xc0, !PT ;  /* 0x000000ff64ff7812 */ /* 0x000fce000782c0ff */
[----:B------:R-:W0:Y:S08]  /*09a0*/  @P0 MUFU.RCP R101, R83 ;  /* 0x0000005300650308 */ /* 0x000e300000001000 */
[----:B------:R-:W0:Y:S08]  /*09b0*/  @P0 MUFU.RCP R104, R50 ;  /* 0x0000003200680308 */ /* 0x000e300000001000 */
[----:B------:R-:W0:Y:S01]  /*09c0*/  @P0 MUFU.RCP R109, R89 ;  /* 0x00000059006d0308 */ /* 0x000e220000001000 */
[----:B--2---:R-:W-:-:S07]  /*09d0*/  SHF.R.U64 R81, R66, 0x10, R67 ;  /* 0x0000001042517819 */ /* 0x004fce0000001243 */
[----:B------:R-:W2:Y:S08]  /*09e0*/  @P0 MUFU.RCP R115, R58 ;  /* 0x0000003a00730308 */ /* 0x000eb00000001000 */
[----:B------:R-:W0:Y:S08]  /*09f0*/  @P0 MUFU.RCP R116, R91 ;  /* 0x0000005b00740308 */ /* 0x000e300000001000 */
[----:B------:R-:W-:Y:S08]  /*0a00*/  @P0 MUFU.RCP R105, R85 ;  /* 0x0000005500690308 */ /* 0x000ff00000001000 */
[----:B------:R-:W-:Y:S08]  /*0a10*/  @P0 MUFU.RCP R107, R87 ;  /* 0x00000057006b0308 */ /* 0x000ff00000001000 */
[----:B------:R-:W-:Y:S08]  /*0a20*/  @P0 MUFU.RCP R106, R54 ;  /* 0x00000036006a0308 */ /* 0x000ff00000001000 */
[----:B------:R-:W-:Y:S01]  /*0a30*/  @P0 MUFU.RCP R114, R60 ;  /* 0x0000003c00720308 */ /* 0x000fe20000001000 */
[----:B------:R-:W-:-:S02]  /*0a40*/  @P0 FADD.FTZ R100, -R51, R30 ;  /* 0x0000001e33640221 */ /* 0x000fc40000010100 */
[----:B---3--:R-:W-:Y:S02]  /*0a50*/  @P0 FADD.FTZ R75, -R55, R34 ;  /* 0x00000022374b0221 */ /* 0x008fe40000010100 */
[----:B-1----:R-:W-:Y:S01]  /*0a60*/  @P0 FMUL.FTZ R100, R100, R103 ;  /* 0x0000006764640220 */ /* 0x002fe20000410000 */
[----:B------:R-:W-:Y:S01]  /*0a70*/  SHF.R.U64 R103, R70, 0x10, R71 ;  /* 0x0000001046677819 */ /* 0x000fe20000001247 */
[----:B0-----:R-:W-:Y:S01]  /*0a80*/  @P0 FMUL.FTZ R75, R75, R108 ;  /* 0x0000006c4b4b0220 */ /* 0x001fe20000410000 */
[----:B------:R-:W-:Y:S01]  /*0a90*/  MOV R108, R70 ;  /* 0x00000046006c7202 */ /* 0x000fe20000000f00 */
[----:B------:R-:W-:Y:S01]  /*0aa0*/  @P0 FADD.FTZ R102, -R84, R29 ;  /* 0x0000001d54660221 */ /* 0x000fe20000010100 */
[----:B------:R-:W-:Y:S02]  /*0ab0*/  MOV R70, R66 ;  /* 0x0000004200467202 */ /* 0x000fe40000000f00 */
[----:B------:R-:W0:Y:S01]  /*0ac0*/  @P0 MUFU.RCP R66, R93 ;  /* 0x0000005d00420308 */ /* 0x000e220000001000 */
[----:B------:R-:W-:-:S02]  /*0ad0*/  @P0 FADD.FTZ R79, -R49, R28 ;  /* 0x0000001c314f0221 */ /* 0x000fc40000010100 */
[----:B------:R-:W-:Y:S02]  /*0ae0*/  @P0 FADD.FTZ R74, -R90, R35 ;  /* 0x000000235a4a0221 */ /* 0x000fe40000010100 */
[----:B------:R-:W-:Y:S01]  /*0af0*/  @P0 FMUL.FTZ R102, R102, R101 ;  /* 0x0000006566660220 */ /* 0x000fe20000410000 */
[----:B----4-:R-:W-:Y:S01]  /*0b00*/  MOV R110, R68 ;  /* 0x00000044006e7202 */ /* 0x010fe20000000f00 */
[----:B-----5:R-:W-:Y:S01]  /*0b10*/  @!P0 FADD.FTZ R29, R29, -R99 ;  /* 0x800000631d1d8221 */ /* 0x020fe20000010000 */
[----:B------:R-:W-:Y:S01]  /*0b20*/  SHF.R.U64 R111, R68, 0x10, R69 ;  /* 0x00000010446f7819 */ /* 0x000fe20000001245 */
[----:B------:R-:W-:Y:S02]  /*0b30*/  @P0 FADD.FTZ R68, -R57, R36 ;  /* 0x0000002439440221 */ /* 0x000fe40000010100 */
[----:B------:R-:W-:Y:S02]  /*0b40*/  @!P0 FMUL.FTZ R102, R78, R29 ;  /* 0x0000001d4e668220 */ /* 0x000fe40000410000 */
[----:B------:R-:W-:-:S02]  /*0b50*/  @P0 FADD.FTZ R29, -R92, R37 ;  /* 0x000000255c1d0221 */ /* 0x000fc40000010100 */
[----:B------:R-:W-:Y:S01]  /*0b60*/  @P0 FMUL.FTZ R79, R79, R104 ;  /* 0x000000684f4f0220 */ /* 0x000fe20000410000 */
[----:B------:R-:W-:Y:S01]  /*0b70*/  MOV R104, R71 ;  /* 0x0000004700687202 */ /* 0x000fe20000000f00 */
[----:B------:R-:W-:Y:S01]  /*0b80*/  @P0 FMUL.FTZ R74, R74, R109 ;  /* 0x0000006d4a4a0220 */ /* 0x000fe20000410000 */
[----:B------:R-:W-:Y:S01]  /*0b90*/  SHF.R.U32.HI R109, RZ, 0x10, R71 ;  /* 0x00000010ff6d7819 */ /* 0x000fe20000011647 */
[----:B--2---:R-:W-:Y:S02]  /*0ba0*/  @P0 FMUL.FTZ R71, R68, R115 ;  /* 0x0000007344470220 */ /* 0x004fe40000410000 */
[----:B------:R-:W-:Y:S02]  /*0bb0*/  @P0 FMUL.FTZ R68, R29, R116 ;  /* 0x000000741d440220 */ /* 0x000fe40000410000 */
[----:B------:R-:W-:Y:S01]  /*0bc0*/  @P0 FADD.FTZ R29, -R94, R39 ;  /* 0x000000275e1d0221 */ /* 0x000fe20000010100 */
[----:B------:R-:W-:Y:S02]  /*0bd0*/  MOV R112, R69 ;  /* 0x0000004500707202 */ /* 0x000fe40000000f00 */
[----:B------:R-:W-:Y:S01]  /*0be0*/  SHF.R.U32.HI R113, RZ, 0x10, R69 ;  /* 0x00000010ff717819 */ /* 0x000fe20000011645 */
[----:B------:R-:W-:-:S02]  /*0bf0*/  @!P0 FADD.FTZ R69, R28, -R99 ;  /* 0x800000631c458221 */ /* 0x000fc40000010000 */
[----:B------:R-:W1:Y:S01]  /*0c00*/  @P0 MUFU.RCP R28, R95 ;  /* 0x0000005f001c0308 */ /* 0x000e620000001000 */
[----:B0-----:R-:W-:-:S07]  /*0c10*/  @P0 FMUL.FTZ R66, R29, R66 ;  /* 0x000000421d420220 */ /* 0x001fce0000410000 */
[----:B------:R-:W0:Y:S01]  /*0c20*/  @P0 MUFU.RCP R29, R64 ;  /* 0x00000040001d0308 */ /* 0x000e220000001000 */
[----:B------:R-:W-:Y:S02]  /*0c30*/  @!P0 FADD.FTZ R115, R30, -R99 ;  /* 0x800000631e738221 */ /* 0x000fe40000010000 */
[----:B------:R-:W-:-:S05]  /*0c40*/  @!P0 FADD.FTZ R125, R39, -R99 ;  /* 0x80000063277d8221 */ /* 0x000fca0000010000 */
[----:B------:R-:W2:Y:S01]  /*0c50*/  @P0 MUFU.RCP R30, R97 ;  /* 0x00000061001e0308 */ /* 0x000ea20000001000 */
[----:B------:R-:W-:Y:S02]  /*0c60*/  @P0 FADD.FTZ R80, -R86, R31 ;  /* 0x0000001f56500221 */ /* 0x000fe40000010100 */
[----:B------:R-:W-:Y:S02]  /*0c70*/  @!P0 FADD.FTZ R119, R34, -R99 ;  /* 0x8000006322778221 */ /* 0x000fe40000010000 */
[----:B------:R-:W-:Y:S02]  /*0c80*/  @P0 FADD.FTZ R39, -R96, R41 ;  /* 0x0000002960270221 */ /* 0x000fe40000010100 */
[----:B------:R-:W-:Y:S02]  /*0c90*/  @P0 FADD.FTZ R34, -R63, R42 ;  /* 0x0000002a3f220221 */ /* 0x000fe40000010100 */
[----:B------:R-:W-:Y:S02]  /*0ca0*/  @!P0 FMUL.FTZ R79, R78, R69 ;  /* 0x000000454e4f8220 */ /* 0x000fe40000410000 */
[----:B------:R-:W-:-:S02]  /*0cb0*/  @P0 FADD.FTZ R76, -R88, R33 ;  /* 0x00000021584c0221 */ /* 0x000fc40000010100 */
[----:B------:R-:W-:Y:S02]  /*0cc0*/  @P0 FADD.FTZ R69, -R59, R38 ;  /* 0x000000263b450221 */ /* 0x000fe40000010100 */
[----:B------:R-:W-:Y:S01]  /*0cd0*/  @!P0 FADD.FTZ R123, R38, -R99 ;  /* 0x80000063267b8221 */ /* 0x000fe20000010000 */
[----:B------:R-:W-:Y:S01]  /*0ce0*/  MOV R101, R67 ;  /* 0x0000004300657202 */ /* 0x000fe20000000f00 */
[----:B------:R-:W-:Y:S01]  /*0cf0*/  @P0 FMUL.FTZ R80, R80, R105 ;  /* 0x0000006950500220 */ /* 0x000fe20000410000 */
[----:B------:R-:W-:Y:S01]  /*0d00*/  SHF.R.U32.HI R105, RZ, 0x10, R67 ;  /* 0x00000010ff697819 */ /* 0x000fe20000011643 */
[----:B------:R-:W-:Y:S02]  /*0d10*/  @!P0 FADD.FTZ R33, R33, -R99 ;  /* 0x8000006321218221 */ /* 0x000fe40000010000 */
[----:B-1----:R-:W-:Y:S01]  /*0d20*/  @P0 FMUL.FTZ R38, R39, R28 ;  /* 0x0000001c27260220 */ /* 0x002fe20000410000 */
[----:B------:R-:W1:Y:S01]  /*0d30*/  @P0 MUFU.RCP R67, R62 ;  /* 0x0000003e00430308 */ /* 0x000e620000001000 */
[----:B------:R-:W-:-:S02]  /*0d40*/  @P0 FADD.FTZ R77, -R53, R32 ;  /* 0x00000020354d0221 */ /* 0x000fc40000010100 */
[----:B------:R-:W-:Y:S02]  /*0d50*/  @!P0 FADD.FTZ R117, R32, -R99 ;  /* 0x8000006320758221 */ /* 0x000fe40000010000 */
[----:B0-----:R-:W-:Y:S01]  /*0d60*/  @P0 FMUL.FTZ R39, R34, R29 ;  /* 0x0000001d22270220 */ /* 0x001fe20000410000 */
[----:B------:R-:W-:Y:S01]  /*0d70*/  HADD2.F32 R29, -RZ, R108.H0_H0 ;  /* 0x2000006cff1d7230 */ /* 0x000fe20000004100 */
        /* <DEDUP_REMOVED lines=8> */
[----:B------:R-:W-:Y:S02]  /*0e00*/  @!P0 FADD.FTZ R99, R43, -R99 ;  /* 0x800000632b638221 */ /* 0x000fe40000010000 */
[----:B------:R-:W-:-:S02]  /*0e10*/  @P0 FADD.FTZ R43, -R98, R43 ;  /* 0x0000002b622b0221 */ /* 0x000fc40000010100 */
[----:B------:R-:W-:Y:S01]  /*0e20*/  @!P0 FMUL.FTZ R76, R78, R33 ;  /* 0x000000214e4c8220 */ /* 0x000fe20000410000 */
[----:B------:R-:W-:Y:S01]  /*0e30*/  HADD2.F32 R33, -RZ, R70.H0_H0 ;  /* 0x20000046ff217230 */ /* 0x000fe20000004100 */
[----:B------:R-:W-:Y:S01]  /*0e40*/  @P0 FMUL.FTZ R77, R77, R106 ;  /* 0x0000006a4d4d0220 */ /* 0x000fe20000410000 */
[----:B------:R-:W-:Y:S01]  /*0e50*/  HADD2.F32 R103, -RZ, R103.H0_H0 ;  /* 0x20000067ff677230 */ /* 0x000fe20000004100 */
[----:B------:R-:W-:Y:S02]  /*0e60*/  @P0 FMUL.FTZ R69, R69, R114 ;  /* 0x0000007245450220 */ /* 0x000fe40000410000 */
[C---:B------:R-:W-:Y:S02]  /*0e70*/  @!P0 FMUL.FTZ R77, R78.reuse, R117 ;  /* 0x000000754e4d8220 */ /* 0x040fe40000410000 */
[----:B------:R-:W-:Y:S02]  /*0e80*/  @!P0 FMUL.FTZ R39, R78, R42 ;  /* 0x0000002a4e278220 */ /* 0x000fe40000410000 */
[----:B------:R-:W-:-:S02]  /*0e90*/  @P0 FADD.FTZ R114, -R61, R40 ;  /* 0x000000283d720221 */ /* 0x000fc40000010100 */
[----:B------:R-:W-:Y:S02]  /*0ea0*/  FMUL.FTZ R42, R50, R29 ;  /* 0x0000001d322a7220 */ /* 0x000fe40000410000 */
[----:B--2---:R-:W-:Y:S01]  /*0eb0*/  @P0 FMUL.FTZ R40, R43, R30 ;  /* 0x0000001e2b280220 */ /* 0x004fe20000410000 */
[----:B------:R-:W-:Y:S01]  /*0ec0*/  HADD2.F32 R43, -RZ, R104.H0_H0 ;  /* 0x20000068ff2b7230 */ /* 0x000fe20000004100 */
[----:B------:R-:W-:Y:S02]  /*0ed0*/  @!P0 FMUL.FTZ R100, R78, R115 ;  /* 0x000000734e648220 */ /* 0x000fe40000410000 */
[----:B------:R-:W-:Y:S02]  /*0ee0*/  @!P0 FMUL.FTZ R40, R78, R99 ;  /* 0x000000634e288220 */ /* 0x000fe40000410000 */
[C---:B------:R-:W-:Y:S02]  /*0ef0*/  FADD.FTZ R12, R33.reuse, R12 ;  /* 0x0000000c210c7221 */ /* 0x040fe40000010000 */
[----:B------:R-:W-:-:S02]  /*0f00*/  FFMA.FTZ R24, R33, R77, R24 ;  /* 0x0000004d21187223 */ /* 0x000fc40000010018 */
[----:B------:R-:W-:Y:S02]  /*0f10*/  FMUL.FTZ R70, R54, R33 ;  /* 0x0000002136467220 */ /* 0x000fe40000410000 */
[----:B------:R-:W-:Y:S02]  /*0f20*/  FMUL.FTZ R99, R83, R103 ;  /* 0x0000006753637220 */ /* 0x000fe40000410000 */
[----:B------:R-:W-:Y:S02]  /*0f30*/  FADD.FTZ R28, RZ, R42 ;  /* 0x0000002aff1c7221 */ /* 0x000fe40000010000 */
[----:B------:R-:W-:Y:S01]  /*0f40*/  FFMA.FTZ R33, R42, R79, RZ ;  /* 0x0000004f2a217223 */ /* 0x000fe200000100ff */
[----:B------:R-:W-:Y:S01]  /*0f50*/  HADD2.F32 R109, -RZ, R109.H0_H0 ;  /* 0x2000006dff6d7230 */ /* 0x000fe20000004100 */
[C---:B------:R-:W-:Y:S02]  /*0f60*/  FADD.FTZ R44, R43.reuse, R44 ;  /* 0x0000002c2b2c7221 */ /* 0x040fe40000010000 */
[----:B------:R-:W-:-:S02]  /*0f70*/  FFMA.FTZ R45, R43, R100, R45 ;  /* 0x000000642b2d7223 */ /* 0x000fc4000001002d */
[----:B------:R-:W-:Y:S02]  /*0f80*/  FMUL.FTZ R43, R52, R43 ;  /* 0x0000002b342b7220 */ /* 0x000fe40000410000 */
[----:B------:R-:W-:Y:S02]  /*0f90*/  FADD.FTZ R28, R28, R99 ;  /* 0x000000631c1c7221 */ /* 0x000fe40000010000 */
[----:B------:R-:W-:Y:S01]  /*0fa0*/  FFMA.FTZ R33, R99, R102, R33 ;  /* 0x0000006663217223 */ /* 0x000fe20000010021 */
[----:B------:R-:W-:Y:S01]  /*0fb0*/  MOV R106, R72 ;  /* 0x00000048006a7202 */ /* 0x000fe20000000f00 */
[----:B-1----:R-:W-:Y:S01]  /*0fc0*/  @P0 FMUL.FTZ R67, R114, R67 ;  /* 0x0000004372430220 */ /* 0x002fe20000410000 */
[----:B------:R-:W-:Y:S01]  /*0fd0*/  SHF.R.U64 R72, R72, 0x10, R73 ;  /* 0x0000001048487819 */ /* 0x000fe20000001249 */
        /* <DEDUP_REMOVED lines=8> */
[----:B------:R-:W-:Y:S01]  /*1060*/  @!P0 FMUL.FTZ R68, R78, R37 ;  /* 0x000000254e448220 */ /* 0x000fe20000410000 */
[----:B------:R-:W-:Y:S01]  /*1070*/  HADD2.F32 R104, -RZ, R105.H0_H0 ;  /* 0x20000069ff687230 */ /* 0x000fe20000004100 */
[----:B------:R-:W-:Y:S02]  /*1080*/  FADD.FTZ R37, R114, R41 ;  /* 0x0000002972257221 */ /* 0x000fe40000010000 */
[----:B------:R-:W-:Y:S02]  /*1090*/  FFMA.FTZ R33, R41, R80, R33 ;  /* 0x0000005029217223 */ /* 0x000fe40000010021 */
[----:B------:R-:W-:Y:S01]  /*10a0*/  @!P0 FMUL.FTZ R74, R78, R35 ;  /* 0x000000234e4a8220 */ /* 0x000fe20000410000 */
[----:B------:R-:W-:Y:S01]  /*10b0*/  HADD2.F32 R35, -RZ, R106.H0_H0 ;  /* 0x2000006aff237230 */ /* 0x000fe20000004100 */
[----:B------:R-:W-:Y:S01]  /*10c0*/  @!P0 FMUL.FTZ R67, R78, R32 ;  /* 0x000000204e438220 */ /* 0x000fe20000410000 */
[----:B------:R-:W-:Y:S01]  /*10d0*/  HADD2.F32 R32, -RZ, R73.H0_H0 ;  /* 0x20000049ff207230 */ /* 0x000fe20000004100 */
[----:B------:R-:W-:Y:S01]  /*10e0*/  @!P0 FMUL.FTZ R71, R78, R121 ;  /* 0x000000794e478220 */ /* 0x000fe20000410000 */
        /* <DEDUP_REMOVED lines=10> */
[C---:B------:R-:W-:Y:S02]  /*1190*/  FADD.FTZ R8, R35.reuse, R8 ;  /* 0x0000000823087221 */ /* 0x040fe40000010000 */
[----:B------:R-:W-:Y:S02]  /*11a0*/  FFMA.FTZ R20, R35, R71, R20 ;  /* 0x0000004723147223 */ /* 0x000fe40000010014 */
[----:B------:R-:W-:Y:S02]  /*11b0*/  FMUL.FTZ R104, R58, R35 ;  /* 0x000000233a687220 */ /* 0x000fe40000410000 */
[----:B------:R-:W-:Y:S02]  /*11c0*/  @!P0 FMUL.FTZ R75, R78, R119 ;  /* 0x000000774e4b8220 */ /* 0x000fe40000410000 */
[----:B------:R-:W-:-:S02]  /*11d0*/  FMUL.FTZ R72, R56, R101 ;  /* 0x0000006538487220 */ /* 0x000fc40000410000 */
[----:B------:R-:W-:Y:S02]  /*11e0*/  FADD.FTZ R35, R36, R73 ;  /* 0x0000004924237221 */ /* 0x000fe40000010000 */
[----:B------:R-:W-:Y:S02]  /*11f0*/  FFMA.FTZ R33, R73, R76, R33 ;  /* 0x0000004c49217223 */ /* 0x000fe40000010021 */
[----:B------:R-:W-:Y:S02]  /*1200*/  FADD.FTZ R36, R35, R72 ;  /* 0x0000004823247221 */ /* 0x000fe40000010000 */
[----:B------:R-:W-:Y:S02]  /*1210*/  FFMA.FTZ R33, R72, R75, R33 ;  /* 0x0000004b48217223 */ /* 0x000fe40000010021 */
        /* <DEDUP_REMOVED lines=8> */
[----:B------:R-:W-:Y:S02]  /*12a0*/  @!P0 FMUL.FTZ R66, R78, R125 ;  /* 0x0000007d4e428220 */ /* 0x000fe40000410000 */
[----:B------:R-:W-:-:S02]  /*12b0*/  FADD.FTZ R9, R106, R9 ;  /* 0x000000096a097221 */ /* 0x000fc40000010000 */
[-C--:B------:R-:W-:Y:S02]  /*12c0*/  FFMA.FTZ R21, R106, R68.reuse, R21 ;  /* 0x000000446a157223 */ /* 0x080fe40000010015 */
[----:B------:R-:W-:Y:S02]  /*12d0*/  @!P0 FMUL.FTZ R69, R78, R123 ;  /* 0x0000007b4e458220 */ /* 0x000fe40000410000 */
        /* <DEDUP_REMOVED lines=48> */
.L_x_2985:
        /* <DEDUP_REMOVED lines=18> */
.L_x_2986:
        /* <DEDUP_REMOVED lines=11> */
[----:B------:R-:W-:Y:S01]  /*17b0*/  FADD.FTZ R111, R30, R111 ;  /* 0x0000006f1e6f7221 */ /* 0x000fe20000010000 */
[----:B------:R-:W-:Y:S01]  /*17c0*/  LOP3.LUT R30, R0, 0x7f, RZ, 0xc0, !PT ;  /* 0x0000007f001e7812 */ /* 0x000fe200078ec0ff */
[----:B------:R-:W-:Y:S01]  /*17d0*/  FADD.FTZ R28, R31, R28 ;  /* 0x0000001c1f1c7221 */ /* 0x000fe20000010000 */
[----:B------:R-:W-:Y:S01]  /*17e0*/  SHF.L.U32 R31, R65, 0x9, RZ ;  /* 0x00000009411f7819 */ /* 0x000fe200000006ff */
[----:B0-----:R-:W-:Y:S01]  /*17f0*/  FADD.FTZ R111, R111, R32 ;  /* 0x000000206f6f7221 */ /* 0x001fe20000010000 */
[----:B------:R-:W-:Y:S01]  /*1800*/  IADD3 R65, R65, c[0x0][0x160], RZ ;  /* 0x0000580041417a10 */ /* 0x000fe20007ffe0ff */
[----:B------:R-:W-:Y:S01]  /*1810*/  FADD.FTZ R28, R28, R33 ;  /* 0x000000211c1c7221 */ /* 0x000fe20000010000 */
[----:B------:R-:W-:Y:S01]  /*1820*/  LOP3.LUT R108, R31, 0xfffffe00, R30, 0xe2, !PT ;  /* 0xfffffe001f6c7812 */ /* 0x000fe200078ee21e */
[----:B------:R-:W-:Y:S01]  /*1830*/  FADD.FTZ R34, R34, R111 ;  /* 0x0000006f22227221 */ /* 0x000fe20000010000 */
[----:B------:R-:W-:Y:S01]  /*1840*/  ISETP.GE.AND P0, PT, R65, c[0x0][0x164], PT ;  /* 0x0000590041007a0c */ /* 0x000fe20003f06270 */
        /* <DEDUP_REMOVED lines=66> */
.L_x_2983:
        /* <DEDUP_REMOVED lines=22> */
.L_x_2980:
        /* <DEDUP_REMOVED lines=26> */
.L_x_2981:
[----:B------:R-:W-:Y:S01]  /*1f70*/  HFMA2.MMA R37, -RZ, RZ, 0, 9.5367431640625e-07 ;  /* 0x00000010ff257435 */ /* 0x000fe200000001ff */
[----:B------:R-:W-:Y:S02]  /*1f80*/  MOV R32, R36 ;  /* 0x0000002400207202 */ /* 0x000fe40000000f00 */
[----:B------:R-:W-:Y:S02]  /*1f90*/  MOV R34, 0x1f ;  /* 0x0000001f00227802 */ /* 0x000fe40000000f00 */
[----:B------:R-:W-:-:S02]  /*1fa0*/  MOV R109, 0xffffffff ;  /* 0xffffffff006d7802 */ /* 0x000fc40000000f00 */
[----:B------:R-:W-:Y:S02]  /*1fb0*/  MOV R28, 0x1fd0 ;  /* 0x00001fd0001c7802 */ /* 0x000fe40000000f00 */
[----:B------:R-:W-:Y:S05]  /*1fc0*/  CALL.REL.NOINC `($__internal_225_$__cuda_sm70_shflsync_down_p) ;  /* 0x0000046000007944 */ /* 0x000fea0003c00000 */
[----:B-1----:R-:W-:Y:S01]  /*1fd0*/  MOV R31, R32 ;  /* 0x00000020001f7202 */ /* 0x002fe20000000f00 */
[----:B0-----:R-:W-:Y:S05]  /*1fe0*/  BRA `(.L_x_2985) ;  /* 0xfffff5f000007947 */ /* 0x001fea000383ffff */
.L_x_2982:
[----:B------:R-:W-:Y:S01]  /*1ff0*/  HFMA2.MMA R37, -RZ, RZ, 0, 9.5367431640625e-07 ;  /* 0x00000010ff257435 */ /* 0x000fe200000001ff */
[----:B------:R-:W-:Y:S02]  /*2000*/  MOV R32, R33 ;  /* 0x0000002100207202 */ /* 0x000fe40000000f00 */
[----:B------:R-:W-:Y:S02]  /*2010*/  MOV R34, 0x1f ;  /* 0x0000001f00227802 */ /* 0x000fe40000000f00 */
[----:B------:R-:W-:Y:S02]  /*2020*/  MOV R109, 0xffffffff ;  /* 0xffffffff006d7802 */ /* 0x000fe40000000f00 */
[----:B------:R-:W-:Y:S02]  /*2030*/  MOV R28, 0x2050 ;  /* 0x00002050001c7802 */ /* 0x000fe40000000f00 */
[----:B01----:R-:W-:Y:S05]  /*2040*/  CALL.REL.NOINC `($__internal_225_$__cuda_sm70_shflsync_down_p) ;  /* 0x000003e000007944 */ /* 0x003fea0003c00000 */
[----:B------:R-:W-:Y:S01]  /*2050*/  FADD.FTZ R36, R36, R31 ;  /* 0x0000001f24247221 */ /* 0x000fe20000010000 */
[----:B0-----:R-:W-:Y:S01]  /*2060*/  HFMA2.MMA R37, -RZ, RZ, 0, 4.76837158203125e-07 ;  /* 0x00000008ff257435 */ /* 0x001fe200000001ff */
[----:B-1----:R-:W-:Y:S01]  /*2070*/  FADD.FTZ R33, R33, R32 ;  /* 0x0000002021217221 */ /* 0x002fe20000010000 */
[----:B------:R-:W-:-:S02]  /*2080*/  MOV R34, 0x1f ;  /* 0x0000001f00227802 */ /* 0x000fc40000000f00 */
[----:B------:R-:W-:Y:S02]  /*2090*/  MOV R109, 0xffffffff ;  /* 0xffffffff006d7802 */ /* 0x000fe40000000f00 */
[----:B------:R-:W-:Y:S02]  /*20a0*/  MOV R32, R36 ;  /* 0x0000002400207202 */ /* 0x000fe40000000f00 */
[----:B------:R-:W-:Y:S02]  /*20b0*/  MOV R28, 0x20d0 ;  /* 0x000020d0001c7802 */ /* 0x000fe40000000f00 */
[----:B------:R-:W-:Y:S05]  /*20c0*/  CALL.REL.NOINC `($__internal_225_$__cuda_sm70_shflsync_down_p) ;  /* 0x0000036000007944 */ /* 0x000fea0003c00000 */
[----:B0-----:R-:W-:Y:S01]  /*20d0*/  HFMA2.MMA R37, -RZ, RZ, 0, 4.76837158203125e-07 ;  /* 0x00000008ff257435 */ /* 0x001fe200000001ff */
[----:B-1----:R-:W-:Y:S02]  /*20e0*/  MOV R31, R32 ;  /* 0x00000020001f7202 */ /* 0x002fe40000000f00 */
[----:B------:R-:W-:Y:S02]  /*20f0*/  MOV R32, R33 ;  /* 0x0000002100207202 */ /* 0x000fe40000000f00 */
[----:B------:R-:W-:Y:S02]  /*2100*/  MOV R34, 0x1f ;  /* 0x0000001f00227802 */ /* 0x000fe40000000f00 */
[----:B------:R-:W-:-:S02]  /*2110*/  MOV R109, 0xffffffff ;  /* 0xffffffff006d7802 */ /* 0x000fc40000000f00 */
[----:B------:R-:W-:Y:S02]  /*2120*/  MOV R28, 0x2140 ;  /* 0x00002140001c7802 */ /* 0x000fe40000000f00 */
[----:B------:R-:W-:Y:S05]  /*2130*/  CALL.REL.NOINC `($__internal_225_$__cuda_sm70_shflsync_down_p) ;  /* 0x000002f000007944 */ /* 0x000fea0003c00000 */
[----:B------:R-:W-:Y:S01]  /*2140*/  FADD.FTZ R36, R31, R36 ;  /* 0x000000241f247221 */ /* 0x000fe20000010000 */
[----:B0-----:R-:W-:Y:S01]  /*2150*/  HFMA2.MMA R37, -RZ, RZ, 0, 2.384185791015625e-07 ;  /* 0x00000004ff257435 */ /* 0x001fe200000001ff */
[----:B-1----:R-:W-:Y:S01]  /*2160*/  FADD.FTZ R33, R33, R32 ;  /* 0x0000002021217221 */ /* 0x002fe20000010000 */
[----:B------:R-:W-:Y:S02]  /*2170*/  MOV R34, 0x1f ;  /* 0x0000001f00227802 */ /* 0x000fe40000000f00 */
[----:B------:R-:W-:Y:S02]  /*2180*/  MOV R109, 0xffffffff ;  /* 0xffffffff006d7802 */ /* 0x000fe40000000f00 */
[----:B------:R-:W-:Y:S02]  /*2190*/  MOV R32, R36 ;  /* 0x0000002400207202 */ /* 0x000fe40000000f00 */
[----:B------:R-:W-:Y:S02]  /*21a0*/  MOV R28, 0x21c0 ;  /* 0x000021c0001c7802 */ /* 0x000fe40000000f00 */
[----:B------:R-:W-:Y:S05]  /*21b0*/  CALL.REL.NOINC `($__internal_225_$__cuda_sm70_shflsync_down_p) ;  /* 0x0000027000007944 */ /* 0x000fea0003c00000 */
[----:B0-----:R-:W-:Y:S01]  /*21c0*/  HFMA2.MMA R37, -RZ, RZ, 0, 2.384185791015625e-07 ;  /* 0x00000004ff257435 */ /* 0x001fe200000001ff */
[----:B-1----:R-:W-:-:S02]  /*21d0*/  MOV R31, R32 ;  /* 0x00000020001f7202 */ /* 0x002fc40000000f00 */
[----:B------:R-:W-:Y:S02]  /*21e0*/  MOV R32, R33 ;  /* 0x0000002100207202 */ /* 0x000fe40000000f00 */
[----:B------:R-:W-:Y:S02]  /*21f0*/  MOV R34, 0x1f ;  /* 0x0000001f00227802 */ /* 0x000fe40000000f00 */
[----:B------:R-:W-:Y:S02]  /*2200*/  MOV R109, 0xffffffff ;  /* 0xffffffff006d7802 */ /* 0x000fe40000000f00 */
[----:B------:R-:W-:Y:S02]  /*2210*/  MOV R28, 0x2230 ;  /* 0x00002230001c7802 */ /* 0x000fe40000000f00 */
[----:B------:R-:W-:Y:S05]  /*2220*/  CALL.REL.NOINC `($__internal_225_$__cuda_sm70_shflsync_down_p) ;  /* 0x0000020000007944 */ /* 0x000fea0003c00000 */
[----:B------:R-:W-:Y:S01]  /*2230*/  FADD.FTZ R36, R31, R36 ;  /* 0x000000241f247221 */ /* 0x000fe20000010000 */
[----:B0-----:R-:W-:Y:S01]  /*2240*/  HFMA2.MMA R37, -RZ, RZ, 0, 1.1920928955078125e-07 ;  /* 0x00000002ff257435 */ /* 0x001fe200000001ff */
[----:B-1----:R-:W-:Y:S01]  /*2250*/  FADD.FTZ R35, R33, R32 ;  /* 0x0000002021237221 */ /* 0x002fe20000010000 */
[----:B------:R-:W-:Y:S02]  /*2260*/  MOV R34, 0x1f ;  /* 0x0000001f00227802 */ /* 0x000fe40000000f00 */
[----:B------:R-:W-:-:S02]  /*2270*/  MOV R109, 0xffffffff ;  /* 0xffffffff006d7802 */ /* 0x000fc40000000f00 */
[----:B------:R-:W-:Y:S02]  /*2280*/  MOV R32, R36 ;  /* 0x0000002400207202 */ /* 0x000fe40000000f00 */
[----:B------:R-:W-:Y:S02]  /*2290*/  MOV R28, 0x22b0 ;  /* 0x000022b0001c7802 */ /* 0x000fe40000000f00 */
[----:B------:R-:W-:Y:S05]  /*22a0*/  CALL.REL.NOINC `($__internal_225_$__cuda_sm70_shflsync_down_p) ;  /* 0x0000018000007944 */ /* 0x000fea0003c00000 */
[----:B0-----:R-:W-:Y:S01]  /*22b0*/  HFMA2.MMA R37, -RZ, RZ, 0, 1.1920928955078125e-07 ;  /* 0x00000002ff257435 */ /* 0x001fe200000001ff */
[----:B-1----:R-:W-:Y:S02]  /*22c0*/  MOV R31, R32 ;  /* 0x00000020001f7202 */ /* 0x002fe40000000f00 */
[----:B------:R-:W-:Y:S02]  /*22d0*/  MOV R32, R35 ;  /* 0x0000002300207202 */ /* 0x000fe40000000f00 */
[----:B------:R-:W-:Y:S02]  /*22e0*/  MOV R34, 0x1f ;  /* 0x0000001f00227802 */ /* 0x000fe40000000f00 */
[----:B------:R-:W-:Y:S02]  /*22f0*/  MOV R109, 0xffffffff ;  /* 0xffffffff006d7802 */ /* 0x000fe40000000f00 */
[----:B------:R-:W-:-:S02]  /*2300*/  MOV R28, 0x2320 ;  /* 0x00002320001c7802 */ /* 0x000fc40000000f00 */
[----:B------:R-:W-:Y:S05]  /*2310*/  CALL.REL.NOINC `($__internal_225_$__cuda_sm70_shflsync_down_p) ;  /* 0x0000011000007944 */ /* 0x000fea0003c00000 */
[----:B------:R-:W-:Y:S01]  /*2320*/  FADD.FTZ R33, R31, R36 ;  /* 0x000000241f217221 */ /* 0x000fe20000010000 */
[----:B0-----:R-:W-:Y:S01]  /*2330*/  HFMA2.MMA R37, -RZ, RZ, 0, 5.9604644775390625e-08 ;  /* 0x00000001ff257435 */ /* 0x001fe200000001ff */
[----:B-1----:R-:W-:Y:S01]  /*2340*/  FADD.FTZ R35, R35, R32 ;  /* 0x0000002023237221 */ /* 0x002fe20000010000 */
[----:B------:R-:W-:-:S02]  /*2350*/  MOV R34, 0x1f ;  /* 0x0000001f00227802 */ /* 0x000fc40000000f00 */
[----:B------:R-:W-:Y:S02]  /*2360*/  MOV R109, 0xffffffff ;  /* 0xffffffff006d7802 */ /* 0x000fe40000000f00 */
[----:B------:R-:W-:Y:S02]  /*2370*/  MOV R32, R33 ;  /* 0x0000002100207202 */ /* 0x000fe40000000f00 */
[----:B------:R-:W-:Y:S02]  /*2380*/  MOV R28, 0x23a0 ;  /* 0x000023a0001c7802 */ /* 0x000fe40000000f00 */
[----:B------:R-:W-:Y:S05]  /*2390*/  CALL.REL.NOINC `($__internal_225_$__cuda_sm70_shflsync_down_p) ;  /* 0x0000009000007944 */ /* 0x000fea0003c00000 */
[----:B0-----:R-:W-:Y:S01]  /*23a0*/  HFMA2.MMA R37, -RZ, RZ, 0, 5.9604644775390625e-08 ;  /* 0x00000001ff257435 */ /* 0x001fe200000001ff */
[----:B-1----:R-:W-:Y:S02]  /*23b0*/  MOV R36, R32 ;  /* 0x0000002000247202 */ /* 0x002fe40000000f00 */
[----:B------:R-:W-:Y:S02]  /*23c0*/  MOV R32, R35 ;  /* 0x0000002300207202 */ /* 0x000fe40000000f00 */
[----:B------:R-:W-:Y:S02]  /*23d0*/  MOV R34, 0x1f ;  /* 0x0000001f00227802 */ /* 0x000fe40000000f00 */
[----:B------:R-:W-:-:S02]  /*23e0*/  MOV R109, 0xffffffff ;  /* 0xffffffff006d7802 */ /* 0x000fc40000000f00 */
[----:B------:R-:W-:Y:S02]  /*23f0*/  MOV R28, 0x2410 ;  /* 0x00002410001c7802 */ /* 0x000fe40000000f00 */
[----:B------:R-:W-:Y:S05]  /*2400*/  CALL.REL.NOINC `($__internal_225_$__cuda_sm70_shflsync_down_p) ;  /* 0x0000002000007944 */ /* 0x000fea0003c00000 */
[----:B-1----:R-:W-:Y:S01]  /*2410*/  MOV R28, R32 ;  /* 0x00000020001c7202 */ /* 0x002fe20000000f00 */
[----:B0-----:R-:W-:Y:S05]  /*2420*/  BRA `(.L_x_2986) ;  /* 0xfffff2d000007947 */ /* 0x001fea000383ffff */
        .weak           $__internal_225_$__cuda_sm70_shflsync_down_p
        .type           $__internal_225_$__cuda_sm70_shflsync_down_p,@function
        .size           $__internal_225_$__cuda_sm70_shflsync_down_p,(.L_x_3632 - $__internal_225_$__cuda_sm70_shflsync_down_p)
$__internal_225_$__cuda_sm70_shflsync_down_p:
[----:B------:R-:W-:Y:S01]  /*2430*/  HFMA2.MMA R29, -RZ, RZ, 0, 0 ;  /* 0x00000000ff1d7435 */ /* 0x000fe200000001ff */
[----:B------:R-:W-:Y:S04]  /*2440*/  WARPSYNC R109 ;  /* 0x0000006d00007348 */ /* 0x000fe80003800000 */
[----:B------:R0:W1:Y:S01]  /*2450*/  SHFL.DOWN PT, R32, R32, R37, R34 ;  /* 0x0800002520207389 */ /* 0x00006200000e0022 */
[----:B------:R-:W-:Y:S05]  /*2460*/  RET.REL.NODEC R28 `(_ZN10layer_norm13ln_bwd_kernelINS_13Kernel_traitsI6__halffS2_fjLj2048ELj1ELj1ELj4ELj16ENS_18Kernel_traits_baseILj2048ES2_fS2_fjLj128EEEEEEEvNS_9BwdParamsE) ;  /* 0xffffdb901c007950 */ /* 0x000fea0003c3ffff */
.L_x_2987:
        /* <DEDUP_REMOVED lines=9> */
.L_x_3632:


//--------------------- .text._ZN10layer_norm22ln_bwd_finalize_kernelINS_22Kernel_traits_finalizeILj2048E6__halfS2_S2_fjLj1024ELj4ENS_18Kernel_traits_baseILj2048ES2_S2_S2_fjLj1024EEEEEEEvNS_9BwdParamsE --------------------------
	.section	.text._ZN10layer_norm22ln_bwd_finalize_kernelINS_22Kernel_traits_finalizeILj2048E6__halfS2_S2_fjLj1024ELj4ENS_18Kernel_traits_baseILj2048ES2_S2_S2_fjLj1024EEEEEEEvNS_9BwdParamsE,"ax",@progbits
	.sectioninfo	@"SHI_REGISTERS=32"
	.align	128
        .global         _ZN10layer_norm22ln_bwd_finalize_kernelINS_22Kernel_traits_finalizeILj2048E6__halfS2_S2_fjLj1024ELj4ENS_18Kernel_traits_baseILj2048ES2_S2_S2_fjLj1024EEEEEEEvNS_9BwdParamsE
        .type           _ZN10layer_norm22ln_bwd_finalize_kernelINS_22Kernel_traits_finalizeILj2048E6__halfS2_S2_fjLj1024ELj4ENS_18Kernel_traits_baseILj2048ES2_S2_S2_fjLj1024EEEEEEEvNS_9BwdParamsE,@function
        .size           _ZN10layer_norm22ln_bwd_finalize_kernelINS_22Kernel_traits_finalizeILj2048E6__halfS2_S2_fjLj1024ELj4ENS_18Kernel_traits_baseILj2048ES2_S2_S2_fjLj1024EEEEEEEvNS_9BwdParamsE,(.L_x_3633 - _ZN10layer_norm22ln_bwd_finalize_kernelINS_22Kernel_traits_finalizeILj2048E6__halfS2_S2_fjLj1024ELj4ENS_18Kernel_traits_baseILj2048ES2_S2_S2_fjLj1024EEEEEEEvNS_9BwdParamsE)
        .other          _ZN10layer_norm22ln_bwd_finalize_kernelINS_22Kernel_traits_finalizeILj2048E6__halfS2_S2_fjLj1024ELj4ENS_18Kernel_traits_baseILj2048ES2_S2_S2_fjLj1024EEEEEEEvNS_9BwdParamsE,@"STO_CUDA_ENTRY STV_DEFAULT"
_ZN10layer_norm22ln_bwd_finalize_kernelINS_22Kernel_traits_finalizeILj2048E6__halfS2_S2_fjLj1024ELj4ENS_18Kernel_traits_baseILj2048ES2_S2_S2_fjLj1024EEEEEEEvNS_9BwdParamsE:
.text._ZN10layer_norm22ln_bwd_finalize_kernelINS_22Kernel_traits_finalizeILj2048E6__halfS2_S2_fjLj1024ELj4ENS_18Kernel_traits_baseILj2048ES2_S2_S2_fjLj1024EEEEEEEvNS_9BwdParamsE:
        /* <DEDUP_REMOVED lines=19> */
.L_x_3000:
        /* <DEDUP_REMOVED lines=27> */
.L_x_2992:
        /* <DEDUP_REMOVED lines=32> */
.L_x_2991:
[----:B------:R-:W-:Y:S05]  /*04e0*/  BSYNC B1 ;  /* 0x0000000000017941 */ /* 0x000fea0003800000 */
.L_x_2990:
        /* <DEDUP_REMOVED lines=22> */
.L_x_2994:
[----:B------:R-:W-:Y:S05]  /*0650*/  BSYNC B1 ;  /* 0x0000000000017941 */ /* 0x000fea0003800000 */
.L_x_2993:
        /* <DEDUP_REMOVED lines=10> */
.L_x_2989:
[----:B------:R-:W-:Y:S05]  /*0700*/  BSYNC B0 ;  /* 0x0000000000007941 */ /* 0x000fea0003800000 */
.L_x_2988:
        /* <DEDUP_REMOVED lines=11> */
.L_x_3001:
        /* <DEDUP_REMOVED lines=18> */
.L_x_3002:
[----:B------:R-:W-:Y:S01]  /*08e0*/  @!P1 SHF.R.U32.HI R2, RZ, 0x3, R0 ;  /* 0x00000003ff029819 */ /* 0x000fe20000011600 */
[----:B---3--:R-:W-:Y:S02]  /*08f0*/  FADD.FTZ R5, R5, R10 ;  /* 0x0000000a05057221 */ /* 0x008fe40000010000 */
[----:B--2---:R-:W-:Y:S01]  /*0900*/  FADD.FTZ R7, R7, R4 ;  /* 0x0000000407077221 */ /* 0x004fe20000010000 */
[----:B------:R-:W-:-:S05]  /*0910*/  @!P1 LOP3.LUT R2, R2, 0x1ffffffc, RZ, 0xc0, !PT ;  /* 0x1ffffffc02029812 */ /* 0x000fca00078ec0ff */
[----:B------:R2:W-:Y:S04]  /*0920*/  @!P1 STS [R2+0x2000], R5 ;  /* 0x0020000502009388 */ /* 0x0005e80000000800 */
[----:B------:R2:W-:Y:S02]  /*0930*/  @!P1 STS [R2+0x2080], R7 ;  /* 0x0020800702009388 */ /* 0x0005e40000000800 */
.L_x_2995:
        /* <DEDUP_REMOVED lines=13> */
.L_x_2999:
[----:B------:R-:W-:Y:S05]  /*0a10*/  BSYNC B0 ;  /* 0x0000000000007941 */ /* 0x000fea0003800000 */
.L_x_2998:
[C---:B------:R-:W-:Y:S02]  /*0a20*/  ISETP.GT.U32.AND P1, PT, R18.reuse, -0x801, PT ;  /* 0xfffff7ff1200780c */ /* 0x040fe40003f24070 */
[----:B------:R-:W-:Y:S02]  /*0a30*/  IADD3 R18, R18, 0x800, RZ ;  /* 0x0000080012127810 */ /* 0x000fe40007ffe0ff */
[----:B------:R-:W-:-:S09]  /*0a40*/  IADD3 R19, R19, 0x400, RZ ;  /* 0x0000040013137810 */ /* 0x000fd20007ffe0ff */
[----:B012---:R-:W-:Y:S05]  /*0a50*/  @P1 BRA `(.L_x_3000) ;  /* 0xfffff6d000001947 */ /* 0x007fea000383ffff */
[----:B------:R-:W-:Y:S05]  /*0a60*/  EXIT ;  /* 0x000000000000794d */ /* 0x000fea0003800000 */
.L_x_2996:
[----:B--2---:R-:W-:Y:S01]  /*0a70*/  IMAD.MOV.U32 R10, RZ, RZ, R4 ;  /* 0x000000ffff0a7224 */ /* 0x004fe200078e0004 */
[----:B------:R-:W-:Y:S01]  /*0a80*/  MOV R9, 0x1 ;  /* 0x0000000100097802 */ /* 0x000fe20000000f00 */
[----:B------:R-:W-:Y:S01]  /*0a90*/  IMAD.MOV.U32 R6, RZ, RZ, 0x1f ;  /* 0x0000001fff067424 */ /* 0x000fe200078e00ff */
[----:B------:R-:W-:Y:S02]  /*0aa0*/  MOV R11, 0xffffffff ;  /* 0xffffffff000b7802 */ /* 0x000fe40000000f00 */
[----:B------:R-:W-:Y:S02]  /*0ab0*/  MOV R2, 0xad0 ;  /* 0x00000ad000027802 */ /* 0x000fe40000000f00 */
[----:B01----:R-:W-:Y:S05]  /*0ac0*/  CALL.REL.NOINC `($__internal_226_$__cuda_sm70_shflsync_bfly_p) ;  /* 0x000003c000007944 */ /* 0x003fea0003c00000 */
[----:B-1----:R-:W-:Y:S01]  /*0ad0*/  IMAD.MOV.U32 R3, RZ, RZ, R6 ;  /* 0x000000ffff037224 */ /* 0x002fe200078e0006 */
[----:B0-----:R-:W-:Y:S05]  /*0ae0*/  BRA `(.L_x_3001) ;  /* 0xfffffcd000007947 */ /* 0x001fea000383ffff */
.L_x_2997:
[----:B------:R-:W-:Y:S01]  /*0af0*/  HFMA2.MMA R6, -RZ, RZ, 0, 1.847743988037109375e-06 ;  /* 0x0000001fff067435 */ /* 0x000fe200000001ff */
[----:B------:R-:W-:Y:S01]  /*0b00*/  MOV R10, R13 ;  /* 0x0000000d000a7202 */ /* 0x000fe20000000f00 */
[----:B------:R-:W-:Y:S01]  /*0b10*/  IMAD.MOV.U32 R9, RZ, RZ, 0x2 ;  /* 0x00000002ff097424 */ /* 0x000fe200078e00ff */
[----:B------:R-:W-:Y:S01]  /*0b20*/  MOV R2, 0xb50 ;  /* 0x00000b5000027802 */ /* 0x000fe20000000f00 */
[----:B------:R-:W-:-:S02]  /*0b30*/  IMAD.MOV.U32 R11, RZ, RZ, -0x1 ;  /* 0xffffffffff0b7424 */ /* 0x000fc400078e00ff */
[----:B012---:R-:W-:Y:S05]  /*0b40*/  CALL.REL.NOINC `($__internal_226_$__cuda_sm70_shflsync_bfly_p) ;  /* 0x0000034000007944 */ /* 0x007fea0003c00000 */
[----:B01----:R-:W-:Y:S01]  /*0b50*/  FADD.FTZ R10, R13, R6 ;  /* 0x000000060d0a7221 */ /* 0x003fe20000010000 */
[----:B------:R-:W-:Y:S01]  /*0b60*/  MOV R9, 0x4 ;  /* 0x0000000400097802 */ /* 0x000fe20000000f00 */
[----:B------:R-:W-:Y:S01]  /*0b70*/  IMAD.MOV.U32 R6, RZ, RZ, 0x1f ;  /* 0x0000001fff067424 */ /* 0x000fe200078e00ff */
[----:B------:R-:W-:-:S02]  /*0b80*/  MOV R11, 0xffffffff ;  /* 0xffffffff000b7802 */ /* 0x000fc40000000f00 */
[----:B------:R-:W-:Y:S02]  /*0b90*/  MOV R2, 0xbb0 ;  /* 0x00000bb000027802 */ /* 0x000fe40000000f00 */
[----:B------:R-:W-:Y:S05]  /*0ba0*/  CALL.REL.NOINC `($__internal_226_$__cuda_sm70_shflsync_bfly_p) ;  /* 0x000002e000007944 */ /* 0x000fea0003c00000 */
[----:B01----:R-:W-:Y:S01]  /*0bb0*/  FADD.FTZ R10, R10, R6 ;  /* 0x000000060a0a7221 */ /* 0x003fe20000010000 */
[----:B------:R-:W-:Y:S01]  /*0bc0*/  HFMA2.MMA R6, -RZ, RZ, 0, 1.847743988037109375e-06 ;  /* 0x0000001fff067435 */ /* 0x000fe200000001ff */
[----:B------:R-:W-:Y:S01]  /*0bd0*/  IMAD.MOV.U32 R9, RZ, RZ, 0x8 ;  /* 0x00000008ff097424 */ /* 0x000fe200078e00ff */
[----:B------:R-:W-:Y:S01]  /*0be0*/  MOV R2, 0xc10 ;  /* 0x00000c1000027802 */ /* 0x000fe20000000f00 */
[----:B------:R-:W-:-:S03]  /*0bf0*/  IMAD.MOV.U32 R11, RZ, RZ, -0x1 ;  /* 0xffffffffff0b7424 */ /* 0x000fc600078e00ff */
[----:B------:R-:W-:Y:S05]  /*0c00*/  CALL.REL.NOINC `($__internal_226_$__cuda_sm70_shflsync_bfly_p) ;  /* 0x0000028000007944 */ /* 0x000fea0003c00000 */
[----:B-1----:R-:W-:Y:S01]  /*0c10*/  FADD.FTZ R4, R10, R6 ;  /* 0x000000060a047221 */ /* 0x002fe20000010000 */
[----:B0-----:R-:W-:Y:S01]  /*0c20*/  MOV R9, 0x10 ;  /* 0x0000001000097802 */ /* 0x001fe20000000f00 */
[----:B------:R-:W-:Y:S01]  /*0c30*/  IMAD.MOV.U32 R6, RZ, RZ, 0x1f ;  /* 0x0000001fff067424 */ /* 0x000fe200078e00ff */
[----:B------:R-:W-:Y:S01]  /*0c40*/  MOV R11, 0xffffffff ;  /* 0xffffffff000b7802 */ /* 0x000fe20000000f00 */
[----:B------:R-:W-:Y:S01]  /*0c50*/  IMAD.MOV.U32 R10, RZ, RZ, R4 ;  /* 0x000000ffff0a7224 */ /* 0x000fe200078e0004 */
[----:B------:R-:W-:Y:S02]  /*0c60*/  MOV R2, 0xc80 ;  /* 0x00000c8000027802 */ /* 0x000fe40000000f00 */
[----:B------:R-:W-:Y:S05]  /*0c70*/  CALL.REL.NOINC `($__internal_226_$__cuda_sm70_shflsync_bfly_p) ;  /* 0x0000021000007944 */ /* 0x000fea0003c00000 */
[----:B0-----:R-:W-:Y:S01]  /*0c80*/  HFMA2.MMA R9, -RZ, RZ, 0, 5.9604644775390625e-08 ;  /* 0x00000001ff097435 */ /* 0x001fe200000001ff */
[----:B-1----:R-:W-:Y:S01]  /*0c90*/  MOV R7, R6 ;  /* 0x0000000600077202 */ /* 0x002fe20000000f00 */
[----:B------:R-:W-:Y:S01]  /*0ca0*/  IMAD.MOV.U32 R10, RZ, RZ, R5 ;  /* 0x000000ffff0a7224 */ /* 0x000fe200078e0005 */
[----:B------:R-:W-:Y:S01]  /*0cb0*/  MOV R11, 0xffffffff ;  /* 0xffffffff000b7802 */ /* 0x000fe20000000f00 */
[----:B------:R-:W-:Y:S01]  /*0cc0*/  IMAD.MOV.U32 R6, RZ, RZ, 0x1f ;  /* 0x0000001fff067424 */ /* 0x000fe200078e00ff */
[----:B------:R-:W-:-:S02]  /*0cd0*/  MOV R2, 0xcf0 ;  /* 0x00000cf000027802 */ /* 0x000fc40000000f00 */
[----:B------:R-:W-:Y:S05]  /*0ce0*/  CALL.REL.NOINC `($__internal_226_$__cuda_sm70_shflsync_bfly_p) ;  /* 0x000001a000007944 */ /* 0x000fea0003c00000 */
[----:B01----:R-:W-:Y:S01]  /*0cf0*/  FADD.FTZ R10, R5, R6 ;  /* 0x00000006050a7221 */ /* 0x003fe20000010000 */
[----:B------:R-:W-:Y:S01]  /*0d00*/  HFMA2.MMA R6, -RZ, RZ, 0, 1.847743988037109375e-06 ;  /* 0x0000001fff067435 */ /* 0x000fe200000001ff */
[----:B------:R-:W-:Y:S01]  /*0d10*/  IMAD.MOV.U32 R9, RZ, RZ, 0x2 ;  /* 0x00000002ff097424 */ /* 0x000fe200078e00ff */
[----:B------:R-:W-:Y:S01]  /*0d20*/  MOV R2, 0xd50 ;  /* 0x00000d5000027802 */ /* 0x000fe20000000f00 */
[----:B------:R-:W-:-:S03]  /*0d30*/  IMAD.MOV.U32 R11, RZ, RZ, -0x1 ;  /* 0xffffffffff0b7424 */ /* 0x000fc600078e00ff */
[----:B------:R-:W-:Y:S05]  /*0d40*/  CALL.REL.NOINC `($__internal_226_$__cuda_sm70_shflsync_bfly_p) ;  /* 0x0000014000007944 */ /* 0x000fea0003c00000 */
        /* <DEDUP_REMOVED lines=13> */
[----:B------:R-:W-:Y:S01]  /*0e20*/  HFMA2.MMA R6, -RZ, RZ, 0, 1.847743988037109375e-06 ;  /* 0x0000001fff067435 */ /* 0x000fe200000001ff */
[----:B------:R-:W-:Y:S01]  /*0e30*/  MOV R9, 0x10 ;  /* 0x0000001000097802 */ /* 0x000fe20000000f00 */
[----:B------:R-:W-:Y:S01]  /*0e40*/  IMAD.MOV.U32 R11, RZ, RZ, -0x1 ;  /* 0xffffffffff0b7424 */ /* 0x000fe200078e00ff */
[----:B------:R-:W-:-:S03]  /*0e50*/  MOV R2, 0xe70 ;  /* 0x00000e7000027802 */ /* 0x000fc60000000f00 */
[----:B------:R-:W-:Y:S05]  /*0e60*/  CALL.REL.NOINC `($__internal_226_$__cuda_sm70_shflsync_bfly_p) ;  /* 0x0000002000007944 */ /* 0x000fea0003c00000 */
[----:B-1----:R-:W-:Y:S01]  /*0e70*/  MOV R5, R6 ;  /* 0x0000000600057202 */ /* 0x002fe20000000f00 */
[----:B0-----:R-:W-:Y:S05]  /*0e80*/  BRA `(.L_x_3002) ;  /* 0xfffffa5000007947 */ /* 0x001fea000383ffff */
        .weak           $__internal_226_$__cuda_sm70_shflsync_bfly_p
        .type           $__internal_226_$__cuda_sm70_shflsync_bfly_p,@function
        .size           $__internal_226_$__cuda_sm70_shflsync_bfly_p,(.L_x_3633 - $__internal_226_$__cuda_sm70_shflsync_bfly_p)
$__internal_226_$__cuda_sm70_shflsync_bfly_p:
[----:B------:R-:W-:Y:S01]  /*0e90*/  HFMA2.MMA R3, -RZ, RZ, 0, 0 ;  /* 0x00000000ff037435 */ /* 0x000fe200000001ff */
[----:B------:R-:W-:Y:S04]  /*0ea0*/  WARPSYNC R11 ;  /* 0x0000000b00007348 */ /* 0x000fe80003800000 */
[----:B------:R0:W1:Y:S01]  /*0eb0*/  SHFL.BFLY PT, R6, R10, R9, R6 ;  /* 0x0c0000090a067389 */ /* 0x00006200000e0006 */
[----:B------:R-:W-:Y:S05]  /*0ec0*/  RET.REL.NODEC R2 `(_ZN10layer_norm22ln_bwd_finalize_kernelINS_22Kernel_traits_finalizeILj2048E6__halfS2_S2_fjLj1024ELj4ENS_18Kernel_traits_baseILj2048ES2_S2_S2_fjLj1024EEEEEEEvNS_9BwdParamsE) ;  /* 0xfffff13002007950 */ /* 0x000fea0003c3ffff */
.L_x_3003:
        /* <DEDUP_REMOVED lines=11> */
.L_x_3633:


//--------------------- .text._ZN10layer_norm13ln_bwd_kernelINS_13Kernel_traitsI6__halfS2_S2_fjLj2048ELj1ELj1ELj4ELj16ENS_18Kernel_traits_baseILj2048ES2_S2_S2_fjLj128EEEEEEEvNS_9BwdParamsE --------------------------
	.section	.text._ZN10layer_norm13ln_bwd_kernelINS_13Kernel_traitsI6__halfS2_S2_fjLj2048ELj1ELj1ELj4ELj16ENS_18Kernel_traits_baseILj2048ES2_S2_S2_fjLj128EEEEEEEvNS_9BwdParamsE,"ax",@progbits
	.sectioninfo	@"SHI_REGISTERS=128"
	.align	128
        .global         _ZN10layer_norm13ln_bwd_kernelINS_13Kernel_traitsI6__halfS2_S2_fjLj2048ELj1ELj1ELj4ELj16ENS_18Kernel_traits_baseILj2048ES2_S2_S2_fjLj128EEEEEEEvNS_9BwdParamsE
        .type           _ZN10layer_norm13ln_bwd_kernelINS_13Kernel_traitsI6__halfS2_S2_fjLj2048ELj1ELj1ELj4ELj16ENS_18Kernel_traits_baseILj2048ES2_S2_S2_fjLj128EEEEEEEvNS_9BwdParamsE,@function
        .size           _ZN10layer_norm13ln_bwd_kernelINS_13Kernel_traitsI6__halfS2_S2_fjLj2048ELj1ELj1ELj4ELj16ENS_18Kernel_traits_baseILj2048ES2_S2_S2_fjLj128EEEEEEEvNS_9BwdParamsE,(.L_x_3634 - _ZN10layer_norm13ln_bwd_kernelINS_13Kernel_traitsI6__halfS2_S2_fjLj2048ELj1ELj1ELj4ELj16ENS_18Kernel_traits_baseILj2048ES2_S2_S2_fjLj128EEEEEEEvNS_9BwdParamsE)
        .other          _ZN10layer_norm13ln_bwd_kernelINS_13Kernel_traitsI6__halfS2_S2_fjLj2048ELj1ELj1ELj4ELj16ENS_18Kernel_traits_baseILj2048ES2_S2_S2_fjLj128EEEEEEEvNS_9BwdParamsE,@"STO_CUDA_ENTRY STV_DEFAULT"
_ZN10layer_norm13ln_bwd_kernelINS_13Kernel_traitsI6__halfS2_S2_fjLj2048ELj1ELj1ELj4ELj16ENS_18Kernel_traits_baseILj2048ES2_S2_S2_fjLj128EEEEEEEvNS_9BwdParamsE:
.text._ZN10layer_norm13ln_bwd_kernelINS_13Kernel_traitsI6__halfS2_S2_fjLj2048ELj1ELj1ELj4ELj16ENS_18Kernel_traits_baseILj2048ES2_S2_S2_fjLj128EEEEEEEvNS_9BwdParamsE:
        /* <DEDUP_REMOVED lines=35> */
[----:B------:R-:W2:Y:S04]  /*0230*/  LDG.E.128 R60, [R2.64+0x800] ;  /* 0x00080004023c7981 */ /* 0x000ea8000c1e1d00 */
[----:B------:R-:W3:Y:S01]  /*0240*/  LDG.E.128 R4, [R2.64] ;  /* 0x0000000402047981 */ /* 0x000ee2000c1e1d00 */
[--C-:B-----5:R-:W-:Y:S01]  /*0250*/  HADD2.F32 R84, -RZ, R77.reuse.H0_H0 ;  /* 0x2000004dff547230 */ /* 0x120fe20000004100 */
[----:B------:R-:W-:Y:S01]  /*0260*/  HFMA2.MMA R89, -RZ, RZ, 0, 5.9604644775390625e-08 ;  /* 0x00000001ff597435 */ /* 0x000fe200000001ff */
        /* <DEDUP_REMOVED lines=30> */
[----:B--2---:R-:W-:-:S02]  /*0450*/  HADD2.F32 R68, -RZ, R61.H0_H0 ;  /* 0x2000003dff447230 */ /* 0x004fc40000004100 */
[----:B------:R-:W-:Y:S01]  /*0460*/  HADD2.F32 R67, -RZ, R61.H1_H1 ;  /* 0x3000003dff437230 */ /* 0x000fe20000004100 */
[----:B------:R-:W-:Y:S01]  /*0470*/  HFMA2.MMA R61, -RZ, RZ, 0, 0 ;  /* 0x00000000ff3d7435 */ /* 0x000fe200000001ff */
[--C-:B------:R-:W-:Y:S02]  /*0480*/  HADD2.F32 R70, -RZ, R60.reuse.H0_H0 ;  /* 0x2000003cff467230 */ /* 0x100fe40000004100 */
[----:B------:R-:W-:Y:S02]  /*0490*/  HADD2.F32 R69, -RZ, R60.H1_H1 ;  /* 0x3000003cff457230 */ /* 0x000fe40000004100 */
[--C-:B------:R-:W-:Y:S02]  /*04a0*/  HADD2.F32 R66, -RZ, R62.reuse.H0_H0 ;  /* 0x2000003eff427230 */ /* 0x100fe40000004100 */
[----:B------:R-:W-:Y:S01]  /*04b0*/  HADD2.F32 R65, -RZ, R62.H1_H1 ;  /* 0x3000003eff417230 */ /* 0x000fe20000004100 */
[----:B------:R-:W-:Y:S01]  /*04c0*/  LEA R62, R28, 0x4, 0x2 ;  /* 0x000000041c3e7811 */ /* 0x000fe200078e10ff */
[----:B------:R-:W-:Y:S01]  /*04d0*/  HADD2.F32 R64, -RZ, R63.H0_H0 ;  /* 0x2000003fff407230 */ /* 0x000fe20000004100 */
[----:B------:R-:W-:Y:S01]  /*04e0*/  MOV R28, RZ ;  /* 0x000000ff001c7202 */ /* 0x000fe20000000f00 */
[----:B---3--:R-:W-:-:S02]  /*04f0*/  HADD2.F32 R60, -RZ, R7.H0_H0 ;  /* 0x20000007ff3c7230 */ /* 0x008fc40000004100 */
[----:B------:R-:W-:Y:S02]  /*0500*/  HADD2.F32 R63, -RZ, R63.H1_H1 ;  /* 0x3000003fff3f7230 */ /* 0x000fe40000004100 */
[----:B------:R-:W-:Y:S02]  /*0510*/  HADD2.F32 R7, -RZ, R7.H1_H1 ;  /* 0x30000007ff077230 */ /* 0x000fe40000004100 */
.L_x_3008:
[----:B------:R-:W-:Y:S02]  /*0520*/  ISETP.NE.U32.AND P0, PT, RZ, c[0x0][0x178], PT ;  /* 0x00005e00ff007a0c */ /* 0x000fe40003f05070 */
[----:B------:R-:W-:Y:S02]  /*0530*/  PRMT R87, R0, 0x6540, R29 ;  /* 0x0000654000577816 */ /* 0x000fe4000000001d */
        /* <DEDUP_REMOVED lines=14> */
[----:B------:R-:W-:-:S04]  /*0620*/  @!P0 IMAD.WIDE R24, R29, R26, c[0x0][0x180] ;  /* 0x000060001d188625 */ /* 0x000fc800078e021a */
[----:B------:R-:W-:Y:S01]  /*0630*/  IMAD.WIDE R26, R29, R26, c[0x0][0x188] ;  /* 0x000062001d1a7625 */ /* 0x000fe200078e021a */
[----:B------:R-:W4:Y:S05]  /*0640*/  @!P0 LDG.E R97, [R24.64] ;  /* 0x0000000418618981 */ /* 0x000f2a000c1e1900 */
[----:B------:R5:W2:Y:S01]  /*0650*/  LDG.E R26, [R26.64] ;  /* 0x000000041a1a7981 */ /* 0x000aa2000c1e1900 */
[----:B------:R-:W-:-:S05]  /*0660*/  MOV R20, 0x10 ;  /* 0x0000001000147802 */ /* 0x000fca0000000f00 */
[----:B-1----:R-:W-:-:S06]  /*0670*/  IMAD.WIDE.U32 R16, R87, R20, c[0x0][0x1b8] ;  /* 0x00006e0057107625 */ /* 0x002fcc00078e0014 */
[----:B0-----:R-:W2:Y:S01]  /*0680*/  LDG.E.128 R16, [R16.64] ;  /* 0x0000000410107981 */ /* 0x001ea2000c1e1d00 */
[----:B------:R-:W-:-:S03]  /*0690*/  IMAD.WIDE.U32 R20, R88, R20, c[0x0][0x1b8] ;  /* 0x00006e0058147625 */ /* 0x000fc600078e0014 */
[----:B------:R0:W2:Y:S04]  /*06a0*/  @!P0 LDG.E.128 R8, [R2.64] ;  /* 0x0000000402088981 */ /* 0x0000a8000c1e1d00 */
[----:B------:R1:W3:Y:S04]  /*06b0*/  @!P0 LDG.E.128 R12, [R22.64] ;  /* 0x00000004160c8981 */ /* 0x0002e8000c1e1d00 */
[----:B-1----:R-:W4:Y:S01]  /*06c0*/  LDG.E.128 R20, [R20.64] ;  /* 0x0000000414147981 */ /* 0x002f22000c1e1d00 */
[--C-:B------:R-:W-:Y:S02]  /*06d0*/  HADD2.F32 R101, -RZ, R5.reuse.H0_H0 ;  /* 0x20000005ff657230 */ /* 0x100fe40000004100 */
[----:B------:R-:W-:-:S02]  /*06e0*/  HADD2.F32 R99, -RZ, R5.H1_H1 ;  /* 0x30000005ff637230 */ /* 0x000fc40000004100 */
[----:B------:R-:W1:Y:S01]  /*06f0*/  @P0 MUFU.RCP R106, R101 ;  /* 0x00000065006a0308 */ /* 0x000e620000001000 */
[----:B------:R-:W-:Y:S02]  /*0700*/  HADD2.F32 R103, -RZ, R4.H0_H0 ;  /* 0x20000004ff677230 */ /* 0x000fe40000004100 */
[----:B0-----:R-:W-:-:S05]  /*0710*/  HADD2.F32 R3, -RZ, R6.H0_H0 ;  /* 0x20000006ff037230 */ /* 0x001fca0000004100 */
[----:B------:R-:W0:Y:S01]  /*0720*/  @P0 MUFU.RCP R105, R99 ;  /* 0x0000006300690308 */ /* 0x000e220000001000 */
[----:B------:R-:W-:-:S07]  /*0730*/  HADD2.F32 R2, -RZ, R6.H1_H1 ;  /* 0x30000006ff027230 */ /* 0x000fce0000004100 */
[----:B------:R-:W0:Y:S01]  /*0740*/  @P0 MUFU.RCP R93, R103 ;  /* 0x00000067005d0308 */ /* 0x000e220000001000 */
[----:B------:R-:W-:-:S07]  /*0750*/  HADD2.F32 R102, -RZ, R4.H1_H1 ;  /* 0x30000004ff667230 */ /* 0x000fce0000004100 */
        /* <DEDUP_REMOVED lines=8> */
[----:B------:R-:W-:Y:S08]  /*07e0*/  @P0 MUFU.RCP R95, R69 ;  /* 0x00000045005f0308 */ /* 0x000ff00000001000 */
[----:B------:R-:W-:Y:S01]  /*07f0*/  @P0 MUFU.RCP R113, R66 ;  /* 0x0000004200710308 */ /* 0x000fe20000001000 */
[----:B--2---:R-:W-:-:S02]  /*0800*/  HADD2.F32 R107, -RZ, R9.H0_H0 ;  /* 0x20000009ff6b7230 */ /* 0x004fc40000004100 */
[--C-:B------:R-:W-:Y:S02]  /*0810*/  HADD2.F32 R109, -RZ, R8.reuse.H0_H0 ;  /* 0x20000008ff6d7230 */ /* 0x100fe40000004100 */
[----:B------:R-:W-:Y:S01]  /*0820*/  HADD2.F32 R112, -RZ, R8.H1_H1 ;  /* 0x30000008ff707230 */ /* 0x000fe20000004100 */
[----:B-----5:R-:W-:Y:S01]  /*0830*/  @P0 FADD.FTZ R27, -R84, R107 ;  /* 0x0000006b541b0221 */ /* 0x020fe20000010100 */
[----:B------:R-:W-:Y:S02]  /*0840*/  HADD2.F32 R110, -RZ, R9.H1_H1 ;  /* 0x30000009ff6e7230 */ /* 0x000fe40000004100 */
[----:B------:R-:W-:Y:S01]  /*0850*/  HADD2.F32 R8, -RZ, R10.H0_H0 ;  /* 0x2000000aff087230 */ /* 0x000fe20000004100 */
[----:B-1----:R-:W-:Y:S01]  /*0860*/  @P0 FMUL.FTZ R27, R27, R106 ;  /* 0x0000006a1b1b0220 */ /* 0x002fe20000410000 */
[--C-:B------:R-:W-:Y:S01]  /*0870*/  HADD2.F32 R9, -RZ, R11.reuse.H0_H0 ;  /* 0x2000000bff097230 */ /* 0x100fe20000004100 */
[----:B------:R-:W-:Y:S01]  /*0880*/  @P0 FADD.FTZ R90, -R83, R110 ;  /* 0x0000006e535a0221 */ /* 0x000fe20000010100 */
[----:B------:R-:W-:Y:S01]  /*0890*/  HADD2.F32 R104, -RZ, R11.H1_H1 ;  /* 0x3000000bff687230 */ /* 0x000fe20000004100 */
[----:B------:R-:W-:Y:S01]  /*08a0*/  @P0 FADD.FTZ R24, -R86, R109 ;  /* 0x0000006d56180221 */ /* 0x000fe20000010100 */
[----:B---3--:R-:W-:Y:S01]  /*08b0*/  HADD2.F32 R11, -RZ, R12.H0_H0 ;  /* 0x2000000cff0b7230 */ /* 0x008fe20000004100 */
[----:B------:R-:W-:Y:S01]  /*08c0*/  @P0 FADD.FTZ R92, -R82, R8 ;  /* 0x00000008525c0221 */ /* 0x000fe20000010100 */
[----:B------:R-:W-:-:S02]  /*08d0*/  HADD2.F32 R106, -RZ, R12.H1_H1 ;  /* 0x3000000cff6a7230 */ /* 0x000fc40000004100 */
[----:B------:R-:W-:Y:S01]  /*08e0*/  HADD2.F32 R12, -RZ, R13.H0_H0 ;  /* 0x2000000dff0c7230 */ /* 0x000fe20000004100 */
[----:B0-----:R-:W-:Y:S01]  /*08f0*/  @P0 FMUL.FTZ R90, R90, R105 ;  /* 0x000000695a5a0220 */ /* 0x001fe20000410000 */
[----:B------:R-:W-:Y:S01]  /*0900*/  HADD2.F32 R10, -RZ, R10.H1_H1 ;  /* 0x3000000aff0a7230 */ /* 0x000fe20000004100 */
[----:B------:R-:W-:Y:S02]  /*0910*/  @P0 FMUL.FTZ R24, R24, R93 ;  /* 0x0000005d18180220 */ /* 0x000fe40000410000 */
[----:B------:R-:W-:Y:S01]  /*0920*/  @P0 FMUL.FTZ R92, R92, R111 ;  /* 0x0000006f5c5c0220 */ /* 0x000fe20000410000 */
[----:B------:R-:W0:Y:S01]  /*0930*/  @P0 MUFU.RCP R93, R67 ;  /* 0x00000043005d0308 */ /* 0x000e220000001000 */
[----:B------:R-:W-:Y:S02]  /*0940*/  @P0 FADD.FTZ R105, -R80, R9 ;  /* 0x0000000950690221 */ /* 0x000fe40000010100 */
[----:B------:R-:W-:Y:S02]  /*0950*/  @P0 FADD.FTZ R111, -R76, R12 ;  /* 0x0000000c4c6f0221 */ /* 0x000fe40000010100 */
[----:B------:R-:W-:-:S02]  /*0960*/  @P0 FADD.FTZ R89, -R81, R10 ;  /* 0x0000000a51590221 */ /* 0x000fc40000010100 */
[----:B------:R-:W-:Y:S01]  /*0970*/  @P0 FMUL.FTZ R94, R105, R94 ;  /* 0x0000005e695e0220 */ /* 0x000fe20000410000 */
[----:B------:R-:W-:Y:S01]  /*0980*/  HADD2.F32 R116, -RZ, R15.H1_H1 ;  /* 0x3000000fff747230 */ /* 0x000fe20000004100 */
[----:B------:R-:W-:Y:S02]  /*0990*/  @P0 FADD.FTZ R105, -R78, R11 ;  /* 0x0000000b4e690221 */ /* 0x000fe40000010100 */
[----:B------:R-:W-:Y:S01]  /*09a0*/  @P0 FMUL.FTZ R96, R111, R96 ;  /* 0x000000606f600220 */ /* 0x000fe20000410000 */
[----:B------:R-:W-:Y:S01]  /*09b0*/  HADD2.F32 R111, -RZ, R15.H0_H0 ;  /* 0x2000000fff6f7230 */ /* 0x000fe20000004100 */
[----:B------:R-:W-:Y:S02]  /*09c0*/  @P0 FADD.FTZ R25, -R85, R112 ;  /* 0x0000007055190221 */ /* 0x000fe40000010100 */
[----:B------:R-:W-:Y:S01]  /*09d0*/  @P0 FMUL.FTZ R89, R89, R108 ;  /* 0x0000006c59590220 */ /* 0x000fe20000410000 */
[----:B------:R-:W-:Y:S01]  /*09e0*/  HADD2.F32 R108, -RZ, R13.H1_H1 ;  /* 0x3000000dff6c7230 */ /* 0x000fe20000004100 */
[----:B----4-:R-:W-:-:S02]  /*09f0*/  @!P0 FADD.FTZ R15, R109, -R97 ;  /* 0x800000616d0f8221 */ /* 0x010fc40000010000 */
[----:B------:R-:W-:Y:S02]  /*0a00*/  @P0 FMUL.FTZ R25, R25, R100 ;  /* 0x0000006419190220 */ /* 0x000fe40000410000 */
[----:B------:R-:W-:Y:S02]  /*0a10*/  @P0 FMUL.FTZ R98, R105, R98 ;  /* 0x0000006269620220 */ /* 0x000fe40000410000 */
[----:B------:R-:W-:Y:S01]  /*0a20*/  @P0 FADD.FTZ R100, -R79, R104 ;  /* 0x000000684f640221 */ /* 0x000fe20000010100 */
[----:B------:R-:W1:Y:S01]  /*0a30*/  @P0 MUFU.RCP R105, R65 ;  /* 0x0000004100690308 */ /* 0x000e620000001000 */
[----:B------:R-:W-:Y:S02]  /*0a40*/  @!P0 FADD.FTZ R115, R8, -R97 ;  /* 0x8000006108738221 */ /* 0x000fe40000010000 */
[----:B------:R-:W-:Y:S02]  /*0a50*/  @!P0 FMUL.FTZ R24, R26, R15 ;  /* 0x0000000f1a188220 */ /* 0x000fe40000410000 */
[----:B------:R-:W-:Y:S01]  /*0a60*/  @P0 FADD.FTZ R114, -R75, R108 ;  /* 0x0000006c4b720221 */ /* 0x000fe20000010100 */
[----:B------:R-:W2:Y:S02]  /*0a70*/  S2R R15, SR_TID.X ;  /* 0x00000000000f7919 */ /* 0x000ea40000002100 */
[----:B------:R-:W3:Y:S01]  /*0a80*/  @P0 MUFU.RCP R8, R63 ;  /* 0x0000003f00080308 */ /* 0x000ee20000001000 */
[----:B------:R-:W-:Y:S01]  /*0a90*/  @P0 FMUL.FTZ R91, R100, R91 ;  /* 0x0000005b645b0220 */ /* 0x000fe20000410000 */
[----:B------:R-:W-:Y:S01]  /*0aa0*/  HADD2.F32 R13, -RZ, R14.H0_H0 ;  /* 0x2000000eff0d7230 */ /* 0x000fe20000004100 */
[----:B------:R-:W-:-:S02]  /*0ab0*/  @P0 FADD.FTZ R100, -R77, R106 ;  /* 0x0000006a4d640221 */ /* 0x000fc40000010100 */
[----:B0-----:R-:W-:Y:S01]  /*0ac0*/  @P0 FMUL.FTZ R93, R114, R93 ;  /* 0x0000005d725d0220 */ /* 0x001fe20000410000 */
[----:B------:R-:W-:Y:S01]  /*0ad0*/  HADD2.F32 R114, -RZ, R14.H1_H1 ;  /* 0x3000000eff727230 */ /* 0x000fe20000004100 */
[----:B------:R-:W-:Y:S01]  /*0ae0*/  @P0 FMUL.FTZ R95, R100, R95 ;  /* 0x0000005f645f0220 */ /* 0x000fe20000410000 */
[----:B------:R-:W0:Y:S01]  /*0af0*/  @P0 MUFU.RCP R14, R64 ;  /* 0x00000040000e0308 */ /* 0x000e220000001000 */
[----:B------:R-:W-:Y:S02]  /*0b00*/  @P0 FADD.FTZ R100, -R74, R13 ;  /* 0x0000000d4a640221 */ /* 0x000fe40000010100 */
[----:B------:R-:W-:Y:S02]  /*0b10*/  @!P0 FADD.FTZ R117, R10, -R97 ;  /* 0x800000610a758221 */ /* 0x000fe40000010000 */
[----:B------:R-:W-:Y:S02]  /*0b20*/  @!P0 FADD.FTZ R123, R12, -R97 ;  /* 0x800000610c7b8221 */ /* 0x000fe40000010000 */
[----:B------:R-:W-:-:S02]  /*0b30*/  @P0 FADD.FTZ R10, -R73, R114 ;  /* 0x00000072490a0221 */ /* 0x000fc40000010100 */
[----:B------:R-:W-:Y:S02]  /*0b40*/  @!P0 FADD.FTZ R12, R116, -R97 ;  /* 0x80000061740c8221 */ /* 0x000fe40000010000 */
[----:B------:R-:W-:Y:S02]  /*0b50*/  @!P0 FADD.FTZ R119, R104, -R97 ;  /* 0x8000006168778221 */ /* 0x000fe40000010000 */
[----:B------:R-:W-:Y:S02]  /*0b60*/  @P0 FADD.FTZ R116, -R71, R116 ;  /* 0x0000007447740221 */ /* 0x000fe40000010100 */
[----:B------:R-:W-:Y:S02]  /*0b70*/  @P0 FMUL.FTZ R100, R100, R113 ;  /* 0x0000007164640220 */ /* 0x000fe40000410000 */
        /* <DEDUP_REMOVED lines=11> */
[----:B-1----:R-:W-:Y:S02]  /*0c30*/  @P0 FMUL.FTZ R97, R10, R105 ;  /* 0x000000690a610220 */ /* 0x002fe40000410000 */
[----:B---3--:R-:W-:Y:S01]  /*0c40*/  @P0 FMUL.FTZ R105, R116, R8 ;  /* 0x0000000874690220 */ /* 0x008fe20000410000 */
[----:B------:R-:W-:Y:S01]  /*0c50*/  HADD2.F32 R8, -RZ, R16.H0_H0 ;  /* 0x20000010ff087230 */ /* 0x000fe20000004100 */
[C---:B------:R-:W-:Y:S01]  /*0c60*/  @!P0 FMUL.FTZ R105, R26.reuse, R12 ;  /* 0x0000000c1a698220 */ /* 0x040fe20000410000 */
[----:B------:R-:W-:Y:S01]  /*0c70*/  HADD2.F32 R12, -RZ, R17.H1_H1 ;  /* 0x30000011ff0c7230 */ /* 0x000fe20000004100 */
[----:B------:R-:W-:Y:S01]  /*0c80*/  @!P0 FMUL.FTZ R90, R26, R113 ;  /* 0x000000711a5a8220 */ /* 0x000fe20000410000 */
[----:B------:R-:W-:Y:S01]  /*0c90*/  HADD2.F32 R16, -RZ, R16.H1_H1 ;  /* 0x30000010ff107230 */ /* 0x000fe20000004100 */
[----:B------:R-:W-:-:S02]  /*0ca0*/  FMUL.FTZ R103, R103, R8 ;  /* 0x0000000867677220 */ /* 0x000fc40000410000 */
[----:B0-----:R-:W-:Y:S01]  /*0cb0*/  @P0 FMUL.FTZ R104, R104, R14 ;  /* 0x0000000e68680220 */ /* 0x001fe20000410000 */
[----:B------:R-:W-:Y:S01]  /*0cc0*/  HADD2.F32 R10, -RZ, R17.H0_H0 ;  /* 0x20000011ff0a7230 */ /* 0x000fe20000004100 */
[C---:B------:R-:W-:Y:S02]  /*0cd0*/  @!P0 FMUL.FTZ R25, R26.reuse, R109 ;  /* 0x0000006d1a198220 */ /* 0x040fe40000410000 */
[C---:B------:R-:W-:Y:S02]  /*0ce0*/  @!P0 FMUL.FTZ R27, R26.reuse, R107 ;  /* 0x0000006b1a1b8220 */ /* 0x040fe40000410000 */
[C---:B------:R-:W-:Y:S02]  /*0cf0*/  @!P0 FMUL.FTZ R92, R26.reuse, R115 ;  /* 0x000000731a5c8220 */ /* 0x040fe40000410000 */
[C---:B------:R-:W-:Y:S02]  /*0d00*/  @!P0 FMUL.FTZ R89, R26.reuse, R117 ;  /* 0x000000751a598220 */ /* 0x040fe40000410000 */
[----:B------:R-:W-:-:S02]  /*0d10*/  @!P0 FMUL.FTZ R94, R26, R9 ;  /* 0x000000091a5e8220 */ /* 0x000fc40000410000 */
[C---:B------:R-:W-:Y:S02]  /*0d20*/  @!P0 FMUL.FTZ R91, R26.reuse, R119 ;  /* 0x000000771a5b8220 */ /* 0x040fe40000410000 */
[C---:B------:R-:W-:Y:S02]  /*0d30*/  @!P0 FMUL.FTZ R98, R26.reuse, R11 ;  /* 0x0000000b1a628220 */ /* 0x040fe40000410000 */
[C---:B------:R-:W-:Y:S02]  /*0d40*/  @!P0 FMUL.FTZ R95, R26.reuse, R121 ;  /* 0x000000791a5f8220 */ /* 0x040fe40000410000 */
[C---:B------:R-:W-:Y:S02]  /*0d50*/  @!P0 FMUL.FTZ R96, R26.reuse, R123 ;  /* 0x0000007b1a608220 */ /* 0x040fe40000410000 */
[C---:B------:R-:W-:Y:S02]  /*0d60*/  @!P0 FMUL.FTZ R93, R26.reuse, R125 ;  /* 0x0000007d1a5d8220 */ /* 0x040fe40000410000 */
[----:B------:R-:W-:-:S02]  /*0d70*/  @!P0 FMUL.FTZ R100, R26, R13 ;  /* 0x0000000d1a648220 */ /* 0x000fc40000410000 */
[C---:B------:R-:W-:Y:S02]  /*0d80*/  @!P0 FMUL.FTZ R97, R26.reuse, R114 ;  /* 0x000000721a618220 */ /* 0x040fe40000410000 */
[----:B------:R-:W-:Y:S01]  /*0d90*/  @!P0 FMUL.FTZ R104, R26, R111 ;  /* 0x0000006f1a688220 */ /* 0x000fe20000410000 */
[----:B--2---:R-:W-:Y:S01]  /*0da0*/  LOP3.LUT P0, RZ, R15, 0x1f, RZ, 0xc0, !PT ;  /* 0x0000001f0fff7812 */ /* 0x004fe2000780c0ff */
[C---:B------:R-:W-:Y:S02]  /*0db0*/  FADD.FTZ R59, R8.reuse, R59 ;  /* 0x0000003b083b7221 */ /* 0x040fe40000010000 */
[----:B------:R-:W-:Y:S01]  /*0dc0*/  FFMA.FTZ R61, R8, R24, R61 ;  /* 0x00000018083d7223 */ /* 0x000fe2000001003d */
[----:B------:R-:W-:Y:S01]  /*0dd0*/  SHF.R.U32.HI R8, RZ, 0x5, R15 ;  /* 0x00000005ff087819 */ /* 0x000fe2000001160f */
[----:B------:R-:W-:Y:S02]  /*0de0*/  FMUL.FTZ R99, R99, R12 ;  /* 0x0000000c63637220 */ /* 0x000fe40000410000 */
[----:B------:R-:W-:-:S02]  /*0df0*/  FADD.FTZ R53, R12, R53 ;  /* 0x000000350c357221 */ /* 0x000fc40000010000 */
[----:B------:R-:W-:Y:S02]  /*0e00*/  FFMA.FTZ R55, R12, R90, R55 ;  /* 0x0000005a0c377223 */ /* 0x000fe40000010037 */
        /* <DEDUP_REMOVED lines=8> */
[----:B------:R-:W-:Y:S02]  /*0e90*/  FFMA.FTZ R12, R102, R25, R12 ;  /* 0x00000019660c7223 */ /* 0x000fe4000001000c */
[----:B------:R-:W-:Y:S02]  /*0ea0*/  FMUL.FTZ R17, R3, R14 ;  /* 0x0000000e03117220 */ /* 0x000fe40000410000 */
[C---:B------:R-:W-:Y:S02]  /*0eb0*/  FADD.FTZ R39, R14.reuse, R39 ;  /* 0x000000270e277221 */ /* 0x040fe40000010000 */
[----:B------:R-:W-:-:S02]  /*0ec0*/  FFMA.FTZ R51, R14, R92, R51 ;  /* 0x0000005c0e337223 */ /* 0x000fc40000010033 */
[----:B------:R-:W-:Y:S02]  /*0ed0*/  FADD.FTZ R14, R15, R16 ;  /* 0x000000100f0e7221 */ /* 0x000fe40000010000 */
[-C--:B------:R-:W-:Y:S01]  /*0ee0*/  FFMA.FTZ R12, R16, R27.reuse, R12 ;  /* 0x0000001b100c7223 */ /* 0x080fe2000001000c */
[--C-:B------:R-:W-:Y:S01]  /*0ef0*/  HADD2.F32 R9, -RZ, R19.reuse.H1_H1 ;  /* 0x30000013ff097230 */ /* 0x100fe20000004100 */
[----:B------:R-:W-:Y:S01]  /*0f00*/  FADD.FTZ R14, R14, R99 ;  /* 0x000000630e0e7221 */ /* 0x000fe20000010000 */
[----:B------:R-:W-:Y:S01]  /*0f10*/  HADD2.F32 R11, -RZ, R18.H1_H1 ;  /* 0x30000012ff0b7230 */ /* 0x000fe20000004100 */
[----:B------:R-:W-:Y:S01]  /*0f20*/  FFMA.FTZ R12, R99, R90, R12 ;  /* 0x0000005a630c7223 */ /* 0x000fe2000001000c */
[--C-:B------:R-:W-:Y:S01]  /*0f30*/  HADD2.F32 R3, -RZ, R20.reuse.H0_H0 ;  /* 0x20000014ff037230 */ /* 0x100fe20000004100 */
[C---:B------:R-:W-:Y:S02]  /*0f40*/  FADD.FTZ R54, R10.reuse, R54 ;  /* 0x000000360a367221 */ /* 0x040fe40000010000 */
[----:B------:R-:W-:Y:S01]  /*0f50*/  FFMA.FTZ R56, R10, R27, R56 ;  /* 0x0000001b0a387223 */ /* 0x000fe20000010038 */
[----:B------:R-:W-:Y:S01]  /*0f60*/  HADD2.F32 R10, -RZ, R20.H1_H1 ;  /* 0x30000014ff0a7230 */ /* 0x000fe20000004100 */
[C---:B------:R-:W-:Y:S01]  /*0f70*/  FADD.FTZ R38, R9.reuse, R38 ;  /* 0x0000002609267221 */ /* 0x040fe20000010000 */
[----:B------:R-:W-:Y:S01]  /*0f80*/  HADD2.F32 R13, -RZ, R19.H0_H0 ;  /* 0x20000013ff0d7230 */ /* 0x000fe20000004100 */
[----:B------:R-:W-:-:S02]  /*0f90*/  FFMA.FTZ R50, R9, R91, R50 ;  /* 0x0000005b09327223 */ /* 0x000fc40000010032 */
[----:B------:R-:W-:Y:S02]  /*0fa0*/  FMUL.FTZ R20, R7, R9 ;  /* 0x0000000907147220 */ /* 0x000fe40000410000 */
[----:B------:R-:W-:Y:S02]  /*0fb0*/  FMUL.FTZ R18, R2, R11 ;  /* 0x0000000b02127220 */ /* 0x000fe40000410000 */
[----:B------:R-:W-:Y:S02]  /*0fc0*/  FADD.FTZ R9, R14, R17 ;  /* 0x000000110e097221 */ /* 0x000fe40000010000 */
[----:B------:R-:W-:Y:S02]  /*0fd0*/  FFMA.FTZ R12, R17, R92, R12 ;  /* 0x0000005c110c7223 */ /* 0x000fe4000001000c */
[----:B------:R-:W-:Y:S02]  /*0fe0*/  FMUL.FTZ R19, R60, R13 ;  /* 0x0000000d3c137220 */ /* 0x000fe40000410000 */
[----:B------:R-:W-:-:S02]  /*0ff0*/  FADD.FTZ R14, R9, R18 ;  /* 0x00000012090e7221 */ /* 0x000fc40000010000 */
[-C--:B------:R-:W-:Y:S01]  /*1000*/  FFMA.FTZ R12, R18, R89.reuse, R12 ;  /* 0x00000059120c7223 */ /* 0x080fe2000001000c */
[--C-:B------:R-:W-:Y:S01]  /*1010*/  HADD2.F32 R106, -RZ, R21.reuse.H1_H1 ;  /* 0x30000015ff6a7230 */ /* 0x100fe20000004100 */
[C---:B------:R-:W-:Y:S02]  /*1020*/  FADD.FTZ R40, R11.reuse, R40 ;  /* 0x000000280b287221 */ /* 0x040fe40000010000 */
[----:B------:R-:W-:Y:S01]  /*1030*/  FFMA.FTZ R52, R11, R89, R52 ;  /* 0x000000590b347223 */ /* 0x000fe20000010034 */
[----:B------:R-:W-:Y:S01]  /*1040*/  HADD2.F32 R11, -RZ, R21.H0_H0 ;  /* 0x20000015ff0b7230 */ /* 0x000fe20000004100 */
[C---:B------:R-:W-:Y:S02]  /*1050*/  FADD.FTZ R35, R3.reuse, R35 ;  /* 0x0000002303237221 */ /* 0x040fe40000010000 */
[----:B------:R-:W-:Y:S02]  /*1060*/  FFMA.FTZ R47, R3, R98, R47 ;  /* 0x00000062032f7223 */ /* 0x000fe4000001002f */
[----:B------:R-:W-:-:S02]  /*1070*/  FMUL.FTZ R21, R70, R3 ;  /* 0x0000000346157220 */ /* 0x000fc40000410000 */
[----:B------:R-:W-:Y:S02]  /*1080*/  FADD.FTZ R3, R14, R19 ;  /* 0x000000130e037221 */ /* 0x000fe40000010000 */
[----:B------:R-:W-:Y:S01]  /*1090*/  FFMA.FTZ R12, R19, R94, R12 ;  /* 0x0000005e130c7223 */ /* 0x000fe2000001000c */
[--C-:B------:R-:W-:Y:S01]  /*10a0*/  HADD2.F32 R101, -RZ, R22.reuse.H0_H0 ;  /* 0x20000016ff657230 */ /* 0x100fe20000004100 */
[C---:B------:R-:W-:Y:S01]  /*10b0*/  FADD.FTZ R36, R10.reuse, R36 ;  /* 0x000000240a247221 */ /* 0x040fe20000010000 */
[----:B------:R-:W-:Y:S01]  /*10c0*/  HADD2.F32 R108, -RZ, R22.H1_H1 ;  /* 0x30000016ff6c7230 */ /* 0x000fe20000004100 */
[----:B------:R-:W-:Y:S02]  /*10d0*/  FFMA.FTZ R48, R10, R95, R48 ;  /* 0x0000005f0a307223 */ /* 0x000fe40000010030 */
[----:B------:R-:W-:Y:S02]  /*10e0*/  FMUL.FTZ R22, R69, R10 ;  /* 0x0000000a45167220 */ /* 0x000fe40000410000 */
[----:B------:R-:W-:-:S02]  /*10f0*/  FADD.FTZ R10, R3, R20 ;  /* 0x00000014030a7221 */ /* 0x000fc40000010000 */
[----:B------:R-:W-:Y:S02]  /*1100*/  FFMA.FTZ R12, R20, R91, R12 ;  /* 0x0000005b140c7223 */ /* 0x000fe4000001000c */
[----:B------:R-:W-:Y:S02]  /*1110*/  FADD.FTZ R3, R10, R21 ;  /* 0x000000150a037221 */ /* 0x000fe40000010000 */
[----:B------:R-:W-:Y:S01]  /*1120*/  FFMA.FTZ R12, R21, R98, R12 ;  /* 0x00000062150c7223 */ /* 0x000fe2000001000c */
[--C-:B------:R-:W-:Y:S01]  /*1130*/  HADD2.F32 R107, -RZ, R23.reuse.H0_H0 ;  /* 0x20000017ff6b7230 */ /* 0x100fe20000004100 */
[----:B------:R-:W-:Y:S01]  /*1140*/  FADD.FTZ R10, R3, R22 ;  /* 0x00000016030a7221 */ /* 0x000fe20000010000 */
[----:B------:R-:W-:Y:S01]  /*1150*/  HADD2.F32 R2, -RZ, R23.H1_H1 ;  /* 0x30000017ff027230 */ /* 0x000fe20000004100 */
[----:B------:R-:W-:Y:S02]  /*1160*/  FMUL.FTZ R23, R68, R11 ;  /* 0x0000000b44177220 */ /* 0x000fe40000410000 */
        /* <DEDUP_REMOVED lines=36> */
.L_x_3009:
        /* <DEDUP_REMOVED lines=18> */
.L_x_3010:
        /* <DEDUP_REMOVED lines=18> */
[----:B------:R-:W-:Y:S02]  /*15f0*/  FMUL.FTZ R14, R14, 0.00048828125 ;  /* 0x3a0000000e0e7820 */ /* 0x000fe40000410000 */
[----:B------:R-:W-:-:S04]  /*1600*/  FMUL.FTZ R3, R8, 0.00048828125 ;  /* 0x3a00000008037820 */ /* 0x000fc80000410000 */
[C-C-:B------:R-:W-:Y:S02]  /*1610*/  FFMA.FTZ R27, R3.reuse, R27, R14.reuse ;  /* 0x0000001b031b7223 */ /* 0x140fe4000001000e */
[----:B------:R-:W-:Y:S02]  /*1620*/  FFMA.FTZ R90, R3, R90, R14 ;  /* 0x0000005a035a7223 */ /* 0x000fe4000001000e */
[----:B------:R-:W-:Y:S01]  /*1630*/  FADD.FTZ R27, R16, -R27 ;  /* 0x8000001b101b7221 */ /* 0x000fe20000010000 */
[----:B------:R-:W-:Y:S01]  /*1640*/  LEA R16, P2, R88, c[0x0][0x1d0], 0x4 ;  /* 0x0000740058107a11 */ /* 0x000fe200078420ff */
        /* <DEDUP_REMOVED lines=35> */
[----:B------:R-:W-:Y:S01]  /*1880*/  FMUL.FTZ R10, R26, R17 ;  /* 0x000000111a0a7220 */ /* 0x000fe20000410000 */
[----:B------:R-:W-:Y:S01]  /*1890*/  LEA.HI.X R17, R88, c[0x0][0x1d4], RZ, 0x4, P2 ;  /* 0x0000750058117a11 */ /* 0x000fe200010f24ff */
[C---:B------:R-:W-:Y:S01]  /*18a0*/  FMUL.FTZ R89, R26.reuse, R89 ;  /* 0x000000591a597220 */ /* 0x040fe20000410000 */
[----:B------:R-:W-:Y:S01]  /*18b0*/  F2FP.PACK_AB R8, R25, R8 ;  /* 0x000000081908723e */ /* 0x000fe200000000ff */
[C---:B------:R-:W-:Y:S02]  /*18c0*/  FMUL.FTZ R11, R26.reuse, R19 ;  /* 0x000000131a0b7220 */ /* 0x040fe40000410000 */
        /* <DEDUP_REMOVED lines=14> */
[----:B------:R-:W-:Y:S02]  /*19b0*/  LEA.HI.X R3, R87, c[0x0][0x1d4], RZ, 0x4, P0 ;  /* 0x0000750057037a11 */ /* 0x000fe400000f24ff */
[----:B------:R-:W-:-:S02]  /*19c0*/  F2FP.PACK_AB R14, R97, R14 ;  /* 0x0000000e610e723e */ /* 0x000fc400000000ff */
[----:B------:R-:W-:Y:S01]  /*19d0*/  F2FP.PACK_AB R15, R26, R15 ;  /* 0x0000000f1a0f723e */ /* 0x000fe200000000ff */
[----:B------:R0:W-:Y:S01]  /*19e0*/  STG.E.128 [R2.64], R8 ;  /* 0x0000000802007986 */ /* 0x0001e2000c101d04 */
[----:B------:R-:W-:-:S03]  /*19f0*/  ISETP.GE.AND P0, PT, R29, c[0x0][0x164], PT ;  /* 0x000059001d007a0c */ /* 0x000fc60003f06270 */
[----:B------:R0:W-:Y:S10]  /*1a00*/  STG.E.128 [R16.64], R12 ;  /* 0x0000000c10007986 */ /* 0x0001f4000c101d04 */
[----:B0-----:R-:W-:Y:S01]  /*1a10*/  @P0 CALL.REL.NOINC `(.L_x_3007) ;  /* 0x0000001000000944 */ /* 0x001fe20003c00000 */
[----:B------:R-:W-:Y:S05]  /*1a20*/  BRA `(.L_x_3008) ;  /* 0xffffeaf000007947 */ /* 0x000fea000383ffff */
.L_x_3007:
        /* <DEDUP_REMOVED lines=32> */
.L_x_3004:
[----:B------:R-:W0:Y:S01]  /*1c30*/  S2UR UR6, SR_CTAID.X ;  /* 0x00000000000679c3 */ /* 0x000e220000002500 */
[----:B------:R-:W0:Y:S01]  /*1c40*/  S2R R3, SR_TID.X ;  /* 0x0000000000037919 */ /* 0x000e220000002100 */
[----:B------:R-:W-:Y:S01]  /*1c50*/  HFMA2.MMA R33, -RZ, RZ, 0, 1.9073486328125e-06 ;  /* 0x00000020ff217435 */ /* 0x000fe200000001ff */
        /* <DEDUP_REMOVED lines=16> */
.L_x_3005:
[----:B------:R-:W-:Y:S01]  /*1d60*/  HFMA2.MMA R15, -RZ, RZ, 0, 9.5367431640625e-07 ;  /* 0x00000010ff0f7435 */ /* 0x000fe200000001ff */
[----:B------:R-:W-:-:S02]  /*1d70*/  MOV R10, R14 ;  /* 0x0000000e000a7202 */ /* 0x000fc40000000f00 */
[----:B------:R-:W-:Y:S02]  /*1d80*/  MOV R112, 0x1f ;  /* 0x0000001f00707802 */ /* 0x000fe40000000f00 */
[----:B------:R-:W-:Y:S02]  /*1d90*/  MOV R111, 0xffffffff ;  /* 0xffffffff006f7802 */ /* 0x000fe40000000f00 */
[----:B------:R-:W-:Y:S02]  /*1da0*/  MOV R2, 0x1dc0 ;  /* 0x00001dc000027802 */ /* 0x000fe40000000f00 */
[----:B------:R-:W-:Y:S05]  /*1db0*/  CALL.REL.NOINC `($__internal_227_$__cuda_sm70_shflsync_down_p) ;  /* 0x0000045000007944 */ /* 0x000fea0003c00000 */
[----:B-1----:R-:W-:Y:S01]  /*1dc0*/  MOV R9, R112 ;  /* 0x0000007000097202 */ /* 0x002fe20000000f00 */
[----:B0-----:R-:W-:Y:S05]  /*1dd0*/  BRA `(.L_x_3009) ;  /* 0xfffff5d000007947 */ /* 0x001fea000383ffff */
.L_x_3006:
[----:B------:R-:W-:Y:S01]  /*1de0*/  HFMA2.MMA R15, -RZ, RZ, 0, 9.5367431640625e-07 ;  /* 0x00000010ff0f7435 */ /* 0x000fe200000001ff */
[----:B------:R-:W-:Y:S02]  /*1df0*/  MOV R10, R11 ;  /* 0x0000000b000a7202 */ /* 0x000fe40000000f00 */
[----:B------:R-:W-:Y:S02]  /*1e00*/  MOV R112, 0x1f ;  /* 0x0000001f00707802 */ /* 0x000fe40000000f00 */
[----:B------:R-:W-:-:S02]  /*1e10*/  MOV R111, 0xffffffff ;  /* 0xffffffff006f7802 */ /* 0x000fc40000000f00 */
[----:B------:R-:W-:Y:S02]  /*1e20*/  MOV R2, 0x1e40 ;  /* 0x00001e4000027802 */ /* 0x000fe40000000f00 */
[----:B01----:R-:W-:Y:S05]  /*1e30*/  CALL.REL.NOINC `($__internal_227_$__cuda_sm70_shflsync_down_p) ;  /* 0x000003d000007944 */ /* 0x003fea0003c00000 */
[----:B------:R-:W-:Y:S01]  /*1e40*/  FADD.FTZ R14, R14, R9 ;  /* 0x000000090e0e7221 */ /* 0x000fe20000010000 */
[----:B0-----:R-:W-:Y:S01]  /*1e50*/  HFMA2.MMA R15, -RZ, RZ, 0, 4.76837158203125e-07 ;  /* 0x00000008ff0f7435 */ /* 0x001fe200000001ff */
[----:B-1----:R-:W-:Y:S01]  /*1e60*/  FADD.FTZ R11, R11, R112 ;  /* 0x000000700b0b7221 */ /* 0x002fe20000010000 */
[----:B------:R-:W-:Y:S02]  /*1e70*/  MOV R112, 0x1f ;  /* 0x0000001f00707802 */ /* 0x000fe40000000f00 */
[----:B------:R-:W-:Y:S02]  /*1e80*/  MOV R111, 0xffffffff ;  /* 0xffffffff006f7802 */ /* 0x000fe40000000f00 */
[----:B------:R-:W-:Y:S02]  /*1e90*/  MOV R10, R14 ;  /* 0x0000000e000a7202 */ /* 0x000fe40000000f00 */
[----:B------:R-:W-:Y:S02]  /*1ea0*/  MOV R2, 0x1ec0 ;  /* 0x00001ec000027802 */ /* 0x000fe40000000f00 */
[----:B------:R-:W-:Y:S05]  /*1eb0*/  CALL.REL.NOINC `($__internal_227_$__cuda_sm70_shflsync_down_p) ;  /* 0x0000035000007944 */ /* 0x000fea0003c00000 */
[----:B0-----:R-:W-:Y:S01]  /*1ec0*/  HFMA2.MMA R15, -RZ, RZ, 0, 4.76837158203125e-07 ;  /* 0x00000008ff0f7435 */ /* 0x001fe200000001ff */
[----:B-1----:R-:W-:-:S02]  /*1ed0*/  MOV R9, R112 ;  /* 0x0000007000097202 */ /* 0x002fc40000000f00 */
[----:B------:R-:W-:Y:S02]  /*1ee0*/  MOV R10, R11 ;  /* 0x0000000b000a7202 */ /* 0x000fe40000000f00 */
[----:B------:R-:W-:Y:S02]  /*1ef0*/  MOV R112, 0x1f ;  /* 0x0000001f00707802 */ /* 0x000fe40000000f00 */
[----:B------:R-:W-:Y:S02]  /*1f00*/  MOV R111, 0xffffffff ;  /* 0xffffffff006f7802 */ /* 0x000fe40000000f00 */
[----:B------:R-:W-:Y:S02]  /*1f10*/  MOV R2, 0x1f30 ;  /* 0x00001f3000027802 */ /* 0x000fe40000000f00 */
[----:B------:R-:W-:Y:S05]  /*1f20*/  CALL.REL.NOINC `($__internal_227_$__cuda_sm70_shflsync_down_p) ;  /* 0x000002e000007944 */ /* 0x000fea0003c00000 */
[----:B------:R-:W-:Y:S01]  /*1f30*/  FADD.FTZ R14, R9, R14 ;  /* 0x0000000e090e7221 */ /* 0x000fe20000010000 */
[----:B0-----:R-:W-:Y:S01]  /*1f40*/  HFMA2.MMA R15, -RZ, RZ, 0, 2.384185791015625e-07 ;  /* 0x00000004ff0f7435 */ /* 0x001fe200000001ff */
[----:B-1----:R-:W-:Y:S01]  /*1f50*/  FADD.FTZ R11, R11, R112 ;  /* 0x000000700b0b7221 */ /* 0x002fe20000010000 */
[----:B------:R-:W-:Y:S02]  /*1f60*/  MOV R112, 0x1f ;  /* 0x0000001f00707802 */ /* 0x000fe40000000f00 */
[----:B------:R-:W-:-:S02]  /*1f70*/  MOV R111, 0xffffffff ;  /* 0xffffffff006f7802 */ /* 0x000fc40000000f00 */
[----:B------:R-:W-:Y:S02]  /*1f80*/  MOV R10, R14 ;  /* 0x0000000e000a7202 */ /* 0x000fe40000000f00 */
[----:B------:R-:W-:Y:S02]  /*1f90*/  MOV R2, 0x1fb0 ;  /* 0x00001fb000027802 */ /* 0x000fe40000000f00 */
[----:B------:R-:W-:Y:S05]  /*1fa0*/  CALL.REL.NOINC `($__internal_227_$__cuda_sm70_shflsync_down_p) ;  /* 0x0000026000007944 */ /* 0x000fea0003c00000 */
[----:B0-----:R-:W-:Y:S01]  /*1fb0*/  HFMA2.MMA R15, -RZ, RZ, 0, 2.384185791015625e-07 ;  /* 0x00000004ff0f7435 */ /* 0x001fe200000001ff */
[----:B-1----:R-:W-:Y:S02]  /*1fc0*/  MOV R9, R112 ;  /* 0x0000007000097202 */ /* 0x002fe40000000f00 */
[----:B------:R-:W-:Y:S02]  /*1fd0*/  MOV R10, R11 ;  /* 0x0000000b000a7202 */ /* 0x000fe40000000f00 */
[----:B------:R-:W-:Y:S02]  /*1fe0*/  MOV R112, 0x1f ;  /* 0x0000001f00707802 */ /* 0x000fe40000000f00 */
[----:B------:R-:W-:Y:S02]  /*1ff0*/  MOV R111, 0xffffffff ;  /* 0xffffffff006f7802 */ /* 0x000fe40000000f00 */
[----:B------:R-:W-:-:S02]  /*2000*/  MOV R2, 0x2020 ;  /* 0x0000202000027802 */ /* 0x000fc40000000f00 */
[----:B------:R-:W-:Y:S05]  /*2010*/  CALL.REL.NOINC `($__internal_227_$__cuda_sm70_shflsync_down_p) ;  /* 0x000001f000007944 */ /* 0x000fea0003c00000 */
[----:B------:R-:W-:Y:S01]  /*2020*/  FADD.FTZ R14, R9, R14 ;  /* 0x0000000e090e7221 */ /* 0x000fe20000010000 */
[----:B0-----:R-:W-:Y:S01]  /*2030*/  HFMA2.MMA R15, -RZ, RZ, 0, 1.1920928955078125e-07 ;  /* 0x00000002ff0f7435 */ /* 0x001fe200000001ff */
[----:B-1----:R-:W-:Y:S01]  /*2040*/  FADD.FTZ R13, R11, R112 ;  /* 0x000000700b0d7221 */ /* 0x002fe20000010000 */
[----:B------:R-:W-:-:S02]  /*2050*/  MOV R112, 0x1f ;  /* 0x0000001f00707802 */ /* 0x000fc40000000f00 */
[----:B------:R-:W-:Y:S02]  /*2060*/  MOV R111, 0xffffffff ;  /* 0xffffffff006f7802 */ /* 0x000fe40000000f00 */
[----:B------:R-:W-:Y:S02]  /*2070*/  MOV R10, R14 ;  /* 0x0000000e000a7202 */ /* 0x000fe40000000f00 */
[----:B------:R-:W-:Y:S02]  /*2080*/  MOV R2, 0x20a0 ;  /* 0x000020a000027802 */ /* 0x000fe40000000f00 */
[----:B------:R-:W-:Y:S05]  /*2090*/  CALL.REL.NOINC `($__internal_227_$__cuda_sm70_shflsync_down_p) ;  /* 0x0000017000007944 */ /* 0x000fea0003c00000 */
[----:B0-----:R-:W-:Y:S01]  /*20a0*/  HFMA2.MMA R15, -RZ, RZ, 0, 1.1920928955078125e-07 ;  /* 0x00000002ff0f7435 */ /* 0x001fe200000001ff */
[----:B-1----:R-:W-:Y:S02]  /*20b0*/  MOV R9, R112 ;  /* 0x0000007000097202 */ /* 0x002fe40000000f00 */
[----:B------:R-:W-:Y:S02]  /*20c0*/  MOV R10, R13 ;  /* 0x0000000d000a7202 */ /* 0x000fe40000000f00 */
[----:B------:R-:W-:Y:S02]  /*20d0*/  MOV R112, 0x1f ;  /* 0x0000001f00707802 */ /* 0x000fe40000000f00 */
[----:B------:R-:W-:-:S02]  /*20e0*/  MOV R111, 0xffffffff ;  /* 0xffffffff006f7802 */ /* 0x000fc40000000f00 */
[----:B------:R-:W-:Y:S02]  /*20f0*/  MOV R2, 0x2110 ;  /* 0x0000211000027802 */ /* 0x000fe40000000f00 */
[----:B------:R-:W-:Y:S05]  /*2100*/  CALL.REL.NOINC `($__internal_227_$__cuda_sm70_shflsync_down_p) ;  /* 0x0000010000007944 */ /* 0x000fea0003c00000 */
[----:B------:R-:W-:Y:S01]  /*2110*/  FADD.FTZ R11, R9, R14 ;  /* 0x0000000e090b7221 */ /* 0x000fe20000010000 */
[----:B0-----:R-:W-:Y:S01]  /*2120*/  HFMA2.MMA R15, -RZ, RZ, 0, 5.9604644775390625e-08 ;  /* 0x00000001ff0f7435 */ /* 0x001fe200000001ff */
[----:B-1----:R-:W-:Y:S01]  /*2130*/  FADD.FTZ R13, R13, R112 ;  /* 0x000000700d0d7221 */ /* 0x002fe20000010000 */
[----:B------:R-:W-:Y:S02]  /*2140*/  MOV R112, 0x1f ;  /* 0x0000001f00707802 */ /* 0x000fe40000000f00 */
[----:B------:R-:W-:Y:S02]  /*2150*/  MOV R111, 0xffffffff ;  /* 0xffffffff006f7802 */ /* 0x000fe40000000f00 */
[----:B------:R-:W-:Y:S02]  /*2160*/  MOV R10, R11 ;  /* 0x0000000b000a7202 */ /* 0x000fe40000000f00 */
[----:B------:R-:W-:Y:S02]  /*2170*/  MOV R2, 0x2190 ;  /* 0x0000219000027802 */ /* 0x000fe40000000f00 */
[----:B------:R-:W-:Y:S05]  /*2180*/  CALL.REL.NOINC `($__internal_227_$__cuda_sm70_shflsync_down_p) ;  /* 0x0000008000007944 */ /* 0x000fea0003c00000 */
[----:B0-----:R-:W-:Y:S01]  /*2190*/  HFMA2.MMA R15, -RZ, RZ, 0, 5.9604644775390625e-08 ;  /* 0x00000001ff0f7435 */ /* 0x001fe200000001ff */
[----:B-1----:R-:W-:-:S02]  /*21a0*/  MOV R14, R112 ;  /* 0x00000070000e7202 */ /* 0x002fc40000000f00 */
[----:B------:R-:W-:Y:S02]  /*21b0*/  MOV R10, R13 ;  /* 0x0000000d000a7202 */ /* 0x000fe40000000f00 */
[----:B------:R-:W-:Y:S02]  /*21c0*/  MOV R112, 0x1f ;  /* 0x0000001f00707802 */ /* 0x000fe40000000f00 */
[----:B------:R-:W-:Y:S02]  /*21d0*/  MOV R111, 0xffffffff ;  /* 0xffffffff006f7802 */ /* 0x000fe40000000f00 */
[----:B------:R-:W-:Y:S02]  /*21e0*/  MOV R2, 0x2200 ;  /* 0x0000220000027802 */ /* 0x000fe40000000f00 */
[----:B------:R-:W-:Y:S05]  /*21f0*/  CALL.REL.NOINC `($__internal_227_$__cuda_sm70_shflsync_down_p) ;  /* 0x0000001000007944 */ /* 0x000fea0003c00000 */
[----:B01----:R-:W-:Y:S05]  /*2200*/  BRA `(.L_x_3010) ;  /* 0xfffff2c000007947 */ /* 0x003fea000383ffff */
        .weak           $__internal_227_$__cuda_sm70_shflsync_down_p
        .type           $__internal_227_$__cuda_sm70_shflsync_down_p,@function
        .size           $__internal_227_$__cuda_sm70_shflsync_down_p,(.L_x_3634 - $__internal_227_$__cuda_sm70_shflsync_down_p)
$__internal_227_$__cuda_sm70_shflsync_down_p:
[----:B------:R-:W-:Y:S01]  /*2210*/  HFMA2.MMA R3, -RZ, RZ, 0, 0 ;  /* 0x00000000ff037435 */ /* 0x000fe200000001ff */
[----:B------:R-:W-:Y:S04]  /*2220*/  WARPSYNC R111 ;  /* 0x0000006f00007348 */ /* 0x000fe80003800000 */
[----:B------:R0:W1:Y:S01]  /*2230*/  SHFL.DOWN PT, R112, R10, R15, R112 ;  /* 0x0800000f0a707389 */ /* 0x00006200000e0070 */
[----:B------:R-:W-:Y:S05]  /*2240*/  RET.REL.NODEC R2 `(_ZN10layer_norm13ln_bwd_kernelINS_13Kernel_traitsI6__halfS2_S2_fjLj2048ELj1ELj1ELj4ELj16ENS_18Kernel_traits_baseILj2048ES2_S2_S2_fjLj128EEEEEEEvNS_9BwdParamsE) ;  /* 0xffffddb002007950 */ /* 0x000fea0003c3ffff */
.L_x_3011:
        /* <DEDUP_REMOVED lines=11> */
.L_x_3634:


//--------------------- .text._ZN10layer_norm22ln_bwd_finalize_kernelINS_22Kernel_traits_finalizeILj2048EffffjLj1024ELj4ENS_18Kernel_traits_baseILj2048EffffjLj1024EEEEEEEvNS_9BwdParamsE --------------------------
	.section	.text._ZN10layer_norm22ln_bwd_finalize_kernelINS_22Kernel_traits_finalizeILj2048EffffjLj1024ELj4ENS_18Kernel_traits_baseILj2048EffffjLj1024EEEEEEEvNS_9BwdParamsE,"ax",@progbits
	.sectioninfo	@"SHI_REGISTERS=32"
	.align	128
        .global         _ZN10layer_norm22ln_bwd_finalize_kernelINS_22Kernel_traits_finalizeILj2048EffffjLj1024ELj4ENS_18Kernel_traits_baseILj2048EffffjLj1024EEEEEEEvNS_9BwdParamsE
        .type           _ZN10layer_norm22ln_bwd_finalize_kernelINS_22Kernel_traits_finalizeILj2048EffffjLj1024ELj4ENS_18Kernel_traits_baseILj2048EffffjLj1024EEEEEEEvNS_9BwdParamsE,@function
        .size           _ZN10layer_norm22ln_bwd_finalize_kernelINS_22Kernel_traits_finalizeILj2048EffffjLj1024ELj4ENS_18Kernel_traits_baseILj2048EffffjLj1024EEEEEEEvNS_9BwdParamsE,(.L_x_3635 - _ZN10layer_norm22ln_bwd_finalize_kernelINS_22Kernel_traits_finalizeILj2048EffffjLj1024ELj4ENS_18Kernel_traits_baseILj2048EffffjLj1024EEEEEEEvNS_9BwdParamsE)
        .other          _ZN10layer_norm22ln_bwd_finalize_kernelINS_22Kernel_traits_finalizeILj2048EffffjLj1024ELj4ENS_18Kernel_traits_baseILj2048EffffjLj1024EEEEEEEvNS_9BwdParamsE,@"STO_CUDA_ENTRY STV_DEFAULT"
_ZN10layer_norm22ln_bwd_finalize_kernelINS_22Kernel_traits_finalizeILj2048EffffjLj1024ELj4ENS_18Kernel_traits_baseILj2048EffffjLj1024EEEEEEEvNS_9BwdParamsE:
.text._ZN10layer_norm22ln_bwd_finalize_kernelINS_22Kernel_traits_finalizeILj2048EffffjLj1024ELj4ENS_18Kernel_traits_baseILj2048EffffjLj1024EEEEEEEvNS_9BwdParamsE:
        /* <DEDUP_REMOVED lines=19> */
.L_x_3022:
        /* <DEDUP_REMOVED lines=27> */
.L_x_3016:
        /* <DEDUP_REMOVED lines=32> */
.L_x_3015:
[----:B------:R-:W-:Y:S05]  /*04e0*/  BSYNC B1 ;  /* 0x0000000000017941 */ /* 0x000fea0003800000 */
.L_x_3014:
        /* <DEDUP_REMOVED lines=22> */
.L_x_3018:
[----:B------:R-:W-:Y:S05]  /*0650*/  BSYNC B1 ;  /* 0x0000000000017941 */ /* 0x000fea0003800000 */
.L_x_3017:
        /* <DEDUP_REMOVED lines=10> */
.L_x_3013:
[----:B------:R-:W-:Y:S05]  /*0700*/  BSYNC B0 ;  /* 0x0000000000007941 */ /* 0x000fea0003800000 */
.L_x_3012:
        /* <DEDUP_REMOVED lines=11> */
.L_x_3023:
        /* <DEDUP_REMOVED lines=18> */
.L_x_3024:
[----:B------:R-:W-:Y:S01]  /*08e0*/  @!P1 SHF.R.U32.HI R2, RZ, 0x3, R0 ;  /* 0x00000003ff029819 */ /* 0x000fe20000011600 */
[----:B---3--:R-:W-:Y:S02]  /*08f0*/  FADD.FTZ R5, R5, R10 ;  /* 0x0000000a05057221 */ /* 0x008fe40000010000 */
[----:B--2---:R-:W-:Y:S01]  /*0900*/  FADD.FTZ R7, R7, R4 ;  /* 0x0000000407077221 */ /* 0x004fe20000010000 */
[----:B------:R-:W-:-:S05]  /*0910*/  @!P1 LOP3.LUT R2, R2, 0x1ffffffc, RZ, 0xc0, !PT ;  /* 0x1ffffffc02029812 */ /* 0x000fca00078ec0ff */
[----:B------:R2:W-:Y:S04]  /*0920*/  @!P1 STS [R2+0x2000], R5 ;  /* 0x0020000502009388 */ /* 0x0005e80000000800 */
[----:B------:R2:W-:Y:S02]  /*0930*/  @!P1 STS [R2+0x2080], R7 ;  /* 0x0020800702009388 */ /* 0x0005e40000000800 */
.L_x_3019:
        /* <DEDUP_REMOVED lines=14> */
.L_x_3020:
[----:B------:R-:W-:Y:S01]  /*0a20*/  HFMA2.MMA R9, -RZ, RZ, 0, 5.9604644775390625e-08 ;  /* 0x00000001ff097435 */ /* 0x000fe200000001ff */
[----:B--2---:R-:W-:Y:S01]  /*0a30*/  IMAD.MOV.U32 R10, RZ, RZ, R4 ;  /* 0x000000ffff0a7224 */ /* 0x004fe200078e0004 */
[----:B------:R-:W-:Y:S01]  /*0a40*/  MOV R11, 0xffffffff ;  /* 0xffffffff000b7802 */ /* 0x000fe20000000f00 */
[----:B------:R-:W-:Y:S01]  /*0a50*/  IMAD.MOV.U32 R6, RZ, RZ, 0x1f ;  /* 0x0000001fff067424 */ /* 0x000fe200078e00ff */
[----:B------:R-:W-:-:S02]  /*0a60*/  MOV R2, 0xa80 ;  /* 0x00000a8000027802 */ /* 0x000fc40000000f00 */
[----:B01----:R-:W-:Y:S05]  /*0a70*/  CALL.REL.NOINC `($__internal_228_$__cuda_sm70_shflsync_bfly_p) ;  /* 0x000003c000007944 */ /* 0x003fea0003c00000 */
[----:B-1----:R-:W-:Y:S01]  /*0a80*/  IMAD.MOV.U32 R3, RZ, RZ, R6 ;  /* 0x000000ffff037224 */ /* 0x002fe200078e0006 */
[----:B0-----:R-:W-:Y:S05]  /*0a90*/  BRA `(.L_x_3023) ;  /* 0xfffffd2000007947 */ /* 0x001fea000383ffff */
.L_x_3021:
[----:B------:R-:W-:Y:S01]  /*0aa0*/  HFMA2.MMA R6, -RZ, RZ, 0, 1.847743988037109375e-06 ;  /* 0x0000001fff067435 */ /* 0x000fe200000001ff */
[----:B------:R-:W-:Y:S01]  /*0ab0*/  MOV R10, R13 ;  /* 0x0000000d000a7202 */ /* 0x000fe20000000f00 */
[----:B------:R-:W-:Y:S01]  /*0ac0*/  IMAD.MOV.U32 R9, RZ, RZ, 0x2 ;  /* 0x00000002ff097424 */ /* 0x000fe200078e00ff */
[----:B------:R-:W-:Y:S01]  /*0ad0*/  MOV R2, 0xb00 ;  /* 0x00000b0000027802 */ /* 0x000fe20000000f00 */
[----:B------:R-:W-:-:S02]  /*0ae0*/  IMAD.MOV.U32 R11, RZ, RZ, -0x1 ;  /* 0xffffffffff0b7424 */ /* 0x000fc400078e00ff */
[----:B012---:R-:W-:Y:S05]  /*0af0*/  CALL.REL.NOINC `($__internal_228_$__cuda_sm70_shflsync_bfly_p) ;  /* 0x0000034000007944 */ /* 0x007fea0003c00000 */
[----:B01----:R-:W-:Y:S01]  /*0b00*/  FADD.FTZ R10, R13, R6 ;  /* 0x000000060d0a7221 */ /* 0x003fe20000010000 */
[----:B------:R-:W-:Y:S01]  /*0b10*/  MOV R9, 0x4 ;  /* 0x0000000400097802 */ /* 0x000fe20000000f00 */
[----:B------:R-:W-:Y:S01]  /*0b20*/  IMAD.MOV.U32 R6, RZ, RZ, 0x1f ;  /* 0x0000001fff067424 */ /* 0x000fe200078e00ff */
[----:B------:R-:W-:-:S02]  /*0b30*/  MOV R11, 0xffffffff ;  /* 0xffffffff000b7802 */ /* 0x000fc40000000f00 */
[----:B------:R-:W-:Y:S02]  /*0b40*/  MOV R2, 0xb60 ;  /* 0x00000b6000027802 */ /* 0x000fe40000000f00 */
[----:B------:R-:W-:Y:S05]  /*0b50*/  CALL.REL.NOINC `($__internal_228_$__cuda_sm70_shflsync_bfly_p) ;  /* 0x000002e000007944 */ /* 0x000fea0003c00000 */
[----:B01----:R-:W-:Y:S01]  /*0b60*/  FADD.FTZ R10, R10, R6 ;  /* 0x000000060a0a7221 */ /* 0x003fe20000010000 */
[----:B------:R-:W-:Y:S01]  /*0b70*/  HFMA2.MMA R6, -RZ, RZ, 0, 1.847743988037109375e-06 ;  /* 0x0000001fff067435 */ /* 0x000fe200000001ff */
[----:B------:R-:W-:Y:S01]  /*0b80*/  IMAD.MOV.U32 R9, RZ, RZ, 0x8 ;  /* 0x00000008ff097424 */ /* 0x000fe200078e00ff */
[----:B------:R-:W-:Y:S01]  /*0b90*/  MOV R2, 0xbc0 ;  /* 0x00000bc000027802 */ /* 0x000fe20000000f00 */
[----:B------:R-:W-:-:S03]  /*0ba0*/  IMAD.MOV.U32 R11, RZ, RZ, -0x1 ;  /* 0xffffffffff0b7424 */ /* 0x000fc600078e00ff */
[----:B------:R-:W-:Y:S05]  /*0bb0*/  CALL.REL.NOINC `($__internal_228_$__cuda_sm70_shflsync_bfly_p) ;  /* 0x0000028000007944 */ /* 0x000fea0003c00000 */
[----:B-1----:R-:W-:Y:S01]  /*0bc0*/  FADD.FTZ R4, R10, R6 ;  /* 0x000000060a047221 */ /* 0x002fe20000010000 */
[----:B0-----:R-:W-:Y:S01]  /*0bd0*/  MOV R9, 0x10 ;  /* 0x0000001000097802 */ /* 0x001fe20000000f00 */
[----:B------:R-:W-:Y:S01]  /*0be0*/  IMAD.MOV.U32 R6, RZ, RZ, 0x1f ;  /* 0x0000001fff067424 */ /* 0x000fe200078e00ff */
[----:B------:R-:W-:Y:S01]  /*0bf0*/  MOV R11, 0xffffffff ;  /* 0xffffffff000b7802 */ /* 0x000fe20000000f00 */
[----:B------:R-:W-:Y:S01]  /*0c00*/  IMAD.MOV.U32 R10, RZ, RZ, R4 ;  /* 0x000000ffff0a7224 */ /* 0x000fe200078e0004 */
[----:B------:R-:W-:Y:S02]  /*0c10*/  MOV R2, 0xc30 ;  /* 0x00000c3000027802 */ /* 0x000fe40000000f00 */
[----:B------:R-:W-:Y:S05]  /*0c20*/  CALL.REL.NOINC `($__internal_228_$__cuda_sm70_shflsync_bfly_p) ;  /* 0x0000021000007944 */ /* 0x000fea0003c00000 */
[----:B0-----:R-:W-:Y:S01]  /*0c30*/  HFMA2.MMA R9, -RZ, RZ, 0, 5.9604644775390625e-08 ;  /* 0x00000001ff097435 */ /* 0x001fe200000001ff */
[----:B-1----:R-:W-:Y:S01]  /*0c40*/  MOV R7, R6 ;  /* 0x0000000600077202 */ /* 0x002fe20000000f00 */
[----:B------:R-:W-:Y:S01]  /*0c50*/  IMAD.MOV.U32 R10, RZ, RZ, R5 ;  /* 0x000000ffff0a7224 */ /* 0x000fe200078e0005 */
[----:B------:R-:W-:Y:S01]  /*0c60*/  MOV R11, 0xffffffff ;  /* 0xffffffff000b7802 */ /* 0x000fe20000000f00 */
[----:B------:R-:W-:Y:S01]  /*0c70*/  IMAD.MOV.U32 R6, RZ, RZ, 0x1f ;  /* 0x0000001fff067424 */ /* 0x000fe200078e00ff */
[----:B------:R-:W-:-:S02]  /*0c80*/  MOV R2, 0xca0 ;  /* 0x00000ca000027802 */ /* 0x000fc40000000f00 */
[----:B------:R-:W-:Y:S05]  /*0c90*/  CALL.REL.NOINC `($__internal_228_$__cuda_sm70_shflsync_bfly_p) ;  /* 0x000001a000007944 */ /* 0x000fea0003c00000 */
[----:B01----:R-:W-:Y:S01]  /*0ca0*/  FADD.FTZ R10, R5, R6 ;  /* 0x00000006050a7221 */ /* 0x003fe20000010000 */
[----:B------:R-:W-:Y:S01]  /*0cb0*/  HFMA2.MMA R6, -RZ, RZ, 0, 1.847743988037109375e-06 ;  /* 0x0000001fff067435 */ /* 0x000fe200000001ff */
[----:B------:R-:W-:Y:S01]  /*0cc0*/  IMAD.MOV.U32 R9, RZ, RZ, 0x2 ;  /* 0x00000002ff097424 */ /* 0x000fe200078e00ff */
[----:B------:R-:W-:Y:S01]  /*0cd0*/  MOV R2, 0xd00 ;  /* 0x00000d0000027802 */ /* 0x000fe20000000f00 */
[----:B------:R-:W-:-:S03]  /*0ce0*/  IMAD.MOV.U32 R11, RZ, RZ, -0x1 ;  /* 0xffffffffff0b7424 */ /* 0x000fc600078e00ff */
[----:B------:R-:W-:Y:S05]  /*0cf0*/  CALL.REL.NOINC `($__internal_228_$__cuda_sm70_shflsync_bfly_p) ;  /* 0x0000014000007944 */ /* 0x000fea0003c00000 */
[----:B01----:R-:W-:Y:S01]  /*0d00*/  FADD.FTZ R10, R10, R6 ;  /* 0x000000060a0a7221 */ /* 0x003fe20000010000 */
[----:B------:R-:W-:Y:S01]  /*0d10*/  HFMA2.MMA R6, -RZ, RZ, 0, 1.847743988037109375e-06 ;  /* 0x0000001fff067435 */ /* 0x000fe200000001ff */
[----:B------:R-:W-:Y:S01]  /*0d20*/  MOV R9, 0x4 ;  /* 0x0000000400097802 */ /* 0x000fe20000000f00 */
[----:B------:R-:W-:Y:S01]  /*0d30*/  IMAD.MOV.U32 R11, RZ, RZ, -0x1 ;  /* 0xffffffffff0b7424 */ /* 0x000fe200078e00ff */
[----:B------:R-:W-:-:S03]  /*0d40*/  MOV R2, 0xd60 ;  /* 0x00000d6000027802 */ /* 0x000fc60000000f00 */
        /* <DEDUP_REMOVED lines=13> */
[----:B-1----:R-:W-:Y:S01]  /*0e20*/  MOV R5, R6 ;  /* 0x0000000600057202 */ /* 0x002fe20000000f00 */
[----:B0-----:R-:W-:Y:S05]  /*0e30*/  BRA `(.L_x_3024) ;  /* 0xfffffaa000007947 */ /* 0x001fea000383ffff */
        .weak           $__internal_228_$__cuda_sm70_shflsync_bfly_p
        .type           $__internal_228_$__cuda_sm70_shflsync_bfly_p,@function
        .size           $__internal_228_$__cuda_sm70_shflsync_bfly_p,(.L_x_3635 - $__internal_228_$__cuda_sm70_shflsync_bfly_p)
$__internal_228_$__cuda_sm70_shflsync_bfly_p:
[----:B------:R-:W-:Y:S01]  /*0e40*/  HFMA2.MMA R3, -RZ, RZ, 0, 0 ;  /* 0x00000000ff037435 */ /* 0x000fe200000001ff */
[----:B------:R-:W-:Y:S04]  /*0e50*/  WARPSYNC R11 ;  /* 0x0000000b00007348 */ /* 0x000fe80003800000 */
[----:B------:R0:W1:Y:S01]  /*0e60*/  SHFL.BFLY PT, R6, R10, R9, R6 ;  /* 0x0c0000090a067389 */ /* 0x00006200000e0006 */
[----:B------:R-:W-:Y:S05]  /*0e70*/  RET.REL.NODEC R2 `(_ZN10layer_norm22ln_bwd_finalize_kernelINS_22Kernel_traits_finalizeILj2048EffffjLj1024ELj4ENS_18Kernel_traits_baseILj2048EffffjLj1024EEEEEEEvNS_9BwdParamsE) ;  /* 0xfffff18002007950 */ /* 0x000fea0003c3ffff */
.L_x_3025:
        /* <DEDUP_REMOVED lines=16> */
.L_x_3635:


//--------------------- .text._ZN10layer_norm13ln_bwd_kernelINS_13Kernel_traitsIffffjLj2048ELj1ELj1ELj4ELj16ENS_18Kernel_traits_baseILj2048EffffjLj128EEEEEEEvNS_9BwdParamsE --------------------------
	.section	.text._ZN10layer_norm13ln_bwd_kernelINS_13Kernel_traitsIffffjLj2048ELj1ELj1ELj4ELj16ENS_18Kernel_traits_baseILj2048EffffjLj128EEEEEEEvNS_9BwdParamsE,"ax",@progbits
	.sectioninfo	@"SHI_REGISTERS=127"
	.align	128
        .global         _ZN10layer_norm13ln_bwd_kernelINS_13Kernel_traitsIffffjLj2048ELj1ELj1ELj4ELj16ENS_18Kernel_traits_baseILj2048EffffjLj128EEEEEEEvNS_9BwdParamsE
        .type           _ZN10layer_norm13ln_bwd_kernelINS_13Kernel_traitsIffffjLj2048ELj1ELj1ELj4ELj16ENS_18Kernel_traits_baseILj2048EffffjLj128EEEEEEEvNS_9BwdParamsE,@function
        .size           _ZN10layer_norm13ln_bwd_kernelINS_13Kernel_traitsIffffjLj2048ELj1ELj1ELj4ELj16ENS_18Kernel_traits_baseILj2048EffffjLj128EEEEEEEvNS_9BwdParamsE,(.L_x_3636 - _ZN10layer_norm13ln_bwd_kernelINS_13Kernel_traitsIffffjLj2048ELj1ELj1ELj4ELj16ENS_18Kernel_traits_baseILj2048EffffjLj128EEEEEEEvNS_9BwdParamsE)
        .other          _ZN10layer_norm13ln_bwd_kernelINS_13Kernel_traitsIffffjLj2048ELj1ELj1ELj4ELj16ENS_18Kernel_traits_baseILj2048EffffjLj128EEEEEEEvNS_9BwdParamsE,@"STO_CUDA_ENTRY STV_DEFAULT"
_ZN10layer_norm13ln_bwd_kernelINS_13Kernel_traitsIffffjLj2048ELj1ELj1ELj4ELj16ENS_18Kernel_traits_baseILj2048EffffjLj128EEEEEEEvNS_9BwdParamsE:
.text._ZN10layer_norm13ln_bwd_kernelINS_13Kernel_traitsIffffjLj2048ELj1ELj1ELj4ELj16ENS_18Kernel_traits_baseILj2048EffffjLj128EEEEEEEvNS_9BwdParamsE:
        /* <DEDUP_REMOVED lines=36> */
[----:B0-----:R-:W-:Y:S01]  /*0240*/  SHF.L.U32 R102, R102, 0x2, RZ ;  /* 0x0000000266667819 */ /* 0x001fe200000006ff */
[----:B------:R-:W-:Y:S01]  /*0250*/  HFMA2.MMA R108, -RZ, RZ, 0, 5.9604644775390625e-08 ;  /* 0x00000001ff6c7435 */ /* 0x000fe200000001ff */
[----:B------:R0:W5:Y:S01]  /*0260*/  LDG.E.128 R28, [R12.64] ;  /* 0x000000040c1c7981 */ /* 0x000162000c1e1d00 */
[----:B------:R-:W-:Y:S01]  /*0270*/  HFMA2.MMA R94, -RZ, RZ, 0, 0 ;  /* 0x00000000ff5e7435 */ /* 0x000fe200000001ff */
        /* <DEDUP_REMOVED lines=11> */
[----:B------:R-:W-:Y:S01]  /*0330*/  MOV R96, RZ ;  /* 0x000000ff00607202 */ /* 0x000fe20000000f00 */
[----:B------:R-:W-:Y:S01]  /*0340*/  CS2R R10, SRZ ;  /* 0x00000000000a7805 */ /* 0x000fe2000001ff00 */
[----:B------:R-:W-:Y:S01]  /*0350*/  CS2R R14, SRZ ;  /* 0x00000000000e7805 */ /* 0x000fe2000001ff00 */
[----:B------:R-:W-:Y:S01]  /*0360*/  CS2R R82, SRZ ;  /* 0x0000000000527805 */ /* 0x000fe2000001ff00 */
[----:B------:R-:W-:Y:S01]  /*0370*/  CS2R R86, SRZ ;  /* 0x0000000000567805 */ /* 0x000fe2000001ff00 */
[----:B------:R-:W-:Y:S01]  /*0380*/  CS2R R90, SRZ ;  /* 0x00000000005a7805 */ /* 0x000fe2000001ff00 */
[----:B------:R-:W-:Y:S01]  /*0390*/  CS2R R98, SRZ ;  /* 0x0000000000627805 */ /* 0x000fe2000001ff00 */
[----:B------:R-:W-:Y:S01]  /*03a0*/  IADD3 R97, R102, 0x4, RZ ;  /* 0x0000000466617810 */ /* 0x000fe20007ffe0ff */
[----:B0-----:R-:W-:-:S02]  /*03b0*/  CS2R R12, SRZ ;  /* 0x00000000000c7805 */ /* 0x001fc4000001ff00 */
.L_x_3030:
[----:B------:R-:W-:Y:S02]  /*03c0*/  ISETP.NE.U32.AND P0, PT, RZ, c[0x0][0x178], PT ;  /* 0x00005e00ff007a0c */ /* 0x000fe40003f05070 */
[----:B------:R-:W-:-:S02]  /*03d0*/  SHF.L.U32 R105, R100, 0x9, RZ ;  /* 0x0000000964697819 */ /* 0x000fc400000006ff */
[----:B------:R-:W-:Y:S02]  /*03e0*/  ISETP.NE.AND.EX P0, PT, RZ, c[0x0][0x17c], PT, P0 ;  /* 0x00005f00ff007a0c */ /* 0x000fe40003f05300 */
[----:B------:R-:W-:-:S04]  /*03f0*/  LOP3.LUT R105, R105, 0x7f, R0, 0xf8, !PT ;  /* 0x0000007f69697812 */ /* 0x000fc800078ef800 */
[----:B------:R-:W-:-:S07]  /*0400*/  IADD3 R104, R105, 0x80, RZ ;  /* 0x0000008069687810 */ /* 0x000fce0007ffe0ff */
[----:B------:R-:W-:-:S04]  /*0410*/  @P0 LEA R48, P1, R105, c[0x0][0x178], 0x4 ;  /* 0x00005e0069300a11 */ /* 0x000fc800078220ff */
[----:B------:R-:W-:Y:S02]  /*0420*/  @P0 LEA.HI.X R49, R105, c[0x0][0x17c], RZ, 0x4, P1 ;  /* 0x00005f0069310a11 */ /* 0x000fe400008f24ff */
[----:B------:R-:W-:-:S04]  /*0430*/  @P0 LEA R52, P1, R104, c[0x0][0x178], 0x4 ;  /* 0x00005e0068340a11 */ /* 0x000fc800078220ff */
[----:B------:R-:W2:Y:S01]  /*0440*/  @P0 LDG.E.128 R48, [R48.64] ;  /* 0x0000000430300981 */ /* 0x000ea2000c1e1d00 */
[----:B------:R-:W-:Y:S02]  /*0450*/  @P0 LEA.HI.X R53, R104, c[0x0][0x17c], RZ, 0x4, P1 ;  /* 0x00005f0068350a11 */ /* 0x000fe400008f24ff */
[----:B------:R-:W-:-:S04]  /*0460*/  IADD3 R103, R105, 0x100, RZ ;  /* 0x0000010069677810 */ /* 0x000fc80007ffe0ff */
[----:B------:R-:W3:Y:S01]  /*0470*/  @P0 LDG.E.128 R52, [R52.64] ;  /* 0x0000000434340981 */ /* 0x000ee2000c1e1d00 */
[----:B------:R-:W-:Y:S02]  /*0480*/  @P0 LEA R56, P1, R103, c[0x0][0x178], 0x4 ;  /* 0x00005e0067380a11 */ /* 0x000fe400078220ff */
[----:B------:R-:W-:Y:S02]  /*0490*/  IADD3 R95, R105, 0x180, RZ ;  /* 0x00000180695f7810 */ /* 0x000fe40007ffe0ff */
[----:B------:R-:W-:Y:S02]  /*04a0*/  @P0 LEA.HI.X R57, R103, c[0x0][0x17c], RZ, 0x4, P1 ;  /* 0x00005f0067390a11 */ /* 0x000fe400008f24ff */
[----:B------:R-:W-:-:S04]  /*04b0*/  @P0 LEA R60, P1, R95, c[0x0][0x178], 0x4 ;  /* 0x00005e005f3c0a11 */ /* 0x000fc800078220ff */
[----:B------:R-:W-:Y:S01]  /*04c0*/  @P0 LEA.HI.X R61, R95, c[0x0][0x17c], RZ, 0x4, P1 ;  /* 0x00005f005f3d0a11 */ /* 0x000fe200008f24ff */
[----:B------:R-:W4:Y:S05]  /*04d0*/  @P0 LDG.E.128 R56, [R56.64] ;  /* 0x0000000438380981 */ /* 0x000f2a000c1e1d00 */
[----:B------:R-:W2:Y:S01]  /*04e0*/  @P0 LDG.E.128 R60, [R60.64] ;  /* 0x000000043c3c0981 */ /* 0x000ea2000c1e1d00 */
[C---:B------:R-:W-:Y:S02]  /*04f0*/  @!P0 LEA R68, P1, R105.reuse, c[0x0][0x170], 0x4 ;  /* 0x00005c0069448a11 */ /* 0x040fe400078220ff */
[----:B------:R-:W-:Y:S02]  /*0500*/  MOV R65, 0x4 ;  /* 0x0000000400417802 */ /* 0x000fe40000000f00 */
[----:B------:R-:W-:-:S02]  /*0510*/  @!P0 LEA.HI.X R69, R105, c[0x0][0x174], RZ, 0x4, P1 ;  /* 0x00005d0069458a11 */ /* 0x000fc400008f24ff */
        /* <DEDUP_REMOVED lines=9> */
[----:B------:R-:W-:-:S04]  /*05b0*/  @!P0 LEA R106, P1, R95, c[0x0][0x170], 0x4 ;  /* 0x00005c005f6a8a11 */ /* 0x000fc800078220ff */
[----:B------:R-:W-:Y:S02]  /*05c0*/  @!P0 LEA.HI.X R107, R95, c[0x0][0x174], RZ, 0x4, P1 ;  /* 0x00005d005f6b8a11 */ /* 0x000fe400008f24ff */
[----:B------:R-:W-:-:S05]  /*05d0*/  MOV R78, 0x10 ;  /* 0x00000010004e7802 */ /* 0x000fca0000000f00 */
[----:B-1----:R-:W-:-:S06]  /*05e0*/  IMAD.WIDE.U32 R64, R105, R78, c[0x0][0x1b8] ;  /* 0x00006e0069407625 */ /* 0x002fcc00078e004e */
[----:B0-----:R-:W2:Y:S01]  /*05f0*/  LDG.E.128 R64, [R64.64] ;  /* 0x0000000440407981 */ /* 0x001ea2000c1e1d00 */
[----:B------:R-:W-:-:S06]  /*0600*/  IMAD.WIDE.U32 R72, R103, R78, c[0x0][0x1b8] ;  /* 0x00006e0067487625 */ /* 0x000fcc00078e004e */
[----:B------:R-:W2:Y:S04]  /*0610*/  LDG.E.128 R72, [R72.64] ;  /* 0x0000000448487981 */ /* 0x000ea8000c1e1d00 */
[----:B------:R0:W3:Y:S04]  /*0620*/  @!P0 LDG.E.128 R48, [R68.64] ;  /* 0x0000000444308981 */ /* 0x0000e8000c1e1d00 */
[----:B------:R1:W4:Y:S04]  /*0630*/  @!P0 LDG.E.128 R52, [R70.64] ;  /* 0x0000000446348981 */ /* 0x000328000c1e1d00 */
[----:B------:R1:W4:Y:S04]  /*0640*/  @!P0 LDG.E.128 R56, [R76.64] ;  /* 0x000000044c388981 */ /* 0x000328000c1e1d00 */
[----:B------:R2:W4:Y:S01]  /*0650*/  @!P0 LDG.E.128 R60, [R106.64] ;  /* 0x000000046a3c8981 */ /* 0x000522000c1e1d00 */
[----:B0-----:R-:W-:-:S06]  /*0660*/  IMAD.WIDE.U32 R68, R104, R78, c[0x0][0x1b8] ;  /* 0x00006e0068447625 */ /* 0x001fcc00078e004e */
[----:B-1----:R-:W4:Y:S01]  /*0670*/  LDG.E.128 R68, [R68.64] ;  /* 0x0000000444447981 */ /* 0x002f22000c1e1d00 */
[----:B------:R-:W-:-:S06]  /*0680*/  IMAD.WIDE.U32 R76, R95, R78, c[0x0][0x1b8] ;  /* 0x00006e005f4c7625 */ /* 0x000fcc00078e004e */
[----:B------:R-:W4:Y:S01]  /*0690*/  LDG.E.128 R76, [R76.64] ;  /* 0x000000044c4c7981 */ /* 0x000f22000c1e1d00 */
[----:B-----5:R-:W0:Y:S08]  /*06a0*/  @P0 MUFU.RCP R115, R28 ;  /* 0x0000001c00730308 */ /* 0x020e300000001000 */
        /* <DEDUP_REMOVED lines=10> */
[----:B--2---:R-:W-:-:S02]  /*0750*/  FADD.FTZ R92, R67, R92 ;  /* 0x0000005c435c7221 */ /* 0x004fc40000010000 */
[----:B------:R-:W-:Y:S02]  /*0760*/  FADD.FTZ R8, R72, R8 ;  /* 0x0000000848087221 */ /* 0x000fe40000010000 */
[----:B------:R-:W-:Y:S02]  /*0770*/  FADD.FTZ R9, R73, R9 ;  /* 0x0000000949097221 */ /* 0x000fe40000010000 */
[----:B------:R-:W-:Y:S02]  /*0780*/  FADD.FTZ R6, R74, R6 ;  /* 0x000000064a067221 */ /* 0x000fe40000010000 */
[----:B------:R-:W-:Y:S02]  /*0790*/  FADD.FTZ R7, R75, R7 ;  /* 0x000000074b077221 */ /* 0x000fe40000010000 */
[----:B------:R-:W-:Y:S02]  /*07a0*/  FADD.FTZ R96, R65, R96 ;  /* 0x0000006041607221 */ /* 0x000fe40000010000 */
[----:B------:R-:W-:-:S02]  /*07b0*/  FADD.FTZ R93, R64, R93 ;  /* 0x0000005d405d7221 */ /* 0x000fc40000010000 */
[----:B------:R-:W-:Y:S02]  /*07c0*/  FADD.FTZ R89, R66, R89 ;  /* 0x0000005942597221 */ /* 0x000fe40000010000 */
[----:B------:R-:W-:Y:S02]  /*07d0*/  @P0 FADD.FTZ R106, -R44, R48 ;  /* 0x000000302c6a0221 */ /* 0x000fe40000010100 */
[----:B---3--:R-:W-:Y:S02]  /*07e0*/  @!P0 FADD.FTZ R48, R48, -R109 ;  /* 0x8000006d30308221 */ /* 0x008fe40000010000 */
[----:B------:R-:W-:Y:S02]  /*07f0*/  @P0 FADD.FTZ R108, -R46, R50 ;  /* 0x000000322e6c0221 */ /* 0x000fe40000010100 */
[----:B------:R-:W-:Y:S02]  /*0800*/  @!P0 FADD.FTZ R50, R50, -R109 ;  /* 0x8000006d32328221 */ /* 0x000fe40000010000 */
[----:B0-----:R-:W-:-:S02]  /*0810*/  @P0 FMUL.FTZ R106, R106, R115 ;  /* 0x000000736a6a0220 */ /* 0x001fc40000410000 */
[----:B------:R-:W-:Y:S02]  /*0820*/  @!P0 FMUL.FTZ R106, R101, R48 ;  /* 0x00000030656a8220 */ /* 0x000fe40000410000 */
[----:B------:R-:W-:Y:S02]  /*0830*/  @P0 FADD.FTZ R107, -R45, R49 ;  /* 0x000000312d6b0221 */ /* 0x000fe40000010100 */
[----:B------:R-:W-:Y:S02]  /*0840*/  @!P0 FADD.FTZ R48, R49, -R109 ;  /* 0x8000006d31308221 */ /* 0x000fe40000010000 */
[----:B-1----:R-:W-:Y:S02]  /*0850*/  @P0 FMUL.FTZ R108, R108, R117 ;  /* 0x000000756c6c0220 */ /* 0x002fe40000410000 */
[----:B------:R-:W-:Y:S02]  /*0860*/  @P0 FADD.FTZ R49, -R47, R51 ;  /* 0x000000332f310221 */ /* 0x000fe40000010100 */
[----:B------:R-:W-:-:S02]  /*0870*/  @!P0 FMUL.FTZ R108, R101, R50 ;  /* 0x00000032656c8220 */ /* 0x000fc40000410000 */
[----:B------:R-:W-:Y:S01]  /*0880*/  @P0 FADD.FTZ R50, -R40, R52 ;  /* 0x0000003428320221 */ /* 0x000fe20000010100 */
[----:B------:R-:W0:Y:S01]  /*0890*/  @P0 MUFU.RCP R117, R22 ;  /* 0x0000001600750308 */ /* 0x000e220000001000 */
[----:B------:R-:W-:Y:S02]  /*08a0*/  @P0 FMUL.FTZ R110, R49, R110 ;  /* 0x0000006e316e0220 */ /* 0x000fe40000410000 */
[----:B------:R-:W-:Y:S02]  /*08b0*/  @P0 FMUL.FTZ R111, R50, R111 ;  /* 0x0000006f326f0220 */ /* 0x000fe40000410000 */
[----:B------:R-:W-:Y:S02]  /*08c0*/  @P0 FADD.FTZ R49, -R41, R53 ;  /* 0x0000003529310221 */ /* 0x000fe40000010100 */
[----:B------:R-:W-:Y:S01]  /*08d0*/  @P0 FADD.FTZ R50, -R42, R54 ;  /* 0x000000362a320221 */ /* 0x000fe20000010100 */
[----:B------:R-:W1:Y:S01]  /*08e0*/  @P0 MUFU.RCP R115, R16 ;  /* 0x0000001000730308 */ /* 0x000e620000001000 */
[----:B------:R-:W-:-:S02]  /*08f0*/  @P0 FMUL.FTZ R112, R49, R112 ;  /* 0x0000007031700220 */ /* 0x000fc40000410000 */
[----:B------:R-:W-:Y:S02]  /*0900*/  @P0 FMUL.FTZ R107, R107, R116 ;  /* 0x000000746b6b0220 */ /* 0x000fe40000410000 */
[----:B------:R-:W-:Y:S02]  /*0910*/  @P0 FMUL.FTZ R113, R50, R113 ;  /* 0x0000007132710220 */ /* 0x000fe40000410000 */
[----:B------:R-:W-:Y:S02]  /*0920*/  @P0 FADD.FTZ R49, -R43, R55 ;  /* 0x000000372b310221 */ /* 0x000fe40000010100 */
[----:B------:R-:W-:Y:S02]  /*0930*/  @!P0 FMUL.FTZ R107, R101, R48 ;  /* 0x00000030656b8220 */ /* 0x000fe40000410000 */
[----:B----4-:R-:W-:Y:S02]  /*0940*/  @!P0 FADD.FTZ R50, R55, -R109 ;  /* 0x8000006d37328221 */ /* 0x010fe40000010000 */
[----:B------:R-:W-:-:S02]  /*0950*/  @!P0 FADD.FTZ R48, R51, -R109 ;  /* 0x8000006d33308221 */ /* 0x000fc40000010000 */
[----:B------:R-:W-:Y:S02]  /*0960*/  @P0 FMUL.FTZ R114, R49, R114 ;  /* 0x0000007231720220 */ /* 0x000fe40000410000 */
[----:B------:R-:W-:Y:S02]  /*0970*/  @!P0 FMUL.FTZ R114, R101, R50 ;  /* 0x0000003265728220 */ /* 0x000fe40000410000 */
[----:B------:R-:W-:Y:S02]  /*0980*/  @!P0 FMUL.FTZ R110, R101, R48 ;  /* 0x00000030656e8220 */ /* 0x000fe40000410000 */
[----:B------:R-:W-:Y:S02]  /*0990*/  @P0 FADD.FTZ R49, -R37, R57 ;  /* 0x0000003925310221 */ /* 0x000fe40000010100 */
[----:B------:R-:W-:Y:S01]  /*09a0*/  @P0 FADD.FTZ R50, -R38, R58 ;  /* 0x0000003a26320221 */ /* 0x000fe20000010100 */
[----:B------:R-:W2:Y:S01]  /*09b0*/  @P0 MUFU.RCP R116, R23 ;  /* 0x0000001700740308 */ /* 0x000ea20000001000 */
[----:B------:R-:W-:-:S02]  /*09c0*/  @!P0 FADD.FTZ R48, R53, -R109 ;  /* 0x8000006d35308221 */ /* 0x000fc40000010000 */
[----:B0-----:R-:W-:Y:S02]  /*09d0*/  @P0 FMUL.FTZ R117, R50, R117 ;  /* 0x0000007532750220 */ /* 0x001fe40000410000 */
[----:B------:R-:W-:Y:S02]  /*09e0*/  @P0 FMUL.FTZ R118, R49, R118 ;  /* 0x0000007631760220 */ /* 0x000fe40000410000 */
[----:B------:R-:W-:Y:S01]  /*09f0*/  @P0 FADD.FTZ R50, -R32, R60 ;  /* 0x0000003c20320221 */ /* 0x000fe20000010100 */
[----:B------:R-:W0:Y:S01]  /*0a00*/  @P0 MUFU.RCP R49, R18 ;  /* 0x0000001200310308 */ /* 0x000e220000001000 */
[----:B------:R-:W-:Y:S02]  /*0a10*/  @!P0 FMUL.FTZ R112, R101, R48 ;  /* 0x0000003065708220 */ /* 0x000fe40000410000 */
[----:B-1----:R-:W-:-:S05]  /*0a20*/  @P0 FMUL.FTZ R115, R50, R115 ;  /* 0x0000007332730220 */ /* 0x002fca0000410000 */
[----:B------:R-:W1:Y:S01]  /*0a30*/  @P0 MUFU.RCP R48, R17 ;  /* 0x0000001100300308 */ /* 0x000e620000001000 */
[----:B------:R-:W-:Y:S02]  /*0a40*/  @!P0 FADD.FTZ R52, R52, -R109 ;  /* 0x8000006d34348221 */ /* 0x000fe40000010000 */
[----:B------:R-:W-:Y:S02]  /*0a50*/  @!P0 FADD.FTZ R54, R54, -R109 ;  /* 0x8000006d36368221 */ /* 0x000fe40000010000 */
[----:B------:R-:W-:-:S03]  /*0a60*/  @P0 FADD.FTZ R51, -R39, R59 ;  /* 0x0000003b27330221 */ /* 0x000fc60000010100 */
[----:B------:R-:W3:Y:S01]  /*0a70*/  @P0 MUFU.RCP R50, R19 ;  /* 0x0000001300320308 */ /* 0x000ee20000001000 */
[----:B------:R-:W-:Y:S02]  /*0a80*/  @!P0 FMUL.FTZ R111, R101, R52 ;  /* 0x00000034656f8220 */ /* 0x000fe40000410000 */
[----:B------:R-:W-:Y:S02]  /*0a90*/  @!P0 FMUL.FTZ R113, R101, R54 ;  /* 0x0000003665718220 */ /* 0x000fe40000410000 */
[----:B------:R-:W-:Y:S02]  /*0aa0*/  @P0 FADD.FTZ R52, -R36, R56 ;  /* 0x0000003824340221 */ /* 0x000fe40000010100 */
[----:B------:R-:W-:Y:S02]  /*0ab0*/  @!P0 FADD.FTZ R54, R58, -R109 ;  /* 0x8000006d3a368221 */ /* 0x000fe40000010000 */
[----:B--2---:R-:W-:Y:S02]  /*0ac0*/  @P0 FMUL.FTZ R116, R51, R116 ;  /* 0x0000007433740220 */ /* 0x004fe40000410000 */
[----:B------:R-:W-:-:S02]  /*0ad0*/  @P0 FADD.FTZ R58, -R34, R62 ;  /* 0x0000003e223a0221 */ /* 0x000fc40000010100 */
[----:B------:R-:W-:Y:S02]  /*0ae0*/  @P0 FADD.FTZ R51, -R33, R61 ;  /* 0x0000003d21330221 */ /* 0x000fe40000010100 */
[----:B------:R-:W-:Y:S02]  /*0af0*/  @!P0 FADD.FTZ R124, R61, -R109 ;  /* 0x8000006d3d7c8221 */ /* 0x000fe40000010000 */
[----:B------:R-:W-:Y:S02]  /*0b00*/  @!P0 FADD.FTZ R62, R62, -R109 ;  /* 0x8000006d3e3e8221 */ /* 0x000fe40000010000 */
[----:B------:R-:W-:Y:S02]  /*0b10*/  @P0 FMUL.FTZ R119, R52, R119 ;  /* 0x0000007734770220 */ /* 0x000fe40000410000 */
[----:B------:R-:W-:Y:S02]  /*0b20*/  FMUL.FTZ R61, R28, R64 ;  /* 0x000000401c3d7220 */ /* 0x000fe40000410000 */
[----:B------:R-:W-:-:S02]  /*0b30*/  @!P0 FADD.FTZ R56, R56, -R109 ;  /* 0x8000006d38388221 */ /* 0x000fc40000010000 */
[----:B------:R-:W-:Y:S02]  /*0b40*/  @!P0 FADD.FTZ R52, R57, -R109 ;  /* 0x8000006d39348221 */ /* 0x000fe40000010000 */
[----:B------:R-:W-:Y:S02]  /*0b50*/  @!P0 FADD.FTZ R120, R59, -R109 ;  /* 0x8000006d3b788221 */ /* 0x000fe40000010000 */
[----:B------:R-:W-:Y:S02]  /*0b60*/  @!P0 FADD.FTZ R122, R60, -R109 ;  /* 0x8000006d3c7a8221 */ /* 0x000fe40000010000 */
[----:B------:R-:W-:Y:S02]  /*0b70*/  @!P0 FADD.FTZ R109, R63, -R109 ;  /* 0x8000006d3f6d8221 */ /* 0x000fe40000010000 */
[----:B0-----:R-:W-:Y:S02]  /*0b80*/  @P0 FMUL.FTZ R59, R58, R49 ;  /* 0x000000313a3b0220 */ /* 0x001fe40000410000 */
[----:B------:R-:W-:-:S02]  /*0b90*/  @P0 FADD.FTZ R63, -R35, R63 ;  /* 0x0000003f233f0221 */ /* 0x000fc40000010100 */
[----:B-1----:R-:W-:Y:S02]  /*0ba0*/  @P0 FMUL.FTZ R60, R51, R48 ;  /* 0x00000030333c0220 */ /* 0x002fe40000410000 */
[----:B------:R-:W-:Y:S02]  /*0bb0*/  @!P0 FMUL.FTZ R59, R101, R62 ;  /* 0x0000003e653b8220 */ /* 0x000fe40000410000 */
[----:B------:R-:W-:Y:S02]  /*0bc0*/  FMUL.FTZ R62, R29, R65 ;  /* 0x000000411d3e7220 */ /* 0x000fe40000410000 */
[----:B------:R-:W-:Y:S02]  /*0bd0*/  FADD.FTZ R49, RZ, R61 ;  /* 0x0000003dff317221 */ /* 0x000fe40000010000 */
[----:B------:R-:W-:Y:S02]  /*0be0*/  FFMA.FTZ R48, R61, R106, RZ ;  /* 0x0000006a3d307223 */ /* 0x000fe400000100ff */
[----:B---3--:R-:W-:-:S02]  /*0bf0*/  @P0 FMUL.FTZ R58, R63, R50 ;  /* 0x000000323f3a0220 */ /* 0x008fc40000410000 */
[----:B------:R-:W-:Y:S02]  /*0c00*/  FMUL.FTZ R63, R30, R66 ;  /* 0x000000421e3f7220 */ /* 0x000fe40000410000 */
[----:B------:R-:W-:Y:S02]  /*0c10*/  FADD.FTZ R50, R49, R62 ;  /* 0x0000003e31327221 */ /* 0x000fe40000010000 */
[----:B------:R-:W-:Y:S02]  /*0c20*/  FFMA.FTZ R48, R62, R107, R48 ;  /* 0x0000006b3e307223 */ /* 0x000fe40000010030 */
        /* <DEDUP_REMOVED lines=26> */
[----:B------:R-:W-:-:S02]  /*0dd0*/  FFMA.FTZ R15, R72, R119, R15 ;  /* 0x00000077480f7223 */ /* 0x000fc4000001000f */
[----:B------:R-:W-:Y:S02]  /*0de0*/  FMUL.FTZ R72, R20, R72 ;  /* 0x0000004814487220 */ /* 0x000fe40000410000 */
[----:B------:R-:W-:Y:S02]  /*0df0*/  FADD.FTZ R49, R50, R71 ;  /* 0x0000004732317221 */ /* 0x000fe40000010000 */
[----:B------:R-:W-:Y:S02]  /*0e00*/  FFMA.FTZ R48, R71, R114, R48 ;  /* 0x0000007247307223 */ /* 0x000fe40000010030 */
[----:B------:R-:W-:Y:S02]  /*0e10*/  @!P0 FMUL.FTZ R117, R101, R54 ;  /* 0x0000003665758220 */ /* 0x000fe40000410000 */
[----:B------:R-:W-:Y:S02]  /*0e20*/  FFMA.FTZ R82, R73, R118, R82 ;  /* 0x0000007649527223 */ /* 0x000fe40000010052 */
[----:B------:R-:W-:-:S02]  /*0e30*/  FMUL.FTZ R73, R21, R73 ;  /* 0x0000004915497220 */ /* 0x000fc40000410000 */
[----:B------:R-:W-:Y:S02]  /*0e40*/  FADD.FTZ R50, R49, R72 ;  /* 0x0000004831327221 */ /* 0x000fe40000010000 */
[----:B------:R-:W-:Y:S02]  /*0e50*/  FFMA.FTZ R48, R72, R119, R48 ;  /* 0x0000007748307223 */ /* 0x000fe40000010030 */
[----:B------:R-:W-:Y:S02]  /*0e60*/  @!P0 FMUL.FTZ R116, R101, R120 ;  /* 0x0000007865748220 */ /* 0x000fe40000410000 */
[----:B------:R-:W-:Y:S02]  /*0e70*/  FFMA.FTZ R14, R74, R117, R14 ;  /* 0x000000754a0e7223 */ /* 0x000fe4000001000e */
[----:B------:R-:W-:Y:S02]  /*0e80*/  FMUL.FTZ R74, R22, R74 ;  /* 0x0000004a164a7220 */ /* 0x000fe40000410000 */
[----:B------:R-:W-:-:S02]  /*0e90*/  FADD.FTZ R49, R50, R73 ;  /* 0x0000004932317221 */ /* 0x000fc40000010000 */
[----:B------:R-:W-:Y:S02]  /*0ea0*/  FFMA.FTZ R48, R73, R118, R48 ;  /* 0x0000007649307223 */ /* 0x000fe40000010030 */
[----:B------:R-:W-:Y:S02]  /*0eb0*/  @!P0 FMUL.FTZ R115, R101, R122 ;  /* 0x0000007a65738220 */ /* 0x000fe40000410000 */
        /* <DEDUP_REMOVED lines=20> */
[----:B------:R-:W-:Y:S02]  /*1000*/  FFMA.FTZ R98, R65, R107, R98 ;  /* 0x0000006b41627223 */ /* 0x000fe40000010062 */
[----:B------:R-:W-:-:S02]  /*1010*/  @!P0 FMUL.FTZ R58, R101, R109 ;  /* 0x0000006d653a8220 */ /* 0x000fc40000410000 */
[----:B------:R-:W-:Y:S02]  /*1020*/  FMUL.FTZ R65, R19, R79 ;  /* 0x0000004f13417220 */ /* 0x000fe40000410000 */
[----:B------:R-:W-:Y:S02]  /*1030*/  FADD.FTZ R50, R49, R78 ;  /* 0x0000004e31327221 */ /* 0x000fe40000010000 */
[----:B------:R-:W-:Y:S01]  /*1040*/  FFMA.FTZ R48, R78, R59, R48 ;  /* 0x0000003b4e307223 */ /* 0x000fe20000010030 */
[----:B------:R-:W-:Y:S01]  /*1050*/  LOP3.LUT P0, RZ, R0, 0x1f, RZ, 0xc0, !PT ;  /* 0x0000001f00ff7812 */ /* 0x000fe2000780c0ff */
[----:B------:R-:W-:Y:S01]  /*1060*/  FFMA.FTZ R99, R64, R106, R99 ;  /* 0x0000006a40637223 */ /* 0x000fe20000010063 */
[----:B------:R-:W-:Y:S01]  /*1070*/  SEL R64, R97, R102, !P1 ;  /* 0x0000006661407207 */ /* 0x000fe20004800000 */
[----:B------:R-:W-:Y:S02]  /*1080*/  FFMA.FTZ R91, R66, R108, R91 ;  /* 0x0000006c425b7223 */ /* 0x000fe4000001005b */
[----:B------:R-:W-:-:S02]  /*1090*/  FADD.FTZ R3, R79, R3 ;  /* 0x000000034f037221 */ /* 0x000fc40000010000 */
[-C--:B------:R-:W-:Y:S02]  /*10a0*/  FFMA.FTZ R11, R79, R58.reuse, R11 ;  /* 0x0000003a4f0b7223 */ /* 0x080fe4000001000b */
[----:B------:R-:W-:Y:S02]  /*10b0*/  FADD.FTZ R55, R50, R65 ;  /* 0x0000004132377221 */ /* 0x000fe40000010000 */
[----:B------:R-:W-:Y:S01]  /*10c0*/  FFMA.FTZ R57, R65, R58, R48 ;  /* 0x0000003a41397223 */ /* 0x000fe20000010030 */
[----:B------:R-:W-:Y:S05]  /*10d0*/  BRA.DIV ~URZ, `(.L_x_3027) ;  /* 0x000009e27f007947 */ /* 0x000fea000b800000 */
[----:B------:R0:W1:Y:S02]  /*10e0*/  SHFL.DOWN PT, R54, R55, 0x10, 0x1f ;  /* 0x0a001f0037367f89 */ /* 0x00006400000e0000 */
.L_x_3031:
        /* <DEDUP_REMOVED lines=18> */
.L_x_3032:
[----:B------:R-:W-:Y:S01]  /*1210*/  @!P0 SHF.R.U32.HI R49, RZ, 0x5, R0 ;  /* 0x00000005ff318819 */ /* 0x000fe20000011600 */
[----:B-12---:R-:W-:Y:S01]  /*1220*/  FADD.FTZ R56, R57, R56 ;  /* 0x0000003839387221 */ /* 0x006fe20000010000 */
[----:B------:R-:W-:Y:S01]  /*1230*/  WARPSYNC 0xffffffff ;  /* 0xffffffff00007948 */ /* 0x000fe20003800000 */
[----:B0-----:R-:W-:Y:S01]  /*1240*/  FADD.FTZ R57, R48, R55 ;  /* 0x0000003730397221 */ /* 0x001fe20000010000 */
[----:B------:R-:W-:Y:S02]  /*1250*/  @!P0 LOP3.LUT R49, R49, 0x3, RZ, 0xc0, !PT ;  /* 0x0000000331318812 */ /* 0x000fe400078ec0ff */
[----:B------:R-:W-:Y:S02]  /*1260*/  IADD3 R100, R100, c[0x0][0x160], RZ ;  /* 0x0000580064647a10 */ /* 0x000fe40007ffe0ff */
[----:B------:R-:W-:-:S05]  /*1270*/  @!P0 IADD3 R66, R64, R49, RZ ;  /* 0x0000003140428210 */ /* 0x000fca0007ffe0ff */
[----:B------:R0:W-:Y:S04]  /*1280*/  @!P0 STS.64 [R66.X8+0x2000], R56 ;  /* 0x0020003842008388 */ /* 0x0001e80000008a00 */
[----:B------:R-:W-:Y:S01]  /*1290*/  BAR.SYNC.DEFER_BLOCKING 0x0 ;  /* 0x0000000000007b1d */ /* 0x000fe20000010000 */
[----:B0-----:R-:W-:-:S05]  /*12a0*/  LEA R66, P0, R105, c[0x0][0x1d0], 0x4 ;  /* 0x0000740069427a11 */ /* 0x001fca00078020ff */
[----:B------:R-:W0:Y:S04]  /*12b0*/  LDS.128 R48, [R64.X8+0x2000] ;  /* 0x0020000040307984 */ /* 0x000e280000008c00 */
[----:B------:R1:W2:Y:S02]  /*12c0*/  LDS.128 R52, [R64.X8+0x2010] ;  /* 0x0020100040347984 */ /* 0x0002a40000008c00 */
[----:B-1----:R-:W-:Y:S01]  /*12d0*/  LEA R64, P3, R95, c[0x0][0x1d0], 0x4 ;  /* 0x000074005f407a11 */ /* 0x002fe200078620ff */
[----:B0-----:R-:W-:Y:S02]  /*12e0*/  FADD.FTZ R79, RZ, R48 ;  /* 0x00000030ff4f7221 */ /* 0x001fe40000010000 */
[----:B------:R-:W-:Y:S02]  /*12f0*/  FADD.FTZ R48, RZ, R49 ;  /* 0x00000031ff307221 */ /* 0x000fe40000010000 */
[----:B------:R-:W-:-:S02]  /*1300*/  FADD.FTZ R79, R50, R79 ;  /* 0x0000004f324f7221 */ /* 0x000fc40000010000 */
[----:B------:R-:W-:Y:S02]  /*1310*/  FADD.FTZ R48, R51, R48 ;  /* 0x0000003033307221 */ /* 0x000fe40000010000 */
[----:B--2---:R-:W-:Y:S02]  /*1320*/  FADD.FTZ R79, R79, R52 ;  /* 0x000000344f4f7221 */ /* 0x004fe40000010000 */
[----:B------:R-:W-:Y:S02]  /*1330*/  FADD.FTZ R48, R48, R53 ;  /* 0x0000003530307221 */ /* 0x000fe40000010000 */
[----:B------:R-:W-:Y:S02]  /*1340*/  FADD.FTZ R54, R54, R79 ;  /* 0x0000004f36367221 */ /* 0x000fe40000010000 */
[----:B------:R-:W-:Y:S02]  /*1350*/  FADD.FTZ R48, R55, R48 ;  /* 0x0000003037307221 */ /* 0x000fe40000010000 */
[----:B------:R-:W-:-:S02]  /*1360*/  FMUL.FTZ R49, R54, 0.00048828125 ;  /* 0x3a00000036317820 */ /* 0x000fc40000410000 */
        /* <DEDUP_REMOVED lines=19> */
[----:B------:R-:W-:Y:S01]  /*14a0*/  FADD.FTZ R58, R63, -R108 ;  /* 0x8000006c3f3a7221 */ /* 0x000fe20000010000 */
[----:B------:R-:W-:Y:S01]  /*14b0*/  SEL R108, RZ, 0x1, P1 ;  /* 0x00000001ff6c7807 */ /* 0x000fe20000800000 */
[----:B------:R-:W-:Y:S01]  /*14c0*/  FADD.FTZ R110, R67, -R110 ;  /* 0x8000006e436e7221 */ /* 0x000fe20000010000 */
[----:B------:R-:W-:Y:S01]  /*14d0*/  LEA.HI.X R67, R105, c[0x0][0x1d4], RZ, 0x4, P0 ;  /* 0x0000750069437a11 */ /* 0x000fe200000f24ff */
[----:B------:R-:W-:Y:S02]  /*14e0*/  FADD.FTZ R50, R70, -R113 ;  /* 0x8000007146327221 */ /* 0x000fe40000010000 */
[----:B------:R-:W-:Y:S02]  /*14f0*/  FADD.FTZ R78, R78, -R59 ;  /* 0x8000003b4e4e7221 */ /* 0x000fe40000010000 */
[----:B------:R-:W-:Y:S01]  /*1500*/  FMUL.FTZ R57, R101, R62 ;  /* 0x0000003e65397220 */ /* 0x000fe20000410000 */
[----:B------:R-:W-:Y:S01]  /*1510*/  LEA R62, P0, R104, c[0x0][0x1d0], 0x4 ;  /* 0x00007400683e7a11 */ /* 0x000fe200078020ff */
[----:B------:R-:W-:-:S02]  /*1520*/  FADD.FTZ R68, R68, -R111 ;  /* 0x8000006f44447221 */ /* 0x000fc40000010000 */
[----:B------:R-:W-:Y:S01]  /*1530*/  FADD.FTZ R112, R69, -R112 ;  /* 0x8000007045707221 */ /* 0x000fe20000010000 */
[----:B------:R-:W-:Y:S01]  /*1540*/  LEA.HI.X R63, R104, c[0x0][0x1d4], RZ, 0x4, P0 ;  /* 0x00007500683f7a11 */ /* 0x000fe200000f24ff */
[----:B------:R-:W-:Y:S01]  /*1550*/  FADD.FTZ R114, R71, -R114 ;  /* 0x8000007247727221 */ /* 0x000fe20000010000 */
[----:B------:R-:W-:Y:S01]  /*1560*/  ISETP.GE.AND P0, PT, R100, c[0x0][0x164], PT ;  /* 0x0000590064007a0c */ /* 0x000fe20003f06270 */
[----:B------:R-:W-:Y:S01]  /*1570*/  FADD.FTZ R70, R77, -R60 ;  /* 0x8000003c4d467221 */ /* 0x000fe20000010000 */
[----:B------:R-:W-:Y:S01]  /*1580*/  LEA R60, P2, R103, c[0x0][0x1d0], 0x4 ;  /* 0x00007400673c7a11 */ /* 0x000fe200078420ff */
[C---:B------:R-:W-:Y:S02]  /*1590*/  FMUL.FTZ R59, R101.reuse, R110 ;  /* 0x0000006e653b7220 */ /* 0x040fe40000410000 */
[----:B------:R-:W-:Y:S01]  /*15a0*/  FMUL.FTZ R58, R101, R58 ;  /* 0x0000003a653a7220 */ /* 0x000fe20000410000 */
[----:B------:R-:W-:Y:S01]  /*15b0*/  LEA.HI.X R61, R103, c[0x0][0x1d4], RZ, 0x4, P2 ;  /* 0x00007500673d7a11 */ /* 0x000fe200010f24ff */
[----:B------:R-:W-:-:S02]  /*15c0*/  FMUL.FTZ R56, R101, R56 ;  /* 0x0000003865387220 */ /* 0x000fc40000410000 */
[----:B------:R-:W-:Y:S02]  /*15d0*/  FADD.FTZ R52, R72, -R119 ;  /* 0x8000007748347221 */ /* 0x000fe40000010000 */
[----:B------:R-:W-:Y:S01]  /*15e0*/  FADD.FTZ R118, R73, -R118 ;  /* 0x8000007649767221 */ /* 0x000fe20000010000 */
[----:B------:R0:W-:Y:S01]  /*15f0*/  STG.E.128 [R66.64], R56 ;  /* 0x0000003842007986 */ /* 0x0001e2000c101d04 */
[----:B------:R-:W-:Y:S02]  /*1600*/  FADD.FTZ R54, R74, -R117 ;  /* 0x800000754a367221 */ /* 0x000fe40000010000 */
[----:B------:R-:W-:Y:S02]  /*1610*/  FADD.FTZ R116, R75, -R116 ;  /* 0x800000744b747221 */ /* 0x000fe40000010000 */
[----:B------:R-:W-:Y:S02]  /*1620*/  FADD.FTZ R76, R76, -R115 ;  /* 0x800000734c4c7221 */ /* 0x000fe40000010000 */
[----:B------:R-:W-:Y:S01]  /*1630*/  FADD.FTZ R72, R65, -R48 ;  /* 0x8000003041487221 */ /* 0x000fe20000010000 */
[----:B------:R-:W-:Y:S01]  /*1640*/  LEA.HI.X R65, R95, c[0x0][0x1d4], RZ, 0x4, P3 ;  /* 0x000075005f417a11 */ /* 0x000fe200018f24ff */
        /* <DEDUP_REMOVED lines=8> */
[C---:B------:R-:W-:Y:S02]  /*16d0*/  FMUL.FTZ R52, R101.reuse, R52 ;  /* 0x0000003465347220 */ /* 0x040fe40000410000 */
[C---:B0-----:R-:W-:Y:S02]  /*16e0*/  FMUL.FTZ R59, R101.reuse, R72 ;  /* 0x00000048653b7220 */ /* 0x041fe40000410000 */
[C---:B------:R-:W-:Y:S01]  /*16f0*/  FMUL.FTZ R58, R101.reuse, R78 ;  /* 0x0000004e653a7220 */ /* 0x040fe20000410000 */
[----:B------:R1:W-:Y:S01]  /*1700*/  STG.E.128 [R60.64], R52 ;  /* 0x000000343c007986 */ /* 0x0003e2000c101d04 */
[C---:B------:R-:W-:Y:S02]  /*1710*/  FMUL.FTZ R57, R101.reuse, R70 ;  /* 0x0000004665397220 */ /* 0x040fe40000410000 */
[----:B------:R-:W-:-:S05]  /*1720*/  FMUL.FTZ R56, R101, R76 ;  /* 0x0000004c65387220 */ /* 0x000fca0000410000 */
[----:B------:R1:W-:Y:S02]  /*1730*/  STG.E.128 [R64.64], R56 ;  /* 0x0000003840007986 */ /* 0x0003e4000c101d04 */
[----:B-1----:R-:W-:Y:S01]  /*1740*/  @P0 CALL.REL.NOINC `(.L_x_3029) ;  /* 0x0000001000000944 */ /* 0x002fe20003c00000 */
[----:B------:R-:W-:Y:S05]  /*1750*/  BRA `(.L_x_3030) ;  /* 0xffffec6000007947 */ /* 0x000fea000383ffff */
.L_x_3029:
        /* <DEDUP_REMOVED lines=28> */
.L_x_3026:
[----:B0-----:R-:W0:Y:S01]  /*1920*/  S2UR UR6, SR_CTAID.X ;  /* 0x00000000000679c3 */ /* 0x001e220000002500 */
[----:B------:R-:W0:Y:S01]  /*1930*/  S2R R2, SR_TID.X ;  /* 0x0000000000027919 */ /* 0x000e220000002100 */
[----:B-----5:R-:W-:Y:S01]  /*1940*/  HFMA2.MMA R41, -RZ, RZ, 0, 9.5367431640625e-07 ;  /* 0x00000010ff297435 */ /* 0x020fe200000001ff */
        /* <DEDUP_REMOVED lines=23> */
.L_x_3027:
[----:B------:R-:W-:Y:S01]  /*1ac0*/  HFMA2.MMA R52, -RZ, RZ, 0, 9.5367431640625e-07 ;  /* 0x00000010ff347435 */ /* 0x000fe200000001ff */
[----:B------:R-:W-:Y:S02]  /*1ad0*/  MOV R53, R55 ;  /* 0x0000003700357202 */ /* 0x000fe40000000f00 */
[----:B------:R-:W-:Y:S02]  /*1ae0*/  MOV R51, 0x1f ;  /* 0x0000001f00337802 */ /* 0x000fe40000000f00 */
[----:B------:R-:W-:-:S02]  /*1af0*/  MOV R50, 0xffffffff ;  /* 0xffffffff00327802 */ /* 0x000fc40000000f00 */
[----:B------:R-:W-:Y:S02]  /*1b00*/  MOV R48, 0x1b20 ;  /* 0x00001b2000307802 */ /* 0x000fe40000000f00 */
[----:B------:R-:W-:Y:S05]  /*1b10*/  CALL.REL.NOINC `($__internal_229_$__cuda_sm70_shflsync_down_p) ;  /* 0x0000046000007944 */ /* 0x000fea0003c00000 */
[----:B-1----:R-:W-:Y:S01]  /*1b20*/  MOV R54, R50 ;  /* 0x0000003200367202 */ /* 0x002fe20000000f00 */
[----:B0-----:R-:W-:Y:S05]  /*1b30*/  BRA `(.L_x_3031) ;  /* 0xfffff5b000007947 */ /* 0x001fea000383ffff */
.L_x_3028:
[----:B------:R-:W-:Y:S01]  /*1b40*/  HFMA2.MMA R52, -RZ, RZ, 0, 9.5367431640625e-07 ;  /* 0x00000010ff347435 */ /* 0x000fe200000001ff */
[----:B------:R-:W-:Y:S02]  /*1b50*/  MOV R53, R57 ;  /* 0x0000003900357202 */ /* 0x000fe40000000f00 */
[----:B------:R-:W-:Y:S02]  /*1b60*/  MOV R51, 0x1f ;  /* 0x0000001f00337802 */ /* 0x000fe40000000f00 */
[----:B------:R-:W-:Y:S02]  /*1b70*/  MOV R50, 0xffffffff ;  /* 0xffffffff00327802 */ /* 0x000fe40000000f00 */
[----:B------:R-:W-:Y:S02]  /*1b80*/  MOV R48, 0x1ba0 ;  /* 0x00001ba000307802 */ /* 0x000fe40000000f00 */
[----:B01----:R-:W-:Y:S05]  /*1b90*/  CALL.REL.NOINC `($__internal_229_$__cuda_sm70_shflsync_down_p) ;  /* 0x000003e000007944 */ /* 0x003fea0003c00000 */
[----:B------:R-:W-:Y:S01]  /*1ba0*/  FADD.FTZ R55, R55, R54 ;  /* 0x0000003637377221 */ /* 0x000fe20000010000 */
[----:B0-----:R-:W-:Y:S01]  /*1bb0*/  HFMA2.MMA R52, -RZ, RZ, 0, 4.76837158203125e-07 ;  /* 0x00000008ff347435 */ /* 0x001fe200000001ff */
[----:B-1----:R-:W-:Y:S01]  /*1bc0*/  FADD.FTZ R57, R57, R50 ;  /* 0x0000003239397221 */ /* 0x002fe20000010000 */
[----:B------:R-:W-:-:S02]  /*1bd0*/  MOV R51, 0x1f ;  /* 0x0000001f00337802 */ /* 0x000fc40000000f00 */
[----:B------:R-:W-:Y:S02]  /*1be0*/  MOV R50, 0xffffffff ;  /* 0xffffffff00327802 */ /* 0x000fe40000000f00 */
[----:B------:R-:W-:Y:S02]  /*1bf0*/  MOV R53, R55 ;  /* 0x0000003700357202 */ /* 0x000fe40000000f00 */
[----:B------:R-:W-:Y:S02]  /*1c00*/  MOV R48, 0x1c20 ;  /* 0x00001c2000307802 */ /* 0x000fe40000000f00 */
[----:B------:R-:W-:Y:S05]  /*1c10*/  CALL.REL.NOINC `($__internal_229_$__cuda_sm70_shflsync_down_p) ;  /* 0x0000036000007944 */ /* 0x000fea0003c00000 */
[----:B0-----:R-:W-:Y:S01]  /*1c20*/  HFMA2.MMA R52, -RZ, RZ, 0, 4.76837158203125e-07 ;  /* 0x00000008ff347435 */ /* 0x001fe200000001ff */
[----:B-1----:R-:W-:Y:S02]  /*1c30*/  MOV R54, R50 ;  /* 0x0000003200367202 */ /* 0x002fe40000000f00 */
[----:B------:R-:W-:Y:S02]  /*1c40*/  MOV R53, R57 ;  /* 0x0000003900357202 */ /* 0x000fe40000000f00 */
[----:B------:R-:W-:Y:S02]  /*1c50*/  MOV R51, 0x1f ;  /* 0x0000001f00337802 */ /* 0x000fe40000000f00 */
[----:B------:R-:W-:-:S02]  /*1c60*/  MOV R50, 0xffffffff ;  /* 0xffffffff00327802 */ /* 0x000fc40000000f00 */
[----:B------:R-:W-:Y:S02]  /*1c70*/  MOV R48, 0x1c90 ;  /* 0x00001c9000307802 */ /* 0x000fe40000000f00 */
[----:B------:R-:W-:Y:S05]  /*1c80*/  CALL.REL.NOINC `($__internal_229_$__cuda_sm70_shflsync_down_p) ;  /* 0x000002f000007944 */ /* 0x000fea0003c00000 */
[----:B------:R-:W-:Y:S01]  /*1c90*/  FADD.FTZ R55, R54, R55 ;  /* 0x0000003736377221 */ /* 0x000fe20000010000 */
[----:B0-----:R-:W-:Y:S01]  /*1ca0*/  HFMA2.MMA R52, -RZ, RZ, 0, 2.384185791015625e-07 ;  /* 0x00000004ff347435 */ /* 0x001fe200000001ff */
[----:B-1----:R-:W-:Y:S01]  /*1cb0*/  FADD.FTZ R57, R57, R50 ;  /* 0x0000003239397221 */ /* 0x002fe20000010000 */
[----:B------:R-:W-:Y:S02]  /*1cc0*/  MOV R51, 0x1f ;  /* 0x0000001f00337802 */ /* 0x000fe40000000f00 */
[----:B------:R-:W-:Y:S02]  /*1cd0*/  MOV R50, 0xffffffff ;  /* 0xffffffff00327802 */ /* 0x000fe40000000f00 */
[----:B------:R-:W-:Y:S02]  /*1ce0*/  MOV R53, R55 ;  /* 0x0000003700357202 */ /* 0x000fe40000000f00 */
[----:B------:R-:W-:Y:S02]  /*1cf0*/  MOV R48, 0x1d10 ;  /* 0x00001d1000307802 */ /* 0x000fe40000000f00 */
[----:B------:R-:W-:Y:S05]  /*1d00*/  CALL.REL.NOINC `($__internal_229_$__cuda_sm70_shflsync_down_p) ;  /* 0x0000027000007944 */ /* 0x000fea0003c00000 */
[----:B0-----:R-:W-:Y:S01]  /*1d10*/  HFMA2.MMA R52, -RZ, RZ, 0, 2.384185791015625e-07 ;  /* 0x00000004ff347435 */ /* 0x001fe200000001ff */
[----:B-1----:R-:W-:-:S02]  /*1d20*/  MOV R54, R50 ;  /* 0x0000003200367202 */ /* 0x002fc40000000f00 */
[----:B------:R-:W-:Y:S02]  /*1d30*/  MOV R53, R57 ;  /* 0x0000003900357202 */ /* 0x000fe40000000f00 */
[----:B------:R-:W-:Y:S02]  /*1d40*/  MOV R51, 0x1f ;  /* 0x0000001f00337802 */ /* 0x000fe40000000f00 */
[----:B------:R-:W-:Y:S02]  /*1d50*/  MOV R50, 0xffffffff ;  /* 0xffffffff00327802 */ /* 0x000fe40000000f00 */
[----:B------:R-:W-:Y:S02]  /*1d60*/  MOV R48, 0x1d80 ;  /* 0x00001d8000307802 */ /* 0x000fe40000000f00 */
[----:B------:R-:W-:Y:S05]  /*1d70*/  CALL.REL.NOINC `($__internal_229_$__cuda_sm70_shflsync_down_p) ;  /* 0x0000020000007944 */ /* 0x000fea0003c00000 */
[----:B------:R-:W-:Y:S01]  /*1d80*/  FADD.FTZ R55, R54, R55 ;  /* 0x0000003736377221 */ /* 0x000fe20000010000 */
[----:B0-----:R-:W-:Y:S01]  /*1d90*/  HFMA2.MMA R52, -RZ, RZ, 0, 1.1920928955078125e-07 ;  /* 0x00000002ff347435 */ /* 0x001fe200000001ff */
[----:B-1----:R-:W-:Y:S01]  /*1da0*/  FADD.FTZ R57, R57, R50 ;  /* 0x0000003239397221 */ /* 0x002fe20000010000 */
[----:B------:R-:W-:Y:S02]  /*1db0*/  MOV R51, 0x1f ;  /* 0x0000001f00337802 */ /* 0x000fe40000000f00 */
[----:B------:R-:W-:-:S02]  /*1dc0*/  MOV R50, 0xffffffff ;  /* 0xffffffff00327802 */ /* 0x000fc40000000f00 */
[----:B------:R-:W-:Y:S02]  /*1dd0*/  MOV R53, R55 ;  /* 0x0000003700357202 */ /* 0x000fe40000000f00 */
[----:B------:R-:W-:Y:S02]  /*1de0*/  MOV R48, 0x1e00 ;  /* 0x00001e0000307802 */ /* 0x000fe40000000f00 */
[----:B------:R-:W-:Y:S05]  /*1df0*/  CALL.REL.NOINC `($__internal_229_$__cuda_sm70_shflsync_down_p) ;  /* 0x0000018000007944 */ /* 0x000fea0003c00000 */
[----:B0-----:R-:W-:Y:S01]  /*1e00*/  HFMA2.MMA R52, -RZ, RZ, 0, 1.1920928955078125e-07 ;  /* 0x00000002ff347435 */ /* 0x001fe200000001ff */
[----:B-1----:R-:W-:Y:S02]  /*1e10*/  MOV R54, R50 ;  /* 0x0000003200367202 */ /* 0x002fe40000000f00 */
[----:B------:R-:W-:Y:S02]  /*1e20*/  MOV R53, R57 ;  /* 0x0000003900357202 */ /* 0x000fe40000000f00 */
[----:B------:R-:W-:Y:S02]  /*1e30*/  MOV R51, 0x1f ;  /* 0x0000001f00337802 */ /* 0x000fe40000000f00 */
[----:B------:R-:W-:Y:S02]  /*1e40*/  MOV R50, 0xffffffff ;  /* 0xffffffff00327802 */ /* 0x000fe40000000f00 */
[----:B------:R-:W-:-:S02]  /*1e50*/  MOV R48, 0x1e70 ;  /* 0x00001e7000307802 */ /* 0x000fc40000000f00 */
[----:B------:R-:W-:Y:S05]  /*1e60*/  CALL.REL.NOINC `($__internal_229_$__cuda_sm70_shflsync_down_p) ;  /* 0x0000011000007944 */ /* 0x000fea0003c00000 */
[----:B------:R-:W-:Y:S01]  /*1e70*/  FADD.FTZ R56, R54, R55 ;  /* 0x0000003736387221 */ /* 0x000fe20000010000 */
[----:B0-----:R-:W-:Y:S01]  /*1e80*/  HFMA2.MMA R52, -RZ, RZ, 0, 5.9604644775390625e-08 ;  /* 0x00000001ff347435 */ /* 0x001fe200000001ff */
[----:B-1----:R-:W-:Y:S01]  /*1e90*/  FADD.FTZ R55, R57, R50 ;  /* 0x0000003239377221 */ /* 0x002fe20000010000 */
[----:B------:R-:W-:-:S02]  /*1ea0*/  MOV R51, 0x1f ;  /* 0x0000001f00337802 */ /* 0x000fc40000000f00 */
[----:B------:R-:W-:Y:S02]  /*1eb0*/  MOV R50, 0xffffffff ;  /* 0xffffffff00327802 */ /* 0x000fe40000000f00 */
[----:B------:R-:W-:Y:S02]  /*1ec0*/  MOV R53, R56 ;  /* 0x0000003800357202 */ /* 0x000fe40000000f00 */
[----:B------:R-:W-:Y:S02]  /*1ed0*/  MOV R48, 0x1ef0 ;  /* 0x00001ef000307802 */ /* 0x000fe40000000f00 */
[----:B------:R-:W-:Y:S05]  /*1ee0*/  CALL.REL.NOINC `($__internal_229_$__cuda_sm70_shflsync_down_p) ;  /* 0x0000009000007944 */ /* 0x000fea0003c00000 */
[----:B0-----:R-:W-:Y:S01]  /*1ef0*/  HFMA2.MMA R52, -RZ, RZ, 0, 5.9604644775390625e-08 ;  /* 0x00000001ff347435 */ /* 0x001fe200000001ff */
[----:B-1----:R-:W-:Y:S02]  /*1f00*/  MOV R57, R50 ;  /* 0x0000003200397202 */ /* 0x002fe40000000f00 */
[----:B------:R-:W-:Y:S02]  /*1f10*/  MOV R53, R55 ;  /* 0x0000003700357202 */ /* 0x000fe40000000f00 */
[----:B------:R-:W-:Y:S02]  /*1f20*/  MOV R51, 0x1f ;  /* 0x0000001f00337802 */ /* 0x000fe40000000f00 */
[----:B------:R-:W-:-:S02]  /*1f30*/  MOV R50, 0xffffffff ;  /* 0xffffffff00327802 */ /* 0x000fc40000000f00 */
[----:B------:R-:W-:Y:S02]  /*1f40*/  MOV R48, 0x1f60 ;  /* 0x00001f6000307802 */ /* 0x000fe40000000f00 */
[----:B------:R-:W-:Y:S05]  /*1f50*/  CALL.REL.NOINC `($__internal_229_$__cuda_sm70_shflsync_down_p) ;  /* 0x0000002000007944 */ /* 0x000fea0003c00000 */
[----:B-1----:R-:W-:Y:S01]  /*1f60*/  MOV R48, R50 ;  /* 0x0000003200307202 */ /* 0x002fe20000000f00 */
[----:B0-----:R-:W-:Y:S05]  /*1f70*/  BRA `(.L_x_3032) ;  /* 0xfffff29000007947 */ /* 0x001fea000383ffff */
        .weak           $__internal_229_$__cuda_sm70_shflsync_down_p
        .type           $__internal_229_$__cuda_sm70_shflsync_down_p,@function
        .size           $__internal_229_$__cuda_sm70_shflsync_down_p,(.L_x_3636 - $__internal_229_$__cuda_sm70_shflsync_down_p)
$__internal_229_$__cuda_sm70_shflsync_down_p:
[----:B------:R-:W-:Y:S01]  /*1f80*/  HFMA2.MMA R49, -RZ, RZ, 0, 0 ;  /* 0x00000000ff317435 */ /* 0x000fe200000001ff */
[----:B------:R-:W-:Y:S04]  /*1f90*/  WARPSYNC R50 ;  /* 0x0000003200007348 */ /* 0x000fe80003800000 */
[----:B------:R0:W1:Y:S01]  /*1fa0*/  SHFL.DOWN PT, R50, R53, R52, R51 ;  /* 0x0800003435327389 */ /* 0x00006200000e0033 */
[----:B------:R-:W-:Y:S05]  /*1fb0*/  RET.REL.NODEC R48 `(_ZN10layer_norm13ln_bwd_kernelINS_13Kernel_traitsIffffjLj2048ELj1ELj1ELj4ELj16ENS_18Kernel_traits_baseILj2048EffffjLj128EEEEEEEvNS_9BwdParamsE) ;  /* 0xffffe04030007950 */ /* 0x000fea0003c3ffff */
.L_x_3033:
        /* <DEDUP_REMOVED lines=12> */
.L_x_3636:


//--------------------- .text._ZN10layer_norm22ln_bwd_finalize_kernelINS_22Kernel_traits_finalizeILj1536E13__nv_bfloat16fS2_fjLj1024ELj4ENS_18Kernel_traits_baseILj1536ES2_fS2_fjLj1024EEEEEEEvNS_9BwdParamsE --------------------------
	.section	.text._ZN10layer_norm22ln_bwd_finalize_kernelINS_22Kernel_traits_finalizeILj1536E13__nv_bfloat16fS2_fjLj1024ELj4ENS_18Kernel_traits_baseILj1536ES2_fS2_fjLj1024EEEEEEEvNS_9BwdParamsE,"ax",@progbits
	.sectioninfo	@"SHI_REGISTERS=32"
	.align	128
        .global         _ZN10layer_norm22ln_bwd_finalize_kernelINS_22Kernel_traits_finalizeILj1536E13__nv_bfloat16fS2_fjLj1024ELj4ENS_18Kernel_traits_baseILj1536ES2_fS2_fjLj1024EEEEEEEvNS_9BwdParamsE
        .type           _ZN10layer_norm22ln_bwd_finalize_kernelINS_22Kernel_traits_finalizeILj1536E13__nv_bfloat16fS2_fjLj1024ELj4ENS_18Kernel_traits_baseILj1536ES2_fS2_fjLj1024EEEEEEEvNS_9BwdParamsE,@function
        .size           _ZN10layer_norm22ln_bwd_finalize_kernelINS_22Kernel_traits_finalizeILj1536E13__nv_bfloat16fS2_fjLj1024ELj4ENS_18Kernel_traits_baseILj1536ES2_fS2_fjLj1024EEEEEEEvNS_9BwdParamsE,(.L_x_3637 - _ZN10layer_norm22ln_bwd_finalize_kernelINS_22Kernel_traits_finalizeILj1536E13__nv_bfloat16fS2_fjLj1024ELj4ENS_18Kernel_traits_baseILj1536ES2_fS2_fjLj1024EEEEEEEvNS_9BwdParamsE)
        .other          _ZN10layer_norm22ln_bwd_finalize_kernelINS_22Kernel_traits_finalizeILj1536E13__nv_bfloat16fS2_fjLj1024ELj4ENS_18Kernel_traits_baseILj1536ES2_fS2_fjLj1024EEEEEEEvNS_9BwdParamsE,@"STO_CUDA_ENTRY STV_DEFAULT"
_ZN10layer_norm22ln_bwd_finalize_kernelINS_22Kernel_traits_finalizeILj1536E13__nv_bfloat16fS2_fjLj1024ELj4ENS_18Kernel_traits_baseILj1536ES2_fS2_fjLj1024EEEEEEEvNS_9BwdParamsE:
.text._ZN10layer_norm22ln_bwd_finalize_kernelINS_22Kernel_traits_finalizeILj1536E13__nv_bfloat16fS2_fjLj1024ELj4ENS_18Kernel_traits_baseILj1536ES2_fS2_fjLj1024EEEEEEEvNS_9BwdParamsE:
        /* <DEDUP_REMOVED lines=19> */
.L_x_3046:
        /* <DEDUP_REMOVED lines=27> */
.L_x_3038:
        /* <DEDUP_REMOVED lines=32> */
.L_x_3037:
[----:B------:R-:W-:Y:S05]  /*04e0*/  BSYNC B1 ;  /* 0x0000000000017941 */ /* 0x000fea0003800000 */
.L_x_3036:
        /* <DEDUP_REMOVED lines=22> */
.L_x_3040:
[----:B------:R-:W-:Y:S05]  /*0650*/  BSYNC B1 ;  /* 0x0000000000017941 */ /* 0x000fea0003800000 */
.L_x_3039:
        /* <DEDUP_REMOVED lines=10> */
.L_x_3035:
[----:B------:R-:W-:Y:S05]  /*0700*/  BSYNC B0 ;  /* 0x0000000000007941 */ /* 0x000fea0003800000 */
.L_x_3034:
        /* <DEDUP_REMOVED lines=11> */
.L_x_3047:
        /* <DEDUP_REMOVED lines=18> */
.L_x_3048:
[----:B------:R-:W-:Y:S01]  /*08e0*/  @!P1 SHF.R.U32.HI R2, RZ, 0x3, R0 ;  /* 0x00000003ff029819 */ /* 0x000fe20000011600 */
[----:B---3--:R-:W-:Y:S02]  /*08f0*/  FADD.FTZ R5, R5, R10 ;  /* 0x0000000a05057221 */ /* 0x008fe40000010000 */
[----:B--2---:R-:W-:Y:S01]  /*0900*/  FADD.FTZ R7, R7, R4 ;  /* 0x0000000407077221 */ /* 0x004fe20000010000 */
[----:B------:R-:W-:-:S05]  /*0910*/  @!P1 LOP3.LUT R2, R2, 0x1ffffffc, RZ, 0xc0, !PT ;  /* 0x1ffffffc02029812 */ /* 0x000fca00078ec0ff */
[----:B------:R2:W-:Y:S04]  /*0920*/  @!P1 STS [R2+0x2000], R5 ;  /* 0x0020000502009388 */ /* 0x0005e80000000800 */
[----:B------:R2:W-:Y:S02]  /*0930*/  @!P1 STS [R2+0x2080], R7 ;  /* 0x0020800702009388 */ /* 0x0005e40000000800 */
.L_x_3041:
        /* <DEDUP_REMOVED lines=13> */
.L_x_3045:
[----:B------:R-:W-:Y:S05]  /*0a10*/  BSYNC B0 ;  /* 0x0000000000007941 */ /* 0x000fea0003800000 */
.L_x_3044:
[C---:B------:R-:W-:Y:S02]  /*0a20*/  ISETP.GT.U32.AND P1, PT, R18.reuse, -0x601, PT ;  /* 0xfffff9ff1200780c */ /* 0x040fe40003f24070 */
[----:B------:R-:W-:Y:S02]  /*0a30*/  IADD3 R18, R18, 0x600, RZ ;  /* 0x0000060012127810 */ /* 0x000fe40007ffe0ff */
[----:B------:R-:W-:-:S09]  /*0a40*/  IADD3 R19, R19, 0x300, RZ ;  /* 0x0000030013137810 */ /* 0x000fd20007ffe0ff */
[----:B012---:R-:W-:Y:S05]  /*0a50*/  @P1 BRA `(.L_x_3046) ;  /* 0xfffff6d000001947 */ /* 0x007fea000383ffff */
[----:B------:R-:W-:Y:S05]  /*0a60*/  EXIT ;  /* 0x000000000000794d */ /* 0x000fea0003800000 */
.L_x_3042:
[----:B--2---:R-:W-:Y:S01]  /*0a70*/  IMAD.MOV.U32 R10, RZ, RZ, R4 ;  /* 0x000000ffff0a7224 */ /* 0x004fe200078e0004 */
[----:B------:R-:W-:Y:S01]  /*0a80*/  MOV R9, 0x1 ;  /* 0x0000000100097802 */ /* 0x000fe20000000f00 */
[----:B------:R-:W-:Y:S01]  /*0a90*/  IMAD.MOV.U32 R6, RZ, RZ, 0x1f ;  /* 0x0000001fff067424 */ /* 0x000fe200078e00ff */
[----:B------:R-:W-:Y:S02]  /*0aa0*/  MOV R11, 0xffffffff ;  /* 0xffffffff000b7802 */ /* 0x000fe40000000f00 */
[----:B------:R-:W-:Y:S02]  /*0ab0*/  MOV R2, 0xad0 ;  /* 0x00000ad000027802 */ /* 0x000fe40000000f00 */
[----:B01----:R-:W-:Y:S05]  /*0ac0*/  CALL.REL.NOINC `($__internal_230_$__cuda_sm70_shflsync_bfly_p) ;  /* 0x000003c000007944 */ /* 0x003fea0003c00000 */
[----:B-1----:R-:W-:Y:S01]  /*0ad0*/  IMAD.MOV.U32 R3, RZ, RZ, R6 ;  /* 0x000000ffff037224 */ /* 0x002fe200078e0006 */
[----:B0-----:R-:W-:Y:S05]  /*0ae0*/  BRA `(.L_x_3047) ;  /* 0xfffffcd000007947 */ /* 0x001fea000383ffff */
.L_x_3043:
[----:B------:R-:W-:Y:S01]  /*0af0*/  HFMA2.MMA R6, -RZ, RZ, 0, 1.847743988037109375e-06 ;  /* 0x0000001fff067435 */ /* 0x000fe200000001ff */
[----:B------:R-:W-:Y:S01]  /*0b00*/  MOV R10, R13 ;  /* 0x0000000d000a7202 */ /* 0x000fe20000000f00 */
[----:B------:R-:W-:Y:S01]  /*0b10*/  IMAD.MOV.U32 R9, RZ, RZ, 0x2 ;  /* 0x00000002ff097424 */ /* 0x000fe200078e00ff */
[----:B------:R-:W-:Y:S01]  /*0b20*/  MOV R2, 0xb50 ;  /* 0x00000b5000027802 */ /* 0x000fe20000000f00 */
[----:B------:R-:W-:-:S02]  /*0b30*/  IMAD.MOV.U32 R11, RZ, RZ, -0x1 ;  /* 0xffffffffff0b7424 */ /* 0x000fc400078e00ff */
[----:B012---:R-:W-:Y:S05]  /*0b40*/  CALL.REL.NOINC `($__internal_230_$__cuda_sm70_shflsync_bfly_p) ;  /* 0x0000034000007944 */ /* 0x007fea0003c00000 */
[----:B01----:R-:W-:Y:S01]  /*0b50*/  FADD.FTZ R10, R13, R6 ;  /* 0x000000060d0a7221 */ /* 0x003fe20000010000 */
[----:B------:R-:W-:Y:S01]  /*0b60*/  MOV R9, 0x4 ;  /* 0x0000000400097802 */ /* 0x000fe20000000f00 */
[----:B------:R-:W-:Y:S01]  /*0b70*/  IMAD.MOV.U32 R6, RZ, RZ, 0x1f ;  /* 0x0000001fff067424 */ /* 0x000fe200078e00ff */
[----:B------:R-:W-:-:S02]  /*0b80*/  MOV R11, 0xffffffff ;  /* 0xffffffff000b7802 */ /* 0x000fc40000000f00 */
[----:B------:R-:W-:Y:S02]  /*0b90*/  MOV R2, 0xbb0 ;  /* 0x00000bb000027802 */ /* 0x000fe40000000f00 */
[----:B------:R-:W-:Y:S05]  /*0ba0*/  CALL.REL.NOINC `($__internal_230_$__cuda_sm70_shflsync_bfly_p) ;  /* 0x000002e000007944 */ /* 0x000fea0003c00000 */
[----:B01----:R-:W-:Y:S01]  /*0bb0*/  FADD.FTZ R10, R10, R6 ;  /* 0x000000060a0a7221 */ /* 0x003fe20000010000 */
[----:B------:R-:W-:Y:S01]  /*0bc0*/  HFMA2.MMA R6, -RZ, RZ, 0, 1.847743988037109375e-06 ;  /* 0x0000001fff067435 */ /* 0x000fe200000001ff */
[----:B------:R-:W-:Y:S01]  /*0bd0*/  IMAD.MOV.U32 R9, RZ, RZ, 0x8 ;  /* 0x00000008ff097424 */ /* 0x000fe200078e00ff */
[----:B------:R-:W-:Y:S01]  /*0be0*/  MOV R2, 0xc10 ;  /* 0x00000c1000027802 */ /* 0x000fe20000000f00 */
[----:B------:R-:W-:-:S03]  /*0bf0*/  IMAD.MOV.U32 R11, RZ, RZ, -0x1 ;  /* 0xffffffffff0b7424 */ /* 0x000fc600078e00ff */
[----:B------:R-:W-:Y:S05]  /*0c00*/  CALL.REL.NOINC `($__internal_230_$__cuda_sm70_shflsync_bfly_p) ;  /* 0x0000028000007944 */ /* 0x000fea0003c00000 */
[----:B-1----:R-:W-:Y:S01]  /*0c10*/  FADD.FTZ R4, R10, R6 ;  /* 0x000000060a047221 */ /* 0x002fe20000010000 */
[----:B0-----:R-:W-:Y:S01]  /*0c20*/  MOV R9, 0x10 ;  /* 0x0000001000097802 */ /* 0x001fe20000000f00 */
[----:B------:R-:W-:Y:S01]  /*0c30*/  IMAD.MOV.U32 R6, RZ, RZ, 0x1f ;  /* 0x0000001fff067424 */ /* 0x000fe200078e00ff */
[----:B------:R-:W-:Y:S01]  /*0c40*/  MOV R11, 0xffffffff ;  /* 0xffffffff000b7802 */ /* 0x000fe20000000f00 */
[----:B------:R-:W-:Y:S01]  /*0c50*/  IMAD.MOV.U32 R10, RZ, RZ, R4 ;  /* 0x000000ffff0a7224 */ /* 0x000fe200078e0004 */
[----:B------:R-:W-:Y:S02]  /*0c60*/  MOV R2, 0xc80 ;  /* 0x00000c8000027802 */ /* 0x000fe40000000f00 */
[----:B------:R-:W-:Y:S05]  /*0c70*/  CALL.REL.NOINC `($__internal_230_$__cuda_sm70_shflsync_bfly_p) ;  /* 0x0000021000007944 */ /* 0x000fea0003c00000 */
[----:B0-----:R-:W-:Y:S01]  /*0c80*/  HFMA2.MMA R9, -RZ, RZ, 0, 5.9604644775390625e-08 ;  /* 0x00000001ff097435 */ /* 0x001fe200000001ff */
[----:B-1----:R-:W-:Y:S01]  /*0c90*/  MOV R7, R6 ;  /* 0x0000000600077202 */ /* 0x002fe20000000f00 */
[----:B------:R-:W-:Y:S01]  /*0ca0*/  IMAD.MOV.U32 R10, RZ, RZ, R5 ;  /* 0x000000ffff0a7224 */ /* 0x000fe200078e0005 */
[----:B------:R-:W-:Y:S01]  /*0cb0*/  MOV R6, 0x1f ;  /* 0x0000001f00067802 */ /* 0x000fe20000000f00 */
[----:B------:R-:W-:Y:S01]  /*0cc0*/  IMAD.MOV.U32 R11, RZ, RZ, -0x1 ;  /* 0xffffffffff0b7424 */ /* 0x000fe200078e00ff */
[----:B------:R-:W-:-:S02]  /*0cd0*/  MOV R2, 0xcf0 ;  /* 0x00000cf000027802 */ /* 0x000fc40000000f00 */
[----:B------:R-:W-:Y:S05]  /*0ce0*/  CALL.REL.NOINC `($__internal_230_$__cuda_sm70_shflsync_bfly_p) ;  /* 0x000001a000007944 */ /* 0x000fea0003c00000 */
[----:B0-----:R-:W-:Y:S01]  /*0cf0*/  HFMA2.MMA R9, -RZ, RZ, 0, 1.1920928955078125e-07 ;  /* 0x00000002ff097435 */ /* 0x001fe200000001ff */
[----:B-1----:R-:W-:Y:S01]  /*0d00*/  FADD.FTZ R10, R5, R6 ;  /* 0x00000006050a7221 */ /* 0x002fe20000010000 */
[----:B------:R-:W-:Y:S01]  /*0d10*/  MOV R6, 0x1f ;  /* 0x0000001f00067802 */ /* 0x000fe20000000f00 */
[----:B------:R-:W-:Y:S01]  /*0d20*/  IMAD.MOV.U32 R11, RZ, RZ, -0x1 ;  /* 0xffffffffff0b7424 */ /* 0x000fe200078e00ff */
[----:B------:R-:W-:-:S02]  /*0d30*/  MOV R2, 0xd50 ;  /* 0x00000d5000027802 */ /* 0x000fc40000000f00 */
[----:B------:R-:W-:Y:S05]  /*0d40*/  CALL.REL.NOINC `($__internal_230_$__cuda_sm70_shflsync_bfly_p) ;  /* 0x0000014000007944 */ /* 0x000fea0003c00000 */
[----:B0-----:R-:W-:Y:S01]  /*0d50*/  HFMA2.MMA R9, -RZ, RZ, 0, 2.384185791015625e-07 ;  /* 0x00000004ff097435 */ /* 0x001fe200000001ff */
[----:B-1----:R-:W-:Y:S01]  /*0d60*/  FADD.FTZ R10, R10, R6 ;  /* 0x000000060a0a7221 */ /* 0x002fe20000010000 */
[----:B------:R-:W-:Y:S01]  /*0d70*/  MOV R6, 0x1f ;  /* 0x0000001f00067802 */ /* 0x000fe20000000f00 */
[----:B------:R-:W-:Y:S01]  /*0d80*/  IMAD.MOV.U32 R11, RZ, RZ, -0x1 ;  /* 0xffffffffff0b7424 */ /* 0x000fe200078e00ff */
[----:B------:R-:W-:-:S02]  /*0d90*/  MOV R2, 0xdb0 ;  /* 0x00000db000027802 */ /* 0x000fc40000000f00 */
[----:B------:R-:W-:Y:S05]  /*0da0*/  CALL.REL.NOINC `($__internal_230_$__cuda_sm70_shflsync_bfly_p) ;  /* 0x000000e000007944 */ /* 0x000fea0003c00000 */
[----:B0-----:R-:W-:Y:S01]  /*0db0*/  HFMA2.MMA R9, -RZ, RZ, 0, 4.76837158203125e-07 ;  /* 0x00000008ff097435 */ /* 0x001fe200000001ff */
[----:B-1----:R-:W-:Y:S01]  /*0dc0*/  FADD.FTZ R10, R10, R6 ;  /* 0x000000060a0a7221 */ /* 0x002fe20000010000 */
[----:B------:R-:W-:Y:S01]  /*0dd0*/  MOV R6, 0x1f ;  /* 0x0000001f00067802 */ /* 0x000fe20000000f00 */
[----:B------:R-:W-:Y:S01]  /*0de0*/  IMAD.MOV.U32 R11, RZ, RZ, -0x1 ;  /* 0xffffffffff0b7424 */ /* 0x000fe200078e00ff */
[----:B------:R-:W-:-:S02]  /*0df0*/  MOV R2, 0xe10 ;  /* 0x00000e1000027802 */ /* 0x000fc40000000f00 */
[----:B------:R-:W-:Y:S05]  /*0e00*/  CALL.REL.NOINC `($__internal_230_$__cuda_sm70_shflsync_bfly_p) ;  /* 0x0000008000007944 */ /* 0x000fea0003c00000 */
[----:B0-----:R-:W-:Y:S01]  /*0e10*/  HFMA2.MMA R9, -RZ, RZ, 0, 9.5367431640625e-07 ;  /* 0x00000010ff097435 */ /* 0x001fe200000001ff */
[----:B-1----:R-:W-:Y:S01]  /*0e20*/  FADD.FTZ R10, R10, R6 ;  /* 0x000000060a0a7221 */ /* 0x002fe20000010000 */
[----:B------:R-:W-:Y:S01]  /*0e30*/  MOV R6, 0x1f ;  /* 0x0000001f00067802 */ /* 0x000fe20000000f00 */
[----:B------:R-:W-:Y:S01]  /*0e40*/  IMAD.MOV.U32 R11, RZ, RZ, -0x1 ;  /* 0xffffffffff0b7424 */ /* 0x000fe200078e00ff */
[----:B------:R-:W-:-:S02]  /*0e50*/  MOV R2, 0xe70 ;  /* 0x00000e7000027802 */ /* 0x000fc40000000f00 */
[----:B------:R-:W-:Y:S05]  /*0e60*/  CALL.REL.NOINC `($__internal_230_$__cuda_sm70_shflsync_bfly_p) ;  /* 0x0000002000007944 */ /* 0x000fea0003c00000 */
[----:B-1----:R-:W-:Y:S01]  /*0e70*/  MOV R5, R6 ;  /* 0x0000000600057202 */ /* 0x002fe20000000f00 */
[----:B0-----:R-:W-:Y:S05]  /*0e80*/  BRA `(.L_x_3048) ;  /* 0xfffffa5000007947 */ /* 0x001fea000383ffff */
        .weak           $__internal_230_$__cuda_sm70_shflsync_bfly_p
        .type           $__internal_230_$__cuda_sm70_shflsync_bfly_p,@function
        .size           $__internal_230_$__cuda_sm70_shflsync_bfly_p,(.L_x_3637 - $__internal_230_$__cuda_sm70_shflsync_bfly_p)
$__internal_230_$__cuda_sm70_shflsync_bfly_p:
[----:B------:R-:W-:Y:S01]  /*0e90*/  HFMA2.MMA R3, -RZ, RZ, 0, 0 ;  /* 0x00000000ff037435 */ /* 0x000fe200000001ff */
[----:B------:R-:W-:Y:S04]  /*0ea0*/  WARPSYNC R11 ;  /* 0x0000000b00007348 */ /* 0x000fe80003800000 */
[----:B------:R0:W1:Y:S01]  /*0eb0*/  SHFL.BFLY PT, R6, R10, R9, R6 ;  /* 0x0c0000090a067389 */ /* 0x00006200000e0006 */
[----:B------:R-:W-:Y:S05]  /*0ec0*/  RET.REL.NODEC R2 `(_ZN10layer_norm22ln_bwd_finalize_kernelINS_22Kernel_traits_finalizeILj1536E13__nv_bfloat16fS2_fjLj1024ELj4ENS_18Kernel_traits_baseILj1536ES2_fS2_fjLj1024EEEEEEEvNS_9BwdParamsE) ;  /* 0xfffff13002007950 */ /* 0x000fea0003c3ffff */
.L_x_3049:
        /* <DEDUP_REMOVED lines=11> */
.L_x_3637:


//--------------------- .text._ZN10layer_norm13ln_bwd_kernelINS_13Kernel_traitsI13__nv_bfloat16fS2_fjLj1536ELj1ELj1ELj4ELj16ENS_18Kernel_traits_baseILj1536ES2_fS2_fjLj128EEEEEEEvNS_9BwdParamsE --------------------------
	.section	.text._ZN10layer_norm13ln_bwd_kernelINS_13Kernel_traitsI13__nv_bfloat16fS2_fjLj1536ELj1ELj1ELj4ELj16ENS_18Kernel_traits_baseILj1536ES2_fS2_fjLj128EEEEEEEvNS_9BwdParamsE,"ax",@progbits
	.sectioninfo	@"SHI_REGISTERS=95"
	.align	128
        .global         _ZN10layer_norm13ln_bwd_kernelINS_13Kernel_traitsI13__nv_bfloat16fS2_fjLj1536ELj1ELj1ELj4ELj16ENS_18Kernel_traits_baseILj1536ES2_fS2_fjLj128EEEEEEEvNS_9BwdParamsE
        .type           _ZN10layer_norm13ln_bwd_kernelINS_13Kernel_traitsI13__nv_bfloat16fS2_fjLj1536ELj1ELj1ELj4ELj16ENS_18Kernel_traits_baseILj1536ES2_fS2_fjLj128EEEEEEEvNS_9BwdParamsE,@function
        .size           _ZN10layer_norm13ln_bwd_kernelINS_13Kernel_traitsI13__nv_bfloat16fS2_fjLj1536ELj1ELj1ELj4ELj16ENS_18Kernel_traits_baseILj1536ES2_fS2_fjLj128EEEEEEEvNS_9BwdParamsE,(.L_x_3638 - _ZN10layer_norm13ln_bwd_kernelINS_13Kernel_traitsI13__nv_bfloat16fS2_fjLj1536ELj1ELj1ELj4ELj16ENS_18Kernel_traits_baseILj1536ES2_fS2_fjLj128EEEEEEEvNS_9BwdParamsE)
        .other          _ZN10layer_norm13ln_bwd_kernelINS_13Kernel_traitsI13__nv_bfloat16fS2_fjLj1536ELj1ELj1ELj4ELj16ENS_18Kernel_traits_baseILj1536ES2_fS2_fjLj128EEEEEEEvNS_9BwdParamsE,@"STO_CUDA_ENTRY STV_DEFAULT"
_ZN10layer_norm13ln_bwd_kernelINS_13Kernel_traitsI13__nv_bfloat16fS2_fjLj1536ELj1ELj1ELj4ELj16ENS_18Kernel_traits_baseILj1536ES2_fS2_fjLj128EEEEEEEvNS_9BwdParamsE:
.text._ZN10layer_norm13ln_bwd_kernelINS_13Kernel_traitsI13__nv_bfloat16fS2_fjLj1536ELj1ELj1ELj4ELj16ENS_18Kernel_traits_baseILj1536ES2_fS2_fjLj128EEEEEEEvNS_9BwdParamsE:
        /* <DEDUP_REMOVED lines=55> */
[----:B------:R-:W-:Y:S02]  /*0370*/  MOV R36, RZ ;  /* 0x000000ff00247202 */ /* 0x000fe40000000f00 */
        /* <DEDUP_REMOVED lines=27> */
.L_x_3054:
[----:B------:R-:W-:Y:S01]  /*0530*/  ISETP.NE.U32.AND P0, PT, RZ, c[0x0][0x178], PT ;  /* 0x00005e00ff007a0c */ /* 0x000fe20003f05070 */
[----:B------:R-:W-:-:S03]  /*0540*/  IMAD R79, R49, 0x180, RZ ;  /* 0x00000180314f7824 */ /* 0x000fc600078e02ff */
[----:B------:R-:W-:Y:S02]  /*0550*/  ISETP.NE.AND.EX P0, PT, RZ, c[0x0][0x17c], PT, P0 ;  /* 0x00005f00ff007a0c */ /* 0x000fe40003f05300 */
[----:B------:R-:W-:-:S11]  /*0560*/  LOP3.LUT R79, R79, 0x7f, R0, 0xf8, !PT ;  /* 0x0000007f4f4f7812 */ /* 0x000fd600078ef800 */
[----:B------:R-:W-:-:S05]  /*0570*/  @P0 MOV R56, 0x10 ;  /* 0x0000001000380802 */ /* 0x000fca0000000f00 */
[C---:B------:R-:W-:Y:S01]  /*0580*/  @P0 IMAD.WIDE.U32 R20, R79.reuse, R56, c[0x0][0x178] ;  /* 0x00005e004f140625 */ /* 0x040fe200078e0038 */
[----:B------:R-:W-:Y:S02]  /*0590*/  IADD3 R73, R79, 0x80, RZ ;  /* 0x000000804f497810 */ /* 0x000fe40007ffe0ff */
[----:B------:R-:W-:-:S03]  /*05a0*/  @!P0 MOV R56, 0x10 ;  /* 0x0000001000388802 */ /* 0x000fc60000000f00 */
[----:B------:R-:W2:Y:S01]  /*05b0*/  @P0 LDG.E.128 R20, [R20.64] ;  /* 0x0000000414140981 */ /* 0x000ea2000c1e1d00 */
[----:B------:R-:W-:Y:S01]  /*05c0*/  IADD3 R57, R79, 0x100, RZ ;  /* 0x000001004f397810 */ /* 0x000fe20007ffe0ff */
[----:B------:R-:W-:-:S04]  /*05d0*/  @P0 IMAD.WIDE.U32 R24, R73, R56, c[0x0][0x178] ;  /* 0x00005e0049180625 */ /* 0x000fc800078e0038 */
[----:B------:R-:W-:Y:S02]  /*05e0*/  @P0 IMAD.WIDE.U32 R28, R57, R56, c[0x0][0x178] ;  /* 0x00005e00391c0625 */ /* 0x000fe400078e0038 */
[----:B------:R-:W3:Y:S04]  /*05f0*/  @P0 LDG.E.128 R24, [R24.64] ;  /* 0x0000000418180981 */ /* 0x000ee8000c1e1d00 */
[----:B------:R-:W4:Y:S01]  /*0600*/  @P0 LDG.E.128 R28, [R28.64] ;  /* 0x000000041c1c0981 */ /* 0x000f22000c1e1d00 */
[----:B------:R-:W-:-:S05]  /*0610*/  MOV R54, 0x8 ;  /* 0x0000000800367802 */ /* 0x000fca0000000f00 */
[----:B------:R-:W-:-:S04]  /*0620*/  IMAD.WIDE.U32 R50, R73, R54, c[0x0][0x1b8] ;  /* 0x00006e0049327625 */ /* 0x000fc800078e0036 */
[-C--:B------:R-:W-:Y:S01]  /*0630*/  IMAD.WIDE.U32 R52, R79, R54.reuse, c[0x0][0x1b8] ;  /* 0x00006e004f347625 */ /* 0x080fe200078e0036 */
[----:B------:R-:W-:Y:S01]  /*0640*/  MOV R74, 0x4 ;  /* 0x00000004004a7802 */ /* 0x000fe20000000f00 */
[----:B------:R-:W5:Y:S02]  /*0650*/  LDG.E.64 R50, [R50.64] ;  /* 0x0000000432327981 */ /* 0x000f64000c1e1b00 */
[----:B------:R-:W-:Y:S02]  /*0660*/  IMAD.WIDE.U32 R54, R57, R54, c[0x0][0x1b8] ;  /* 0x00006e0039367625 */ /* 0x000fe400078e0036 */
[----:B------:R-:W2:Y:S02]  /*0670*/  LDG.E.64 R52, [R52.64] ;  /* 0x0000000434347981 */ /* 0x000ea4000c1e1b00 */
[----:B------:R-:W-:Y:S02]  /*0680*/  @!P0 IMAD.WIDE.U32 R78, R79, R56, c[0x0][0x170] ;  /* 0x00005c004f4e8625 */ /* 0x000fe400078e0038 */
[----:B------:R-:W3:Y:S01]  /*0690*/  LDG.E.64 R54, [R54.64] ;  /* 0x0000000436367981 */ /* 0x000ee2000c1e1b00 */
[----:B------:R-:W-:Y:S01]  /*06a0*/  @P0 MOV R80, RZ ;  /* 0x000000ff00500202 */ /* 0x000fe20000000f00 */
[----:B------:R-:W-:-:S04]  /*06b0*/  @!P0 IMAD.WIDE R76, R49, R74, c[0x0][0x180] ;  /* 0x00006000314c8625 */ /* 0x000fc800078e024a */
[----:B------:R-:W-:Y:S01]  /*06c0*/  IMAD.WIDE R74, R49, R74, c[0x0][0x188] ;  /* 0x00006200314a7625 */ /* 0x000fe200078e024a */
[----:B------:R3:W4:Y:S03]  /*06d0*/  @!P0 LDG.E R80, [R76.64] ;  /* 0x000000044c508981 */ /* 0x000726000c1e1900 */
[----:B------:R-:W-:Y:S01]  /*06e0*/  @!P0 IMAD.WIDE.U32 R72, R73, R56, c[0x0][0x170] ;  /* 0x00005c0049488625 */ /* 0x000fe200078e0038 */
[----:B------:R5:W4:Y:S03]  /*06f0*/  LDG.E R71, [R74.64] ;  /* 0x000000044a477981 */ /* 0x000b26000c1e1900 */
[----:B------:R-:W-:Y:S01]  /*0700*/  @!P0 IMAD.WIDE.U32 R56, R57, R56, c[0x0][0x170] ;  /* 0x00005c0039388625 */ /* 0x000fe200078e0038 */
[----:B------:R0:W4:Y:S04]  /*0710*/  @!P0 LDG.E.128 R20, [R78.64] ;  /* 0x000000044e148981 */ /* 0x000128000c1e1d00 */
[----:B------:R1:W4:Y:S04]  /*0720*/  @!P0 LDG.E.128 R24, [R72.64] ;  /* 0x0000000448188981 */ /* 0x000328000c1e1d00 */
[----:B------:R-:W4:Y:S01]  /*0730*/  @!P0 LDG.E.128 R28, [R56.64] ;  /* 0x00000004381c8981 */ /* 0x000f22000c1e1d00 */
[----:B------:R-:W0:Y:S01]  /*0740*/  @P0 MUFU.RCP R88, R40 ;  /* 0x0000002800580308 */ /* 0x000e220000001000 */
[----:B------:R-:W-:-:S07]  /*0750*/  LOP3.LUT P1, RZ, R81, 0xff, RZ, 0xc0, !PT ;  /* 0x000000ff51ff7812 */ /* 0x000fce000782c0ff */
[----:B------:R-:W1:Y:S01]  /*0760*/  @P0 MUFU.RCP R90, R38 ;  /* 0x00000026005a0308 */ /* 0x000e620000001000 */
[--C-:B--2---:R-:W-:Y:S02]  /*0770*/  SHF.R.U64 R82, R52, 0x10, R53.reuse ;  /* 0x0000001034527819 */ /* 0x104fe40000001235 */
[----:B------:R-:W-:Y:S02]  /*0780*/  MOV R83, R53 ;  /* 0x0000003500537202 */ /* 0x000fe40000000f00 */
[----:B------:R-:W-:Y:S02]  /*0790*/  SHF.R.U32.HI R85, RZ, 0x10, R53 ;  /* 0x00000010ff557819 */ /* 0x000fe40000011635 */
[--C-:B---3--:R-:W-:Y:S02]  /*07a0*/  SHF.R.U64 R77, R54, 0x10, R55.reuse ;  /* 0x00000010364d7819 */ /* 0x108fe40000001237 */
[----:B0-----:R-:W-:Y:S02]  /*07b0*/  MOV R78, R55 ;  /* 0x00000037004e7202 */ /* 0x001fe40000000f00 */
[----:B------:R-:W-:-:S02]  /*07c0*/  SHF.R.U32.HI R84, RZ, 0x10, R55 ;  /* 0x00000010ff547819 */ /* 0x000fc40000011637 */
[----:B------:R-:W0:Y:S01]  /*07d0*/  @P0 MUFU.RCP R55, R44 ;  /* 0x0000002c00370308 */ /* 0x000e220000001000 */
[----:B------:R-:W-:Y:S02]  /*07e0*/  MOV R81, R52 ;  /* 0x0000003400517202 */ /* 0x000fe40000000f00 */
[----:B-----5:R-:W-:Y:S02]  /*07f0*/  SHF.R.U64 R74, R50, 0x10, R51 ;  /* 0x00000010324a7819 */ /* 0x020fe40000001233 */
[----:B-1----:R-:W-:-:S03]  /*0800*/  MOV R73, R51 ;  /* 0x0000003300497202 */ /* 0x002fc60000000f00 */
[----:B------:R-:W1:Y:S01]  /*0810*/  @P0 MUFU.RCP R89, R59 ;  /* 0x0000003b00590308 */ /* 0x000e620000001000 */
[----:B------:R-:W-:-:S07]  /*0820*/  SHF.R.U32.HI R79, RZ, 0x10, R51 ;  /* 0x00000010ff4f7819 */ /* 0x000fce0000011633 */
[----:B------:R-:W2:Y:S01]  /*0830*/  @P0 MUFU.RCP R72, R63 ;  /* 0x0000003f00480308 */ /* 0x000ea20000001000 */
[----:B------:R-:W-:-:S07]  /*0840*/  MOV R75, R50 ;  /* 0x00000032004b7202 */ /* 0x000fce0000000f00 */
[----:B------:R-:W-:Y:S08]  /*0850*/  @P0 MUFU.RCP R87, R61 ;  /* 0x0000003d00570308 */ /* 0x000ff00000001000 */
[----:B------:R-:W-:Y:S08]  /*0860*/  @P0 MUFU.RCP R86, R42 ;  /* 0x0000002a00560308 */ /* 0x000ff00000001000 */
[----:B------:R-:W-:Y:S01]  /*0870*/  @P0 MUFU.RCP R56, R65 ;  /* 0x0000004100380308 */ /* 0x000fe20000001000 */
[----:B------:R-:W-:-:S02]  /*0880*/  MOV R76, R54 ;  /* 0x00000036004c7202 */ /* 0x000fc40000000f00 */
[----:B------:R-:W-:Y:S02]  /*0890*/  PRMT R81, RZ, 0x5410, R81 ;  /* 0x00005410ff517816 */ /* 0x000fe40000000051 */
[----:B------:R-:W-:Y:S02]  /*08a0*/  PRMT R82, RZ, 0x5410, R82 ;  /* 0x00005410ff527816 */ /* 0x000fe40000000052 */
[----:B------:R-:W-:Y:S02]  /*08b0*/  PRMT R83, RZ, 0x5410, R83 ;  /* 0x00005410ff537816 */ /* 0x000fe40000000053 */
[----:B------:R-:W-:-:S03]  /*08c0*/  PRMT R85, RZ, 0x5410, R85 ;  /* 0x00005410ff557816 */ /* 0x000fc60000000055 */
[----:B------:R-:W-:Y:S02]  /*08d0*/  FADD.FTZ R32, R83, R32 ;  /* 0x0000002053207221 */ /* 0x000fe40000010000 */
[----:B------:R-:W-:Y:S02]  /*08e0*/  FADD.FTZ R34, R82, R34 ;  /* 0x0000002252227221 */ /* 0x000fe40000010000 */
[----:B------:R-:W-:Y:S02]  /*08f0*/  FADD.FTZ R36, R81, R36 ;  /* 0x0000002451247221 */ /* 0x000fe40000010000 */
[----:B------:R-:W-:Y:S02]  /*0900*/  FADD.FTZ R18, R85, R18 ;  /* 0x0000001255127221 */ /* 0x000fe40000010000 */
[----:B------:R-:W-:Y:S02]  /*0910*/  @P0 FADD.FTZ R53, -R39, R22 ;  /* 0x0000001627350221 */ /* 0x000fe40000010100 */
[----:B----4-:R-:W-:-:S02]  /*0920*/  @!P0 FADD.FTZ R22, R22, -R80 ;  /* 0x8000005016168221 */ /* 0x010fc40000010000 */
[----:B------:R-:W-:Y:S02]  /*0930*/  @P0 FMUL.FTZ R52, R53, R88 ;  /* 0x0000005835340220 */ /* 0x000fe40000410000 */
[----:B------:R-:W3:Y:S01]  /*0940*/  @P0 MUFU.RCP R53, R46 ;  /* 0x0000002e00350308 */ /* 0x000ee20000001000 */
[----:B------:R-:W-:Y:S02]  /*0950*/  @P0 FADD.FTZ R51, -R37, R20 ;  /* 0x0000001425330221 */ /* 0x000fe40000010100 */
[----:B------:R-:W-:Y:S02]  /*0960*/  @!P0 FADD.FTZ R20, R20, -R80 ;  /* 0x8000005014148221 */ /* 0x000fe40000010000 */
[----:B------:R-:W-:Y:S02]  /*0970*/  @!P0 FMUL.FTZ R52, R71, R22 ;  /* 0x0000001647348220 */ /* 0x000fe40000410000 */
[----:B------:R-:W-:Y:S02]  /*0980*/  @P0 FADD.FTZ R22, -R43, R26 ;  /* 0x0000001a2b160221 */ /* 0x000fe40000010100 */
[----:B------:R-:W-:-:S02]  /*0990*/  @P0 FMUL.FTZ R51, R51, R90 ;  /* 0x0000005a33330220 */ /* 0x000fc40000410000 */
[----:B------:R-:W-:Y:S02]  /*09a0*/  @!P0 FMUL.FTZ R51, R71, R20 ;  /* 0x0000001447338220 */ /* 0x000fe40000410000 */
[----:B------:R-:W-:Y:S02]  /*09b0*/  @P0 FADD.FTZ R50, -R60, R21 ;  /* 0x000000153c320221 */ /* 0x000fe40000010100 */
[----:B------:R-:W-:Y:S02]  /*09c0*/  @!P0 FADD.FTZ R20, R21, -R80 ;  /* 0x8000005015148221 */ /* 0x000fe40000010000 */
[----:B------:R-:W-:Y:S02]  /*09d0*/  @P0 FADD.FTZ R21, -R64, R25 ;  /* 0x0000001940150221 */ /* 0x000fe40000010100 */
[----:B0-----:R-:W-:Y:S02]  /*09e0*/  @P0 FMUL.FTZ R55, R22, R55 ;  /* 0x0000003716370220 */ /* 0x001fe40000410000 */
[----:B------:R-:W-:-:S02]  /*09f0*/  @P0 FADD.FTZ R22, -R45, R28 ;  /* 0x0000001c2d160221 */ /* 0x000fc40000010100 */
[----:B-1----:R-:W-:Y:S02]  /*0a00*/  @P0 FMUL.FTZ R50, R50, R89 ;  /* 0x0000005932320220 */ /* 0x002fe40000410000 */
[----:B--2---:R-:W-:Y:S02]  /*0a10*/  @P0 FMUL.FTZ R72, R21, R72 ;  /* 0x0000004815480220 */ /* 0x004fe40000410000 */
[----:B------:R-:W-:Y:S01]  /*0a20*/  @!P0 FMUL.FTZ R50, R71, R20 ;  /* 0x0000001447328220 */ /* 0x000fe20000410000 */
[----:B------:R-:W0:Y:S01]  /*0a30*/  @P0 MUFU.RCP R21, R48 ;  /* 0x0000003000150308 */ /* 0x000e220000001000 */
[----:B---3--:R-:W-:Y:S02]  /*0a40*/  @P0 FMUL.FTZ R53, R22, R53 ;  /* 0x0000003516350220 */ /* 0x008fe40000410000 */
[----:B------:R-:W-:-:S05]  /*0a50*/  @P0 FADD.FTZ R54, -R62, R23 ;  /* 0x000000173e360221 */ /* 0x000fca0000010100 */
[----:B------:R-:W1:Y:S01]  /*0a60*/  @P0 MUFU.RCP R20, R67 ;  /* 0x0000004300140308 */ /* 0x000e620000001000 */
[----:B------:R-:W-:-:S07]  /*0a70*/  @!P0 FADD.FTZ R88, R23, -R80 ;  /* 0x8000005017588221 */ /* 0x000fce0000010000 */
[----:B------:R-:W2:Y:S01]  /*0a80*/  @P0 MUFU.RCP R22, R69 ;  /* 0x0000004500160308 */ /* 0x000ea20000001000 */
[----:B------:R-:W-:Y:S02]  /*0a90*/  @P0 FADD.FTZ R57, -R41, R24 ;  /* 0x0000001829390221 */ /* 0x000fe40000010100 */
[----:B------:R-:W-:Y:S02]  /*0aa0*/  @P0 FADD.FTZ R23, -R66, R27 ;  /* 0x0000001b42170221 */ /* 0x000fe40000010100 */
[----:B------:R-:W-:Y:S02]  /*0ab0*/  @!P0 FADD.FTZ R28, R28, -R80 ;  /* 0x800000501c1c8221 */ /* 0x000fe40000010000 */
[----:B------:R-:W-:Y:S02]  /*0ac0*/  @P0 FMUL.FTZ R54, R54, R87 ;  /* 0x0000005736360220 */ /* 0x000fe40000410000 */
[----:B------:R-:W-:Y:S02]  /*0ad0*/  @!P0 FMUL.FTZ R54, R71, R88 ;  /* 0x0000005847368220 */ /* 0x000fe40000410000 */
[----:B------:R-:W-:-:S02]  /*0ae0*/  @P0 FMUL.FTZ R57, R57, R86 ;  /* 0x0000005639390220 */ /* 0x000fc40000410000 */
[----:B------:R-:W-:Y:S02]  /*0af0*/  @P0 FMUL.FTZ R56, R23, R56 ;  /* 0x0000003817380220 */ /* 0x000fe40000410000 */
[----:B------:R-:W-:Y:S02]  /*0b00*/  @!P0 FADD.FTZ R86, R25, -R80 ;  /* 0x8000005019568221 */ /* 0x000fe40000010000 */
[----:B------:R-:W-:Y:S02]  /*0b10*/  @!P0 FADD.FTZ R88, R27, -R80 ;  /* 0x800000501b588221 */ /* 0x000fe40000010000 */
[----:B------:R-:W-:Y:S02]  /*0b20*/  @P0 FADD.FTZ R92, -R47, R30 ;  /* 0x0000001e2f5c0221 */ /* 0x000fe40000010100 */
[----:B------:R-:W-:Y:S02]  /*0b30*/  @P0 FADD.FTZ R23, -R68, R29 ;  /* 0x0000001d44170221 */ /* 0x000fe40000010100 */
[----:B------:R-:W-:-:S02]  /*0b40*/  @!P0 FADD.FTZ R90, R29, -R80 ;  /* 0x800000501d5a8221 */ /* 0x000fc40000010000 */
[----:B------:R-:W-:Y:S02]  /*0b50*/  @!P0 FADD.FTZ R25, R30, -R80 ;  /* 0x800000501e198221 */ /* 0x000fe40000010000 */
[----:B------:R-:W-:Y:S02]  /*0b60*/  @P0 FADD.FTZ R27, -R70, R31 ;  /* 0x0000001f461b0221 */ /* 0x000fe40000010100 */
[----:B------:R-:W-:Y:S01]  /*0b70*/  @!P0 FMUL.FTZ R53, R71, R28 ;  /* 0x0000001c47358220 */ /* 0x000fe20000410000 */
[----:B------:R-:W-:Y:S01]  /*0b80*/  PRMT R28, RZ, 0x5410, R74 ;  /* 0x00005410ff1c7816 */ /* 0x000fe2000000004a */
[----:B------:R-:W-:Y:S02]  /*0b90*/  @!P0 FADD.FTZ R29, R31, -R80 ;  /* 0x800000501f1d8221 */ /* 0x000fe40000010000 */
[----:B------:R-:W-:Y:S02]  /*0ba0*/  FMUL.FTZ R74, R38, R81 ;  /* 0x00000051264a7220 */ /* 0x000fe40000410000 */
[----:B------:R-:W-:-:S02]  /*0bb0*/  @!P0 FADD.FTZ R24, R24, -R80 ;  /* 0x8000005018188221 */ /* 0x000fc40000010000 */
[----:B------:R-:W-:Y:S02]  /*0bc0*/  @!P0 FADD.FTZ R26, R26, -R80 ;  /* 0x800000501a1a8221 */ /* 0x000fe40000010000 */
[----:B0-----:R-:W-:Y:S02]  /*0bd0*/  @P0 FMUL.FTZ R31, R92, R21 ;  /* 0x000000155c1f0220 */ /* 0x001fe40000410000 */
[----:B-1----:R-:W-:Y:S01]  /*0be0*/  @P0 FMUL.FTZ R80, R23, R20 ;  /* 0x0000001417500220 */ /* 0x002fe20000410000 */
[----:B------:R-:W-:Y:S01]  /*0bf0*/  PRMT R20, RZ, 0x5410, R79 ;  /* 0x00005410ff147816 */ /* 0x000fe2000000004f */
[----:B--2---:R-:W-:Y:S02]  /*0c00*/  @P0 FMUL.FTZ R30, R27, R22 ;  /* 0x000000161b1e0220 */ /* 0x004fe40000410000 */
[----:B------:R-:W-:Y:S01]  /*0c10*/  @!P0 FMUL.FTZ R31, R71, R25 ;  /* 0x00000019471f8220 */ /* 0x000fe20000410000 */
[----:B------:R-:W-:Y:S01]  /*0c20*/  PRMT R25, RZ, 0x5410, R76 ;  /* 0x00005410ff197816 */ /* 0x000fe2000000004c */
[----:B------:R-:W-:-:S02]  /*0c30*/  @!P0 FMUL.FTZ R30, R71, R29 ;  /* 0x0000001d471e8220 */ /* 0x000fc40000410000 */
[----:B------:R-:W-:Y:S02]  /*0c40*/  FMUL.FTZ R79, R59, R82 ;  /* 0x000000523b4f7220 */ /* 0x000fe40000410000 */
[----:B------:R-:W-:Y:S02]  /*0c50*/  FADD.FTZ R76, RZ, R74 ;  /* 0x0000004aff4c7221 */ /* 0x000fe40000010000 */
[----:B------:R-:W-:Y:S01]  /*0c60*/  FFMA.FTZ R29, R74, R51, RZ ;  /* 0x000000334a1d7223 */ /* 0x000fe200000100ff */
[----:B------:R-:W-:Y:S01]  /*0c70*/  PRMT R27, RZ, 0x5410, R75 ;  /* 0x00005410ff1b7816 */ /* 0x000fe2000000004b */
[----:B------:R-:W-:Y:S01]  /*0c80*/  FMUL.FTZ R75, R40, R83 ;  /* 0x00000053284b7220 */ /* 0x000fe20000410000 */
[----:B------:R-:W-:Y:S01]  /*0c90*/  PRMT R23, RZ, 0x5410, R78 ;  /* 0x00005410ff177816 */ /* 0x000fe2000000004e */
[----:B------:R-:W-:Y:S02]  /*0ca0*/  FADD.FTZ R78, R76, R79 ;  /* 0x0000004f4c4e7221 */ /* 0x000fe40000010000 */
[----:B------:R-:W-:Y:S01]  /*0cb0*/  FFMA.FTZ R29, R79, R50, R29 ;  /* 0x000000324f1d7223 */ /* 0x000fe2000001001d */
[----:B------:R-:W-:Y:S01]  /*0cc0*/  PRMT R21, RZ, 0x5410, R73 ;  /* 0x00005410ff157816 */ /* 0x000fe20000000049 */
        /* <DEDUP_REMOVED lines=23> */
[----:B------:R-:W-:Y:S02]  /*0e40*/  FFMA.FTZ R33, R83, R52, R33 ;  /* 0x0000003453217223 */ /* 0x000fe40000010021 */
[C---:B------:R-:W-:Y:S02]  /*0e50*/  FADD.FTZ R7, R20.reuse, R7 ;  /* 0x0000000714077221 */ /* 0x040fe40000010000 */
[----:B------:R-:W-:-:S02]  /*0e60*/  FFMA.FTZ R15, R20, R56, R15 ;  /* 0x00000038140f7223 */ /* 0x000fc4000001000f */
[----:B------:R-:W-:Y:S02]  /*0e70*/  FMUL.FTZ R83, R65, R20 ;  /* 0x0000001441537220 */ /* 0x000fe40000410000 */
[----:B------:R-:W-:Y:S02]  /*0e80*/  FADD.FTZ R20, R21, R78 ;  /* 0x0000004e15147221 */ /* 0x000fe40000010000 */
[----:B------:R-:W-:Y:S02]  /*0e90*/  FFMA.FTZ R29, R78, R55, R29 ;  /* 0x000000374e1d7223 */ /* 0x000fe4000001001d */
[----:B------:R-:W-:Y:S02]  /*0ea0*/  FFMA.FTZ R35, R82, R50, R35 ;  /* 0x0000003252237223 */ /* 0x000fe40000010023 */
[----:B------:R-:W-:Y:S02]  /*0eb0*/  FMUL.FTZ R82, R46, R25 ;  /* 0x000000192e527220 */ /* 0x000fe40000410000 */
[----:B------:R-:W-:-:S02]  /*0ec0*/  FADD.FTZ R21, R20, R83 ;  /* 0x0000005314157221 */ /* 0x000fc40000010000 */
[----:B------:R-:W-:Y:S02]  /*0ed0*/  FFMA.FTZ R29, R83, R56, R29 ;  /* 0x00000038531d7223 */ /* 0x000fe4000001001d */
[----:B------:R-:W-:Y:S02]  /*0ee0*/  FFMA.FTZ R58, R81, R51, R58 ;  /* 0x00000033513a7223 */ /* 0x000fe4000001003a */
[----:B------:R-:W-:Y:S02]  /*0ef0*/  @!P0 FMUL.FTZ R80, R71, R90 ;  /* 0x0000005a47508220 */ /* 0x000fe40000410000 */
[----:B------:R-:W-:Y:S02]  /*0f00*/  FMUL.FTZ R81, R67, R26 ;  /* 0x0000001a43517220 */ /* 0x000fe40000410000 */
[----:B------:R-:W-:Y:S02]  /*0f10*/  FADD.FTZ R20, R21, R82 ;  /* 0x0000005215147221 */ /* 0x000fe40000010000 */
[----:B------:R-:W-:Y:S01]  /*0f20*/  FFMA.FTZ R29, R82, R53, R29 ;  /* 0x00000035521d7223 */ /* 0x000fe2000001001d */
[----:B------:R-:W-:Y:S01]  /*0f30*/  PRMT R24, RZ, 0x5410, R84 ;  /* 0x00005410ff187816 */ /* 0x000fe20000000054 */
[----:B------:R-:W-:Y:S01]  /*0f40*/  FMUL.FTZ R84, R48, R23 ;  /* 0x0000001730547220 */ /* 0x000fe20000410000 */
[----:B------:R-:W-:Y:S01]  /*0f50*/  SHF.R.U32.HI R22, RZ, 0x5, R0 ;  /* 0x00000005ff167819 */ /* 0x000fe20000011600 */
[----:B------:R-:W-:-:S02]  /*0f60*/  FADD.FTZ R21, R20, R81 ;  /* 0x0000005114157221 */ /* 0x000fc40000010000 */
[----:B------:R-:W-:Y:S01]  /*0f70*/  FFMA.FTZ R29, R81, R80, R29 ;  /* 0x00000050511d7223 */ /* 0x000fe2000001001d */
[----:B------:R-:W-:Y:S01]  /*0f80*/  LOP3.LUT R86, R22, 0x7fffffc, RZ, 0xc0, !PT ;  /* 0x07fffffc16567812 */ /* 0x000fe200078ec0ff */
        /* <DEDUP_REMOVED lines=18> */
.L_x_3055:
        /* <DEDUP_REMOVED lines=18> */
.L_x_3056:
[----:B------:R-:W-:Y:S01]  /*11d0*/  @!P0 LOP3.LUT R21, R22, 0x3, RZ, 0xc0, !PT ;  /* 0x0000000316158812 */ /* 0x000fe200078ec0ff */
[----:B01----:R-:W-:Y:S01]  /*11e0*/  FADD.FTZ R28, R29, R28 ;  /* 0x0000001c1d1c7221 */ /* 0x003fe20000010000 */
[----:B------:R-:W-:Y:S01]  /*11f0*/  WARPSYNC 0xffffffff ;  /* 0xffffffff00007948 */ /* 0x000fe20003800000 */
[----:B--2---:R-:W-:Y:S01]  /*1200*/  FADD.FTZ R29, R20, R27 ;  /* 0x0000001b141d7221 */ /* 0x004fe20000010000 */
        /* <DEDUP_REMOVED lines=13> */
[----:B------:R-:W-:Y:S02]  /*12e0*/  FMUL.FTZ R21, R26, 0.00065104168606922030449 ;  /* 0x3a2aaaab1a157820 */ /* 0x000fe40000410000 */
[----:B------:R-:W-:-:S04]  /*12f0*/  FMUL.FTZ R20, R20, 0.00065104168606922030449 ;  /* 0x3a2aaaab14147820 */ /* 0x000fc80000410000 */
        /* <DEDUP_REMOVED lines=10> */
[----:B------:R-:W-:Y:S01]  /*13a0*/  ISETP.GE.AND P0, PT, R49, c[0x0][0x164], PT ;  /* 0x0000590031007a0c */ /* 0x000fe20003f06270 */
        /* <DEDUP_REMOVED lines=9> */
[----:B------:R-:W-:Y:S01]  /*1440*/  IADD3 R52, R54, 0x80, RZ ;  /* 0x0000008036347810 */ /* 0x000fe20007ffe0ff */
[----:B------:R-:W-:Y:S01]  /*1450*/  FADD.FTZ R20, R74, -R51 ;  /* 0x800000334a147221 */ /* 0x000fe20000010000 */
[----:B------:R-:W-:Y:S01]  /*1460*/  IADD3 R51, R54, 0x100, RZ ;  /* 0x0000010036337810 */ /* 0x000fe20007ffe0ff */
[----:B------:R-:W-:Y:S02]  /*1470*/  FADD.FTZ R50, R79, -R50 ;  /* 0x800000324f327221 */ /* 0x000fe40000010000 */
[----:B------:R-:W-:-:S02]  /*1480*/  FADD.FTZ R72, R77, -R72 ;  /* 0x800000484d487221 */ /* 0x000fc40000010000 */
[----:B------:R-:W-:Y:S02]  /*1490*/  FADD.FTZ R26, R78, -R55 ;  /* 0x800000374e1a7221 */ /* 0x000fe40000010000 */
[----:B------:R-:W-:Y:S02]  /*14a0*/  FADD.FTZ R56, R83, -R56 ;  /* 0x8000003853387221 */ /* 0x000fe40000010000 */
[----:B------:R-:W-:Y:S02]  /*14b0*/  FADD.FTZ R28, R82, -R53 ;  /* 0x80000035521c7221 */ /* 0x000fe40000010000 */
[----:B------:R-:W-:Y:S01]  /*14c0*/  FADD.FTZ R80, R81, -R80 ;  /* 0x8000005051507221 */ /* 0x000fe20000010000 */
[----:B------:R-:W-:Y:S01]  /*14d0*/  SEL R81, RZ, 0x1, P1 ;  /* 0x00000001ff517807 */ /* 0x000fe20000800000 */
[----:B------:R-:W-:Y:S02]  /*14e0*/  FADD.FTZ R30, R84, -R31 ;  /* 0x8000001f541e7221 */ /* 0x000fe40000010000 */
[----:B------:R-:W-:-:S02]  /*14f0*/  FADD.FTZ R86, R85, -R86 ;  /* 0x8000005655567221 */ /* 0x000fc40000010000 */
        /* <DEDUP_REMOVED lines=20> */
.L_x_3053:
        /* <DEDUP_REMOVED lines=18> */
.L_x_3050:
        /* <DEDUP_REMOVED lines=8> */
[-C--:B------:R-:W-:Y:S01]  /*17e0*/  IMAD.WIDE.U32 R12, R12, R37.reuse, c[0x0][0x1c8] ;  /* 0x000072000c0c7625 */ /* 0x080fe200078e0025 */
[----:B------:R-:W-:Y:S03]  /*17f0*/  STG.E.128 [R2.64], R24 ;  /* 0x0000001802007986 */ /* 0x000fe6000c101d04 */
[CC--:B------:R-:W-:Y:S01]  /*1800*/  IMAD.WIDE.U32 R14, R32.reuse, R37.reuse, c[0x0][0x1c0] ;  /* 0x00007000200e7625 */ /* 0x0c0fe200078e0025 */
[----:B------:R-:W-:Y:S03]  /*1810*/  STG.E.128 [R12.64], R20 ;  /* 0x000000140c007986 */ /* 0x000fe6000c101d04 */
[-C--:B------:R-:W-:Y:S01]  /*1820*/  IMAD.WIDE.U32 R32, R32, R37.reuse, c[0x0][0x1c8] ;  /* 0x0000720020207625 */ /* 0x080fe200078e0025 */
[----:B------:R-:W-:Y:S03]  /*1830*/  STG.E.128 [R14.64], R28 ;  /* 0x0000001c0e007986 */ /* 0x000fe6000c101d04 */
[CC--:B------:R-:W-:Y:S01]  /*1840*/  IMAD.WIDE.U32 R34, R36.reuse, R37.reuse, c[0x0][0x1c0] ;  /* 0x0000700024227625 */ /* 0x0c0fe200078e0025 */
[----:B------:R-:W-:Y:S03]  /*1850*/  STG.E.128 [R32.64], R16 ;  /* 0x0000001020007986 */ /* 0x000fe6000c101d04 */
[----:B------:R-:W-:Y:S01]  /*1860*/  IMAD.WIDE.U32 R36, R36, R37, c[0x0][0x1c8] ;  /* 0x0000720024247625 */ /* 0x000fe200078e0025 */
[----:B------:R-:W-:Y:S04]  /*1870*/  STG.E.128 [R34.64], R4 ;  /* 0x0000000422007986 */ /* 0x000fe8000c101d04 */
[----:B------:R-:W-:Y:S01]  /*1880*/  STG.E.128 [R36.64], R8 ;  /* 0x0000000824007986 */ /* 0x000fe2000c101d04 */
[----:B------:R-:W-:Y:S05]  /*1890*/  EXIT ;  /* 0x000000000000794d */ /* 0x000fea0003800000 */
.L_x_3051:
[----:B------:R-:W-:Y:S01]  /*18a0*/  HFMA2.MMA R25, -RZ, RZ, 0, 9.5367431640625e-07 ;  /* 0x00000010ff197435 */ /* 0x000fe200000001ff */
[----:B------:R-:W-:-:S02]  /*18b0*/  MOV R26, R28 ;  /* 0x0000001c001a7202 */ /* 0x000fc40000000f00 */
[----:B------:R-:W-:Y:S02]  /*18c0*/  MOV R24, 0x1f ;  /* 0x0000001f00187802 */ /* 0x000fe40000000f00 */
[----:B------:R-:W-:Y:S02]  /*18d0*/  MOV R23, 0xffffffff ;  /* 0xffffffff00177802 */ /* 0x000fe40000000f00 */
[----:B------:R-:W-:Y:S02]  /*18e0*/  MOV R20, 0x1900 ;  /* 0x0000190000147802 */ /* 0x000fe40000000f00 */
[----:B------:R-:W-:Y:S05]  /*18f0*/  CALL.REL.NOINC `($__internal_231_$__cuda_sm70_shflsync_down_p) ;  /* 0x0000046000007944 */ /* 0x000fea0003c00000 */
[----:B-1----:R-:W-:Y:S01]  /*1900*/  MOV R27, R23 ;  /* 0x00000017001b7202 */ /* 0x002fe20000000f00 */
[----:B0-----:R-:W-:Y:S05]  /*1910*/  BRA `(.L_x_3055) ;  /* 0xfffff79000007947 */ /* 0x001fea000383ffff */
.L_x_3052:
[----:B------:R-:W-:Y:S01]  /*1920*/  HFMA2.MMA R25, -RZ, RZ, 0, 9.5367431640625e-07 ;  /* 0x00000010ff197435 */ /* 0x000fe200000001ff */
[----:B------:R-:W-:Y:S02]  /*1930*/  MOV R26, R29 ;  /* 0x0000001d001a7202 */ /* 0x000fe40000000f00 */
[----:B------:R-:W-:Y:S02]  /*1940*/  MOV R24, 0x1f ;  /* 0x0000001f00187802 */ /* 0x000fe40000000f00 */
[----:B------:R-:W-:-:S02]  /*1950*/  MOV R23, 0xffffffff ;  /* 0xffffffff00177802 */ /* 0x000fc40000000f00 */
[----:B------:R-:W-:Y:S02]  /*1960*/  MOV R20, 0x1980 ;  /* 0x0000198000147802 */ /* 0x000fe40000000f00 */
[----:B01----:R-:W-:Y:S05]  /*1970*/  CALL.REL.NOINC `($__internal_231_$__cuda_sm70_shflsync_down_p) ;  /* 0x000003e000007944 */ /* 0x003fea0003c00000 */
[----:B------:R-:W-:Y:S01]  /*1980*/  FADD.FTZ R28, R28, R27 ;  /* 0x0000001b1c1c7221 */ /* 0x000fe20000010000 */
[----:B0-----:R-:W-:Y:S01]  /*1990*/  HFMA2.MMA R25, -RZ, RZ, 0, 4.76837158203125e-07 ;  /* 0x00000008ff197435 */ /* 0x001fe200000001ff */
[----:B-1----:R-:W-:Y:S01]  /*19a0*/  FADD.FTZ R88, R29, R23 ;  /* 0x000000171d587221 */ /* 0x002fe20000010000 */
[----:B------:R-:W-:Y:S02]  /*19b0*/  MOV R24, 0x1f ;  /* 0x0000001f00187802 */ /* 0x000fe40000000f00 */
[----:B------:R-:W-:Y:S02]  /*19c0*/  MOV R23, 0xffffffff ;  /* 0xffffffff00177802 */ /* 0x000fe40000000f00 */
[----:B------:R-:W-:Y:S02]  /*19d0*/  MOV R26, R28 ;  /* 0x0000001c001a7202 */ /* 0x000fe40000000f00 */
[----:B------:R-:W-:Y:S02]  /*19e0*/  MOV R20, 0x1a00 ;  /* 0x00001a0000147802 */ /* 0x000fe40000000f00 */
[----:B------:R-:W-:Y:S05]  /*19f0*/  CALL.REL.NOINC `($__internal_231_$__cuda_sm70_shflsync_down_p) ;  /* 0x0000036000007944 */ /* 0x000fea0003c00000 */
[----:B0-----:R-:W-:Y:S01]  /*1a00*/  HFMA2.MMA R25, -RZ, RZ, 0, 4.76837158203125e-07 ;  /* 0x00000008ff197435 */ /* 0x001fe200000001ff */
[----:B-1----:R-:W-:-:S02]  /*1a10*/  MOV R27, R23 ;  /* 0x00000017001b7202 */ /* 0x002fc40000000f00 */
[----:B------:R-:W-:Y:S02]  /*1a20*/  MOV R26, R88 ;  /* 0x00000058001a7202 */ /* 0x000fe40000000f00 */
[----:B------:R-:W-:Y:S02]  /*1a30*/  MOV R24, 0x1f ;  /* 0x0000001f00187802 */ /* 0x000fe40000000f00 */
[----:B------:R-:W-:Y:S02]  /*1a40*/  MOV R23, 0xffffffff ;  /* 0xffffffff00177802 */ /* 0x000fe40000000f00 */
[----:B------:R-:W-:Y:S02]  /*1a50*/  MOV R20, 0x1a70 ;  /* 0x00001a7000147802 */ /* 0x000fe40000000f00 */
[----:B------:R-:W-:Y:S05]  /*1a60*/  CALL.REL.NOINC `($__internal_231_$__cuda_sm70_shflsync_down_p) ;  /* 0x000002f000007944 */ /* 0x000fea0003c00000 */
[----:B------:R-:W-:Y:S01]  /*1a70*/  FADD.FTZ R28, R27, R28 ;  /* 0x0000001c1b1c7221 */ /* 0x000fe20000010000 */
[----:B0-----:R-:W-:Y:S01]  /*1a80*/  HFMA2.MMA R25, -RZ, RZ, 0, 2.384185791015625e-07 ;  /* 0x00000004ff197435 */ /* 0x001fe200000001ff */
[----:B-1----:R-:W-:Y:S01]  /*1a90*/  FADD.FTZ R88, R88, R23 ;  /* 0x0000001758587221 */ /* 0x002fe20000010000 */
[----:B------:R-:W-:Y:S02]  /*1aa0*/  MOV R24, 0x1f ;  /* 0x0000001f00187802 */ /* 0x000fe40000000f00 */
[----:B------:R-:W-:-:S02]  /*1ab0*/  MOV R23, 0xffffffff ;  /* 0xffffffff00177802 */ /* 0x000fc40000000f00 */
[----:B------:R-:W-:Y:S02]  /*1ac0*/  MOV R26, R28 ;  /* 0x0000001c001a7202 */ /* 0x000fe40000000f00 */
[----:B------:R-:W-:Y:S02]  /*1ad0*/  MOV R20, 0x1af0 ;  /* 0x00001af000147802 */ /* 0x000fe40000000f00 */
[----:B------:R-:W-:Y:S05]  /*1ae0*/  CALL.REL.NOINC `($__internal_231_$__cuda_sm70_shflsync_down_p) ;  /* 0x0000027000007944 */ /* 0x000fea0003c00000 */
[----:B0-----:R-:W-:Y:S01]  /*1af0*/  HFMA2.MMA R25, -RZ, RZ, 0, 2.384185791015625e-07 ;  /* 0x00000004ff197435 */ /* 0x001fe200000001ff */
[----:B-1----:R-:W-:Y:S02]  /*1b00*/  MOV R27, R23 ;  /* 0x00000017001b7202 */ /* 0x002fe40000000f00 */
[----:B------:R-:W-:Y:S02]  /*1b10*/  MOV R26, R88 ;  /* 0x00000058001a7202 */ /* 0x000fe40000000f00 */
[----:B------:R-:W-:Y:S02]  /*1b20*/  MOV R24, 0x1f ;  /* 0x0000001f00187802 */ /* 0x000fe40000000f00 */
[----:B------:R-:W-:Y:S02]  /*1b30*/  MOV R23, 0xffffffff ;  /* 0xffffffff00177802 */ /* 0x000fe40000000f00 */
[----:B------:R-:W-:-:S02]  /*1b40*/  MOV R20, 0x1b60 ;  /* 0x00001b6000147802 */ /* 0x000fc40000000f00 */
[----:B------:R-:W-:Y:S05]  /*1b50*/  CALL.REL.NOINC `($__internal_231_$__cuda_sm70_shflsync_down_p) ;  /* 0x0000020000007944 */ /* 0x000fea0003c00000 */
[----:B------:R-:W-:Y:S01]  /*1b60*/  FADD.FTZ R28, R27, R28 ;  /* 0x0000001c1b1c7221 */ /* 0x000fe20000010000 */
[----:B0-----:R-:W-:Y:S01]  /*1b70*/  HFMA2.MMA R25, -RZ, RZ, 0, 1.1920928955078125e-07 ;  /* 0x00000002ff197435 */ /* 0x001fe200000001ff */
[----:B-1----:R-:W-:Y:S01]  /*1b80*/  FADD.FTZ R88, R88, R23 ;  /* 0x0000001758587221 */ /* 0x002fe20000010000 */
[----:B------:R-:W-:-:S02]  /*1b90*/  MOV R24, 0x1f ;  /* 0x0000001f00187802 */ /* 0x000fc40000000f00 */
[----:B------:R-:W-:Y:S02]  /*1ba0*/  MOV R23, 0xffffffff ;  /* 0xffffffff00177802 */ /* 0x000fe40000000f00 */
[----:B------:R-:W-:Y:S02]  /*1bb0*/  MOV R26, R28 ;  /* 0x0000001c001a7202 */ /* 0x000fe40000000f00 */
[----:B------:R-:W-:Y:S02]  /*1bc0*/  MOV R20, 0x1be0 ;  /* 0x00001be000147802 */ /* 0x000fe40000000f00 */
[----:B------:R-:W-:Y:S05]  /*1bd0*/  CALL.REL.NOINC `($__internal_231_$__cuda_sm70_shflsync_down_p) ;  /* 0x0000018000007944 */ /* 0x000fea0003c00000 */
[----:B0-----:R-:W-:Y:S01]  /*1be0*/  HFMA2.MMA R25, -RZ, RZ, 0, 1.1920928955078125e-07 ;  /* 0x00000002ff197435 */ /* 0x001fe200000001ff */
[----:B-1----:R-:W-:Y:S02]  /*1bf0*/  MOV R27, R23 ;  /* 0x00000017001b7202 */ /* 0x002fe40000000f00 */
[----:B------:R-:W-:Y:S02]  /*1c00*/  MOV R26, R88 ;  /* 0x00000058001a7202 */ /* 0x000fe40000000f00 */
[----:B------:R-:W-:Y:S02]  /*1c10*/  MOV R24, 0x1f ;  /* 0x0000001f00187802 */ /* 0x000fe40000000f00 */
[----:B------:R-:W-:-:S02]  /*1c20*/  MOV R23, 0xffffffff ;  /* 0xffffffff00177802 */ /* 0x000fc40000000f00 */
[----:B------:R-:W-:Y:S02]  /*1c30*/  MOV R20, 0x1c50 ;  /* 0x00001c5000147802 */ /* 0x000fe40000000f00 */
[----:B------:R-:W-:Y:S05]  /*1c40*/  CALL.REL.NOINC `($__internal_231_$__cuda_sm70_shflsync_down_p) ;  /* 0x0000011000007944 */ /* 0x000fea0003c00000 */
[----:B------:R-:W-:Y:S01]  /*1c50*/  FADD.FTZ R28, R27, R28 ;  /* 0x0000001c1b1c7221 */ /* 0x000fe20000010000 */
[----:B0-----:R-:W-:Y:S01]  /*1c60*/  HFMA2.MMA R25, -RZ, RZ, 0, 5.9604644775390625e-08 ;  /* 0x00000001ff197435 */ /* 0x001fe200000001ff */
[----:B-1----:R-:W-:Y:S01]  /*1c70*/  FADD.FTZ R27, R88, R23 ;  /* 0x00000017581b7221 */ /* 0x002fe20000010000 */
[----:B------:R-:W-:Y:S02]  /*1c80*/  MOV R24, 0x1f ;  /* 0x0000001f00187802 */ /* 0x000fe40000000f00 */
[----:B------:R-:W-:Y:S02]  /*1c90*/  MOV R23, 0xffffffff ;  /* 0xffffffff00177802 */ /* 0x000fe40000000f00 */
[----:B------:R-:W-:Y:S02]  /*1ca0*/  MOV R26, R28 ;  /* 0x0000001c001a7202 */ /* 0x000fe40000000f00 */
[----:B------:R-:W-:Y:S02]  /*1cb0*/  MOV R20, 0x1cd0 ;  /* 0x00001cd000147802 */ /* 0x000fe40000000f00 */
[----:B------:R-:W-:Y:S05]  /*1cc0*/  CALL.REL.NOINC `($__internal_231_$__cuda_sm70_shflsync_down_p) ;  /* 0x0000009000007944 */ /* 0x000fea0003c00000 */
[----:B0-----:R-:W-:Y:S01]  /*1cd0*/  HFMA2.MMA R25, -RZ, RZ, 0, 5.9604644775390625e-08 ;  /* 0x00000001ff197435 */ /* 0x001fe200000001ff */
[----:B-1----:R-:W-:-:S02]  /*1ce0*/  MOV R29, R23 ;  /* 0x00000017001d7202 */ /* 0x002fc40000000f00 */
[----:B------:R-:W-:Y:S02]  /*1cf0*/  MOV R26, R27 ;  /* 0x0000001b001a7202 */ /* 0x000fe40000000f00 */
[----:B------:R-:W-:Y:S02]  /*1d00*/  MOV R24, 0x1f ;  /* 0x0000001f00187802 */ /* 0x000fe40000000f00 */
[----:B------:R-:W-:Y:S02]  /*1d10*/  MOV R23, 0xffffffff ;  /* 0xffffffff00177802 */ /* 0x000fe40000000f00 */
[----:B------:R-:W-:Y:S02]  /*1d20*/  MOV R20, 0x1d40 ;  /* 0x00001d4000147802 */ /* 0x000fe40000000f00 */
[----:B------:R-:W-:Y:S05]  /*1d30*/  CALL.REL.NOINC `($__internal_231_$__cuda_sm70_shflsync_down_p) ;  /* 0x0000002000007944 */ /* 0x000fea0003c00000 */
[----:B-1----:R-:W-:Y:S01]  /*1d40*/  MOV R20, R23 ;  /* 0x0000001700147202 */ /* 0x002fe20000000f00 */
[----:B0-----:R-:W-:Y:S05]  /*1d50*/  BRA `(.L_x_3056) ;  /* 0xfffff47000007947 */ /* 0x001fea000383ffff */
        .weak           $__internal_231_$__cuda_sm70_shflsync_down_p
        .type           $__internal_231_$__cuda_sm70_shflsync_down_p,@function
        .size           $__internal_231_$__cuda_sm70_shflsync_down_p,(.L_x_3638 - $__internal_231_$__cuda_sm70_shflsync_down_p)
$__internal_231_$__cuda_sm70_shflsync_down_p:
[----:B------:R-:W-:Y:S01]  /*1d60*/  HFMA2.MMA R21, -RZ, RZ, 0, 0 ;  /* 0x00000000ff157435 */ /* 0x000fe200000001ff */
[----:B------:R-:W-:Y:S04]  /*1d70*/  WARPSYNC R23 ;  /* 0x0000001700007348 */ /* 0x000fe80003800000 */
[----:B------:R0:W1:Y:S01]  /*1d80*/  SHFL.DOWN PT, R23, R26, R25, R24 ;  /* 0x080000191a177389 */ /* 0x00006200000e0018 */
[----:B------:R-:W-:Y:S05]  /*1d90*/  RET.REL.NODEC R20 `(_ZN10layer_norm13ln_bwd_kernelINS_13Kernel_traitsI13__nv_bfloat16fS2_fjLj1536ELj1ELj1ELj4ELj16ENS_18Kernel_traits_baseILj1536ES2_fS2_fjLj128EEEEEEEvNS_9BwdParamsE) ;  /* 0xffffe26014007950 */ /* 0x000fea0003c3ffff */
.L_x_3057:
        /* <DEDUP_REMOVED lines=14> */
.L_x_3638:


//--------------------- .text._ZN10layer_norm22ln_bwd_finalize_kernelINS_22Kernel_traits_finalizeILj1536E13__nv_bfloat16S2_S2_fjLj1024ELj4ENS_18Kernel_traits_baseILj1536ES2_S2_S2_fjLj1024EEEEEEEvNS_9BwdParamsE --------------------------
	.section	.text._ZN10layer_norm22ln_bwd_finalize_kernelINS_22Kernel_traits_finalizeILj1536E13__nv_bfloat16S2_S2_fjLj1024ELj4ENS_18Kernel_traits_baseILj1536ES2_S2_S2_fjLj1024EEEEEEEvNS_9BwdParamsE,"ax",@progbits
	.sectioninfo	@"SHI_REGISTERS=32"
	.align	128
        .global         _ZN10layer_norm22ln_bwd_finalize_kernelINS_22Kernel_traits_finalizeILj1536E13__nv_bfloat16S2_S2_fjLj1024ELj4ENS_18Kernel_traits_baseILj1536ES2_S2_S2_fjLj1024EEEEEEEvNS_9BwdParamsE
        .type           _ZN10layer_norm22ln_bwd_finalize_kernelINS_22Kernel_traits_finalizeILj1536E13__nv_bfloat16S2_S2_fjLj1024ELj4ENS_18Kernel_traits_baseILj1536ES2_S2_S2_fjLj1024EEEEEEEvNS_9BwdParamsE,@function
        .size           _ZN10layer_norm22ln_bwd_finalize_kernelINS_22Kernel_traits_finalizeILj1536E13__nv_bfloat16S2_S2_fjLj1024ELj4ENS_18Kernel_traits_baseILj1536ES2_S2_S2_fjLj1024EEEEEEEvNS_9BwdParamsE,(.L_x_3639 - _ZN10layer_norm22ln_bwd_finalize_kernelINS_22Kernel_traits_finalizeILj1536E13__nv_bfloat16S2_S2_fjLj1024ELj4ENS_18Kernel_traits_baseILj1536ES2_S2_S2_fjLj1024EEEEEEEvNS_9BwdParamsE)
        .other          _ZN10layer_norm22ln_bwd_finalize_kernelINS_22Kernel_traits_finalizeILj1536E13__nv_bfloat16S2_S2_fjLj1024ELj4ENS_18Kernel_traits_baseILj1536ES2_S2_S2_fjLj1024EEEEEEEvNS_9BwdParamsE,@"STO_CUDA_ENTRY STV_DEFAULT"
_ZN10layer_norm22ln_bwd_finalize_kernelINS_22Kernel_traits_finalizeILj1536E13__nv_bfloat16S2_S2_fjLj1024ELj4ENS_18Kernel_traits_baseILj1536ES2_S2_S2_fjLj1024EEEEEEEvNS_9BwdParamsE:
.text._ZN10layer_norm22ln_bwd_finalize_kernelINS_22Kernel_traits_finalizeILj1536E13__nv_bfloat16S2_S2_fjLj1024ELj4ENS_18Kernel_traits_baseILj1536ES2_S2_S2_fjLj1024EEEEEEEvNS_9BwdParamsE:
        /* <DEDUP_REMOVED lines=19> */
.L_x_3070:
        /* <DEDUP_REMOVED lines=27> */
.L_x_3062:
        /* <DEDUP_REMOVED lines=32> */
.L_x_3061:
[----:B------:R-:W-:Y:S05]  /*04e0*/  BSYNC B1 ;  /* 0x0000000000017941 */ /* 0x000fea0003800000 */
.L_x_3060:
        /* <DEDUP_REMOVED lines=22> */
.L_x_3064:
[----:B------:R-:W-:Y:S05]  /*0650*/  BSYNC B1 ;  /* 0x0000000000017941 */ /* 0x000fea0003800000 */
.L_x_3063:
        /* <DEDUP_REMOVED lines=10> */
.L_x_3059:
[----:B------:R-:W-:Y:S05]  /*0700*/  BSYNC B0 ;  /* 0x0000000000007941 */ /* 0x000fea0003800000 */
.L_x_3058:
        /* <DEDUP_REMOVED lines=11> */
.L_x_3071:
        /* <DEDUP_REMOVED lines=18> */
.L_x_3072:
[----:B------:R-:W-:Y:S01]  /*08e0*/  @!P1 SHF.R.U32.HI R2, RZ, 0x3, R0 ;  /* 0x00000003ff029819 */ /* 0x000fe20000011600 */
[----:B---3--:R-:W-:Y:S02]  /*08f0*/  FADD.FTZ R5, R5, R10 ;  /* 0x0000000a05057221 */ /* 0x008fe40000010000 */
[----:B--2---:R-:W-:Y:S01]  /*0900*/  FADD.FTZ R7, R7, R4 ;  /* 0x0000000407077221 */ /* 0x004fe20000010000 */
[----:B------:R-:W-:-:S05]  /*0910*/  @!P1 LOP3.LUT R2, R2, 0x1ffffffc, RZ, 0xc0, !PT ;  /* 0x1ffffffc02029812 */ /* 0x000fca00078ec0ff */
[----:B------:R2:W-:Y:S04]  /*0920*/  @!P1 STS [R2+0x2000], R5 ;  /* 0x0020000502009388 */ /* 0x0005e80000000800 */
[----:B------:R2:W-:Y:S02]  /*0930*/  @!P1 STS [R2+0x2080], R7 ;  /* 0x0020800702009388 */ /* 0x0005e40000000800 */
.L_x_3065:
        /* <DEDUP_REMOVED lines=13> */
.L_x_3069:
[----:B------:R-:W-:Y:S05]  /*0a10*/  BSYNC B0 ;  /* 0x0000000000007941 */ /* 0x000fea0003800000 */
.L_x_3068:
[C---:B------:R-:W-:Y:S02]  /*0a20*/  ISETP.GT.U32.AND P1, PT, R18.reuse, -0x601, PT ;  /* 0xfffff9ff1200780c */ /* 0x040fe40003f24070 */
[----:B------:R-:W-:Y:S02]  /*0a30*/  IADD3 R18, R18, 0x600, RZ ;  /* 0x0000060012127810 */ /* 0x000fe40007ffe0ff */
[----:B------:R-:W-:-:S09]  /*0a40*/  IADD3 R19, R19, 0x300, RZ ;  /* 0x0000030013137810 */ /* 0x000fd20007ffe0ff */
[----:B012---:R-:W-:Y:S05]  /*0a50*/  @P1 BRA `(.L_x_3070) ;  /* 0xfffff6d000001947 */ /* 0x007fea000383ffff */
[----:B------:R-:W-:Y:S05]  /*0a60*/  EXIT ;  /* 0x000000000000794d */ /* 0x000fea0003800000 */
.L_x_3066:
[----:B--2---:R-:W-:Y:S01]  /*0a70*/  IMAD.MOV.U32 R10, RZ, RZ, R4 ;  /* 0x000000ffff0a7224 */ /* 0x004fe200078e0004 */
[----:B------:R-:W-:Y:S01]  /*0a80*/  MOV R9, 0x1 ;  /* 0x0000000100097802 */ /* 0x000fe20000000f00 */
[----:B------:R-:W-:Y:S01]  /*0a90*/  IMAD.MOV.U32 R6, RZ, RZ, 0x1f ;  /* 0x0000001fff067424 */ /* 0x000fe200078e00ff */
[----:B------:R-:W-:Y:S02]  /*0aa0*/  MOV R11, 0xffffffff ;  /* 0xffffffff000b7802 */ /* 0x000fe40000000f00 */
[----:B------:R-:W-:Y:S02]  /*0ab0*/  MOV R2, 0xad0 ;  /* 0x00000ad000027802 */ /* 0x000fe40000000f00 */
[----:B01----:R-:W-:Y:S05]  /*0ac0*/  CALL.REL.NOINC `($__internal_232_$__cuda_sm70_shflsync_bfly_p) ;  /* 0x000003c000007944 */ /* 0x003fea0003c00000 */
[----:B-1----:R-:W-:Y:S01]  /*0ad0*/  IMAD.MOV.U32 R3, RZ, RZ, R6 ;  /* 0x000000ffff037224 */ /* 0x002fe200078e0006 */
[----:B0-----:R-:W-:Y:S05]  /*0ae0*/  BRA `(.L_x_3071) ;  /* 0xfffffcd000007947 */ /* 0x001fea000383ffff */
.L_x_3067:
[----:B------:R-:W-:Y:S01]  /*0af0*/  HFMA2.MMA R6, -RZ, RZ, 0, 1.847743988037109375e-06 ;  /* 0x0000001fff067435 */ /* 0x000fe200000001ff */
[----:B------:R-:W-:Y:S01]  /*0b00*/  MOV R10, R13 ;  /* 0x0000000d000a7202 */ /* 0x000fe20000000f00 */
[----:B------:R-:W-:Y:S01]  /*0b10*/  IMAD.MOV.U32 R9, RZ, RZ, 0x2 ;  /* 0x00000002ff097424 */ /* 0x000fe200078e00ff */
[----:B------:R-:W-:Y:S01]  /*0b20*/  MOV R2, 0xb50 ;  /* 0x00000b5000027802 */ /* 0x000fe20000000f00 */
[----:B------:R-:W-:-:S02]  /*0b30*/  IMAD.MOV.U32 R11, RZ, RZ, -0x1 ;  /* 0xffffffffff0b7424 */ /* 0x000fc400078e00ff */
[----:B012---:R-:W-:Y:S05]  /*0b40*/  CALL.REL.NOINC `($__internal_232_$__cuda_sm70_shflsync_bfly_p) ;  /* 0x0000034000007944 */ /* 0x007fea0003c00000 */
[----:B01----:R-:W-:Y:S01]  /*0b50*/  FADD.FTZ R10, R13, R6 ;  /* 0x000000060d0a7221 */ /* 0x003fe20000010000 */
[----:B------:R-:W-:Y:S01]  /*0b60*/  MOV R9, 0x4 ;  /* 0x0000000400097802 */ /* 0x000fe20000000f00 */
[----:B------:R-:W-:Y:S01]  /*0b70*/  IMAD.MOV.U32 R6, RZ, RZ, 0x1f ;  /* 0x0000001fff067424 */ /* 0x000fe200078e00ff */
[----:B------:R-:W-:-:S02]  /*0b80*/  MOV R11, 0xffffffff ;  /* 0xffffffff000b7802 */ /* 0x000fc40000000f00 */
[----:B------:R-:W-:Y:S02]  /*0b90*/  MOV R2, 0xbb0 ;  /* 0x00000bb000027802 */ /* 0x000fe40000000f00 */
[----:B------:R-:W-:Y:S05]  /*0ba0*/  CALL.REL.NOINC `($__internal_232_$__cuda_sm70_shflsync_bfly_p) ;  /* 0x000002e000007944 */ /* 0x000fea0003c00000 */
[----:B01----:R-:W-:Y:S01]  /*0bb0*/  FADD.FTZ R10, R10, R6 ;  /* 0x000000060a0a7221 */ /* 0x003fe20000010000 */
[----:B------:R-:W-:Y:S01]  /*0bc0*/  HFMA2.MMA R6, -RZ, RZ, 0, 1.847743988037109375e-06 ;  /* 0x0000001fff067435 */ /* 0x000fe200000001ff */
[----:B------:R-:W-:Y:S01]  /*0bd0*/  IMAD.MOV.U32 R9, RZ, RZ, 0x8 ;  /* 0x00000008ff097424 */ /* 0x000fe200078e00ff */
[----:B------:R-:W-:Y:S01]  /*0be0*/  MOV R2, 0xc10 ;  /* 0x00000c1000027802 */ /* 0x000fe20000000f00 */
[----:B------:R-:W-:-:S03]  /*0bf0*/  IMAD.MOV.U32 R11, RZ, RZ, -0x1 ;  /* 0xffffffffff0b7424 */ /* 0x000fc600078e00ff */
[----:B------:R-:W-:Y:S05]  /*0c00*/  CALL.REL.NOINC `($__internal_232_$__cuda_sm70_shflsync_bfly_p) ;  /* 0x0000028000007944 */ /* 0x000fea0003c00000 */
[----:B-1----:R-:W-:Y:S01]  /*0c10*/  FADD.FTZ R4, R10, R6 ;  /* 0x000000060a047221 */ /* 0x002fe20000010000 */
[----:B0-----:R-:W-:Y:S01]  /*0c20*/  MOV R9, 0x10 ;  /* 0x0000001000097802 */ /* 0x001fe20000000f00 */
[----:B------:R-:W-:Y:S01]  /*0c30*/  IMAD.MOV.U32 R6, RZ, RZ, 0x1f ;  /* 0x0000001fff067424 */ /* 0x000fe200078e00ff */
[----:B------:R-:W-:Y:S01]  /*0c40*/  MOV R11, 0xffffffff ;  /* 0xffffffff000b7802 */ /* 0x000fe20000000f00 */
[----:B------:R-:W-:Y:S01]  /*0c50*/  IMAD.MOV.U32 R10, RZ, RZ, R4 ;  /* 0x000000ffff0a7224 */ /* 0x000fe200078e0004 */
[----:B------:R-:W-:Y:S02]  /*0c60*/  MOV R2, 0xc80 ;  /* 0x00000c8000027802 */ /* 0x000fe40000000f00 */
[----:B------:R-:W-:Y:S05]  /*0c70*/  CALL.REL.NOINC `($__internal_232_$__cuda_sm70_shflsync_bfly_p) ;  /* 0x0000021000007944 */ /* 0x000fea0003c00000 */
[----:B0-----:R-:W-:Y:S01]  /*0c80*/  HFMA2.MMA R9, -RZ, RZ, 0, 5.9604644775390625e-08 ;  /* 0x00000001ff097435 */ /* 0x001fe200000001ff */
[----:B-1----:R-:W-:Y:S01]  /*0c90*/  MOV R7, R6 ;  /* 0x0000000600077202 */ /* 0x002fe20000000f00 */
[----:B------:R-:W-:Y:S01]  /*0ca0*/  IMAD.MOV.U32 R10, RZ, RZ, R5 ;  /* 0x000000ffff0a7224 */ /* 0x000fe200078e0005 */
[----:B------:R-:W-:Y:S01]  /*0cb0*/  MOV R6, 0x1f ;  /* 0x0000001f00067802 */ /* 0x000fe20000000f00 */
[----:B------:R-:W-:Y:S01]  /*0cc0*/  IMAD.MOV.U32 R11, RZ, RZ, -0x1 ;  /* 0xffffffffff0b7424 */ /* 0x000fe200078e00ff */
[----:B------:R-:W-:-:S02]  /*0cd0*/  MOV R2, 0xcf0 ;  /* 0x00000cf000027802 */ /* 0x000fc40000000f00 */
[----:B------:R-:W-:Y:S05]  /*0ce0*/  CALL.REL.NOINC `($__internal_232_$__cuda_sm70_shflsync_bfly_p) ;  /* 0x000001a000007944 */ /* 0x000fea0003c00000 */
[----:B0-----:R-:W-:Y:S01]  /*0cf0*/  HFMA2.MMA R9, -RZ, RZ, 0, 1.1920928955078125e-07 ;  /* 0x00000002ff097435 */ /* 0x001fe200000001ff */
[----:B-1----:R-:W-:Y:S01]  /*0d00*/  FADD.FTZ R10, R5, R6 ;  /* 0x00000006050a7221 */ /* 0x002fe20000010000 */
[----:B------:R-:W-:Y:S01]  /*0d10*/  MOV R6, 0x1f ;  /* 0x0000001f00067802 */ /* 0x000fe20000000f00 */
[----:B------:R-:W-:Y:S01]  /*0d20*/  IMAD.MOV.U32 R11, RZ, RZ, -0x1 ;  /* 0xffffffffff0b7424 */ /* 0x000fe200078e00ff */
[----:B------:R-:W-:-:S02]  /*0d30*/  MOV R2, 0xd50 ;  /* 0x00000d5000027802 */ /* 0x000fc40000000f00 */
[----:B------:R-:W-:Y:S05]  /*0d40*/  CALL.REL.NOINC `($__internal_232_$__cuda_sm70_shflsync_bfly_p) ;  /* 0x0000014000007944 */ /* 0x000fea0003c00000 */
[----:B0-----:R-:W-:Y:S01]  /*0d50*/  HFMA2.MMA R9, -RZ, RZ, 0, 2.384185791015625e-07 ;  /* 0x00000004ff097435 */ /* 0x001fe200000001ff */
[----:B-1----:R-:W-:Y:S01]  /*0d60*/  FADD.FTZ R10, R10, R6 ;  /* 0x000000060a0a7221 */ /* 0x002fe20000010000 */
[----:B------:R-:W-:Y:S01]  /*0d70*/  MOV R6, 0x1f ;  /* 0x0000001f00067802 */ /* 0x000fe20000000f00 */
[----:B------:R-:W-:Y:S01]  /*0d80*/  IMAD.MOV.U32 R11, RZ, RZ, -0x1 ;  /* 0xffffffffff0b7424 */ /* 0x000fe200078e00ff */
[----:B------:R-:W-:-:S02]  /*0d90*/  MOV R2, 0xdb0 ;  /* 0x00000db000027802 */ /* 0x000fc40000000f00 */
[----:B------:R-:W-:Y:S05]  /*0da0*/  CALL.REL.NOINC `($__internal_232_$__cuda_sm70_shflsync_bfly_p) ;  /* 0x000000e000007944 */ /* 0x000fea0003c00000 */
[----:B0-----:R-:W-:Y:S01]  /*0db0*/  HFMA2.MMA R9, -RZ, RZ, 0, 4.76837158203125e-07 ;  /* 0x00000008ff097435 */ /* 0x001fe200000001ff */
[----:B-1----:R-:W-:Y:S01]  /*0dc0*/  FADD.FTZ R10, R10, R6 ;  /* 0x000000060a0a7221 */ /* 0x002fe20000010000 */
[----:B------:R-:W-:Y:S01]  /*0dd0*/  MOV R6, 0x1f ;  /* 0x0000001f00067802 */ /* 0x000fe20000000f00 */
[----:B------:R-:W-:Y:S01]  /*0de0*/  IMAD.MOV.U32 R11, RZ, RZ, -0x1 ;  /* 0xffffffffff0b7424 */ /* 0x000fe200078e00ff */
[----:B------:R-:W-:-:S02]  /*0df0*/  MOV R2, 0xe10 ;  /* 0x00000e1000027802 */ /* 0x000fc40000000f00 */
[----:B------:R-:W-:Y:S05]  /*0e00*/  CALL.REL.NOINC `($__internal_232_$__cuda_sm70_shflsync_bfly_p) ;  /* 0x0000008000007944 */ /* 0x000fea0003c00000 */
[----:B0-----:R-:W-:Y:S01]  /*0e10*/  HFMA2.MMA R9, -RZ, RZ, 0, 9.5367431640625e-07 ;  /* 0x00000010ff097435 */ /* 0x001fe200000001ff */
[----:B-1----:R-:W-:Y:S01]  /*0e20*/  FADD.FTZ R10, R10, R6 ;  /* 0x000000060a0a7221 */ /* 0x002fe20000010000 */
[----:B------:R-:W-:Y:S01]  /*0e30*/  MOV R6, 0x1f ;  /* 0x0000001f00067802 */ /* 0x000fe20000000f00 */
[----:B------:R-:W-:Y:S01]  /*0e40*/  IMAD.MOV.U32 R11, RZ, RZ, -0x1 ;  /* 0xffffffffff0b7424 */ /* 0x000fe200078e00ff */
[----:B------:R-:W-:-:S02]  /*0e50*/  MOV R2, 0xe70 ;  /* 0x00000e7000027802 */ /* 0x000fc40000000f00 */
[----:B------:R-:W-:Y:S05]  /*0e60*/  CALL.REL.NOINC `($__internal_232_$__cuda_sm70_shflsync_bfly_p) ;  /* 0x0000002000007944 */ /* 0x000fea0003c00000 */
[----:B-1----:R-:W-:Y:S01]  /*0e70*/  MOV R5, R6 ;  /* 0x0000000600057202 */ /* 0x002fe20000000f00 */
[----:B0-----:R-:W-:Y:S05]  /*0e80*/  BRA `(.L_x_3072) ;  /* 0xfffffa5000007947 */ /* 0x001fea000383ffff */
        .weak           $__internal_232_$__cuda_sm70_shflsync_bfly_p
        .type           $__internal_232_$__cuda_sm70_shflsync_bfly_p,@function
        .size           $__internal_232_$__cuda_sm70_shflsync_bfly_p,(.L_x_3639 - $__internal_232_$__cuda_sm70_shflsync_bfly_p)
$__internal_232_$__cuda_sm70_shflsync_bfly_p:
[----:B------:R-:W-:Y:S01]  /*0e90*/  HFMA2.MMA R3, -RZ, RZ, 0, 0 ;  /* 0x00000000ff037435 */ /* 0x000fe200000001ff */
[----:B------:R-:W-:Y:S04]  /*0ea0*/  WARPSYNC R11 ;  /* 0x0000000b00007348 */ /* 0x000fe80003800000 */
[----:B------:R0:W1:Y:S01]  /*0eb0*/  SHFL.BFLY PT, R6, R10, R9, R6 ;  /* 0x0c0000090a067389 */ /* 0x00006200000e0006 */
[----:B------:R-:W-:Y:S05]  /*0ec0*/  RET.REL.NODEC R2 `(_ZN10layer_norm22ln_bwd_finalize_kernelINS_22Kernel_traits_finalizeILj1536E13__nv_bfloat16S2_S2_fjLj1024ELj4ENS_18Kernel_traits_baseILj1536ES2_S2_S2_fjLj1024EEEEEEEvNS_9BwdParamsE) ;  /* 0xfffff13002007950 */ /* 0x000fea0003c3ffff */
.L_x_3073:
        /* <DEDUP_REMOVED lines=11> */
.L_x_3639:


//--------------------- .text._ZN10layer_norm13ln_bwd_kernelINS_13Kernel_traitsI13__nv_bfloat16S2_S2_fjLj1536ELj1ELj1ELj4ELj8ENS_18Kernel_traits_baseILj1536ES2_S2_S2_fjLj128EEEEEEEvNS_9BwdParamsE --------------------------
	.section	.text._ZN10layer_norm13ln_bwd_kernelINS_13Kernel_traitsI13__nv_bfloat16S2_S2_fjLj1536ELj1ELj1ELj4ELj8ENS_18Kernel_traits_baseILj1536ES2_S2_S2_fjLj128EEEEEEEvNS_9BwdParamsE,"ax",@progbits
	.sectioninfo	@"SHI_REGISTERS=92"
	.align	128
        .global         _ZN10layer_norm13ln_bwd_kernelINS_13Kernel_traitsI13__nv_bfloat16S2_S2_fjLj1536ELj1ELj1ELj4ELj8ENS_18Kernel_traits_baseILj1536ES2_S2_S2_fjLj128EEEEEEEvNS_9BwdParamsE
        .type           _ZN10layer_norm13ln_bwd_kernelINS_13Kernel_traitsI13__nv_bfloat16S2_S2_fjLj1536ELj1ELj1ELj4ELj8ENS_18Kernel_traits_baseILj1536ES2_S2_S2_fjLj128EEEEEEEvNS_9BwdParamsE,@function
        .size           _ZN10layer_norm13ln_bwd_kernelINS_13Kernel_traitsI13__nv_bfloat16S2_S2_fjLj1536ELj1ELj1ELj4ELj8ENS_18Kernel_traits_baseILj1536ES2_S2_S2_fjLj128EEEEEEEvNS_9BwdParamsE,(.L_x_3640 - _ZN10layer_norm13ln_bwd_kernelINS_13Kernel_traitsI13__nv_bfloat16S2_S2_fjLj1536ELj1ELj1ELj4ELj8ENS_18Kernel_traits_baseILj1536ES2_S2_S2_fjLj128EEEEEEEvNS_9BwdParamsE)
        .other          _ZN10layer_norm13ln_bwd_kernelINS_13Kernel_traitsI13__nv_bfloat16S2_S2_fjLj1536ELj1ELj1ELj4ELj8ENS_18Kernel_traits_baseILj1536ES2_S2_S2_fjLj128EEEEEEEvNS_9BwdParamsE,@"STO_CUDA_ENTRY STV_DEFAULT"
_ZN10layer_norm13ln_bwd_kernelINS_13Kernel_traitsI13__nv_bfloat16S2_S2_fjLj1536ELj1ELj1ELj4ELj8ENS_18Kernel_traits_baseILj1536ES2_S2_S2_fjLj128EEEEEEEvNS_9BwdParamsE:
.text._ZN10layer_norm13ln_bwd_kernelINS_13Kernel_traitsI13__nv_bfloat16S2_S2_fjLj1536ELj1ELj1ELj4ELj8ENS_18Kernel_traits_baseILj1536ES2_S2_S2_fjLj128EEEEEEEvNS_9BwdParamsE:
        /* <DEDUP_REMOVED lines=28> */
[----:B------:R-:W-:Y:S01]  /*01c0*/  IMAD.X R3, RZ, RZ, c[0x0][0x194], P1 ;  /* 0x00006500ff037624 */ /* 0x000fe200008e06ff */
[----:B------:R-:W-:Y:S05]  /*01d0*/  @P0 BRA `(.L_x_3074) ;  /* 0x000019a000000947 */ /* 0x000fea0003800000 */
[----:B------:R0:W2:Y:S04]  /*01e0*/  LDG.E.64 R4, [R2.64] ;  /* 0x0000000802047981 */ /* 0x0000a8000c1e1b00 */
[----:B------:R0:W3:Y:S04]  /*01f0*/  LDG.E.64 R6, [R2.64+0x400] ;  /* 0x0004000802067981 */ /* 0x0000e8000c1e1b00 */
[----:B------:R0:W4:Y:S01]  /*0200*/  LDG.E.64 R8, [R2.64+0x800] ;  /* 0x0008000802087981 */ /* 0x000122000c1e1b00 */
[----:B-----5:R-:W-:Y:S01]  /*0210*/  SHF.R.U64 R49, R36, 0x10, R37 ;  /* 0x0000001024317819 */ /* 0x020fe20000001225 */
[----:B------:R-:W-:Y:S01]  /*0220*/  HFMA2.MMA R64, -RZ, RZ, 0, 5.9604644775390625e-08 ;  /* 0x00000001ff407435 */ /* 0x000fe200000001ff */
[----:B------:R-:W-:Y:S01]  /*0230*/  PRMT R35, RZ, 0x5410, R36 ;  /* 0x00005410ff237816 */ /* 0x000fe20000000024 */
[----:B------:R-:W-:Y:S01]  /*0240*/  HFMA2.MMA R46, -RZ, RZ, 0, 0 ;  /* 0x00000000ff2e7435 */ /* 0x000fe200000001ff */
[--C-:B------:R-:W-:Y:S01]  /*0250*/  SHF.R.U64 R47, R14, 0x10, R15.reuse ;  /* 0x000000100e2f7819 */ /* 0x100fe2000000120f */
[----:B------:R-:W-:Y:S01]  /*0260*/  CS2R R20, SRZ ;  /* 0x0000000000147805 */ /* 0x000fe2000001ff00 */
[----:B------:R-:W-:Y:S01]  /*0270*/  SHF.R.U32.HI R48, RZ, 0x10, R15 ;  /* 0x00000010ff307819 */ /* 0x000fe2000001160f */
[----:B------:R-:W-:Y:S01]  /*0280*/  CS2R R18, SRZ ;  /* 0x0000000000127805 */ /* 0x000fe2000001ff00 */
[--C-:B------:R-:W-:Y:S01]  /*0290*/  SHF.R.U32.HI R54, RZ, 0x10, R37.reuse ;  /* 0x00000010ff367819 */ /* 0x100fe20000011625 */
[----:B0-----:R-:W-:Y:S01]  /*02a0*/  CS2R R2, SRZ ;  /* 0x0000000000027805 */ /* 0x001fe2000001ff00 */
[----:B------:R-:W-:Y:S01]  /*02b0*/  PRMT R36, RZ, 0x5410, R37 ;  /* 0x00005410ff247816 */ /* 0x000fe20000000025 */
[----:B------:R-:W-:Y:S01]  /*02c0*/  CS2R R22, SRZ ;  /* 0x0000000000167805 */ /* 0x000fe2000001ff00 */
[--C-:B------:R-:W-:Y:S01]  /*02d0*/  SHF.R.U64 R55, R38, 0x10, R39.reuse ;  /* 0x0000001026377819 */ /* 0x100fe20000001227 */
[----:B------:R-:W-:Y:S01]  /*02e0*/  CS2R R10, SRZ ;  /* 0x00000000000a7805 */ /* 0x000fe2000001ff00 */
[--C-:B------:R-:W-:Y:S01]  /*02f0*/  SHF.R.U32.HI R56, RZ, 0x10, R39.reuse ;  /* 0x00000010ff387819 */ /* 0x100fe20000011627 */
[----:B------:R-:W-:Y:S01]  /*0300*/  CS2R R12, SRZ ;  /* 0x00000000000c7805 */ /* 0x000fe2000001ff00 */
[----:B------:R-:W-:Y:S01]  /*0310*/  PRMT R37, RZ, 0x5410, R38 ;  /* 0x00005410ff257816 */ /* 0x000fe20000000026 */
[----:B------:R-:W-:Y:S01]  /*0320*/  CS2R R16, SRZ ;  /* 0x0000000000107805 */ /* 0x000fe2000001ff00 */
[----:B------:R-:W-:-:S02]  /*0330*/  PRMT R38, RZ, 0x5410, R39 ;  /* 0x00005410ff267816 */ /* 0x000fc40000000027 */
[----:B------:R-:W-:Y:S02]  /*0340*/  PRMT R33, RZ, 0x5410, R14 ;  /* 0x00005410ff217816 */ /* 0x000fe4000000000e */
[----:B------:R-:W-:Y:S02]  /*0350*/  PRMT R34, RZ, 0x5410, R15 ;  /* 0x00005410ff227816 */ /* 0x000fe4000000000f */
[----:B------:R-:W-:Y:S01]  /*0360*/  MOV R32, RZ ;  /* 0x000000ff00207202 */ /* 0x000fe20000000f00 */
[----:B------:R-:W-:Y:S01]  /*0370*/  CS2R R14, SRZ ;  /* 0x00000000000e7805 */ /* 0x000fe2000001ff00 */
        /* <DEDUP_REMOVED lines=27> */
.L_x_3078:
[----:B------:R-:W-:Y:S01]  /*0530*/  ULDC.64 UR4, c[0x0][0x178] ;  /* 0x00005e0000047ab9 */ /* 0x000fe20000000a00 */
[----:B------:R-:W-:Y:S01]  /*0540*/  IMAD R27, R45, 0x180, RZ ;  /* 0x000001802d1b7824 */ /* 0x000fe200078e02ff */
[----:B------:R-:W-:Y:S01]  /*0550*/  UISETP.NE.U32.AND UP0, UPT, URZ, UR4, UPT ;  /* 0x000000043f00728c */ /* 0x000fe2000bf05070 */
[----:B------:R-:W-:Y:S01]  /*0560*/  ISETP.NE.U32.AND P0, PT, RZ, c[0x0][0x178], PT ;  /* 0x00005e00ff007a0c */ /* 0x000fe20003f05070 */
[----:B------:R-:W-:Y:S02]  /*0570*/  UMOV UR6, UR4 ;  /* 0x0000000400067c82 */ /* 0x000fe40008000000 */
[----:B------:R-:W-:Y:S01]  /*0580*/  UISETP.NE.AND.EX UP0, UPT, URZ, UR5, UPT, UP0 ;  /* 0x000000053f00728c */ /* 0x000fe2000bf05300 */
[----:B------:R-:W-:Y:S01]  /*0590*/  LOP3.LUT R27, R27, 0x7f, R0, 0xf8, !PT ;  /* 0x0000007f1b1b7812 */ /* 0x000fe200078ef800 */
[----:B------:R-:W-:Y:S01]  /*05a0*/  UMOV UR7, UR5 ;  /* 0x0000000500077c82 */ /* 0x000fe20008000000 */
[----:B------:R-:W-:-:S08]  /*05b0*/  ISETP.NE.AND.EX P0, PT, RZ, c[0x0][0x17c], PT, P0 ;  /* 0x00005f00ff007a0c */ /* 0x000fd00003f05300 */
[----:B------:R-:W-:Y:S02]  /*05c0*/  @!UP0 ULDC.64 UR6, c[0x0][0x170] ;  /* 0x00005c0000068ab9 */ /* 0x000fe40000000a00 */
[----:B------:R-:W-:Y:S01]  /*05d0*/  MOV R25, UR7 ;  /* 0x0000000700197c02 */ /* 0x000fe20008000f00 */
[----:B------:R-:W-:-:S04]  /*05e0*/  IMAD.U32 R24, RZ, RZ, UR6 ;  /* 0x00000006ff187e24 */ /* 0x000fc8000f8e00ff */
[C---:B------:R-:W-:Y:S01]  /*05f0*/  IMAD.WIDE.U32 R28, R27.reuse, 0x8, R24 ;  /* 0x000000081b1c7825 */ /* 0x040fe200078e0018 */
[----:B------:R-:W-:Y:S01]  /*0600*/  UMOV UR6, UR4 ;  /* 0x0000000400067c82 */ /* 0x000fe20008000000 */
[----:B------:R-:W-:Y:S01]  /*0610*/  MOV R52, 0x4 ;  /* 0x0000000400347802 */ /* 0x000fe20000000f00 */
[----:B------:R-:W-:Y:S02]  /*0620*/  UMOV UR7, UR5 ;  /* 0x0000000500077c82 */ /* 0x000fe40008000000 */
[----:B------:R-:W-:Y:S01]  /*0630*/  @!UP0 ULDC.64 UR4, c[0x0][0x170] ;  /* 0x00005c0000048ab9 */ /* 0x000fe20000000a00 */
[----:B------:R-:W2:Y:S01]  /*0640*/  LDG.E.64 R28, [R28.64] ;  /* 0x000000081c1c7981 */ /* 0x000ea2000c1e1b00 */
[----:B------:R-:W-:Y:S01]  /*0650*/  MOV R25, UR5 ;  /* 0x0000000500197c02 */ /* 0x000fe20008000f00 */
[----:B------:R-:W-:Y:S01]  /*0660*/  IMAD.U32 R24, RZ, RZ, UR4 ;  /* 0x00000004ff187e24 */ /* 0x000fe2000f8e00ff */
[----:B------:R-:W-:Y:S01]  /*0670*/  IADD3 R65, R27, 0x80, RZ ;  /* 0x000000801b417810 */ /* 0x000fe20007ffe0ff */
[----:B------:R-:W-:Y:S01]  /*0680*/  @!P0 IMAD.WIDE R50, R45, R52, c[0x0][0x180] ;  /* 0x000060002d328625 */ /* 0x000fe200078e0234 */
[----:B------:R-:W-:-:S03]  /*0690*/  @P0 MOV R71, RZ ;  /* 0x000000ff00470202 */ /* 0x000fc60000000f00 */
[----:B------:R-:W-:-:S03]  /*06a0*/  IMAD.WIDE.U32 R30, R65, 0x8, R24 ;  /* 0x00000008411e7825 */ /* 0x000fc600078e0018 */
[----:B------:R0:W3:Y:S01]  /*06b0*/  @!P0 LDG.E R71, [R50.64] ;  /* 0x0000000832478981 */ /* 0x0000e2000c1e1900 */
[----:B------:R-:W-:-:S03]  /*06c0*/  IMAD.WIDE R52, R45, R52, c[0x0][0x188] ;  /* 0x000062002d347625 */ /* 0x000fc600078e0234 */
[----:B------:R-:W4:Y:S04]  /*06d0*/  LDG.E.64 R30, [R30.64] ;  /* 0x000000081e1e7981 */ /* 0x000f28000c1e1b00 */
[----:B------:R1:W5:Y:S01]  /*06e0*/  LDG.E R63, [R52.64] ;  /* 0x00000008343f7981 */ /* 0x000362000c1e1900 */
[----:B------:R-:W-:Y:S01]  /*06f0*/  MOV R66, 0x8 ;  /* 0x0000000800427802 */ /* 0x000fe20000000f00 */
[----:B------:R-:W-:Y:S02]  /*0700*/  @!UP0 ULDC UR6, c[0x0][0x170] ;  /* 0x00005c0000068ab9 */ /* 0x000fe40000000800 */
[----:B------:R-:W-:Y:S02]  /*0710*/  @!UP0 ULDC UR7, c[0x0][0x174] ;  /* 0x00005d0000078ab9 */ /* 0x000fe40000000800 */
[----:B------:R-:W-:Y:S01]  /*0720*/  IMAD.WIDE.U32 R24, R65, R66, c[0x0][0x1b8] ;  /* 0x00006e0041187625 */ /* 0x000fe200078e0042 */
[----:B------:R-:W-:-:S02]  /*0730*/  IADD3 R65, R27, 0x100, RZ ;  /* 0x000001001b417810 */ /* 0x000fc40007ffe0ff */
[----:B0-----:R-:W-:Y:S01]  /*0740*/  MOV R50, UR6 ;  /* 0x0000000600327c02 */ /* 0x001fe20008000f00 */
[----:B------:R-:W-:Y:S02]  /*0750*/  IMAD.U32 R51, RZ, RZ, UR7 ;  /* 0x00000007ff337e24 */ /* 0x000fe4000f8e00ff */
[-C--:B------:R-:W-:Y:S01]  /*0760*/  IMAD.WIDE.U32 R26, R27, R66.reuse, c[0x0][0x1b8] ;  /* 0x00006e001b1a7625 */ /* 0x080fe200078e0042 */
[----:B------:R-:W5:Y:S03]  /*0770*/  LDG.E.64 R24, [R24.64] ;  /* 0x0000000818187981 */ /* 0x000f66000c1e1b00 */
[C---:B-1----:R-:W-:Y:S02]  /*0780*/  IMAD.WIDE.U32 R52, R65.reuse, R66, c[0x0][0x1b8] ;  /* 0x00006e0041347625 */ /* 0x042fe400078e0042 */
[----:B------:R-:W5:Y:S02]  /*0790*/  LDG.E.64 R26, [R26.64] ;  /* 0x000000081a1a7981 */ /* 0x000f64000c1e1b00 */
[----:B------:R-:W-:-:S02]  /*07a0*/  IMAD.WIDE.U32 R50, R65, 0x8, R50 ;  /* 0x0000000841327825 */ /* 0x000fc400078e0032 */
[----:B------:R-:W5:Y:S04]  /*07b0*/  LDG.E.64 R52, [R52.64] ;  /* 0x0000000834347981 */ /* 0x000f68000c1e1b00 */
[----:B------:R-:W5:Y:S01]  /*07c0*/  LDG.E.64 R50, [R50.64] ;  /* 0x0000000832327981 */ /* 0x000f62000c1e1b00 */
[----:B------:R-:W0:Y:S08]  /*07d0*/  @P0 MUFU.RCP R70, R39 ;  /* 0x0000002700460308 */ /* 0x000e300000001000 */
[----:B------:R-:W1:Y:S08]  /*07e0*/  @P0 MUFU.RCP R67, R57 ;  /* 0x0000003900430308 */ /* 0x000e700000001000 */
[----:B------:R-:W0:Y:S08]  /*07f0*/  @P0 MUFU.RCP R73, R40 ;  /* 0x0000002800490308 */ /* 0x000e300000001000 */
[----:B------:R-:W0:Y:S01]  /*0800*/  @P0 MUFU.RCP R75, R58 ;  /* 0x0000003a004b0308 */ /* 0x000e220000001000 */
[----:B------:R-:W-:-:S07]  /*0810*/  LOP3.LUT P1, RZ, R64, 0xff, RZ, 0xc0, !PT ;  /* 0x000000ff40ff7812 */ /* 0x000fce000782c0ff */
[----:B------:R-:W0:Y:S08]  /*0820*/  @P0 MUFU.RCP R69, R41 ;  /* 0x0000002900450308 */ /* 0x000e300000001000 */
[----:B------:R-:W-:Y:S01]  /*0830*/  @P0 MUFU.RCP R72, R59 ;  /* 0x0000003b00480308 */ /* 0x000fe20000001000 */
[----:B--2---:R-:W-:Y:S02]  /*0840*/  MOV R65, R28 ;  /* 0x0000001c00417202 */ /* 0x004fe40000000f00 */
[----:B------:R-:W-:-:S02]  /*0850*/  SHF.R.U64 R28, R28, 0x10, R29 ;  /* 0x000000101c1c7819 */ /* 0x000fc4000000121d */
[----:B------:R-:W-:Y:S02]  /*0860*/  PRMT R74, RZ, 0x5410, R65 ;  /* 0x00005410ff4a7816 */ /* 0x000fe40000000041 */
[----:B------:R-:W-:Y:S02]  /*0870*/  MOV R66, R29 ;  /* 0x0000001d00427202 */ /* 0x000fe40000000f00 */
[----:B------:R-:W-:Y:S01]  /*0880*/  PRMT R76, RZ, 0x5410, R28 ;  /* 0x00005410ff4c7816 */ /* 0x000fe2000000001c */
[----:B------:R-:W-:Y:S01]  /*0890*/  @P0 FADD.FTZ R65, -R33, R74 ;  /* 0x0000004a21410221 */ /* 0x000fe20000010100 */
[----:B------:R-:W-:Y:S02]  /*08a0*/  PRMT R77, RZ, 0x5410, R66 ;  /* 0x00005410ff4d7816 */ /* 0x000fe40000000042 */
[----:B------:R-:W-:Y:S01]  /*08b0*/  SHF.R.U32.HI R28, RZ, 0x10, R29 ;  /* 0x00000010ff1c7819 */ /* 0x000fe2000001161d */
[----:B------:R-:W-:Y:S02]  /*08c0*/  @P0 FADD.FTZ R68, -R47, R76 ;  /* 0x0000004c2f440221 */ /* 0x000fe40000010100 */
[----:B0-----:R-:W-:Y:S01]  /*08d0*/  @P0 FMUL.FTZ R65, R65, R70 ;  /* 0x0000004641410220 */ /* 0x001fe20000410000 */
[----:B------:R-:W-:Y:S01]  /*08e0*/  PRMT R78, RZ, 0x5410, R28 ;  /* 0x00005410ff4e7816 */ /* 0x000fe2000000001c */
[----:B---3--:R-:W-:-:S02]  /*08f0*/  @!P0 FADD.FTZ R70, R76, -R71 ;  /* 0x800000474c468221 */ /* 0x008fc40000010000 */
[----:B------:R-:W-:Y:S01]  /*0900*/  @P0 FADD.FTZ R66, -R34, R77 ;  /* 0x0000004d22420221 */ /* 0x000fe20000010100 */
[----:B----4-:R-:W-:Y:S01]  /*0910*/  MOV R29, R30 ;  /* 0x0000001e001d7202 */ /* 0x010fe20000000f00 */
[----:B-1----:R-:W-:Y:S02]  /*0920*/  @P0 FMUL.FTZ R68, R68, R67 ;  /* 0x0000004344440220 */ /* 0x002fe40000410000 */
[----:B------:R-:W-:Y:S01]  /*0930*/  @!P0 FADD.FTZ R28, R74, -R71 ;  /* 0x800000474a1c8221 */ /* 0x000fe20000010000 */
[----:B------:R-:W0:Y:S01]  /*0940*/  @P0 MUFU.RCP R67, R42 ;  /* 0x0000002a00430308 */ /* 0x000e220000001000 */
[----:B------:R-:W-:Y:S02]  /*0950*/  @!P0 FADD.FTZ R74, R77, -R71 ;  /* 0x800000474d4a8221 */ /* 0x000fe40000010000 */
[----:B-----5:R-:W-:Y:S02]  /*0960*/  @!P0 FMUL.FTZ R68, R63, R70 ;  /* 0x000000463f448220 */ /* 0x020fe40000410000 */
[----:B------:R-:W-:-:S02]  /*0970*/  @P0 FMUL.FTZ R66, R66, R73 ;  /* 0x0000004942420220 */ /* 0x000fc40000410000 */
[----:B------:R-:W-:Y:S01]  /*0980*/  IMAD.MOV.U32 R70, RZ, RZ, R31 ;  /* 0x000000ffff467224 */ /* 0x000fe200078e001f */
[----:B------:R-:W1:Y:S01]  /*0990*/  @P0 MUFU.RCP R73, R60 ;  /* 0x0000003c00490308 */ /* 0x000e620000001000 */
[----:B------:R-:W-:Y:S01]  /*09a0*/  @P0 FADD.FTZ R64, -R48, R78 ;  /* 0x0000004e30400221 */ /* 0x000fe20000010100 */
[----:B------:R-:W-:Y:S01]  /*09b0*/  PRMT R76, RZ, 0x5410, R29 ;  /* 0x00005410ff4c7816 */ /* 0x000fe2000000001d */
[C---:B------:R-:W-:Y:S02]  /*09c0*/  @!P0 FMUL.FTZ R65, R63.reuse, R28 ;  /* 0x0000001c3f418220 */ /* 0x040fe40000410000 */
[----:B------:R-:W-:Y:S01]  /*09d0*/  @!P0 FMUL.FTZ R66, R63, R74 ;  /* 0x0000004a3f428220 */ /* 0x000fe20000410000 */
[----:B------:R-:W-:Y:S01]  /*09e0*/  SHF.R.U64 R74, R30, 0x10, R31 ;  /* 0x000000101e4a7819 */ /* 0x000fe2000000121f */
[----:B------:R-:W-:Y:S01]  /*09f0*/  @!P0 FADD.FTZ R28, R78, -R71 ;  /* 0x800000474e1c8221 */ /* 0x000fe20000010000 */
[----:B------:R-:W-:Y:S01]  /*0a00*/  SHF.R.U32.HI R30, RZ, 0x10, R31 ;  /* 0x00000010ff1e7819 */ /* 0x000fe2000001161f */
[----:B------:R-:W-:Y:S01]  /*0a10*/  @P0 FMUL.FTZ R64, R64, R75 ;  /* 0x0000004b40400220 */ /* 0x000fe20000410000 */
[----:B------:R-:W-:Y:S01]  /*0a20*/  PRMT R31, RZ, 0x5410, R70 ;  /* 0x00005410ff1f7816 */ /* 0x000fe20000000046 */
[----:B------:R-:W-:Y:S01]  /*0a30*/  @!P0 FMUL.FTZ R64, R63, R28 ;  /* 0x0000001c3f408220 */ /* 0x000fe20000410000 */
[----:B------:R-:W-:Y:S01]  /*0a40*/  PRMT R75, RZ, 0x5410, R30 ;  /* 0x00005410ff4b7816 */ /* 0x000fe2000000001e */
[----:B------:R-:W-:Y:S01]  /*0a50*/  @P0 FADD.FTZ R28, -R35, R76 ;  /* 0x0000004c231c0221 */ /* 0x000fe20000010100 */
[----:B------:R-:W-:Y:S01]  /*0a60*/  PRMT R74, RZ, 0x5410, R74 ;  /* 0x00005410ff4a7816 */ /* 0x000fe2000000004a */
[----:B------:R-:W-:-:S02]  /*0a70*/  @P0 FADD.FTZ R30, -R36, R31 ;  /* 0x0000001f241e0221 */ /* 0x000fc40000010100 */
[----:B------:R-:W-:Y:S02]  /*0a80*/  @P0 FMUL.FTZ R69, R28, R69 ;  /* 0x000000451c450220 */ /* 0x000fe40000410000 */
[----:B------:R-:W-:Y:S02]  /*0a90*/  @!P0 FADD.FTZ R28, R76, -R71 ;  /* 0x800000474c1c8221 */ /* 0x000fe40000010000 */
[----:B------:R-:W-:Y:S02]  /*0aa0*/  @P0 FADD.FTZ R70, -R54, R75 ;  /* 0x0000004b36460221 */ /* 0x000fe40000010100 */
[----:B------:R-:W-:Y:S02]  /*0ab0*/  @!P0 FADD.FTZ R76, R75, -R71 ;  /* 0x800000474b4c8221 */ /* 0x000fe40000010000 */
[----:B------:R-:W-:Y:S02]  /*0ac0*/  @P0 FADD.FTZ R29, -R49, R74 ;  /* 0x0000004a311d0221 */ /* 0x000fe40000010100 */
[----:B0-----:R-:W-:-:S02]  /*0ad0*/  @P0 FMUL.FTZ R67, R30, R67 ;  /* 0x000000431e430220 */ /* 0x001fc40000410000 */
[----:B------:R-:W-:Y:S02]  /*0ae0*/  @!P0 FADD.FTZ R30, R74, -R71 ;  /* 0x800000474a1e8221 */ /* 0x000fe40000010000 */
[----:B-1----:R-:W-:Y:S02]  /*0af0*/  @P0 FMUL.FTZ R70, R70, R73 ;  /* 0x0000004946460220 */ /* 0x002fe40000410000 */
[----:B------:R-:W-:Y:S02]  /*0b00*/  @!P0 FADD.FTZ R74, R31, -R71 ;  /* 0x800000471f4a8221 */ /* 0x000fe40000010000 */
[----:B------:R-:W-:Y:S02]  /*0b10*/  @P0 FMUL.FTZ R72, R29, R72 ;  /* 0x000000481d480220 */ /* 0x000fe40000410000 */
[C---:B------:R-:W-:Y:S01]  /*0b20*/  @!P0 FMUL.FTZ R70, R63.reuse, R76 ;  /* 0x0000004c3f468220 */ /* 0x040fe20000410000 */
[----:B------:R-:W-:Y:S01]  /*0b30*/  @P0 MUFU.RCP R77, R43 ;  /* 0x0000002b004d0308 */ /* 0x000fe20000001000 */
[----:B------:R-:W-:Y:S01]  /*0b40*/  @!P0 FMUL.FTZ R72, R63, R30 ;  /* 0x0000001e3f488220 */ /* 0x000fe20000410000 */
[----:B------:R-:W-:Y:S01]  /*0b50*/  MOV R31, R24 ;  /* 0x00000018001f7202 */ /* 0x000fe20000000f00 */
[----:B------:R-:W-:Y:S01]  /*0b60*/  IMAD.MOV.U32 R79, RZ, RZ, R27 ;  /* 0x000000ffff4f7224 */ /* 0x000fe200078e001b */
[----:B------:R-:W-:-:S02]  /*0b70*/  SHF.R.U64 R30, R24, 0x10, R25 ;  /* 0x00000010181e7819 */ /* 0x000fc40000001219 */
[----:B------:R-:W-:Y:S02]  /*0b80*/  MOV R29, R25 ;  /* 0x00000019001d7202 */ /* 0x000fe40000000f00 */
[----:B------:R-:W0:Y:S01]  /*0b90*/  @P0 MUFU.RCP R76, R61 ;  /* 0x0000003d004c0308 */ /* 0x000e220000001000 */
[----:B------:R-:W-:Y:S02]  /*0ba0*/  SHF.R.U32.HI R73, RZ, 0x10, R25 ;  /* 0x00000010ff497819 */ /* 0x000fe40000011619 */
[--C-:B------:R-:W-:Y:S02]  /*0bb0*/  SHF.R.U64 R81, R26, 0x10, R27.reuse ;  /* 0x000000101a517819 */ /* 0x100fe4000000121b */
[----:B------:R-:W-:Y:S01]  /*0bc0*/  SHF.R.U32.HI R80, RZ, 0x10, R27 ;  /* 0x00000010ff507819 */ /* 0x000fe2000001161b */
[----:B------:R-:W-:Y:S01]  /*0bd0*/  @!P0 FMUL.FTZ R69, R63, R28 ;  /* 0x0000001c3f458220 */ /* 0x000fe20000410000 */
[----:B------:R-:W-:Y:S01]  /*0be0*/  SHF.R.U64 R27, R52, 0x10, R53 ;  /* 0x00000010341b7819 */ /* 0x000fe20000001235 */
[----:B------:R-:W-:Y:S01]  /*0bf0*/  @!P0 FMUL.FTZ R67, R63, R74 ;  /* 0x0000004a3f438220 */ /* 0x000fe20000410000 */
[----:B------:R-:W-:-:S02]  /*0c00*/  MOV R24, R53 ;  /* 0x0000003500187202 */ /* 0x000fc40000000f00 */
[----:B------:R-:W-:Y:S01]  /*0c10*/  SHF.R.U32.HI R25, RZ, 0x10, R53 ;  /* 0x00000010ff197819 */ /* 0x000fe20000011635 */
[----:B------:R-:W1:Y:S01]  /*0c20*/  @P0 MUFU.RCP R74, R62 ;  /* 0x0000003e004a0308 */ /* 0x000e620000001000 */
[----:B------:R-:W-:Y:S02]  /*0c30*/  MOV R82, R26 ;  /* 0x0000001a00527202 */ /* 0x000fe40000000f00 */
[--C-:B------:R-:W-:Y:S02]  /*0c40*/  SHF.R.U64 R53, R50, 0x10, R51.reuse ;  /* 0x0000001032357819 */ /* 0x100fe40000001233 */
[----:B------:R-:W-:Y:S01]  /*0c50*/  MOV R28, R52 ;  /* 0x00000034001c7202 */ /* 0x000fe20000000f00 */
[--C-:B------:R-:W-:Y:S01]  /*0c60*/  IMAD.MOV.U32 R52, RZ, RZ, R51.reuse ;  /* 0x000000ffff347224 */ /* 0x100fe200078e0033 */
[----:B------:R-:W-:Y:S02]  /*0c70*/  MOV R26, R50 ;  /* 0x00000032001a7202 */ /* 0x000fe40000000f00 */
[----:B------:R-:W-:-:S02]  /*0c80*/  SHF.R.U32.HI R50, RZ, 0x10, R51 ;  /* 0x00000010ff327819 */ /* 0x000fc40000011633 */
[----:B------:R-:W-:Y:S02]  /*0c90*/  PRMT R84, RZ, 0x5410, R53 ;  /* 0x00005410ff547816 */ /* 0x000fe40000000035 */
[----:B------:R-:W-:Y:S02]  /*0ca0*/  PRMT R78, RZ, 0x5410, R26 ;  /* 0x00005410ff4e7816 */ /* 0x000fe4000000001a */
[----:B------:R-:W-:Y:S01]  /*0cb0*/  PRMT R53, RZ, 0x5410, R52 ;  /* 0x00005410ff357816 */ /* 0x000fe20000000034 */
[----:B------:R-:W-:Y:S01]  /*0cc0*/  @P0 FADD.FTZ R51, -R55, R84 ;  /* 0x0000005437330221 */ /* 0x000fe20000010100 */
[----:B------:R-:W-:Y:S01]  /*0cd0*/  PRMT R83, RZ, 0x5410, R50 ;  /* 0x00005410ff537816 */ /* 0x000fe20000000032 */
[----:B------:R-:W-:Y:S01]  /*0ce0*/  @P0 FADD.FTZ R26, -R37, R78 ;  /* 0x0000004e251a0221 */ /* 0x000fe20000010100 */
[----:B------:R-:W-:Y:S01]  /*0cf0*/  PRMT R82, RZ, 0x5410, R82 ;  /* 0x00005410ff527816 */ /* 0x000fe20000000052 */
[----:B------:R-:W-:Y:S02]  /*0d00*/  @!P0 FADD.FTZ R52, R84, -R71 ;  /* 0x8000004754348221 */ /* 0x000fe40000010000 */
[----:B------:R-:W-:-:S02]  /*0d10*/  @!P0 FADD.FTZ R50, R78, -R71 ;  /* 0x800000474e328221 */ /* 0x000fc40000010000 */
[----:B------:R-:W-:Y:S02]  /*0d20*/  @P0 FADD.FTZ R78, -R38, R53 ;  /* 0x00000035264e0221 */ /* 0x000fe40000010100 */
[----:B------:R-:W-:Y:S01]  /*0d30*/  @!P0 FADD.FTZ R84, R53, -R71 ;  /* 0x8000004735548221 */ /* 0x000fe20000010000 */
[----:B------:R-:W-:Y:S01]  /*0d40*/  PRMT R81, RZ, 0x5410, R81 ;  /* 0x00005410ff517816 */ /* 0x000fe20000000051 */
[----:B------:R-:W-:Y:S02]  /*0d50*/  @P0 FADD.FTZ R53, -R56, R83 ;  /* 0x0000005338350221 */ /* 0x000fe40000010100 */
[----:B0-----:R-:W-:Y:S02]  /*0d60*/  @P0 FMUL.FTZ R76, R51, R76 ;  /* 0x0000004c334c0220 */ /* 0x001fe40000410000 */
[----:B------:R-:W-:Y:S02]  /*0d70*/  @P0 FMUL.FTZ R77, R26, R77 ;  /* 0x0000004d1a4d0220 */ /* 0x000fe40000410000 */
[----:B------:R-:W-:-:S02]  /*0d80*/  @!P0 FMUL.FTZ R76, R63, R52 ;  /* 0x000000343f4c8220 */ /* 0x000fc40000410000 */
[----:B------:R-:W-:Y:S01]  /*0d90*/  @!P0 FMUL.FTZ R77, R63, R50 ;  /* 0x000000323f4d8220 */ /* 0x000fe20000410000 */
[----:B------:R-:W-:Y:S01]  /*0da0*/  PRMT R50, RZ, 0x5410, R30 ;  /* 0x00005410ff327816 */ /* 0x000fe2000000001e */
[----:B------:R-:W-:Y:S01]  /*0db0*/  FMUL.FTZ R52, R39, R82 ;  /* 0x0000005227347220 */ /* 0x000fe20000410000 */
[----:B------:R-:W-:Y:S01]  /*0dc0*/  PRMT R30, RZ, 0x5410, R27 ;  /* 0x00005410ff1e7816 */ /* 0x000fe2000000001b */
[----:B------:R-:W-:Y:S01]  /*0dd0*/  @!P0 FADD.FTZ R86, R83, -R71 ;  /* 0x8000004753568221 */ /* 0x000fe20000010000 */
[----:B------:R-:W-:Y:S01]  /*0de0*/  PRMT R79, RZ, 0x5410, R79 ;  /* 0x00005410ff4f7816 */ /* 0x000fe2000000004f */
[----:B-1----:R-:W-:Y:S01]  /*0df0*/  @P0 FMUL.FTZ R74, R53, R74 ;  /* 0x0000004a354a0220 */ /* 0x002fe20000410000 */
[----:B------:R-:W-:Y:S01]  /*0e00*/  PRMT R53, RZ, 0x5410, R80 ;  /* 0x00005410ff357816 */ /* 0x000fe20000000050 */
[----:B------:R-:W-:Y:S01]  /*0e10*/  FADD.FTZ R80, RZ, R52 ;  /* 0x00000034ff507221 */ /* 0x000fe20000010000 */
[----:B------:R-:W-:Y:S01]  /*0e20*/  PRMT R83, RZ, 0x5410, R73 ;  /* 0x00005410ff537816 */ /* 0x000fe20000000049 */
[----:B------:R-:W-:Y:S01]  /*0e30*/  FMUL.FTZ R73, R57, R81 ;  /* 0x0000005139497220 */ /* 0x000fe20000410000 */
[----:B------:R-:W-:Y:S01]  /*0e40*/  PRMT R27, RZ, 0x5410, R24 ;  /* 0x00005410ff1b7816 */ /* 0x000fe20000000018 */
[----:B------:R-:W-:-:S02]  /*0e50*/  FFMA.FTZ R24, R52, R65, RZ ;  /* 0x0000004134187223 */ /* 0x000fc400000100ff */
[C---:B------:R-:W-:Y:S02]  /*0e60*/  FADD.FTZ R32, R82.reuse, R32 ;  /* 0x0000002052207221 */ /* 0x040fe40000010000 */
[----:B------:R-:W-:Y:S01]  /*0e70*/  FFMA.FTZ R46, R82, R65, R46 ;  /* 0x00000041522e7223 */ /* 0x000fe2000001002e */
[----:B------:R-:W0:Y:S01]  /*0e80*/  @P0 MUFU.RCP R75, R44 ;  /* 0x0000002c004b0308 */ /* 0x000e220000001000 */
        /* <DEDUP_REMOVED lines=28> */
[----:B0-----:R-:W-:Y:S02]  /*1050*/  @P0 FMUL.FTZ R75, R78, R75 ;  /* 0x0000004b4e4b0220 */ /* 0x001fe40000410000 */
        /* <DEDUP_REMOVED lines=17> */
[----:B------:R-:W-:Y:S01]  /*1170*/  @!P0 FMUL.FTZ R74, R63, R86 ;  /* 0x000000563f4a8220 */ /* 0x000fe20000410000 */
[----:B------:R-:W-:Y:S01]  /*1180*/  SHF.R.U32.HI R26, RZ, 0x5, R0 ;  /* 0x00000005ff1a7819 */ /* 0x000fe20000011600 */
[C---:B------:R-:W-:Y:S02]  /*1190*/  FADD.FTZ R2, R27.reuse, R2 ;  /* 0x000000021b027221 */ /* 0x040fe40000010000 */
[----:B------:R-:W-:Y:S02]  /*11a0*/  FFMA.FTZ R10, R27, R75, R10 ;  /* 0x0000004b1b0a7223 */ /* 0x000fe4000001000a */
[----:B------:R-:W-:-:S02]  /*11b0*/  FMUL.FTZ R86, R44, R27 ;  /* 0x0000001b2c567220 */ /* 0x000fc40000410000 */
[----:B------:R-:W-:Y:S02]  /*11c0*/  FADD.FTZ R27, R28, R81 ;  /* 0x000000511c1b7221 */ /* 0x000fe40000010000 */
        /* <DEDUP_REMOVED lines=15> */
.L_x_3079:
        /* <DEDUP_REMOVED lines=18> */
.L_x_3080:
        /* <DEDUP_REMOVED lines=20> */
[----:B------:R-:W-:Y:S02]  /*1520*/  FFMA.FTZ R68, R24, R68, R25 ;  /* 0x0000004418447223 */ /* 0x000fe40000010019 */
        /* <DEDUP_REMOVED lines=12> */
[C---:B------:R-:W-:Y:S02]  /*15f0*/  FMUL.FTZ R52, R63.reuse, R52 ;  /* 0x000000343f347220 */ /* 0x040fe40000410000 */
[----:B------:R-:W-:Y:S02]  /*1600*/  FMUL.FTZ R25, R63, R68 ;  /* 0x000000443f197220 */ /* 0x000fe40000410000 */
[----:B------:R-:W-:Y:S02]  /*1610*/  FADD.FTZ R66, R71, -R66 ;  /* 0x8000004247427221 */ /* 0x000fe40000010000 */
[----:B------:R-:W-:Y:S01]  /*1620*/  FADD.FTZ R84, R84, -R77 ;  /* 0x8000004d54547221 */ /* 0x000fe20000010000 */
[----:B------:R-:W-:Y:S01]  /*1630*/  F2FP.BF16.PACK_AB R25, R25, R52 ;  /* 0x000000341919723e */ /* 0x000fe200000010ff */
[----:B------:R-:W-:-:S02]  /*1640*/  FADD.FTZ R76, R81, -R76 ;  /* 0x8000004c514c7221 */ /* 0x000fc40000010000 */
[----:B------:R-:W-:Y:S01]  /*1650*/  FMUL.FTZ R66, R63, R66 ;  /* 0x000000423f427220 */ /* 0x000fe20000410000 */
[----:B------:R-:W-:Y:S01]  /*1660*/  PRMT R26, R25, 0x7632, R26 ;  /* 0x00007632191a7816 */ /* 0x000fe2000000001a */
[----:B------:R-:W-:Y:S02]  /*1670*/  FADD.FTZ R64, R53, -R64 ;  /* 0x8000004035407221 */ /* 0x000fe40000010000 */
[----:B------:R-:W-:Y:S01]  /*1680*/  FADD.FTZ R80, R80, -R69 ;  /* 0x8000004550507221 */ /* 0x000fe20000010000 */
[----:B------:R-:W-:Y:S01]  /*1690*/  F2FP.BF16.PACK_AB R28, RZ, R66 ;  /* 0x00000042ff1c723e */ /* 0x000fe200000010ff */
[----:B------:R-:W-:Y:S01]  /*16a0*/  FADD.FTZ R72, R79, -R72 ;  /* 0x800000484f487221 */ /* 0x000fe20000010000 */
[----:B------:R-:W-:Y:S01]  /*16b0*/  LOP3.LUT R53, R26, 0xffff, RZ, 0xc0, !PT ;  /* 0x0000ffff1a357812 */ /* 0x000fe200078ec0ff */
[----:B------:R-:W-:Y:S01]  /*16c0*/  FADD.FTZ R82, R82, -R67 ;  /* 0x8000004352527221 */ /* 0x000fe20000010000 */
[----:B------:R-:W-:Y:S01]  /*16d0*/  LOP3.LUT R28, R28, 0xffff, RZ, 0xc0, !PT ;  /* 0x0000ffff1c1c7812 */ /* 0x000fe200078ec0ff */
[----:B------:R-:W-:Y:S01]  /*16e0*/  FADD.FTZ R70, R83, -R70 ;  /* 0x8000004653467221 */ /* 0x000fe20000010000 */
[----:B------:R-:W-:Y:S01]  /*16f0*/  SHF.L.U64.HI R51, R53, 0x10, RZ ;  /* 0x0000001035337819 */ /* 0x000fe200000102ff */
[----:B------:R-:W-:-:S02]  /*1700*/  FADD.FTZ R86, R86, -R75 ;  /* 0x8000004b56567221 */ /* 0x000fc40000010000 */
[--C-:B------:R-:W-:Y:S01]  /*1710*/  FADD.FTZ R30, R85, -R24.reuse ;  /* 0x80000018551e7221 */ /* 0x100fe20000010000 */
[----:B------:R-:W-:Y:S01]  /*1720*/  PRMT R24, R25, 0x7610, R24 ;  /* 0x0000761019187816 */ /* 0x000fe20000000018 */
[C---:B------:R-:W-:Y:S01]  /*1730*/  FMUL.FTZ R84, R63.reuse, R84 ;  /* 0x000000543f547220 */ /* 0x040fe20000410000 */
[----:B------:R-:W-:Y:S01]  /*1740*/  LOP3.LUT R52, R28, 0xffff0000, R51, 0xf8, !PT ;  /* 0xffff00001c347812 */ /* 0x000fe200078ef833 */
[C---:B------:R-:W-:Y:S01]  /*1750*/  FMUL.FTZ R31, R63.reuse, R76 ;  /* 0x0000004c3f1f7220 */ /* 0x040fe20000410000 */
[----:B------:R-:W-:Y:S01]  /*1760*/  PRMT R24, R24, 0x5410, R53 ;  /* 0x0000541018187816 */ /* 0x000fe20000000035 */
[C---:B------:R-:W-:Y:S01]  /*1770*/  FMUL.FTZ R27, R63.reuse, R64 ;  /* 0x000000403f1b7220 */ /* 0x040fe20000410000 */
[----:B------:R-:W-:Y:S01]  /*1780*/  MOV R53, 0x8 ;  /* 0x0000000800357802 */ /* 0x000fe20000000f00 */
[C---:B------:R-:W-:Y:S02]  /*1790*/  FMUL.FTZ R80, R63.reuse, R80 ;  /* 0x000000503f507220 */ /* 0x040fe40000410000 */
[C---:B------:R-:W-:Y:S01]  /*17a0*/  FMUL.FTZ R29, R63.reuse, R72 ;  /* 0x000000483f1d7220 */ /* 0x040fe20000410000 */
[----:B------:R-:W-:Y:S01]  /*17b0*/  F2FP.BF16.PACK_AB R27, RZ, R27 ;  /* 0x0000001bff1b723e */ /* 0x000fe200000010ff */
[----:B------:R-:W-:-:S02]  /*17c0*/  FMUL.FTZ R82, R63, R82 ;  /* 0x000000523f527220 */ /* 0x000fc40000410000 */
[----:B------:R-:W-:Y:S01]  /*17d0*/  FMUL.FTZ R25, R63, R70 ;  /* 0x000000463f197220 */ /* 0x000fe20000410000 */
[----:B------:R-:W-:Y:S01]  /*17e0*/  F2FP.BF16.PACK_AB R26, R29, R80 ;  /* 0x000000501d1a723e */ /* 0x000fe200000010ff */
[C---:B------:R-:W-:Y:S01]  /*17f0*/  FMUL.FTZ R86, R63.reuse, R86 ;  /* 0x000000563f567220 */ /* 0x040fe20000410000 */
[----:B------:R-:W-:Y:S01]  /*1800*/  F2FP.BF16.PACK_AB R29, RZ, R82 ;  /* 0x00000052ff1d723e */ /* 0x000fe200000010ff */
[----:B------:R-:W-:Y:S01]  /*1810*/  FMUL.FTZ R63, R63, R30 ;  /* 0x0000001e3f3f7220 */ /* 0x000fe20000410000 */
[----:B------:R-:W-:Y:S02]  /*1820*/  F2FP.BF16.PACK_AB R30, R31, R84 ;  /* 0x000000541f1e723e */ /* 0x000fe400000010ff */
[----:B------:R-:W-:Y:S02]  /*1830*/  PRMT R28, R26, 0x7632, R28 ;  /* 0x000076321a1c7816 */ /* 0x000fe4000000001c */
[----:B------:R-:W-:Y:S02]  /*1840*/  PRMT R31, R30, 0x7632, R31 ;  /* 0x000076321e1f7816 */ /* 0x000fe4000000001f */
[----:B------:R-:W-:-:S02]  /*1850*/  F2FP.BF16.PACK_AB R50, RZ, R86 ;  /* 0x00000056ff32723e */ /* 0x000fc400000010ff */
[----:B------:R-:W-:Y:S02]  /*1860*/  LOP3.LUT R31, R31, 0xffff, RZ, 0xc0, !PT ;  /* 0x0000ffff1f1f7812 */ /* 0x000fe400078ec0ff */
[----:B------:R-:W-:Y:S02]  /*1870*/  LOP3.LUT R51, R28, 0xffff, RZ, 0xc0, !PT ;  /* 0x0000ffff1c337812 */ /* 0x000fe400078ec0ff */
[----:B------:R-:W-:Y:S02]  /*1880*/  PRMT R28, R30, 0x5410, R31 ;  /* 0x000054101e1c7816 */ /* 0x000fe4000000001f */
[----:B------:R-:W-:Y:S02]  /*1890*/  LOP3.LUT R30, R0, 0x7f, RZ, 0xc0, !PT ;  /* 0x0000007f001e7812 */ /* 0x000fe400078ec0ff */
[----:B------:R-:W-:Y:S02]  /*18a0*/  LOP3.LUT R66, R29, 0xffff, RZ, 0xc0, !PT ;  /* 0x0000ffff1d427812 */ /* 0x000fe400078ec0ff */
[----:B------:R-:W-:Y:S01]  /*18b0*/  LOP3.LUT R50, R50, 0xffff, RZ, 0xc0, !PT ;  /* 0x0000ffff32327812 */ /* 0x000fe200078ec0ff */
[----:B------:R-:W-:Y:S01]  /*18c0*/  IMAD R30, R45, 0x180, R30 ;  /* 0x000001802d1e7824 */ /* 0x000fe200078e021e */
[----:B------:R-:W-:-:S02]  /*18d0*/  SHF.L.U64.HI R29, R31, 0x10, RZ ;  /* 0x000000101f1d7819 */ /* 0x000fc400000102ff */
[----:B------:R-:W-:Y:S02]  /*18e0*/  PRMT R26, R26, 0x5410, R51 ;  /* 0x000054101a1a7816 */ /* 0x000fe40000000033 */
[----:B------:R-:W-:Y:S02]  /*18f0*/  LOP3.LUT R64, R50, 0xffff0000, R29, 0xf8, !PT ;  /* 0xffff000032407812 */ /* 0x000fe400078ef81d */
[----:B------:R-:W-:Y:S02]  /*1900*/  SHF.L.U64.HI R51, R51, 0x10, RZ ;  /* 0x0000001033337819 */ /* 0x000fe400000102ff */
[----:B------:R-:W-:Y:S02]  /*1910*/  F2FP.BF16.PACK_AB R29, RZ, R25 ;  /* 0x00000019ff1d723e */ /* 0x000fe400000010ff */
[----:B------:R-:W-:Y:S02]  /*1920*/  F2FP.BF16.PACK_AB R63, RZ, R63 ;  /* 0x0000003fff3f723e */ /* 0x000fe400000010ff */
[----:B------:R-:W-:-:S02]  /*1930*/  PRMT R25, R52, 0x5410, R27 ;  /* 0x0000541034197816 */ /* 0x000fc4000000001b */
[----:B------:R-:W-:Y:S02]  /*1940*/  IADD3 R50, R30, 0x80, RZ ;  /* 0x000000801e327810 */ /* 0x000fe40007ffe0ff */
[----:B------:R-:W-:Y:S02]  /*1950*/  LOP3.LUT R66, R66, 0xffff0000, R51, 0xf8, !PT ;  /* 0xffff000042427812 */ /* 0x000fe400078ef833 */
[----:B------:R-:W-:Y:S01]  /*1960*/  PRMT R27, R29, 0x7610, R27 ;  /* 0x000076101d1b7816 */ /* 0x000fe2000000001b */
[-C--:B------:R-:W-:Y:S01]  /*1970*/  IMAD.WIDE.U32 R50, R50, R53.reuse, c[0x0][0x1d0] ;  /* 0x0000740032327625 */ /* 0x080fe200078e0035 */
[C---:B------:R-:W-:Y:S02]  /*1980*/  IADD3 R52, R30.reuse, 0x100, RZ ;  /* 0x000001001e347810 */ /* 0x040fe40007ffe0ff */
[----:B------:R-:W-:Y:S01]  /*1990*/  PRMT R29, R63, 0x7610, R29 ;  /* 0x000076103f1d7816 */ /* 0x000fe2000000001d */
[----:B------:R-:W-:Y:S01]  /*19a0*/  IMAD.WIDE.U32 R30, R30, R53, c[0x0][0x1d0] ;  /* 0x000074001e1e7625 */ /* 0x000fe200078e0035 */
[----:B------:R-:W-:-:S02]  /*19b0*/  PRMT R27, R66, 0x5410, R27 ;  /* 0x00005410421b7816 */ /* 0x000fc4000000001b */
[----:B------:R-:W-:Y:S01]  /*19c0*/  PRMT R29, R64, 0x5410, R29 ;  /* 0x00005410401d7816 */ /* 0x000fe2000000001d */
[----:B------:R-:W-:Y:S01]  /*19d0*/  IMAD.WIDE.U32 R52, R52, R53, c[0x0][0x1d0] ;  /* 0x0000740034347625 */ /* 0x000fe200078e0035 */
[----:B------:R0:W-:Y:S01]  /*19e0*/  STG.E.64 [R30.64], R24 ;  /* 0x000000181e007986 */ /* 0x0001e2000c101b08 */
[----:B------:R-:W-:Y:S02]  /*19f0*/  IADD3 R45, R45, c[0x0][0x160], RZ ;  /* 0x000058002d2d7a10 */ /* 0x000fe40007ffe0ff */
[----:B------:R-:W-:Y:S01]  /*1a00*/  SEL R64, RZ, 0x1, P1 ;  /* 0x00000001ff407807 */ /* 0x000fe20000800000 */
[----:B------:R0:W-:Y:S01]  /*1a10*/  STG.E.64 [R50.64], R26 ;  /* 0x0000001a32007986 */ /* 0x0001e2000c101b08 */
[----:B------:R-:W-:-:S03]  /*1a20*/  ISETP.GE.AND P0, PT, R45, c[0x0][0x164], PT ;  /* 0x000059002d007a0c */ /* 0x000fc60003f06270 */
[----:B------:R0:W-:Y:S10]  /*1a30*/  STG.E.64 [R52.64], R28 ;  /* 0x0000001c34007986 */ /* 0x0001f4000c101b08 */
[----:B0-----:R-:W-:Y:S01]  /*1a40*/  @P0 CALL.REL.NOINC `(.L_x_3077) ;  /* 0x0000001000000944 */ /* 0x001fe20003c00000 */
[----:B------:R-:W-:Y:S05]  /*1a50*/  BRA `(.L_x_3078) ;  /* 0xffffead000007947 */ /* 0x000fea000383ffff */
.L_x_3077:
        /* <DEDUP_REMOVED lines=18> */
.L_x_3074:
[----:B------:R-:W0:Y:S01]  /*1b80*/  S2UR UR4, SR_CTAID.X ;  /* 0x00000000000479c3 */ /* 0x000e220000002500 */
[C---:B------:R-:W-:Y:S01]  /*1b90*/  LOP3.LUT R12, R0.reuse, 0x7f, RZ, 0xc0, !PT ;  /* 0x0000007f000c7812 */ /* 0x040fe200078ec0ff */
[----:B-----5:R-:W-:Y:S01]  /*1ba0*/  HFMA2.MMA R37, -RZ, RZ, 0, 9.5367431640625e-07 ;  /* 0x00000010ff257435 */ /* 0x020fe200000001ff */
        /* <DEDUP_REMOVED lines=17> */
.L_x_3075:
[----:B------:R-:W-:Y:S01]  /*1cc0*/  HFMA2.MMA R29, -RZ, RZ, 0, 9.5367431640625e-07 ;  /* 0x00000010ff1d7435 */ /* 0x000fe200000001ff */
[----:B------:R-:W-:Y:S01]  /*1cd0*/  MOV R30, R50 ;  /* 0x00000032001e7202 */ /* 0x000fe20000000f00 */
[----:B------:R-:W-:Y:S01]  /*1ce0*/  IMAD.MOV.U32 R28, RZ, RZ, 0x1f ;  /* 0x0000001fff1c7424 */ /* 0x000fe200078e00ff */
[----:B------:R-:W-:-:S02]  /*1cf0*/  MOV R27, 0xffffffff ;  /* 0xffffffff001b7802 */ /* 0x000fc40000000f00 */
[----:B------:R-:W-:Y:S02]  /*1d00*/  MOV R24, 0x1d20 ;  /* 0x00001d2000187802 */ /* 0x000fe40000000f00 */
[----:B------:R-:W-:Y:S05]  /*1d10*/  CALL.REL.NOINC `($__internal_233_$__cuda_sm70_shflsync_down_p) ;  /* 0x0000046000007944 */ /* 0x000fea0003c00000 */
[----:B-1----:R-:W-:Y:S01]  /*1d20*/  MOV R31, R27 ;  /* 0x0000001b001f7202 */ /* 0x002fe20000000f00 */
[----:B0-----:R-:W-:Y:S05]  /*1d30*/  BRA `(.L_x_3079) ;  /* 0xfffff58000007947 */ /* 0x001fea000383ffff */
.L_x_3076:
[----:B------:R-:W-:Y:S01]  /*1d40*/  HFMA2.MMA R28, -RZ, RZ, 0, 1.847743988037109375e-06 ;  /* 0x0000001fff1c7435 */ /* 0x000fe200000001ff */
[----:B------:R-:W-:Y:S01]  /*1d50*/  MOV R30, R51 ;  /* 0x00000033001e7202 */ /* 0x000fe20000000f00 */
[----:B------:R-:W-:Y:S01]  /*1d60*/  IMAD.MOV.U32 R29, RZ, RZ, 0x10 ;  /* 0x00000010ff1d7424 */ /* 0x000fe200078e00ff */
[----:B------:R-:W-:Y:S02]  /*1d70*/  MOV R27, 0xffffffff ;  /* 0xffffffff001b7802 */ /* 0x000fe40000000f00 */
[----:B------:R-:W-:Y:S02]  /*1d80*/  MOV R24, 0x1da0 ;  /* 0x00001da000187802 */ /* 0x000fe40000000f00 */
[----:B01----:R-:W-:Y:S05]  /*1d90*/  CALL.REL.NOINC `($__internal_233_$__cuda_sm70_shflsync_down_p) ;  /* 0x000003e000007944 */ /* 0x003fea0003c00000 */
[----:B------:R-:W-:Y:S01]  /*1da0*/  FADD.FTZ R50, R50, R31 ;  /* 0x0000001f32327221 */ /* 0x000fe20000010000 */
[----:B0-----:R-:W-:Y:S01]  /*1db0*/  HFMA2.MMA R29, -RZ, RZ, 0, 4.76837158203125e-07 ;  /* 0x00000008ff1d7435 */ /* 0x001fe200000001ff */
[----:B-1----:R-:W-:Y:S01]  /*1dc0*/  FADD.FTZ R88, R51, R27 ;  /* 0x0000001b33587221 */ /* 0x002fe20000010000 */
[----:B------:R-:W-:Y:S01]  /*1dd0*/  MOV R27, 0xffffffff ;  /* 0xffffffff001b7802 */ /* 0x000fe20000000f00 */
[----:B------:R-:W-:Y:S01]  /*1de0*/  IMAD.MOV.U32 R28, RZ, RZ, 0x1f ;  /* 0x0000001fff1c7424 */ /* 0x000fe200078e00ff */
[----:B------:R-:W-:-:S02]  /*1df0*/  MOV R30, R50 ;  /* 0x00000032001e7202 */ /* 0x000fc40000000f00 */
[----:B------:R-:W-:Y:S02]  /*1e00*/  MOV R24, 0x1e20 ;  /* 0x00001e2000187802 */ /* 0x000fe40000000f00 */
[----:B------:R-:W-:Y:S05]  /*1e10*/  CALL.REL.NOINC `($__internal_233_$__cuda_sm70_shflsync_down_p) ;  /* 0x0000036000007944 */ /* 0x000fea0003c00000 */
[----:B0-----:R-:W-:Y:S01]  /*1e20*/  HFMA2.MMA R29, -RZ, RZ, 0, 4.76837158203125e-07 ;  /* 0x00000008ff1d7435 */ /* 0x001fe200000001ff */
[----:B-1----:R-:W-:Y:S01]  /*1e30*/  MOV R31, R27 ;  /* 0x0000001b001f7202 */ /* 0x002fe20000000f00 */
[----:B------:R-:W-:Y:S01]  /*1e40*/  IMAD.MOV.U32 R30, RZ, RZ, R88 ;  /* 0x000000ffff1e7224 */ /* 0x000fe200078e0058 */
[----:B------:R-:W-:Y:S02]  /*1e50*/  MOV R28, 0x1f ;  /* 0x0000001f001c7802 */ /* 0x000fe40000000f00 */
[----:B------:R-:W-:Y:S02]  /*1e60*/  MOV R27, 0xffffffff ;  /* 0xffffffff001b7802 */ /* 0x000fe40000000f00 */
[----:B------:R-:W-:Y:S02]  /*1e70*/  MOV R24, 0x1e90 ;  /* 0x00001e9000187802 */ /* 0x000fe40000000f00 */
[----:B------:R-:W-:Y:S05]  /*1e80*/  CALL.REL.NOINC `($__internal_233_$__cuda_sm70_shflsync_down_p) ;  /* 0x000002f000007944 */ /* 0x000fea0003c00000 */
[----:B------:R-:W-:Y:S01]  /*1e90*/  FADD.FTZ R50, R31, R50 ;  /* 0x000000321f327221 */ /* 0x000fe20000010000 */
[----:B0-----:R-:W-:Y:S01]  /*1ea0*/  HFMA2.MMA R28, -RZ, RZ, 0, 1.847743988037109375e-06 ;  /* 0x0000001fff1c7435 */ /* 0x001fe200000001ff */
[----:B-1----:R-:W-:Y:S01]  /*1eb0*/  FADD.FTZ R88, R88, R27 ;  /* 0x0000001b58587221 */ /* 0x002fe20000010000 */
[----:B------:R-:W-:Y:S01]  /*1ec0*/  MOV R27, 0xffffffff ;  /* 0xffffffff001b7802 */ /* 0x000fe20000000f00 */
[----:B------:R-:W-:Y:S01]  /*1ed0*/  IMAD.MOV.U32 R29, RZ, RZ, 0x4 ;  /* 0x00000004ff1d7424 */ /* 0x000fe200078e00ff */
[----:B------:R-:W-:-:S02]  /*1ee0*/  MOV R30, R50 ;  /* 0x00000032001e7202 */ /* 0x000fc40000000f00 */
[----:B------:R-:W-:Y:S02]  /*1ef0*/  MOV R24, 0x1f10 ;  /* 0x00001f1000187802 */ /* 0x000fe40000000f00 */
[----:B------:R-:W-:Y:S05]  /*1f00*/  CALL.REL.NOINC `($__internal_233_$__cuda_sm70_shflsync_down_p) ;  /* 0x0000027000007944 */ /* 0x000fea0003c00000 */
[----:B0-----:R-:W-:Y:S01]  /*1f10*/  HFMA2.MMA R29, -RZ, RZ, 0, 2.384185791015625e-07 ;  /* 0x00000004ff1d7435 */ /* 0x001fe200000001ff */
[----:B-1----:R-:W-:Y:S01]  /*1f20*/  IMAD.MOV.U32 R31, RZ, RZ, R27 ;  /* 0x000000ffff1f7224 */ /* 0x002fe200078e001b */
[----:B------:R-:W-:Y:S01]  /*1f30*/  MOV R30, R88 ;  /* 0x00000058001e7202 */ /* 0x000fe20000000f00 */
[----:B------:R-:W-:Y:S01]  /*1f40*/  IMAD.MOV.U32 R27, RZ, RZ, -0x1 ;  /* 0xffffffffff1b7424 */ /* 0x000fe200078e00ff */
[----:B------:R-:W-:Y:S02]  /*1f50*/  MOV R28, 0x1f ;  /* 0x0000001f001c7802 */ /* 0x000fe40000000f00 */
[----:B------:R-:W-:Y:S02]  /*1f60*/  MOV R24, 0x1f80 ;  /* 0x00001f8000187802 */ /* 0x000fe40000000f00 */
[----:B------:R-:W-:Y:S05]  /*1f70*/  CALL.REL.NOINC `($__internal_233_$__cuda_sm70_shflsync_down_p) ;  /* 0x0000020000007944 */ /* 0x000fea0003c00000 */
[----:B------:R-:W-:Y:S01]  /*1f80*/  FADD.FTZ R50, R31, R50 ;  /* 0x000000321f327221 */ /* 0x000fe20000010000 */
[----:B0-----:R-:W-:Y:S01]  /*1f90*/  HFMA2.MMA R29, -RZ, RZ, 0, 1.1920928955078125e-07 ;  /* 0x00000002ff1d7435 */ /* 0x001fe200000001ff */
[----:B-1----:R-:W-:Y:S01]  /*1fa0*/  FADD.FTZ R88, R88, R27 ;  /* 0x0000001b58587221 */ /* 0x002fe20000010000 */
[----:B------:R-:W-:Y:S01]  /*1fb0*/  MOV R28, 0x1f ;  /* 0x0000001f001c7802 */ /* 0x000fe20000000f00 */
[----:B------:R-:W-:Y:S01]  /*1fc0*/  IMAD.MOV.U32 R30, RZ, RZ, R50 ;  /* 0x000000ffff1e7224 */ /* 0x000fe200078e0032 */
[----:B------:R-:W-:-:S02]  /*1fd0*/  MOV R27, 0xffffffff ;  /* 0xffffffff001b7802 */ /* 0x000fc40000000f00 */
[----:B------:R-:W-:Y:S02]  /*1fe0*/  MOV R24, 0x2000 ;  /* 0x0000200000187802 */ /* 0x000fe40000000f00 */
[----:B------:R-:W-:Y:S05]  /*1ff0*/  CALL.REL.NOINC `($__internal_233_$__cuda_sm70_shflsync_down_p) ;  /* 0x0000018000007944 */ /* 0x000fea0003c00000 */
[----:B0-----:R-:W-:Y:S01]  /*2000*/  HFMA2.MMA R29, -RZ, RZ, 0, 1.1920928955078125e-07 ;  /* 0x00000002ff1d7435 */ /* 0x001fe200000001ff */
[----:B-1----:R-:W-:Y:S01]  /*2010*/  MOV R31, R27 ;  /* 0x0000001b001f7202 */ /* 0x002fe20000000f00 */
[----:B------:R-:W-:Y:S01]  /*2020*/  IMAD.MOV.U32 R28, RZ, RZ, 0x1f ;  /* 0x0000001fff1c7424 */ /* 0x000fe200078e00ff */
[----:B------:R-:W-:Y:S02]  /*2030*/  MOV R30, R88 ;  /* 0x00000058001e7202 */ /* 0x000fe40000000f00 */
[----:B------:R-:W-:Y:S02]  /*2040*/  MOV R27, 0xffffffff ;  /* 0xffffffff001b7802 */ /* 0x000fe40000000f00 */
[----:B------:R-:W-:Y:S02]  /*2050*/  MOV R24, 0x2070 ;  /* 0x0000207000187802 */ /* 0x000fe40000000f00 */
[----:B------:R-:W-:Y:S05]  /*2060*/  CALL.REL.NOINC `($__internal_233_$__cuda_sm70_shflsync_down_p) ;  /* 0x0000011000007944 */ /* 0x000fea0003c00000 */
[----:B------:R-:W-:Y:S01]  /*2070*/  FADD.FTZ R50, R31, R50 ;  /* 0x000000321f327221 */ /* 0x000fe20000010000 */
[----:B0-----:R-:W-:Y:S01]  /*2080*/  HFMA2.MMA R29, -RZ, RZ, 0, 5.9604644775390625e-08 ;  /* 0x00000001ff1d7435 */ /* 0x001fe200000001ff */
[----:B-1----:R-:W-:Y:S01]  /*2090*/  FADD.FTZ R31, R88, R27 ;  /* 0x0000001b581f7221 */ /* 0x002fe20000010000 */
[----:B------:R-:W-:Y:S01]  /*20a0*/  MOV R28, 0x1f ;  /* 0x0000001f001c7802 */ /* 0x000fe20000000f00 */
[----:B------:R-:W-:Y:S01]  /*20b0*/  IMAD.MOV.U32 R27, RZ, RZ, -0x1 ;  /* 0xffffffffff1b7424 */ /* 0x000fe200078e00ff */
[----:B------:R-:W-:-:S02]  /*20c0*/  MOV R30, R50 ;  /* 0x00000032001e7202 */ /* 0x000fc40000000f00 */
[----:B------:R-:W-:Y:S02]  /*20d0*/  MOV R24, 0x20f0 ;  /* 0x000020f000187802 */ /* 0x000fe40000000f00 */
[----:B------:R-:W-:Y:S05]  /*20e0*/  CALL.REL.NOINC `($__internal_233_$__cuda_sm70_shflsync_down_p) ;  /* 0x0000009000007944 */ /* 0x000fea0003c00000 */
[----:B0-----:R-:W-:Y:S01]  /*20f0*/  HFMA2.MMA R28, -RZ, RZ, 0, 1.847743988037109375e-06 ;  /* 0x0000001fff1c7435 */ /* 0x001fe200000001ff */
[----:B-1----:R-:W-:Y:S01]  /*2100*/  MOV R51, R27 ;  /* 0x0000001b00337202 */ /* 0x002fe20000000f00 */
[----:B------:R-:W-:Y:S01]  /*2110*/  IMAD.MOV.U32 R29, RZ, RZ, 0x1 ;  /* 0x00000001ff1d7424 */ /* 0x000fe200078e00ff */
[----:B------:R-:W-:Y:S02]  /*2120*/  MOV R30, R31 ;  /* 0x0000001f001e7202 */ /* 0x000fe40000000f00 */
[----:B------:R-:W-:Y:S02]  /*2130*/  MOV R27, 0xffffffff ;  /* 0xffffffff001b7802 */ /* 0x000fe40000000f00 */
[----:B------:R-:W-:Y:S02]  /*2140*/  MOV R24, 0x2160 ;  /* 0x0000216000187802 */ /* 0x000fe40000000f00 */
[----:B------:R-:W-:Y:S05]  /*2150*/  CALL.REL.NOINC `($__internal_233_$__cuda_sm70_shflsync_down_p) ;  /* 0x0000002000007944 */ /* 0x000fea0003c00000 */
[----:B-1----:R-:W-:Y:S01]  /*2160*/  MOV R24, R27 ;  /* 0x0000001b00187202 */ /* 0x002fe20000000f00 */
[----:B0-----:R-:W-:Y:S05]  /*2170*/  BRA `(.L_x_3080) ;  /* 0xfffff26000007947 */ /* 0x001fea000383ffff */
        .weak           $__internal_233_$__cuda_sm70_shflsync_down_p
        .type           $__internal_233_$__cuda_sm70_shflsync_down_p,@function
        .size           $__internal_233_$__cuda_sm70_shflsync_down_p,(.L_x_3640 - $__internal_233_$__cuda_sm70_shflsync_down_p)
$__internal_233_$__cuda_sm70_shflsync_down_p:
[----:B------:R-:W-:Y:S01]  /*2180*/  HFMA2.MMA R25, -RZ, RZ, 0, 0 ;  /* 0x00000000ff197435 */ /* 0x000fe200000001ff */
[----:B------:R-:W-:Y:S04]  /*2190*/  WARPSYNC R27 ;  /* 0x0000001b00007348 */ /* 0x000fe80003800000 */
[----:B------:R0:W1:Y:S01]  /*21a0*/  SHFL.DOWN PT, R27, R30, R29, R28 ;  /* 0x0800001d1e1b7389 */ /* 0x00006200000e001c */
[----:B------:R-:W-:Y:S05]  /*21b0*/  RET.REL.NODEC R24 `(_ZN10layer_norm13ln_bwd_kernelINS_13Kernel_traitsI13__nv_bfloat16S2_S2_fjLj1536ELj1ELj1ELj4ELj8ENS_18Kernel_traits_baseILj1536ES2_S2_S2_fjLj128EEEEEEEvNS_9BwdParamsE) ;  /* 0xffffde4018007950 */ /* 0x000fea0003c3ffff */
.L_x_3081:
        /* <DEDUP_REMOVED lines=12> */
.L_x_3640:


//--------------------- .text._ZN10layer_norm22ln_bwd_finalize_kernelINS_22Kernel_traits_finalizeILj1536E6__halffS2_fjLj1024ELj4ENS_18Kernel_traits_baseILj1536ES2_fS2_fjLj1024EEEEEEEvNS_9BwdParamsE --------------------------
	.section	.text._ZN10layer_norm22ln_bwd_finalize_kernelINS_22Kernel_traits_finalizeILj1536E6__halffS2_fjLj1024ELj4ENS_18Kernel_traits_baseILj1536ES2_fS2_fjLj1024EEEEEEEvNS_9BwdParamsE,"ax",@progbits
	.sectioninfo	@"SHI_REGISTERS=32"
	.align	128
        .global         _ZN10layer_norm22ln_bwd_finalize_kernelINS_22Kernel_traits_finalizeILj1536E6__halffS2_fjLj1024ELj4ENS_18Kernel_traits_baseILj1536ES2_fS2_fjLj1024EEEEEEEvNS_9BwdParamsE
        .type           _ZN10layer_norm22ln_bwd_finalize_kernelINS_22Kernel_traits_finalizeILj1536E6__halffS2_fjLj1024ELj4ENS_18Kernel_traits_baseILj1536ES2_fS2_fjLj1024EEEEEEEvNS_9BwdParamsE,@function
        .size           _ZN10layer_norm22ln_bwd_finalize_kernelINS_22Kernel_traits_finalizeILj1536E6__halffS2_fjLj1024ELj4ENS_18Kernel_traits_baseILj1536ES2_fS2_fjLj1024EEEEEEEvNS_9BwdParamsE,(.L_x_3641 - _ZN10layer_norm22ln_bwd_finalize_kernelINS_22Kernel_traits_finalizeILj1536E6__halffS2_fjLj1024ELj4ENS_18Kernel_traits_baseILj1536ES2_fS2_fjLj1024EEEEEEEvNS_9BwdParamsE)
        .other          _ZN10layer_norm22ln_bwd_finalize_kernelINS_22Kernel_traits_finalizeILj1536E6__halffS2_fjLj1024ELj4ENS_18Kernel_traits_baseILj1536ES2_fS2_fjLj1024EEEEEEEvNS_9BwdParamsE,@"STO_CUDA_ENTRY STV_DEFAULT"
_ZN10layer_norm22ln_bwd_finalize_kernelINS_22Kernel_traits_finalizeILj1536E6__halffS2_fjLj1024ELj4ENS_18Kernel_traits_baseILj1536ES2_fS2_fjLj1024EEEEEEEvNS_9BwdParamsE:
.text._ZN10layer_norm22ln_bwd_finalize_kernelINS_22Kernel_traits_finalizeILj1536E6__halffS2_fjLj1024ELj4ENS_18Kernel_traits_baseILj1536ES2_fS2_fjLj1024EEEEEEEvNS_9BwdParamsE:
        /* <DEDUP_REMOVED lines=19> */
.L_x_3094:
        /* <DEDUP_REMOVED lines=27> */
.L_x_3086:
        /* <DEDUP_REMOVED lines=32> */
.L_x_3085:
[----:B------:R-:W-:Y:S05]  /*04e0*/  BSYNC B1 ;  /* 0x0000000000017941 */ /* 0x000fea0003800000 */
.L_x_3084:
        /* <DEDUP_REMOVED lines=22> */
.L_x_3088:
[----:B------:R-:W-:Y:S05]  /*0650*/  BSYNC B1 ;  /* 0x0000000000017941 */ /* 0x000fea0003800000 */
.L_x_3087:
        /* <DEDUP_REMOVED lines=10> */
.L_x_3083:
[----:B------:R-:W-:Y:S05]  /*0700*/  BSYNC B0 ;  /* 0x0000000000007941 */ /* 0x000fea0003800000 */
.L_x_3082:
        /* <DEDUP_REMOVED lines=11> */
.L_x_3095:
        /* <DEDUP_REMOVED lines=18> */
.L_x_3096:
[----:B------:R-:W-:Y:S01]  /*08e0*/  @!P1 SHF.R.U32.HI R2, RZ, 0x3, R0 ;  /* 0x00000003ff029819 */ /* 0x000fe20000011600 */
[----:B---3--:R-:W-:Y:S02]  /*08f0*/  FADD.FTZ R5, R5, R10 ;  /* 0x0000000a05057221 */ /* 0x008fe40000010000 */
[----:B--2---:R-:W-:Y:S01]  /*0900*/  FADD.FTZ R7, R7, R4 ;  /* 0x0000000407077221 */ /* 0x004fe20000010000 */
[----:B------:R-:W-:-:S05]  /*0910*/  @!P1 LOP3.LUT R2, R2, 0x1ffffffc, RZ, 0xc0, !PT ;  /* 0x1ffffffc02029812 */ /* 0x000fca00078ec0ff */
[----:B------:R2:W-:Y:S04]  /*0920*/  @!P1 STS [R2+0x2000], R5 ;  /* 0x0020000502009388 */ /* 0x0005e80000000800 */
[----:B------:R2:W-:Y:S02]  /*0930*/  @!P1 STS [R2+0x2080], R7 ;  /* 0x0020800702009388 */ /* 0x0005e40000000800 */
.L_x_3089:
        /* <DEDUP_REMOVED lines=13> */
.L_x_3093:
[----:B------:R-:W-:Y:S05]  /*0a10*/  BSYNC B0 ;  /* 0x0000000000007941 */ /* 0x000fea0003800000 */
.L_x_3092:
[C---:B------:R-:W-:Y:S02]  /*0a20*/  ISETP.GT.U32.AND P1, PT, R18.reuse, -0x601, PT ;  /* 0xfffff9ff1200780c */ /* 0x040fe40003f24070 */
[----:B------:R-:W-:Y:S02]  /*0a30*/  IADD3 R18, R18, 0x600, RZ ;  /* 0x0000060012127810 */ /* 0x000fe40007ffe0ff */
[----:B------:R-:W-:-:S09]  /*0a40*/  IADD3 R19, R19, 0x300, RZ ;  /* 0x0000030013137810 */ /* 0x000fd20007ffe0ff */
[----:B012---:R-:W-:Y:S05]  /*0a50*/  @P1 BRA `(.L_x_3094) ;  /* 0xfffff6d000001947 */ /* 0x007fea000383ffff */
[----:B------:R-:W-:Y:S05]  /*0a60*/  EXIT ;  /* 0x000000000000794d */ /* 0x000fea0003800000 */
.L_x_3090:
[----:B--2---:R-:W-:Y:S01]  /*0a70*/  IMAD.MOV.U32 R10, RZ, RZ, R4 ;  /* 0x000000ffff0a7224 */ /* 0x004fe200078e0004 */
[----:B------:R-:W-:Y:S01]  /*0a80*/  MOV R9, 0x1 ;  /* 0x0000000100097802 */ /* 0x000fe20000000f00 */
[----:B------:R-:W-:Y:S01]  /*0a90*/  IMAD.MOV.U32 R6, RZ, RZ, 0x1f ;  /* 0x0000001fff067424 */ /* 0x000fe200078e00ff */
[----:B------:R-:W-:Y:S02]  /*0aa0*/  MOV R11, 0xffffffff ;  /* 0xffffffff000b7802 */ /* 0x000fe40000000f00 */
[----:B------:R-:W-:Y:S02]  /*0ab0*/  MOV R2, 0xad0 ;  /* 0x00000ad000027802 */ /* 0x000fe40000000f00 */
[----:B01----:R-:W-:Y:S05]  /*0ac0*/  CALL.REL.NOINC `($__internal_234_$__cuda_sm70_shflsync_bfly_p) ;  /* 0x000003c000007944 */ /* 0x003fea0003c00000 */
[----:B-1----:R-:W-:Y:S01]  /*0ad0*/  IMAD.MOV.U32 R3, RZ, RZ, R6 ;  /* 0x000000ffff037224 */ /* 0x002fe200078e0006 */
[----:B0-----:R-:W-:Y:S05]  /*0ae0*/  BRA `(.L_x_3095) ;  /* 0xfffffcd000007947 */ /* 0x001fea000383ffff */
.L_x_3091:
[----:B------:R-:W-:Y:S01]  /*0af0*/  HFMA2.MMA R6, -RZ, RZ, 0, 1.847743988037109375e-06 ;  /* 0x0000001fff067435 */ /* 0x000fe200000001ff */
[----:B------:R-:W-:Y:S01]  /*0b00*/  MOV R10, R13 ;  /* 0x0000000d000a7202 */ /* 0x000fe20000000f00 */
[----:B------:R-:W-:Y:S01]  /*0b10*/  IMAD.MOV.U32 R9, RZ, RZ, 0x2 ;  /* 0x00000002ff097424 */ /* 0x000fe200078e00ff */
[----:B------:R-:W-:Y:S01]  /*0b20*/  MOV R2, 0xb50 ;  /* 0x00000b5000027802 */ /* 0x000fe20000000f00 */
[----:B------:R-:W-:-:S02]  /*0b30*/  IMAD.MOV.U32 R11, RZ, RZ, -0x1 ;  /* 0xffffffffff0b7424 */ /* 0x000fc400078e00ff */
[----:B012---:R-:W-:Y:S05]  /*0b40*/  CALL.REL.NOINC `($__internal_234_$__cuda_sm70_shflsync_bfly_p) ;  /* 0x0000034000007944 */ /* 0x007fea0003c00000 */
[----:B01----:R-:W-:Y:S01]  /*0b50*/  FADD.FTZ R10, R13, R6 ;  /* 0x000000060d0a7221 */ /* 0x003fe20000010000 */
[----:B------:R-:W-:Y:S01]  /*0b60*/  MOV R9, 0x4 ;  /* 0x0000000400097802 */ /* 0x000fe20000000f00 */
[----:B------:R-:W-:Y:S01]  /*0b70*/  IMAD.MOV.U32 R6, RZ, RZ, 0x1f ;  /* 0x0000001fff067424 */ /* 0x000fe200078e00ff */
[----:B------:R-:W-:-:S02]  /*0b80*/  MOV R11, 0xffffffff ;  /* 0xffffffff000b7802 */ /* 0x000fc40000000f00 */
[----:B------:R-:W-:Y:S02]  /*0b90*/  MOV R2, 0xbb0 ;  /* 0x00000bb000027802 */ /* 0x000fe40000000f00 */
[----:B------:R-:W-:Y:S05]  /*0ba0*/  CALL.REL.NOINC `($__internal_234_$__cuda_sm70_shflsync_bfly_p) ;  /* 0x000002e000007944 */ /* 0x000fea0003c00000 */
[----:B01----:R-:W-:Y:S01]  /*0bb0*/  FADD.FTZ R10, R10, R6 ;  /* 0x000000060a0a7221 */ /* 0x003fe20000010000 */
[----:B------:R-:W-:Y:S01]  /*0bc0*/  HFMA2.MMA R6, -RZ, RZ, 0, 1.847743988037109375e-06 ;  /* 0x0000001fff067435 */ /* 0x000fe200000001ff */
[----:B------:R-:W-:Y:S01]  /*0bd0*/  IMAD.MOV.U32 R9, RZ, RZ, 0x8 ;  /* 0x00000008ff097424 */ /* 0x000fe200078e00ff */
[----:B------:R-:W-:Y:S01]  /*0be0*/  MOV R2, 0xc10 ;  /* 0x00000c1000027802 */ /* 0x000fe20000000f00 */
[----:B------:R-:W-:-:S03]  /*0bf0*/  IMAD.MOV.U32 R11, RZ, RZ, -0x1 ;  /* 0xffffffffff0b7424 */ /* 0x000fc600078e00ff */
[----:B------:R-:W-:Y:S05]  /*0c00*/  CALL.REL.NOINC `($__internal_234_$__cuda_sm70_shflsync_bfly_p) ;  /* 0x0000028000007944 */ /* 0x000fea0003c00000 */
[----:B-1----:R-:W-:Y:S01]  /*0c10*/  FADD.FTZ R4, R10, R6 ;  /* 0x000000060a047221 */ /* 0x002fe20000010000 */
[----:B0-----:R-:W-:Y:S01]  /*0c20*/  MOV R9, 0x10 ;  /* 0x0000001000097802 */ /* 0x001fe20000000f00 */
[----:B------:R-:W-:Y:S01]  /*0c30*/  IMAD.MOV.U32 R6, RZ, RZ, 0x1f ;  /* 0x0000001fff067424 */ /* 0x000fe200078e00ff */
[----:B------:R-:W-:Y:S01]  /*0c40*/  MOV R11, 0xffffffff ;  /* 0xffffffff000b7802 */ /* 0x000fe20000000f00 */
[----:B------:R-:W-:Y:S01]  /*0c50*/  IMAD.MOV.U32 R10, RZ, RZ, R4 ;  /* 0x000000ffff0a7224 */ /* 0x000fe200078e0004 */
[----:B------:R-:W-:Y:S02]  /*0c60*/  MOV R2, 0xc80 ;  /* 0x00000c8000027802 */ /* 0x000fe40000000f00 */
[----:B------:R-:W-:Y:S05]  /*0c70*/  CALL.REL.NOINC `($__internal_234_$__cuda_sm70_shflsync_bfly_p) ;  /* 0x0000021000007944 */ /* 0x000fea0003c00000 */
[----:B0-----:R-:W-:Y:S01]  /*0c80*/  HFMA2.MMA R9, -RZ, RZ, 0, 5.9604644775390625e-08 ;  /* 0x00000001ff097435 */ /* 0x001fe200000001ff */
[----:B-1----:R-:W-:Y:S01]  /*0c90*/  MOV R7, R6 ;  /* 0x0000000600077202 */ /* 0x002fe20000000f00 */
[----:B------:R-:W-:Y:S01]  /*0ca0*/  IMAD.MOV.U32 R10, RZ, RZ, R5 ;  /* 0x000000ffff0a7224 */ /* 0x000fe200078e0005 */
[----:B------:R-:W-:Y:S01]  /*0cb0*/  MOV R6, 0x1f ;  /* 0x0000001f00067802 */ /* 0x000fe20000000f00 */
[----:B------:R-:W-:Y:S01]  /*0cc0*/  IMAD.MOV.U32 R11, RZ, RZ, -0x1 ;  /* 0xffffffffff0b7424 */ /* 0x000fe200078e00ff */
[----:B------:R-:W-:-:S02]  /*0cd0*/  MOV R2, 0xcf0 ;  /* 0x00000cf000027802 */ /* 0x000fc40000000f00 */
[----:B------:R-:W-:Y:S05]  /*0ce0*/  CALL.REL.NOINC `($__internal_234_$__cuda_sm70_shflsync_bfly_p) ;  /* 0x000001a000007944 */ /* 0x000fea0003c00000 */
[----:B0-----:R-:W-:Y:S01]  /*0cf0*/  HFMA2.MMA R9, -RZ, RZ, 0, 1.1920928955078125e-07 ;  /* 0x00000002ff097435 */ /* 0x001fe200000001ff */
[----:B-1----:R-:W-:Y:S01]  /*0d00*/  FADD.FTZ R10, R5, R6 ;  /* 0x00000006050a7221 */ /* 0x002fe20000010000 */
[----:B------:R-:W-:Y:S01]  /*0d10*/  MOV R6, 0x1f ;  /* 0x0000001f00067802 */ /* 0x000fe20000000f00 */
[----:B------:R-:W-:Y:S01]  /*0d20*/  IMAD.MOV.U32 R11, RZ, RZ, -0x1 ;  /* 0xffffffffff0b7424 */ /* 0x000fe200078e00ff */
[----:B------:R-:W-:-:S02]  /*0d30*/  MOV R2, 0xd50 ;  /* 0x00000d5000027802 */ /* 0x000fc40000000f00 */
[----:B------:R-:W-:Y:S05]  /*0d40*/  CALL.REL.NOINC `($__internal_234_$__cuda_sm70_shflsync_bfly_p) ;  /* 0x0000014000007944 */ /* 0x000fea0003c00000 */
[----:B0-----:R-:W-:Y:S01]  /*0d50*/  HFMA2.MMA R9, -RZ, RZ, 0, 2.384185791015625e-07 ;  /* 0x00000004ff097435 */ /* 0x001fe200000001ff */
[----:B-1----:R-:W-:Y:S01]  /*0d60*/  FADD.FTZ R10, R10, R6 ;  /* 0x000000060a0a7221 */ /* 0x002fe20000010000 */
[----:B------:R-:W-:Y:S01]  /*0d70*/  MOV R6, 0x1f ;  /* 0x0000001f00067802 */ /* 0x000fe20000000f00 */
[----:B------:R-:W-:Y:S01]  /*0d80*/  IMAD.MOV.U32 R11, RZ, RZ, -0x1 ;  /* 0xffffffffff0b7424 */ /* 0x000fe200078e00ff */
[----:B------:R-:W-:-:S02]  /*0d90*/  MOV R2, 0xdb0 ;  /* 0x00000db000027802 */ /* 0x000fc40000000f00 */
[----:B------:R-:W-:Y:S05]  /*0da0*/  CALL.REL.NOINC `($__internal_234_$__cuda_sm70_shflsync_bfly_p) ;  /* 0x000000e000007944 */ /* 0x000fea0003c00000 */
[----:B0-----:R-:W-:Y:S01]  /*0db0*/  HFMA2.MMA R9, -RZ, RZ, 0, 4.76837158203125e-07 ;  /* 0x00000008ff097435 */ /* 0x001fe200000001ff */
[----:B-1----:R-:W-:Y:S01]  /*0dc0*/  FADD.FTZ R10, R10, R6 ;  /* 0x000000060a0a7221 */ /* 0x002fe20000010000 */
[----:B------:R-:W-:Y:S01]  /*0dd0*/  MOV R6, 0x1f ;  /* 0x0000001f00067802 */ /* 0x000fe20000000f00 */
[----:B------:R-:W-:Y:S01]  /*0de0*/  IMAD.MOV.U32 R11, RZ, RZ, -0x1 ;  /* 0xffffffffff0b7424 */ /* 0x000fe200078e00ff */
[----:B------:R-:W-:-:S02]  /*0df0*/  MOV R2, 0xe10 ;  /* 0x00000e1000027802 */ /* 0x000fc40000000f00 */
[----:B------:R-:W-:Y:S05]  /*0e00*/  CALL.REL.NOINC `($__internal_234_$__cuda_sm70_shflsync_bfly_p) ;  /* 0x0000008000007944 */ /* 0x000fea0003c00000 */
[----:B0-----:R-:W-:Y:S01]  /*0e10*/  HFMA2.MMA R9, -RZ, RZ, 0, 9.5367431640625e-07 ;  /* 0x00000010ff097435 */ /* 0x001fe200000001ff */
[----:B-1----:R-:W-:Y:S01]  /*0e20*/  FADD.FTZ R10, R10, R6 ;  /* 0x000000060a0a7221 */ /* 0x002fe20000010000 */
[----:B------:R-:W-:Y:S01]  /*0e30*/  MOV R6, 0x1f ;  /* 0x0000001f00067802 */ /* 0x000fe20000000f00 */
[----:B------:R-:W-:Y:S01]  /*0e40*/  IMAD.MOV.U32 R11, RZ, RZ, -0x1 ;  /* 0xffffffffff0b7424 */ /* 0x000fe200078e00ff */
[----:B------:R-:W-:-:S02]  /*0e50*/  MOV R2, 0xe70 ;  /* 0x00000e7000027802 */ /* 0x000fc40000000f00 */
[----:B------:R-:W-:Y:S05]  /*0e60*/  CALL.REL.NOINC `($__internal_234_$__cuda_sm70_shflsync_bfly_p) ;  /* 0x0000002000007944 */ /* 0x000fea0003c00000 */
[----:B-1----:R-:W-:Y:S01]  /*0e70*/  MOV R5, R6 ;  /* 0x0000000600057202 */ /* 0x002fe20000000f00 */
[----:B0-----:R-:W-:Y:S05]  /*0e80*/  BRA `(.L_x_3096) ;  /* 0xfffffa5000007947 */ /* 0x001fea000383ffff */
        .weak           $__internal_234_$__cuda_sm70_shflsync_bfly_p
        .type           $__internal_234_$__cuda_sm70_shflsync_bfly_p,@function
        .size           $__internal_234_$__cuda_sm70_shflsync_bfly_p,(.L_x_3641 - $__internal_234_$__cuda_sm70_shflsync_bfly_p)
$__internal_234_$__cuda_sm70_shflsync_bfly_p:
[----:B------:R-:W-:Y:S01]  /*0e90*/  HFMA2.MMA R3, -RZ, RZ, 0, 0 ;  /* 0x00000000ff037435 */ /* 0x000fe200000001ff */
[----:B------:R-:W-:Y:S04]  /*0ea0*/  WARPSYNC R11 ;  /* 0x0000000b00007348 */ /* 0x000fe80003800000 */
[----:B------:R0:W1:Y:S01]  /*0eb0*/  SHFL.BFLY PT, R6, R10, R9, R6 ;  /* 0x0c0000090a067389 */ /* 0x00006200000e0006 */
[----:B------:R-:W-:Y:S05]  /*0ec0*/  RET.REL.NODEC R2 `(_ZN10layer_norm22ln_bwd_finalize_kernelINS_22Kernel_traits_finalizeILj1536E6__halffS2_fjLj1024ELj4ENS_18Kernel_traits_baseILj1536ES2_fS2_fjLj1024EEEEEEEvNS_9BwdParamsE) ;  /* 0xfffff13002007950 */ /* 0x000fea0003c3ffff */
.L_x_3097:
        /* <DEDUP_REMOVED lines=11> */
.L_x_3641:


//--------------------- .text._ZN10layer_norm13ln_bwd_kernelINS_13Kernel_traitsI6__halffS2_fjLj1536ELj1ELj1ELj4ELj16ENS_18Kernel_traits_baseILj1536ES2_fS2_fjLj128EEEEEEEvNS_9BwdParamsE --------------------------
	.section	.text._ZN10layer_norm13ln_bwd_kernelINS_13Kernel_traitsI6__halffS2_fjLj1536ELj1ELj1ELj4ELj16ENS_18Kernel_traits_baseILj1536ES2_fS2_fjLj128EEEEEEEvNS_9BwdParamsE,"ax",@progbits
	.sectioninfo	@"SHI_REGISTERS=95"
	.align	128
        .global         _ZN10layer_norm13ln_bwd_kernelINS_13Kernel_traitsI6__halffS2_fjLj1536ELj1ELj1ELj4ELj16ENS_18Kernel_traits_baseILj1536ES2_fS2_fjLj128EEEEEEEvNS_9BwdParamsE
        .type           _ZN10layer_norm13ln_bwd_kernelINS_13Kernel_traitsI6__halffS2_fjLj1536ELj1ELj1ELj4ELj16ENS_18Kernel_traits_baseILj1536ES2_fS2_fjLj128EEEEEEEvNS_9BwdParamsE,@function
        .size           _ZN10layer_norm13ln_bwd_kernelINS_13Kernel_traitsI6__halffS2_fjLj1536ELj1ELj1ELj4ELj16ENS_18Kernel_traits_baseILj1536ES2_fS2_fjLj128EEEEEEEvNS_9BwdParamsE,(.L_x_3642 - _ZN10layer_norm13ln_bwd_kernelINS_13Kernel_traitsI6__halffS2_fjLj1536ELj1ELj1ELj4ELj16ENS_18Kernel_traits_baseILj1536ES2_fS2_fjLj128EEEEEEEvNS_9BwdParamsE)
        .other          _ZN10layer_norm13ln_bwd_kernelINS_13Kernel_traitsI6__halffS2_fjLj1536ELj1ELj1ELj4ELj16ENS_18Kernel_traits_baseILj1536ES2_fS2_fjLj128EEEEEEEvNS_9BwdParamsE,@"STO_CUDA_ENTRY STV_DEFAULT"
_ZN10layer_norm13ln_bwd_kernelINS_13Kernel_traitsI6__halffS2_fjLj1536ELj1ELj1ELj4ELj16ENS_18Kernel_traits_baseILj1536ES2_fS2_fjLj128EEEEEEEvNS_9BwdParamsE:
.text._ZN10layer_norm13ln_bwd_kernelINS_13Kernel_traitsI6__halffS2_fjLj1536ELj1ELj1ELj4ELj16ENS_18Kernel_traits_baseILj1536ES2_fS2_fjLj128EEEEEEEvNS_9BwdParamsE:
        /* <DEDUP_REMOVED lines=40> */
[----:B------:R-:W-:Y:S01]  /*0280*/  HFMA2.MMA R81, -RZ, RZ, 0, 5.9604644775390625e-08 ;  /* 0x00000001ff517435 */ /* 0x000fe200000001ff */
[--C-:B------:R-:W-:Y:S01]  /*0290*/  SHF.R.U64 R68, R46, 0x10, R47.reuse ;  /* 0x000000102e447819 */ /* 0x100fe2000000122f */
[----:B------:R-:W-:Y:S01]  /*02a0*/  HFMA2.MMA R58, -RZ, RZ, 0, 0 ;  /* 0x00000000ff3a7435 */ /* 0x000fe200000001ff */
[----:B------:R-:W-:Y:S01]  /*02b0*/  SHF.R.U32.HI R70, RZ, 0x10, R47 ;  /* 0x00000010ff467819 */ /* 0x000fe2000001162f */
[----:B------:R-:W-:Y:S01]  /*02c0*/  HADD2.F32 R39, -RZ, R39.H0_H0 ;  /* 0x20000027ff277230 */ /* 0x000fe20000004100 */
[----:B0-----:R-:W-:Y:S01]  /*02d0*/  CS2R R2, SRZ ;  /* 0x0000000000027805 */ /* 0x001fe2000001ff00 */
[----:B------:R-:W-:Y:S01]  /*02e0*/  HADD2.F32 R43, -RZ, R43.H0_H0 ;  /* 0x2000002bff2b7230 */ /* 0x000fe20000004100 */
[----:B------:R-:W-:Y:S01]  /*02f0*/  CS2R R32, SRZ ;  /* 0x0000000000207805 */ /* 0x000fe2000001ff00 */
[----:B------:R-:W-:Y:S01]  /*0300*/  HADD2.F32 R47, -RZ, R47.H0_H0 ;  /* 0x2000002fff2f7230 */ /* 0x000fe20000004100 */
[----:B------:R-:W-:Y:S01]  /*0310*/  CS2R R18, SRZ ;  /* 0x0000000000127805 */ /* 0x000fe2000001ff00 */
[----:B------:R-:W-:Y:S01]  /*0320*/  MOV R36, RZ ;  /* 0x000000ff00247202 */ /* 0x000fe20000000f00 */
        /* <DEDUP_REMOVED lines=32> */
.L_x_3102:
        /* <DEDUP_REMOVED lines=53> */
[----:B------:R-:W-:Y:S01]  /*0880*/  MOV R76, R54 ;  /* 0x00000036004c7202 */ /* 0x000fe20000000f00 */
[----:B------:R-:W-:-:S02]  /*0890*/  HADD2.F32 R81, -RZ, R81.H0_H0 ;  /* 0x20000051ff517230 */ /* 0x000fc40000004100 */
[----:B------:R-:W-:Y:S02]  /*08a0*/  HADD2.F32 R82, -RZ, R82.H0_H0 ;  /* 0x20000052ff527230 */ /* 0x000fe40000004100 */
[----:B------:R-:W-:Y:S02]  /*08b0*/  HADD2.F32 R83, -RZ, R83.H0_H0 ;  /* 0x20000053ff537230 */ /* 0x000fe40000004100 */
[----:B------:R-:W-:-:S03]  /*08c0*/  HADD2.F32 R85, -RZ, R85.H0_H0 ;  /* 0x20000055ff557230 */ /* 0x000fc60000004100 */
        /* <DEDUP_REMOVED lines=43> */
[----:B------:R-:W-:Y:S01]  /*0b80*/  HADD2.F32 R28, -RZ, R74.H0_H0 ;  /* 0x2000004aff1c7230 */ /* 0x000fe20000004100 */
[----:B------:R-:W-:Y:S02]  /*0b90*/  @!P0 FADD.FTZ R29, R31, -R80 ;  /* 0x800000501f1d8221 */ /* 0x000fe40000010000 */
[----:B------:R-:W-:Y:S02]  /*0ba0*/  FMUL.FTZ R74, R38, R81 ;  /* 0x00000051264a7220 */ /* 0x000fe40000410000 */
[----:B------:R-:W-:-:S02]  /*0bb0*/  @!P0 FADD.FTZ R24, R24, -R80 ;  /* 0x8000005018188221 */ /* 0x000fc40000010000 */
[----:B------:R-:W-:Y:S02]  /*0bc0*/  @!P0 FADD.FTZ R26, R26, -R80 ;  /* 0x800000501a1a8221 */ /* 0x000fe40000010000 */
[----:B0-----:R-:W-:Y:S02]  /*0bd0*/  @P0 FMUL.FTZ R31, R92, R21 ;  /* 0x000000155c1f0220 */ /* 0x001fe40000410000 */
[----:B-1----:R-:W-:Y:S01]  /*0be0*/  @P0 FMUL.FTZ R80, R23, R20 ;  /* 0x0000001417500220 */ /* 0x002fe20000410000 */
[----:B------:R-:W-:Y:S01]  /*0bf0*/  HADD2.F32 R20, -RZ, R79.H0_H0 ;  /* 0x2000004fff147230 */ /* 0x000fe20000004100 */
[----:B--2---:R-:W-:Y:S02]  /*0c00*/  @P0 FMUL.FTZ R30, R27, R22 ;  /* 0x000000161b1e0220 */ /* 0x004fe40000410000 */
[----:B------:R-:W-:Y:S01]  /*0c10*/  @!P0 FMUL.FTZ R31, R71, R25 ;  /* 0x00000019471f8220 */ /* 0x000fe20000410000 */
[----:B------:R-:W-:Y:S01]  /*0c20*/  HADD2.F32 R25, -RZ, R76.H0_H0 ;  /* 0x2000004cff197230 */ /* 0x000fe20000004100 */
[----:B------:R-:W-:-:S02]  /*0c30*/  @!P0 FMUL.FTZ R30, R71, R29 ;  /* 0x0000001d471e8220 */ /* 0x000fc40000410000 */
[----:B------:R-:W-:Y:S02]  /*0c40*/  FMUL.FTZ R79, R59, R82 ;  /* 0x000000523b4f7220 */ /* 0x000fe40000410000 */
[----:B------:R-:W-:Y:S02]  /*0c50*/  FADD.FTZ R76, RZ, R74 ;  /* 0x0000004aff4c7221 */ /* 0x000fe40000010000 */
[----:B------:R-:W-:Y:S01]  /*0c60*/  FFMA.FTZ R29, R74, R51, RZ ;  /* 0x000000334a1d7223 */ /* 0x000fe200000100ff */
[----:B------:R-:W-:Y:S01]  /*0c70*/  HADD2.F32 R27, -RZ, R75.H0_H0 ;  /* 0x2000004bff1b7230 */ /* 0x000fe20000004100 */
[----:B------:R-:W-:Y:S01]  /*0c80*/  FMUL.FTZ R75, R40, R83 ;  /* 0x00000053284b7220 */ /* 0x000fe20000410000 */
[----:B------:R-:W-:Y:S01]  /*0c90*/  HADD2.F32 R23, -RZ, R78.H0_H0 ;  /* 0x2000004eff177230 */ /* 0x000fe20000004100 */
[----:B------:R-:W-:Y:S02]  /*0ca0*/  FADD.FTZ R78, R76, R79 ;  /* 0x0000004f4c4e7221 */ /* 0x000fe40000010000 */
[----:B------:R-:W-:Y:S01]  /*0cb0*/  FFMA.FTZ R29, R79, R50, R29 ;  /* 0x000000324f1d7223 */ /* 0x000fe2000001001d */
[----:B------:R-:W-:Y:S01]  /*0cc0*/  HADD2.F32 R21, -RZ, R73.H0_H0 ;  /* 0x20000049ff157230 */ /* 0x000fe20000004100 */
        /* <DEDUP_REMOVED lines=11> */
[----:B------:R-:W-:Y:S01]  /*0d80*/  HADD2.F32 R26, -RZ, R77.H0_H0 ;  /* 0x2000004dff1a7230 */ /* 0x000fe20000004100 */
        /* <DEDUP_REMOVED lines=26> */
[----:B------:R-:W-:Y:S01]  /*0f30*/  HADD2.F32 R24, -RZ, R84.H0_H0 ;  /* 0x20000054ff187230 */ /* 0x000fe20000004100 */
[----:B------:R-:W-:Y:S01]  /*0f40*/  SHF.R.U32.HI R22, RZ, 0x5, R0 ;  /* 0x00000005ff167819 */ /* 0x000fe20000011600 */
[----:B------:R-:W-:-:S02]  /*0f50*/  FMUL.FTZ R84, R48, R23 ;  /* 0x0000001730547220 */ /* 0x000fc40000410000 */
[----:B------:R-:W-:Y:S02]  /*0f60*/  FADD.FTZ R21, R20, R81 ;  /* 0x0000005114157221 */ /* 0x000fe40000010000 */
        /* <DEDUP_REMOVED lines=20> */
.L_x_3103:
        /* <DEDUP_REMOVED lines=18> */
.L_x_3104:
        /* <DEDUP_REMOVED lines=71> */
.L_x_3101:
        /* <DEDUP_REMOVED lines=18> */
.L_x_3098:
        /* <DEDUP_REMOVED lines=20> */
.L_x_3099:
[----:B------:R-:W-:Y:S01]  /*18a0*/  HFMA2.MMA R25, -RZ, RZ, 0, 9.5367431640625e-07 ;  /* 0x00000010ff197435 */ /* 0x000fe200000001ff */
[----:B------:R-:W-:-:S02]  /*18b0*/  MOV R26, R28 ;  /* 0x0000001c001a7202 */ /* 0x000fc40000000f00 */
[----:B------:R-:W-:Y:S02]  /*18c0*/  MOV R24, 0x1f ;  /* 0x0000001f00187802 */ /* 0x000fe40000000f00 */
[----:B------:R-:W-:Y:S02]  /*18d0*/  MOV R23, 0xffffffff ;  /* 0xffffffff00177802 */ /* 0x000fe40000000f00 */
[----:B------:R-:W-:Y:S02]  /*18e0*/  MOV R20, 0x1900 ;  /* 0x0000190000147802 */ /* 0x000fe40000000f00 */
[----:B------:R-:W-:Y:S05]  /*18f0*/  CALL.REL.NOINC `($__internal_235_$__cuda_sm70_shflsync_down_p) ;  /* 0x0000046000007944 */ /* 0x000fea0003c00000 */
[----:B-1----:R-:W-:Y:S01]  /*1900*/  MOV R27, R23 ;  /* 0x00000017001b7202 */ /* 0x002fe20000000f00 */
[----:B0-----:R-:W-:Y:S05]  /*1910*/  BRA `(.L_x_3103) ;  /* 0xfffff79000007947 */ /* 0x001fea000383ffff */
.L_x_3100:
[----:B------:R-:W-:Y:S01]  /*1920*/  HFMA2.MMA R25, -RZ, RZ, 0, 9.5367431640625e-07 ;  /* 0x00000010ff197435 */ /* 0x000fe200000001ff */
[----:B------:R-:W-:Y:S02]  /*1930*/  MOV R26, R29 ;  /* 0x0000001d001a7202 */ /* 0x000fe40000000f00 */
[----:B------:R-:W-:Y:S02]  /*1940*/  MOV R24, 0x1f ;  /* 0x0000001f00187802 */ /* 0x000fe40000000f00 */
[----:B------:R-:W-:-:S02]  /*1950*/  MOV R23, 0xffffffff ;  /* 0xffffffff00177802 */ /* 0x000fc40000000f00 */
[----:B------:R-:W-:Y:S02]  /*1960*/  MOV R20, 0x1980 ;  /* 0x0000198000147802 */ /* 0x000fe40000000f00 */
[----:B01----:R-:W-:Y:S05]  /*1970*/  CALL.REL.NOINC `($__internal_235_$__cuda_sm70_shflsync_down_p) ;  /* 0x000003e000007944 */ /* 0x003fea0003c00000 */
[----:B------:R-:W-:Y:S01]  /*1980*/  FADD.FTZ R28, R28, R27 ;  /* 0x0000001b1c1c7221 */ /* 0x000fe20000010000 */
[----:B0-----:R-:W-:Y:S01]  /*1990*/  HFMA2.MMA R25, -RZ, RZ, 0, 4.76837158203125e-07 ;  /* 0x00000008ff197435 */ /* 0x001fe200000001ff */
[----:B-1----:R-:W-:Y:S01]  /*19a0*/  FADD.FTZ R88, R29, R23 ;  /* 0x000000171d587221 */ /* 0x002fe20000010000 */
[----:B------:R-:W-:Y:S02]  /*19b0*/  MOV R24, 0x1f ;  /* 0x0000001f00187802 */ /* 0x000fe40000000f00 */
[----:B------:R-:W-:Y:S02]  /*19c0*/  MOV R23, 0xffffffff ;  /* 0xffffffff00177802 */ /* 0x000fe40000000f00 */
[----:B------:R-:W-:Y:S02]  /*19d0*/  MOV R26, R28 ;  /* 0x0000001c001a7202 */ /* 0x000fe40000000f00 */
[----:B------:R-:W-:Y:S02]  /*19e0*/  MOV R20, 0x1a00 ;  /* 0x00001a0000147802 */ /* 0x000fe40000000f00 */
[----:B------:R-:W-:Y:S05]  /*19f0*/  CALL.REL.NOINC `($__internal_235_$__cuda_sm70_shflsync_down_p) ;  /* 0x0000036000007944 */ /* 0x000fea0003c00000 */
[----:B0-----:R-:W-:Y:S01]  /*1a00*/  HFMA2.MMA R25, -RZ, RZ, 0, 4.76837158203125e-07 ;  /* 0x00000008ff197435 */ /* 0x001fe200000001ff */
[----:B-1----:R-:W-:-:S02]  /*1a10*/  MOV R27, R23 ;  /* 0x00000017001b7202 */ /* 0x002fc40000000f00 */
[----:B------:R-:W-:Y:S02]  /*1a20*/  MOV R26, R88 ;  /* 0x00000058001a7202 */ /* 0x000fe40000000f00 */
[----:B------:R-:W-:Y:S02]  /*1a30*/  MOV R24, 0x1f ;  /* 0x0000001f00187802 */ /* 0x000fe40000000f00 */
[----:B------:R-:W-:Y:S02]  /*1a40*/  MOV R23, 0xffffffff ;  /* 0xffffffff00177802 */ /* 0x000fe40000000f00 */
[----:B------:R-:W-:Y:S02]  /*1a50*/  MOV R20, 0x1a70 ;  /* 0x00001a7000147802 */ /* 0x000fe40000000f00 */
[----:B------:R-:W-:Y:S05]  /*1a60*/  CALL.REL.NOINC `($__internal_235_$__cuda_sm70_shflsync_down_p) ;  /* 0x000002f000007944 */ /* 0x000fea0003c00000 */
[----:B------:R-:W-:Y:S01]  /*1a70*/  FADD.FTZ R28, R27, R28 ;  /* 0x0000001c1b1c7221 */ /* 0x000fe20000010000 */
[----:B0-----:R-:W-:Y:S01]  /*1a80*/  HFMA2.MMA R25, -RZ, RZ, 0, 2.384185791015625e-07 ;  /* 0x00000004ff197435 */ /* 0x001fe200000001ff */
[----:B-1----:R-:W-:Y:S01]  /*1a90*/  FADD.FTZ R88, R88, R23 ;  /* 0x0000001758587221 */ /* 0x002fe20000010000 */
[----:B------:R-:W-:Y:S02]  /*1aa0*/  MOV R24, 0x1f ;  /* 0x0000001f00187802 */ /* 0x000fe40000000f00 */
[----:B------:R-:W-:-:S02]  /*1ab0*/  MOV R23, 0xffffffff ;  /* 0xffffffff00177802 */ /* 0x000fc40000000f00 */
[----:B------:R-:W-:Y:S02]  /*1ac0*/  MOV R26, R28 ;  /* 0x0000001c001a7202 */ /* 0x000fe40000000f00 */
[----:B------:R-:W-:Y:S02]  /*1ad0*/  MOV R20, 0x1af0 ;  /* 0x00001af000147802 */ /* 0x000fe40000000f00 */
[----:B------:R-:W-:Y:S05]  /*1ae0*/  CALL.REL.NOINC `($__internal_235_$__cuda_sm70_shflsync_down_p) ;  /* 0x0000027000007944 */ /* 0x000fea0003c00000 */
[----:B0-----:R-:W-:Y:S01]  /*1af0*/  HFMA2.MMA R25, -RZ, RZ, 0, 2.384185791015625e-07 ;  /* 0x00000004ff197435 */ /* 0x001fe200000001ff */
[----:B-1----:R-:W-:Y:S02]  /*1b00*/  MOV R27, R23 ;  /* 0x00000017001b7202 */ /* 0x002fe40000000f00 */
[----:B------:R-:W-:Y:S02]  /*1b10*/  MOV R26, R88 ;  /* 0x00000058001a7202 */ /* 0x000fe40000000f00 */
[----:B------:R-:W-:Y:S02]  /*1b20*/  MOV R24, 0x1f ;  /* 0x0000001f00187802 */ /* 0x000fe40000000f00 */
[----:B------:R-:W-:Y:S02]  /*1b30*/  MOV R23, 0xffffffff ;  /* 0xffffffff00177802 */ /* 0x000fe40000000f00 */
[----:B------:R-:W-:-:S02]  /*1b40*/  MOV R20, 0x1b60 ;  /* 0x00001b6000147802 */ /* 0x000fc40000000f00 */
[----:B------:R-:W-:Y:S05]  /*1b50*/  CALL.REL.NOINC `($__internal_235_$__cuda_sm70_shflsync_down_p) ;  /* 0x0000020000007944 */ /* 0x000fea0003c00000 */
[----:B------:R-:W-:Y:S01]  /*1b60*/  FADD.FTZ R28, R27, R28 ;  /* 0x0000001c1b1c7221 */ /* 0x000fe20000010000 */
[----:B0-----:R-:W-:Y:S01]  /*1b70*/  HFMA2.MMA R25, -RZ, RZ, 0, 1.1920928955078125e-07 ;  /* 0x00000002ff197435 */ /* 0x001fe200000001ff */
[----:B-1----:R-:W-:Y:S01]  /*1b80*/  FADD.FTZ R88, R88, R23 ;  /* 0x0000001758587221 */ /* 0x002fe20000010000 */
[----:B------:R-:W-:-:S02]  /*1b90*/  MOV R24, 0x1f ;  /* 0x0000001f00187802 */ /* 0x000fc40000000f00 */
[----:B------:R-:W-:Y:S02]  /*1ba0*/  MOV R23, 0xffffffff ;  /* 0xffffffff00177802 */ /* 0x000fe40000000f00 */
[----:B------:R-:W-:Y:S02]  /*1bb0*/  MOV R26, R28 ;  /* 0x0000001c001a7202 */ /* 0x000fe40000000f00 */
[----:B------:R-:W-:Y:S02]  /*1bc0*/  MOV R20, 0x1be0 ;  /* 0x00001be000147802 */ /* 0x000fe40000000f00 */
[----:B------:R-:W-:Y:S05]  /*1bd0*/  CALL.REL.NOINC `($__internal_235_$__cuda_sm70_shflsync_down_p) ;  /* 0x0000018000007944 */ /* 0x000fea0003c00000 */
[----:B0-----:R-:W-:Y:S01]  /*1be0*/  HFMA2.MMA R25, -RZ, RZ, 0, 1.1920928955078125e-07 ;  /* 0x00000002ff197435 */ /* 0x001fe200000001ff */
[----:B-1----:R-:W-:Y:S02]  /*1bf0*/  MOV R27, R23 ;  /* 0x00000017001b7202 */ /* 0x002fe40000000f00 */
[----:B------:R-:W-:Y:S02]  /*1c00*/  MOV R26, R88 ;  /* 0x00000058001a7202 */ /* 0x000fe40000000f00 */
[----:B------:R-:W-:Y:S02]  /*1c10*/  MOV R24, 0x1f ;  /* 0x0000001f00187802 */ /* 0x000fe40000000f00 */
[----:B------:R-:W-:-:S02]  /*1c20*/  MOV R23, 0xffffffff ;  /* 0xffffffff00177802 */ /* 0x000fc40000000f00 */
[----:B------:R-:W-:Y:S02]  /*1c30*/  MOV R20, 0x1c50 ;  /* 0x00001c5000147802 */ /* 0x000fe40000000f00 */
[----:B------:R-:W-:Y:S05]  /*1c40*/  CALL.REL.NOINC `($__internal_235_$__cuda_sm70_shflsync_down_p) ;  /* 0x0000011000007944 */ /* 0x000fea0003c00000 */
[----:B------:R-:W-:Y:S01]  /*1c50*/  FADD.FTZ R28, R27, R28 ;  /* 0x0000001c1b1c7221 */ /* 0x000fe20000010000 */
[----:B0-----:R-:W-:Y:S01]  /*1c60*/  HFMA2.MMA R25, -RZ, RZ, 0, 5.9604644775390625e-08 ;  /* 0x00000001ff197435 */ /* 0x001fe200000001ff */
[----:B-1----:R-:W-:Y:S01]  /*1c70*/  FADD.FTZ R27, R88, R23 ;  /* 0x00000017581b7221 */ /* 0x002fe20000010000 */
[----:B------:R-:W-:Y:S02]  /*1c80*/  MOV R24, 0x1f ;  /* 0x0000001f00187802 */ /* 0x000fe40000000f00 */
[----:B------:R-:W-:Y:S02]  /*1c90*/  MOV R23, 0xffffffff ;  /* 0xffffffff00177802 */ /* 0x000fe40000000f00 */
[----:B------:R-:W-:Y:S02]  /*1ca0*/  MOV R26, R28 ;  /* 0x0000001c001a7202 */ /* 0x000fe40000000f00 */
[----:B------:R-:W-:Y:S02]  /*1cb0*/  MOV R20, 0x1cd0 ;  /* 0x00001cd000147802 */ /* 0x000fe40000000f00 */
[----:B------:R-:W-:Y:S05]  /*1cc0*/  CALL.REL.NOINC `($__internal_235_$__cuda_sm70_shflsync_down_p) ;  /* 0x0000009000007944 */ /* 0x000fea0003c00000 */
[----:B0-----:R-:W-:Y:S01]  /*1cd0*/  HFMA2.MMA R25, -RZ, RZ, 0, 5.9604644775390625e-08 ;  /* 0x00000001ff197435 */ /* 0x001fe200000001ff */
[----:B-1----:R-:W-:-:S02]  /*1ce0*/  MOV R29, R23 ;  /* 0x00000017001d7202 */ /* 0x002fc40000000f00 */
[----:B------:R-:W-:Y:S02]  /*1cf0*/  MOV R26, R27 ;  /* 0x0000001b001a7202 */ /* 0x000fe40000000f00 */
[----:B------:R-:W-:Y:S02]  /*1d00*/  MOV R24, 0x1f ;  /* 0x0000001f00187802 */ /* 0x000fe40000000f00 */
[----:B------:R-:W-:Y:S02]  /*1d10*/  MOV R23, 0xffffffff ;  /* 0xffffffff00177802 */ /* 0x000fe40000000f00 */
[----:B------:R-:W-:Y:S02]  /*1d20*/  MOV R20, 0x1d40 ;  /* 0x00001d4000147802 */ /* 0x000fe40000000f00 */
[----:B------:R-:W-:Y:S05]  /*1d30*/  CALL.REL.NOINC `($__internal_235_$__cuda_sm70_shflsync_down_p) ;  /* 0x0000002000007944 */ /* 0x000fea0003c00000 */
[----:B-1----:R-:W-:Y:S01]  /*1d40*/  MOV R20, R23 ;  /* 0x0000001700147202 */ /* 0x002fe20000000f00 */
[----:B0-----:R-:W-:Y:S05]  /*1d50*/  BRA `(.L_x_3104) ;  /* 0xfffff47000007947 */ /* 0x001fea000383ffff */
        .weak           $__internal_235_$__cuda_sm70_shflsync_down_p
        .type           $__internal_235_$__cuda_sm70_shflsync_down_p,@function
        .size           $__internal_235_$__cuda_sm70_shflsync_down_p,(.L_x_3642 - $__internal_235_$__cuda_sm70_shflsync_down_p)
$__internal_235_$__cuda_sm70_shflsync_down_p:
[----:B------:R-:W-:Y:S01]  /*1d60*/  HFMA2.MMA R21, -RZ, RZ, 0, 0 ;  /* 0x00000000ff157435 */ /* 0x000fe200000001ff */
[----:B------:R-:W-:Y:S04]  /*1d70*/  WARPSYNC R23 ;  /* 0x0000001700007348 */ /* 0x000fe80003800000 */
[----:B------:R0:W1:Y:S01]  /*1d80*/  SHFL.DOWN PT, R23, R26, R25, R24 ;  /* 0x080000191a177389 */ /* 0x00006200000e0018 */
[----:B------:R-:W-:Y:S05]  /*1d90*/  RET.REL.NODEC R20 `(_ZN10layer_norm13ln_bwd_kernelINS_13Kernel_traitsI6__halffS2_fjLj1536ELj1ELj1ELj4ELj16ENS_18Kernel_traits_baseILj1536ES2_fS2_fjLj128EEEEEEEvNS_9BwdParamsE) ;  /* 0xffffe26014007950 */ /* 0x000fea0003c3ffff */
.L_x_3105:
        /* <DEDUP_REMOVED lines=14> */
.L_x_3642:


//--------------------- .text._ZN10layer_norm22ln_bwd_finalize_kernelINS_22Kernel_traits_finalizeILj1536E6__halfS2_S2_fjLj1024ELj4ENS_18Kernel_traits_baseILj1536ES2_S2_S2_fjLj1024EEEEEEEvNS_9BwdParamsE --------------------------
	.section	.text._ZN10layer_norm22ln_bwd_finalize_kernelINS_22Kernel_traits_finalizeILj1536E6__halfS2_S2_fjLj1024ELj4ENS_18Kernel_traits_baseILj1536ES2_S2_S2_fjLj1024EEEEEEEvNS_9BwdParamsE,"ax",@progbits
	.sectioninfo	@"SHI_REGISTERS=32"
	.align	128
        .global         _ZN10layer_norm22ln_bwd_finalize_kernelINS_22Kernel_traits_finalizeILj1536E6__halfS2_S2_fjLj1024ELj4ENS_18Kernel_traits_baseILj1536ES2_S2_S2_fjLj1024EEEEEEEvNS_9BwdParamsE
        .type           _ZN10layer_norm22ln_bwd_finalize_kernelINS_22Kernel_traits_finalizeILj1536E6__halfS2_S2_fjLj1024ELj4ENS_18Kernel_traits_baseILj1536ES2_S2_S2_fjLj1024EEEEEEEvNS_9BwdParamsE,@function
        .size           _ZN10layer_norm22ln_bwd_finalize_kernelINS_22Kernel_traits_finalizeILj1536E6__halfS2_S2_fjLj1024ELj4ENS_18Kernel_traits_baseILj1536ES2_S2_S2_fjLj1024EEEEEEEvNS_9BwdParamsE,(.L_x_3643 - _ZN10layer_norm22ln_bwd_finalize_kernelINS_22Kernel_traits_finalizeILj1536E6__halfS2_S2_fjLj1024ELj4ENS_18Kernel_traits_baseILj1536ES2_S2_S2_fjLj1024EEEEEEEvNS_9BwdParamsE)
        .other          _ZN10layer_norm22ln_bwd_finalize_kernelINS_22Kernel_traits_finalizeILj1536E6__halfS2_S2_fjLj1024ELj4ENS_18Kernel_traits_baseILj1536ES2_S2_S2_fjLj1024EEEEEEEvNS_9BwdParamsE,@"STO_CUDA_ENTRY STV_DEFAULT"
_ZN10layer_norm22ln_bwd_finalize_kernelINS_22Kernel_traits_finalizeILj1536E6__halfS2_S2_fjLj1024ELj4ENS_18Kernel_traits_baseILj1536ES2_S2_S2_fjLj1024EEEEEEEvNS_9BwdParamsE:
.text._ZN10layer_norm22ln_bwd_finalize_kernelINS_22Kernel_traits_finalizeILj1536E6__halfS2_S2_fjLj1024ELj4ENS_18Kernel_traits_baseILj1536ES2_S2_S2_fjLj1024EEEEEEEvNS_9BwdParamsE:
        /* <DEDUP_REMOVED lines=19> */
.L_x_3118:
        /* <DEDUP_REMOVED lines=27> */
.L_x_3110:
        /* <DEDUP_REMOVED lines=32> */
.L_x_3109:
[----:B------:R-:W-:Y:S05]  /*04e0*/  BSYNC B1 ;  /* 0x0000000000017941 */ /* 0x000fea0003800000 */
.L_x_3108:
        /* <DEDUP_REMOVED lines=22> */
.L_x_3112:
[----:B------:R-:W-:Y:S05]  /*0650*/  BSYNC B1 ;  /* 0x0000000000017941 */ /* 0x000fea0003800000 */
.L_x_3111:
        /* <DEDUP_REMOVED lines=10> */
.L_x_3107:
[----:B------:R-:W-:Y:S05]  /*0700*/  BSYNC B0 ;  /* 0x0000000000007941 */ /* 0x000fea0003800000 */
.L_x_3106:
        /* <DEDUP_REMOVED lines=11> */
.L_x_3119:
        /* <DEDUP_REMOVED lines=18> */
.L_x_3120:
[----:B------:R-:W-:Y:S01]  /*08e0*/  @!P1 SHF.R.U32.HI R2, RZ, 0x3, R0 ;  /* 0x00000003ff029819 */ /* 0x000fe20000011600 */
[----:B---3--:R-:W-:Y:S02]  /*08f0*/  FADD.FTZ R5, R5, R10 ;  /* 0x0000000a05057221 */ /* 0x008fe40000010000 */
[----:B--2---:R-:W-:Y:S01]  /*0900*/  FADD.FTZ R7, R7, R4 ;  /* 0x0000000407077221 */ /* 0x004fe20000010000 */
[----:B------:R-:W-:-:S05]  /*0910*/  @!P1 LOP3.LUT R2, R2, 0x1ffffffc, RZ, 0xc0, !PT ;  /* 0x1ffffffc02029812 */ /* 0x000fca00078ec0ff */
[----:B------:R2:W-:Y:S04]  /*0920*/  @!P1 STS [R2+0x2000], R5 ;  /* 0x0020000502009388 */ /* 0x0005e80000000800 */
[----:B------:R2:W-:Y:S02]  /*0930*/  @!P1 STS [R2+0x2080], R7 ;  /* 0x0020800702009388 */ /* 0x0005e40000000800 */
.L_x_3113:
        /* <DEDUP_REMOVED lines=13> */
.L_x_3117:
[----:B------:R-:W-:Y:S05]  /*0a10*/  BSYNC B0 ;  /* 0x0000000000007941 */ /* 0x000fea0003800000 */
.L_x_3116:
[C---:B------:R-:W-:Y:S02]  /*0a20*/  ISETP.GT.U32.AND P1, PT, R18.reuse, -0x601, PT ;  /* 0xfffff9ff1200780c */ /* 0x040fe40003f24070 */
[----:B------:R-:W-:Y:S02]  /*0a30*/  IADD3 R18, R18, 0x600, RZ ;  /* 0x0000060012127810 */ /* 0x000fe40007ffe0ff */
[----:B------:R-:W-:-:S09]  /*0a40*/  IADD3 R19, R19, 0x300, RZ ;  /* 0x0000030013137810 */ /* 0x000fd20007ffe0ff */
[----:B012---:R-:W-:Y:S05]  /*0a50*/  @P1 BRA `(.L_x_3118) ;  /* 0xfffff6d000001947 */ /* 0x007fea000383ffff */
[----:B------:R-:W-:Y:S05]  /*0a60*/  EXIT ;  /* 0x000000000000794d */ /* 0x000fea0003800000 */
.L_x_3114:
[----:B--2---:R-:W-:Y:S01]  /*0a70*/  IMAD.MOV.U32 R10, RZ, RZ, R4 ;  /* 0x000000ffff0a7224 */ /* 0x004fe200078e0004 */
[----:B------:R-:W-:Y:S01]  /*0a80*/  MOV R9, 0x1 ;  /* 0x0000000100097802 */ /* 0x000fe20000000f00 */
[----:B------:R-:W-:Y:S01]  /*0a90*/  IMAD.MOV.U32 R6, RZ, RZ, 0x1f ;  /* 0x0000001fff067424 */ /* 0x000fe200078e00ff */
[----:B------:R-:W-:Y:S02]  /*0aa0*/  MOV R11, 0xffffffff ;  /* 0xffffffff000b7802 */ /* 0x000fe40000000f00 */
[----:B------:R-:W-:Y:S02]  /*0ab0*/  MOV R2, 0xad0 ;  /* 0x00000ad000027802 */ /* 0x000fe40000000f00 */
[----:B01----:R-:W-:Y:S05]  /*0ac0*/  CALL.REL.NOINC `($__internal_236_$__cuda_sm70_shflsync_bfly_p) ;  /* 0x000003c000007944 */ /* 0x003fea0003c00000 */
[----:B-1----:R-:W-:Y:S01]  /*0ad0*/  IMAD.MOV.U32 R3, RZ, RZ, R6 ;  /* 0x000000ffff037224 */ /* 0x002fe200078e0006 */
[----:B0-----:R-:W-:Y:S05]  /*0ae0*/  BRA `(.L_x_3119) ;  /* 0xfffffcd000007947 */ /* 0x001fea000383ffff */
.L_x_3115:
[----:B------:R-:W-:Y:S01]  /*0af0*/  HFMA2.MMA R6, -RZ, RZ, 0, 1.847743988037109375e-06 ;  /* 0x0000001fff067435 */ /* 0x000fe200000001ff */
[----:B------:R-:W-:Y:S01]  /*0b00*/  MOV R10, R13 ;  /* 0x0000000d000a7202 */ /* 0x000fe20000000f00 */
[----:B------:R-:W-:Y:S01]  /*0b10*/  IMAD.MOV.U32 R9, RZ, RZ, 0x2 ;  /* 0x00000002ff097424 */ /* 0x000fe200078e00ff */
[----:B------:R-:W-:Y:S01]  /*0b20*/  MOV R2, 0xb50 ;  /* 0x00000b5000027802 */ /* 0x000fe20000000f00 */
[----:B------:R-:W-:-:S02]  /*0b30*/  IMAD.MOV.U32 R11, RZ, RZ, -0x1 ;  /* 0xffffffffff0b7424 */ /* 0x000fc400078e00ff */
[----:B012---:R-:W-:Y:S05]  /*0b40*/  CALL.REL.NOINC `($__internal_236_$__cuda_sm70_shflsync_bfly_p) ;  /* 0x0000034000007944 */ /* 0x007fea0003c00000 */
[----:B01----:R-:W-:Y:S01]  /*0b50*/  FADD.FTZ R10, R13, R6 ;  /* 0x000000060d0a7221 */ /* 0x003fe20000010000 */
[----:B------:R-:W-:Y:S01]  /*0b60*/  MOV R9, 0x4 ;  /* 0x0000000400097802 */ /* 0x000fe20000000f00 */
[----:B------:R-:W-:Y:S01]  /*0b70*/  IMAD.MOV.U32 R6, RZ, RZ, 0x1f ;  /* 0x0000001fff067424 */ /* 0x000fe200078e00ff */
[----:B------:R-:W-:-:S02]  /*0b80*/  MOV R11, 0xffffffff ;  /* 0xffffffff000b7802 */ /* 0x000fc40000000f00 */
[----:B------:R-:W-:Y:S02]  /*0b90*/  MOV R2, 0xbb0 ;  /* 0x00000bb000027802 */ /* 0x000fe40000000f00 */
[----:B------:R-:W-:Y:S05]  /*0ba0*/  CALL.REL.NOINC `($__internal_236_$__cuda_sm70_shflsync_bfly_p) ;  /* 0x000002e000007944 */ /* 0x000fea0003c00000 */
[----:B01----:R-:W-:Y:S01]  /*0bb0*/  FADD.FTZ R10, R10, R6 ;  /* 0x000000060a0a7221 */ /* 0x003fe20000010000 */
[----:B------:R-:W-:Y:S01]  /*0bc0*/  HFMA2.MMA R6, -RZ, RZ, 0, 1.847743988037109375e-06 ;  /* 0x0000001fff067435 */ /* 0x000fe200000001ff */
[----:B------:R-:W-:Y:S01]  /*0bd0*/  IMAD.MOV.U32 R9, RZ, RZ, 0x8 ;  /* 0x00000008ff097424 */ /* 0x000fe200078e00ff */
[----:B------:R-:W-:Y:S01]  /*0be0*/  MOV R2, 0xc10 ;  /* 0x00000c1000027802 */ /* 0x000fe20000000f00 */
[----:B------:R-:W-:-:S03]  /*0bf0*/  IMAD.MOV.U32 R11, RZ, RZ, -0x1 ;  /* 0xffffffffff0b7424 */ /* 0x000fc600078e00ff */
[----:B------:R-:W-:Y:S05]  /*0c00*/  CALL.REL.NOINC `($__internal_236_$__cuda_sm70_shflsync_bfly_p) ;  /* 0x0000028000007944 */ /* 0x000fea0003c00000 */
[----:B-1----:R-:W-:Y:S01]  /*0c10*/  FADD.FTZ R4, R10, R6 ;  /* 0x000000060a047221 */ /* 0x002fe20000010000 */
[----:B0-----:R-:W-:Y:S01]  /*0c20*/  MOV R9, 0x10 ;  /* 0x0000001000097802 */ /* 0x001fe20000000f00 */
[----:B------:R-:W-:Y:S01]  /*0c30*/  IMAD.MOV.U32 R6, RZ, RZ, 0x1f ;  /* 0x0000001fff067424 */ /* 0x000fe200078e00ff */
[----:B------:R-:W-:Y:S01]  /*0c40*/  MOV R11, 0xffffffff ;  /* 0xffffffff000b7802 */ /* 0x000fe20000000f00 */
[----:B------:R-:W-:Y:S01]  /*0c50*/  IMAD.MOV.U32 R10, RZ, RZ, R4 ;  /* 0x000000ffff0a7224 */ /* 0x000fe200078e0004 */
[----:B------:R-:W-:Y:S02]  /*0c60*/  MOV R2, 0xc80 ;  /* 0x00000c8000027802 */ /* 0x000fe40000000f00 */
[----:B------:R-:W-:Y:S05]  /*0c70*/  CALL.REL.NOINC `($__internal_236_$__cuda_sm70_shflsync_bfly_p) ;  /* 0x0000021000007944 */ /* 0x000fea0003c00000 */
[----:B0-----:R-:W-:Y:S01]  /*0c80*/  HFMA2.MMA R9, -RZ, RZ, 0, 5.9604644775390625e-08 ;  /* 0x00000001ff097435 */ /* 0x001fe200000001ff */
[----:B-1----:R-:W-:Y:S01]  /*0c90*/  MOV R7, R6 ;  /* 0x0000000600077202 */ /* 0x002fe20000000f00 */
[----:B------:R-:W-:Y:S01]  /*0ca0*/  IMAD.MOV.U32 R10, RZ, RZ, R5 ;  /* 0x000000ffff0a7224 */ /* 0x000fe200078e0005 */
[----:B------:R-:W-:Y:S01]  /*0cb0*/  MOV R6, 0x1f ;  /* 0x0000001f00067802 */ /* 0x000fe20000000f00 */
[----:B------:R-:W-:Y:S01]  /*0cc0*/  IMAD.MOV.U32 R11, RZ, RZ, -0x1 ;  /* 0xffffffffff0b7424 */ /* 0x000fe200078e00ff */
[----:B------:R-:W-:-:S02]  /*0cd0*/  MOV R2, 0xcf0 ;  /* 0x00000cf000027802 */ /* 0x000fc40000000f00 */
[----:B------:R-:W-:Y:S05]  /*0ce0*/  CALL.REL.NOINC `($__internal_236_$__cuda_sm70_shflsync_bfly_p) ;  /* 0x000001a000007944 */ /* 0x000fea0003c00000 */
[----:B0-----:R-:W-:Y:S01]  /*0cf0*/  HFMA2.MMA R9, -RZ, RZ, 0, 1.1920928955078125e-07 ;  /* 0x00000002ff097435 */ /* 0x001fe200000001ff */
[----:B-1----:R-:W-:Y:S01]  /*0d00*/  FADD.FTZ R10, R5, R6 ;  /* 0x00000006050a7221 */ /* 0x002fe20000010000 */
[----:B------:R-:W-:Y:S01]  /*0d10*/  MOV R6, 0x1f ;  /* 0x0000001f00067802 */ /* 0x000fe20000000f00 */
[----:B------:R-:W-:Y:S01]  /*0d20*/  IMAD.MOV.U32 R11, RZ, RZ, -0x1 ;  /* 0xffffffffff0b7424 */ /* 0x000fe200078e00ff */
[----:B------:R-:W-:-:S02]  /*0d30*/  MOV R2, 0xd50 ;  /* 0x00000d5000027802 */ /* 0x000fc40000000f00 */
[----:B------:R-:W-:Y:S05]  /*0d40*/  CALL.REL.NOINC `($__internal_236_$__cuda_sm70_shflsync_bfly_p) ;  /* 0x0000014000007944 */ /* 0x000fea0003c00000 */
[----:B0-----:R-:W-:Y:S01]  /*0d50*/  HFMA2.MMA R9, -RZ, RZ, 0, 2.384185791015625e-07 ;  /* 0x00000004ff097435 */ /* 0x001fe200000001ff */
[----:B-1----:R-:W-:Y:S01]  /*0d60*/  FADD.FTZ R10, R10, R6 ;  /* 0x000000060a0a7221 */ /* 0x002fe20000010000 */
[----:B------:R-:W-:Y:S01]  /*0d70*/  MOV R6, 0x1f ;  /* 0x0000001f00067802 */ /* 0x000fe20000000f00 */
[----:B------:R-:W-:Y:S01]  /*0d80*/  IMAD.MOV.U32 R11, RZ, RZ, -0x1 ;  /* 0xffffffffff0b7424 */ /* 0x000fe200078e00ff */
[----:B------:R-:W-:-:S02]  /*0d90*/  MOV R2, 0xdb0 ;  /* 0x00000db000027802 */ /* 0x000fc40000000f00 */
[----:B------:R-:W-:Y:S05]  /*0da0*/  CALL.REL.NOINC `($__internal_236_$__cuda_sm70_shflsync_bfly_p) ;  /* 0x000000e000007944 */ /* 0x000fea0003c00000 */
[----:B0-----:R-:W-:Y:S01]  /*0db0*/  HFMA2.MMA R9, -RZ, RZ, 0, 4.76837158203125e-07 ;  /* 0x00000008ff097435 */ /* 0x001fe200000001ff */
[----:B-1----:R-:W-:Y:S01]  /*0dc0*/  FADD.FTZ R10, R10, R6 ;  /* 0x000000060a0a7221 */ /* 0x002fe20000010000 */
[----:B------:R-:W-:Y:S01]  /*0dd0*/  MOV R6, 0x1f ;  /* 0x0000001f00067802 */ /* 0x000fe20000000f00 */
[----:B------:R-:W-:Y:S01]  /*0de0*/  IMAD.MOV.U32 R11, RZ, RZ, -0x1 ;  /* 0xffffffffff0b7424 */ /* 0x000fe200078e00ff */
[----:B------:R-:W-:-:S02]  /*0df0*/  MOV R2, 0xe10 ;  /* 0x00000e1000027802 */ /* 0x000fc40000000f00 */
[----:B------:R-:W-:Y:S05]  /*0e00*/  CALL.REL.NOINC `($__internal_236_$__cuda_sm70_shflsync_bfly_p) ;  /* 0x0000008000007944 */ /* 0x000fea0003c00000 */
[----:B0-----:R-:W-:Y:S01]  /*0e10*/  HFMA2.MMA R9, -RZ, RZ, 0, 9.5367431640625e-07 ;  /* 0x00000010ff097435 */ /* 0x001fe200000001ff */
[----:B-1----:R-:W-:Y:S01]  /*0e20*/  FADD.FTZ R10, R10, R6 ;  /* 0x000000060a0a7221 */ /* 0x002fe20000010000 */
[----:B------:R-:W-:Y:S01]  /*0e30*/  MOV R6, 0x1f ;  /* 0x0000001f00067802 */ /* 0x000fe20000000f00 */
[----:B------:R-:W-:Y:S01]  /*0e40*/  IMAD.MOV.U32 R11, RZ, RZ, -0x1 ;  /* 0xffffffffff0b7424 */ /* 0x000fe200078e00ff */
[----:B------:R-:W-:-:S02]  /*0e50*/  MOV R2, 0xe70 ;  /* 0x00000e7000027802 */ /* 0x000fc40000000f00 */
[----:B------:R-:W-:Y:S05]  /*0e60*/  CALL.REL.NOINC `($__internal_236_$__cuda_sm70_shflsync_bfly_p) ;  /* 0x0000002000007944 */ /* 0x000fea0003c00000 */
[----:B-1----:R-:W-:Y:S01]  /*0e70*/  MOV R5, R6 ;  /* 0x0000000600057202 */ /* 0x002fe20000000f00 */
[----:B0-----:R-:W-:Y:S05]  /*0e80*/  BRA `(.L_x_3120) ;  /* 0xfffffa5000007947 */ /* 0x001fea000383ffff */
        .weak           $__internal_236_$__cuda_sm70_shflsync_bfly_p
        .type           $__internal_236_$__cuda_sm70_shflsync_bfly_p,@function
        .size           $__internal_236_$__cuda_sm70_shflsync_bfly_p,(.L_x_3643 - $__internal_236_$__cuda_sm70_shflsync_bfly_p)
$__internal_236_$__cuda_sm70_shflsync_bfly_p:
[----:B------:R-:W-:Y:S01]  /*0e90*/  HFMA2.MMA R3, -RZ, RZ, 0, 0 ;  /* 0x00000000ff037435 */ /* 0x000fe200000001ff */
[----:B------:R-:W-:Y:S04]  /*0ea0*/  WARPSYNC R11 ;  /* 0x0000000b00007348 */ /* 0x000fe80003800000 */
[----:B------:R0:W1:Y:S01]  /*0eb0*/  SHFL.BFLY PT, R6, R10, R9, R6 ;  /* 0x0c0000090a067389 */ /* 0x00006200000e0006 */
[----:B------:R-:W-:Y:S05]  /*0ec0*/  RET.REL.NODEC R2 `(_ZN10layer_norm22ln_bwd_finalize_kernelINS_22Kernel_traits_finalizeILj1536E6__halfS2_S2_fjLj1024ELj4ENS_18Kernel_traits_baseILj1536ES2_S2_S2_fjLj1024EEEEEEEvNS_9BwdParamsE) ;  /* 0xfffff13002007950 */ /* 0x000fea0003c3ffff */
.L_x_3121:
        /* <DEDUP_REMOVED lines=11> */
.L_x_3643:


//--------------------- .text._ZN10layer_norm13ln_bwd_kernelINS_13Kernel_traitsI6__halfS2_S2_fjLj1536ELj1ELj1ELj4ELj8ENS_18Kernel_traits_baseILj1536ES2_S2_S2_fjLj128EEEEEEEvNS_9BwdParamsE --------------------------
	.section	.text._ZN10layer_norm13ln_bwd_kernelINS_13Kernel_traitsI6__halfS2_S2_fjLj1536ELj1ELj1ELj4ELj8ENS_18Kernel_traits_baseILj1536ES2_S2_S2_fjLj128EEEEEEEvNS_9BwdParamsE,"ax",@progbits
	.sectioninfo	@"SHI_REGISTERS=92"
	.align	128
        .global         _ZN10layer_norm13ln_bwd_kernelINS_13Kernel_traitsI6__halfS2_S2_fjLj1536ELj1ELj1ELj4ELj8ENS_18Kernel_traits_baseILj1536ES2_S2_S2_fjLj128EEEEEEEvNS_9BwdParamsE
        .type           _ZN10layer_norm13ln_bwd_kernelINS_13Kernel_traitsI6__halfS2_S2_fjLj1536ELj1ELj1ELj4ELj8ENS_18Kernel_traits_baseILj1536ES2_S2_S2_fjLj128EEEEEEEvNS_9BwdParamsE,@function
        .size           _ZN10layer_norm13ln_bwd_kernelINS_13Kernel_traitsI6__halfS2_S2_fjLj1536ELj1ELj1ELj4ELj8ENS_18Kernel_traits_baseILj1536ES2_S2_S2_fjLj128EEEEEEEvNS_9BwdParamsE,(.L_x_3644 - _ZN10layer_norm13ln_bwd_kernelINS_13Kernel_traitsI6__halfS2_S2_fjLj1536ELj1ELj1ELj4ELj8ENS_18Kernel_traits_baseILj1536ES2_S2_S2_fjLj128EEEEEEEvNS_9BwdParamsE)
        .other          _ZN10layer_norm13ln_bwd_kernelINS_13Kernel_traitsI6__halfS2_S2_fjLj1536ELj1ELj1ELj4ELj8ENS_18Kernel_traits_baseILj1536ES2_S2_S2_fjLj128EEEEEEEvNS_9BwdParamsE,@"STO_CUDA_ENTRY STV_DEFAULT"
_ZN10layer_norm13ln_bwd_kernelINS_13Kernel_traitsI6__halfS2_S2_fjLj1536ELj1ELj1ELj4ELj8ENS_18Kernel_traits_baseILj1536ES2_S2_S2_fjLj128EEEEEEEvNS_9BwdParamsE:
.text._ZN10layer_norm13ln_bwd_kernelINS_13Kernel_traitsI6__halfS2_S2_fjLj1536ELj1ELj1ELj4ELj8ENS_18Kernel_traits_baseILj1536ES2_S2_S2_fjLj128EEEEEEEvNS_9BwdParamsE:
        /* <DEDUP_REMOVED lines=36> */
[----:B------:R-:W-:Y:S01]  /*0240*/  HFMA2.MMA R66, -RZ, RZ, 0, 5.9604644775390625e-08 ;  /* 0x00000001ff427435 */ /* 0x000fe200000001ff */
[--C-:B------:R-:W-:Y:S01]  /*0250*/  SHF.R.U64 R49, R36, 0x10, R37.reuse ;  /* 0x0000001024317819 */ /* 0x100fe20000001225 */
[----:B------:R-:W-:Y:S01]  /*0260*/  HADD2.F32 R36, -RZ, R37.H0_H0 ;  /* 0x20000025ff247230 */ /* 0x000fe20000004100 */
[----:B------:R-:W-:Y:S01]  /*0270*/  SHF.R.U32.HI R54, RZ, 0x10, R37 ;  /* 0x00000010ff367819 */ /* 0x000fe20000011625 */
[----:B------:R-:W-:Y:S01]  /*0280*/  HADD2.F32 R37, -RZ, R38.H0_H0 ;  /* 0x20000026ff257230 */ /* 0x000fe20000004100 */
[--C-:B------:R-:W-:Y:S01]  /*0290*/  SHF.R.U64 R55, R38, 0x10, R39.reuse ;  /* 0x0000001026377819 */ /* 0x100fe20000001227 */
[----:B------:R-:W-:Y:S01]  /*02a0*/  HADD2.F32 R38, -RZ, R39.H0_H0 ;  /* 0x20000027ff267230 */ /* 0x000fe20000004100 */
[----:B------:R-:W-:Y:S01]  /*02b0*/  SHF.R.U32.HI R56, RZ, 0x10, R39 ;  /* 0x00000010ff387819 */ /* 0x000fe20000011627 */
[----:B------:R-:W-:Y:S01]  /*02c0*/  HFMA2.MMA R46, -RZ, RZ, 0, 0 ;  /* 0x00000000ff2e7435 */ /* 0x000fe200000001ff */
[----:B------:R-:W-:Y:S01]  /*02d0*/  HADD2.F32 R33, -RZ, R14.H0_H0 ;  /* 0x2000000eff217230 */ /* 0x000fe20000004100 */
[----:B0-----:R-:W-:Y:S01]  /*02e0*/  CS2R R2, SRZ ;  /* 0x0000000000027805 */ /* 0x001fe2000001ff00 */
        /* <DEDUP_REMOVED lines=36> */
.L_x_3126:
[----:B------:R-:W-:Y:S01]  /*0530*/  ULDC.64 UR4, c[0x0][0x178] ;  /* 0x00005e0000047ab9 */ /* 0x000fe20000000a00 */
[----:B------:R-:W-:Y:S01]  /*0540*/  IMAD R31, R45, 0x180, RZ ;  /* 0x000001802d1f7824 */ /* 0x000fe200078e02ff */
[----:B------:R-:W-:Y:S01]  /*0550*/  UISETP.NE.U32.AND UP0, UPT, URZ, UR4, UPT ;  /* 0x000000043f00728c */ /* 0x000fe2000bf05070 */
[----:B------:R-:W-:Y:S01]  /*0560*/  ISETP.NE.U32.AND P0, PT, RZ, c[0x0][0x178], PT ;  /* 0x00005e00ff007a0c */ /* 0x000fe20003f05070 */
[----:B------:R-:W-:-:S02]  /*0570*/  UMOV UR6, UR4 ;  /* 0x0000000400067c82 */ /* 0x000fc40008000000 */
[----:B------:R-:W-:Y:S01]  /*0580*/  UISETP.NE.AND.EX UP0, UPT, URZ, UR5, UPT, UP0 ;  /* 0x000000053f00728c */ /* 0x000fe2000bf05300 */
[----:B------:R-:W-:Y:S01]  /*0590*/  LOP3.LUT R31, R31, 0x7f, R0, 0xf8, !PT ;  /* 0x0000007f1f1f7812 */ /* 0x000fe200078ef800 */
[----:B------:R-:W-:Y:S01]  /*05a0*/  UMOV UR7, UR5 ;  /* 0x0000000500077c82 */ /* 0x000fe20008000000 */
[----:B------:R-:W-:-:S08]  /*05b0*/  ISETP.NE.AND.EX P0, PT, RZ, c[0x0][0x17c], PT, P0 ;  /* 0x00005f00ff007a0c */ /* 0x000fd00003f05300 */
[----:B------:R-:W-:Y:S02]  /*05c0*/  @!UP0 ULDC.64 UR6, c[0x0][0x170] ;  /* 0x00005c0000068ab9 */ /* 0x000fe40000000a00 */
[----:B------:R-:W-:Y:S02]  /*05d0*/  MOV R24, UR6 ;  /* 0x0000000600187c02 */ /* 0x000fe40008000f00 */
[----:B------:R-:W-:Y:S01]  /*05e0*/  MOV R25, UR7 ;  /* 0x0000000700197c02 */ /* 0x000fe20008000f00 */
[----:B------:R-:W-:-:S04]  /*05f0*/  UMOV UR6, UR4 ;  /* 0x0000000400067c82 */ /* 0x000fc80008000000 */
[C---:B------:R-:W-:Y:S01]  /*0600*/  IMAD.WIDE.U32 R24, R31.reuse, 0x8, R24 ;  /* 0x000000081f187825 */ /* 0x040fe200078e0018 */
[----:B------:R-:W-:Y:S01]  /*0610*/  UMOV UR7, UR5 ;  /* 0x0000000500077c82 */ /* 0x000fe20008000000 */
[----:B------:R-:W-:Y:S01]  /*0620*/  MOV R50, 0x4 ;  /* 0x0000000400327802 */ /* 0x000fe20000000f00 */
[----:B------:R-:W-:Y:S01]  /*0630*/  @!UP0 ULDC.64 UR4, c[0x0][0x170] ;  /* 0x00005c0000048ab9 */ /* 0x000fe20000000a00 */
[----:B------:R-:W-:Y:S01]  /*0640*/  IADD3 R53, R31, 0x80, RZ ;  /* 0x000000801f357810 */ /* 0x000fe20007ffe0ff */
[----:B------:R0:W2:Y:S01]  /*0650*/  LDG.E.64 R28, [R24.64] ;  /* 0x00000008181c7981 */ /* 0x0000a2000c1e1b00 */
[----:B------:R-:W-:Y:S01]  /*0660*/  MOV R26, UR4 ;  /* 0x00000004001a7c02 */ /* 0x000fe20008000f00 */
[CC--:B------:R-:W-:Y:S01]  /*0670*/  @!P0 IMAD.WIDE R64, R45.reuse, R50.reuse, c[0x0][0x180] ;  /* 0x000060002d408625 */ /* 0x0c0fe200078e0232 */
[----:B------:R-:W-:Y:S02]  /*0680*/  MOV R27, UR5 ;  /* 0x00000005001b7c02 */ /* 0x000fe40008000f00 */
[----:B------:R-:W-:Y:S01]  /*0690*/  @P0 MOV R71, RZ ;  /* 0x000000ff00470202 */ /* 0x000fe20000000f00 */
[----:B------:R-:W-:-:S04]  /*06a0*/  IMAD.WIDE R50, R45, R50, c[0x0][0x188] ;  /* 0x000062002d327625 */ /* 0x000fc800078e0232 */
[----:B------:R-:W-:Y:S01]  /*06b0*/  IMAD.WIDE.U32 R26, R53, 0x8, R26 ;  /* 0x00000008351a7825 */ /* 0x000fe200078e001a */
[----:B------:R2:W3:Y:S04]  /*06c0*/  @!P0 LDG.E R71, [R64.64] ;  /* 0x0000000840478981 */ /* 0x0004e8000c1e1900 */
[----:B------:R1:W4:Y:S04]  /*06d0*/  LDG.E R63, [R50.64] ;  /* 0x00000008323f7981 */ /* 0x000328000c1e1900 */
[----:B------:R-:W5:Y:S01]  /*06e0*/  LDG.E.64 R26, [R26.64] ;  /* 0x000000081a1a7981 */ /* 0x000f62000c1e1b00 */
[----:B------:R-:W-:Y:S01]  /*06f0*/  MOV R68, 0x8 ;  /* 0x0000000800447802 */ /* 0x000fe20000000f00 */
[----:B------:R-:W-:-:S02]  /*0700*/  @!UP0 ULDC UR6, c[0x0][0x170] ;  /* 0x00005c0000068ab9 */ /* 0x000fc40000000800 */
[----:B------:R-:W-:Y:S01]  /*0710*/  @!UP0 ULDC UR7, c[0x0][0x174] ;  /* 0x00005d0000078ab9 */ /* 0x000fe20000000800 */
[----:B------:R-:W-:Y:S01]  /*0720*/  IADD3 R67, R31, 0x100, RZ ;  /* 0x000001001f437810 */ /* 0x000fe20007ffe0ff */
[-C--:B0-----:R-:W-:Y:S01]  /*0730*/  IMAD.WIDE.U32 R24, R53, R68.reuse, c[0x0][0x1b8] ;  /* 0x00006e0035187625 */ /* 0x081fe200078e0044 */
[----:B------:R-:W-:Y:S02]  /*0740*/  MOV R52, UR6 ;  /* 0x0000000600347c02 */ /* 0x000fe40008000f00 */
[----:B------:R-:W-:Y:S01]  /*0750*/  MOV R53, UR7 ;  /* 0x0000000700357c02 */ /* 0x000fe20008000f00 */
[----:B------:R-:W-:Y:S02]  /*0760*/  IMAD.WIDE.U32 R30, R31, R68, c[0x0][0x1b8] ;  /* 0x00006e001f1e7625 */ /* 0x000fe400078e0044 */
[----:B------:R-:W4:Y:S02]  /*0770*/  LDG.E.64 R24, [R24.64] ;  /* 0x0000000818187981 */ /* 0x000f24000c1e1b00 */
[----:B------:R-:W-:-:S02]  /*0780*/  IMAD.WIDE.U32 R52, R67, 0x8, R52 ;  /* 0x0000000843347825 */ /* 0x000fc400078e0034 */
[----:B------:R-:W4:Y:S02]  /*0790*/  LDG.E.64 R30, [R30.64] ;  /* 0x000000081e1e7981 */ /* 0x000f24000c1e1b00 */
[----:B-1----:R-:W-:Y:S02]  /*07a0*/  IMAD.WIDE.U32 R50, R67, R68, c[0x0][0x1b8] ;  /* 0x00006e0043327625 */ /* 0x002fe400078e0044 */
[----:B------:R-:W4:Y:S04]  /*07b0*/  LDG.E.64 R52, [R52.64] ;  /* 0x0000000834347981 */ /* 0x000f28000c1e1b00 */
[----:B------:R-:W4:Y:S01]  /*07c0*/  LDG.E.64 R50, [R50.64] ;  /* 0x0000000832327981 */ /* 0x000f22000c1e1b00 */
[----:B------:R-:W0:Y:S08]  /*07d0*/  @P0 MUFU.RCP R67, R57 ;  /* 0x0000003900430308 */ /* 0x000e300000001000 */
[----:B------:R-:W1:Y:S08]  /*07e0*/  @P0 MUFU.RCP R73, R40 ;  /* 0x0000002800490308 */ /* 0x000e700000001000 */
[----:B------:R-:W0:Y:S01]  /*07f0*/  @P0 MUFU.RCP R70, R39 ;  /* 0x0000002700460308 */ /* 0x000e220000001000 */
[----:B------:R-:W-:-:S07]  /*0800*/  LOP3.LUT P1, RZ, R66, 0xff, RZ, 0xc0, !PT ;  /* 0x000000ff42ff7812 */ /* 0x000fce000782c0ff */
[----:B------:R-:W0:Y:S08]  /*0810*/  @P0 MUFU.RCP R75, R58 ;  /* 0x0000003a004b0308 */ /* 0x000e300000001000 */
[----:B------:R-:W0:Y:S08]  /*0820*/  @P0 MUFU.RCP R69, R41 ;  /* 0x0000002900450308 */ /* 0x000e300000001000 */
[----:B------:R-:W-:Y:S01]  /*0830*/  @P0 MUFU.RCP R72, R59 ;  /* 0x0000003b00480308 */ /* 0x000fe20000001000 */
[----:B--2---:R-:W-:-:S02]  /*0840*/  MOV R64, R28 ;  /* 0x0000001c00407202 */ /* 0x004fc40000000f00 */
[--C-:B------:R-:W-:Y:S02]  /*0850*/  SHF.R.U64 R68, R28, 0x10, R29.reuse ;  /* 0x000000101c447819 */ /* 0x100fe4000000121d */
[----:B------:R-:W-:Y:S01]  /*0860*/  MOV R65, R29 ;  /* 0x0000001d00417202 */ /* 0x000fe20000000f00 */
[----:B------:R-:W-:Y:S01]  /*0870*/  HADD2.F32 R74, -RZ, R64.H0_H0 ;  /* 0x20000040ff4a7230 */ /* 0x000fe20000004100 */
[----:B------:R-:W-:Y:S01]  /*0880*/  SHF.R.U32.HI R28, RZ, 0x10, R29 ;  /* 0x00000010ff1c7819 */ /* 0x000fe2000001161d */
[----:B------:R-:W-:Y:S02]  /*0890*/  HADD2.F32 R76, -RZ, R68.H0_H0 ;  /* 0x20000044ff4c7230 */ /* 0x000fe40000004100 */
[----:B------:R-:W-:Y:S01]  /*08a0*/  HADD2.F32 R29, -RZ, R65.H0_H0 ;  /* 0x20000041ff1d7230 */ /* 0x000fe20000004100 */
[----:B------:R-:W-:Y:S01]  /*08b0*/  @P0 FADD.FTZ R65, -R33, R74 ;  /* 0x0000004a21410221 */ /* 0x000fe20000010100 */
[----:B------:R-:W-:Y:S01]  /*08c0*/  HADD2.F32 R77, -RZ, R28.H0_H0 ;  /* 0x2000001cff4d7230 */ /* 0x000fe20000004100 */
[----:B---3--:R-:W-:-:S02]  /*08d0*/  @!P0 FADD.FTZ R28, R74, -R71 ;  /* 0x800000474a1c8221 */ /* 0x008fc40000010000 */
[----:B------:R-:W-:Y:S02]  /*08e0*/  @P0 FADD.FTZ R68, -R47, R76 ;  /* 0x0000004c2f440221 */ /* 0x000fe40000010100 */
[----:B------:R-:W-:Y:S02]  /*08f0*/  @P0 FADD.FTZ R66, -R34, R29 ;  /* 0x0000001d22420221 */ /* 0x000fe40000010100 */
[----:B------:R-:W-:Y:S01]  /*0900*/  @!P0 FADD.FTZ R74, R29, -R71 ;  /* 0x800000471d4a8221 */ /* 0x000fe20000010000 */
[----:B-----5:R-:W-:Y:S01]  /*0910*/  MOV R29, R26 ;  /* 0x0000001a001d7202 */ /* 0x020fe20000000f00 */
[----:B0-----:R-:W-:Y:S02]  /*0920*/  @P0 FMUL.FTZ R68, R68, R67 ;  /* 0x0000004344440220 */ /* 0x001fe40000410000 */
[----:B-1----:R-:W-:Y:S01]  /*0930*/  @P0 FMUL.FTZ R66, R66, R73 ;  /* 0x0000004942420220 */ /* 0x002fe20000410000 */
[----:B------:R-:W0:Y:S01]  /*0940*/  @P0 MUFU.RCP R67, R42 ;  /* 0x0000002a00430308 */ /* 0x000e220000001000 */
[----:B------:R-:W-:-:S02]  /*0950*/  @P0 FMUL.FTZ R65, R65, R70 ;  /* 0x0000004641410220 */ /* 0x000fc40000410000 */
[----:B----4-:R-:W-:Y:S01]  /*0960*/  @!P0 FMUL.FTZ R66, R63, R74 ;  /* 0x0000004a3f428220 */ /* 0x010fe20000410000 */
[----:B------:R-:W-:Y:S01]  /*0970*/  HADD2.F32 R74, -RZ, R29.H0_H0 ;  /* 0x2000001dff4a7230 */ /* 0x000fe20000004100 */
[----:B------:R-:W-:Y:S01]  /*0980*/  @!P0 FADD.FTZ R70, R76, -R71 ;  /* 0x800000474c468221 */ /* 0x000fe20000010000 */
[----:B------:R-:W-:Y:S01]  /*0990*/  MOV R29, R27 ;  /* 0x0000001b001d7202 */ /* 0x000fe20000000f00 */
[----:B------:R-:W-:Y:S01]  /*09a0*/  @P0 FADD.FTZ R64, -R48, R77 ;  /* 0x0000004d30400221 */ /* 0x000fe20000010100 */
[----:B------:R-:W1:Y:S01]  /*09b0*/  @P0 MUFU.RCP R73, R60 ;  /* 0x0000003c00490308 */ /* 0x000e620000001000 */
[----:B------:R-:W-:Y:S01]  /*09c0*/  @!P0 FMUL.FTZ R68, R63, R70 ;  /* 0x000000463f448220 */ /* 0x000fe20000410000 */
[--C-:B------:R-:W-:Y:S01]  /*09d0*/  SHF.R.U64 R70, R26, 0x10, R27.reuse ;  /* 0x000000101a467819 */ /* 0x100fe2000000121b */
[----:B------:R-:W-:Y:S01]  /*09e0*/  @!P0 FMUL.FTZ R65, R63, R28 ;  /* 0x0000001c3f418220 */ /* 0x000fe20000410000 */
[----:B------:R-:W-:Y:S01]  /*09f0*/  SHF.R.U32.HI R27, RZ, 0x10, R27 ;  /* 0x00000010ff1b7819 */ /* 0x000fe2000001161b */
[----:B------:R-:W-:Y:S01]  /*0a00*/  @!P0 FADD.FTZ R28, R77, -R71 ;  /* 0x800000474d1c8221 */ /* 0x000fe20000010000 */
[----:B------:R-:W-:Y:S01]  /*0a10*/  HADD2.F32 R29, -RZ, R29.H0_H0 ;  /* 0x2000001dff1d7230 */ /* 0x000fe20000004100 */
[----:B------:R-:W-:-:S02]  /*0a20*/  @P0 FMUL.FTZ R64, R64, R75 ;  /* 0x0000004b40400220 */ /* 0x000fc40000410000 */
[----:B------:R-:W-:Y:S01]  /*0a30*/  @!P0 FMUL.FTZ R64, R63, R28 ;  /* 0x0000001c3f408220 */ /* 0x000fe20000410000 */
[----:B------:R-:W-:Y:S01]  /*0a40*/  HADD2.F32 R75, -RZ, R27.H0_H0 ;  /* 0x2000001bff4b7230 */ /* 0x000fe20000004100 */
[----:B------:R-:W-:Y:S02]  /*0a50*/  @P0 FADD.FTZ R26, -R35, R74 ;  /* 0x0000004a231a0221 */ /* 0x000fe40000010100 */
[----:B------:R-:W-:Y:S01]  /*0a60*/  @P0 FADD.FTZ R28, -R36, R29 ;  /* 0x0000001d241c0221 */ /* 0x000fe20000010100 */
[----:B------:R-:W-:Y:S01]  /*0a70*/  HADD2.F32 R76, -RZ, R70.H0_H0 ;  /* 0x20000046ff4c7230 */ /* 0x000fe20000004100 */
[----:B------:R-:W-:Y:S02]  /*0a80*/  @P0 FMUL.FTZ R69, R26, R69 ;  /* 0x000000451a450220 */ /* 0x000fe40000410000 */
[----:B------:R-:W-:Y:S02]  /*0a90*/  @!P0 FADD.FTZ R26, R74, -R71 ;  /* 0x800000474a1a8221 */ /* 0x000fe40000010000 */
[----:B0-----:R-:W-:-:S02]  /*0aa0*/  @P0 FMUL.FTZ R67, R28, R67 ;  /* 0x000000431c430220 */ /* 0x001fc40000410000 */
[----:B------:R-:W-:Y:S02]  /*0ab0*/  @P0 FADD.FTZ R70, -R54, R75 ;  /* 0x0000004b36460221 */ /* 0x000fe40000010100 */
[----:B------:R-:W-:Y:S02]  /*0ac0*/  @!P0 FADD.FTZ R28, R29, -R71 ;  /* 0x800000471d1c8221 */ /* 0x000fe40000010000 */
[----:B------:R-:W-:Y:S01]  /*0ad0*/  @!P0 FMUL.FTZ R69, R63, R26 ;  /* 0x0000001a3f458220 */ /* 0x000fe20000410000 */
[----:B------:R-:W-:Y:S01]  /*0ae0*/  SHF.R.U32.HI R80, RZ, 0x10, R25 ;  /* 0x00000010ff507819 */ /* 0x000fe20000011619 */
[----:B------:R-:W-:Y:S02]  /*0af0*/  @P0 FADD.FTZ R27, -R49, R76 ;  /* 0x0000004c311b0221 */ /* 0x000fe40000010100 */
[----:B-1----:R-:W-:Y:S01]  /*0b00*/  @P0 FMUL.FTZ R70, R70, R73 ;  /* 0x0000004946460220 */ /* 0x002fe20000410000 */
[----:B------:R-:W-:Y:S01]  /*0b10*/  SHF.R.U64 R73, R24, 0x10, R25 ;  /* 0x0000001018497819 */ /* 0x000fe20000001219 */
[----:B------:R-:W-:-:S02]  /*0b20*/  @!P0 FADD.FTZ R26, R76, -R71 ;  /* 0x800000474c1a8221 */ /* 0x000fc40000010000 */
[----:B------:R-:W-:Y:S01]  /*0b30*/  @!P0 FMUL.FTZ R67, R63, R28 ;  /* 0x0000001c3f438220 */ /* 0x000fe20000410000 */
[----:B------:R-:W0:Y:S01]  /*0b40*/  @P0 MUFU.RCP R76, R61 ;  /* 0x0000003d004c0308 */ /* 0x000e220000001000 */
[----:B------:R-:W-:Y:S02]  /*0b50*/  MOV R28, R25 ;  /* 0x00000019001c7202 */ /* 0x000fe40000000f00 */
[----:B------:R-:W-:Y:S02]  /*0b60*/  MOV R25, R52 ;  /* 0x0000003400197202 */ /* 0x000fe40000000f00 */
[----:B------:R-:W-:Y:S02]  /*0b70*/  SHF.R.U64 R52, R52, 0x10, R53 ;  /* 0x0000001034347819 */ /* 0x000fe40000001235 */
[----:B------:R-:W-:Y:S02]  /*0b80*/  MOV R83, R30 ;  /* 0x0000001e00537202 */ /* 0x000fe40000000f00 */
[----:B------:R-:W-:-:S02]  /*0b90*/  SHF.R.U64 R82, R30, 0x10, R31 ;  /* 0x000000101e527819 */ /* 0x000fc4000000121f */
[----:B------:R-:W-:Y:S02]  /*0ba0*/  MOV R81, R31 ;  /* 0x0000001f00517202 */ /* 0x000fe40000000f00 */
[----:B------:R-:W-:Y:S01]  /*0bb0*/  SHF.R.U32.HI R30, RZ, 0x10, R31 ;  /* 0x00000010ff1e7819 */ /* 0x000fe2000001161f */
[----:B------:R-:W-:Y:S01]  /*0bc0*/  @P0 FMUL.FTZ R72, R27, R72 ;  /* 0x000000481b480220 */ /* 0x000fe20000410000 */
[----:B------:R-:W-:Y:S01]  /*0bd0*/  SHF.R.U32.HI R31, RZ, 0x10, R53 ;  /* 0x00000010ff1f7819 */ /* 0x000fe20000011635 */
[----:B------:R-:W-:Y:S01]  /*0be0*/  HADD2.F32 R52, -RZ, R52.H0_H0 ;  /* 0x20000034ff347230 */ /* 0x000fe20000004100 */
[----:B------:R-:W-:Y:S02]  /*0bf0*/  MOV R29, R50 ;  /* 0x00000032001d7202 */ /* 0x000fe40000000f00 */
[----:B------:R-:W-:Y:S01]  /*0c00*/  SHF.R.U64 R27, R50, 0x10, R51 ;  /* 0x00000010321b7819 */ /* 0x000fe20000001233 */
[----:B------:R-:W-:Y:S01]  /*0c10*/  HADD2.F32 R50, -RZ, R25.H0_H0 ;  /* 0x20000019ff327230 */ /* 0x000fe20000004100 */
[----:B------:R-:W-:Y:S01]  /*0c20*/  MOV R79, R24 ;  /* 0x00000018004f7202 */ /* 0x000fe20000000f00 */
[----:B------:R-:W1:Y:S01]  /*0c30*/  @P0 MUFU.RCP R77, R43 ;  /* 0x0000002b004d0308 */ /* 0x000e620000001000 */
[----:B------:R-:W-:-:S02]  /*0c40*/  MOV R24, R51 ;  /* 0x0000003300187202 */ /* 0x000fc40000000f00 */
[----:B------:R-:W-:Y:S01]  /*0c50*/  SHF.R.U32.HI R25, RZ, 0x10, R51 ;  /* 0x00000010ff197819 */ /* 0x000fe20000011633 */
[----:B------:R-:W-:Y:S01]  /*0c60*/  HADD2.F32 R51, -RZ, R31.H0_H0 ;  /* 0x2000001fff337230 */ /* 0x000fe20000004100 */
[----:B------:R-:W-:Y:S02]  /*0c70*/  @P0 FADD.FTZ R31, -R55, R52 ;  /* 0x00000034371f0221 */ /* 0x000fe40000010100 */
[----:B------:R-:W-:Y:S02]  /*0c80*/  @!P0 FADD.FTZ R52, R52, -R71 ;  /* 0x8000004734348221 */ /* 0x000fe40000010000 */
[----:B------:R-:W-:Y:S01]  /*0c90*/  @!P0 FMUL.FTZ R72, R63, R26 ;  /* 0x0000001a3f488220 */ /* 0x000fe20000410000 */
[----:B------:R-:W-:Y:S01]  /*0ca0*/  MOV R26, R53 ;  /* 0x00000035001a7202 */ /* 0x000fe20000000f00 */
[----:B0-----:R-:W-:Y:S02]  /*0cb0*/  @P0 FMUL.FTZ R76, R31, R76 ;  /* 0x0000004c1f4c0220 */ /* 0x001fe40000410000 */
[----:B------:R-:W-:-:S02]  /*0cc0*/  @!P0 FADD.FTZ R74, R75, -R71 ;  /* 0x800000474b4a8221 */ /* 0x000fc40000010000 */
[C---:B------:R-:W-:Y:S01]  /*0cd0*/  @!P0 FMUL.FTZ R76, R63.reuse, R52 ;  /* 0x000000343f4c8220 */ /* 0x040fe20000410000 */
[----:B------:R-:W-:Y:S01]  /*0ce0*/  HADD2.F32 R52, -RZ, R83.H0_H0 ;  /* 0x20000053ff347230 */ /* 0x000fe20000004100 */
[----:B------:R-:W-:Y:S01]  /*0cf0*/  @!P0 FMUL.FTZ R70, R63, R74 ;  /* 0x0000004a3f468220 */ /* 0x000fe20000410000 */
[----:B------:R-:W-:Y:S01]  /*0d00*/  HADD2.F32 R84, -RZ, R26.H0_H0 ;  /* 0x2000001aff547230 */ /* 0x000fe20000004100 */
[----:B------:R-:W-:Y:S01]  /*0d10*/  @P0 FADD.FTZ R26, -R37, R50 ;  /* 0x00000032251a0221 */ /* 0x000fe20000010100 */
[----:B------:R-:W0:Y:S01]  /*0d20*/  @P0 MUFU.RCP R74, R62 ;  /* 0x0000003e004a0308 */ /* 0x000e220000001000 */
[----:B------:R-:W-:Y:S01]  /*0d30*/  @!P0 FADD.FTZ R50, R50, -R71 ;  /* 0x8000004732328221 */ /* 0x000fe20000010000 */
[----:B------:R-:W-:Y:S01]  /*0d40*/  HADD2.F32 R82, -RZ, R82.H0_H0 ;  /* 0x20000052ff527230 */ /* 0x000fe20000004100 */
[C---:B------:R-:W-:Y:S02]  /*0d50*/  FADD.FTZ R32, R52.reuse, R32 ;  /* 0x0000002034207221 */ /* 0x040fe40000010000 */
[----:B------:R-:W-:Y:S01]  /*0d60*/  FFMA.FTZ R46, R52, R65, R46 ;  /* 0x00000041342e7223 */ /* 0x000fe2000001002e */
[----:B------:R-:W-:Y:S01]  /*0d70*/  HADD2.F32 R31, -RZ, R28.H0_H0 ;  /* 0x2000001cff1f7230 */ /* 0x000fe20000004100 */
[----:B------:R-:W-:Y:S01]  /*0d80*/  FMUL.FTZ R52, R39, R52 ;  /* 0x0000003427347220 */ /* 0x000fe20000410000 */
[----:B------:R-:W-:Y:S01]  /*0d90*/  HADD2.F32 R53, -RZ, R30.H0_H0 ;  /* 0x2000001eff357230 */ /* 0x000fe20000004100 */
[----:B-1----:R-:W-:Y:S01]  /*0da0*/  @P0 FMUL.FTZ R77, R26, R77 ;  /* 0x0000004d1a4d0220 */ /* 0x002fe20000410000 */
[----:B------:R-:W-:Y:S01]  /*0db0*/  HADD2.F32 R28, -RZ, R27.H0_H0 ;  /* 0x2000001bff1c7230 */ /* 0x000fe20000004100 */
[----:B------:R-:W-:Y:S01]  /*0dc0*/  @!P0 FMUL.FTZ R77, R63, R50 ;  /* 0x000000323f4d8220 */ /* 0x000fe20000410000 */
[----:B------:R-:W-:Y:S01]  /*0dd0*/  HADD2.F32 R81, -RZ, R81.H0_H0 ;  /* 0x20000051ff517230 */ /* 0x000fe20000004100 */
[----:B------:R-:W-:Y:S01]  /*0de0*/  FADD.FTZ R50, RZ, R52 ;  /* 0x00000034ff327221 */ /* 0x000fe20000010000 */
[----:B------:R-:W-:Y:S01]  /*0df0*/  HADD2.F32 R30, -RZ, R73.H0_H0 ;  /* 0x20000049ff1e7230 */ /* 0x000fe20000004100 */
[----:B------:R-:W-:Y:S01]  /*0e00*/  FMUL.FTZ R73, R57, R82 ;  /* 0x0000005239497220 */ /* 0x000fe20000410000 */
[----:B------:R-:W-:Y:S01]  /*0e10*/  HADD2.F32 R27, -RZ, R24.H0_H0 ;  /* 0x20000018ff1b7230 */ /* 0x000fe20000004100 */
[----:B------:R-:W-:-:S02]  /*0e20*/  FFMA.FTZ R24, R52, R65, RZ ;  /* 0x0000004134187223 */ /* 0x000fc400000100ff */
[----:B------:R-:W-:Y:S02]  /*0e30*/  @P0 FADD.FTZ R78, -R38, R84 ;  /* 0x00000054264e0221 */ /* 0x000fe40000010100 */
[----:B------:R-:W-:Y:S02]  /*0e40*/  @!P0 FADD.FTZ R84, R84, -R71 ;  /* 0x8000004754548221 */ /* 0x000fe40000010000 */
[----:B------:R-:W-:Y:S02]  /*0e50*/  @!P0 FADD.FTZ R86, R51, -R71 ;  /* 0x8000004733568221 */ /* 0x000fe40000010000 */
[----:B------:R-:W-:Y:S02]  /*0e60*/  FMUL.FTZ R71, R40, R81 ;  /* 0x0000005128477220 */ /* 0x000fe40000410000 */
[----:B------:R-:W-:Y:S02]  /*0e70*/  FADD.FTZ R50, R50, R73 ;  /* 0x0000004932327221 */ /* 0x000fe40000010000 */
[----:B------:R-:W-:Y:S01]  /*0e80*/  FFMA.FTZ R24, R73, R68, R24 ;  /* 0x0000004449187223 */ /* 0x000fe20000010018 */
[----:B------:R-:W-:Y:S01]  /*0e90*/  HADD2.F32 R79, -RZ, R79.H0_H0 ;  /* 0x2000004fff4f7230 */ /* 0x000fe20000004100 */
[----:B------:R-:W-:-:S02]  /*0ea0*/  @P0 FADD.FTZ R51, -R56, R51 ;  /* 0x0000003338330221 */ /* 0x000fc40000010100 */
[C---:B------:R-:W-:Y:S02]  /*0eb0*/  FADD.FTZ R18, R53.reuse, R18 ;  /* 0x0000001235127221 */ /* 0x040fe40000010000 */
[----:B------:R-:W-:Y:S01]  /*0ec0*/  FFMA.FTZ R19, R53, R64, R19 ;  /* 0x0000004035137223 */ /* 0x000fe20000010013 */
[----:B------:R-:W1:Y:S01]  /*0ed0*/  @P0 MUFU.RCP R75, R44 ;  /* 0x0000002c004b0308 */ /* 0x000e620000001000 */
[----:B------:R-:W-:Y:S02]  /*0ee0*/  FMUL.FTZ R53, R58, R53 ;  /* 0x000000353a357220 */ /* 0x000fe40000410000 */
[----:B------:R-:W-:Y:S02]  /*0ef0*/  FADD.FTZ R50, R50, R71 ;  /* 0x0000004732327221 */ /* 0x000fe40000010000 */
[----:B------:R-:W-:Y:S01]  /*0f00*/  FFMA.FTZ R24, R71, R66, R24 ;  /* 0x0000004247187223 */ /* 0x000fe20000010018 */
[----:B------:R-:W-:Y:S01]  /*0f10*/  HADD2.F32 R83, -RZ, R80.H0_H0 ;  /* 0x20000050ff537230 */ /* 0x000fe20000004100 */
[----:B0-----:R-:W-:-:S02]  /*0f20*/  @P0 FMUL.FTZ R74, R51, R74 ;  /* 0x0000004a334a0220 */ /* 0x001fc40000410000 */
        /* <DEDUP_REMOVED lines=23> */
[----:B-1----:R-:W-:Y:S02]  /*10a0*/  @P0 FMUL.FTZ R75, R78, R75 ;  /* 0x0000004b4e4b0220 */ /* 0x002fe40000410000 */
        /* <DEDUP_REMOVED lines=33> */
.L_x_3127:
        /* <DEDUP_REMOVED lines=18> */
.L_x_3128:
        /* <DEDUP_REMOVED lines=37> */
[----:B------:R-:W-:Y:S01]  /*1630*/  F2FP.PACK_AB R25, R25, R52 ;  /* 0x000000341919723e */ /* 0x000fe200000000ff */
[----:B------:R-:W-:-:S02]  /*1640*/  FADD.FTZ R76, R81, -R76 ;  /* 0x8000004c514c7221 */ /* 0x000fc40000010000 */
[----:B------:R-:W-:Y:S01]  /*1650*/  FMUL.FTZ R66, R63, R66 ;  /* 0x000000423f427220 */ /* 0x000fe20000410000 */
[----:B------:R-:W-:Y:S01]  /*1660*/  PRMT R26, R25, 0x7632, R26 ;  /* 0x00007632191a7816 */ /* 0x000fe2000000001a */
[----:B------:R-:W-:Y:S02]  /*1670*/  FADD.FTZ R64, R53, -R64 ;  /* 0x8000004035407221 */ /* 0x000fe40000010000 */
[----:B------:R-:W-:Y:S01]  /*1680*/  FADD.FTZ R80, R80, -R69 ;  /* 0x8000004550507221 */ /* 0x000fe20000010000 */
[----:B------:R-:W-:Y:S01]  /*1690*/  F2FP.PACK_AB R28, RZ, R66 ;  /* 0x00000042ff1c723e */ /* 0x000fe200000000ff */
        /* <DEDUP_REMOVED lines=17> */
[----:B------:R-:W-:Y:S01]  /*17b0*/  F2FP.PACK_AB R27, RZ, R27 ;  /* 0x0000001bff1b723e */ /* 0x000fe200000000ff */
[----:B------:R-:W-:-:S02]  /*17c0*/  FMUL.FTZ R82, R63, R82 ;  /* 0x000000523f527220 */ /* 0x000fc40000410000 */
[----:B------:R-:W-:Y:S01]  /*17d0*/  FMUL.FTZ R25, R63, R70 ;  /* 0x000000463f197220 */ /* 0x000fe20000410000 */
[----:B------:R-:W-:Y:S01]  /*17e0*/  F2FP.PACK_AB R26, R29, R80 ;  /* 0x000000501d1a723e */ /* 0x000fe200000000ff */
[C---:B------:R-:W-:Y:S01]  /*17f0*/  FMUL.FTZ R86, R63.reuse, R86 ;  /* 0x000000563f567220 */ /* 0x040fe20000410000 */
[----:B------:R-:W-:Y:S01]  /*1800*/  F2FP.PACK_AB R29, RZ, R82 ;  /* 0x00000052ff1d723e */ /* 0x000fe200000000ff */
[----:B------:R-:W-:Y:S01]  /*1810*/  FMUL.FTZ R63, R63, R30 ;  /* 0x0000001e3f3f7220 */ /* 0x000fe20000410000 */
[----:B------:R-:W-:Y:S02]  /*1820*/  F2FP.PACK_AB R30, R31, R84 ;  /* 0x000000541f1e723e */ /* 0x000fe400000000ff */
[----:B------:R-:W-:Y:S02]  /*1830*/  PRMT R28, R26, 0x7632, R28 ;  /* 0x000076321a1c7816 */ /* 0x000fe4000000001c */
[----:B------:R-:W-:Y:S02]  /*1840*/  PRMT R31, R30, 0x7632, R31 ;  /* 0x000076321e1f7816 */ /* 0x000fe4000000001f */
[----:B------:R-:W-:-:S02]  /*1850*/  F2FP.PACK_AB R50, RZ, R86 ;  /* 0x00000056ff32723e */ /* 0x000fc400000000ff */
        /* <DEDUP_REMOVED lines=11> */
[----:B------:R-:W-:Y:S02]  /*1910*/  F2FP.PACK_AB R29, RZ, R25 ;  /* 0x00000019ff1d723e */ /* 0x000fe400000000ff */
[----:B------:R-:W-:Y:S02]  /*1920*/  F2FP.PACK_AB R63, RZ, R63 ;  /* 0x0000003fff3f723e */ /* 0x000fe400000000ff */
        /* <DEDUP_REMOVED lines=19> */
.L_x_3125:
        /* <DEDUP_REMOVED lines=18> */
.L_x_3122:
        /* <DEDUP_REMOVED lines=20> */
.L_x_3123:
[----:B------:R-:W-:Y:S01]  /*1cc0*/  HFMA2.MMA R29, -RZ, RZ, 0, 9.5367431640625e-07 ;  /* 0x00000010ff1d7435 */ /* 0x000fe200000001ff */
[----:B------:R-:W-:-:S02]  /*1cd0*/  MOV R30, R50 ;  /* 0x00000032001e7202 */ /* 0x000fc40000000f00 */
[----:B------:R-:W-:Y:S02]  /*1ce0*/  MOV R28, 0x1f ;  /* 0x0000001f001c7802 */ /* 0x000fe40000000f00 */
[----:B------:R-:W-:Y:S02]  /*1cf0*/  MOV R27, 0xffffffff ;  /* 0xffffffff001b7802 */ /* 0x000fe40000000f00 */
[----:B------:R-:W-:Y:S02]  /*1d00*/  MOV R24, 0x1d20 ;  /* 0x00001d2000187802 */ /* 0x000fe40000000f00 */
[----:B------:R-:W-:Y:S05]  /*1d10*/  CALL.REL.NOINC `($__internal_237_$__cuda_sm70_shflsync_down_p) ;  /* 0x0000046000007944 */ /* 0x000fea0003c00000 */
[----:B-1----:R-:W-:Y:S01]  /*1d20*/  MOV R31, R27 ;  /* 0x0000001b001f7202 */ /* 0x002fe20000000f00 */
[----:B0-----:R-:W-:Y:S05]  /*1d30*/  BRA `(.L_x_3127) ;  /* 0xfffff58000007947 */ /* 0x001fea000383ffff */
.L_x_3124:
[----:B------:R-:W-:Y:S01]  /*1d40*/  HFMA2.MMA R29, -RZ, RZ, 0, 9.5367431640625e-07 ;  /* 0x00000010ff1d7435 */ /* 0x000fe200000001ff */
[----:B------:R-:W-:Y:S02]  /*1d50*/  MOV R30, R51 ;  /* 0x00000033001e7202 */ /* 0x000fe40000000f00 */
[----:B------:R-:W-:Y:S02]  /*1d60*/  MOV R28, 0x1f ;  /* 0x0000001f001c7802 */ /* 0x000fe40000000f00 */
[----:B------:R-:W-:-:S02]  /*1d70*/  MOV R27, 0xffffffff ;  /* 0xffffffff001b7802 */ /* 0x000fc40000000f00 */
[----:B------:R-:W-:Y:S02]  /*1d80*/  MOV R24, 0x1da0 ;  /* 0x00001da000187802 */ /* 0x000fe40000000f00 */
[----:B01----:R-:W-:Y:S05]  /*1d90*/  CALL.REL.NOINC `($__internal_237_$__cuda_sm70_shflsync_down_p) ;  /* 0x000003e000007944 */ /* 0x003fea0003c00000 */
[----:B------:R-:W-:Y:S01]  /*1da0*/  FADD.FTZ R50, R50, R31 ;  /* 0x0000001f32327221 */ /* 0x000fe20000010000 */
[----:B0-----:R-:W-:Y:S01]  /*1db0*/  HFMA2.MMA R29, -RZ, RZ, 0, 4.76837158203125e-07 ;  /* 0x00000008ff1d7435 */ /* 0x001fe200000001ff */
[----:B-1----:R-:W-:Y:S01]  /*1dc0*/  FADD.FTZ R88, R51, R27 ;  /* 0x0000001b33587221 */ /* 0x002fe20000010000 */
[----:B------:R-:W-:Y:S02]  /*1dd0*/  MOV R28, 0x1f ;  /* 0x0000001f001c7802 */ /* 0x000fe40000000f00 */
[----:B------:R-:W-:Y:S02]  /*1de0*/  MOV R27, 0xffffffff ;  /* 0xffffffff001b7802 */ /* 0x000fe40000000f00 */
[----:B------:R-:W-:Y:S02]  /*1df0*/  MOV R30, R50 ;  /* 0x00000032001e7202 */ /* 0x000fe40000000f00 */
[----:B------:R-:W-:Y:S02]  /*1e00*/  MOV R24, 0x1e20 ;  /* 0x00001e2000187802 */ /* 0x000fe40000000f00 */
[----:B------:R-:W-:Y:S05]  /*1e10*/  CALL.REL.NOINC `($__internal_237_$__cuda_sm70_shflsync_down_p) ;  /* 0x0000036000007944 */ /* 0x000fea0003c00000 */
[----:B0-----:R-:W-:Y:S01]  /*1e20*/  HFMA2.MMA R29, -RZ, RZ, 0, 4.76837158203125e-07 ;  /* 0x00000008ff1d7435 */ /* 0x001fe200000001ff */
[----:B-1----:R-:W-:-:S02]  /*1e30*/  MOV R31, R27 ;  /* 0x0000001b001f7202 */ /* 0x002fc40000000f00 */
[----:B------:R-:W-:Y:S02]  /*1e40*/  MOV R30, R88 ;  /* 0x00000058001e7202 */ /* 0x000fe40000000f00 */
[----:B------:R-:W-:Y:S02]  /*1e50*/  MOV R28, 0x1f ;  /* 0x0000001f001c7802 */ /* 0x000fe40000000f00 */
[----:B------:R-:W-:Y:S02]  /*1e60*/  MOV R27, 0xffffffff ;  /* 0xffffffff001b7802 */ /* 0x000fe40000000f00 */
[----:B------:R-:W-:Y:S02]  /*1e70*/  MOV R24, 0x1e90 ;  /* 0x00001e9000187802 */ /* 0x000fe40000000f00 */
[----:B------:R-:W-:Y:S05]  /*1e80*/  CALL.REL.NOINC `($__internal_237_$__cuda_sm70_shflsync_down_p) ;  /* 0x000002f000007944 */ /* 0x000fea0003c00000 */
[----:B------:R-:W-:Y:S01]  /*1e90*/  FADD.FTZ R50, R31, R50 ;  /* 0x000000321f327221 */ /* 0x000fe20000010000 */
[----:B0-----:R-:W-:Y:S01]  /*1ea0*/  HFMA2.MMA R29, -RZ, RZ, 0, 2.384185791015625e-07 ;  /* 0x00000004ff1d7435 */ /* 0x001fe200000001ff */
[----:B-1----:R-:W-:Y:S01]  /*1eb0*/  FADD.FTZ R88, R88, R27 ;  /* 0x0000001b58587221 */ /* 0x002fe20000010000 */
[----:B------:R-:W-:Y:S02]  /*1ec0*/  MOV R28, 0x1f ;  /* 0x0000001f001c7802 */ /* 0x000fe40000000f00 */
[----:B------:R-:W-:-:S02]  /*1ed0*/  MOV R27, 0xffffffff ;  /* 0xffffffff001b7802 */ /* 0x000fc40000000f00 */
[----:B------:R-:W-:Y:S02]  /*1ee0*/  MOV R30, R50 ;  /* 0x00000032001e7202 */ /* 0x000fe40000000f00 */
[----:B------:R-:W-:Y:S02]  /*1ef0*/  MOV R24, 0x1f10 ;  /* 0x00001f1000187802 */ /* 0x000fe40000000f00 */
[----:B------:R-:W-:Y:S05]  /*1f00*/  CALL.REL.NOINC `($__internal_237_$__cuda_sm70_shflsync_down_p) ;  /* 0x0000027000007944 */ /* 0x000fea0003c00000 */
[----:B0-----:R-:W-:Y:S01]  /*1f10*/  HFMA2.MMA R29, -RZ, RZ, 0, 2.384185791015625e-07 ;  /* 0x00000004ff1d7435 */ /* 0x001fe200000001ff */
[----:B-1----:R-:W-:Y:S02]  /*1f20*/  MOV R31, R27 ;  /* 0x0000001b001f7202 */ /* 0x002fe40000000f00 */
[----:B------:R-:W-:Y:S02]  /*1f30*/  MOV R30, R88 ;  /* 0x00000058001e7202 */ /* 0x000fe40000000f00 */
[----:B------:R-:W-:Y:S02]  /*1f40*/  MOV R28, 0x1f ;  /* 0x0000001f001c7802 */ /* 0x000fe40000000f00 */
[----:B------:R-:W-:Y:S02]  /*1f50*/  MOV R27, 0xffffffff ;  /* 0xffffffff001b7802 */ /* 0x000fe40000000f00 */
[----:B------:R-:W-:-:S02]  /*1f60*/  MOV R24, 0x1f80 ;  /* 0x00001f8000187802 */ /* 0x000fc40000000f00 */
[----:B------:R-:W-:Y:S05]  /*1f70*/  CALL.REL.NOINC `($__internal_237_$__cuda_sm70_shflsync_down_p) ;  /* 0x0000020000007944 */ /* 0x000fea0003c00000 */
[----:B------:R-:W-:Y:S01]  /*1f80*/  FADD.FTZ R50, R31, R50 ;  /* 0x000000321f327221 */ /* 0x000fe20000010000 */
[----:B0-----:R-:W-:Y:S01]  /*1f90*/  HFMA2.MMA R29, -RZ, RZ, 0, 1.1920928955078125e-07 ;  /* 0x00000002ff1d7435 */ /* 0x001fe200000001ff */
[----:B-1----:R-:W-:Y:S01]  /*1fa0*/  FADD.FTZ R88, R88, R27 ;  /* 0x0000001b58587221 */ /* 0x002fe20000010000 */
[----:B------:R-:W-:-:S02]  /*1fb0*/  MOV R28, 0x1f ;  /* 0x0000001f001c7802 */ /* 0x000fc40000000f00 */
[----:B------:R-:W-:Y:S02]  /*1fc0*/  MOV R27, 0xffffffff ;  /* 0xffffffff001b7802 */ /* 0x000fe40000000f00 */
[----:B------:R-:W-:Y:S02]  /*1fd0*/  MOV R30, R50 ;  /* 0x00000032001e7202 */ /* 0x000fe40000000f00 */
[----:B------:R-:W-:Y:S02]  /*1fe0*/  MOV R24, 0x2000 ;  /* 0x0000200000187802 */ /* 0x000fe40000000f00 */
[----:B------:R-:W-:Y:S05]  /*1ff0*/  CALL.REL.NOINC `($__internal_237_$__cuda_sm70_shflsync_down_p) ;  /* 0x0000018000007944 */ /* 0x000fea0003c00000 */
[----:B0-----:R-:W-:Y:S01]  /*2000*/  HFMA2.MMA R29, -RZ, RZ, 0, 1.1920928955078125e-07 ;  /* 0x00000002ff1d7435 */ /* 0x001fe200000001ff */
[----:B-1----:R-:W-:Y:S02]  /*2010*/  MOV R31, R27 ;  /* 0x0000001b001f7202 */ /* 0x002fe40000000f00 */
[----:B------:R-:W-:Y:S02]  /*2020*/  MOV R30, R88 ;  /* 0x00000058001e7202 */ /* 0x000fe40000000f00 */
[----:B------:R-:W-:Y:S02]  /*2030*/  MOV R28, 0x1f ;  /* 0x0000001f001c7802 */ /* 0x000fe40000000f00 */
[----:B------:R-:W-:-:S02]  /*2040*/  MOV R27, 0xffffffff ;  /* 0xffffffff001b7802 */ /* 0x000fc40000000f00 */
[----:B------:R-:W-:Y:S02]  /*2050*/  MOV R24, 0x2070 ;  /* 0x0000207000187802 */ /* 0x000fe40000000f00 */
[----:B------:R-:W-:Y:S05]  /*2060*/  CALL.REL.NOINC `($__internal_237_$__cuda_sm70_shflsync_down_p) ;  /* 0x0000011000007944 */ /* 0x000fea0003c00000 */
[----:B------:R-:W-:Y:S01]  /*2070*/  FADD.FTZ R50, R31, R50 ;  /* 0x000000321f327221 */ /* 0x000fe20000010000 */
[----:B0-----:R-:W-:Y:S01]  /*2080*/  HFMA2.MMA R29, -RZ, RZ, 0, 5.9604644775390625e-08 ;  /* 0x00000001ff1d7435 */ /* 0x001fe200000001ff */
[----:B-1----:R-:W-:Y:S01]  /*2090*/  FADD.FTZ R31, R88, R27 ;  /* 0x0000001b581f7221 */ /* 0x002fe20000010000 */
[----:B------:R-:W-:Y:S02]  /*20a0*/  MOV R28, 0x1f ;  /* 0x0000001f001c7802 */ /* 0x000fe40000000f00 */
[----:B------:R-:W-:Y:S02]  /*20b0*/  MOV R27, 0xffffffff ;  /* 0xffffffff001b7802 */ /* 0x000fe40000000f00 */
[----:B------:R-:W-:Y:S02]  /*20c0*/  MOV R30, R50 ;  /* 0x00000032001e7202 */ /* 0x000fe40000000f00 */
[----:B------:R-:W-:Y:S02]  /*20d0*/  MOV R24, 0x20f0 ;  /* 0x000020f000187802 */ /* 0x000fe40000000f00 */
[----:B------:R-:W-:Y:S05]  /*20e0*/  CALL.REL.NOINC `($__internal_237_$__cuda_sm70_shflsync_down_p) ;  /* 0x0000009000007944 */ /* 0x000fea0003c00000 */
[----:B0-----:R-:W-:Y:S01]  /*20f0*/  HFMA2.MMA R29, -RZ, RZ, 0, 5.9604644775390625e-08 ;  /* 0x00000001ff1d7435 */ /* 0x001fe200000001ff */
[----:B-1----:R-:W-:-:S02]  /*2100*/  MOV R51, R27 ;  /* 0x0000001b00337202 */ /* 0x002fc40000000f00 */
[----:B------:R-:W-:Y:S02]  /*2110*/  MOV R30, R31 ;  /* 0x0000001f001e7202 */ /* 0x000fe40000000f00 */
[----:B------:R-:W-:Y:S02]  /*2120*/  MOV R28, 0x1f ;  /* 0x0000001f001c7802 */ /* 0x000fe40000000f00 */
[----:B------:R-:W-:Y:S02]  /*2130*/  MOV R27, 0xffffffff ;  /* 0xffffffff001b7802 */ /* 0x000fe40000000f00 */
[----:B------:R-:W-:Y:S02]  /*2140*/  MOV R24, 0x2160 ;  /* 0x0000216000187802 */ /* 0x000fe40000000f00 */
[----:B------:R-:W-:Y:S05]  /*2150*/  CALL.REL.NOINC `($__internal_237_$__cuda_sm70_shflsync_down_p) ;  /* 0x0000002000007944 */ /* 0x000fea0003c00000 */
[----:B-1----:R-:W-:Y:S01]  /*2160*/  MOV R24, R27 ;  /* 0x0000001b00187202 */ /* 0x002fe20000000f00 */
[----:B0-----:R-:W-:Y:S05]  /*2170*/  BRA `(.L_x_3128) ;  /* 0xfffff26000007947 */ /* 0x001fea000383ffff */
        .weak           $__internal_237_$__cuda_sm70_shflsync_down_p
        .type           $__internal_237_$__cuda_sm70_shflsync_down_p,@function
        .size           $__internal_237_$__cuda_sm70_shflsync_down_p,(.L_x_3644 - $__internal_237_$__cuda_sm70_shflsync_down_p)
$__internal_237_$__cuda_sm70_shflsync_down_p:
[----:B------:R-:W-:Y:S01]  /*2180*/  HFMA2.MMA R25, -RZ, RZ, 0, 0 ;  /* 0x00000000ff197435 */ /* 0x000fe200000001ff */
[----:B------:R-:W-:Y:S04]  /*2190*/  WARPSYNC R27 ;  /* 0x0000001b00007348 */ /* 0x000fe80003800000 */
[----:B------:R0:W1:Y:S01]  /*21a0*/  SHFL.DOWN PT, R27, R30, R29, R28 ;  /* 0x0800001d1e1b7389 */ /* 0x00006200000e001c */
[----:B------:R-:W-:Y:S05]  /*21b0*/  RET.REL.NODEC R24 `(_ZN10layer_norm13ln_bwd_kernelINS_13Kernel_traitsI6__halfS2_S2_fjLj1536ELj1ELj1ELj4ELj8ENS_18Kernel_traits_baseILj1536ES2_S2_S2_fjLj128EEEEEEEvNS_9BwdParamsE) ;  /* 0xffffde4018007950 */ /* 0x000fea0003c3ffff */
.L_x_3129:
        /* <DEDUP_REMOVED lines=12> */
.L_x_3644:


//--------------------- .text._ZN10layer_norm22ln_bwd_finalize_kernelINS_22Kernel_traits_finalizeILj1536EffffjLj1024ELj4ENS_18Kernel_traits_baseILj1536EffffjLj1024EEEEEEEvNS_9BwdParamsE --------------------------
	.section	.text._ZN10layer_norm22ln_bwd_finalize_kernelINS_22Kernel_traits_finalizeILj1536EffffjLj1024ELj4ENS_18Kernel_traits_baseILj1536EffffjLj1024EEEEEEEvNS_9BwdParamsE,"ax",@progbits
	.sectioninfo	@"SHI_REGISTERS=32"
	.align	128
        .global         _ZN10layer_norm22ln_bwd_finalize_kernelINS_22Kernel_traits_finalizeILj1536EffffjLj1024ELj4ENS_18Kernel_traits_baseILj1536EffffjLj1024EEEEEEEvNS_9BwdParamsE
        .type           _ZN10layer_norm22ln_bwd_finalize_kernelINS_22Kernel_traits_finalizeILj1536EffffjLj1024ELj4ENS_18Kernel_traits_baseILj1536EffffjLj1024EEEEEEEvNS_9BwdParamsE,@function
        .size           _ZN10layer_norm22ln_bwd_finalize_kernelINS_22Kernel_traits_finalizeILj1536EffffjLj1024ELj4ENS_18Kernel_traits_baseILj1536EffffjLj1024EEEEEEEvNS_9BwdParamsE,(.L_x_3645 - _ZN10layer_norm22ln_bwd_finalize_kernelINS_22Kernel_traits_finalizeILj1536EffffjLj1024ELj4ENS_18Kernel_traits_baseILj1536EffffjLj1024EEEEEEEvNS_9BwdParamsE)
        .other          _ZN10layer_norm22ln_bwd_finalize_kernelINS_22Kernel_traits_finalizeILj1536EffffjLj1024ELj4ENS_18Kernel_traits_baseILj1536EffffjLj1024EEEEEEEvNS_9BwdParamsE,@"STO_CUDA_ENTRY STV_DEFAULT"
_ZN10layer_norm22ln_bwd_finalize_kernelINS_22Kernel_traits_finalizeILj1536EffffjLj1024ELj4ENS_18Kernel_traits_baseILj1536EffffjLj1024EEEEEEEvNS_9BwdParamsE:
.text._ZN10layer_norm22ln_bwd_finalize_kernelINS_22Kernel_traits_finalizeILj1536EffffjLj1024ELj4ENS_18Kernel_traits_baseILj1536EffffjLj1024EEEEEEEvNS_9BwdParamsE:
        /* <DEDUP_REMOVED lines=19> */
.L_x_3140:
        /* <DEDUP_REMOVED lines=27> */
.L_x_3134:
        /* <DEDUP_REMOVED lines=32> */
.L_x_3133:
[----:B------:R-:W-:Y:S05]  /*04e0*/  BSYNC B1 ;  /* 0x0000000000017941 */ /* 0x000fea0003800000 */
.L_x_3132:
        /* <DEDUP_REMOVED lines=22> */
.L_x_3136:
[----:B------:R-:W-:Y:S05]  /*0650*/  BSYNC B1 ;  /* 0x0000000000017941 */ /* 0x000fea0003800000 */
.L_x_3135:
        /* <DEDUP_REMOVED lines=10> */
.L_x_3131:
[----:B------:R-:W-:Y:S05]  /*0700*/  BSYNC B0 ;  /* 0x0000000000007941 */ /* 0x000fea0003800000 */
.L_x_3130:
        /* <DEDUP_REMOVED lines=11> */
.L_x_3141:
        /* <DEDUP_REMOVED lines=18> */
.L_x_3142:
[----:B------:R-:W-:Y:S01]  /*08e0*/  @!P1 SHF.R.U32.HI R2, RZ, 0x3, R0 ;  /* 0x00000003ff029819 */ /* 0x000fe20000011600 */
[----:B---3--:R-:W-:Y:S02]  /*08f0*/  FADD.FTZ R5, R5, R10 ;  /* 0x0000000a05057221 */ /* 0x008fe40000010000 */
[----:B--2---:R-:W-:Y:S01]  /*0900*/  FADD.FTZ R7, R7, R4 ;  /* 0x0000000407077221 */ /* 0x004fe20000010000 */
[----:B------:R-:W-:-:S05]  /*0910*/  @!P1 LOP3.LUT R2, R2, 0x1ffffffc, RZ, 0xc0, !PT ;  /* 0x1ffffffc02029812 */ /* 0x000fca00078ec0ff */
[----:B------:R2:W-:Y:S04]  /*0920*/  @!P1 STS [R2+0x2000], R5 ;  /* 0x0020000502009388 */ /* 0x0005e80000000800 */
[----:B------:R2:W-:Y:S02]  /*0930*/  @!P1 STS [R2+0x2080], R7 ;  /* 0x0020800702009388 */ /* 0x0005e40000000800 */
.L_x_3137:
        /* <DEDUP_REMOVED lines=14> */
.L_x_3138:
[----:B------:R-:W-:Y:S01]  /*0a20*/  HFMA2.MMA R9, -RZ, RZ, 0, 5.9604644775390625e-08 ;  /* 0x00000001ff097435 */ /* 0x000fe200000001ff */
[----:B--2---:R-:W-:Y:S01]  /*0a30*/  IMAD.MOV.U32 R10, RZ, RZ, R4 ;  /* 0x000000ffff0a7224 */ /* 0x004fe200078e0004 */
[----:B------:R-:W-:Y:S01]  /*0a40*/  MOV R11, 0xffffffff ;  /* 0xffffffff000b7802 */ /* 0x000fe20000000f00 */
[----:B------:R-:W-:Y:S01]  /*0a50*/  IMAD.MOV.U32 R6, RZ, RZ, 0x1f ;  /* 0x0000001fff067424 */ /* 0x000fe200078e00ff */
[----:B------:R-:W-:-:S02]  /*0a60*/  MOV R2, 0xa80 ;  /* 0x00000a8000027802 */ /* 0x000fc40000000f00 */
[----:B01----:R-:W-:Y:S05]  /*0a70*/  CALL.REL.NOINC `($__internal_238_$__cuda_sm70_shflsync_bfly_p) ;  /* 0x000003c000007944 */ /* 0x003fea0003c00000 */
[----:B-1----:R-:W-:Y:S01]  /*0a80*/  IMAD.MOV.U32 R3, RZ, RZ, R6 ;  /* 0x000000ffff037224 */ /* 0x002fe200078e0006 */
[----:B0-----:R-:W-:Y:S05]  /*0a90*/  BRA `(.L_x_3141) ;  /* 0xfffffd2000007947 */ /* 0x001fea000383ffff */
.L_x_3139:
[----:B------:R-:W-:Y:S01]  /*0aa0*/  HFMA2.MMA R6, -RZ, RZ, 0, 1.847743988037109375e-06 ;  /* 0x0000001fff067435 */ /* 0x000fe200000001ff */
[----:B------:R-:W-:Y:S01]  /*0ab0*/  MOV R10, R13 ;  /* 0x0000000d000a7202 */ /* 0x000fe20000000f00 */
[----:B------:R-:W-:Y:S01]  /*0ac0*/  IMAD.MOV.U32 R9, RZ, RZ, 0x2 ;  /* 0x00000002ff097424 */ /* 0x000fe200078e00ff */
[----:B------:R-:W-:Y:S01]  /*0ad0*/  MOV R2, 0xb00 ;  /* 0x00000b0000027802 */ /* 0x000fe20000000f00 */
[----:B------:R-:W-:-:S02]  /*0ae0*/  IMAD.MOV.U32 R11, RZ, RZ, -0x1 ;  /* 0xffffffffff0b7424 */ /* 0x000fc400078e00ff */
[----:B012---:R-:W-:Y:S05]  /*0af0*/  CALL.REL.NOINC `($__internal_238_$__cuda_sm70_shflsync_bfly_p) ;  /* 0x0000034000007944 */ /* 0x007fea0003c00000 */
[----:B01----:R-:W-:Y:S01]  /*0b00*/  FADD.FTZ R10, R13, R6 ;  /* 0x000000060d0a7221 */ /* 0x003fe20000010000 */
[----:B------:R-:W-:Y:S01]  /*0b10*/  MOV R9, 0x4 ;  /* 0x0000000400097802 */ /* 0x000fe20000000f00 */
[----:B------:R-:W-:Y:S01]  /*0b20*/  IMAD.MOV.U32 R6, RZ, RZ, 0x1f ;  /* 0x0000001fff067424 */ /* 0x000fe200078e00ff */
[----:B------:R-:W-:-:S02]  /*0b30*/  MOV R11, 0xffffffff ;  /* 0xffffffff000b7802 */ /* 0x000fc40000000f00 */
[----:B------:R-:W-:Y:S02]  /*0b40*/  MOV R2, 0xb60 ;  /* 0x00000b6000027802 */ /* 0x000fe40000000f00 */
[----:B------:R-:W-:Y:S05]  /*0b50*/  CALL.REL.NOINC `($__internal_238_$__cuda_sm70_shflsync_bfly_p) ;  /* 0x000002e000007944 */ /* 0x000fea0003c00000 */
[----:B01----:R-:W-:Y:S01]  /*0b60*/  FADD.FTZ R10, R10, R6 ;  /* 0x000000060a0a7221 */ /* 0x003fe20000010000 */
[----:B------:R-:W-:Y:S01]  /*0b70*/  HFMA2.MMA R6, -RZ, RZ, 0, 1.847743988037109375e-06 ;  /* 0x0000001fff067435 */ /* 0x000fe200000001ff */
[----:B------:R-:W-:Y:S01]  /*0b80*/  IMAD.MOV.U32 R9, RZ, RZ, 0x8 ;  /* 0x00000008ff097424 */ /* 0x000fe200078e00ff */
[----:B------:R-:W-:Y:S01]  /*0b90*/  MOV R2, 0xbc0 ;  /* 0x00000bc000027802 */ /* 0x000fe20000000f00 */
[----:B------:R-:W-:-:S03]  /*0ba0*/  IMAD.MOV.U32 R11, RZ, RZ, -0x1 ;  /* 0xffffffffff0b7424 */ /* 0x000fc600078e00ff */
[----:B------:R-:W-:Y:S05]  /*0bb0*/  CALL.REL.NOINC `($__internal_238_$__cuda_sm70_shflsync_bfly_p) ;  /* 0x0000028000007944 */ /* 0x000fea0003c00000 */
[----:B-1----:R-:W-:Y:S01]  /*0bc0*/  FADD.FTZ R4, R10, R6 ;  /* 0x000000060a047221 */ /* 0x002fe20000010000 */
[----:B------:R-:W-:Y:S01]  /*0bd0*/  HFMA2.MMA R6, -RZ, RZ, 0, 1.847743988037109375e-06 ;  /* 0x0000001fff067435 */ /* 0x000fe200000001ff */
[----:B0-----:R-:W-:Y:S01]  /*0be0*/  MOV R9, 0x10 ;  /* 0x0000001000097802 */ /* 0x001fe20000000f00 */
[----:B------:R-:W-:Y:S01]  /*0bf0*/  IMAD.MOV.U32 R11, RZ, RZ, -0x1 ;  /* 0xffffffffff0b7424 */ /* 0x000fe200078e00ff */
[----:B------:R-:W-:Y:S02]  /*0c00*/  MOV R2, 0xc30 ;  /* 0x00000c3000027802 */ /* 0x000fe40000000f00 */
[----:B------:R-:W-:-:S02]  /*0c10*/  MOV R10, R4 ;  /* 0x00000004000a7202 */ /* 0x000fc40000000f00 */
[----:B------:R-:W-:Y:S05]  /*0c20*/  CALL.REL.NOINC `($__internal_238_$__cuda_sm70_shflsync_bfly_p) ;  /* 0x0000021000007944 */ /* 0x000fea0003c00000 */
[----:B0-----:R-:W-:Y:S01]  /*0c30*/  HFMA2.MMA R9, -RZ, RZ, 0, 5.9604644775390625e-08 ;  /* 0x00000001ff097435 */ /* 0x001fe200000001ff */
[----:B-1----:R-:W-:Y:S01]  /*0c40*/  MOV R7, R6 ;  /* 0x0000000600077202 */ /* 0x002fe20000000f00 */
[----:B------:R-:W-:Y:S01]  /*0c50*/  IMAD.MOV.U32 R10, RZ, RZ, R5 ;  /* 0x000000ffff0a7224 */ /* 0x000fe200078e0005 */
[----:B------:R-:W-:Y:S01]  /*0c60*/  MOV R6, 0x1f ;  /* 0x0000001f00067802 */ /* 0x000fe20000000f00 */
[----:B------:R-:W-:Y:S01]  /*0c70*/  IMAD.MOV.U32 R11, RZ, RZ, -0x1 ;  /* 0xffffffffff0b7424 */ /* 0x000fe200078e00ff */
[----:B------:R-:W-:-:S02]  /*0c80*/  MOV R2, 0xca0 ;  /* 0x00000ca000027802 */ /* 0x000fc40000000f00 */
[----:B------:R-:W-:Y:S05]  /*0c90*/  CALL.REL.NOINC `($__internal_238_$__cuda_sm70_shflsync_bfly_p) ;  /* 0x000001a000007944 */ /* 0x000fea0003c00000 */
[----:B0-----:R-:W-:Y:S01]  /*0ca0*/  HFMA2.MMA R9, -RZ, RZ, 0, 1.1920928955078125e-07 ;  /* 0x00000002ff097435 */ /* 0x001fe200000001ff */
[----:B-1----:R-:W-:Y:S01]  /*0cb0*/  FADD.FTZ R10, R5, R6 ;  /* 0x00000006050a7221 */ /* 0x002fe20000010000 */
[----:B------:R-:W-:Y:S01]  /*0cc0*/  MOV R6, 0x1f ;  /* 0x0000001f00067802 */ /* 0x000fe20000000f00 */
[----:B------:R-:W-:Y:S01]  /*0cd0*/  IMAD.MOV.U32 R11, RZ, RZ, -0x1 ;  /* 0xffffffffff0b7424 */ /* 0x000fe200078e00ff */
[----:B------:R-:W-:-:S02]  /*0ce0*/  MOV R2, 0xd00 ;  /* 0x00000d0000027802 */ /* 0x000fc40000000f00 */
[----:B------:R-:W-:Y:S05]  /*0cf0*/  CALL.REL.NOINC `($__internal_238_$__cuda_sm70_shflsync_bfly_p) ;  /* 0x0000014000007944 */ /* 0x000fea0003c00000 */
[----:B0-----:R-:W-:Y:S01]  /*0d00*/  HFMA2.MMA R9, -RZ, RZ, 0, 2.384185791015625e-07 ;  /* 0x00000004ff097435 */ /* 0x001fe200000001ff */
[----:B-1----:R-:W-:Y:S01]  /*0d10*/  FADD.FTZ R10, R10, R6 ;  /* 0x000000060a0a7221 */ /* 0x002fe20000010000 */
[----:B------:R-:W-:Y:S01]  /*0d20*/  MOV R6, 0x1f ;  /* 0x0000001f00067802 */ /* 0x000fe20000000f00 */
[----:B------:R-:W-:Y:S01]  /*0d30*/  IMAD.MOV.U32 R11, RZ, RZ, -0x1 ;  /* 0xffffffffff0b7424 */ /* 0x000fe200078e00ff */
[----:B------:R-:W-:-:S02]  /*0d40*/  MOV R2, 0xd60 ;  /* 0x00000d6000027802 */ /* 0x000fc40000000f00 */
[----:B------:R-:W-:Y:S05]  /*0d50*/  CALL.REL.NOINC `($__internal_238_$__cuda_sm70_shflsync_bfly_p) ;  /* 0x000000e000007944 */ /* 0x000fea0003c00000 */
[----:B0-----:R-:W-:Y:S01]  /*0d60*/  HFMA2.MMA R9, -RZ, RZ, 0, 4.76837158203125e-07 ;  /* 0x00000008ff097435 */ /* 0x001fe200000001ff */
[----:B-1----:R-:W-:Y:S01]  /*0d70*/  FADD.FTZ R10, R10, R6 ;  /* 0x000000060a0a7221 */ /* 0x002fe20000010000 */
[----:B------:R-:W-:Y:S01]  /*0d80*/  MOV R6, 0x1f ;  /* 0x0000001f00067802 */ /* 0x000fe20000000f00 */
[----:B------:R-:W-:Y:S01]  /*0d90*/  IMAD.MOV.U32 R11, RZ, RZ, -0x1 ;  /* 0xffffffffff0b7424 */ /* 0x000fe200078e00ff */
[----:B------:R-:W-:-:S02]  /*0da0*/  MOV R2, 0xdc0 ;  /* 0x00000dc000027802 */ /* 0x000fc40000000f00 */
[----:B------:R-:W-:Y:S05]  /*0db0*/  CALL.REL.NOINC `($__internal_238_$__cuda_sm70_shflsync_bfly_p) ;  /* 0x0000008000007944 */ /* 0x000fea0003c00000 */
[----:B0-----:R-:W-:Y:S01]  /*0dc0*/  HFMA2.MMA R9, -RZ, RZ, 0, 9.5367431640625e-07 ;  /* 0x00000010ff097435 */ /* 0x001fe200000001ff */
[----:B-1----:R-:W-:Y:S01]  /*0dd0*/  FADD.FTZ R10, R10, R6 ;  /* 0x000000060a0a7221 */ /* 0x002fe20000010000 */
[----:B------:R-:W-:Y:S01]  /*0de0*/  MOV R6, 0x1f ;  /* 0x0000001f00067802 */ /* 0x000fe20000000f00 */
[----:B------:R-:W-:Y:S01]  /*0df0*/  IMAD.MOV.U32 R11, RZ, RZ, -0x1 ;  /* 0xffffffffff0b7424 */ /* 0x000fe200078e00ff */
[----:B------:R-:W-:-:S02]  /*0e00*/  MOV R2, 0xe20 ;  /* 0x00000e2000027802 */ /* 0x000fc40000000f00 */
[----:B------:R-:W-:Y:S05]  /*0e10*/  CALL.REL.NOINC `($__internal_238_$__cuda_sm70_shflsync_bfly_p) ;  /* 0x0000002000007944 */ /* 0x000fea0003c00000 */
[----:B-1----:R-:W-:Y:S01]  /*0e20*/  MOV R5, R6 ;  /* 0x0000000600057202 */ /* 0x002fe20000000f00 */
[----:B0-----:R-:W-:Y:S05]  /*0e30*/  BRA `(.L_x_3142) ;  /* 0xfffffaa000007947 */ /* 0x001fea000383ffff */
        .weak           $__internal_238_$__cuda_sm70_shflsync_bfly_p
        .type           $__internal_238_$__cuda_sm70_shflsync_bfly_p,@function
        .size           $__internal_238_$__cuda_sm70_shflsync_bfly_p,(.L_x_3645 - $__internal_238_$__cuda_sm70_shflsync_bfly_p)
$__internal_238_$__cuda_sm70_shflsync_bfly_p:
[----:B------:R-:W-:Y:S01]  /*0e40*/  HFMA2.MMA R3, -RZ, RZ, 0, 0 ;  /* 0x00000000ff037435 */ /* 0x000fe200000001ff */
[----:B------:R-:W-:Y:S04]  /*0e50*/  WARPSYNC R11 ;  /* 0x0000000b00007348 */ /* 0x000fe80003800000 */
[----:B------:R0:W1:Y:S01]  /*0e60*/  SHFL.BFLY PT, R6, R10, R9, R6 ;  /* 0x0c0000090a067389 */ /* 0x00006200000e0006 */
[----:B------:R-:W-:Y:S05]  /*0e70*/  RET.REL.NODEC R2 `(_ZN10layer_norm22ln_bwd_finalize_kernelINS_22Kernel_traits_finalizeILj1536EffffjLj1024ELj4ENS_18Kernel_traits_baseILj1536EffffjLj1024EEEEEEEvNS_9BwdParamsE) ;  /* 0xfffff18002007950 */ /* 0x000fea0003c3ffff */
.L_x_3143:
        /* <DEDUP_REMOVED lines=16> */
.L_x_3645:


//--------------------- .text._ZN10layer_norm13ln_bwd_kernelINS_13Kernel_traitsIffffjLj1536ELj1ELj1ELj4ELj16ENS_18Kernel_traits_baseILj1536EffffjLj128EEEEEEEvNS_9BwdParamsE --------------------------
	.section	.text._ZN10layer_norm13ln_bwd_kernelINS_13Kernel_traitsIffffjLj1536ELj1ELj1ELj4ELj16ENS_18Kernel_traits_baseILj1536EffffjLj128EEEEEEEvNS_9BwdParamsE,"ax",@progbits
	.sectioninfo	@"SHI_REGISTERS=96"
	.align	128
        .global         _ZN10layer_norm13ln_bwd_kernelINS_13Kernel_traitsIffffjLj1536ELj1ELj1ELj4ELj16ENS_18Kernel_traits_baseILj1536EffffjLj128EEEEEEEvNS_9BwdParamsE
        .type           _ZN10layer_norm13ln_bwd_kernelINS_13Kernel_traitsIffffjLj1536ELj1ELj1ELj4ELj16ENS_18Kernel_traits_baseILj1536EffffjLj128EEEEEEEvNS_9BwdParamsE,@function
        .size           _ZN10layer_norm13ln_bwd_kernelINS_13Kernel_traitsIffffjLj1536ELj1ELj1ELj4ELj16ENS_18Kernel_traits_baseILj1536EffffjLj128EEEEEEEvNS_9BwdParamsE,(.L_x_3646 - _ZN10layer_norm13ln_bwd_kernelINS_13Kernel_traitsIffffjLj1536ELj1ELj1ELj4ELj16ENS_18Kernel_traits_baseILj1536EffffjLj128EEEEEEEvNS_9BwdParamsE)
        .other          _ZN10layer_norm13ln_bwd_kernelINS_13Kernel_traitsIffffjLj1536ELj1ELj1ELj4ELj16ENS_18Kernel_traits_baseILj1536EffffjLj128EEEEEEEvNS_9BwdParamsE,@"STO_CUDA_ENTRY STV_DEFAULT"
_ZN10layer_norm13ln_bwd_kernelINS_13Kernel_traitsIffffjLj1536ELj1ELj1ELj4ELj16ENS_18Kernel_traits_baseILj1536EffffjLj128EEEEEEEvNS_9BwdParamsE:
.text._ZN10layer_norm13ln_bwd_kernelINS_13Kernel_traitsIffffjLj1536ELj1ELj1ELj4ELj16ENS_18Kernel_traits_baseILj1536EffffjLj128EEEEEEEvNS_9BwdParamsE:
        /* <DEDUP_REMOVED lines=30> */
[----:B0-----:R-:W-:Y:S01]  /*01e0*/  HFMA2.MMA R84, -RZ, RZ, 0, 5.9604644775390625e-08 ;  /* 0x00000001ff547435 */ /* 0x001fe200000001ff */
        /* <DEDUP_REMOVED lines=16> */
[----:B0-----:R-:W-:-:S02]  /*02f0*/  CS2R R10, SRZ ;  /* 0x00000000000a7805 */ /* 0x001fc4000001ff00 */
.L_x_3147:
[----:B------:R-:W-:Y:S02]  /*0300*/  ISETP.NE.U32.AND P0, PT, RZ, c[0x0][0x178], PT ;  /* 0x00005e00ff007a0c */ /* 0x000fe40003f05070 */
[----:B------:R-:W-:-:S02]  /*0310*/  LOP3.LUT R36, R9, 0x7f, RZ, 0xc0, !PT ;  /* 0x0000007f09247812 */ /* 0x000fc400078ec0ff */
[----:B------:R-:W-:Y:S02]  /*0320*/  ISETP.NE.AND.EX P0, PT, RZ, c[0x0][0x17c], PT, P0 ;  /* 0x00005f00ff007a0c */ /* 0x000fe40003f05300 */
[----:B------:R-:W-:Y:S01]  /*0330*/  MOV R86, 0x10 ;  /* 0x0000001000567802 */ /* 0x000fe20000000f00 */
[----:B------:R-:W-:-:S10]  /*0340*/  IMAD R77, R75, 0x180, R36 ;  /* 0x000001804b4d7824 */ /* 0x000fd400078e0224 */
[C---:B------:R-:W-:Y:S01]  /*0350*/  @P0 IMAD.WIDE.U32 R50, R77.reuse, R86, c[0x0][0x178] ;  /* 0x00005e004d320625 */ /* 0x040fe200078e0056 */
[----:B------:R-:W-:-:S04]  /*0360*/  IADD3 R71, R77, 0x100, RZ ;  /* 0x000001004d477810 */ /* 0x000fc80007ffe0ff */
[----:B------:R0:W2:Y:S01]  /*0370*/  @P0 LDG.E.128 R36, [R50.64] ;  /* 0x0000000432240981 */ /* 0x0000a2000c1e1d00 */
[----:B------:R-:W-:-:S06]  /*0380*/  @P0 IMAD.WIDE.U32 R40, R86, R71, c[0x0][0x178] ;  /* 0x00005e0056280625 */ /* 0x000fcc00078e0047 */
[----:B------:R-:W3:Y:S01]  /*0390*/  @P0 LDG.E.128 R40, [R40.64] ;  /* 0x0000000428280981 */ /* 0x000ee2000c1e1d00 */
[----:B------:R-:W-:-:S04]  /*03a0*/  IADD3 R78, R77, 0x80, RZ ;  /* 0x000000804d4e7810 */ /* 0x000fc80007ffe0ff */
[----:B------:R-:W-:-:S04]  /*03b0*/  @P0 LEA R44, P1, R78, c[0x0][0x178], 0x4 ;  /* 0x00005e004e2c0a11 */ /* 0x000fc800078220ff */
[----:B------:R-:W-:-:S06]  /*03c0*/  @P0 LEA.HI.X R45, R78, c[0x0][0x17c], RZ, 0x4, P1 ;  /* 0x00005f004e2d0a11 */ /* 0x000fcc00008f24ff */
[----:B------:R-:W4:Y:S01]  /*03d0*/  @P0 LDG.E.128 R44, [R44.64] ;  /* 0x000000042c2c0981 */ /* 0x000f22000c1e1d00 */
[----:B------:R-:W-:Y:S01]  /*03e0*/  MOV R58, 0x4 ;  /* 0x00000004003a7802 */ /* 0x000fe20000000f00 */
[----:B------:R-:W-:Y:S01]  /*03f0*/  @!P0 IMAD.WIDE.U32 R48, R77, R86, c[0x0][0x170] ;  /* 0x00005c004d308625 */ /* 0x000fe200078e0056 */
[----:B------:R-:W-:-:S03]  /*0400*/  @P0 MOV R88, RZ ;  /* 0x000000ff00580202 */ /* 0x000fc60000000f00 */
[----:B------:R-:W-:-:S04]  /*0410*/  @!P0 IMAD.WIDE R56, R75, R58, c[0x0][0x180] ;  /* 0x000060004b388625 */ /* 0x000fc800078e023a */
[----:B------:R-:W-:Y:S01]  /*0420*/  IMAD.WIDE R58, R75, R58, c[0x0][0x188] ;  /* 0x000062004b3a7625 */ /* 0x000fe200078e023a */
[----:B------:R1:W2:Y:S04]  /*0430*/  @!P0 LDG.E R88, [R56.64] ;  /* 0x0000000438588981 */ /* 0x0002a8000c1e1900 */
[----:B------:R0:W2:Y:S01]  /*0440*/  LDG.E R76, [R58.64] ;  /* 0x000000043a4c7981 */ /* 0x0000a2000c1e1900 */
[----:B------:R-:W-:Y:S01]  /*0450*/  @!P0 IMAD.WIDE.U32 R82, R86, R71, c[0x0][0x170] ;  /* 0x00005c0056528625 */ /* 0x000fe200078e0047 */
[----:B------:R-:W-:-:S04]  /*0460*/  @!P0 LEA R80, P1, R78, c[0x0][0x170], 0x4 ;  /* 0x00005c004e508a11 */ /* 0x000fc800078220ff */
[----:B------:R-:W-:Y:S01]  /*0470*/  @!P0 LEA.HI.X R81, R78, c[0x0][0x174], RZ, 0x4, P1 ;  /* 0x00005d004e518a11 */ /* 0x000fe200008f24ff */
[----:B------:R-:W-:-:S06]  /*0480*/  IMAD.WIDE.U32 R52, R78, R86, c[0x0][0x1b8] ;  /* 0x00006e004e347625 */ /* 0x000fcc00078e0056 */
[----:B------:R-:W2:Y:S01]  /*0490*/  LDG.E.128 R52, [R52.64] ;  /* 0x0000000434347981 */ /* 0x000ea2000c1e1d00 */
[----:B-1----:R-:W-:-:S06]  /*04a0*/  IMAD.WIDE.U32 R56, R71, R86, c[0x0][0x1b8] ;  /* 0x00006e0047387625 */ /* 0x002fcc00078e0056 */
[----:B0-----:R-:W2:Y:S04]  /*04b0*/  LDG.E.128 R56, [R56.64] ;  /* 0x0000000438387981 */ /* 0x001ea8000c1e1d00 */
[----:B------:R0:W3:Y:S04]  /*04c0*/  @!P0 LDG.E.128 R36, [R48.64] ;  /* 0x0000000430248981 */ /* 0x0000e8000c1e1d00 */
[----:B------:R-:W4:Y:S01]  /*04d0*/  @!P0 LDG.E.128 R40, [R82.64] ;  /* 0x0000000452288981 */ /* 0x000f22000c1e1d00 */
[----:B0-----:R-:W-:-:S06]  /*04e0*/  IMAD.WIDE.U32 R48, R77, R86, c[0x0][0x1b8] ;  /* 0x00006e004d307625 */ /* 0x001fcc00078e0056 */
[----:B------:R-:W4:Y:S04]  /*04f0*/  LDG.E.128 R48, [R48.64] ;  /* 0x0000000430307981 */ /* 0x000f28000c1e1d00 */
[----:B------:R3:W4:Y:S01]  /*0500*/  @!P0 LDG.E.128 R44, [R80.64] ;  /* 0x00000004502c8981 */ /* 0x000722000c1e1d00 */
[----:B-----5:R-:W0:Y:S08]  /*0510*/  @P0 MUFU.RCP R86, R20 ;  /* 0x0000001400560308 */ /* 0x020e300000001000 */
[----:B------:R-:W1:Y:S08]  /*0520*/  @P0 MUFU.RCP R85, R22 ;  /* 0x0000001600550308 */ /* 0x000e700000001000 */
[----:B------:R-:W0:Y:S08]  /*0530*/  @P0 MUFU.RCP R90, R21 ;  /* 0x00000015005a0308 */ /* 0x000e300000001000 */
[----:B------:R-:W0:Y:S01]  /*0540*/  @P0 MUFU.RCP R82, R12 ;  /* 0x0000000c00520308 */ /* 0x000e220000001000 */
[----:B------:R-:W-:-:S07]  /*0550*/  LOP3.LUT P1, RZ, R84, 0xff, RZ, 0xc0, !PT ;  /* 0x000000ff54ff7812 */ /* 0x000fce000782c0ff */
[----:B------:R-:W0:Y:S08]  /*0560*/  @P0 MUFU.RCP R83, R23 ;  /* 0x0000001700530308 */ /* 0x000e300000001000 */
[----:B------:R-:W0:Y:S01]  /*0570*/  @P0 MUFU.RCP R84, R13 ;  /* 0x0000000d00540308 */ /* 0x000e220000001000 */
[----:B--2---:R-:W-:Y:S02]  /*0580*/  FADD.FTZ R0, R53, R0 ;  /* 0x0000000035007221 */ /* 0x004fe40000010000 */
[----:B------:R-:W-:-:S02]  /*0590*/  FADD.FTZ R4, R54, R4 ;  /* 0x0000000436047221 */ /* 0x000fc40000010000 */
[----:B------:R-:W-:Y:S02]  /*05a0*/  FADD.FTZ R3, R55, R3 ;  /* 0x0000000337037221 */ /* 0x000fe40000010000 */
[----:B------:R-:W-:Y:S02]  /*05b0*/  FADD.FTZ R5, R57, R5 ;  /* 0x0000000539057221 */ /* 0x000fe40000010000 */
[----:B------:R-:W-:Y:S02]  /*05c0*/  FADD.FTZ R8, R58, R8 ;  /* 0x000000083a087221 */ /* 0x000fe40000010000 */
[----:B------:R-:W-:Y:S02]  /*05d0*/  FADD.FTZ R2, R52, R2 ;  /* 0x0000000234027221 */ /* 0x000fe40000010000 */
[----:B------:R-:W-:Y:S02]  /*05e0*/  FADD.FTZ R6, R56, R6 ;  /* 0x0000000638067221 */ /* 0x000fe40000010000 */
[----:B------:R-:W-:-:S02]  /*05f0*/  FADD.FTZ R7, R59, R7 ;  /* 0x000000073b077221 */ /* 0x000fc40000010000 */
[----:B------:R-:W-:Y:S02]  /*0600*/  @P0 FADD.FTZ R79, -R32, R36 ;  /* 0x00000024204f0221 */ /* 0x000fe40000010100 */
[----:B---3--:R-:W-:Y:S02]  /*0610*/  @!P0 FADD.FTZ R81, R36, -R88 ;  /* 0x8000005824518221 */ /* 0x008fe40000010000 */
[----:B0-----:R-:W-:Y:S02]  /*0620*/  @P0 FMUL.FTZ R79, R79, R86 ;  /* 0x000000564f4f0220 */ /* 0x001fe40000410000 */
[----:B------:R-:W-:Y:S02]  /*0630*/  @P0 FADD.FTZ R80, -R34, R38 ;  /* 0x0000002622500221 */ /* 0x000fe40000010100 */
[----:B------:R-:W-:Y:S02]  /*0640*/  @!P0 FMUL.FTZ R79, R76, R81 ;  /* 0x000000514c4f8220 */ /* 0x000fe40000410000 */
[----:B------:R-:W-:-:S02]  /*0650*/  @P0 FADD.FTZ R81, -R33, R37 ;  /* 0x0000002521510221 */ /* 0x000fc40000010100 */
[----:B------:R-:W-:Y:S02]  /*0660*/  @!P0 FADD.FTZ R37, R37, -R88 ;  /* 0x8000005825258221 */ /* 0x000fe40000010000 */
[----:B-1----:R-:W-:Y:S02]  /*0670*/  @P0 FMUL.FTZ R80, R80, R85 ;  /* 0x0000005550500220 */ /* 0x002fe40000410000 */
[----:B------:R-:W-:Y:S02]  /*0680*/  @!P0 FADD.FTZ R85, R38, -R88 ;  /* 0x8000005826558221 */ /* 0x000fe40000010000 */
[----:B------:R-:W-:Y:S02]  /*0690*/  @P0 FMUL.FTZ R81, R81, R90 ;  /* 0x0000005a51510220 */ /* 0x000fe40000410000 */
[----:B------:R-:W-:Y:S02]  /*06a0*/  @!P0 FMUL.FTZ R81, R76, R37 ;  /* 0x000000254c518220 */ /* 0x000fe40000410000 */
[----:B------:R-:W-:-:S02]  /*06b0*/  @P0 FADD.FTZ R37, -R24, R40 ;  /* 0x0000002818250221 */ /* 0x000fc40000010100 */
[----:B------:R-:W-:Y:S02]  /*06c0*/  @!P0 FMUL.FTZ R80, R76, R85 ;  /* 0x000000554c508220 */ /* 0x000fe40000410000 */
[----:B------:R-:W0:Y:S01]  /*06d0*/  @P0 MUFU.RCP R85, R14 ;  /* 0x0000000e00550308 */ /* 0x000e220000001000 */
[----:B------:R-:W-:Y:S02]  /*06e0*/  @P0 FMUL.FTZ R82, R37, R82 ;  /* 0x0000005225520220 */ /* 0x000fe40000410000 */
[----:B----4-:R-:W-:Y:S02]  /*06f0*/  @!P0 FADD.FTZ R37, R40, -R88 ;  /* 0x8000005828258221 */ /* 0x010fe40000010000 */
[----:B------:R-:W-:Y:S02]  /*0700*/  @P0 FADD.FTZ R36, -R35, R39 ;  /* 0x0000002723240221 */ /* 0x000fe40000010100 */
[----:B------:R-:W-:Y:S01]  /*0710*/  @!P0 FMUL.FTZ R82, R76, R37 ;  /* 0x000000254c528220 */ /* 0x000fe20000410000 */
[----:B------:R-:W1:Y:S01]  /*0720*/  @P0 MUFU.RCP R40, R15 ;  /* 0x0000000f00280308 */ /* 0x000e620000001000 */
[----:B------:R-:W-:-:S02]  /*0730*/  @P0 FADD.FTZ R37, -R25, R41 ;  /* 0x0000002919250221 */ /* 0x000fc40000010100 */
[----:B------:R-:W-:Y:S02]  /*0740*/  @P0 FADD.FTZ R38, -R26, R42 ;  /* 0x0000002a1a260221 */ /* 0x000fe40000010100 */
[----:B------:R-:W-:Y:S02]  /*0750*/  @P0 FMUL.FTZ R83, R36, R83 ;  /* 0x0000005324530220 */ /* 0x000fe40000410000 */
[----:B------:R-:W-:Y:S01]  /*0760*/  @P0 FMUL.FTZ R84, R37, R84 ;  /* 0x0000005425540220 */ /* 0x000fe20000410000 */
[----:B------:R-:W2:Y:S01]  /*0770*/  @P0 MUFU.RCP R86, R16 ;  /* 0x0000001000560308 */ /* 0x000ea20000001000 */
[----:B------:R-:W-:Y:S02]  /*0780*/  @!P0 FADD.FTZ R39, R39, -R88 ;  /* 0x8000005827278221 */ /* 0x000fe40000010000 */
[----:B0-----:R-:W-:-:S05]  /*0790*/  @P0 FMUL.FTZ R85, R38, R85 ;  /* 0x0000005526550220 */ /* 0x001fca0000410000 */
[----:B------:R-:W0:Y:S01]  /*07a0*/  @P0 MUFU.RCP R36, R17 ;  /* 0x0000001100240308 */ /* 0x000e220000001000 */
[----:B------:R-:W-:Y:S02]  /*07b0*/  @!P0 FMUL.FTZ R83, R76, R39 ;  /* 0x000000274c538220 */ /* 0x000fe40000410000 */
[----:B------:R-:W-:-:S05]  /*07c0*/  @!P0 FADD.FTZ R39, R42, -R88 ;  /* 0x800000582a278221 */ /* 0x000fca0000010000 */
[----:B------:R-:W3:Y:S01]  /*07d0*/  @P0 MUFU.RCP R37, R18 ;  /* 0x0000001200250308 */ /* 0x000ee20000001000 */
[----:B------:R-:W-:Y:S02]  /*07e0*/  @!P0 FADD.FTZ R41, R41, -R88 ;  /* 0x8000005829298221 */ /* 0x000fe40000010000 */
[----:B------:R-:W-:-:S05]  /*07f0*/  @P0 FADD.FTZ R87, -R27, R43 ;  /* 0x0000002b1b570221 */ /* 0x000fca0000010100 */
[----:B------:R-:W4:Y:S01]  /*0800*/  @P0 MUFU.RCP R38, R19 ;  /* 0x0000001300260308 */ /* 0x000f220000001000 */
[----:B------:R-:W-:Y:S02]  /*0810*/  @!P0 FMUL.FTZ R85, R76, R39 ;  /* 0x000000274c558220 */ /* 0x000fe40000410000 */
[----:B------:R-:W-:Y:S02]  /*0820*/  @P0 FADD.FTZ R39, -R28, R44 ;  /* 0x0000002c1c270221 */ /* 0x000fe40000010100 */
[----:B------:R-:W-:Y:S02]  /*0830*/  @!P0 FMUL.FTZ R84, R76, R41 ;  /* 0x000000294c548220 */ /* 0x000fe40000410000 */
[----:B-1----:R-:W-:Y:S02]  /*0840*/  @P0 FMUL.FTZ R87, R87, R40 ;  /* 0x0000002857570220 */ /* 0x002fe40000410000 */
[----:B------:R-:W-:Y:S02]  /*0850*/  @P0 FADD.FTZ R41, -R29, R45 ;  /* 0x0000002d1d290221 */ /* 0x000fe40000010100 */
[----:B------:R-:W-:-:S02]  /*0860*/  @P0 FADD.FTZ R40, -R30, R46 ;  /* 0x0000002e1e280221 */ /* 0x000fc40000010100 */
[C---:B------:R-:W-:Y:S02]  /*0870*/  FADD.FTZ R69, R48.reuse, R69 ;  /* 0x0000004530457221 */ /* 0x040fe40000010000 */
[----:B------:R-:W-:Y:S02]  /*0880*/  FFMA.FTZ R73, R48, R79, R73 ;  /* 0x0000004f30497223 */ /* 0x000fe40000010049 */
[----:B------:R-:W-:Y:S02]  /*0890*/  FMUL.FTZ R48, R20, R48 ;  /* 0x0000003014307220 */ /* 0x000fe40000410000 */
[----:B--2---:R-:W-:Y:S02]  /*08a0*/  @P0 FMUL.FTZ R86, R39, R86 ;  /* 0x0000005627560220 */ /* 0x004fe40000410000 */
[----:B------:R-:W-:Y:S02]  /*08b0*/  @!P0 FADD.FTZ R43, R43, -R88 ;  /* 0x800000582b2b8221 */ /* 0x000fe40000010000 */
[----:B------:R-:W-:-:S02]  /*08c0*/  @!P0 FADD.FTZ R39, R44, -R88 ;  /* 0x800000582c278221 */ /* 0x000fc40000010000 */
[----:B------:R-:W-:Y:S02]  /*08d0*/  @!P0 FADD.FTZ R45, R45, -R88 ;  /* 0x800000582d2d8221 */ /* 0x000fe40000010000 */
[----:B------:R-:W-:Y:S02]  /*08e0*/  @!P0 FADD.FTZ R89, R46, -R88 ;  /* 0x800000582e598221 */ /* 0x000fe40000010000 */
[----:B------:R-:W-:Y:S02]  /*08f0*/  @!P0 FADD.FTZ R93, R47, -R88 ;  /* 0x800000582f5d8221 */ /* 0x000fe40000010000 */
[----:B------:R-:W-:Y:S02]  /*0900*/  @P0 FADD.FTZ R91, -R31, R47 ;  /* 0x0000002f1f5b0221 */ /* 0x000fe40000010100 */
[----:B0-----:R-:W-:Y:S02]  /*0910*/  @P0 FMUL.FTZ R88, R41, R36 ;  /* 0x0000002429580220 */ /* 0x001fe40000410000 */
[----:B---3--:R-:W-:-:S02]  /*0920*/  @P0 FMUL.FTZ R47, R40, R37 ;  /* 0x00000025282f0220 */ /* 0x008fc40000410000 */
[----:B------:R-:W-:Y:S02]  /*0930*/  FMUL.FTZ R90, R21, R49 ;  /* 0x00000031155a7220 */ /* 0x000fe40000410000 */
[----:B------:R-:W-:Y:S02]  /*0940*/  FADD.FTZ R37, RZ, R48 ;  /* 0x00000030ff257221 */ /* 0x000fe40000010000 */
[----:B------:R-:W-:Y:S02]  /*0950*/  FFMA.FTZ R36, R48, R79, RZ ;  /* 0x0000004f30247223 */ /* 0x000fe400000100ff */
[----:B----4-:R-:W-:Y:S02]  /*0960*/  @P0 FMUL.FTZ R46, R91, R38 ;  /* 0x000000265b2e0220 */ /* 0x010fe40000410000 */
        /* <DEDUP_REMOVED lines=13> */
[----:B------:R-:W-:-:S02]  /*0a40*/  @!P0 FMUL.FTZ R86, R76, R39 ;  /* 0x000000274c568220 */ /* 0x000fc40000410000 */
        /* <DEDUP_REMOVED lines=17> */
[----:B------:R-:W-:-:S02]  /*0b60*/  FMUL.FTZ R89, R12, R56 ;  /* 0x000000380c597220 */ /* 0x000fc40000410000 */
[----:B------:R-:W-:Y:S02]  /*0b70*/  FADD.FTZ R40, R40, R55 ;  /* 0x0000003728287221 */ /* 0x000fe40000010000 */
[----:B------:R-:W-:Y:S02]  /*0b80*/  FFMA.FTZ R36, R55, R46, R36 ;  /* 0x0000002e37247223 */ /* 0x000fe40000010024 */
[----:B------:R-:W-:Y:S02]  /*0b90*/  FFMA.FTZ R62, R57, R84, R62 ;  /* 0x00000054393e7223 */ /* 0x000fe4000001003e */
[----:B------:R-:W-:Y:S02]  /*0ba0*/  FMUL.FTZ R57, R13, R57 ;  /* 0x000000390d397220 */ /* 0x000fe40000410000 */
[----:B------:R-:W-:Y:S02]  /*0bb0*/  FADD.FTZ R40, R40, R89 ;  /* 0x0000005928287221 */ /* 0x000fe40000010000 */
[----:B------:R-:W-:Y:S01]  /*0bc0*/  FFMA.FTZ R36, R89, R82, R36 ;  /* 0x0000005259247223 */ /* 0x000fe20000010024 */
[----:B------:R-:W-:Y:S01]  /*0bd0*/  SHF.R.U32.HI R38, RZ, 0x5, R9 ;  /* 0x00000005ff267819 */ /* 0x000fe20000011609 */
[----:B------:R-:W-:-:S02]  /*0be0*/  FFMA.FTZ R10, R58, R85, R10 ;  /* 0x000000553a0a7223 */ /* 0x000fc4000001000a */
[----:B------:R-:W-:Y:S02]  /*0bf0*/  FMUL.FTZ R58, R14, R58 ;  /* 0x0000003a0e3a7220 */ /* 0x000fe40000410000 */
[----:B------:R-:W-:Y:S02]  /*0c00*/  FADD.FTZ R37, R40, R57 ;  /* 0x0000003928257221 */ /* 0x000fe40000010000 */
[----:B------:R-:W-:Y:S01]  /*0c10*/  FFMA.FTZ R36, R57, R84, R36 ;  /* 0x0000005439247223 */ /* 0x000fe20000010024 */
[----:B------:R-:W-:Y:S01]  /*0c20*/  LOP3.LUT R91, R38, 0x7fffffc, RZ, 0xc0, !PT ;  /* 0x07fffffc265b7812 */ /* 0x000fe200078ec0ff */
[----:B------:R-:W-:Y:S02]  /*0c30*/  FFMA.FTZ R63, R52, R86, R63 ;  /* 0x00000056343f7223 */ /* 0x000fe4000001003f */
[----:B------:R-:W-:Y:S02]  /*0c40*/  @!P0 FMUL.FTZ R87, R76, R43 ;  /* 0x0000002b4c578220 */ /* 0x000fe40000410000 */
[----:B------:R-:W-:-:S02]  /*0c50*/  FMUL.FTZ R52, R15, R59 ;  /* 0x0000003b0f347220 */ /* 0x000fc40000410000 */
[----:B------:R-:W-:Y:S02]  /*0c60*/  FADD.FTZ R37, R37, R58 ;  /* 0x0000003a25257221 */ /* 0x000fe40000010000 */
[----:B------:R-:W-:Y:S01]  /*0c70*/  FFMA.FTZ R36, R58, R85, R36 ;  /* 0x000000553a247223 */ /* 0x000fe20000010024 */
[----:B------:R-:W-:Y:S01]  /*0c80*/  LOP3.LUT P0, RZ, R9, 0x1f, RZ, 0xc0, !PT ;  /* 0x0000001f09ff7812 */ /* 0x000fe2000780c0ff */
[----:B------:R-:W-:Y:S01]  /*0c90*/  FFMA.FTZ R11, R56, R82, R11 ;  /* 0x00000052380b7223 */ /* 0x000fe2000001000b */
[----:B------:R-:W-:Y:S01]  /*0ca0*/  @!P1 IADD3 R91, R91, 0x4, RZ ;  /* 0x000000045b5b9810 */ /* 0x000fe20007ffe0ff */
[-C--:B------:R-:W-:Y:S02]  /*0cb0*/  FFMA.FTZ R60, R59, R87.reuse, R60 ;  /* 0x000000573b3c7223 */ /* 0x080fe4000001003c */
[----:B------:R-:W-:Y:S02]  /*0cc0*/  FADD.FTZ R44, R37, R52 ;  /* 0x00000034252c7221 */ /* 0x000fe40000010000 */
[----:B------:R-:W-:Y:S01]  /*0cd0*/  FFMA.FTZ R39, R52, R87, R36 ;  /* 0x0000005734277223 */ /* 0x000fe20000010024 */
[----:B------:R-:W-:Y:S05]  /*0ce0*/  BRA.DIV ~URZ, `(.L_x_3145) ;  /* 0x000008027f007947 */ /* 0x000fea000b800000 */
[----:B------:R0:W1:Y:S02]  /*0cf0*/  SHFL.DOWN PT, R45, R44, 0x10, 0x1f ;  /* 0x0a001f002c2d7f89 */ /* 0x00006400000e0000 */
.L_x_3148:
        /* <DEDUP_REMOVED lines=18> */
.L_x_3149:
        /* <DEDUP_REMOVED lines=59> */
[C---:B------:R-:W-:Y:S02]  /*11d0*/  FMUL.FTZ R47, R76.reuse, R87 ;  /* 0x000000574c2f7220 */ /* 0x040fe40000410000 */
[C---:B------:R-:W-:Y:S01]  /*11e0*/  FMUL.FTZ R46, R76.reuse, R85 ;  /* 0x000000554c2e7220 */ /* 0x040fe20000410000 */
[----:B------:R0:W-:Y:S01]  /*11f0*/  STG.E.128 [R48.64], R40 ;  /* 0x0000002830007986 */ /* 0x0001e2000c101d04 */
[C---:B------:R-:W-:Y:S02]  /*1200*/  FMUL.FTZ R45, R76.reuse, R57 ;  /* 0x000000394c2d7220 */ /* 0x040fe40000410000 */
[----:B------:R-:W-:Y:S02]  /*1210*/  FMUL.FTZ R44, R76, R89 ;  /* 0x000000594c2c7220 */ /* 0x000fe40000410000 */
[----:B------:R-:W-:-:S05]  /*1220*/  IMAD.WIDE.U32 R52, R71, R54, c[0x0][0x1d0] ;  /* 0x0000740047347625 */ /* 0x000fca00078e0036 */
[----:B------:R0:W-:Y:S02]  /*1230*/  STG.E.128 [R52.64], R44 ;  /* 0x0000002c34007986 */ /* 0x0001e4000c101d04 */
[----:B0-----:R-:W-:Y:S05]  /*1240*/  @!P0 BRA `(.L_x_3147) ;  /* 0xfffff0b000008947 */ /* 0x001fea000383ffff */
        /* <DEDUP_REMOVED lines=22> */
.L_x_3144:
[----:B0-----:R-:W0:Y:S01]  /*13b0*/  S2UR UR6, SR_CTAID.X ;  /* 0x00000000000679c3 */ /* 0x001e220000002500 */
        /* <DEDUP_REMOVED lines=19> */
.L_x_3145:
[----:B------:R-:W-:Y:S01]  /*14f0*/  HFMA2.MMA R42, -RZ, RZ, 0, 9.5367431640625e-07 ;  /* 0x00000010ff2a7435 */ /* 0x000fe200000001ff */
[----:B------:R-:W-:-:S02]  /*1500*/  MOV R43, R44 ;  /* 0x0000002c002b7202 */ /* 0x000fc40000000f00 */
[----:B------:R-:W-:Y:S02]  /*1510*/  MOV R41, 0x1f ;  /* 0x0000001f00297802 */ /* 0x000fe40000000f00 */
[----:B------:R-:W-:Y:S02]  /*1520*/  MOV R40, 0xffffffff ;  /* 0xffffffff00287802 */ /* 0x000fe40000000f00 */
[----:B------:R-:W-:Y:S02]  /*1530*/  MOV R36, 0x1550 ;  /* 0x0000155000247802 */ /* 0x000fe40000000f00 */
[----:B------:R-:W-:Y:S05]  /*1540*/  CALL.REL.NOINC `($__internal_239_$__cuda_sm70_shflsync_down_p) ;  /* 0x0000046000007944 */ /* 0x000fea0003c00000 */
[----:B-1----:R-:W-:Y:S01]  /*1550*/  MOV R45, R40 ;  /* 0x00000028002d7202 */ /* 0x002fe20000000f00 */
[----:B0-----:R-:W-:Y:S05]  /*1560*/  BRA `(.L_x_3148) ;  /* 0xfffff79000007947 */ /* 0x001fea000383ffff */
.L_x_3146:
[----:B------:R-:W-:Y:S01]  /*1570*/  HFMA2.MMA R42, -RZ, RZ, 0, 9.5367431640625e-07 ;  /* 0x00000010ff2a7435 */ /* 0x000fe200000001ff */
[----:B------:R-:W-:Y:S02]  /*1580*/  MOV R43, R39 ;  /* 0x00000027002b7202 */ /* 0x000fe40000000f00 */
[----:B------:R-:W-:Y:S02]  /*1590*/  MOV R41, 0x1f ;  /* 0x0000001f00297802 */ /* 0x000fe40000000f00 */
[----:B------:R-:W-:-:S02]  /*15a0*/  MOV R40, 0xffffffff ;  /* 0xffffffff00287802 */ /* 0x000fc40000000f00 */
[----:B------:R-:W-:Y:S02]  /*15b0*/  MOV R36, 0x15d0 ;  /* 0x000015d000247802 */ /* 0x000fe40000000f00 */
[----:B01----:R-:W-:Y:S05]  /*15c0*/  CALL.REL.NOINC `($__internal_239_$__cuda_sm70_shflsync_down_p) ;  /* 0x000003e000007944 */ /* 0x003fea0003c00000 */
[----:B------:R-:W-:Y:S01]  /*15d0*/  FADD.FTZ R44, R44, R45 ;  /* 0x0000002d2c2c7221 */ /* 0x000fe20000010000 */
[----:B0-----:R-:W-:Y:S01]  /*15e0*/  HFMA2.MMA R42, -RZ, RZ, 0, 4.76837158203125e-07 ;  /* 0x00000008ff2a7435 */ /* 0x001fe200000001ff */
[----:B-1----:R-:W-:Y:S01]  /*15f0*/  FADD.FTZ R39, R39, R40 ;  /* 0x0000002827277221 */ /* 0x002fe20000010000 */
[----:B------:R-:W-:Y:S02]  /*1600*/  MOV R41, 0x1f ;  /* 0x0000001f00297802 */ /* 0x000fe40000000f00 */
[----:B------:R-:W-:Y:S02]  /*1610*/  MOV R40, 0xffffffff ;  /* 0xffffffff00287802 */ /* 0x000fe40000000f00 */
[----:B------:R-:W-:Y:S02]  /*1620*/  MOV R43, R44 ;  /* 0x0000002c002b7202 */ /* 0x000fe40000000f00 */
[----:B------:R-:W-:Y:S02]  /*1630*/  MOV R36, 0x1650 ;  /* 0x0000165000247802 */ /* 0x000fe40000000f00 */
[----:B------:R-:W-:Y:S05]  /*1640*/  CALL.REL.NOINC `($__internal_239_$__cuda_sm70_shflsync_down_p) ;  /* 0x0000036000007944 */ /* 0x000fea0003c00000 */
[----:B0-----:R-:W-:Y:S01]  /*1650*/  HFMA2.MMA R42, -RZ, RZ, 0, 4.76837158203125e-07 ;  /* 0x00000008ff2a7435 */ /* 0x001fe200000001ff */
[----:B-1----:R-:W-:-:S02]  /*1660*/  MOV R45, R40 ;  /* 0x00000028002d7202 */ /* 0x002fc40000000f00 */
[----:B------:R-:W-:Y:S02]  /*1670*/  MOV R43, R39 ;  /* 0x00000027002b7202 */ /* 0x000fe40000000f00 */
[----:B------:R-:W-:Y:S02]  /*1680*/  MOV R41, 0x1f ;  /* 0x0000001f00297802 */ /* 0x000fe40000000f00 */
[----:B------:R-:W-:Y:S02]  /*1690*/  MOV R40, 0xffffffff ;  /* 0xffffffff00287802 */ /* 0x000fe40000000f00 */
[----:B------:R-:W-:Y:S02]  /*16a0*/  MOV R36, 0x16c0 ;  /* 0x000016c000247802 */ /* 0x000fe40000000f00 */
[----:B------:R-:W-:Y:S05]  /*16b0*/  CALL.REL.NOINC `($__internal_239_$__cuda_sm70_shflsync_down_p) ;  /* 0x000002f000007944 */ /* 0x000fea0003c00000 */
[----:B------:R-:W-:Y:S01]  /*16c0*/  FADD.FTZ R44, R45, R44 ;  /* 0x0000002c2d2c7221 */ /* 0x000fe20000010000 */
[----:B0-----:R-:W-:Y:S01]  /*16d0*/  HFMA2.MMA R42, -RZ, RZ, 0, 2.384185791015625e-07 ;  /* 0x00000004ff2a7435 */ /* 0x001fe200000001ff */
[----:B-1----:R-:W-:Y:S01]  /*16e0*/  FADD.FTZ R39, R39, R40 ;  /* 0x0000002827277221 */ /* 0x002fe20000010000 */
[----:B------:R-:W-:Y:S02]  /*16f0*/  MOV R41, 0x1f ;  /* 0x0000001f00297802 */ /* 0x000fe40000000f00 */
[----:B------:R-:W-:-:S02]  /*1700*/  MOV R40, 0xffffffff ;  /* 0xffffffff00287802 */ /* 0x000fc40000000f00 */
[----:B------:R-:W-:Y:S02]  /*1710*/  MOV R43, R44 ;  /* 0x0000002c002b7202 */ /* 0x000fe40000000f00 */
[----:B------:R-:W-:Y:S02]  /*1720*/  MOV R36, 0x1740 ;  /* 0x0000174000247802 */ /* 0x000fe40000000f00 */
[----:B------:R-:W-:Y:S05]  /*1730*/  CALL.REL.NOINC `($__internal_239_$__cuda_sm70_shflsync_down_p) ;  /* 0x0000027000007944 */ /* 0x000fea0003c00000 */
[----:B0-----:R-:W-:Y:S01]  /*1740*/  HFMA2.MMA R42, -RZ, RZ, 0, 2.384185791015625e-07 ;  /* 0x00000004ff2a7435 */ /* 0x001fe200000001ff */
[----:B-1----:R-:W-:Y:S02]  /*1750*/  MOV R45, R40 ;  /* 0x00000028002d7202 */ /* 0x002fe40000000f00 */
[----:B------:R-:W-:Y:S02]  /*1760*/  MOV R43, R39 ;  /* 0x00000027002b7202 */ /* 0x000fe40000000f00 */
[----:B------:R-:W-:Y:S02]  /*1770*/  MOV R41, 0x1f ;  /* 0x0000001f00297802 */ /* 0x000fe40000000f00 */
[----:B------:R-:W-:Y:S02]  /*1780*/  MOV R40, 0xffffffff ;  /* 0xffffffff00287802 */ /* 0x000fe40000000f00 */
[----:B------:R-:W-:-:S02]  /*1790*/  MOV R36, 0x17b0 ;  /* 0x000017b000247802 */ /* 0x000fc40000000f00 */
[----:B------:R-:W-:Y:S05]  /*17a0*/  CALL.REL.NOINC `($__internal_239_$__cuda_sm70_shflsync_down_p) ;  /* 0x0000020000007944 */ /* 0x000fea0003c00000 */
[----:B------:R-:W-:Y:S01]  /*17b0*/  FADD.FTZ R44, R45, R44 ;  /* 0x0000002c2d2c7221 */ /* 0x000fe20000010000 */
[----:B0-----:R-:W-:Y:S01]  /*17c0*/  HFMA2.MMA R42, -RZ, RZ, 0, 1.1920928955078125e-07 ;  /* 0x00000002ff2a7435 */ /* 0x001fe200000001ff */
[----:B-1----:R-:W-:Y:S01]  /*17d0*/  FADD.FTZ R39, R39, R40 ;  /* 0x0000002827277221 */ /* 0x002fe20000010000 */
[----:B------:R-:W-:-:S02]  /*17e0*/  MOV R41, 0x1f ;  /* 0x0000001f00297802 */ /* 0x000fc40000000f00 */
[----:B------:R-:W-:Y:S02]  /*17f0*/  MOV R40, 0xffffffff ;  /* 0xffffffff00287802 */ /* 0x000fe40000000f00 */
[----:B------:R-:W-:Y:S02]  /*1800*/  MOV R43, R44 ;  /* 0x0000002c002b7202 */ /* 0x000fe40000000f00 */
[----:B------:R-:W-:Y:S02]  /*1810*/  MOV R36, 0x1830 ;  /* 0x0000183000247802 */ /* 0x000fe40000000f00 */
[----:B------:R-:W-:Y:S05]  /*1820*/  CALL.REL.NOINC `($__internal_239_$__cuda_sm70_shflsync_down_p) ;  /* 0x0000018000007944 */ /* 0x000fea0003c00000 */
[----:B0-----:R-:W-:Y:S01]  /*1830*/  HFMA2.MMA R42, -RZ, RZ, 0, 1.1920928955078125e-07 ;  /* 0x00000002ff2a7435 */ /* 0x001fe200000001ff */
[----:B-1----:R-:W-:Y:S02]  /*1840*/  MOV R45, R40 ;  /* 0x00000028002d7202 */ /* 0x002fe40000000f00 */
[----:B------:R-:W-:Y:S02]  /*1850*/  MOV R43, R39 ;  /* 0x00000027002b7202 */ /* 0x000fe40000000f00 */
[----:B------:R-:W-:Y:S02]  /*1860*/  MOV R41, 0x1f ;  /* 0x0000001f00297802 */ /* 0x000fe40000000f00 */
[----:B------:R-:W-:-:S02]  /*1870*/  MOV R40, 0xffffffff ;  /* 0xffffffff00287802 */ /* 0x000fc40000000f00 */
[----:B------:R-:W-:Y:S02]  /*1880*/  MOV R36, 0x18a0 ;  /* 0x000018a000247802 */ /* 0x000fe40000000f00 */
[----:B------:R-:W-:Y:S05]  /*1890*/  CALL.REL.NOINC `($__internal_239_$__cuda_sm70_shflsync_down_p) ;  /* 0x0000011000007944 */ /* 0x000fea0003c00000 */
[----:B------:R-:W-:Y:S01]  /*18a0*/  FADD.FTZ R44, R45, R44 ;  /* 0x0000002c2d2c7221 */ /* 0x000fe20000010000 */
[----:B0-----:R-:W-:Y:S01]  /*18b0*/  HFMA2.MMA R42, -RZ, RZ, 0, 5.9604644775390625e-08 ;  /* 0x00000001ff2a7435 */ /* 0x001fe200000001ff */
[----:B-1----:R-:W-:Y:S01]  /*18c0*/  FADD.FTZ R45, R39, R40 ;  /* 0x00000028272d7221 */ /* 0x002fe20000010000 */
[----:B------:R-:W-:Y:S02]  /*18d0*/  MOV R41, 0x1f ;  /* 0x0000001f00297802 */ /* 0x000fe40000000f00 */
[----:B------:R-:W-:Y:S02]  /*18e0*/  MOV R40, 0xffffffff ;  /* 0xffffffff00287802 */ /* 0x000fe40000000f00 */
[----:B------:R-:W-:Y:S02]  /*18f0*/  MOV R43, R44 ;  /* 0x0000002c002b7202 */ /* 0x000fe40000000f00 */
[----:B------:R-:W-:Y:S02]  /*1900*/  MOV R36, 0x1920 ;  /* 0x0000192000247802 */ /* 0x000fe40000000f00 */
[----:B------:R-:W-:Y:S05]  /*1910*/  CALL.REL.NOINC `($__internal_239_$__cuda_sm70_shflsync_down_p) ;  /* 0x0000009000007944 */ /* 0x000fea0003c00000 */
[----:B0-----:R-:W-:Y:S01]  /*1920*/  HFMA2.MMA R42, -RZ, RZ, 0, 5.9604644775390625e-08 ;  /* 0x00000001ff2a7435 */ /* 0x001fe200000001ff */
[----:B-1----:R-:W-:-:S02]  /*1930*/  MOV R39, R40 ;  /* 0x0000002800277202 */ /* 0x002fc40000000f00 */
[----:B------:R-:W-:Y:S02]  /*1940*/  MOV R43, R45 ;  /* 0x0000002d002b7202 */ /* 0x000fe40000000f00 */
[----:B------:R-:W-:Y:S02]  /*1950*/  MOV R41, 0x1f ;  /* 0x0000001f00297802 */ /* 0x000fe40000000f00 */
[----:B------:R-:W-:Y:S02]  /*1960*/  MOV R40, 0xffffffff ;  /* 0xffffffff00287802 */ /* 0x000fe40000000f00 */
[----:B------:R-:W-:Y:S02]  /*1970*/  MOV R36, 0x1990 ;  /* 0x0000199000247802 */ /* 0x000fe40000000f00 */
[----:B------:R-:W-:Y:S05]  /*1980*/  CALL.REL.NOINC `($__internal_239_$__cuda_sm70_shflsync_down_p) ;  /* 0x0000002000007944 */ /* 0x000fea0003c00000 */
[----:B-1----:R-:W-:Y:S01]  /*1990*/  MOV R36, R40 ;  /* 0x0000002800247202 */ /* 0x002fe20000000f00 */
[----:B0-----:R-:W-:Y:S05]  /*19a0*/  BRA `(.L_x_3149) ;  /* 0xfffff47000007947 */ /* 0x001fea000383ffff */
        .weak           $__internal_239_$__cuda_sm70_shflsync_down_p
        .type           $__internal_239_$__cuda_sm70_shflsync_down_p,@function
        .size           $__internal_239_$__cuda_sm70_shflsync_down_p,(.L_x_3646 - $__internal_239_$__cuda_sm70_shflsync_down_p)
$__internal_239_$__cuda_sm70_shflsync_down_p:
[----:B------:R-:W-:Y:S01]  /*19b0*/  HFMA2.MMA R37, -RZ, RZ, 0, 0 ;  /* 0x00000000ff257435 */ /* 0x000fe200000001ff */
[----:B------:R-:W-:Y:S04]  /*19c0*/  WARPSYNC R40 ;  /* 0x0000002800007348 */ /* 0x000fe80003800000 */
[----:B------:R0:W1:Y:S01]  /*19d0*/  SHFL.DOWN PT, R40, R43, R42, R41 ;  /* 0x0800002a2b287389 */ /* 0x00006200000e0029 */
[----:B------:R-:W-:Y:S05]  /*19e0*/  RET.REL.NODEC R36 `(_ZN10layer_norm13ln_bwd_kernelINS_13Kernel_traitsIffffjLj1536ELj1ELj1ELj4ELj16ENS_18Kernel_traits_baseILj1536EffffjLj128EEEEEEEvNS_9BwdParamsE) ;  /* 0xffffe61024007950 */ /* 0x000fea0003c3ffff */
.L_x_3150:
        /* <DEDUP_REMOVED lines=9> */
.L_x_3646:


//--------------------- .text._ZN10layer_norm22ln_bwd_finalize_kernelINS_22Kernel_traits_finalizeILj1024E13__nv_bfloat16fS2_fjLj1024ELj4ENS_18Kernel_traits_baseILj1024ES2_fS2_fjLj1024EEEEEEEvNS_9BwdParamsE --------------------------
	.section	.text._ZN10layer_norm22ln_bwd_finalize_kernelINS_22Kernel_traits_finalizeILj1024E13__nv_bfloat16fS2_fjLj1024ELj4ENS_18Kernel_traits_baseILj1024ES2_fS2_fjLj1024EEEEEEEvNS_9BwdParamsE,"ax",@progbits
	.sectioninfo	@"SHI_REGISTERS=32"
	.align	128
        .global         _ZN10layer_norm22ln_bwd_finalize_kernelINS_22Kernel_traits_finalizeILj1024E13__nv_bfloat16fS2_fjLj1024ELj4ENS_18Kernel_traits_baseILj1024ES2_fS2_fjLj1024EEEEEEEvNS_9BwdParamsE
        .type           _ZN10layer_norm22ln_bwd_finalize_kernelINS_22Kernel_traits_finalizeILj1024E13__nv_bfloat16fS2_fjLj1024ELj4ENS_18Kernel_traits_baseILj1024ES2_fS2_fjLj1024EEEEEEEvNS_9BwdParamsE,@function
        .size           _ZN10layer_norm22ln_bwd_finalize_kernelINS_22Kernel_traits_finalizeILj1024E13__nv_bfloat16fS2_fjLj1024ELj4ENS_18Kernel_traits_baseILj1024ES2_fS2_fjLj1024EEEEEEEvNS_9BwdParamsE,(.L_x_3647 - _ZN10layer_norm22ln_bwd_finalize_kernelINS_22Kernel_traits_finalizeILj1024E13__nv_bfloat16fS2_fjLj1024ELj4ENS_18Kernel_traits_baseILj1024ES2_fS2_fjLj1024EEEEEEEvNS_9BwdParamsE)
        .other          _ZN10layer_norm22ln_bwd_finalize_kernelINS_22Kernel_traits_finalizeILj1024E13__nv_bfloat16fS2_fjLj1024ELj4ENS_18Kernel_traits_baseILj1024ES2_fS2_fjLj1024EEEEEEEvNS_9BwdParamsE,@"STO_CUDA_ENTRY STV_DEFAULT"
_ZN10layer_norm22ln_bwd_finalize_kernelINS_22Kernel_traits_finalizeILj1024E13__nv_bfloat16fS2_fjLj1024ELj4ENS_18Kernel_traits_baseILj1024ES2_fS2_fjLj1024EEEEEEEvNS_9BwdParamsE:
.text._ZN10layer_norm22ln_bwd_finalize_kernelINS_22Kernel_traits_finalizeILj1024E13__nv_bfloat16fS2_fjLj1024ELj4ENS_18Kernel_traits_baseILj1024ES2_fS2_fjLj1024EEEEEEEvNS_9BwdParamsE:
        /* <DEDUP_REMOVED lines=19> */
.L_x_3163:
        /* <DEDUP_REMOVED lines=27> */
.L_x_3155:
        /* <DEDUP_REMOVED lines=32> */
.L_x_3154:
[----:B------:R-:W-:Y:S05]  /*04e0*/  BSYNC B1 ;  /* 0x0000000000017941 */ /* 0x000fea0003800000 */
.L_x_3153:
        /* <DEDUP_REMOVED lines=22> */
.L_x_3157:
[----:B------:R-:W-:Y:S05]  /*0650*/  BSYNC B1 ;  /* 0x0000000000017941 */ /* 0x000fea0003800000 */
.L_x_3156:
        /* <DEDUP_REMOVED lines=10> */
.L_x_3152:
[----:B------:R-:W-:Y:S05]  /*0700*/  BSYNC B0 ;  /* 0x0000000000007941 */ /* 0x000fea0003800000 */
.L_x_3151:
        /* <DEDUP_REMOVED lines=11> */
.L_x_3164:
        /* <DEDUP_REMOVED lines=18> */
.L_x_3165:
[----:B------:R-:W-:Y:S01]  /*08e0*/  @!P1 SHF.R.U32.HI R2, RZ, 0x3, R0 ;  /* 0x00000003ff029819 */ /* 0x000fe20000011600 */
[----:B---3--:R-:W-:Y:S02]  /*08f0*/  FADD.FTZ R5, R5, R10 ;  /* 0x0000000a05057221 */ /* 0x008fe40000010000 */
[----:B--2---:R-:W-:Y:S01]  /*0900*/  FADD.FTZ R7, R7, R4 ;  /* 0x0000000407077221 */ /* 0x004fe20000010000 */
[----:B------:R-:W-:-:S05]  /*0910*/  @!P1 LOP3.LUT R2, R2, 0x1ffffffc, RZ, 0xc0, !PT ;  /* 0x1ffffffc02029812 */ /* 0x000fca00078ec0ff */
[----:B------:R2:W-:Y:S04]  /*0920*/  @!P1 STS [R2+0x2000], R5 ;  /* 0x0020000502009388 */ /* 0x0005e80000000800 */
[----:B------:R2:W-:Y:S02]  /*0930*/  @!P1 STS [R2+0x2080], R7 ;  /* 0x0020800702009388 */ /* 0x0005e40000000800 */
.L_x_3158:
        /* <DEDUP_REMOVED lines=13> */
.L_x_3162:
[----:B------:R-:W-:Y:S05]  /*0a10*/  BSYNC B0 ;  /* 0x0000000000007941 */ /* 0x000fea0003800000 */
.L_x_3161:
[C---:B------:R-:W-:Y:S02]  /*0a20*/  ISETP.GT.U32.AND P1, PT, R18.reuse, -0x401, PT ;  /* 0xfffffbff1200780c */ /* 0x040fe40003f24070 */
[----:B------:R-:W-:Y:S02]  /*0a30*/  IADD3 R18, R18, 0x400, RZ ;  /* 0x0000040012127810 */ /* 0x000fe40007ffe0ff */
[----:B------:R-:W-:-:S09]  /*0a40*/  IADD3 R19, R19, 0x200, RZ ;  /* 0x0000020013137810 */ /* 0x000fd20007ffe0ff */
[----:B012---:R-:W-:Y:S05]  /*0a50*/  @P1 BRA `(.L_x_3163) ;  /* 0xfffff6d000001947 */ /* 0x007fea000383ffff */
[----:B------:R-:W-:Y:S05]  /*0a60*/  EXIT ;  /* 0x000000000000794d */ /* 0x000fea0003800000 */
.L_x_3159:
[----:B--2---:R-:W-:Y:S01]  /*0a70*/  IMAD.MOV.U32 R10, RZ, RZ, R4 ;  /* 0x000000ffff0a7224 */ /* 0x004fe200078e0004 */
[----:B------:R-:W-:Y:S01]  /*0a80*/  MOV R9, 0x1 ;  /* 0x0000000100097802 */ /* 0x000fe20000000f00 */
[----:B------:R-:W-:Y:S01]  /*0a90*/  IMAD.MOV.U32 R6, RZ, RZ, 0x1f ;  /* 0x0000001fff067424 */ /* 0x000fe200078e00ff */
[----:B------:R-:W-:Y:S02]  /*0aa0*/  MOV R11, 0xffffffff ;  /* 0xffffffff000b7802 */ /* 0x000fe40000000f00 */
[----:B------:R-:W-:Y:S02]  /*0ab0*/  MOV R2, 0xad0 ;  /* 0x00000ad000027802 */ /* 0x000fe40000000f00 */
[----:B01----:R-:W-:Y:S05]  /*0ac0*/  CALL.REL.NOINC `($__internal_240_$__cuda_sm70_shflsync_bfly_p) ;  /* 0x000003c000007944 */ /* 0x003fea0003c00000 */
[----:B-1----:R-:W-:Y:S01]  /*0ad0*/  IMAD.MOV.U32 R3, RZ, RZ, R6 ;  /* 0x000000ffff037224 */ /* 0x002fe200078e0006 */
[----:B0-----:R-:W-:Y:S05]  /*0ae0*/  BRA `(.L_x_3164) ;  /* 0xfffffcd000007947 */ /* 0x001fea000383ffff */
.L_x_3160:
[----:B------:R-:W-:Y:S01]  /*0af0*/  HFMA2.MMA R6, -RZ, RZ, 0, 1.847743988037109375e-06 ;  /* 0x0000001fff067435 */ /* 0x000fe200000001ff */
[----:B------:R-:W-:Y:S01]  /*0b00*/  MOV R10, R13 ;  /* 0x0000000d000a7202 */ /* 0x000fe20000000f00 */
[----:B------:R-:W-:Y:S01]  /*0b10*/  IMAD.MOV.U32 R9, RZ, RZ, 0x2 ;  /* 0x00000002ff097424 */ /* 0x000fe200078e00ff */
[----:B------:R-:W-:Y:S01]  /*0b20*/  MOV R2, 0xb50 ;  /* 0x00000b5000027802 */ /* 0x000fe20000000f00 */
[----:B------:R-:W-:-:S02]  /*0b30*/  IMAD.MOV.U32 R11, RZ, RZ, -0x1 ;  /* 0xffffffffff0b7424 */ /* 0x000fc400078e00ff */
[----:B012---:R-:W-:Y:S05]  /*0b40*/  CALL.REL.NOINC `($__internal_240_$__cuda_sm70_shflsync_bfly_p) ;  /* 0x0000034000007944 */ /* 0x007fea0003c00000 */
[----:B01----:R-:W-:Y:S01]  /*0b50*/  FADD.FTZ R10, R13, R6 ;  /* 0x000000060d0a7221 */ /* 0x003fe20000010000 */
[----:B------:R-:W-:Y:S01]  /*0b60*/  MOV R9, 0x4 ;  /* 0x0000000400097802 */ /* 0x000fe20000000f00 */
[----:B------:R-:W-:Y:S01]  /*0b70*/  IMAD.MOV.U32 R6, RZ, RZ, 0x1f ;  /* 0x0000001fff067424 */ /* 0x000fe200078e00ff */
[----:B------:R-:W-:-:S02]  /*0b80*/  MOV R11, 0xffffffff ;  /* 0xffffffff000b7802 */ /* 0x000fc40000000f00 */
[----:B------:R-:W-:Y:S02]  /*0b90*/  MOV R2, 0xbb0 ;  /* 0x00000bb000027802 */ /* 0x000fe40000000f00 */
[----:B------:R-:W-:Y:S05]  /*0ba0*/  CALL.REL.NOINC `($__internal_240_$__cuda_sm70_shflsync_bfly_p) ;  /* 0x000002e000007944 */ /* 0x000fea0003c00000 */
[----:B01----:R-:W-:Y:S01]  /*0bb0*/  FADD.FTZ R10, R10, R6 ;  /* 0x000000060a0a7221 */ /* 0x003fe20000010000 */
[----:B------:R-:W-:Y:S01]  /*0bc0*/  HFMA2.MMA R6, -RZ, RZ, 0, 1.847743988037109375e-06 ;  /* 0x0000001fff067435 */ /* 0x000fe200000001ff */
[----:B------:R-:W-:Y:S01]  /*0bd0*/  IMAD.MOV.U32 R9, RZ, RZ, 0x8 ;  /* 0x00000008ff097424 */ /* 0x000fe200078e00ff */
[----:B------:R-:W-:Y:S01]  /*0be0*/  MOV R2, 0xc10 ;  /* 0x00000c1000027802 */ /* 0x000fe20000000f00 */
[----:B------:R-:W-:-:S03]  /*0bf0*/  IMAD.MOV.U32 R11, RZ, RZ, -0x1 ;  /* 0xffffffffff0b7424 */ /* 0x000fc600078e00ff */
[----:B------:R-:W-:Y:S05]  /*0c00*/  CALL.REL.NOINC `($__internal_240_$__cuda_sm70_shflsync_bfly_p) ;  /* 0x0000028000007944 */ /* 0x000fea0003c00000 */
[----:B-1----:R-:W-:Y:S01]  /*0c10*/  FADD.FTZ R4, R10, R6 ;  /* 0x000000060a047221 */ /* 0x002fe20000010000 */
[----:B0-----:R-:W-:Y:S01]  /*0c20*/  MOV R9, 0x10 ;  /* 0x0000001000097802 */ /* 0x001fe20000000f00 */
[----:B------:R-:W-:Y:S01]  /*0c30*/  IMAD.MOV.U32 R6, RZ, RZ, 0x1f ;  /* 0x0000001fff067424 */ /* 0x000fe200078e00ff */
[----:B------:R-:W-:Y:S01]  /*0c40*/  MOV R11, 0xffffffff ;  /* 0xffffffff000b7802 */ /* 0x000fe20000000f00 */
[----:B------:R-:W-:Y:S01]  /*0c50*/  IMAD.MOV.U32 R10, RZ, RZ, R4 ;  /* 0x000000ffff0a7224 */ /* 0x000fe200078e0004 */
[----:B------:R-:W-:Y:S02]  /*0c60*/  MOV R2, 0xc80 ;  /* 0x00000c8000027802 */ /* 0x000fe40000000f00 */
[----:B------:R-:W-:Y:S05]  /*0c70*/  CALL.REL.NOINC `($__internal_240_$__cuda_sm70_shflsync_bfly_p) ;  /* 0x0000021000007944 */ /* 0x000fea0003c00000 */
[----:B0-----:R-:W-:Y:S01]  /*0c80*/  HFMA2.MMA R9, -RZ, RZ, 0, 5.9604644775390625e-08 ;  /* 0x00000001ff097435 */ /* 0x001fe200000001ff */
[----:B-1----:R-:W-:Y:S01]  /*0c90*/  MOV R7, R6 ;  /* 0x0000000600077202 */ /* 0x002fe20000000f00 */
[----:B------:R-:W-:Y:S01]  /*0ca0*/  IMAD.MOV.U32 R10, RZ, RZ, R5 ;  /* 0x000000ffff0a7224 */ /* 0x000fe200078e0005 */
[----:B------:R-:W-:Y:S01]  /*0cb0*/  MOV R11, 0xffffffff ;  /* 0xffffffff000b7802 */ /* 0x000fe20000000f00 */
[----:B------:R-:W-:Y:S01]  /*0cc0*/  IMAD.MOV.U32 R6, RZ, RZ, 0x1f ;  /* 0x0000001fff067424 */ /* 0x000fe200078e00ff */
[----:B------:R-:W-:-:S02]  /*0cd0*/  MOV R2, 0xcf0 ;  /* 0x00000cf000027802 */ /* 0x000fc40000000f00 */
[----:B------:R-:W-:Y:S05]  /*0ce0*/  CALL.REL.NOINC `($__internal_240_$__cuda_sm70_shflsync_bfly_p) ;  /* 0x000001a000007944 */ /* 0x000fea0003c00000 */
[----:B01----:R-:W-:Y:S01]  /*0cf0*/  FADD.FTZ R10, R5, R6 ;  /* 0x00000006050a7221 */ /* 0x003fe20000010000 */
[----:B------:R-:W-:Y:S01]  /*0d00*/  HFMA2.MMA R6, -RZ, RZ, 0, 1.847743988037109375e-06 ;  /* 0x0000001fff067435 */ /* 0x000fe200000001ff */
[----:B------:R-:W-:Y:S01]  /*0d10*/  IMAD.MOV.U32 R9, RZ, RZ, 0x2 ;  /* 0x00000002ff097424 */ /* 0x000fe200078e00ff */
[----:B------:R-:W-:Y:S01]  /*0d20*/  MOV R2, 0xd50 ;  /* 0x00000d5000027802 */ /* 0x000fe20000000f00 */
[----:B------:R-:W-:-:S03]  /*0d30*/  IMAD.MOV.U32 R11, RZ, RZ, -0x1 ;  /* 0xffffffffff0b7424 */ /* 0x000fc600078e00ff */
[----:B------:R-:W-:Y:S05]  /*0d40*/  CALL.REL.NOINC `($__internal_240_$__cuda_sm70_shflsync_bfly_p) ;  /* 0x0000014000007944 */ /* 0x000fea0003c00000 */
        /* <DEDUP_REMOVED lines=13> */
[----:B------:R-:W-:Y:S01]  /*0e20*/  HFMA2.MMA R6, -RZ, RZ, 0, 1.847743988037109375e-06 ;  /* 0x0000001fff067435 */ /* 0x000fe200000001ff */
[----:B------:R-:W-:Y:S01]  /*0e30*/  MOV R9, 0x10 ;  /* 0x0000001000097802 */ /* 0x000fe20000000f00 */
[----:B------:R-:W-:Y:S01]  /*0e40*/  IMAD.MOV.U32 R11, RZ, RZ, -0x1 ;  /* 0xffffffffff0b7424 */ /* 0x000fe200078e00ff */
[----:B------:R-:W-:-:S03]  /*0e50*/  MOV R2, 0xe70 ;  /* 0x00000e7000027802 */ /* 0x000fc60000000f00 */
[----:B------:R-:W-:Y:S05]  /*0e60*/  CALL.REL.NOINC `($__internal_240_$__cuda_sm70_shflsync_bfly_p) ;  /* 0x0000002000007944 */ /* 0x000fea0003c00000 */
[----:B-1----:R-:W-:Y:S01]  /*0e70*/  MOV R5, R6 ;  /* 0x0000000600057202 */ /* 0x002fe20000000f00 */
[----:B0-----:R-:W-:Y:S05]  /*0e80*/  BRA `(.L_x_3165) ;  /* 0xfffffa5000007947 */ /* 0x001fea000383ffff */
        .weak           $__internal_240_$__cuda_sm70_shflsync_bfly_p
        .type           $__internal_240_$__cuda_sm70_shflsync_bfly_p,@function
        .size           $__internal_240_$__cuda_sm70_shflsync_bfly_p,(.L_x_3647 - $__internal_240_$__cuda_sm70_shflsync_bfly_p)
$__internal_240_$__cuda_sm70_shflsync_bfly_p:
[----:B------:R-:W-:Y:S01]  /*0e90*/  HFMA2.MMA R3, -RZ, RZ, 0, 0 ;  /* 0x00000000ff037435 */ /* 0x000fe200000001ff */
[----:B------:R-:W-:Y:S04]  /*0ea0*/  WARPSYNC R11 ;  /* 0x0000000b00007348 */ /* 0x000fe80003800000 */
[----:B------:R0:W1:Y:S01]  /*0eb0*/  SHFL.BFLY PT, R6, R10, R9, R6 ;  /* 0x0c0000090a067389 */ /* 0x00006200000e0006 */
[----:B------:R-:W-:Y:S05]  /*0ec0*/  RET.REL.NODEC R2 `(_ZN10layer_norm22ln_bwd_finalize_kernelINS_22Kernel_traits_finalizeILj1024E13__nv_bfloat16fS2_fjLj1024ELj4ENS_18Kernel_traits_baseILj1024ES2_fS2_fjLj1024EEEEEEEvNS_9BwdParamsE) ;  /* 0xfffff13002007950 */ /* 0x000fea0003c3ffff */
.L_x_3166:
        /* <DEDUP_REMOVED lines=11> */
.L_x_3647:


//--------------------- .text._ZN10layer_norm13ln_bwd_kernelINS_13Kernel_traitsI13__nv_bfloat16fS2_fjLj1024ELj1ELj4ELj1ELj16ENS_18Kernel_traits_baseILj1024ES2_fS2_fjLj128EEEEEEEvNS_9BwdParamsE --------------------------
	.section	.text._ZN10layer_norm13ln_bwd_kernelINS_13Kernel_traitsI13__nv_bfloat16fS2_fjLj1024ELj1ELj4ELj1ELj16ENS_18Kernel_traits_baseILj1024ES2_fS2_fjLj128EEEEEEEvNS_9BwdParamsE,"ax",@progbits
	.sectioninfo	@"SHI_REGISTERS=254"
	.align	128
        .global         _ZN10layer_norm13ln_bwd_kernelINS_13Kernel_traitsI13__nv_bfloat16fS2_fjLj1024ELj1ELj4ELj1ELj16ENS_18Kernel_traits_baseILj1024ES2_fS2_fjLj128EEEEEEEvNS_9BwdParamsE
        .type           _ZN10layer_norm13ln_bwd_kernelINS_13Kernel_traitsI13__nv_bfloat16fS2_fjLj1024ELj1ELj4ELj1ELj16ENS_18Kernel_traits_baseILj1024ES2_fS2_fjLj128EEEEEEEvNS_9BwdParamsE,@function
        .size           _ZN10layer_norm13ln_bwd_kernelINS_13Kernel_traitsI13__nv_bfloat16fS2_fjLj1024ELj1ELj4ELj1ELj16ENS_18Kernel_traits_baseILj1024ES2_fS2_fjLj128EEEEEEEvNS_9BwdParamsE,(.L_x_3648 - _ZN10layer_norm13ln_bwd_kernelINS_13Kernel_traitsI13__nv_bfloat16fS2_fjLj1024ELj1ELj4ELj1ELj16ENS_18Kernel_traits_baseILj1024ES2_fS2_fjLj128EEEEEEEvNS_9BwdParamsE)
        .other          _ZN10layer_norm13ln_bwd_kernelINS_13Kernel_traitsI13__nv_bfloat16fS2_fjLj1024ELj1ELj4ELj1ELj16ENS_18Kernel_traits_baseILj1024ES2_fS2_fjLj128EEEEEEEvNS_9BwdParamsE,@"STO_CUDA_ENTRY STV_DEFAULT"
_ZN10layer_norm13ln_bwd_kernelINS_13Kernel_traitsI13__nv_bfloat16fS2_fjLj1024ELj1ELj4ELj1ELj16ENS_18Kernel_traits_baseILj1024ES2_fS2_fjLj128EEEEEEEvNS_9BwdParamsE:
.text._ZN10layer_norm13ln_bwd_kernelINS_13Kernel_traitsI13__nv_bfloat16fS2_fjLj1024ELj1ELj4ELj1ELj16ENS_18Kernel_traits_baseILj1024ES2_fS2_fjLj128EEEEEEEvNS_9BwdParamsE:
[----:B------:R-:W-:Y:S02]  /*0000*/  MOV R1, c[0x0][0x28] ;  /* 0x00000a0000017a02 */ /* 0x000fe40000000f00 */
[----:B------:R-:W0:Y:S01]  /*0010*/  S2R R91, SR_TID.X ;  /* 0x00000000005b7919 */ /* 0x000e220000002100 */
[----:B------:R-:W-:Y:S01]  /*0020*/  ISETP.NE.U32.AND P0, PT, RZ, c[0x0][0x178], PT ;  /* 0x00005e00ff007a0c */ /* 0x000fe20003f05070 */
[----:B------:R-:W-:Y:S02]  /*0030*/  ULDC.64 UR4, c[0x0][0x118] ;  /* 0x0000460000047ab9 */ /* 0x000fe40000000a00 */
[----:B------:R-:W1:Y:S01]  /*0040*/  S2R R90, SR_CTAID.X ;  /* 0x00000000005a7919 */ /* 0x000e620000002500 */
[----:B------:R-:W-:Y:S02]  /*0050*/  ISETP.NE.AND.EX P0, PT, RZ, c[0x0][0x17c], PT, P0 ;  /* 0x00005f00ff007a0c */ /* 0x000fe40003f05300 */
[----:B0-----:R-:W-:-:S04]  /*0060*/  SHF.L.U32 R0, R91, 0x3, RZ ;  /* 0x000000035b007819 */ /* 0x001fc800000006ff */
[----:B------:R-:W-:Y:S02]  /*0070*/  LOP3.LUT R0, R0, 0xf8, RZ, 0xc0, !PT ;  /* 0x000000f800007812 */ /* 0x000fe400078ec0ff */
[----:B------:R-:W-:Y:S02]  /*0080*/  SHF.R.U32.HI R89, RZ, 0x5, R91 ;  /* 0x00000005ff597819 */ /* 0x000fe4000001165b */
[----:B------:R-:W-:Y:S02]  /*0090*/  IADD3 R2, P1, R0, c[0x0][0x198], RZ ;  /* 0x0000660000027a10 */ /* 0x000fe40007f3e0ff */
[----:B-1----:R-:W-:Y:S02]  /*00a0*/  LEA R131, R90, R89, 0x2 ;  /* 0x000000595a837211 */ /* 0x002fe400078e10ff */
        /* <DEDUP_REMOVED lines=10> */
[----:B------:R-:W-:Y:S01]  /*0150*/  BSSY B0, `(.L_x_3167) ;  /* 0x000032d000007945 */ /* 0x000fe20003800000 */
        /* <DEDUP_REMOVED lines=44> */
[----:B------:R-:W-:Y:S01]  /*0420*/  HFMA2.MMA R88, -RZ, RZ, 0, 0 ;  /* 0x00000000ff587435 */ /* 0x000fe200000001ff */
[----:B------:R-:W-:Y:S01]  /*0430*/  SHF.R.U32.HI R152, RZ, 0x10, R101 ;  /* 0x00000010ff987819 */ /* 0x000fe20000011665 */
[----:B------:R-:W-:Y:S01]  /*0440*/  HFMA2.MMA R0, -RZ, RZ, 0, 0 ;  /* 0x00000000ff007435 */ /* 0x000fe200000001ff */
[--C-:B------:R-:W-:Y:S01]  /*0450*/  SHF.R.U64 R154, R104, 0x10, R105.reuse ;  /* 0x00000010689a7819 */ /* 0x100fe20000001269 */
[----:B------:R-:W-:Y:S01]  /*0460*/  BSSY B1, `(.L_x_3169) ;  /* 0x00002d3000017945 */ /* 0x000fe20003800000 */
        /* <DEDUP_REMOVED lines=125> */
.L_x_3173:
[----:B------:R-:W-:Y:S02]  /*0c40*/  ISETP.NE.U32.AND P0, PT, RZ, c[0x0][0x178], PT ;  /* 0x00005e00ff007a0c */ /* 0x000fe40003f05070 */
[----:B------:R-:W-:-:S02]  /*0c50*/  LOP3.LUT R188, R91, 0x1f, RZ, 0xc0, !PT ;  /* 0x0000001f5bbc7812 */ /* 0x000fc400078ec0ff */
[----:B------:R-:W-:Y:S02]  /*0c60*/  ISETP.NE.AND.EX P0, PT, RZ, c[0x0][0x17c], PT, P0 ;  /* 0x00005f00ff007a0c */ /* 0x000fe40003f05300 */
[----:B------:R-:W-:-:S04]  /*0c70*/  PRMT R188, R131, 0x2104, R188 ;  /* 0x0000210483bc7816 */ /* 0x000fc800000000bc */
[----:B------:R-:W-:-:S07]  /*0c80*/  IADD3 R189, R188, 0x20, RZ ;  /* 0x00000020bcbd7810 */ /* 0x000fce0007ffe0ff */
[C---:B------:R-:W-:Y:S02]  /*0c90*/  @P0 LEA R56, P1, R188.reuse, c[0x0][0x178], 0x4 ;  /* 0x00005e00bc380a11 */ /* 0x040fe400078220ff */
[----:B------:R-:W-:Y:S02]  /*0ca0*/  @P0 MOV R150, 0x10 ;  /* 0x0000001000960802 */ /* 0x000fe40000000f00 */
[----:B------:R-:W-:-:S03]  /*0cb0*/  @P0 LEA.HI.X R57, R188, c[0x0][0x17c], RZ, 0x4, P1 ;  /* 0x00005f00bc390a11 */ /* 0x000fc600008f24ff */
[----:B------:R-:W-:Y:S01]  /*0cc0*/  @P0 IMAD.WIDE.U32 R60, R189, R150, c[0x0][0x178] ;  /* 0x00005e00bd3c0625 */ /* 0x000fe200078e0096 */
[----:B------:R-:W-:Y:S02]  /*0cd0*/  IADD3 R190, R188, 0x40, RZ ;  /* 0x00000040bcbe7810 */ /* 0x000fe40007ffe0ff */
[----:B------:R-:W2:Y:S01]  /*0ce0*/  @P0 LDG.E.128 R56, [R56.64] ;  /* 0x0000000438380981 */ /* 0x000ea2000c1e1d00 */
[----:B------:R-:W-:-:S03]  /*0cf0*/  @!P0 MOV R150, 0x10 ;  /* 0x0000001000968802 */ /* 0x000fc60000000f00 */
[----:B------:R-:W3:Y:S02]  /*0d00*/  @P0 LDG.E.128 R60, [R60.64] ;  /* 0x000000043c3c0981 */ /* 0x000ee4000c1e1d00 */
[----:B------:R-:W-:Y:S01]  /*0d10*/  @P0 IMAD.WIDE.U32 R64, R190, R150, c[0x0][0x178] ;  /* 0x00005e00be400625 */ /* 0x000fe200078e0096 */
[C---:B------:R-:W-:Y:S02]  /*0d20*/  IADD3 R181, R188.reuse, 0x60, RZ ;  /* 0x00000060bcb57810 */ /* 0x040fe40007ffe0ff */
[C---:B------:R-:W-:Y:S02]  /*0d30*/  IADD3 R182, R188.reuse, 0x80, RZ ;  /* 0x00000080bcb67810 */ /* 0x040fe40007ffe0ff */
[----:B------:R-:W-:Y:S01]  /*0d40*/  IADD3 R183, R188, 0xa0, RZ ;  /* 0x000000a0bcb77810 */ /* 0x000fe20007ffe0ff */
[----:B------:R-:W4:Y:S01]  /*0d50*/  @P0 LDG.E.128 R64, [R64.64] ;  /* 0x0000000440400981 */ /* 0x000f22000c1e1d00 */
[----:B------:R-:W-:-:S04]  /*0d60*/  @P0 IMAD.WIDE.U32 R68, R181, R150, c[0x0][0x178] ;  /* 0x00005e00b5440625 */ /* 0x000fc800078e0096 */
[----:B------:R-:W-:Y:S02]  /*0d70*/  @P0 IMAD.WIDE.U32 R72, R182, R150, c[0x0][0x178] ;  /* 0x00005e00b6480625 */ /* 0x000fe400078e0096 */
[----:B------:R-:W5:Y:S02]  /*0d80*/  @P0 LDG.E.128 R68, [R68.64] ;  /* 0x0000000444440981 */ /* 0x000f64000c1e1d00 */
[----:B------:R-:W-:Y:S02]  /*0d90*/  @P0 IMAD.WIDE.U32 R76, R183, R150, c[0x0][0x178] ;  /* 0x00005e00b74c0625 */ /* 0x000fe400078e0096 */
        /* <DEDUP_REMOVED lines=8> */
[----:B------:R-:W-:Y:S02]  /*0e20*/  MOV R186, 0x4 ;  /* 0x0000000400ba7802 */ /* 0x000fe40000000f00 */
[C---:B------:R-:W-:Y:S02]  /*0e30*/  @!P0 LEA R136, P1, R188.reuse, c[0x0][0x170], 0x4 ;  /* 0x00005c00bc888a11 */ /* 0x040fe400078220ff */
[----:B------:R-:W-:Y:S01]  /*0e40*/  @P0 MOV R191, RZ ;  /* 0x000000ff00bf0202 */ /* 0x000fe20000000f00 */
[----:B------:R-:W-:Y:S01]  /*0e50*/  @!P0 IMAD.WIDE R138, R131, R186, c[0x0][0x180] ;  /* 0x00006000838a8625 */ /* 0x000fe200078e02ba */
[----:B------:R-:W-:-:S03]  /*0e60*/  @!P0 LEA.HI.X R137, R188, c[0x0][0x174], RZ, 0x4, P1 ;  /* 0x00005d00bc898a11 */ /* 0x000fc600008f24ff */
[----:B------:R-:W-:Y:S01]  /*0e70*/  @!P0 IMAD.WIDE.U32 R140, R189, R150, c[0x0][0x170] ;  /* 0x00005c00bd8c8625 */ /* 0x000fe200078e0096 */
[----:B------:R0:W2:Y:S03]  /*0e80*/  @!P0 LDG.E R191, [R138.64] ;  /* 0x000000048abf8981 */ /* 0x0000a6000c1e1900 */
[----:B------:R-:W-:-:S04]  /*0e90*/  @!P0 IMAD.WIDE.U32 R142, R190, R150, c[0x0][0x170] ;  /* 0x00005c00be8e8625 */ /* 0x000fc800078e0096 */
[----:B------:R-:W-:-:S04]  /*0ea0*/  @!P0 IMAD.WIDE.U32 R144, R181, R150, c[0x0][0x170] ;  /* 0x00005c00b5908625 */ /* 0x000fc800078e0096 */
[----:B------:R-:W-:-:S04]  /*0eb0*/  @!P0 IMAD.WIDE.U32 R146, R182, R150, c[0x0][0x170] ;  /* 0x00005c00b6928625 */ /* 0x000fc800078e0096 */
[----:B------:R-:W-:Y:S01]  /*0ec0*/  @!P0 IMAD.WIDE.U32 R148, R183, R150, c[0x0][0x170] ;  /* 0x00005c00b7948625 */ /* 0x000fe200078e0096 */
[----:B------:R-:W-:-:S03]  /*0ed0*/  MOV R192, 0x8 ;  /* 0x0000000800c07802 */ /* 0x000fc60000000f00 */
[----:B------:R-:W-:-:S04]  /*0ee0*/  IMAD.WIDE R186, R131, R186, c[0x0][0x188] ;  /* 0x0000620083ba7625 */ /* 0x000fc800078e02ba */
[----:B0-----:R-:W-:Y:S02]  /*0ef0*/  IMAD.WIDE.U32 R138, R190, R192, c[0x0][0x1b8] ;  /* 0x00006e00be8a7625 */ /* 0x001fe400078e00c0 */
[----:B------:R0:W2:Y:S04]  /*0f00*/  LDG.E R186, [R186.64] ;  /* 0x00000004baba7981 */ /* 0x0000a8000c1e1900 */
[----:B------:R-:W2:Y:S04]  /*0f10*/  LDG.E.64 R138, [R138.64] ;  /* 0x000000048a8a7981 */ /* 0x000ea8000c1e1b00 */
[----:B------:R1:W0:Y:S04]  /*0f20*/  @!P0 LDG.E.128 R56, [R136.64] ;  /* 0x0000000488388981 */ /* 0x000228000c1e1d00 */
[----:B------:R1:W3:Y:S04]  /*0f30*/  @!P0 LDG.E.128 R60, [R140.64] ;  /* 0x000000048c3c8981 */ /* 0x0002e8000c1e1d00 */
[----:B------:R1:W3:Y:S04]  /*0f40*/  @!P0 LDG.E.128 R64, [R142.64] ;  /* 0x000000048e408981 */ /* 0x0002e8000c1e1d00 */
[----:B------:R4:W3:Y:S04]  /*0f50*/  @!P0 LDG.E.128 R68, [R144.64] ;  /* 0x0000000490448981 */ /* 0x0008e8000c1e1d00 */
[----:B------:R4:W5:Y:S04]  /*0f60*/  @!P0 LDG.E.128 R72, [R146.64] ;  /* 0x0000000492488981 */ /* 0x000968000c1e1d00 */
[----:B------:R4:W5:Y:S01]  /*0f70*/  @!P0 LDG.E.128 R76, [R148.64] ;  /* 0x00000004944c8981 */ /* 0x000962000c1e1d00 */
[----:B-1----:R-:W-:-:S04]  /*0f80*/  @!P0 IMAD.WIDE.U32 R136, R184, R150, c[0x0][0x170] ;  /* 0x00005c00b8888625 */ /* 0x002fc800078e0096 */
[----:B------:R-:W-:Y:S01]  /*0f90*/  @!P0 IMAD.WIDE.U32 R150, R185, R150, c[0x0][0x170] ;  /* 0x00005c00b9968625 */ /* 0x000fe200078e0096 */
[----:B------:R1:W5:Y:S03]  /*0fa0*/  @!P0 LDG.E.128 R80, [R136.64] ;  /* 0x0000000488508981 */ /* 0x000366000c1e1d00 */
[----:B----4-:R-:W-:Y:S01]  /*0fb0*/  IMAD.WIDE.U32 R144, R188, R192, c[0x0][0x1b8] ;  /* 0x00006e00bc907625 */ /* 0x010fe200078e00c0 */
[----:B------:R4:W5:Y:S03]  /*0fc0*/  @!P0 LDG.E.128 R84, [R150.64] ;  /* 0x0000000496548981 */ /* 0x000966000c1e1d00 */
[-C--:B------:R-:W-:Y:S02]  /*0fd0*/  IMAD.WIDE.U32 R142, R189, R192.reuse, c[0x0][0x1b8] ;  /* 0x00006e00bd8e7625 */ /* 0x080fe400078e00c0 */
[----:B------:R-:W5:Y:S02]  /*0fe0*/  LDG.E.64 R144, [R144.64] ;  /* 0x0000000490907981 */ /* 0x000f64000c1e1b00 */
[----:B------:R-:W-:-:S02]  /*0ff0*/  IMAD.WIDE.U32 R140, R181, R192, c[0x0][0x1b8] ;  /* 0x00006e00b58c7625 */ /* 0x000fc400078e00c0 */
[----:B------:R-:W5:Y:S02]  /*1000*/  LDG.E.64 R142, [R142.64] ;  /* 0x000000048e8e7981 */ /* 0x000f64000c1e1b00 */
[-C--:B-1----:R-:W-:Y:S02]  /*1010*/  IMAD.WIDE.U32 R136, R182, R192.reuse, c[0x0][0x1b8] ;  /* 0x00006e00b6887625 */ /* 0x082fe400078e00c0 */
[----:B------:R-:W5:Y:S02]  /*1020*/  LDG.E.64 R140, [R140.64] ;  /* 0x000000048c8c7981 */ /* 0x000f64000c1e1b00 */
[-C--:B------:R-:W-:Y:S02]  /*1030*/  IMAD.WIDE.U32 R146, R183, R192.reuse, c[0x0][0x1b8] ;  /* 0x00006e00b7927625 */ /* 0x080fe400078e00c0 */
[----:B------:R-:W5:Y:S02]  /*1040*/  LDG.E.64 R136, [R136.64] ;  /* 0x0000000488887981 */ /* 0x000f64000c1e1b00 */
[----:B----4-:R-:W-:-:S02]  /*1050*/  IMAD.WIDE.U32 R150, R184, R192, c[0x0][0x1b8] ;  /* 0x00006e00b8967625 */ /* 0x010fc400078e00c0 */
[----:B------:R-:W4:Y:S02]  /*1060*/  LDG.E.64 R146, [R146.64] ;  /* 0x0000000492927981 */ /* 0x000f24000c1e1b00 */
[----:B------:R-:W-:Y:S02]  /*1070*/  IMAD.WIDE.U32 R148, R185, R192, c[0x0][0x1b8] ;  /* 0x00006e00b9947625 */ /* 0x000fe400078e00c0 */
[----:B------:R-:W4:Y:S04]  /*1080*/  LDG.E.64 R150, [R150.64] ;  /* 0x0000000496967981 */ /* 0x000f28000c1e1b00 */
[----:B------:R-:W4:Y:S01]  /*1090*/  LDG.E.64 R148, [R148.64] ;  /* 0x0000000494947981 */ /* 0x000f22000c1e1b00 */
        /* <DEDUP_REMOVED lines=25> */
[----:B0-----:R-:W-:Y:S02]  /*1230*/  @!P0 FADD.FTZ R187, R56, -R191 ;  /* 0x800000bf38bb8221 */ /* 0x001fe40000010000 */
[----:B------:R-:W-:Y:S02]  /*1240*/  @P0 FADD.FTZ R194, -R134, R57 ;  /* 0x0000003986c20221 */ /* 0x000fe40000010100 */
[----:B------:R-:W-:Y:S02]  /*1250*/  @P0 FADD.FTZ R56, -R101, R58 ;  /* 0x0000003a65380221 */ /* 0x000fe40000010100 */
[----:B------:R-:W-:Y:S02]  /*1260*/  @!P0 FADD.FTZ R193, R58, -R191 ;  /* 0x800000bf3ac18221 */ /* 0x000fe40000010000 */
[----:B------:R-:W-:Y:S02]  /*1270*/  @P0 FADD.FTZ R58, -R152, R59 ;  /* 0x0000003b983a0221 */ /* 0x000fe40000010100 */
[----:B------:R-:W-:-:S02]  /*1280*/  @!P0 FADD.FTZ R197, R59, -R191 ;  /* 0x800000bf3bc58221 */ /* 0x000fc40000010000 */
[----:B-1----:R-:W-:Y:S02]  /*1290*/  @P0 FMUL.FTZ R59, R192, R195 ;  /* 0x000000c3c03b0220 */ /* 0x002fe40000410000 */
[----:B------:R-:W-:Y:S02]  /*12a0*/  @P0 FMUL.FTZ R194, R194, R199 ;  /* 0x000000c7c2c20220 */ /* 0x000fe40000410000 */
[----:B------:R-:W-:Y:S02]  /*12b0*/  @P0 FMUL.FTZ R192, R56, R201 ;  /* 0x000000c938c00220 */ /* 0x000fe40000410000 */
[----:B---3--:R-:W-:Y:S02]  /*12c0*/  @P0 FADD.FTZ R195, -R103, R60 ;  /* 0x0000003c67c30221 */ /* 0x008fe40000010100 */
[----:B------:R-:W-:Y:S02]  /*12d0*/  @!P0 FADD.FTZ R199, R60, -R191 ;  /* 0x800000bf3cc78221 */ /* 0x000fe40000010000 */
[----:B------:R-:W-:-:S02]  /*12e0*/  @P0 FMUL.FTZ R58, R58, R203 ;  /* 0x000000cb3a3a0220 */ /* 0x000fc40000410000 */
[----:B------:R-:W-:Y:S02]  /*12f0*/  @P0 FADD.FTZ R60, -R154, R61 ;  /* 0x0000003d9a3c0221 */ /* 0x000fe40000010100 */
        /* <DEDUP_REMOVED lines=8> */
[----:B------:R-:W-:Y:S02]  /*1380*/  @!P0 FADD.FTZ R207, R64, -R191 ;  /* 0x800000bf40cf8221 */ /* 0x000fe40000010000 */
[----:B------:R-:W-:Y:S02]  /*1390*/  @P0 FADD.FTZ R64, -R158, R65 ;  /* 0x000000419e400221 */ /* 0x000fe40000010100 */
[----:B------:R-:W-:-:S02]  /*13a0*/  @!P0 FADD.FTZ R209, R65, -R191 ;  /* 0x800000bf41d18221 */ /* 0x000fc40000010000 */
[----:B------:R-:W-:Y:S02]  /*13b0*/  @P0 FADD.FTZ R65, -R109, R66 ;  /* 0x000000426d410221 */ /* 0x000fe40000010100 */
[----:B------:R-:W-:Y:S02]  /*13c0*/  @!P0 FADD.FTZ R211, R66, -R191 ;  /* 0x800000bf42d38221 */ /* 0x000fe40000010000 */
[----:B------:R-:W-:Y:S02]  /*13d0*/  @P0 FADD.FTZ R66, -R160, R67 ;  /* 0x00000043a0420221 */ /* 0x000fe40000010100 */
[----:B------:R-:W-:Y:S02]  /*13e0*/  @!P0 FADD.FTZ R213, R67, -R191 ;  /* 0x800000bf43d58221 */ /* 0x000fe40000010000 */
[----:B------:R-:W-:Y:S02]  /*13f0*/  @P0 FMUL.FTZ R67, R62, R215 ;  /* 0x000000d73e430220 */ /* 0x000fe40000410000 */
[----:B------:R-:W-:-:S02]  /*1400*/  @P0 FMUL.FTZ R62, R66, R219 ;  /* 0x000000db423e0220 */ /* 0x000fc40000410000 */
[----:B-----5:R-:W-:Y:S02]  /*1410*/  @P0 FADD.FTZ R66, -R111, R68 ;  /* 0x000000446f420221 */ /* 0x020fe40000010100 */
[----:B------:R-:W-:Y:S01]  /*1420*/  @P0 FADD.FTZ R237, -R168, R75 ;  /* 0x0000004ba8ed0221 */ /* 0x000fe20000010100 */
[----:B------:R-:W0:Y:S01]  /*1430*/  @P0 MUFU.RCP R56, R173 ;  /* 0x000000ad00380308 */ /* 0x000e220000001000 */
[----:B------:R-:W-:Y:S02]  /*1440*/  @P0 FADD.FTZ R227, -R164, R71 ;  /* 0x00000047a4e30221 */ /* 0x000fe40000010100 */
[----:B------:R-:W-:Y:S02]  /*1450*/  @!P0 FADD.FTZ R221, R71, -R191 ;  /* 0x800000bf47dd8221 */ /* 0x000fe40000010000 */
[----:B------:R-:W-:Y:S02]  /*1460*/  @P0 FMUL.FTZ R71, R66, R223 ;  /* 0x000000df42470220 */ /* 0x000fe40000410000 */
[----:B------:R-:W-:-:S02]  /*1470*/  @P0 FADD.FTZ R243, -R121, R78 ;  /* 0x0000004e79f30221 */ /* 0x000fc40000010100 */
[----:B------:R-:W-:Y:S02]  /*1480*/  @P0 FMUL.FTZ R61, R61, R218 ;  /* 0x000000da3d3d0220 */ /* 0x000fe40000410000 */
[----:B------:R-:W-:Y:S01]  /*1490*/  @P0 FADD.FTZ R231, -R115, R72 ;  /* 0x0000004873e70221 */ /* 0x000fe20000010100 */
[----:B------:R-:W1:Y:S01]  /*14a0*/  @P0 MUFU.RCP R218, R175 ;  /* 0x000000af00da0308 */ /* 0x000e620000001000 */
[----:B------:R-:W-:Y:S02]  /*14b0*/  @!P0 FADD.FTZ R223, R72, -R191 ;  /* 0x800000bf48df8221 */ /* 0x000fe40000010000 */
[----:B------:R-:W-:Y:S02]  /*14c0*/  @P0 FMUL.FTZ R72, R237, R206 ;  /* 0x000000ceed480220 */ /* 0x000fe40000410000 */
[----:B------:R-:W-:Y:S02]  /*14d0*/  @P0 FADD.FTZ R241, -R170, R77 ;  /* 0x0000004daaf10221 */ /* 0x000fe40000010100 */
[----:B------:R-:W-:-:S02]  /*14e0*/  @P0 FADD.FTZ R245, -R172, R79 ;  /* 0x0000004facf50221 */ /* 0x000fc40000010100 */
[----:B------:R-:W-:Y:S02]  /*14f0*/  @!P0 FADD.FTZ R237, R79, -R191 ;  /* 0x800000bf4fed8221 */ /* 0x000fe40000010000 */
[----:B------:R-:W-:Y:S02]  /*1500*/  @P0 FMUL.FTZ R195, R195, R214 ;  /* 0x000000d6c3c30220 */ /* 0x000fe40000410000 */
[----:B------:R-:W-:Y:S01]  /*1510*/  @!P0 FADD.FTZ R215, R68, -R191 ;  /* 0x800000bf44d78221 */ /* 0x000fe20000010000 */
[----:B------:R-:W2:Y:S01]  /*1520*/  @P0 MUFU.RCP R214, R126 ;  /* 0x0000007e00d60308 */ /* 0x000ea20000001000 */
[----:B------:R-:W-:Y:S02]  /*1530*/  @P0 FMUL.FTZ R79, R243, R200 ;  /* 0x000000c8f34f0220 */ /* 0x000fe40000410000 */
[----:B------:R-:W-:Y:S02]  /*1540*/  @P0 FMUL.FTZ R68, R227, R216 ;  /* 0x000000d8e3440220 */ /* 0x000fe40000410000 */
[----:B------:R-:W-:-:S02]  /*1550*/  @P0 FADD.FTZ R235, -R117, R74 ;  /* 0x0000004a75eb0221 */ /* 0x000fc40000010100 */
[----:B------:R-:W-:Y:S01]  /*1560*/  @!P0 FADD.FTZ R227, R74, -R191 ;  /* 0x800000bf4ae38221 */ /* 0x000fe20000010000 */
[----:B------:R-:W3:Y:S01]  /*1570*/  @P0 MUFU.RCP R200, R130 ;  /* 0x0000008200c80308 */ /* 0x000ee20000001000 */
[----:B------:R-:W-:Y:S02]  /*1580*/  @P0 FADD.FTZ R233, -R166, R73 ;  /* 0x00000049a6e90221 */ /* 0x000fe40000010100 */
[----:B------:R-:W-:Y:S02]  /*1590*/  @P0 FMUL.FTZ R74, R241, R202 ;  /* 0x000000caf14a0220 */ /* 0x000fe40000410000 */
[----:B------:R-:W-:Y:S02]  /*15a0*/  @P0 FMUL.FTZ R64, R64, R217 ;  /* 0x000000d940400220 */ /* 0x000fe40000410000 */
[----:B------:R-:W-:Y:S01]  /*15b0*/  @P0 FADD.FTZ R225, -R162, R69 ;  /* 0x00000045a2e10221 */ /* 0x000fe20000010100 */
[----:B------:R-:W5:Y:S01]  /*15c0*/  @P0 MUFU.RCP R202, R179 ;  /* 0x000000b300ca0308 */ /* 0x000f620000001000 */
[----:B------:R-:W-:-:S02]  /*15d0*/  @!P0 FADD.FTZ R217, R69, -R191 ;  /* 0x800000bf45d98221 */ /* 0x000fc40000010000 */
[----:B------:R-:W-:Y:S02]  /*15e0*/  @P0 FADD.FTZ R239, -R119, R76 ;  /* 0x0000004c77ef0221 */ /* 0x000fe40000010100 */
[----:B------:R-:W-:Y:S02]  /*15f0*/  @P0 FADD.FTZ R69, -R113, R70 ;  /* 0x0000004671450221 */ /* 0x000fe40000010100 */
[----:B------:R-:W-:Y:S01]  /*1600*/  @!P0 FADD.FTZ R219, R70, -R191 ;  /* 0x800000bf46db8221 */ /* 0x000fe20000010000 */
[----:B------:R-:W0:Y:S01]  /*1610*/  @P0 MUFU.RCP R206, R177 ;  /* 0x000000b100ce0308 */ /* 0x000e220000001000 */
[----:B------:R-:W-:Y:S02]  /*1620*/  @P0 FMUL.FTZ R70, R233, R210 ;  /* 0x000000d2e9460220 */ /* 0x000fe40000410000 */
[----:B------:R-:W-:Y:S02]  /*1630*/  @P0 FMUL.FTZ R66, R225, R222 ;  /* 0x000000dee1420220 */ /* 0x000fe40000410000 */
[----:B------:R-:W-:-:S02]  /*1640*/  @!P0 FADD.FTZ R233, R77, -R191 ;  /* 0x800000bf4de98221 */ /* 0x000fc40000010000 */
[----:B------:R-:W-:Y:S02]  /*1650*/  @P0 FADD.FTZ R243, -R174, R81 ;  /* 0x00000051aef30221 */ /* 0x000fe40000010100 */
[----:B------:R-:W-:Y:S02]  /*1660*/  @!P0 FADD.FTZ R225, R73, -R191 ;  /* 0x800000bf49e18221 */ /* 0x000fe40000010000 */
[----:B------:R-:W-:Y:S02]  /*1670*/  @!P0 FADD.FTZ R229, R75, -R191 ;  /* 0x800000bf4be58221 */ /* 0x000fe40000010000 */
[----:B------:R-:W-:Y:S02]  /*1680*/  @P0 FMUL.FTZ R77, R239, R204 ;  /* 0x000000ccef4d0220 */ /* 0x000fe40000410000 */
[----:B------:R-:W-:Y:S02]  /*1690*/  @!P0 FADD.FTZ R57, R57, -R191 ;  /* 0x800000bf39398221 */ /* 0x000fe40000010000 */
[----:B------:R-:W-:-:S02]  /*16a0*/  @P0 FMUL.FTZ R73, R231, R212 ;  /* 0x000000d4e7490220 */ /* 0x000fc40000410000 */
[----:B------:R-:W-:Y:S02]  /*16b0*/  @P0 FMUL.FTZ R75, R235, R208 ;  /* 0x000000d0eb4b0220 */ /* 0x000fe40000410000 */
[----:B------:R-:W-:Y:S02]  /*16c0*/  @P0 FADD.FTZ R239, -R123, R80 ;  /* 0x000000507bef0221 */ /* 0x000fe40000010100 */
[----:B------:R-:W-:Y:S02]  /*16d0*/  @P0 FADD.FTZ R251, -R176, R83 ;  /* 0x00000053b0fb0221 */ /* 0x000fe40000010100 */
[----:B------:R-:W-:Y:S02]  /*16e0*/  @!P0 FADD.FTZ R231, R76, -R191 ;  /* 0x800000bf4ce78221 */ /* 0x000fe40000010000 */
[----:B------:R-:W-:Y:S02]  /*16f0*/  @!P0 FADD.FTZ R235, R78, -R191 ;  /* 0x800000bf4eeb8221 */ /* 0x000fe40000010000 */
[----:B------:R-:W-:-:S02]  /*1700*/  @P0 FMUL.FTZ R76, R245, R198 ;  /* 0x000000c6f54c0220 */ /* 0x000fc40000410000 */
[----:B0-----:R-:W-:Y:S02]  /*1710*/  @P0 FMUL.FTZ R78, R243, R56 ;  /* 0x00000038f34e0220 */ /* 0x001fe40000410000 */
[----:B------:R-:W-:Y:S02]  /*1720*/  @!P0 FADD.FTZ R241, R80, -R191 ;  /* 0x800000bf50f18221 */ /* 0x000fe40000010000 */
[----:B------:R-:W-:Y:S02]  /*1730*/  @!P0 FADD.FTZ R245, R81, -R191 ;  /* 0x800000bf51f58221 */ /* 0x000fe40000010000 */
[----:B------:R-:W-:Y:S02]  /*1740*/  @P0 FADD.FTZ R247, -R125, R82 ;  /* 0x000000527df70221 */ /* 0x000fe40000010100 */
[----:B------:R-:W-:Y:S02]  /*1750*/  @P0 FADD.FTZ R56, -R129, R86 ;  /* 0x0000005681380221 */ /* 0x000fe40000010100 */
[----:B------:R-:W-:-:S02]  /*1760*/  @P0 FMUL.FTZ R81, R239, R196 ;  /* 0x000000c4ef510220 */ /* 0x000fc40000410000 */
[----:B-1----:R-:W-:Y:S02]  /*1770*/  @P0 FMUL.FTZ R80, R251, R218 ;  /* 0x000000dafb500220 */ /* 0x002fe40000410000 */
[----:B------:R-:W-:Y:S02]  /*1780*/  @!P0 FADD.FTZ R86, R86, -R191 ;  /* 0x800000bf56568221 */ /* 0x000fe40000010000 */
[----:B------:R-:W-:Y:S01]  /*1790*/  @!P0 FMUL.FTZ R194, R186, R57 ;  /* 0x00000039bac28220 */ /* 0x000fe20000410000 */
[----:B------:R-:W-:Y:S01]  /*17a0*/  MOV R57, R144 ;  /* 0x0000009000397202 */ /* 0x000fe20000000f00 */
[----:B------:R-:W-:Y:S02]  /*17b0*/  @!P0 FADD.FTZ R249, R82, -R191 ;  /* 0x800000bf52f98221 */ /* 0x000fe40000010000 */
[----:B------:R-:W-:Y:S02]  /*17c0*/  @!P0 FADD.FTZ R198, R83, -R191 ;  /* 0x800000bf53c68221 */ /* 0x000fe40000010000 */
[----:B------:R-:W-:-:S02]  /*17d0*/  @P0 FADD.FTZ R239, -R127, R84 ;  /* 0x000000547fef0221 */ /* 0x000fc40000010100 */
[----:B------:R-:W-:Y:S02]  /*17e0*/  @!P0 FADD.FTZ R243, R84, -R191 ;  /* 0x800000bf54f38221 */ /* 0x000fe40000010000 */
[----:B------:R-:W-:Y:S02]  /*17f0*/  @!P0 FADD.FTZ R251, R85, -R191 ;  /* 0x800000bf55fb8221 */ /* 0x000fe40000010000 */
[----:B------:R-:W-:Y:S01]  /*1800*/  @!P0 FMUL.FTZ R71, R186, R215 ;  /* 0x000000d7ba478220 */ /* 0x000fe20000410000 */
[----:B------:R-:W-:Y:S01]  /*1810*/  SHF.R.U64 R215, R144, 0x10, R145 ;  /* 0x0000001090d77819 */ /* 0x000fe20000001291 */
[----:B------:R-:W-:Y:S01]  /*1820*/  @!P0 FADD.FTZ R191, R87, -R191 ;  /* 0x800000bf57bf8221 */ /* 0x000fe20000010000 */
[----:B------:R-:W-:Y:S01]  /*1830*/  MOV R144, R142 ;  /* 0x0000008e00907202 */ /* 0x000fe20000000f00 */
[----:B------:R-:W-:Y:S02]  /*1840*/  @P0 FADD.FTZ R84, -R180, R87 ;  /* 0x00000057b4540221 */ /* 0x000fe40000010100 */
[----:B------:R-:W-:Y:S01]  /*1850*/  @!P0 FMUL.FTZ R62, R186, R213 ;  /* 0x000000d5ba3e8220 */ /* 0x000fe20000410000 */
[--C-:B------:R-:W-:Y:S01]  /*1860*/  SHF.R.U64 R213, R142, 0x10, R143.reuse ;  /* 0x000000108ed57819 */ /* 0x100fe2000000128f */
[----:B--2---:R-:W-:Y:S01]  /*1870*/  @P0 FMUL.FTZ R83, R247, R214 ;  /* 0x000000d6f7530220 */ /* 0x004fe20000410000 */
[----:B------:R-:W-:Y:S01]  /*1880*/  SHF.R.U32.HI R142, RZ, 0x10, R143 ;  /* 0x00000010ff8e7819 */ /* 0x000fe2000001168f */
[----:B---3--:R-:W-:Y:S01]  /*1890*/  @P0 FMUL.FTZ R87, R56, R200 ;  /* 0x000000c838570220 */ /* 0x008fe20000410000 */
[----:B------:R-:W-:Y:S01]  /*18a0*/  SHF.R.U32.HI R214, RZ, 0x10, R145 ;  /* 0x00000010ffd67819 */ /* 0x000fe20000011691 */
[----:B------:R-:W-:Y:S01]  /*18b0*/  @P0 FADD.FTZ R247, -R178, R85 ;  /* 0x00000055b2f70221 */ /* 0x000fe20000010100 */
[----:B------:R-:W-:Y:S01]  /*18c0*/  PRMT R57, RZ, 0x5410, R57 ;  /* 0x00005410ff397816 */ /* 0x000fe20000000039 */
[C---:B------:R-:W-:Y:S01]  /*18d0*/  @!P0 FMUL.FTZ R59, R186.reuse, R187 ;  /* 0x000000bbba3b8220 */ /* 0x040fe20000410000 */
[----:B------:R-:W-:Y:S01]  /*18e0*/  MOV R187, R138 ;  /* 0x0000008a00bb7202 */ /* 0x000fe20000000f00 */
[C---:B------:R-:W-:Y:S01]  /*18f0*/  @!P0 FMUL.FTZ R192, R186.reuse, R193 ;  /* 0x000000c1bac08220 */ /* 0x040fe20000410000 */
[----:B------:R-:W-:Y:S01]  /*1900*/  MOV R193, R140 ;  /* 0x0000008c00c17202 */ /* 0x000fe20000000f00 */
[----:B------:R-:W-:Y:S01]  /*1910*/  @!P0 FMUL.FTZ R60, R186, R205 ;  /* 0x000000cdba3c8220 */ /* 0x000fe20000410000 */
[----:B------:R-:W-:Y:S01]  /*1920*/  SHF.R.U64 R205, R140, 0x10, R141 ;  /* 0x000000108ccd7819 */ /* 0x000fe2000000128d */
[----:B------:R-:W-:Y:S01]  /*1930*/  @!P0 FMUL.FTZ R87, R186, R86 ;  /* 0x00000056ba578220 */ /* 0x000fe20000410000 */
[----:B------:R-:W-:Y:S01]  /*1940*/  MOV R86, R145 ;  /* 0x0000009100567202 */ /* 0x000fe20000000f00 */
[C---:B------:R-:W-:Y:S01]  /*1950*/  @!P0 FMUL.FTZ R58, R186.reuse, R197 ;  /* 0x000000c5ba3a8220 */ /* 0x040fe20000410000 */
[----:B------:R-:W-:Y:S01]  /*1960*/  MOV R145, R143 ;  /* 0x0000008f00917202 */ /* 0x000fe20000000f00 */
[----:B------:R-:W-:Y:S01]  /*1970*/  @!P0 FMUL.FTZ R64, R186, R209 ;  /* 0x000000d1ba408220 */ /* 0x000fe20000410000 */
[----:B------:R-:W-:Y:S01]  /*1980*/  MOV R140, R136 ;  /* 0x00000088008c7202 */ /* 0x000fe20000000f00 */
[----:B------:R-:W-:Y:S01]  /*1990*/  @P0 FMUL.FTZ R65, R65, R224 ;  /* 0x000000e041410220 */ /* 0x000fe20000410000 */
[----:B------:R-:W-:Y:S01]  /*19a0*/  SHF.R.U64 R209, R136, 0x10, R137 ;  /* 0x0000001088d17819 */ /* 0x000fe20000001289 */
[----:B-----5:R-:W-:Y:S01]  /*19b0*/  @P0 FMUL.FTZ R84, R84, R202 ;  /* 0x000000ca54540220 */ /* 0x020fe20000410000 */
[----:B------:R-:W-:Y:S01]  /*19c0*/  MOV R197, R137 ;  /* 0x0000008900c57202 */ /* 0x000fe20000000f00 */
[----:B------:R-:W-:Y:S01]  /*19d0*/  @!P0 FMUL.FTZ R80, R186, R198 ;  /* 0x000000c6ba508220 */ /* 0x000fe20000410000 */
[----:B------:R-:W-:Y:S01]  /*19e0*/  SHF.R.U32.HI R198, RZ, 0x10, R137 ;  /* 0x00000010ffc67819 */ /* 0x000fe20000011689 */
[----:B------:R-:W-:Y:S01]  /*19f0*/  @!P0 FMUL.FTZ R61, R186, R203 ;  /* 0x000000cbba3d8220 */ /* 0x000fe20000410000 */
[----:B----4-:R-:W-:Y:S01]  /*1a00*/  MOV R136, R146 ;  /* 0x0000009200887202 */ /* 0x010fe20000000f00 */
[C---:B------:R-:W-:Y:S01]  /*1a10*/  @!P0 FMUL.FTZ R65, R186.reuse, R211 ;  /* 0x000000d3ba418220 */ /* 0x040fe20000410000 */
[----:B------:R-:W-:Y:S01]  /*1a20*/  PRMT R143, RZ, 0x5410, R144 ;  /* 0x00005410ff8f7816 */ /* 0x000fe20000000090 */
[----:B------:R-:W-:Y:S01]  /*1a30*/  @!P0 FMUL.FTZ R84, R186, R191 ;  /* 0x000000bfba548220 */ /* 0x000fe20000410000 */
[----:B------:R-:W-:Y:S01]  /*1a40*/  SHF.R.U64 R212, R138, 0x10, R139 ;  /* 0x000000108ad47819 */ /* 0x000fe2000000128b */
[----:B------:R-:W-:Y:S01]  /*1a50*/  @P0 FMUL.FTZ R82, R247, R206 ;  /* 0x000000cef7520220 */ /* 0x000fe20000410000 */
[----:B------:R-:W-:Y:S01]  /*1a60*/  MOV R191, R139 ;  /* 0x0000008b00bf7202 */ /* 0x000fe20000000f00 */
[----:B------:R-:W-:Y:S01]  /*1a70*/  @!P0 FMUL.FTZ R195, R186, R199 ;  /* 0x000000c7bac38220 */ /* 0x000fe20000410000 */
[----:B------:R-:W-:-:S02]  /*1a80*/  SHF.R.U32.HI R211, RZ, 0x10, R139 ;  /* 0x00000010ffd37819 */ /* 0x000fc4000001168b */
[--C-:B------:R-:W-:Y:S02]  /*1a90*/  SHF.R.U64 R204, R150, 0x10, R151.reuse ;  /* 0x0000001096cc7819 */ /* 0x100fe40000001297 */
[----:B------:R-:W-:Y:S02]  /*1aa0*/  MOV R203, R151 ;  /* 0x0000009700cb7202 */ /* 0x000fe40000000f00 */
[----:B------:R-:W-:Y:S02]  /*1ab0*/  SHF.R.U32.HI R208, RZ, 0x10, R151 ;  /* 0x00000010ffd07819 */ /* 0x000fe40000011697 */
[----:B------:R-:W-:Y:S02]  /*1ac0*/  PRMT R137, RZ, 0x5410, R215 ;  /* 0x00005410ff897816 */ /* 0x000fe400000000d7 */
[----:B------:R-:W-:Y:S01]  /*1ad0*/  PRMT R142, RZ, 0x5410, R142 ;  /* 0x00005410ff8e7816 */ /* 0x000fe2000000008e */
[----:B------:R-:W-:Y:S01]  /*1ae0*/  @!P0 FMUL.FTZ R67, R186, R207 ;  /* 0x000000cfba438220 */ /* 0x000fe20000410000 */
[----:B------:R-:W-:-:S02]  /*1af0*/  MOV R206, R149 ;  /* 0x0000009500ce7202 */ /* 0x000fc40000000f00 */
[----:B------:R-:W-:Y:S01]  /*1b00*/  PRMT R139, RZ, 0x5410, R86 ;  /* 0x00005410ff8b7816 */ /* 0x000fe20000000056 */
[----:B------:R-:W-:Y:S01]  /*1b10*/  FMUL.FTZ R86, R100, R57 ;  /* 0x0000003964567220 */ /* 0x000fe20000410000 */
[----:B------:R-:W-:Y:S02]  /*1b20*/  PRMT R187, RZ, 0x5410, R187 ;  /* 0x00005410ffbb7816 */ /* 0x000fe400000000bb */
        /* <DEDUP_REMOVED lines=9> */
[C---:B------:R-:W-:Y:S02]  /*1bc0*/  FADD.FTZ R96, R137.reuse, R96 ;  /* 0x0000006089607221 */ /* 0x040fe40000010000 */
[----:B------:R-:W-:Y:S02]  /*1bd0*/  FFMA.FTZ R97, R137, R194, R97 ;  /* 0x000000c289617223 */ /* 0x000fe40000010061 */
[C---:B------:R-:W-:Y:S02]  /*1be0*/  FADD.FTZ R31, R142.reuse, R31 ;  /* 0x0000001f8e1f7221 */ /* 0x040fe40000010000 */
[----:B------:R-:W-:-:S02]  /*1bf0*/  FFMA.FTZ R3, R142, R60, R3 ;  /* 0x0000003c8e037223 */ /* 0x000fc40000010003 */
[----:B------:R-:W-:Y:S01]  /*1c00*/  FMUL.FTZ R143, R155, R142 ;  /* 0x0000008e9b8f7220 */ /* 0x000fe20000410000 */
[----:B------:R-:W-:Y:S01]  /*1c10*/  MOV R196, R141 ;  /* 0x0000008d00c47202 */ /* 0x000fe20000000f00 */
[----:B------:R-:W-:Y:S01]  /*1c20*/  FMUL.FTZ R137, R133, R137 ;  /* 0x0000008985897220 */ /* 0x000fe20000410000 */
[----:B------:R-:W-:Y:S01]  /*1c30*/  SHF.R.U32.HI R207, RZ, 0x10, R141 ;  /* 0x00000010ffcf7819 */ /* 0x000fe2000001168d */
[----:B------:R-:W-:Y:S02]  /*1c40*/  FADD.FTZ R206, RZ, R86 ;  /* 0x00000056ffce7221 */ /* 0x000fe40000010000 */
[C---:B------:R-:W-:Y:S02]  /*1c50*/  FADD.FTZ R34, R187.reuse, R34 ;  /* 0x00000022bb227221 */ /* 0x040fe40000010000 */
[----:B------:R-:W-:Y:S02]  /*1c60*/  FFMA.FTZ R6, R187, R67, R6 ;  /* 0x00000043bb067223 */ /* 0x000fe40000010006 */
[----:B------:R-:W-:Y:S01]  /*1c70*/  FMUL.FTZ R142, R108, R187 ;  /* 0x000000bb6c8e7220 */ /* 0x000fe20000410000 */
[----:B------:R-:W-:Y:S01]  /*1c80*/  PRMT R141, RZ, 0x5410, R214 ;  /* 0x00005410ff8d7816 */ /* 0x000fe200000000d6 */
[----:B------:R-:W-:Y:S01]  /*1c90*/  FFMA.FTZ R187, R86, R59, RZ ;  /* 0x0000003b56bb7223 */ /* 0x000fe200000100ff */
[----:B------:R-:W-:Y:S01]  /*1ca0*/  PRMT R145, RZ, 0x5410, R145 ;  /* 0x00005410ff917816 */ /* 0x000fe20000000091 */
[----:B------:R-:W-:-:S02]  /*1cb0*/  FADD.FTZ R94, R139, R94 ;  /* 0x0000005e8b5e7221 */ /* 0x000fc40000010000 */
[----:B------:R-:W-:Y:S01]  /*1cc0*/  FFMA.FTZ R95, R139, R192, R95 ;  /* 0x000000c08b5f7223 */ /* 0x000fe2000001005f */
[----:B------:R-:W-:Y:S01]  /*1cd0*/  PRMT R144, RZ, 0x5410, R212 ;  /* 0x00005410ff907816 */ /* 0x000fe200000000d4 */
[----:B------:R-:W-:Y:S02]  /*1ce0*/  FMUL.FTZ R139, R102, R139 ;  /* 0x0000008b668b7220 */ /* 0x000fe40000410000 */
[----:B------:R-:W-:Y:S01]  /*1cf0*/  FADD.FTZ R206, R206, R137 ;  /* 0x00000089cece7221 */ /* 0x000fe20000010000 */
[----:B------:R-:W0:Y:S01]  /*1d00*/  @P0 MUFU.RCP R220, R114 ;  /* 0x0000007200dc0308 */ /* 0x000e220000001000 */
[----:B------:R-:W-:Y:S01]  /*1d10*/  @!P0 FMUL.FTZ R63, R186, R201 ;  /* 0x000000c9ba3f8220 */ /* 0x000fe20000410000 */
[----:B------:R-:W-:Y:S01]  /*1d20*/  MOV R201, R150 ;  /* 0x0000009600c97202 */ /* 0x000fe20000000f00 */
[----:B------:R-:W-:Y:S01]  /*1d30*/  FFMA.FTZ R187, R137, R194, R187 ;  /* 0x000000c289bb7223 */ /* 0x000fe200000100bb */
[----:B------:R-:W-:Y:S01]  /*1d40*/  PRMT R191, RZ, 0x5410, R191 ;  /* 0x00005410ffbf7816 */ /* 0x000fe200000000bf */
[C---:B------:R-:W-:Y:S01]  /*1d50*/  FADD.FTZ R92, R141.reuse, R92 ;  /* 0x0000005c8d5c7221 */ /* 0x040fe20000010000 */
[----:B------:R-:W-:Y:S01]  /*1d60*/  PRMT R150, RZ, 0x5410, R207 ;  /* 0x00005410ff967816 */ /* 0x000fe200000000cf */
[----:B------:R-:W-:Y:S01]  /*1d70*/  FFMA.FTZ R93, R141, R58, R93 ;  /* 0x0000003a8d5d7223 */ /* 0x000fe2000001005d */
[----:B------:R-:W-:Y:S01]  /*1d80*/  PRMT R207, RZ, 0x5410, R140 ;  /* 0x00005410ffcf7816 */ /* 0x000fe2000000008c */
[----:B------:R-:W-:-:S02]  /*1d90*/  FMUL.FTZ R141, R135, R141 ;  /* 0x0000008d878d7220 */ /* 0x000fc40000410000 */
[----:B------:R-:W-:Y:S01]  /*1da0*/  FADD.FTZ R206, R206, R139 ;  /* 0x0000008bcece7221 */ /* 0x000fe20000010000 */
[----:B------:R-:W-:Y:S01]  /*1db0*/  PRMT R138, RZ, 0x5410, R213 ;  /* 0x00005410ff8a7816 */ /* 0x000fe200000000d5 */
[C---:B------:R-:W-:Y:S02]  /*1dc0*/  FADD.FTZ R32, R145.reuse, R32 ;  /* 0x0000002091207221 */ /* 0x040fe40000010000 */
[----:B------:R-:W-:Y:S02]  /*1dd0*/  FFMA.FTZ R4, R145, R61, R4 ;  /* 0x0000003d91047223 */ /* 0x000fe40000010004 */
[----:B------:R-:W-:Y:S02]  /*1de0*/  FMUL.FTZ R140, R106, R145 ;  /* 0x000000916a8c7220 */ /* 0x000fe40000410000 */
        /* <DEDUP_REMOVED lines=12> */
[----:B------:R-:W-:Y:S01]  /*1eb0*/  FADD.FTZ R191, R191, R136 ;  /* 0x00000088bfbf7221 */ /* 0x000fe20000010000 */
[----:B------:R-:W-:Y:S01]  /*1ec0*/  SHF.R.U64 R200, R146, 0x10, R147 ;  /* 0x0000001092c87819 */ /* 0x000fe20000001293 */
[----:B------:R-:W-:Y:S01]  /*1ed0*/  FFMA.FTZ R187, R136, R195, R187 ;  /* 0x000000c388bb7223 */ /* 0x000fe200000100bb */
[----:B------:R-:W-:-:S02]  /*1ee0*/  MOV R199, R147 ;  /* 0x0000009300c77202 */ /* 0x000fc40000000f00 */
[----:B------:R-:W-:Y:S01]  /*1ef0*/  SHF.R.U32.HI R202, RZ, 0x10, R147 ;  /* 0x00000010ffca7819 */ /* 0x000fe20000011693 */
[----:B------:R-:W-:Y:S01]  /*1f00*/  FADD.FTZ R191, R191, R138 ;  /* 0x0000008abfbf7221 */ /* 0x000fe20000010000 */
[----:B------:R-:W-:Y:S02]  /*1f10*/  MOV R147, R148 ;  /* 0x0000009400937202 */ /* 0x000fe40000000f00 */
[----:B------:R-:W-:Y:S01]  /*1f20*/  PRMT R146, RZ, 0x5410, R211 ;  /* 0x00005410ff927816 */ /* 0x000fe200000000d3 */
[----:B------:R-:W-:Y:S01]  /*1f30*/  FFMA.FTZ R187, R138, R63, R187 ;  /* 0x0000003f8abb7223 */ /* 0x000fe200000100bb */
[----:B------:R-:W-:Y:S01]  /*1f40*/  SHF.R.U64 R210, R148, 0x10, R149 ;  /* 0x0000001094d27819 */ /* 0x000fe20000001295 */
[----:B0-----:R-:W-:Y:S01]  /*1f50*/  @P0 FMUL.FTZ R69, R69, R220 ;  /* 0x000000dc45450220 */ /* 0x001fe20000410000 */
[----:B------:R-:W-:Y:S01]  /*1f60*/  PRMT R148, RZ, 0x5410, R205 ;  /* 0x00005410ff947816 */ /* 0x000fe200000000cd */
[----:B------:R-:W-:Y:S01]  /*1f70*/  @!P0 FMUL.FTZ R66, R186, R217 ;  /* 0x000000d9ba428220 */ /* 0x000fe20000410000 */
[----:B------:R-:W-:Y:S01]  /*1f80*/  SHF.R.U32.HI R56, RZ, 0x10, R149 ;  /* 0x00000010ff387819 */ /* 0x000fe20000011695 */
[----:B------:R-:W-:Y:S01]  /*1f90*/  @!P0 FMUL.FTZ R69, R186, R219 ;  /* 0x000000dbba458220 */ /* 0x000fe20000410000 */
[----:B------:R-:W-:Y:S01]  /*1fa0*/  PRMT R205, RZ, 0x5410, R196 ;  /* 0x00005410ffcd7816 */ /* 0x000fe200000000c4 */
[C---:B------:R-:W-:Y:S01]  /*1fb0*/  FADD.FTZ R35, R146.reuse, R35 ;  /* 0x0000002392237221 */ /* 0x040fe20000010000 */
[----:B------:R-:W-:Y:S01]  /*1fc0*/  PRMT R149, RZ, 0x5410, R147 ;  /* 0x00005410ff957816 */ /* 0x000fe20000000093 */
[----:B------:R-:W-:-:S02]  /*1fd0*/  FFMA.FTZ R7, R146, R62, R7 ;  /* 0x0000003e92077223 */ /* 0x000fc40000010007 */
[----:B------:R-:W-:Y:S02]  /*1fe0*/  FMUL.FTZ R147, R159, R146 ;  /* 0x000000929f937220 */ /* 0x000fe40000410000 */
[----:B------:R-:W-:Y:S02]  /*1ff0*/  FADD.FTZ R206, R191, R140 ;  /* 0x0000008cbfce7221 */ /* 0x000fe40000010000 */
[C---:B------:R-:W-:Y:S02]  /*2000*/  FADD.FTZ R38, R151.reuse, R38 ;  /* 0x0000002697267221 */ /* 0x040fe40000010000 */
[----:B------:R-:W-:Y:S02]  /*2010*/  FFMA.FTZ R10, R151, R71, R10 ;  /* 0x00000047970a7223 */ /* 0x000fe4000001000a */
[----:B------:R-:W-:Y:S02]  /*2020*/  FMUL.FTZ R146, R112, R151 ;  /* 0x0000009770927220 */ /* 0x000fe40000410000 */
[----:B------:R-:W-:-:S02]  /*2030*/  FFMA.FTZ R191, R140, R61, R187 ;  /* 0x0000003d8cbf7223 */ /* 0x000fc400000100bb */
[C---:B------:R-:W-:Y:S02]  /*2040*/  FADD.FTZ R37, R148.reuse, R37 ;  /* 0x0000002594257221 */ /* 0x040fe40000010000 */
[----:B------:R-:W-:Y:S02]  /*2050*/  FFMA.FTZ R9, R148, R66, R9 ;  /* 0x0000004294097223 */ /* 0x000fe40000010009 */
[----:B------:R-:W-:Y:S02]  /*2060*/  FMUL.FTZ R151, R161, R148 ;  /* 0x00000094a1977220 */ /* 0x000fe40000410000 */
        /* <DEDUP_REMOVED lines=9> */
[----:B------:R-:W-:-:S02]  /*2100*/  FFMA.FTZ R206, R145, R64, R191 ;  /* 0x0000004091ce7223 */ /* 0x000fc400000100bf */
        /* <DEDUP_REMOVED lines=16> */
[----:B------:R-:W-:Y:S02]  /*2210*/  @!P0 FMUL.FTZ R68, R186, R221 ;  /* 0x000000ddba448220 */ /* 0x000fe40000410000 */
[----:B------:R-:W-:-:S02]  /*2220*/  FMUL.FTZ R187, R163, R150 ;  /* 0x00000096a3bb7220 */ /* 0x000fc40000410000 */
[----:B------:R-:W-:Y:S02]  /*2230*/  FADD.FTZ R212, R205, R148 ;  /* 0x00000094cdd47221 */ /* 0x000fe40000010000 */
[----:B------:R-:W-:Y:S01]  /*2240*/  FFMA.FTZ R206, R148, R69, R206 ;  /* 0x0000004594ce7223 */ /* 0x000fe200000100ce */
[----:B------:R-:W-:Y:S01]  /*2250*/  PRMT R198, RZ, 0x5410, R198 ;  /* 0x00005410ffc67816 */ /* 0x000fe200000000c6 */
[C---:B------:R-:W-:Y:S02]  /*2260*/  FADD.FTZ R39, R150.reuse, R39 ;  /* 0x0000002796277221 */ /* 0x040fe40000010000 */
[----:B------:R-:W-:Y:S01]  /*2270*/  FFMA.FTZ R11, R150, R68, R11 ;  /* 0x00000044960b7223 */ /* 0x000fe2000001000b */
[----:B------:R-:W-:Y:S01]  /*2280*/  PRMT R200, RZ, 0x5410, R200 ;  /* 0x00005410ffc87816 */ /* 0x000fe200000000c8 */
[----:B------:R-:W-:Y:S02]  /*2290*/  @!P0 FMUL.FTZ R72, R186, R229 ;  /* 0x000000e5ba488220 */ /* 0x000fe40000410000 */
[----:B------:R-:W-:-:S02]  /*22a0*/  FMUL.FTZ R150, R116, R207 ;  /* 0x000000cf74967220 */ /* 0x000fc40000410000 */
[----:B------:R-:W-:Y:S01]  /*22b0*/  FADD.FTZ R205, R212, R187 ;  /* 0x000000bbd4cd7221 */ /* 0x000fe20000010000 */
[----:B------:R-:W-:Y:S01]  /*22c0*/  PRMT R199, RZ, 0x5410, R199 ;  /* 0x00005410ffc77816 */ /* 0x000fe200000000c7 */
[----:B------:R-:W-:Y:S02]  /*22d0*/  @!P0 FMUL.FTZ R73, R186, R223 ;  /* 0x000000dfba498220 */ /* 0x000fe40000410000 */
[----:B------:R-:W-:Y:S02]  /*22e0*/  @!P0 FMUL.FTZ R77, R186, R231 ;  /* 0x000000e7ba4d8220 */ /* 0x000fe40000410000 */
[----:B------:R-:W-:Y:S02]  /*22f0*/  FFMA.FTZ R206, R187, R68, R206 ;  /* 0x00000044bbce7223 */ /* 0x000fe400000100ce */
[----:B------:R-:W-:Y:S02]  /*2300*/  @!P0 FMUL.FTZ R74, R186, R233 ;  /* 0x000000e9ba4a8220 */ /* 0x000fe40000410000 */
[----:B------:R-:W-:-:S02]  /*2310*/  @!P0 FMUL.FTZ R79, R186, R235 ;  /* 0x000000ebba4f8220 */ /* 0x000fc40000410000 */
[C---:B------:R-:W-:Y:S02]  /*2320*/  FADD.FTZ R43, R198.reuse, R43 ;  /* 0x0000002bc62b7221 */ /* 0x040fe40000010000 */
[----:B------:R-:W-:Y:S02]  /*2330*/  FFMA.FTZ R15, R198, R72, R15 ;  /* 0x00000048c60f7223 */ /* 0x000fe4000001000f */
[----:B------:R-:W-:Y:S02]  /*2340*/  FMUL.FTZ R193, R167, R198 ;  /* 0x000000c6a7c17220 */ /* 0x000fe40000410000 */
[----:B------:R-:W-:Y:S02]  /*2350*/  FADD.FTZ R212, R205, R150 ;  /* 0x00000096cdd47221 */ /* 0x000fe40000010000 */
[C---:B------:R-:W-:Y:S02]  /*2360*/  FADD.FTZ R46, R197.reuse, R46 ;  /* 0x0000002ec52e7221 */ /* 0x040fe40000010000 */
[----:B------:R-:W-:-:S02]  /*2370*/  FFMA.FTZ R18, R197, R77, R18 ;  /* 0x0000004dc5127223 */ /* 0x000fc40000010012 */
[----:B------:R-:W-:Y:S02]  /*2380*/  FMUL.FTZ R198, R120, R197 ;  /* 0x000000c578c67220 */ /* 0x000fe40000410000 */
        /* <DEDUP_REMOVED lines=12> */
[----:B------:R-:W-:Y:S01]  /*2450*/  FFMA.FTZ R206, R193, R72, R206 ;  /* 0x00000048c1ce7223 */ /* 0x000fe200000100ce */
[----:B------:R-:W-:Y:S01]  /*2460*/  PRMT R202, RZ, 0x5410, R202 ;  /* 0x00005410ffca7816 */ /* 0x000fe200000000ca */
[----:B------:R-:W-:Y:S01]  /*2470*/  FADD.FTZ R212, R205, R198 ;  /* 0x000000c6cdd47221 */ /* 0x000fe20000010000 */
[----:B------:R-:W-:Y:S01]  /*2480*/  PRMT R201, RZ, 0x5410, R201 ;  /* 0x00005410ffc97816 */ /* 0x000fe200000000c9 */
[----:B------:R-:W-:Y:S01]  /*2490*/  @!P0 FMUL.FTZ R76, R186, R237 ;  /* 0x000000edba4c8220 */ /* 0x000fe20000410000 */
[----:B------:R-:W-:Y:S01]  /*24a0*/  PRMT R204, RZ, 0x5410, R204 ;  /* 0x00005410ffcc7816 */ /* 0x000fe200000000cc */
[----:B------:R-:W-:Y:S02]  /*24b0*/  FFMA.FTZ R206, R198, R77, R206 ;  /* 0x0000004dc6ce7223 */ /* 0x000fe400000100ce */
[----:B------:R-:W-:-:S02]  /*24c0*/  @!P0 FMUL.FTZ R81, R186, R241 ;  /* 0x000000f1ba518220 */ /* 0x000fc40000410000 */
[----:B------:R-:W-:Y:S02]  /*24d0*/  @!P0 FMUL.FTZ R78, R186, R245 ;  /* 0x000000f5ba4e8220 */ /* 0x000fe40000410000 */
[----:B------:R-:W-:Y:S01]  /*24e0*/  FADD.FTZ R205, R212, R197 ;  /* 0x000000c5d4cd7221 */ /* 0x000fe20000010000 */
[----:B------:R-:W-:Y:S01]  /*24f0*/  PRMT R203, RZ, 0x5410, R203 ;  /* 0x00005410ffcb7816 */ /* 0x000fe200000000cb */
[C---:B------:R-:W-:Y:S02]  /*2500*/  FADD.FTZ R47, R202.reuse, R47 ;  /* 0x0000002fca2f7221 */ /* 0x040fe40000010000 */
[----:B------:R-:W-:Y:S02]  /*2510*/  FFMA.FTZ R19, R202, R76, R19 ;  /* 0x0000004cca137223 */ /* 0x000fe40000010013 */
[----:B------:R-:W-:Y:S02]  /*2520*/  FMUL.FTZ R199, R171, R202 ;  /* 0x000000caabc77220 */ /* 0x000fe40000410000 */
[----:B------:R-:W-:Y:S01]  /*2530*/  FFMA.FTZ R206, R197, R74, R206 ;  /* 0x0000004ac5ce7223 */ /* 0x000fe200000100ce */
[----:B------:R-:W0:Y:S01]  /*2540*/  @P0 MUFU.RCP R216, R128 ;  /* 0x0000008000d80308 */ /* 0x000e220000001000 */
        /* <DEDUP_REMOVED lines=16> */
[----:B------:R-:W-:Y:S01]  /*2650*/  PRMT R208, RZ, 0x5410, R208 ;  /* 0x00005410ffd07816 */ /* 0x000fe200000000d0 */
[C---:B------:R-:W-:Y:S02]  /*2660*/  FADD.FTZ R42, R207.reuse, R42 ;  /* 0x0000002acf2a7221 */ /* 0x040fe40000010000 */
[----:B------:R-:W-:Y:S02]  /*2670*/  FFMA.FTZ R14, R207, R73, R14 ;  /* 0x00000049cf0e7223 */ /* 0x000fe4000001000e */
[----:B------:R-:W-:-:S02]  /*2680*/  FADD.FTZ R207, R204, R201 ;  /* 0x000000c9cccf7221 */ /* 0x000fc40000010000 */
[----:B------:R-:W-:Y:S02]  /*2690*/  FFMA.FTZ R203, R201, R78, R203 ;  /* 0x0000004ec9cb7223 */ /* 0x000fe400000100cb */
        /* <DEDUP_REMOVED lines=30> */
[----:B------:R-:W-:-:S02]  /*2880*/  FADD.FTZ R214, R210, R149 ;  /* 0x00000095d2d67221 */ /* 0x000fc40000010000 */
[----:B------:R-:W-:Y:S01]  /*2890*/  FFMA.FTZ R209, R149, R84, R207 ;  /* 0x0000005495d17223 */ /* 0x000fe200000100cf */
[----:B------:R-:W-:Y:S05]  /*28a0*/  BRA.DIV ~URZ, `(.L_x_3170) ;  /* 0x000016727f007947 */ /* 0x000fea000b800000 */
[----:B------:R0:W1:Y:S02]  /*28b0*/  SHFL.BFLY PT, R207, R214, 0x1, 0x1f ;  /* 0x0c201f00d6cf7f89 */ /* 0x00006400000e0000 */
.L_x_3174:
[----:B------:R-:W-:Y:S05]  /*28c0*/  BRA.DIV ~URZ, `(.L_x_3171) ;  /* 0x000016d27f007947 */ /* 0x000fea000b800000 */
[----:B------:R-:W2:Y:S01]  /*28d0*/  SHFL.BFLY PT, R56, R209, 0x1, 0x1f ;  /* 0x0c201f00d1387f89 */ /* 0x000ea200000e0000 */
[----:B01----:R-:W-:-:S05]  /*28e0*/  FADD.FTZ R214, R214, R207 ;  /* 0x000000cfd6d67221 */ /* 0x003fca0000010000 */
[----:B------:R-:W0:Y:S01]  /*28f0*/  SHFL.BFLY PT, R57, R214, 0x2, 0x1f ;  /* 0x0c401f00d6397f89 */ /* 0x000e2200000e0000 */
[----:B--2---:R-:W-:-:S05]  /*2900*/  FADD.FTZ R56, R209, R56 ;  /* 0x00000038d1387221 */ /* 0x004fca0000010000 */
[----:B------:R-:W1:Y:S01]  /*2910*/  SHFL.BFLY PT, R207, R56, 0x2, 0x1f ;  /* 0x0c401f0038cf7f89 */ /* 0x000e6200000e0000 */
[----:B0-----:R-:W-:-:S05]  /*2920*/  FADD.FTZ R57, R57, R214 ;  /* 0x000000d639397221 */ /* 0x001fca0000010000 */
[----:B------:R-:W0:Y:S01]  /*2930*/  SHFL.BFLY PT, R210, R57, 0x4, 0x1f ;  /* 0x0c801f0039d27f89 */ /* 0x000e2200000e0000 */
[----:B-1----:R-:W-:-:S05]  /*2940*/  FADD.FTZ R207, R56, R207 ;  /* 0x000000cf38cf7221 */ /* 0x002fca0000010000 */
[----:B------:R-:W1:Y:S01]  /*2950*/  SHFL.BFLY PT, R212, R207, 0x4, 0x1f ;  /* 0x0c801f00cfd47f89 */ /* 0x000e6200000e0000 */
[----:B0-----:R-:W-:-:S05]  /*2960*/  FADD.FTZ R210, R57, R210 ;  /* 0x000000d239d27221 */ /* 0x001fca0000010000 */
[----:B------:R-:W0:Y:S01]  /*2970*/  SHFL.BFLY PT, R209, R210, 0x8, 0x1f ;  /* 0x0d001f00d2d17f89 */ /* 0x000e2200000e0000 */
[----:B-1----:R-:W-:-:S05]  /*2980*/  FADD.FTZ R212, R207, R212 ;  /* 0x000000d4cfd47221 */ /* 0x002fca0000010000 */
[----:B------:R-:W1:Y:S01]  /*2990*/  SHFL.BFLY PT, R211, R212, 0x8, 0x1f ;  /* 0x0d001f00d4d37f89 */ /* 0x000e6200000e0000 */
[----:B0-----:R-:W-:-:S05]  /*29a0*/  FADD.FTZ R209, R210, R209 ;  /* 0x000000d1d2d17221 */ /* 0x001fca0000010000 */
[----:B------:R0:W2:Y:S01]  /*29b0*/  SHFL.BFLY PT, R214, R209, 0x10, 0x1f ;  /* 0x0e001f00d1d67f89 */ /* 0x0000a200000e0000 */
[----:B-1----:R-:W-:-:S05]  /*29c0*/  FADD.FTZ R211, R212, R211 ;  /* 0x000000d3d4d37221 */ /* 0x002fca0000010000 */
[----:B------:R0:W1:Y:S02]  /*29d0*/  SHFL.BFLY PT, R56, R211, 0x10, 0x1f ;  /* 0x0e001f00d3387f89 */ /* 0x00006400000e0000 */
.L_x_3175:
[----:B--2---:R-:W-:Y:S02]  /*29e0*/  FADD.FTZ R214, R214, R209 ;  /* 0x000000d1d6d67221 */ /* 0x004fe40000010000 */
[----:B-1----:R-:W-:Y:S02]  /*29f0*/  FADD.FTZ R56, R56, R211 ;  /* 0x000000d338387221 */ /* 0x002fe40000010000 */
[----:B------:R-:W-:Y:S02]  /*2a00*/  FMUL.FTZ R214, R214, 0.0009765625 ;  /* 0x3a800000d6d67820 */ /* 0x000fe40000410000 */
[----:B------:R-:W-:-:S04]  /*2a10*/  FMUL.FTZ R57, R56, 0.0009765625 ;  /* 0x3a80000038397820 */ /* 0x000fc80000410000 */
[C-C-:B------:R-:W-:Y:S02]  /*2a20*/  FFMA.FTZ R59, R57.reuse, R59, R214.reuse ;  /* 0x0000003b393b7223 */ /* 0x140fe400000100d6 */
[C-C-:B------:R-:W-:Y:S02]  /*2a30*/  FFMA.FTZ R76, R57.reuse, R76, R214.reuse ;  /* 0x0000004c394c7223 */ /* 0x140fe400000100d6 */
[----:B------:R-:W-:Y:S01]  /*2a40*/  FADD.FTZ R59, R86, -R59 ;  /* 0x8000003b563b7221 */ /* 0x000fe20000010000 */
[----:B------:R-:W-:Y:S01]  /*2a50*/  HFMA2.MMA R86, -RZ, RZ, 0, 9.5367431640625e-07 ;  /* 0x00000010ff567435 */ /* 0x000fe200000001ff */
        /* <DEDUP_REMOVED lines=9> */
[C-C-:B0-----:R-:W-:Y:S02]  /*2af0*/  FFMA.FTZ R209, R57.reuse, R65, R214.reuse ;  /* 0x0000004139d17223 */ /* 0x141fe400000100d6 */
[C-C-:B------:R-:W-:Y:S02]  /*2b00*/  FFMA.FTZ R62, R57.reuse, R62, R214.reuse ;  /* 0x0000003e393e7223 */ /* 0x140fe400000100d6 */
[C-C-:B------:R-:W-:Y:S02]  /*2b10*/  FFMA.FTZ R66, R57.reuse, R66, R214.reuse ;  /* 0x0000004239427223 */ /* 0x140fe400000100d6 */
[----:B------:R-:W-:Y:S02]  /*2b20*/  FFMA.FTZ R77, R57, R77, R214 ;  /* 0x0000004d394d7223 */ /* 0x000fe400000100d6 */
[----:B------:R-:W-:Y:S01]  /*2b30*/  FADD.FTZ R199, R199, -R76 ;  /* 0x8000004cc7c77221 */ /* 0x000fe20000010000 */
[----:B------:R-:W-:Y:S01]  /*2b40*/  LEA R76, P0, R188, c[0x0][0x1d0], 0x4 ;  /* 0x00007400bc4c7a11 */ /* 0x000fe200078020ff */
        /* <DEDUP_REMOVED lines=93> */
[----:B------:R-:W-:Y:S01]  /*3120*/  IMAD.WIDE.U32 R84, R185, R86, c[0x0][0x1d0] ;  /* 0x00007400b9547625 */ /* 0x000fe200078e0056 */
[----:B------:R-:W-:-:S04]  /*3130*/  MOV R86, c[0x0][0x160] ;  /* 0x0000580000567a02 */ /* 0x000fc80000000f00 */
[----:B------:R0:W-:Y:S01]  /*3140*/  STG.E.128 [R84.64], R72 ;  /* 0x0000004854007986 */ /* 0x0001e2000c101d04 */
[----:B------:R-:W-:-:S04]  /*3150*/  LEA R131, R86, R131, 0x2 ;  /* 0x0000008356837211 */ /* 0x000fc800078e10ff */
[----:B------:R-:W-:-:S13]  /*3160*/  ISETP.GE.AND P0, PT, R131, c[0x0][0x164], PT ;  /* 0x0000590083007a0c */ /* 0x000fda0003f06270 */
[----:B0-----:R-:W-:Y:S01]  /*3170*/  @P0 CALL.REL.NOINC `(.L_x_3172) ;  /* 0x0000001000000944 */ /* 0x001fe20003c00000 */
[----:B------:R-:W-:Y:S05]  /*3180*/  BRA `(.L_x_3173) ;  /* 0xffffdab000007947 */ /* 0x000fea000383ffff */
.L_x_3172:
[----:B------:R-:W-:Y:S05]  /*3190*/  BSYNC B1 ;  /* 0x0000000000017941 */ /* 0x000fea0003800000 */
.L_x_3169:
        /* <DEDUP_REMOVED lines=40> */
.L_x_3168:
[----:B------:R-:W-:Y:S05]  /*3420*/  BSYNC B0 ;  /* 0x0000000000007941 */ /* 0x000fea0003800000 */
.L_x_3167:
[----:B------:R-:W-:Y:S01]  /*3430*/  LOP3.LUT R0, R91, 0x1f, RZ, 0xc0, !PT ;  /* 0x0000001f5b007812 */ /* 0x000fe200078ec0ff */
[----:B------:R-:W-:Y:S03]  /*3440*/  WARPSYNC 0xffffffff ;  /* 0xffffffff00007948 */ /* 0x000fe60003800000 */
[----:B------:R-:W-:-:S05]  /*3450*/  PRMT R89, R89, 0x2104, R0 ;  /* 0x0000210459597816 */ /* 0x000fca0000000000 */
[----:B------:R-:W-:Y:S04]  /*3460*/  STS.128 [R89.X16], R60 ;  /* 0x0000003c59007388 */ /* 0x000fe8000000cc00 */
[----:B------:R-:W-:Y:S04]  /*3470*/  STS.128 [R89.X16+0x200], R68 ;  /* 0x0002004459007388 */ /* 0x000fe8000000cc00 */
[----:B------:R-:W-:Y:S04]  /*3480*/  STS.128 [R89.X16+0x400], R32 ;  /* 0x0004002059007388 */ /* 0x000fe8000000cc00 */
[----:B------:R-:W-:Y:S04]  /*3490*/  STS.128 [R89.X16+0x600], R36 ;  /* 0x0006002459007388 */ /* 0x000fe8000000cc00 */
[----:B------:R-:W-:Y:S04]  /*34a0*/  STS.128 [R89.X16+0x800], R40 ;  /* 0x0008002859007388 */ /* 0x000fe8000000cc00 */
[----:B------:R-:W-:Y:S04]  /*34b0*/  STS.128 [R89.X16+0xa00], R44 ;  /* 0x000a002c59007388 */ /* 0x000fe8000000cc00 */
[----:B------:R-:W-:Y:S04]  /*34c0*/  STS.128 [R89.X16+0xc00], R48 ;  /* 0x000c003059007388 */ /* 0x000fe8000000cc00 */
[----:B------:R-:W-:Y:S04]  /*34d0*/  STS.128 [R89.X16+0xe00], R52 ;  /* 0x000e003459007388 */ /* 0x000fe8000000cc00 */
[----:B------:R-:W-:Y:S06]  /*34e0*/  BAR.SYNC.DEFER_BLOCKING 0x0 ;  /* 0x0000000000007b1d */ /* 0x000fec0000010000 */
[----:B------:R-:W0:Y:S04]  /*34f0*/  LDS R2, [R91.X4+0x200] ;  /* 0x000200005b027984 */ /* 0x000e280000004800 */
[----:B------:R-:W1:Y:S04]  /*3500*/  LDS R3, [R91.X4+0x400] ;  /* 0x000400005b037984 */ /* 0x000e680000004800 */
[----:B------:R-:W2:Y:S04]  /*3510*/  LDS R28, [R91.X4+0x600] ;  /* 0x000600005b1c7984 */ /* 0x000ea80000004800 */
[----:B------:R-:W3:Y:S04]  /*3520*/  LDS R29, [R91.X4+0x800] ;  /* 0x000800005b1d7984 */ /* 0x000ee80000004800 */
[----:B------:R-:W4:Y:S04]  /*3530*/  LDS R30, [R91.X4+0xa00] ;  /* 0x000a00005b1e7984 */ /* 0x000f280000004800 */
[----:B------:R-:W4:Y:S04]  /*3540*/  LDS R33, [R91.X4+0x1200] ;  /* 0x001200005b217984 */ /* 0x000f280000004800 */
[----:B------:R-:W4:Y:S04]  /*3550*/  LDS R34, [R91.X4+0x1400] ;  /* 0x001400005b227984 */ /* 0x000f280000004800 */
[----:B------:R-:W4:Y:S04]  /*3560*/  LDS R35, [R91.X4+0x1600] ;  /* 0x001600005b237984 */ /* 0x000f280000004800 */
[----:B------:R-:W4:Y:S04]  /*3570*/  LDS R36, [R91.X4+0x1800] ;  /* 0x001800005b247984 */ /* 0x000f280000004800 */
[----:B------:R-:W4:Y:S01]  /*3580*/  LDS R37, [R91.X4+0x1a00] ;  /* 0x001a00005b257984 */ /* 0x000f220000004800 */
[----:B0-----:R-:W-:-:S03]  /*3590*/  FADD.FTZ R2, RZ, R2 ;  /* 0x00000002ff027221 */ /* 0x001fc60000010000 */
[----:B------:R-:W0:Y:S01]  /*35a0*/  LDS R0, [R91.X4] ;  /* 0x000000005b007984 */ /* 0x000e220000004800 */
[----:B-1----:R-:W-:-:S03]  /*35b0*/  FADD.FTZ R3, RZ, R3 ;  /* 0x00000003ff037221 */ /* 0x002fc60000010000 */
[----:B------:R-:W1:Y:S01]  /*35c0*/  LDS R61, [R91.X4+0x1000] ;  /* 0x001000005b3d7984 */ /* 0x000e620000004800 */
[----:B--2---:R-:W-:-:S03]  /*35d0*/  FADD.FTZ R28, RZ, R28 ;  /* 0x0000001cff1c7221 */ /* 0x004fc60000010000 */
[----:B------:R-:W2:Y:S01]  /*35e0*/  LDS R31, [R91.X4+0xc00] ;  /* 0x000c00005b1f7984 */ /* 0x000ea20000004800 */
[----:B---3--:R-:W-:-:S03]  /*35f0*/  FADD.FTZ R29, RZ, R29 ;  /* 0x0000001dff1d7221 */ /* 0x008fc60000010000 */
[----:B------:R-:W3:Y:S01]  /*3600*/  LDS R32, [R91.X4+0xe00] ;  /* 0x000e00005b207984 */ /* 0x000ee20000004800 */
[----:B----4-:R-:W-:-:S03]  /*3610*/  FADD.FTZ R30, RZ, R30 ;  /* 0x0000001eff1e7221 */ /* 0x010fc60000010000 */
[----:B------:R-:W4:Y:S01]  /*3620*/  LDS R38, [R91.X4+0x1c00] ;  /* 0x001c00005b267984 */ /* 0x000f220000004800 */
[----:B------:R-:W-:-:S03]  /*3630*/  FADD.FTZ R2, R2, R33 ;  /* 0x0000002102027221 */ /* 0x000fc60000010000 */
        /* <DEDUP_REMOVED lines=8> */
[----:B------:R-:W4:Y:S04]  /*36c0*/  LDS R45, [R91.X4+0x2600] ;  /* 0x002600005b2d7984 */ /* 0x000f280000004800 */
[----:B------:R-:W4:Y:S01]  /*36d0*/  LDS R42, [R91.X4+0x2800] ;  /* 0x002800005b2a7984 */ /* 0x000f220000004800 */
[----:B0-----:R-:W-:-:S03]  /*36e0*/  FADD.FTZ R0, RZ, R0 ;  /* 0x00000000ff007221 */ /* 0x001fc60000010000 */
[----:B------:R-:W0:Y:S01]  /*36f0*/  LDS R47, [R91.X4+0x2a00] ;  /* 0x002a00005b2f7984 */ /* 0x000e220000004800 */
[----:B-1----:R-:W-:-:S03]  /*3700*/  FADD.FTZ R0, R0, R61 ;  /* 0x0000003d00007221 */ /* 0x002fc60000010000 */
[----:B------:R-:W1:Y:S01]  /*3710*/  LDS R44, [R91.X4+0x2c00] ;  /* 0x002c00005b2c7984 */ /* 0x000e620000004800 */
[----:B--2---:R-:W-:-:S03]  /*3720*/  FADD.FTZ R31, RZ, R31 ;  /* 0x0000001fff1f7221 */ /* 0x004fc60000010000 */
[----:B------:R-:W2:Y:S01]  /*3730*/  LDS R49, [R91.X4+0x2e00] ;  /* 0x002e00005b317984 */ /* 0x000ea20000004800 */
[----:B---3--:R-:W-:-:S03]  /*3740*/  FADD.FTZ R32, RZ, R32 ;  /* 0x00000020ff207221 */ /* 0x008fc60000010000 */
[----:B------:R-:W3:Y:S01]  /*3750*/  LDS R33, [R91.X4+0x3000] ;  /* 0x003000005b217984 */ /* 0x000ee20000004800 */
[----:B----4-:R-:W-:-:S03]  /*3760*/  FADD.FTZ R31, R31, R38 ;  /* 0x000000261f1f7221 */ /* 0x010fc60000010000 */
[----:B------:R-:W4:Y:S01]  /*3770*/  LDS R51, [R91.X4+0x3200] ;  /* 0x003200005b337984 */ /* 0x000f220000004800 */
[----:B------:R-:W-:-:S03]  /*3780*/  FADD.FTZ R32, R32, R39 ;  /* 0x0000002720207221 */ /* 0x000fc60000010000 */
[----:B------:R-:W-:Y:S01]  /*3790*/  LDS R46, [R91.X4+0x3400] ;  /* 0x003400005b2e7984 */ /* 0x000fe20000004800 */
        /* <DEDUP_REMOVED lines=10> */
[----:B0-----:R-:W-:-:S03]  /*3840*/  FADD.FTZ R30, R30, R47 ;  /* 0x0000002f1e1e7221 */ /* 0x001fc60000010000 */
[----:B------:R-:W-:Y:S01]  /*3850*/  BAR.SYNC.DEFER_BLOCKING 0x0 ;  /* 0x0000000000007b1d */ /* 0x000fe20000010000 */
[----:B-1----:R-:W-:Y:S02]  /*3860*/  FADD.FTZ R31, R31, R44 ;  /* 0x0000002c1f1f7221 */ /* 0x002fe40000010000 */
[----:B--2---:R-:W-:Y:S02]  /*3870*/  FADD.FTZ R32, R32, R49 ;  /* 0x0000003120207221 */ /* 0x004fe40000010000 */
[----:B---3--:R-:W-:Y:S02]  /*3880*/  FADD.FTZ R33, R0, R33 ;  /* 0x0000002100217221 */ /* 0x008fe40000010000 */
[----:B----4-:R-:W-:Y:S02]  /*3890*/  FADD.FTZ R51, R2, R51 ;  /* 0x0000003302337221 */ /* 0x010fe40000010000 */
[----:B------:R-:W-:Y:S01]  /*38a0*/  FADD.FTZ R53, R28, R53 ;  /* 0x000000351c357221 */ /* 0x000fe20000010000 */
[----:B------:R-:W-:Y:S01]  /*38b0*/  STS.128 [R89.X16], R56 ;  /* 0x0000003859007388 */ /* 0x000fe2000000cc00 */
[----:B------:R-:W-:-:S03]  /*38c0*/  FADD.FTZ R29, R29, R34 ;  /* 0x000000221d1d7221 */ /* 0x000fc60000010000 */
[----:B------:R-:W-:Y:S01]  /*38d0*/  STS.128 [R89.X16+0x200], R64 ;  /* 0x0002004059007388 */ /* 0x000fe2000000cc00 */
[----:B------:R-:W-:-:S03]  /*38e0*/  FADD.FTZ R35, R30, R35 ;  /* 0x000000231e237221 */ /* 0x000fc60000010000 */
[----:B------:R0:W-:Y:S01]  /*38f0*/  STS.128 [R89.X16+0x400], R4 ;  /* 0x0004000459007388 */ /* 0x0001e2000000cc00 */
[----:B------:R-:W-:-:S03]  /*3900*/  FADD.FTZ R31, R31, R36 ;  /* 0x000000241f1f7221 */ /* 0x000fc60000010000 */
[----:B------:R-:W-:Y:S01]  /*3910*/  STS.128 [R89.X16+0x600], R8 ;  /* 0x0006000859007388 */ /* 0x000fe2000000cc00 */
[----:B------:R-:W-:-:S03]  /*3920*/  FADD.FTZ R37, R32, R37 ;  /* 0x0000002520257221 */ /* 0x000fc60000010000 */
[----:B------:R-:W-:Y:S04]  /*3930*/  STS.128 [R89.X16+0x800], R12 ;  /* 0x0008000c59007388 */ /* 0x000fe8000000cc00 */
[----:B------:R-:W-:Y:S04]  /*3940*/  STS.128 [R89.X16+0xa00], R16 ;  /* 0x000a001059007388 */ /* 0x000fe8000000cc00 */
[----:B------:R-:W-:Y:S01]  /*3950*/  STS.128 [R89.X16+0xc00], R20 ;  /* 0x000c001459007388 */ /* 0x000fe2000000cc00 */
[----:B0-----:R-:W-:-:S03]  /*3960*/  FADD.FTZ R7, R3, R46 ;  /* 0x0000002e03077221 */ /* 0x001fc60000010000 */
[----:B------:R0:W-:Y:S04]  /*3970*/  STS.128 [R89.X16+0xe00], R24 ;  /* 0x000e001859007388 */ /* 0x0001e8000000cc00 */
[----:B------:R-:W-:Y:S01]  /*3980*/  BAR.SYNC.DEFER_BLOCKING 0x0 ;  /* 0x0000000000007b1d */ /* 0x000fe20000010000 */
[----:B0-----:R-:W-:-:S04]  /*3990*/  LEA R24, P0, R90, R91, 0xa ;  /* 0x0000005b5a187211 */ /* 0x001fc800078050ff */
[----:B------:R-:W-:-:S04]  /*39a0*/  IADD3.X R57, RZ, RZ, RZ, P0, !PT ;  /* 0x000000ffff397210 */ /* 0x000fc800007fe4ff */
[C---:B------:R-:W-:Y:S02]  /*39b0*/  SHF.L.U64.HI R26, R24.reuse, 0x2, R57 ;  /* 0x00000002181a7819 */ /* 0x040fe40000010239 */
[----:B------:R-:W-:Y:S01]  /*39c0*/  SHF.L.U32 R24, R24, 0x2, RZ ;  /* 0x0000000218187819 */ /* 0x000fe200000006ff */
[----:B------:R-:W0:Y:S04]  /*39d0*/  LDS R2, [R91.X4+0x600] ;  /* 0x000600005b027984 */ /* 0x000e280000004800 */
[----:B------:R-:W1:Y:S04]  /*39e0*/  LDS R4, [R91.X4+0x800] ;  /* 0x000800005b047984 */ /* 0x000e680000004800 */
[----:B------:R-:W2:Y:S04]  /*39f0*/  LDS R9, [R91.X4+0x1600] ;  /* 0x001600005b097984 */ /* 0x000ea80000004800 */
[----:B------:R-:W3:Y:S04]  /*3a00*/  LDS R38, [R91.X4] ;  /* 0x000000005b267984 */ /* 0x000ee80000004800 */
[----:B------:R-:W4:Y:S04]  /*3a10*/  LDS R39, [R91.X4+0x200] ;  /* 0x000200005b277984 */ /* 0x000f280000004800 */
[----:B------:R-:W4:Y:S04]  /*3a20*/  LDS R0, [R91.X4+0x400] ;  /* 0x000400005b007984 */ /* 0x000f280000004800 */
[----:B------:R-:W4:Y:S04]  /*3a30*/  LDS R11, [R91.X4+0x1800] ;  /* 0x001800005b0b7984 */ /* 0x000f280000004800 */
[----:B------:R-:W4:Y:S04]  /*3a40*/  LDS R5, [R91.X4+0xa00] ;  /* 0x000a00005b057984 */ /* 0x000f280000004800 */
[----:B------:R-:W4:Y:S04]  /*3a50*/  LDS R6, [R91.X4+0xc00] ;  /* 0x000c00005b067984 */ /* 0x000f280000004800 */
[----:B------:R-:W4:Y:S04]  /*3a60*/  LDS R8, [R91.X4+0xe00] ;  /* 0x000e00005b087984 */ /* 0x000f280000004800 */
[----:B------:R-:W4:Y:S01]  /*3a70*/  LDS R14, [R91.X4+0x2600] ;  /* 0x002600005b0e7984 */ /* 0x000f220000004800 */
[----:B0-----:R-:W-:-:S03]  /*3a80*/  FADD.FTZ R2, RZ, R2 ;  /* 0x00000002ff027221 */ /* 0x001fc60000010000 */
[----:B------:R-:W0:Y:S01]  /*3a90*/  LDS R41, [R91.X4+0x1000] ;  /* 0x001000005b297984 */ /* 0x000e220000004800 */
[----:B-1----:R-:W-:-:S03]  /*3aa0*/  FADD.FTZ R4, RZ, R4 ;  /* 0x00000004ff047221 */ /* 0x002fc60000010000 */
[----:B------:R-:W1:Y:S01]  /*3ab0*/  LDS R10, [R91.X4+0x1200] ;  /* 0x001200005b0a7984 */ /* 0x000e620000004800 */
[----:B--2---:R-:W-:Y:S01]  /*3ac0*/  FADD.FTZ R9, R2, R9 ;  /* 0x0000000902097221 */ /* 0x004fe20000010000 */
[----:B------:R-:W-:Y:S02]  /*3ad0*/  IADD3 R2, P0, R24, c[0x0][0x1c8], RZ ;  /* 0x0000720018027a10 */ /* 0x000fe40007f1e0ff */
[----:B------:R-:W2:Y:S01]  /*3ae0*/  LDS R3, [R91.X4+0x1400] ;  /* 0x001400005b037984 */ /* 0x000ea20000004800 */
[----:B---3--:R-:W-:-:S03]  /*3af0*/  FADD.FTZ R38, RZ, R38 ;  /* 0x00000026ff267221 */ /* 0x008fc60000010000 */
[----:B------:R-:W3:Y:S01]  /*3b00*/  LDS R23, [R91.X4+0x2800] ;  /* 0x002800005b177984 */ /* 0x000ee20000004800 */
[----:B----4-:R-:W-:-:S03]  /*3b10*/  FADD.FTZ R39, RZ, R39 ;  /* 0x00000027ff277221 */ /* 0x010fc60000010000 */
[----:B------:R-:W4:Y:S01]  /*3b20*/  LDS R12, [R91.X4+0x1a00] ;  /* 0x001a00005b0c7984 */ /* 0x000f220000004800 */
[----:B------:R-:W-:-:S03]  /*3b30*/  FADD.FTZ R0, RZ, R0 ;  /* 0x00000000ff007221 */ /* 0x000fc60000010000 */
[----:B------:R-:W4:Y:S01]  /*3b40*/  LDS R13, [R91.X4+0x1c00] ;  /* 0x001c00005b0d7984 */ /* 0x000f220000004800 */
[----:B------:R-:W-:-:S03]  /*3b50*/  FADD.FTZ R4, R4, R11 ;  /* 0x0000000b04047221 */ /* 0x000fc60000010000 */
[----:B------:R-:W4:Y:S01]  /*3b60*/  LDS R15, [R91.X4+0x1e00] ;  /* 0x001e00005b0f7984 */ /* 0x000f220000004800 */
[----:B------:R-:W-:-:S03]  /*3b70*/  FADD.FTZ R5, RZ, R5 ;  /* 0x00000005ff057221 */ /* 0x000fc60000010000 */
[----:B------:R-:W4:Y:S01]  /*3b80*/  LDS R20, [R91.X4+0x3600] ;  /* 0x003600005b147984 */ /* 0x000f220000004800 */
[----:B------:R-:W-:-:S03]  /*3b90*/  FADD.FTZ R6, RZ, R6 ;  /* 0x00000006ff067221 */ /* 0x000fc60000010000 */
[----:B------:R-:W4:Y:S01]  /*3ba0*/  LDS R17, [R91.X4+0x2000] ;  /* 0x002000005b117984 */ /* 0x000f220000004800 */
[----:B------:R-:W-:-:S03]  /*3bb0*/  FADD.FTZ R8, RZ, R8 ;  /* 0x00000008ff087221 */ /* 0x000fc60000010000 */
[----:B------:R-:W4:Y:S01]  /*3bc0*/  LDS R19, [R91.X4+0x2200] ;  /* 0x002200005b137984 */ /* 0x000f220000004800 */
[----:B------:R-:W-:-:S03]  /*3bd0*/  FADD.FTZ R9, R9, R14 ;  /* 0x0000000e09097221 */ /* 0x000fc60000010000 */
[----:B------:R-:W4:Y:S01]  /*3be0*/  LDS R21, [R91.X4+0x2400] ;  /* 0x002400005b157984 */ /* 0x000f220000004800 */
[----:B0-----:R-:W-:-:S03]  /*3bf0*/  FADD.FTZ R38, R38, R41 ;  /* 0x0000002926267221 */ /* 0x001fc60000010000 */
[----:B------:R-:W0:Y:S01]  /*3c00*/  LDS R47, [R91.X4+0x3800] ;  /* 0x003800005b2f7984 */ /* 0x000e220000004800 */
[----:B-1----:R-:W-:-:S03]  /*3c10*/  FADD.FTZ R10, R39, R10 ;  /* 0x0000000a270a7221 */ /* 0x002fc60000010000 */
[----:B------:R-:W1:Y:S01]  /*3c20*/  LDS R16, [R91.X4+0x2a00] ;  /* 0x002a00005b107984 */ /* 0x000e620000004800 */
[----:B--2---:R-:W-:Y:S01]  /*3c30*/  FADD.FTZ R0, R0, R3 ;  /* 0x0000000300007221 */ /* 0x004fe20000010000 */
[----:B------:R-:W-:Y:S02]  /*3c40*/  IADD3.X R3, R26, c[0x0][0x1cc], RZ, P0, !PT ;  /* 0x000073001a037a10 */ /* 0x000fe400007fe4ff */
[----:B------:R-:W2:Y:S01]  /*3c50*/  LDS R25, [R91.X4+0x2c00] ;  /* 0x002c00005b197984 */ /* 0x000ea20000004800 */
[----:B---3--:R-:W-:-:S03]  /*3c60*/  FADD.FTZ R4, R4, R23 ;  /* 0x0000001704047221 */ /* 0x008fc60000010000 */
[----:B------:R-:W3:Y:S01]  /*3c70*/  LDS R27, [R91.X4+0x2e00] ;  /* 0x002e00005b1b7984 */ /* 0x000ee20000004800 */
[----:B----4-:R-:W-:-:S03]  /*3c80*/  FADD.FTZ R5, R5, R12 ;  /* 0x0000000c05057221 */ /* 0x010fc60000010000 */
        /* <DEDUP_REMOVED lines=11> */
[----:B------:R-:W-:Y:S02]  /*3d40*/  FADD.FTZ R0, R0, R21 ;  /* 0x0000001500007221 */ /* 0x000fe40000010000 */
[----:B0-----:R-:W-:Y:S01]  /*3d50*/  FADD.FTZ R47, R4, R47 ;  /* 0x0000002f042f7221 */ /* 0x001fe20000010000 */
[----:B------:R-:W-:Y:S01]  /*3d60*/  IADD3 R4, P0, R24, c[0x0][0x1c0], RZ ;  /* 0x0000700018047a10 */ /* 0x000fe20007f1e0ff */
[----:B------:R0:W-:Y:S01]  /*3d70*/  STG.E [R2.64+0x600], R9 ;  /* 0x0006000902007986 */ /* 0x0001e2000c101904 */
[----:B-1----:R-:W-:-:S03]  /*3d80*/  FADD.FTZ R5, R5, R16 ;  /* 0x0000001005057221 */ /* 0x002fc60000010000 */
[----:B------:R-:W-:Y:S01]  /*3d90*/  STG.E [R2.64+0x800], R47 ;  /* 0x0008002f02007986 */ /* 0x000fe2000c101904 */
[----:B--2---:R-:W-:Y:S02]  /*3da0*/  FADD.FTZ R6, R6, R25 ;  /* 0x0000001906067221 */ /* 0x004fe40000010000 */
[----:B---3--:R-:W-:Y:S02]  /*3db0*/  FADD.FTZ R8, R8, R27 ;  /* 0x0000001b08087221 */ /* 0x008fe40000010000 */
[----:B----4-:R-:W-:Y:S02]  /*3dc0*/  FADD.FTZ R17, R17, R18 ;  /* 0x0000001211117221 */ /* 0x010fe40000010000 */
[----:B------:R-:W-:-:S03]  /*3dd0*/  FADD.FTZ R43, R10, R43 ;  /* 0x0000002b0a2b7221 */ /* 0x000fc60000010000 */
[----:B------:R-:W-:Y:S01]  /*3de0*/  STG.E [R2.64], R17 ;  /* 0x0000001102007986 */ /* 0x000fe2000c101904 */
[----:B------:R-:W-:-:S03]  /*3df0*/  FADD.FTZ R45, R0, R45 ;  /* 0x0000002d002d7221 */ /* 0x000fc60000010000 */
[----:B------:R-:W-:Y:S01]  /*3e00*/  STG.E [R2.64+0x200], R43 ;  /* 0x0002002b02007986 */ /* 0x000fe2000c101904 */
[----:B0-----:R-:W-:Y:S01]  /*3e10*/  FADD.FTZ R9, R5, R22 ;  /* 0x0000001605097221 */ /* 0x001fe20000010000 */
[----:B------:R-:W-:Y:S02]  /*3e20*/  IADD3.X R5, R26, c[0x0][0x1c4], RZ, P0, !PT ;  /* 0x000071001a057a10 */ /* 0x000fe400007fe4ff */
[----:B------:R-:W-:Y:S01]  /*3e30*/  STG.E [R2.64+0x400], R45 ;  /* 0x0004002d02007986 */ /* 0x000fe2000c101904 */
[----:B------:R-:W-:-:S03]  /*3e40*/  FADD.FTZ R49, R6, R49 ;  /* 0x0000003106317221 */ /* 0x000fc60000010000 */
[----:B------:R-:W-:Y:S01]  /*3e50*/  STG.E [R2.64+0xa00], R9 ;  /* 0x000a000902007986 */ /* 0x000fe2000c101904 */
[----:B------:R-:W-:-:S03]  /*3e60*/  FADD.FTZ R55, R8, R55 ;  /* 0x0000003708377221 */ /* 0x000fc60000010000 */
[----:B------:R-:W-:Y:S04]  /*3e70*/  STG.E [R2.64+0xc00], R49 ;  /* 0x000c003102007986 */ /* 0x000fe8000c101904 */
[----:B------:R-:W-:Y:S04]  /*3e80*/  STG.E [R2.64+0xe00], R55 ;  /* 0x000e003702007986 */ /* 0x000fe8000c101904 */
[----:B------:R-:W-:Y:S04]  /*3e90*/  STG.E [R4.64], R33 ;  /* 0x0000002104007986 */ /* 0x000fe8000c101904 */
[----:B------:R-:W-:Y:S04]  /*3ea0*/  STG.E [R4.64+0x200], R51 ;  /* 0x0002003304007986 */ /* 0x000fe8000c101904 */
[----:B------:R-:W-:Y:S04]  /*3eb0*/  STG.E [R4.64+0x400], R7 ;  /* 0x0004000704007986 */ /* 0x000fe8000c101904 */
[----:B------:R-:W-:Y:S04]  /*3ec0*/  STG.E [R4.64+0x600], R53 ;  /* 0x0006003504007986 */ /* 0x000fe8000c101904 */
[----:B------:R-:W-:Y:S04]  /*3ed0*/  STG.E [R4.64+0x800], R29 ;  /* 0x0008001d04007986 */ /* 0x000fe8000c101904 */
[----:B------:R-:W-:Y:S04]  /*3ee0*/  STG.E [R4.64+0xa00], R35 ;  /* 0x000a002304007986 */ /* 0x000fe8000c101904 */
[----:B------:R-:W-:Y:S04]  /*3ef0*/  STG.E [R4.64+0xc00], R31 ;  /* 0x000c001f04007986 */ /* 0x000fe8000c101904 */
[----:B------:R-:W-:Y:S01]  /*3f00*/  STG.E [R4.64+0xe00], R37 ;  /* 0x000e002504007986 */ /* 0x000fe2000c101904 */
[----:B------:R-:W-:Y:S05]  /*3f10*/  EXIT ;  /* 0x000000000000794d */ /* 0x000fea0003800000 */
.L_x_3170:
[----:B------:R-:W-:Y:S01]  /*3f20*/  HFMA2.MMA R213, -RZ, RZ, 0, 5.9604644775390625e-08 ;  /* 0x00000001ffd57435 */ /* 0x000fe200000001ff */
[----:B------:R-:W-:-:S02]  /*3f30*/  MOV R210, R214 ;  /* 0x000000d600d27202 */ /* 0x000fc40000000f00 */
[----:B------:R-:W-:Y:S02]  /*3f40*/  MOV R212, 0x1f ;  /* 0x0000001f00d47802 */ /* 0x000fe40000000f00 */
[----:B------:R-:W-:Y:S02]  /*3f50*/  MOV R215, 0xffffffff ;  /* 0xffffffff00d77802 */ /* 0x000fe40000000f00 */
[----:B------:R-:W-:Y:S02]  /*3f60*/  MOV R56, 0x3f80 ;  /* 0x00003f8000387802 */ /* 0x000fe40000000f00 */
[----:B------:R-:W-:Y:S05]  /*3f70*/  CALL.REL.NOINC `($__internal_241_$__cuda_sm70_shflsync_bfly_p) ;  /* 0x0000046000007944 */ /* 0x000fea0003c00000 */
[----:B-1----:R-:W-:Y:S01]  /*3f80*/  MOV R207, R210 ;  /* 0x000000d200cf7202 */ /* 0x002fe20000000f00 */
[----:B0-----:R-:W-:Y:S05]  /*3f90*/  BRA `(.L_x_3174) ;  /* 0xffffe92000007947 */ /* 0x001fea000383ffff */
.L_x_3171:
[----:B------:R-:W-:Y:S01]  /*3fa0*/  HFMA2.MMA R213, -RZ, RZ, 0, 5.9604644775390625e-08 ;  /* 0x00000001ffd57435 */ /* 0x000fe200000001ff */
[----:B------:R-:W-:Y:S02]  /*3fb0*/  MOV R210, R209 ;  /* 0x000000d100d27202 */ /* 0x000fe40000000f00 */
[----:B------:R-:W-:Y:S02]  /*3fc0*/  MOV R212, 0x1f ;  /* 0x0000001f00d47802 */ /* 0x000fe40000000f00 */
[----:B------:R-:W-:-:S02]  /*3fd0*/  MOV R215, 0xffffffff ;  /* 0xffffffff00d77802 */ /* 0x000fc40000000f00 */
[----:B------:R-:W-:Y:S02]  /*3fe0*/  MOV R56, 0x4000 ;  /* 0x0000400000387802 */ /* 0x000fe40000000f00 */
[----:B01----:R-:W-:Y:S05]  /*3ff0*/  CALL.REL.NOINC `($__internal_241_$__cuda_sm70_shflsync_bfly_p) ;  /* 0x000003e000007944 */ /* 0x003fea0003c00000 */
[----:B------:R-:W-:Y:S01]  /*4000*/  FADD.FTZ R214, R214, R207 ;  /* 0x000000cfd6d67221 */ /* 0x000fe20000010000 */
[----:B0-----:R-:W-:Y:S01]  /*4010*/  HFMA2.MMA R213, -RZ, RZ, 0, 1.1920928955078125e-07 ;  /* 0x00000002ffd57435 */ /* 0x001fe200000001ff */
[----:B-1----:R-:W-:Y:S01]  /*4020*/  FADD.FTZ R209, R209, R210 ;  /* 0x000000d2d1d17221 */ /* 0x002fe20000010000 */
[----:B------:R-:W-:Y:S02]  /*4030*/  MOV R212, 0x1f ;  /* 0x0000001f00d47802 */ /* 0x000fe40000000f00 */
[----:B------:R-:W-:Y:S02]  /*4040*/  MOV R215, 0xffffffff ;  /* 0xffffffff00d77802 */ /* 0x000fe40000000f00 */
[----:B------:R-:W-:Y:S02]  /*4050*/  MOV R210, R214 ;  /* 0x000000d600d27202 */ /* 0x000fe40000000f00 */
[----:B------:R-:W-:Y:S02]  /*4060*/  MOV R56, 0x4080 ;  /* 0x0000408000387802 */ /* 0x000fe40000000f00 */
[----:B------:R-:W-:Y:S05]  /*4070*/  CALL.REL.NOINC `($__internal_241_$__cuda_sm70_shflsync_bfly_p) ;  /* 0x0000036000007944 */ /* 0x000fea0003c00000 */
[----:B0-----:R-:W-:Y:S01]  /*4080*/  HFMA2.MMA R213, -RZ, RZ, 0, 1.1920928955078125e-07 ;  /* 0x00000002ffd57435 */ /* 0x001fe200000001ff */
[----:B-1----:R-:W-:-:S02]  /*4090*/  MOV R207, R210 ;  /* 0x000000d200cf7202 */ /* 0x002fc40000000f00 */
[----:B------:R-:W-:Y:S02]  /*40a0*/  MOV R210, R209 ;  /* 0x000000d100d27202 */ /* 0x000fe40000000f00 */
[----:B------:R-:W-:Y:S02]  /*40b0*/  MOV R212, 0x1f ;  /* 0x0000001f00d47802 */ /* 0x000fe40000000f00 */
[----:B------:R-:W-:Y:S02]  /*40c0*/  MOV R215, 0xffffffff ;  /* 0xffffffff00d77802 */ /* 0x000fe40000000f00 */
[----:B------:R-:W-:Y:S02]  /*40d0*/  MOV R56, 0x40f0 ;  /* 0x000040f000387802 */ /* 0x000fe40000000f00 */
[----:B------:R-:W-:Y:S05]  /*40e0*/  CALL.REL.NOINC `($__internal_241_$__cuda_sm70_shflsync_bfly_p) ;  /* 0x000002f000007944 */ /* 0x000fea0003c00000 */
[----:B------:R-:W-:Y:S01]  /*40f0*/  FADD.FTZ R214, R207, R214 ;  /* 0x000000d6cfd67221 */ /* 0x000fe20000010000 */
[----:B0-----:R-:W-:Y:S01]  /*4100*/  HFMA2.MMA R213, -RZ, RZ, 0, 2.384185791015625e-07 ;  /* 0x00000004ffd57435 */ /* 0x001fe200000001ff */
[----:B-1----:R-:W-:Y:S01]  /*4110*/  FADD.FTZ R209, R209, R210 ;  /* 0x000000d2d1d17221 */ /* 0x002fe20000010000 */
[----:B------:R-:W-:Y:S02]  /*4120*/  MOV R212, 0x1f ;  /* 0x0000001f00d47802 */ /* 0x000fe40000000f00 */
[----:B------:R-:W-:-:S02]  /*4130*/  MOV R215, 0xffffffff ;  /* 0xffffffff00d77802 */ /* 0x000fc40000000f00 */
[----:B------:R-:W-:Y:S02]  /*4140*/  MOV R210, R214 ;  /* 0x000000d600d27202 */ /* 0x000fe40000000f00 */
[----:B------:R-:W-:Y:S02]  /*4150*/  MOV R56, 0x4170 ;  /* 0x0000417000387802 */ /* 0x000fe40000000f00 */
[----:B------:R-:W-:Y:S05]  /*4160*/  CALL.REL.NOINC `($__internal_241_$__cuda_sm70_shflsync_bfly_p) ;  /* 0x0000027000007944 */ /* 0x000fea0003c00000 */
[----:B0-----:R-:W-:Y:S01]  /*4170*/  HFMA2.MMA R213, -RZ, RZ, 0, 2.384185791015625e-07 ;  /* 0x00000004ffd57435 */ /* 0x001fe200000001ff */
[----:B-1----:R-:W-:Y:S02]  /*4180*/  MOV R207, R210 ;  /* 0x000000d200cf7202 */ /* 0x002fe40000000f00 */
[----:B------:R-:W-:Y:S02]  /*4190*/  MOV R210, R209 ;  /* 0x000000d100d27202 */ /* 0x000fe40000000f00 */
[----:B------:R-:W-:Y:S02]  /*41a0*/  MOV R212, 0x1f ;  /* 0x0000001f00d47802 */ /* 0x000fe40000000f00 */
[----:B------:R-:W-:Y:S02]  /*41b0*/  MOV R215, 0xffffffff ;  /* 0xffffffff00d77802 */ /* 0x000fe40000000f00 */
[----:B------:R-:W-:-:S02]  /*41c0*/  MOV R56, 0x41e0 ;  /* 0x000041e000387802 */ /* 0x000fc40000000f00 */
[----:B------:R-:W-:Y:S05]  /*41d0*/  CALL.REL.NOINC `($__internal_241_$__cuda_sm70_shflsync_bfly_p) ;  /* 0x0000020000007944 */ /* 0x000fea0003c00000 */
[----:B------:R-:W-:Y:S01]  /*41e0*/  FADD.FTZ R214, R207, R214 ;  /* 0x000000d6cfd67221 */ /* 0x000fe20000010000 */
[----:B0-----:R-:W-:Y:S01]  /*41f0*/  HFMA2.MMA R213, -RZ, RZ, 0, 4.76837158203125e-07 ;  /* 0x00000008ffd57435 */ /* 0x001fe200000001ff */
[----:B-1----:R-:W-:Y:S01]  /*4200*/  FADD.FTZ R211, R209, R210 ;  /* 0x000000d2d1d37221 */ /* 0x002fe20000010000 */
[----:B------:R-:W-:-:S02]  /*4210*/  MOV R212, 0x1f ;  /* 0x0000001f00d47802 */ /* 0x000fc40000000f00 */
[----:B------:R-:W-:Y:S02]  /*4220*/  MOV R215, 0xffffffff ;  /* 0xffffffff00d77802 */ /* 0x000fe40000000f00 */
[----:B------:R-:W-:Y:S02]  /*4230*/  MOV R210, R214 ;  /* 0x000000d600d27202 */ /* 0x000fe40000000f00 */
[----:B------:R-:W-:Y:S02]  /*4240*/  MOV R56, 0x4260 ;  /* 0x0000426000387802 */ /* 0x000fe40000000f00 */
[----:B------:R-:W-:Y:S05]  /*4250*/  CALL.REL.NOINC `($__internal_241_$__cuda_sm70_shflsync_bfly_p) ;  /* 0x0000018000007944 */ /* 0x000fea0003c00000 */
[----:B0-----:R-:W-:Y:S01]  /*4260*/  HFMA2.MMA R213, -RZ, RZ, 0, 4.76837158203125e-07 ;  /* 0x00000008ffd57435 */ /* 0x001fe200000001ff */
[----:B-1----:R-:W-:Y:S02]  /*4270*/  MOV R207, R210 ;  /* 0x000000d200cf7202 */ /* 0x002fe40000000f00 */
[----:B------:R-:W-:Y:S02]  /*4280*/  MOV R210, R211 ;  /* 0x000000d300d27202 */ /* 0x000fe40000000f00 */
[----:B------:R-:W-:Y:S02]  /*4290*/  MOV R212, 0x1f ;  /* 0x0000001f00d47802 */ /* 0x000fe40000000f00 */
[----:B------:R-:W-:-:S02]  /*42a0*/  MOV R215, 0xffffffff ;  /* 0xffffffff00d77802 */ /* 0x000fc40000000f00 */
[----:B------:R-:W-:Y:S02]  /*42b0*/  MOV R56, 0x42d0 ;  /* 0x000042d000387802 */ /* 0x000fe40000000f00 */
[----:B------:R-:W-:Y:S05]  /*42c0*/  CALL.REL.NOINC `($__internal_241_$__cuda_sm70_shflsync_bfly_p) ;  /* 0x0000011000007944 */ /* 0x000fea0003c00000 */
[----:B------:R-:W-:Y:S01]  /*42d0*/  FADD.FTZ R209, R207, R214 ;  /* 0x000000d6cfd17221 */ /* 0x000fe20000010000 */
[----:B0-----:R-:W-:Y:S01]  /*42e0*/  HFMA2.MMA R213, -RZ, RZ, 0, 9.5367431640625e-07 ;  /* 0x00000010ffd57435 */ /* 0x001fe200000001ff */
[----:B-1----:R-:W-:Y:S01]  /*42f0*/  FADD.FTZ R211, R211, R210 ;  /* 0x000000d2d3d37221 */ /* 0x002fe20000010000 */
[----:B------:R-:W-:Y:S02]  /*4300*/  MOV R212, 0x1f ;  /* 0x0000001f00d47802 */ /* 0x000fe40000000f00 */
[----:B------:R-:W-:Y:S02]  /*4310*/  MOV R215, 0xffffffff ;  /* 0xffffffff00d77802 */ /* 0x000fe40000000f00 */
[----:B------:R-:W-:Y:S02]  /*4320*/  MOV R210, R209 ;  /* 0x000000d100d27202 */ /* 0x000fe40000000f00 */
[----:B------:R-:W-:Y:S02]  /*4330*/  MOV R56, 0x4350 ;  /* 0x0000435000387802 */ /* 0x000fe40000000f00 */
[----:B------:R-:W-:Y:S05]  /*4340*/  CALL.REL.NOINC `($__internal_241_$__cuda_sm70_shflsync_bfly_p) ;  /* 0x0000009000007944 */ /* 0x000fea0003c00000 */
[----:B0-----:R-:W-:Y:S01]  /*4350*/  HFMA2.MMA R213, -RZ, RZ, 0, 9.5367431640625e-07 ;  /* 0x00000010ffd57435 */ /* 0x001fe200000001ff */
[----:B-1----:R-:W-:-:S02]  /*4360*/  MOV R214, R210 ;  /* 0x000000d200d67202 */ /* 0x002fc40000000f00 */
[----:B------:R-:W-:Y:S02]  /*4370*/  MOV R210, R211 ;  /* 0x000000d300d27202 */ /* 0x000fe40000000f00 */
[----:B------:R-:W-:Y:S02]  /*4380*/  MOV R212, 0x1f ;  /* 0x0000001f00d47802 */ /* 0x000fe40000000f00 */
[----:B------:R-:W-:Y:S02]  /*4390*/  MOV R215, 0xffffffff ;  /* 0xffffffff00d77802 */ /* 0x000fe40000000f00 */
[----:B------:R-:W-:Y:S02]  /*43a0*/  MOV R56, 0x43c0 ;  /* 0x000043c000387802 */ /* 0x000fe40000000f00 */
[----:B------:R-:W-:Y:S05]  /*43b0*/  CALL.REL.NOINC `($__internal_241_$__cuda_sm70_shflsync_bfly_p) ;  /* 0x0000002000007944 */ /* 0x000fea0003c00000 */
[----:B-1----:R-:W-:Y:S01]  /*43c0*/  MOV R56, R210 ;  /* 0x000000d200387202 */ /* 0x002fe20000000f00 */
[----:B0-----:R-:W-:Y:S05]  /*43d0*/  BRA `(.L_x_3175) ;  /* 0xffffe60000007947 */ /* 0x001fea000383ffff */
        .weak           $__internal_241_$__cuda_sm70_shflsync_bfly_p
        .type           $__internal_241_$__cuda_sm70_shflsync_bfly_p,@function
        .size           $__internal_241_$__cuda_sm70_shflsync_bfly_p,(.L_x_3648 - $__internal_241_$__cuda_sm70_shflsync_bfly_p)
$__internal_241_$__cuda_sm70_shflsync_bfly_p:
[----:B------:R-:W-:Y:S01]  /*43e0*/  HFMA2.MMA R57, -RZ, RZ, 0, 0 ;  /* 0x00000000ff397435 */ /* 0x000fe200000001ff */
[----:B------:R-:W-:Y:S04]  /*43f0*/  WARPSYNC R215 ;  /* 0x000000d700007348 */ /* 0x000fe80003800000 */
[----:B------:R0:W1:Y:S01]  /*4400*/  SHFL.BFLY PT, R210, R210, R213, R212 ;  /* 0x0c0000d5d2d27389 */ /* 0x00006200000e00d4 */
[----:B------:R-:W-:Y:S05]  /*4410*/  RET.REL.NODEC R56 `(_ZN10layer_norm13ln_bwd_kernelINS_13Kernel_traitsI13__nv_bfloat16fS2_fjLj1024ELj1ELj4ELj1ELj16ENS_18Kernel_traits_baseILj1024ES2_fS2_fjLj128EEEEEEEvNS_9BwdParamsE) ;  /* 0xffffbbe038007950 */ /* 0x000fea0003c3ffff */
.L_x_3176:
        /* <DEDUP_REMOVED lines=14> */
.L_x_3648:


//--------------------- .text._ZN10layer_norm22ln_bwd_finalize_kernelINS_22Kernel_traits_finalizeILj1024E13__nv_bfloat16S2_S2_fjLj1024ELj4ENS_18Kernel_traits_baseILj1024ES2_S2_S2_fjLj1024EEEEEEEvNS_9BwdParamsE --------------------------
	.section	.text._ZN10layer_norm22ln_bwd_finalize_kernelINS_22Kernel_traits_finalizeILj1024E13__nv_bfloat16S2_S2_fjLj1024ELj4ENS_18Kernel_traits_baseILj1024ES2_S2_S2_fjLj1024EEEEEEEvNS_9BwdParamsE,"ax",@progbits
	.sectioninfo	@"SHI_REGISTERS=32"
	.align	128
        .global         _ZN10layer_norm22ln_bwd_finalize_kernelINS_22Kernel_traits_finalizeILj1024E13__nv_bfloat16S2_S2_fjLj1024ELj4ENS_18Kernel_traits_baseILj1024ES2_S2_S2_fjLj1024EEEEEEEvNS_9BwdParamsE
        .type           _ZN10layer_norm22ln_bwd_finalize_kernelINS_22Kernel_traits_finalizeILj1024E13__nv_bfloat16S2_S2_fjLj1024ELj4ENS_18Kernel_traits_baseILj1024ES2_S2_S2_fjLj1024EEEEEEEvNS_9BwdParamsE,@function
        .size           _ZN10layer_norm22ln_bwd_finalize_kernelINS_22Kernel_traits_finalizeILj1024E13__nv_bfloat16S2_S2_fjLj1024ELj4ENS_18Kernel_traits_baseILj1024ES2_S2_S2_fjLj1024EEEEEEEvNS_9BwdParamsE,(.L_x_3649 - _ZN10layer_norm22ln_bwd_finalize_kernelINS_22Kernel_traits_finalizeILj1024E13__nv_bfloat16S2_S2_fjLj1024ELj4ENS_18Kernel_traits_baseILj1024ES2_S2_S2_fjLj1024EEEEEEEvNS_9BwdParamsE)
        .other          _ZN10layer_norm22ln_bwd_finalize_kernelINS_22Kernel_traits_finalizeILj1024E13__nv_bfloat16S2_S2_fjLj1024ELj4ENS_18Kernel_traits_baseILj1024ES2_S2_S2_fjLj1024EEEEEEEvNS_9BwdParamsE,@"STO_CUDA_ENTRY STV_DEFAULT"
_ZN10layer_norm22ln_bwd_finalize_kernelINS_22Kernel_traits_finalizeILj1024E13__nv_bfloat16S2_S2_fjLj1024ELj4ENS_18Kernel_traits_baseILj1024ES2_S2_S2_fjLj1024EEEEEEEvNS_9BwdParamsE:
.text._ZN10layer_norm22ln_bwd_finalize_kernelINS_22Kernel_traits_finalizeILj1024E13__nv_bfloat16S2_S2_fjLj1024ELj4ENS_18Kernel_traits_baseILj1024ES2_S2_S2_fjLj1024EEEEEEEvNS_9BwdParamsE:
        /* <DEDUP_REMOVED lines=19> */
.L_x_3189:
        /* <DEDUP_REMOVED lines=27> */
.L_x_3181:
        /* <DEDUP_REMOVED lines=32> */
.L_x_3180:
[----:B------:R-:W-:Y:S05]  /*04e0*/  BSYNC B1 ;  /* 0x0000000000017941 */ /* 0x000fea0003800000 */
.L_x_3179:
        /* <DEDUP_REMOVED lines=22> */
.L_x_3183:
[----:B------:R-:W-:Y:S05]  /*0650*/  BSYNC B1 ;  /* 0x0000000000017941 */ /* 0x000fea0003800000 */
.L_x_3182:
        /* <DEDUP_REMOVED lines=10> */
.L_x_3178:
[----:B------:R-:W-:Y:S05]  /*0700*/  BSYNC B0 ;  /* 0x0000000000007941 */ /* 0x000fea0003800000 */
.L_x_3177:
        /* <DEDUP_REMOVED lines=11> */
.L_x_3190:
        /* <DEDUP_REMOVED lines=18> */
.L_x_3191:
[----:B------:R-:W-:Y:S01]  /*08e0*/  @!P1 SHF.R.U32.HI R2, RZ, 0x3, R0 ;  /* 0x00000003ff029819 */ /* 0x000fe20000011600 */
[----:B---3--:R-:W-:Y:S02]  /*08f0*/  FADD.FTZ R5, R5, R10 ;  /* 0x0000000a05057221 */ /* 0x008fe40000010000 */
[----:B--2---:R-:W-:Y:S01]  /*0900*/  FADD.FTZ R7, R7, R4 ;  /* 0x0000000407077221 */ /* 0x004fe20000010000 */
[----:B------:R-:W-:-:S05]  /*0910*/  @!P1 LOP3.LUT R2, R2, 0x1ffffffc, RZ, 0xc0, !PT ;  /* 0x1ffffffc02029812 */ /* 0x000fca00078ec0ff */
[----:B------:R2:W-:Y:S04]  /*0920*/  @!P1 STS [R2+0x2000], R5 ;  /* 0x0020000502009388 */ /* 0x0005e80000000800 */
[----:B------:R2:W-:Y:S02]  /*0930*/  @!P1 STS [R2+0x2080], R7 ;  /* 0x0020800702009388 */ /* 0x0005e40000000800 */
.L_x_3184:
        /* <DEDUP_REMOVED lines=13> */
.L_x_3188:
[----:B------:R-:W-:Y:S05]  /*0a10*/  BSYNC B0 ;  /* 0x0000000000007941 */ /* 0x000fea0003800000 */
.L_x_3187:
[C---:B------:R-:W-:Y:S02]  /*0a20*/  ISETP.GT.U32.AND P1, PT, R18.reuse, -0x401, PT ;  /* 0xfffffbff1200780c */ /* 0x040fe40003f24070 */
[----:B------:R-:W-:Y:S02]  /*0a30*/  IADD3 R18, R18, 0x400, RZ ;  /* 0x0000040012127810 */ /* 0x000fe40007ffe0ff */
[----:B------:R-:W-:-:S09]  /*0a40*/  IADD3 R19, R19, 0x200, RZ ;  /* 0x0000020013137810 */ /* 0x000fd20007ffe0ff */
[----:B012---:R-:W-:Y:S05]  /*0a50*/  @P1 BRA `(.L_x_3189) ;  /* 0xfffff6d000001947 */ /* 0x007fea000383ffff */
[----:B------:R-:W-:Y:S05]  /*0a60*/  EXIT ;  /* 0x000000000000794d */ /* 0x000fea0003800000 */
.L_x_3185:
[----:B--2---:R-:W-:Y:S01]  /*0a70*/  IMAD.MOV.U32 R10, RZ, RZ, R4 ;  /* 0x000000ffff0a7224 */ /* 0x004fe200078e0004 */
[----:B------:R-:W-:Y:S01]  /*0a80*/  MOV R9, 0x1 ;  /* 0x0000000100097802 */ /* 0x000fe20000000f00 */
[----:B------:R-:W-:Y:S01]  /*0a90*/  IMAD.MOV.U32 R6, RZ, RZ, 0x1f ;  /* 0x0000001fff067424 */ /* 0x000fe200078e00ff */
[----:B------:R-:W-:Y:S02]  /*0aa0*/  MOV R11, 0xffffffff ;  /* 0xffffffff000b7802 */ /* 0x000fe40000000f00 */
[----:B------:R-:W-:Y:S02]  /*0ab0*/  MOV R2, 0xad0 ;  /* 0x00000ad000027802 */ /* 0x000fe40000000f00 */
[----:B01----:R-:W-:Y:S05]  /*0ac0*/  CALL.REL.NOINC `($__internal_242_$__cuda_sm70_shflsync_bfly_p) ;  /* 0x000003c000007944 */ /* 0x003fea0003c00000 */
[----:B-1----:R-:W-:Y:S01]  /*0ad0*/  IMAD.MOV.U32 R3, RZ, RZ, R6 ;  /* 0x000000ffff037224 */ /* 0x002fe200078e0006 */
[----:B0-----:R-:W-:Y:S05]  /*0ae0*/  BRA `(.L_x_3190) ;  /* 0xfffffcd000007947 */ /* 0x001fea000383ffff */
.L_x_3186:
[----:B------:R-:W-:Y:S01]  /*0af0*/  HFMA2.MMA R6, -RZ, RZ, 0, 1.847743988037109375e-06 ;  /* 0x0000001fff067435 */ /* 0x000fe200000001ff */
[----:B------:R-:W-:Y:S01]  /*0b00*/  MOV R10, R13 ;  /* 0x0000000d000a7202 */ /* 0x000fe20000000f00 */
[----:B------:R-:W-:Y:S01]  /*0b10*/  IMAD.MOV.U32 R9, RZ, RZ, 0x2 ;  /* 0x00000002ff097424 */ /* 0x000fe200078e00ff */
[----:B------:R-:W-:Y:S01]  /*0b20*/  MOV R2, 0xb50 ;  /* 0x00000b5000027802 */ /* 0x000fe20000000f00 */
[----:B------:R-:W-:-:S02]  /*0b30*/  IMAD.MOV.U32 R11, RZ, RZ, -0x1 ;  /* 0xffffffffff0b7424 */ /* 0x000fc400078e00ff */
[----:B012---:R-:W-:Y:S05]  /*0b40*/  CALL.REL.NOINC `($__internal_242_$__cuda_sm70_shflsync_bfly_p) ;  /* 0x0000034000007944 */ /* 0x007fea0003c00000 */
[----:B01----:R-:W-:Y:S01]  /*0b50*/  FADD.FTZ R10, R13, R6 ;  /* 0x000000060d0a7221 */ /* 0x003fe20000010000 */
[----:B------:R-:W-:Y:S01]  /*0b60*/  MOV R9, 0x4 ;  /* 0x0000000400097802 */ /* 0x000fe20000000f00 */
[----:B------:R-:W-:Y:S01]  /*0b70*/  IMAD.MOV.U32 R6, RZ, RZ, 0x1f ;  /* 0x0000001fff067424 */ /* 0x000fe200078e00ff */
[----:B------:R-:W-:-:S02]  /*0b80*/  MOV R11, 0xffffffff ;  /* 0xffffffff000b7802 */ /* 0x000fc40000000f00 */
[----:B------:R-:W-:Y:S02]  /*0b90*/  MOV R2, 0xbb0 ;  /* 0x00000bb000027802 */ /* 0x000fe40000000f00 */
[----:B------:R-:W-:Y:S05]  /*0ba0*/  CALL.REL.NOINC `($__internal_242_$__cuda_sm70_shflsync_bfly_p) ;  /* 0x000002e000007944 */ /* 0x000fea0003c00000 */
[----:B01----:R-:W-:Y:S01]  /*0bb0*/  FADD.FTZ R10, R10, R6 ;  /* 0x000000060a0a7221 */ /* 0x003fe20000010000 */
[----:B------:R-:W-:Y:S01]  /*0bc0*/  HFMA2.MMA R6, -RZ, RZ, 0, 1.847743988037109375e-06 ;  /* 0x0000001fff067435 */ /* 0x000fe200000001ff */
[----:B------:R-:W-:Y:S01]  /*0bd0*/  IMAD.MOV.U32 R9, RZ, RZ, 0x8 ;  /* 0x00000008ff097424 */ /* 0x000fe200078e00ff */
[----:B------:R-:W-:Y:S01]  /*0be0*/  MOV R2, 0xc10 ;  /* 0x00000c1000027802 */ /* 0x000fe20000000f00 */
[----:B------:R-:W-:-:S03]  /*0bf0*/  IMAD.MOV.U32 R11, RZ, RZ, -0x1 ;  /* 0xffffffffff0b7424 */ /* 0x000fc600078e00ff */
[----:B------:R-:W-:Y:S05]  /*0c00*/  CALL.REL.NOINC `($__internal_242_$__cuda_sm70_shflsync_bfly_p) ;  /* 0x0000028000007944 */ /* 0x000fea0003c00000 */
[----:B-1----:R-:W-:Y:S01]  /*0c10*/  FADD.FTZ R4, R10, R6 ;  /* 0x000000060a047221 */ /* 0x002fe20000010000 */
[----:B0-----:R-:W-:Y:S01]  /*0c20*/  MOV R9, 0x10 ;  /* 0x0000001000097802 */ /* 0x001fe20000000f00 */
[----:B------:R-:W-:Y:S01]  /*0c30*/  IMAD.MOV.U32 R6, RZ, RZ, 0x1f ;  /* 0x0000001fff067424 */ /* 0x000fe200078e00ff */
[----:B------:R-:W-:Y:S01]  /*0c40*/  MOV R11, 0xffffffff ;  /* 0xffffffff000b7802 */ /* 0x000fe20000000f00 */
[----:B------:R-:W-:Y:S01]  /*0c50*/  IMAD.MOV.U32 R10, RZ, RZ, R4 ;  /* 0x000000ffff0a7224 */ /* 0x000fe200078e0004 */
[----:B------:R-:W-:Y:S02]  /*0c60*/  MOV R2, 0xc80 ;  /* 0x00000c8000027802 */ /* 0x000fe40000000f00 */
[----:B------:R-:W-:Y:S05]  /*0c70*/  CALL.REL.NOINC `($__internal_242_$__cuda_sm70_shflsync_bfly_p) ;  /* 0x0000021000007944 */ /* 0x000fea0003c00000 */
[----:B0-----:R-:W-:Y:S01]  /*0c80*/  HFMA2.MMA R9, -RZ, RZ, 0, 5.9604644775390625e-08 ;  /* 0x00000001ff097435 */ /* 0x001fe200000001ff */
[----:B-1----:R-:W-:Y:S01]  /*0c90*/  MOV R7, R6 ;  /* 0x0000000600077202 */ /* 0x002fe20000000f00 */
[----:B------:R-:W-:Y:S01]  /*0ca0*/  IMAD.MOV.U32 R10, RZ, RZ, R5 ;  /* 0x000000ffff0a7224 */ /* 0x000fe200078e0005 */
[----:B------:R-:W-:Y:S01]  /*0cb0*/  MOV R11, 0xffffffff ;  /* 0xffffffff000b7802 */ /* 0x000fe20000000f00 */
[----:B------:R-:W-:Y:S01]  /*0cc0*/  IMAD.MOV.U32 R6, RZ, RZ, 0x1f ;  /* 0x0000001fff067424 */ /* 0x000fe200078e00ff */
[----:B------:R-:W-:-:S02]  /*0cd0*/  MOV R2, 0xcf0 ;  /* 0x00000cf000027802 */ /* 0x000fc40000000f00 */
[----:B------:R-:W-:Y:S05]  /*0ce0*/  CALL.REL.NOINC `($__internal_242_$__cuda_sm70_shflsync_bfly_p) ;  /* 0x000001a000007944 */ /* 0x000fea0003c00000 */
[----:B01----:R-:W-:Y:S01]  /*0cf0*/  FADD.FTZ R10, R5, R6 ;  /* 0x00000006050a7221 */ /* 0x003fe20000010000 */
[----:B------:R-:W-:Y:S01]  /*0d00*/  HFMA2.MMA R6, -RZ, RZ, 0, 1.847743988037109375e-06 ;  /* 0x0000001fff067435 */ /* 0x000fe200000001ff */
[----:B------:R-:W-:Y:S01]  /*0d10*/  IMAD.MOV.U32 R9, RZ, RZ, 0x2 ;  /* 0x00000002ff097424 */ /* 0x000fe200078e00ff */
[----:B------:R-:W-:Y:S01]  /*0d20*/  MOV R2, 0xd50 ;  /* 0x00000d5000027802 */ /* 0x000fe20000000f00 */
[----:B------:R-:W-:-:S03]  /*0d30*/  IMAD.MOV.U32 R11, RZ, RZ, -0x1 ;  /* 0xffffffffff0b7424 */ /* 0x000fc600078e00ff */
[----:B------:R-:W-:Y:S05]  /*0d40*/  CALL.REL.NOINC `($__internal_242_$__cuda_sm70_shflsync_bfly_p) ;  /* 0x0000014000007944 */ /* 0x000fea0003c00000 */
        /* <DEDUP_REMOVED lines=13> */
[----:B------:R-:W-:Y:S01]  /*0e20*/  HFMA2.MMA R6, -RZ, RZ, 0, 1.847743988037109375e-06 ;  /* 0x0000001fff067435 */ /* 0x000fe200000001ff */
[----:B------:R-:W-:Y:S01]  /*0e30*/  MOV R9, 0x10 ;  /* 0x0000001000097802 */ /* 0x000fe20000000f00 */
[----:B------:R-:W-:Y:S01]  /*0e40*/  IMAD.MOV.U32 R11, RZ, RZ, -0x1 ;  /* 0xffffffffff0b7424 */ /* 0x000fe200078e00ff */
[----:B------:R-:W-:-:S03]  /*0e50*/  MOV R2, 0xe70 ;  /* 0x00000e7000027802 */ /* 0x000fc60000000f00 */
[----:B------:R-:W-:Y:S05]  /*0e60*/  CALL.REL.NOINC `($__internal_242_$__cuda_sm70_shflsync_bfly_p) ;  /* 0x0000002000007944 */ /* 0x000fea0003c00000 */
[----:B-1----:R-:W-:Y:S01]  /*0e70*/  MOV R5, R6 ;  /* 0x0000000600057202 */ /* 0x002fe20000000f00 */
[----:B0-----:R-:W-:Y:S05]  /*0e80*/  BRA `(.L_x_3191) ;  /* 0xfffffa5000007947 */ /* 0x001fea000383ffff */
        .weak           $__internal_242_$__cuda_sm70_shflsync_bfly_p
        .type           $__internal_242_$__cuda_sm70_shflsync_bfly_p,@function
        .size           $__internal_242_$__cuda_sm70_shflsync_bfly_p,(.L_x_3649 - $__internal_242_$__cuda_sm70_shflsync_bfly_p)
$__internal_242_$__cuda_sm70_shflsync_bfly_p:
[----:B------:R-:W-:Y:S01]  /*0e90*/  HFMA2.MMA R3, -RZ, RZ, 0, 0 ;  /* 0x00000000ff037435 */ /* 0x000fe200000001ff */
[----:B------:R-:W-:Y:S04]  /*0ea0*/  WARPSYNC R11 ;  /* 0x0000000b00007348 */ /* 0x000fe80003800000 */
[----:B------:R0:W1:Y:S01]  /*0eb0*/  SHFL.BFLY PT, R6, R10, R9, R6 ;  /* 0x0c0000090a067389 */ /* 0x00006200000e0006 */
[----:B------:R-:W-:Y:S05]  /*0ec0*/  RET.REL.NODEC R2 `(_ZN10layer_norm22ln_bwd_finalize_kernelINS_22Kernel_traits_finalizeILj1024E13__nv_bfloat16S2_S2_fjLj1024ELj4ENS_18Kernel_traits_baseILj1024ES2_S2_S2_fjLj1024EEEEEEEvNS_9BwdParamsE) ;  /* 0xfffff13002007950 */ /* 0x000fea0003c3ffff */
.L_x_3192:
        /* <DEDUP_REMOVED lines=11> */
.L_x_3649:


//--------------------- .text._ZN10layer_norm13ln_bwd_kernelINS_13Kernel_traitsI13__nv_bfloat16S2_S2_fjLj1024ELj1ELj4ELj1ELj16ENS_18Kernel_traits_baseILj1024ES2_S2_S2_fjLj128EEEEEEEvNS_9BwdParamsE --------------------------
	.section	.text._ZN10layer_norm13ln_bwd_kernelINS_13Kernel_traitsI13__nv_bfloat16S2_S2_fjLj1024ELj1ELj4ELj1ELj16ENS_18Kernel_traits_baseILj1024ES2_S2_S2_fjLj128EEEEEEEvNS_9BwdParamsE,"ax",@progbits
	.sectioninfo	@"SHI_REGISTERS=208"
	.align	128
        .global         _ZN10layer_norm13ln_bwd_kernelINS_13Kernel_traitsI13__nv_bfloat16S2_S2_fjLj1024ELj1ELj4ELj1ELj16ENS_18Kernel_traits_baseILj1024ES2_S2_S2_fjLj128EEEEEEEvNS_9BwdParamsE
        .type           _ZN10layer_norm13ln_bwd_kernelINS_13Kernel_traitsI13__nv_bfloat16S2_S2_fjLj1024ELj1ELj4ELj1ELj16ENS_18Kernel_traits_baseILj1024ES2_S2_S2_fjLj128EEEEEEEvNS_9BwdParamsE,@function
        .size           _ZN10layer_norm13ln_bwd_kernelINS_13Kernel_traitsI13__nv_bfloat16S2_S2_fjLj1024ELj1ELj4ELj1ELj16ENS_18Kernel_traits_baseILj1024ES2_S2_S2_fjLj128EEEEEEEvNS_9BwdParamsE,(.L_x_3650 - _ZN10layer_norm13ln_bwd_kernelINS_13Kernel_traitsI13__nv_bfloat16S2_S2_fjLj1024ELj1ELj4ELj1ELj16ENS_18Kernel_traits_baseILj1024ES2_S2_S2_fjLj128EEEEEEEvNS_9BwdParamsE)
        .other          _ZN10layer_norm13ln_bwd_kernelINS_13Kernel_traitsI13__nv_bfloat16S2_S2_fjLj1024ELj1ELj4ELj1ELj16ENS_18Kernel_traits_baseILj1024ES2_S2_S2_fjLj128EEEEEEEvNS_9BwdParamsE,@"STO_CUDA_ENTRY STV_DEFAULT"
_ZN10layer_norm13ln_bwd_kernelINS_13Kernel_traitsI13__nv_bfloat16S2_S2_fjLj1024ELj1ELj4ELj1ELj16ENS_18Kernel_traits_baseILj1024ES2_S2_S2_fjLj128EEEEEEEvNS_9BwdParamsE:
.text._ZN10layer_norm13ln_bwd_kernelINS_13Kernel_traitsI13__nv_bfloat16S2_S2_fjLj1024ELj1ELj4ELj1ELj16ENS_18Kernel_traits_baseILj1024ES2_S2_S2_fjLj128EEEEEEEvNS_9BwdParamsE:
        /* <DEDUP_REMOVED lines=12> */
[----:B------:R0:W5:Y:S04]  /*00c0*/  @P0 LDG.E.128 R56, [R2.64] ;  /* 0x0000000402380981 */ /* 0x000168000c1e1d00 */
[----:B------:R0:W5:Y:S04]  /*00d0*/  @P0 LDG.E.128 R60, [R2.64+0x200] ;  /* 0x00020004023c0981 */ /* 0x000168000c1e1d00 */
[----:B------:R0:W5:Y:S04]  /*00e0*/  @P0 LDG.E.128 R64, [R2.64+0x400] ;  /* 0x0004000402400981 */ /* 0x000168000c1e1d00 */
[----:B------:R0:W5:Y:S01]  /*00f0*/  @P0 LDG.E.128 R16, [R2.64+0x600] ;  /* 0x0006000402100981 */ /* 0x000162000c1e1d00 */
        /* <DEDUP_REMOVED lines=41> */
[----:B------:R-:W-:Y:S01]  /*0390*/  HFMA2.MMA R82, -RZ, RZ, 0, 0 ;  /* 0x00000000ff527435 */ /* 0x000fe200000001ff */
[----:B------:R-:W-:Y:S01]  /*03a0*/  BSSY B1, `(.L_x_3195) ;  /* 0x00002a6000017945 */ /* 0x000fe20003800000 */
        /* <DEDUP_REMOVED lines=64> */
.L_x_3199:
        /* <DEDUP_REMOVED lines=20> */
[C---:B------:R-:W-:Y:S01]  /*08f0*/  IMAD.WIDE R146, R134.reuse, R147, c[0x0][0x188] ;  /* 0x0000620086927625 */ /* 0x040fe200078e0293 */
[----:B------:R0:W2:Y:S05]  /*0900*/  @!P0 LDG.E R2, [R32.64] ;  /* 0x0000000420028981 */ /* 0x0000aa000c1e1900 */
        /* <DEDUP_REMOVED lines=13> */
[----:B------:R-:W-:-:S03]  /*09e0*/  LOP3.LUT R36, R3, 0x40, RZ, 0xfc, !PT ;  /* 0x0000004003247812 */ /* 0x000fc600078efcff */
[----:B------:R0:W4:Y:S02]  /*09f0*/  @!P0 LDG.E.128 R20, [R152.64] ;  /* 0x0000000498148981 */ /* 0x000124000c1e1d00 */
[----:B------:R-:W-:-:S06]  /*0a00*/  IMAD.WIDE.U32 R36, R36, R167, c[0x0][0x1b8] ;  /* 0x00006e0024247625 */ /* 0x000fcc00078e00a7 */
[----:B------:R-:W3:Y:S01]  /*0a10*/  LDG.E.128 R36, [R36.64] ;  /* 0x0000000424247981 */ /* 0x000ee2000c1e1d00 */
[----:B------:R-:W-:-:S05]  /*0a20*/  @!P0 IMAD.WIDE.U32 R148, R148, R167, c[0x0][0x170] ;  /* 0x00005c0094948625 */ /* 0x000fca00078e00a7 */
[----:B------:R1:W5:Y:S01]  /*0a30*/  @!P0 LDG.E.128 R24, [R148.64] ;  /* 0x0000000494188981 */ /* 0x000362000c1e1d00 */
[----:B0-----:R-:W-:Y:S02]  /*0a40*/  PRMT R153, RZ, 0x5410, R88 ;  /* 0x00005410ff997816 */ /* 0x001fe40000000058 */
[----:B------:R-:W-:Y:S02]  /*0a50*/  PRMT R168, RZ, 0x7610, R91 ;  /* 0x00007610ffa87816 */ /* 0x000fe4000000005b */
[----:B------:R-:W0:Y:S01]  /*0a60*/  @P0 MUFU.RCP R150, R153 ;  /* 0x0000009900960308 */ /* 0x000e220000001000 */
[----:B------:R-:W-:-:S07]  /*0a70*/  PRMT R157, RZ, 0x5410, R89 ;  /* 0x00005410ff9d7816 */ /* 0x000fce0000000059 */
[----:B------:R-:W-:Y:S01]  /*0a80*/  @P0 MUFU.RCP R151, R157 ;  /* 0x0000009d00970308 */ /* 0x000fe20000001000 */
[----:B------:R-:W-:Y:S02]  /*0a90*/  PRMT R155, RZ, 0x7610, R88 ;  /* 0x00007610ff9b7816 */ /* 0x000fe40000000058 */
[----:B------:R-:W-:Y:S02]  /*0aa0*/  PRMT R159, RZ, 0x7610, R89 ;  /* 0x00007610ff9f7816 */ /* 0x000fe40000000059 */
[----:B------:R-:W-:-:S03]  /*0ab0*/  PRMT R162, RZ, 0x5410, R90 ;  /* 0x00005410ffa27816 */ /* 0x000fc6000000005a */
[----:B------:R-:W-:Y:S01]  /*0ac0*/  @P0 MUFU.RCP R154, R155 ;  /* 0x0000009b009a0308 */ /* 0x000fe20000001000 */
[----:B------:R-:W-:-:S07]  /*0ad0*/  PRMT R164, RZ, 0x7610, R90 ;  /* 0x00007610ffa47816 */ /* 0x000fce000000005a */
[----:B------:R-:W-:Y:S01]  /*0ae0*/  @P0 MUFU.RCP R161, R159 ;  /* 0x0000009f00a10308 */ /* 0x000fe20000001000 */
[----:B------:R-:W-:-:S07]  /*0af0*/  PRMT R166, RZ, 0x5410, R91 ;  /* 0x00005410ffa67816 */ /* 0x000fce000000005b */
[----:B------:R-:W-:Y:S08]  /*0b00*/  @P0 MUFU.RCP R163, R162 ;  /* 0x000000a200a30308 */ /* 0x000ff00000001000 */
[----:B------:R-:W-:Y:S08]  /*0b10*/  @P0 MUFU.RCP R165, R164 ;  /* 0x000000a400a50308 */ /* 0x000ff00000001000 */
[----:B------:R-:W-:Y:S01]  /*0b20*/  @P0 MUFU.RCP R158, R166 ;  /* 0x000000a6009e0308 */ /* 0x000fe20000001000 */
[----:B------:R-:W-:-:S02]  /*0b30*/  PRMT R176, RZ, 0x7610, R15 ;  /* 0x00007610ffb07816 */ /* 0x000fc4000000000f */
[--C-:B--2---:R-:W-:Y:S02]  /*0b40*/  PRMT R175, RZ, 0x5410, R43.reuse ;  /* 0x00005410ffaf7816 */ /* 0x104fe4000000002b */
[----:B------:R-:W-:-:S03]  /*0b50*/  PRMT R174, RZ, 0x7610, R43 ;  /* 0x00007610ffae7816 */ /* 0x000fc6000000002b */
[----:B------:R-:W2:Y:S01]  /*0b60*/  @P0 MUFU.RCP R43, R168 ;  /* 0x000000a8002b0308 */ /* 0x000ea20000001000 */
[--C-:B------:R-:W-:Y:S02]  /*0b70*/  PRMT R169, RZ, 0x5410, R40.reuse ;  /* 0x00005410ffa97816 */ /* 0x100fe40000000028 */
[----:B------:R-:W-:Y:S01]  /*0b80*/  PRMT R160, RZ, 0x7610, R40 ;  /* 0x00007610ffa07816 */ /* 0x000fe20000000028 */
[----:B------:R-:W-:Y:S01]  /*0b90*/  @P0 FADD.FTZ R156, -R117, R174 ;  /* 0x000000ae759c0221 */ /* 0x000fe20000010100 */
[----:B------:R-:W-:Y:S01]  /*0ba0*/  PRMT R171, RZ, 0x5410, R41 ;  /* 0x00005410ffab7816 */ /* 0x000fe20000000029 */
[----:B-1----:R-:W-:Y:S01]  /*0bb0*/  @P0 FADD.FTZ R147, -R110, R169 ;  /* 0x000000a96e930221 */ /* 0x002fe20000010100 */
[----:B------:R-:W-:Y:S01]  /*0bc0*/  PRMT R170, RZ, 0x7610, R41 ;  /* 0x00007610ffaa7816 */ /* 0x000fe20000000029 */
[----:B------:R-:W-:Y:S01]  /*0bd0*/  @!P0 FADD.FTZ R41, R169, -R2 ;  /* 0x80000002a9298221 */ /* 0x000fe20000010000 */
[----:B------:R-:W-:Y:S01]  /*0be0*/  LOP3.LUT R40, R3, 0x60, RZ, 0xfc, !PT ;  /* 0x0000006003287812 */ /* 0x000fe200078efcff */
[----:B0-----:R-:W-:-:S02]  /*0bf0*/  @P0 FMUL.FTZ R147, R147, R150 ;  /* 0x0000009693930220 */ /* 0x001fc40000410000 */
[----:B------:R-:W-:Y:S02]  /*0c00*/  @!P0 FMUL.FTZ R147, R146, R41 ;  /* 0x0000002992938220 */ /* 0x000fe40000410000 */
[----:B------:R-:W-:Y:S02]  /*0c10*/  @P0 FADD.FTZ R148, -R112, R171 ;  /* 0x000000ab70940221 */ /* 0x000fe40000010100 */
[----:B--2---:R-:W-:Y:S02]  /*0c20*/  @P0 FMUL.FTZ R156, R156, R43 ;  /* 0x0000002b9c9c0220 */ /* 0x004fe40000410000 */
[----:B------:R-:W-:Y:S02]  /*0c30*/  @!P0 FADD.FTZ R43, R171, -R2 ;  /* 0x80000002ab2b8221 */ /* 0x000fe40000010000 */
[----:B------:R-:W-:Y:S01]  /*0c40*/  IMAD.WIDE.U32 R40, R40, R167, c[0x0][0x1b8] ;  /* 0x00006e0028287625 */ /* 0x000fe200078e00a7 */
[--C-:B------:R-:W-:Y:S02]  /*0c50*/  PRMT R173, RZ, 0x5410, R42.reuse ;  /* 0x00005410ffad7816 */ /* 0x100fe4000000002a */
[----:B------:R-:W-:Y:S01]  /*0c60*/  PRMT R172, RZ, 0x7610, R42 ;  /* 0x00007610ffac7816 */ /* 0x000fe2000000002a */
[----:B------:R-:W-:-:S02]  /*0c70*/  @P0 FMUL.FTZ R148, R148, R151 ;  /* 0x0000009794940220 */ /* 0x000fc40000410000 */
[----:B------:R-:W-:Y:S02]  /*0c80*/  @!P0 FMUL.FTZ R148, R146, R43 ;  /* 0x0000002b92948220 */ /* 0x000fe40000410000 */
[----:B------:R-:W2:Y:S01]  /*0c90*/  LDG.E.128 R40, [R40.64] ;  /* 0x0000000428287981 */ /* 0x000ea2000c1e1d00 */
[----:B------:R-:W-:Y:S02]  /*0ca0*/  @P0 FADD.FTZ R149, -R111, R160 ;  /* 0x000000a06f950221 */ /* 0x000fe40000010100 */
[----:B------:R-:W-:Y:S02]  /*0cb0*/  @P0 FADD.FTZ R150, -R113, R170 ;  /* 0x000000aa71960221 */ /* 0x000fe40000010100 */
[----:B------:R-:W-:Y:S02]  /*0cc0*/  @!P0 FADD.FTZ R3, R160, -R2 ;  /* 0x80000002a0038221 */ /* 0x000fe40000010000 */
[----:B------:R-:W-:Y:S02]  /*0cd0*/  @P0 FMUL.FTZ R149, R149, R154 ;  /* 0x0000009a95950220 */ /* 0x000fe40000410000 */
[----:B------:R-:W-:-:S02]  /*0ce0*/  @P0 FMUL.FTZ R150, R150, R161 ;  /* 0x000000a196960220 */ /* 0x000fc40000410000 */
[----:B------:R-:W-:Y:S02]  /*0cf0*/  @P0 FADD.FTZ R152, -R114, R173 ;  /* 0x000000ad72980221 */ /* 0x000fe40000010100 */
[----:B------:R-:W-:Y:S02]  /*0d00*/  @!P0 FADD.FTZ R161, R170, -R2 ;  /* 0x80000002aaa18221 */ /* 0x000fe40000010000 */
[----:B------:R-:W-:Y:S02]  /*0d10*/  @!P0 FMUL.FTZ R149, R146, R3 ;  /* 0x0000000392958220 */ /* 0x000fe40000410000 */
[----:B------:R-:W-:Y:S02]  /*0d20*/  @!P0 FADD.FTZ R3, R173, -R2 ;  /* 0x80000002ad038221 */ /* 0x000fe40000010000 */
[----:B------:R-:W-:Y:S02]  /*0d30*/  @P0 FADD.FTZ R154, -R115, R172 ;  /* 0x000000ac739a0221 */ /* 0x000fe40000010100 */
[----:B------:R-:W-:-:S02]  /*0d40*/  @P0 FMUL.FTZ R152, R152, R163 ;  /* 0x000000a398980220 */ /* 0x000fc40000410000 */
[----:B------:R-:W-:Y:S02]  /*0d50*/  @!P0 FMUL.FTZ R150, R146, R161 ;  /* 0x000000a192968220 */ /* 0x000fe40000410000 */
[----:B------:R-:W-:Y:S02]  /*0d60*/  @!P0 FADD.FTZ R161, R172, -R2 ;  /* 0x80000002aca18221 */ /* 0x000fe40000010000 */
[----:B------:R-:W-:Y:S01]  /*0d70*/  @!P0 FMUL.FTZ R152, R146, R3 ;  /* 0x0000000392988220 */ /* 0x000fe20000410000 */
[----:B---3--:R-:W-:Y:S01]  /*0d80*/  PRMT R3, RZ, 0x5410, R29 ;  /* 0x00005410ff037816 */ /* 0x008fe2000000001d */
[----:B------:R-:W-:Y:S02]  /*0d90*/  @P0 FMUL.FTZ R154, R154, R165 ;  /* 0x000000a59a9a0220 */ /* 0x000fe40000410000 */
[----:B------:R-:W-:Y:S01]  /*0da0*/  @!P0 FMUL.FTZ R154, R146, R161 ;  /* 0x000000a1929a8220 */ /* 0x000fe20000410000 */
[----:B------:R-:W-:Y:S01]  /*0db0*/  PRMT R161, RZ, 0x7610, R29 ;  /* 0x00007610ffa17816 */ /* 0x000fe2000000001d */
[----:B------:R-:W-:-:S02]  /*0dc0*/  @P0 FADD.FTZ R151, -R116, R175 ;  /* 0x000000af74970221 */ /* 0x000fc40000010100 */
[----:B------:R-:W-:Y:S02]  /*0dd0*/  FMUL.FTZ R29, R157, R3 ;  /* 0x000000039d1d7220 */ /* 0x000fe40000410000 */
[C---:B------:R-:W-:Y:S02]  /*0de0*/  FADD.FTZ R106, R3.reuse, R106 ;  /* 0x0000006a036a7221 */ /* 0x040fe40000010000 */
[----:B------:R-:W-:Y:S01]  /*0df0*/  FFMA.FTZ R107, R3, R148, R107 ;  /* 0x00000094036b7223 */ /* 0x000fe2000001006b */
[----:B------:R-:W-:Y:S01]  /*0e00*/  PRMT R169, RZ, 0x7610, R31 ;  /* 0x00007610ffa97816 */ /* 0x000fe2000000001f */
[----:B------:R-:W0:Y:S01]  /*0e10*/  @P0 MUFU.RCP R3, R176 ;  /* 0x000000b000030308 */ /* 0x000e220000001000 */
[----:B------:R-:W-:Y:S01]  /*0e20*/  @!P0 FADD.FTZ R165, R174, -R2 ;  /* 0x80000002aea58221 */ /* 0x000fe20000010000 */
[----:B------:R-:W-:Y:S01]  /*0e30*/  PRMT R172, RZ, 0x5410, R13 ;  /* 0x00005410ffac7816 */ /* 0x000fe2000000000d */
[----:B------:R-:W-:Y:S01]  /*0e40*/  @!P0 FADD.FTZ R163, R175, -R2 ;  /* 0x80000002afa38221 */ /* 0x000fe20000010000 */
[----:B------:R-:W-:Y:S01]  /*0e50*/  PRMT R173, RZ, 0x7610, R13 ;  /* 0x00007610ffad7816 */ /* 0x000fe2000000000d */
[----:B------:R-:W-:Y:S01]  /*0e60*/  @P0 FMUL.FTZ R151, R151, R158 ;  /* 0x0000009e97970220 */ /* 0x000fe20000410000 */
[----:B------:R-:W-:Y:S01]  /*0e70*/  PRMT R158, RZ, 0x5410, R28 ;  /* 0x00005410ff9e7816 */ /* 0x000fe2000000001c */
[----:B------:R-:W-:Y:S01]  /*0e80*/  @!P0 FMUL.FTZ R156, R146, R165 ;  /* 0x000000a5929c8220 */ /* 0x000fe20000410000 */
[----:B------:R-:W-:Y:S01]  /*0e90*/  PRMT R160, RZ, 0x7610, R28 ;  /* 0x00007610ffa07816 */ /* 0x000fe2000000001c */
[----:B------:R-:W-:Y:S01]  /*0ea0*/  @!P0 FMUL.FTZ R151, R146, R163 ;  /* 0x000000a392978220 */ /* 0x000fe20000410000 */
[----:B------:R-:W-:Y:S01]  /*0eb0*/  PRMT R167, RZ, 0x5410, R31 ;  /* 0x00005410ffa77816 */ /* 0x000fe2000000001f */
[----:B------:R-:W1:Y:S01]  /*0ec0*/  @P0 MUFU.RCP R181, R172 ;  /* 0x000000ac00b50308 */ /* 0x000e620000001000 */
[----:B------:R-:W-:Y:S01]  /*0ed0*/  PRMT R170, RZ, 0x5410, R12 ;  /* 0x00005410ffaa7816 */ /* 0x000fe2000000000c */
[----:B------:R-:W-:Y:S01]  /*0ee0*/  FMUL.FTZ R157, R168, R169 ;  /* 0x000000a9a89d7220 */ /* 0x000fe20000410000 */
[----:B------:R-:W-:-:S02]  /*0ef0*/  PRMT R165, RZ, 0x7610, R30 ;  /* 0x00007610ffa57816 */ /* 0x000fc4000000001e */
[----:B------:R-:W-:Y:S02]  /*0f00*/  PRMT R171, RZ, 0x7610, R12 ;  /* 0x00007610ffab7816 */ /* 0x000fe4000000000c */
[----:B------:R-:W-:Y:S01]  /*0f10*/  PRMT R163, RZ, 0x5410, R30 ;  /* 0x00005410ffa37816 */ /* 0x000fe2000000001e */
[----:B------:R-:W3:Y:S01]  /*0f20*/  @P0 MUFU.RCP R183, R173 ;  /* 0x000000ad00b70308 */ /* 0x000ee20000001000 */
[----:B------:R-:W-:Y:S02]  /*0f30*/  PRMT R168, RZ, 0x5410, R15 ;  /* 0x00005410ffa87816 */ /* 0x000fe4000000000f */
[----:B------:R-:W-:Y:S01]  /*0f40*/  PRMT R186, RZ, 0x7610, R19 ;  /* 0x00007610ffba7816 */ /* 0x000fe20000000013 */
[----:B------:R-:W-:Y:S02]  /*0f50*/  FMUL.FTZ R28, R153, R158 ;  /* 0x0000009e991c7220 */ /* 0x000fe40000410000 */
[C---:B------:R-:W-:Y:S02]  /*0f60*/  FADD.FTZ R137, R158.reuse, R137 ;  /* 0x000000899e897221 */ /* 0x040fe40000010000 */
[----:B------:R-:W-:Y:S01]  /*0f70*/  FFMA.FTZ R136, R158, R147, R136 ;  /* 0x000000939e887223 */ /* 0x000fe20000010088 */
[----:B------:R-:W0:Y:S01]  /*0f80*/  @P0 MUFU.RCP R177, R170 ;  /* 0x000000aa00b10308 */ /* 0x000e220000001000 */
[----:B------:R-:W-:Y:S01]  /*0f90*/  FMUL.FTZ R30, R155, R160 ;  /* 0x000000a09b1e7220 */ /* 0x000fe20000410000 */
[--C-:B------:R-:W-:Y:S01]  /*0fa0*/  PRMT R174, RZ, 0x5410, R14.reuse ;  /* 0x00005410ffae7816 */ /* 0x100fe2000000000e */
[----:B------:R-:W-:Y:S01]  /*0fb0*/  FMUL.FTZ R158, R166, R167 ;  /* 0x000000a7a69e7220 */ /* 0x000fe20000410000 */
[----:B------:R-:W-:Y:S01]  /*0fc0*/  PRMT R175, RZ, 0x7610, R14 ;  /* 0x00007610ffaf7816 */ /* 0x000fe2000000000e */
[----:B------:R-:W-:-:S02]  /*0fd0*/  FMUL.FTZ R31, R159, R161 ;  /* 0x000000a19f1f7220 */ /* 0x000fc40000410000 */
[C---:B------:R-:W-:Y:S01]  /*0fe0*/  FADD.FTZ R104, R161.reuse, R104 ;  /* 0x00000068a1687221 */ /* 0x040fe20000010000 */
[----:B------:R-:W0:Y:S01]  /*0ff0*/  @P0 MUFU.RCP R179, R171 ;  /* 0x000000ab00b30308 */ /* 0x000e220000001000 */
[----:B------:R-:W-:Y:S01]  /*1000*/  FFMA.FTZ R105, R161, R150, R105 ;  /* 0x00000096a1697223 */ /* 0x000fe20000010069 */
[----:B------:R-:W-:Y:S01]  /*1010*/  PRMT R161, RZ, 0x5410, R16 ;  /* 0x00005410ffa17816 */ /* 0x000fe20000000010 */
[----:B------:R-:W-:Y:S02]  /*1020*/  FMUL.FTZ R155, R164, R165 ;  /* 0x000000a5a49b7220 */ /* 0x000fe40000410000 */
[----:B------:R-:W-:Y:S02]  /*1030*/  FMUL.FTZ R153, R162, R163 ;  /* 0x000000a3a2997220 */ /* 0x000fe40000410000 */
[C---:B------:R-:W-:Y:S01]  /*1040*/  FADD.FTZ R102, R163.reuse, R102 ;  /* 0x00000066a3667221 */ /* 0x040fe20000010000 */
[----:B------:R-:W0:Y:S01]  /*1050*/  @P0 MUFU.RCP R166, R168 ;  /* 0x000000a800a60308 */ /* 0x000e220000001000 */
[----:B------:R-:W-:Y:S01]  /*1060*/  FFMA.FTZ R103, R163, R152, R103 ;  /* 0x00000098a3677223 */ /* 0x000fe20000010067 */
[----:B------:R-:W-:Y:S01]  /*1070*/  PRMT R163, RZ, 0x7610, R16 ;  /* 0x00007610ffa37816 */ /* 0x000fe20000000010 */
[----:B------:R-:W-:-:S02]  /*1080*/  FADD.FTZ R100, R165, R100 ;  /* 0x00000064a5647221 */ /* 0x000fc40000010000 */
[----:B------:R-:W-:Y:S01]  /*1090*/  FFMA.FTZ R101, R165, R154, R101 ;  /* 0x0000009aa5657223 */ /* 0x000fe20000010065 */
[----:B------:R-:W-:Y:S01]  /*10a0*/  PRMT R165, RZ, 0x5410, R17 ;  /* 0x00005410ffa57816 */ /* 0x000fe20000000011 */
[----:B------:R-:W-:Y:S02]  /*10b0*/  @P0 FADD.FTZ R164, -R125, R186 ;  /* 0x000000ba7da40221 */ /* 0x000fe40000010100 */
[C---:B------:R-:W-:Y:S02]  /*10c0*/  FADD.FTZ R99, R167.reuse, R99 ;  /* 0x00000063a7637221 */ /* 0x040fe40000010000 */
[----:B------:R-:W-:Y:S01]  /*10d0*/  FFMA.FTZ R98, R167, R151, R98 ;  /* 0x00000097a7627223 */ /* 0x000fe20000010062 */
[----:B------:R-:W-:Y:S01]  /*10e0*/  PRMT R167, RZ, 0x7610, R17 ;  /* 0x00007610ffa77816 */ /* 0x000fe20000000011 */
[----:B------:R-:W1:Y:S01]  /*10f0*/  @P0 MUFU.RCP R178, R174 ;  /* 0x000000ae00b20308 */ /* 0x000e620000001000 */
[C---:B------:R-:W-:Y:S01]  /*1100*/  FADD.FTZ R96, R169.reuse, R96 ;  /* 0x00000060a9607221 */ /* 0x040fe20000010000 */
[--C-:B------:R-:W-:Y:S01]  /*1110*/  PRMT R182, RZ, 0x7610, R18.reuse ;  /* 0x00007610ffb67816 */ /* 0x100fe20000000012 */
[----:B------:R-:W-:Y:S01]  /*1120*/  FFMA.FTZ R97, R169, R156, R97 ;  /* 0x0000009ca9617223 */ /* 0x000fe20000010061 */
[----:B------:R-:W-:Y:S01]  /*1130*/  PRMT R169, RZ, 0x5410, R18 ;  /* 0x00005410ffa97816 */ /* 0x000fe20000000012 */
[----:B0-----:R-:W-:Y:S01]  /*1140*/  @P0 FMUL.FTZ R164, R164, R3 ;  /* 0x00000003a4a40220 */ /* 0x001fe20000410000 */
[----:B------:R-:W-:Y:S01]  /*1150*/  PRMT R185, RZ, 0x5410, R19 ;  /* 0x00005410ffb97816 */ /* 0x000fe20000000013 */
[C---:B------:R-:W-:Y:S01]  /*1160*/  FADD.FTZ R109, R160.reuse, R109 ;  /* 0x0000006da06d7221 */ /* 0x040fe20000010000 */
[----:B------:R-:W0:Y:S01]  /*1170*/  @P0 MUFU.RCP R180, R175 ;  /* 0x000000af00b40308 */ /* 0x000e220000001000 */
[----:B------:R-:W-:-:S02]  /*1180*/  FFMA.FTZ R108, R160, R149, R108 ;  /* 0x00000095a06c7223 */ /* 0x000fc4000001006c */
[----:B------:R-:W-:Y:S02]  /*1190*/  @P0 FADD.FTZ R16, -R118, R161 ;  /* 0x000000a176100221 */ /* 0x000fe40000010100 */
[----:B------:R-:W-:Y:S02]  /*11a0*/  @!P0 FADD.FTZ R3, R161, -R2 ;  /* 0x80000002a1038221 */ /* 0x000fe40000010000 */
[----:B------:R-:W-:Y:S02]  /*11b0*/  @P0 FADD.FTZ R18, -R119, R163 ;  /* 0x000000a377120221 */ /* 0x000fe40000010100 */
[----:B------:R-:W-:Y:S02]  /*11c0*/  @P0 FADD.FTZ R160, -R120, R165 ;  /* 0x000000a578a00221 */ /* 0x000fe40000010100 */
[----:B------:R-:W-:Y:S02]  /*11d0*/  @!P0 FADD.FTZ R161, R163, -R2 ;  /* 0x80000002a3a18221 */ /* 0x000fe40000010000 */
[----:B------:R-:W-:-:S02]  /*11e0*/  @P0 FADD.FTZ R162, -R121, R167 ;  /* 0x000000a779a20221 */ /* 0x000fc40000010100 */
[----:B------:R-:W-:Y:S02]  /*11f0*/  @!P0 FADD.FTZ R163, R165, -R2 ;  /* 0x80000002a5a38221 */ /* 0x000fe40000010000 */
[----:B------:R-:W-:Y:S02]  /*1200*/  @!P0 FADD.FTZ R165, R167, -R2 ;  /* 0x80000002a7a58221 */ /* 0x000fe40000010000 */
[----:B-1----:R-:W-:Y:S02]  /*1210*/  @P0 FMUL.FTZ R160, R160, R181 ;  /* 0x000000b5a0a00220 */ /* 0x002fe40000410000 */
[----:B---3--:R-:W-:Y:S02]  /*1220*/  @P0 FMUL.FTZ R162, R162, R183 ;  /* 0x000000b7a2a20220 */ /* 0x008fe40000410000 */
[----:B------:R-:W-:Y:S02]  /*1230*/  @P0 FADD.FTZ R159, -R124, R185 ;  /* 0x000000b97c9f0221 */ /* 0x000fe40000010100 */
[----:B------:R-:W-:-:S02]  /*1240*/  @!P0 FMUL.FTZ R160, R146, R163 ;  /* 0x000000a392a08220 */ /* 0x000fc40000410000 */
[----:B------:R-:W-:Y:S02]  /*1250*/  @!P0 FMUL.FTZ R162, R146, R165 ;  /* 0x000000a592a28220 */ /* 0x000fe40000410000 */
[----:B------:R-:W-:Y:S02]  /*1260*/  @!P0 FADD.FTZ R163, R185, -R2 ;  /* 0x80000002b9a38221 */ /* 0x000fe40000010000 */
[----:B------:R-:W-:Y:S02]  /*1270*/  @!P0 FADD.FTZ R165, R186, -R2 ;  /* 0x80000002baa58221 */ /* 0x000fe40000010000 */
[----:B------:R-:W-:Y:S02]  /*1280*/  @P0 FMUL.FTZ R16, R16, R177 ;  /* 0x000000b110100220 */ /* 0x000fe40000410000 */
[----:B------:R-:W-:Y:S02]  /*1290*/  @P0 FMUL.FTZ R18, R18, R179 ;  /* 0x000000b312120220 */ /* 0x000fe40000410000 */
[----:B------:R-:W-:-:S02]  /*12a0*/  @P0 FADD.FTZ R17, -R122, R169 ;  /* 0x000000a97a110221 */ /* 0x000fc40000010100 */
[----:B------:R-:W-:Y:S02]  /*12b0*/  @P0 FMUL.FTZ R159, R159, R166 ;  /* 0x000000a69f9f0220 */ /* 0x000fe40000410000 */
[----:B------:R-:W-:Y:S02]  /*12c0*/  @!P0 FMUL.FTZ R16, R146, R3 ;  /* 0x0000000392108220 */ /* 0x000fe40000410000 */
[----:B------:R-:W-:Y:S02]  /*12d0*/  @P0 FADD.FTZ R19, -R123, R182 ;  /* 0x000000b67b130221 */ /* 0x000fe40000010100 */
[----:B------:R-:W-:Y:S02]  /*12e0*/  @!P0 FMUL.FTZ R18, R146, R161 ;  /* 0x000000a192128220 */ /* 0x000fe40000410000 */
[----:B------:R-:W-:Y:S02]  /*12f0*/  @!P0 FADD.FTZ R3, R169, -R2 ;  /* 0x80000002a9038221 */ /* 0x000fe40000010000 */
[----:B------:R-:W-:Y:S01]  /*1300*/  @!P0 FMUL.FTZ R159, R146, R163 ;  /* 0x000000a3929f8220 */ /* 0x000fe20000410000 */
[----:B------:R-:W-:Y:S01]  /*1310*/  PRMT R163, RZ, 0x5410, R33 ;  /* 0x00005410ffa37816 */ /* 0x000fe20000000021 */
[----:B------:R-:W-:-:S02]  /*1320*/  @!P0 FADD.FTZ R161, R182, -R2 ;  /* 0x80000002b6a18221 */ /* 0x000fc40000010000 */
[----:B------:R-:W-:Y:S01]  /*1330*/  @!P0 FMUL.FTZ R164, R146, R165 ;  /* 0x000000a592a48220 */ /* 0x000fe20000410000 */
[----:B------:R-:W-:Y:S01]  /*1340*/  PRMT R165, RZ, 0x7610, R33 ;  /* 0x00007610ffa57816 */ /* 0x000fe20000000021 */
[----:B------:R-:W-:Y:S01]  /*1350*/  @P0 FMUL.FTZ R17, R17, R178 ;  /* 0x000000b211110220 */ /* 0x000fe20000410000 */
[----:B------:R-:W-:Y:S01]  /*1360*/  PRMT R185, RZ, 0x7610, R11 ;  /* 0x00007610ffb97816 */ /* 0x000fe2000000000b */
[----:B0-----:R-:W-:Y:S02]  /*1370*/  @P0 FMUL.FTZ R19, R19, R180 ;  /* 0x000000b413130220 */ /* 0x001fe40000410000 */
        /* <DEDUP_REMOVED lines=12> */
[----:B------:R-:W0:Y:S01]  /*1440*/  @P0 MUFU.RCP R173, R185 ;  /* 0x000000b900ad0308 */ /* 0x000e220000001000 */
[----:B------:R-:W-:Y:S01]  /*1450*/  PRMT R169, RZ, 0x5410, R35 ;  /* 0x00005410ffa97816 */ /* 0x000fe20000000023 */
[----:B------:R-:W-:Y:S01]  /*1460*/  FMUL.FTZ R33, R170, R3 ;  /* 0x00000003aa217220 */ /* 0x000fe20000410000 */
[----:B------:R-:W-:Y:S01]  /*1470*/  PRMT R167, RZ, 0x5410, R34 ;  /* 0x00005410ffa77816 */ /* 0x000fe20000000022 */
[----:B------:R-:W-:-:S02]  /*1480*/  FADD.FTZ R94, R3, R94 ;  /* 0x0000005e035e7221 */ /* 0x000fc40000010000 */
[----:B------:R-:W-:Y:S01]  /*1490*/  FFMA.FTZ R95, R3, R16, R95 ;  /* 0x00000010035f7223 */ /* 0x000fe2000001005f */
[----:B------:R-:W-:Y:S01]  /*14a0*/  PRMT R179, RZ, 0x7610, R8 ;  /* 0x00007610ffb37816 */ /* 0x000fe20000000008 */
[----:B------:R-:W-:Y:S01]  /*14b0*/  FMUL.FTZ R35, R171, R32 ;  /* 0x00000020ab237220 */ /* 0x000fe20000410000 */
[----:B------:R-:W1:Y:S01]  /*14c0*/  @P0 MUFU.RCP R3, R181 ;  /* 0x000000b500030308 */ /* 0x000e620000001000 */
[C---:B------:R-:W-:Y:S02]  /*14d0*/  FADD.FTZ R84, R165.reuse, R84 ;  /* 0x00000054a5547221 */ /* 0x040fe40000010000 */
[----:B------:R-:W-:Y:S02]  /*14e0*/  FFMA.FTZ R85, R165, R162, R85 ;  /* 0x000000a2a5557223 */ /* 0x000fe40000010055 */
[----:B------:R-:W-:Y:S02]  /*14f0*/  FMUL.FTZ R165, R176, R177 ;  /* 0x000000b1b0a57220 */ /* 0x000fe40000410000 */
[C---:B------:R-:W-:Y:S01]  /*1500*/  FADD.FTZ R65, R177.reuse, R65 ;  /* 0x00000041b1417221 */ /* 0x040fe20000010000 */
[----:B------:R-:W3:Y:S01]  /*1510*/  @P0 MUFU.RCP R186, R180 ;  /* 0x000000b400ba0308 */ /* 0x000ee20000001000 */
[----:B------:R-:W-:Y:S01]  /*1520*/  FFMA.FTZ R45, R177, R164, R45 ;  /* 0x000000a4b12d7223 */ /* 0x000fe2000001002d */
[----:B------:R-:W-:Y:S01]  /*1530*/  PRMT R177, RZ, 0x5410, R11 ;  /* 0x00005410ffb17816 */ /* 0x000fe2000000000b */
[C---:B------:R-:W-:Y:S01]  /*1540*/  FADD.FTZ R92, R32.reuse, R92 ;  /* 0x0000005c205c7221 */ /* 0x040fe20000010000 */
[----:B----4-:R-:W-:Y:S01]  /*1550*/  PRMT R192, RZ, 0x7610, R23 ;  /* 0x00007610ffc07816 */ /* 0x010fe20000000017 */
[----:B------:R-:W-:-:S03]  /*1560*/  FFMA.FTZ R93, R32, R18, R93 ;  /* 0x00000012205d7223 */ /* 0x000fc6000001005d */
[----:B------:R-:W4:Y:S01]  /*1570*/  @P0 MUFU.RCP R171, R183 ;  /* 0x000000b700ab0308 */ /* 0x000f220000001000 */
[----:B------:R-:W-:Y:S01]  /*1580*/  FMUL.FTZ R32, R174, R167 ;  /* 0x000000a7ae207220 */ /* 0x000fe20000410000 */
[----:B------:R-:W-:Y:S02]  /*1590*/  PRMT R166, RZ, 0x7610, R34 ;  /* 0x00007610ffa67816 */ /* 0x000fe40000000022 */
[----:B------:R-:W-:-:S04]  /*15a0*/  PRMT R188, RZ, 0x7610, R21 ;  /* 0x00007610ffbc7816 */ /* 0x000fc80000000015 */
[----:B------:R-:W0:Y:S01]  /*15b0*/  @P0 MUFU.RCP R187, R179 ;  /* 0x000000b300bb0308 */ /* 0x000e220000001000 */
[----:B------:R-:W-:Y:S01]  /*15c0*/  PRMT R189, RZ, 0x5410, R21 ;  /* 0x00005410ffbd7816 */ /* 0x000fe20000000015 */
[----:B------:R-:W-:Y:S01]  /*15d0*/  @P0 FADD.FTZ R170, -R133, R192 ;  /* 0x000000c085aa0221 */ /* 0x000fe20000010100 */
[----:B------:R-:W-:-:S05]  /*15e0*/  PRMT R190, RZ, 0x7610, R22 ;  /* 0x00007610ffbe7816 */ /* 0x000fca0000000016 */
        /* <DEDUP_REMOVED lines=10> */
[----:B------:R-:W-:-:S02]  /*1690*/  @P0 FADD.FTZ R22, -R129, R188 ;  /* 0x000000bc81160221 */ /* 0x000fc40000010100 */
[----:B------:R-:W-:Y:S02]  /*16a0*/  @P0 FADD.FTZ R23, -R128, R189 ;  /* 0x000000bd80170221 */ /* 0x000fe40000010100 */
[----:B------:R-:W-:Y:S02]  /*16b0*/  @P0 FADD.FTZ R168, -R131, R190 ;  /* 0x000000be83a80221 */ /* 0x000fe40000010100 */
[----:B0-----:R-:W-:Y:S01]  /*16c0*/  @P0 FMUL.FTZ R170, R170, R173 ;  /* 0x000000adaaaa0220 */ /* 0x001fe20000410000 */
[----:B------:R-:W0:Y:S01]  /*16d0*/  @P0 MUFU.RCP R172, R182 ;  /* 0x000000b600ac0308 */ /* 0x000e220000001000 */
[----:B------:R-:W-:Y:S01]  /*16e0*/  @!P0 FADD.FTZ R173, R189, -R2 ;  /* 0x80000002bdad8221 */ /* 0x000fe20000010000 */
[----:B------:R-:W-:Y:S01]  /*16f0*/  PRMT R178, RZ, 0x5410, R8 ;  /* 0x00005410ffb27816 */ /* 0x000fe20000000008 */
[----:B-1----:R-:W-:Y:S02]  /*1700*/  @P0 FMUL.FTZ R22, R22, R3 ;  /* 0x0000000316160220 */ /* 0x002fe40000410000 */
[----:B------:R-:W-:-:S02]  /*1710*/  FADD.FTZ R66, R169, R66 ;  /* 0x00000042a9427221 */ /* 0x000fc40000010000 */
[----:B------:R-:W-:Y:S02]  /*1720*/  FFMA.FTZ R46, R169, R159, R46 ;  /* 0x0000009fa92e7223 */ /* 0x000fe4000001002e */
[----:B------:R-:W-:Y:S02]  /*1730*/  @P0 FADD.FTZ R21, -R126, R175 ;  /* 0x000000af7e150221 */ /* 0x000fe40000010100 */
[----:B------:R-:W-:Y:S02]  /*1740*/  @P0 FADD.FTZ R20, -R127, R176 ;  /* 0x000000b07f140221 */ /* 0x000fe40000010100 */
[----:B---3--:R-:W-:Y:S02]  /*1750*/  @P0 FMUL.FTZ R23, R23, R186 ;  /* 0x000000ba17170220 */ /* 0x008fe40000410000 */
[----:B----4-:R-:W-:Y:S02]  /*1760*/  @P0 FMUL.FTZ R168, R168, R171 ;  /* 0x000000aba8a80220 */ /* 0x010fe40000410000 */
[----:B------:R-:W-:-:S02]  /*1770*/  @!P0 FADD.FTZ R3, R175, -R2 ;  /* 0x80000002af038221 */ /* 0x000fc40000010000 */
[----:B------:R-:W-:Y:S02]  /*1780*/  @P0 FADD.FTZ R169, -R132, R193 ;  /* 0x000000c184a90221 */ /* 0x000fe40000010100 */
[----:B------:R-:W-:Y:S02]  /*1790*/  @!P0 FADD.FTZ R171, R176, -R2 ;  /* 0x80000002b0ab8221 */ /* 0x000fe40000010000 */
[----:B------:R-:W-:Y:S02]  /*17a0*/  @!P0 FADD.FTZ R175, R188, -R2 ;  /* 0x80000002bcaf8221 */ /* 0x000fe40000010000 */
[----:B------:R-:W-:Y:S01]  /*17b0*/  @!P0 FMUL.FTZ R23, R146, R173 ;  /* 0x000000ad92178220 */ /* 0x000fe20000410000 */
[----:B------:R-:W1:Y:S01]  /*17c0*/  @P0 MUFU.RCP R184, R178 ;  /* 0x000000b200b80308 */ /* 0x000e620000001000 */
[----:B------:R-:W-:Y:S02]  /*17d0*/  @!P0 FADD.FTZ R173, R193, -R2 ;  /* 0x80000002c1ad8221 */ /* 0x000fe40000010000 */
[----:B------:R-:W-:-:S02]  /*17e0*/  @P0 FMUL.FTZ R20, R20, R187 ;  /* 0x000000bb14140220 */ /* 0x000fc40000410000 */
[----:B------:R-:W-:Y:S02]  /*17f0*/  @P0 FMUL.FTZ R169, R169, R174 ;  /* 0x000000aea9a90220 */ /* 0x000fe40000410000 */
[----:B------:R-:W-:Y:S02]  /*1800*/  @!P0 FMUL.FTZ R20, R146, R171 ;  /* 0x000000ab92148220 */ /* 0x000fe40000410000 */
[----:B------:R-:W-:Y:S02]  /*1810*/  @!P0 FMUL.FTZ R22, R146, R175 ;  /* 0x000000af92168220 */ /* 0x000fe40000410000 */
[----:B------:R-:W-:Y:S02]  /*1820*/  @!P0 FADD.FTZ R171, R190, -R2 ;  /* 0x80000002beab8221 */ /* 0x000fe40000010000 */
[----:B------:R-:W-:Y:S02]  /*1830*/  @!P0 FADD.FTZ R175, R192, -R2 ;  /* 0x80000002c0af8221 */ /* 0x000fe40000010000 */
[----:B------:R-:W-:Y:S01]  /*1840*/  @!P0 FMUL.FTZ R169, R146, R173 ;  /* 0x000000ad92a98220 */ /* 0x000fe20000410000 */
[----:B------:R-:W-:Y:S01]  /*1850*/  PRMT R173, RZ, 0x5410, R37 ;  /* 0x00005410ffad7816 */ /* 0x000fe20000000025 */
[----:B------:R-:W-:-:S02]  /*1860*/  FADD.FTZ R64, R167, R64 ;  /* 0x00000040a7407221 */ /* 0x000fc40000010000 */
[----:B------:R-:W-:Y:S01]  /*1870*/  FFMA.FTZ R44, R167, R17, R44 ;  /* 0x00000011a72c7223 */ /* 0x000fe2000001002c */
[----:B------:R-:W-:Y:S01]  /*1880*/  PRMT R176, RZ, 0x7610, R38 ;  /* 0x00007610ffb07816 */ /* 0x000fe20000000026 */
[----:B------:R-:W-:Y:S02]  /*1890*/  @P0 FADD.FTZ R167, -R130, R191 ;  /* 0x000000bf82a70221 */ /* 0x000fe40000010100 */
[----:B------:R-:W-:Y:S01]  /*18a0*/  @!P0 FMUL.FTZ R168, R146, R171 ;  /* 0x000000ab92a88220 */ /* 0x000fe20000410000 */
[----:B------:R-:W-:Y:S01]  /*18b0*/  PRMT R171, RZ, 0x5410, R36 ;  /* 0x00005410ffab7816 */ /* 0x000fe20000000024 */
[----:B------:R-:W-:Y:S01]  /*18c0*/  @!P0 FMUL.FTZ R170, R146, R175 ;  /* 0x000000af92aa8220 */ /* 0x000fe20000410000 */
[----:B------:R-:W-:Y:S01]  /*18d0*/  PRMT R175, RZ, 0x5410, R38 ;  /* 0x00005410ffaf7816 */ /* 0x000fe20000000026 */
[----:B------:R-:W-:Y:S01]  /*18e0*/  FMUL.FTZ R38, R180, R173 ;  /* 0x000000adb4267220 */ /* 0x000fe20000410000 */
[----:B------:R-:W-:Y:S01]  /*18f0*/  PRMT R180, RZ, 0x5410, R5 ;  /* 0x00005410ffb47816 */ /* 0x000fe20000000005 */
[----:B0-----:R-:W-:Y:S01]  /*1900*/  @P0 FMUL.FTZ R167, R167, R172 ;  /* 0x000000aca7a70220 */ /* 0x001fe20000410000 */
[----:B------:R-:W-:Y:S01]  /*1910*/  PRMT R172, RZ, 0x7610, R36 ;  /* 0x00007610ffac7816 */ /* 0x000fe20000000024 */
[----:B------:R-:W-:-:S02]  /*1920*/  FMUL.FTZ R36, R178, R171 ;  /* 0x000000abb2247220 */ /* 0x000fc40000410000 */
[----:B------:R-:W0:Y:S01]  /*1930*/  @P0 MUFU.RCP R178, R180 ;  /* 0x000000b400b20308 */ /* 0x000e220000001000 */
[----:B-1----:R-:W-:Y:S02]  /*1940*/  @P0 FMUL.FTZ R21, R21, R184 ;  /* 0x000000b815150220 */ /* 0x002fe40000410000 */
[----:B------:R-:W-:Y:S01]  /*1950*/  @!P0 FMUL.FTZ R21, R146, R3 ;  /* 0x0000000392158220 */ /* 0x000fe20000410000 */
[----:B------:R-:W-:Y:S01]  /*1960*/  PRMT R174, RZ, 0x7610, R37 ;  /* 0x00007610ffae7816 */ /* 0x000fe20000000025 */
[C---:B------:R-:W-:Y:S01]  /*1970*/  FADD.FTZ R68, R171.reuse, R68 ;  /* 0x00000044ab447221 */ /* 0x040fe20000010000 */
[--C-:B------:R-:W-:Y:S01]  /*1980*/  PRMT R184, RZ, 0x5410, R39.reuse ;  /* 0x00005410ffb87816 */ /* 0x100fe20000000027 */
[----:B------:R-:W-:Y:S01]  /*1990*/  FFMA.FTZ R48, R171, R21, R48 ;  /* 0x00000015ab307223 */ /* 0x000fe20000010030 */
[----:B------:R-:W-:Y:S01]  /*19a0*/  PRMT R186, RZ, 0x7610, R39 ;  /* 0x00007610ffba7816 */ /* 0x000fe20000000027 */
[----:B------:R-:W-:Y:S01]  /*19b0*/  FMUL.FTZ R171, R183, R176 ;  /* 0x000000b0b7ab7220 */ /* 0x000fe20000410000 */
[----:B-----5:R-:W-:-:S02]  /*19c0*/  PRMT R190, RZ, 0x5410, R25 ;  /* 0x00005410ffbe7816 */ /* 0x020fc40000000019 */
[----:B------:R-:W-:Y:S01]  /*19d0*/  PRMT R183, RZ, 0x7610, R6 ;  /* 0x00007610ffb77816 */ /* 0x000fe20000000006 */
[C---:B------:R-:W-:Y:S01]  /*19e0*/  FADD.FTZ R70, R173.reuse, R70 ;  /* 0x00000046ad467221 */ /* 0x040fe20000010000 */
[--C-:B------:R-:W-:Y:S01]  /*19f0*/  PRMT R199, RZ, 0x5410, R27.reuse ;  /* 0x00005410ffc77816 */ /* 0x100fe2000000001b */
[----:B------:R-:W-:Y:S01]  /*1a00*/  FFMA.FTZ R50, R173, R23, R50 ;  /* 0x00000017ad327223 */ /* 0x000fe20000010032 */
[----:B------:R-:W-:Y:S01]  /*1a10*/  PRMT R205, RZ, 0x7610, R27 ;  /* 0x00007610ffcd7816 */ /* 0x000fe2000000001b */
[----:B------:R-:W-:Y:S02]  /*1a20*/  FMUL.FTZ R39, R181, R174 ;  /* 0x000000aeb5277220 */ /* 0x000fe40000410000 */
[C---:B------:R-:W-:Y:S02]  /*1a30*/  FADD.FTZ R69, R174.reuse, R69 ;  /* 0x00000045ae457221 */ /* 0x040fe40000010000 */
[----:B------:R-:W-:Y:S02]  /*1a40*/  FFMA.FTZ R49, R174, R22, R49 ;  /* 0x00000016ae317223 */ /* 0x000fe40000010031 */
[----:B------:R-:W-:-:S02]  /*1a50*/  FMUL.FTZ R174, R177, R184 ;  /* 0x000000b8b1ae7220 */ /* 0x000fc40000410000 */
[----:B------:R-:W-:Y:S01]  /*1a60*/  FMUL.FTZ R173, R185, R186 ;  /* 0x000000bab9ad7220 */ /* 0x000fe20000410000 */
[----:B------:R-:W1:Y:S01]  /*1a70*/  @P0 MUFU.RCP R177, R183 ;  /* 0x000000b700b10308 */ /* 0x000e620000001000 */
[----:B------:R-:W-:Y:S02]  /*1a80*/  @P0 FADD.FTZ R27, -R139, R190 ;  /* 0x000000be8b1b0221 */ /* 0x000fe40000010100 */
[C---:B------:R-:W-:Y:S02]  /*1a90*/  FADD.FTZ R71, R176.reuse, R71 ;  /* 0x00000047b0477221 */ /* 0x040fe40000010000 */
[----:B------:R-:W-:Y:S02]  /*1aa0*/  FFMA.FTZ R51, R176, R168, R51 ;  /* 0x000000a8b0337223 */ /* 0x000fe40000010033 */
[----:B------:R-:W-:Y:S02]  /*1ab0*/  FADD.FTZ R185, RZ, R28 ;  /* 0x0000001cffb97221 */ /* 0x000fe40000010000 */
[----:B------:R-:W-:-:S02]  /*1ac0*/  FFMA.FTZ R176, R28, R147, RZ ;  /* 0x000000931cb07223 */ /* 0x000fc400000100ff */
[----:B------:R-:W-:Y:S02]  /*1ad0*/  @!P0 FADD.FTZ R3, R191, -R2 ;  /* 0x80000002bf038221 */ /* 0x000fe40000010000 */
[----:B0-----:R-:W-:Y:S02]  /*1ae0*/  @P0 FMUL.FTZ R27, R27, R178 ;  /* 0x000000b21b1b0220 */ /* 0x001fe40000410000 */
[----:B------:R-:W-:Y:S02]  /*1af0*/  FADD.FTZ R178, R185, R30 ;  /* 0x0000001eb9b27221 */ /* 0x000fe40000010000 */
[----:B------:R-:W-:Y:S01]  /*1b00*/  FFMA.FTZ R176, R30, R149, R176 ;  /* 0x000000951eb07223 */ /* 0x000fe200000100b0 */
[----:B------:R-:W-:Y:S01]  /*1b10*/  PRMT R181, RZ, 0x7610, R5 ;  /* 0x00007610ffb57816 */ /* 0x000fe20000000005 */
[----:B------:R-:W-:Y:S01]  /*1b20*/  @!P0 FMUL.FTZ R167, R146, R3 ;  /* 0x0000000392a78220 */ /* 0x000fe20000410000 */
[----:B------:R-:W-:Y:S01]  /*1b30*/  PRMT R197, RZ, 0x7610, R26 ;  /* 0x00007610ffc57816 */ /* 0x000fe2000000001a */
[----:B------:R-:W-:-:S02]  /*1b40*/  FADD.FTZ R178, R178, R29 ;  /* 0x0000001db2b27221 */ /* 0x000fc40000010000 */
[----:B------:R-:W-:Y:S02]  /*1b50*/  FMUL.FTZ R37, R179, R172 ;  /* 0x000000acb3257220 */ /* 0x000fe40000410000 */
[C---:B------:R-:W-:Y:S02]  /*1b60*/  FADD.FTZ R67, R172.reuse, R67 ;  /* 0x00000043ac437221 */ /* 0x040fe40000010000 */
[----:B------:R-:W-:Y:S02]  /*1b70*/  FFMA.FTZ R47, R172, R20, R47 ;  /* 0x00000014ac2f7223 */ /* 0x000fe4000001002f */
[----:B------:R-:W-:Y:S02]  /*1b80*/  FFMA.FTZ R185, R29, R148, R176 ;  /* 0x000000941db97223 */ /* 0x000fe400000100b0 */
[----:B------:R-:W-:Y:S02]  /*1b90*/  FMUL.FTZ R172, R182, R175 ;  /* 0x000000afb6ac7220 */ /* 0x000fe40000410000 */
[----:B------:R-:W-:-:S02]  /*1ba0*/  FADD.FTZ R72, R175, R72 ;  /* 0x00000048af487221 */ /* 0x000fc40000010000 */
[----:B------:R-:W-:Y:S01]  /*1bb0*/  FFMA.FTZ R52, R175, R167, R52 ;  /* 0x000000a7af347223 */ /* 0x000fe20000010034 */
[----:B------:R-:W-:Y:S01]  /*1bc0*/  PRMT R182, RZ, 0x5410, R6 ;  /* 0x00005410ffb67816 */ /* 0x000fe20000000006 */
[----:B------:R-:W0:Y:S01]  /*1bd0*/  @P0 MUFU.RCP R175, R181 ;  /* 0x000000b500af0308 */ /* 0x000e220000001000 */
[----:B------:R-:W-:Y:S02]  /*1be0*/  @P0 FADD.FTZ R176, -R142, R197 ;  /* 0x000000c58eb00221 */ /* 0x000fe40000010100 */
[----:B------:R-:W-:Y:S02]  /*1bf0*/  FADD.FTZ R178, R178, R31 ;  /* 0x0000001fb2b27221 */ /* 0x000fe40000010000 */
[----:B------:R-:W-:Y:S02]  /*1c00*/  FFMA.FTZ R185, R31, R150, R185 ;  /* 0x000000961fb97223 */ /* 0x000fe400000100b9 */
[C---:B------:R-:W-:Y:S02]  /*1c10*/  FADD.FTZ R73, R186.reuse, R73 ;  /* 0x00000049ba497221 */ /* 0x040fe40000010000 */
[----:B------:R-:W-:-:S02]  /*1c20*/  FFMA.FTZ R53, R186, R170, R53 ;  /* 0x000000aaba357223 */ /* 0x000fc40000010035 */
[----:B------:R-:W3:Y:S01]  /*1c30*/  @P0 MUFU.RCP R186, R182 ;  /* 0x000000b600ba0308 */ /* 0x000ee20000001000 */
[----:B-1----:R-:W-:Y:S02]  /*1c40*/  @P0 FMUL.FTZ R176, R176, R177 ;  /* 0x000000b1b0b00220 */ /* 0x002fe40000410000 */
[----:B------:R-:W-:Y:S01]  /*1c50*/  FADD.FTZ R178, R178, R153 ;  /* 0x00000099b2b27221 */ /* 0x000fe20000010000 */
[----:B------:R-:W-:Y:S01]  /*1c60*/  PRMT R195, RZ, 0x7610, R25 ;  /* 0x00007610ffc37816 */ /* 0x000fe20000000019 */
[----:B------:R-:W-:Y:S02]  /*1c70*/  FFMA.FTZ R177, R153, R152, R185 ;  /* 0x0000009899b17223 */ /* 0x000fe400000100b9 */
[----:B------:R-:W-:Y:S01]  /*1c80*/  FADD.FTZ R191, R178, R155 ;  /* 0x0000009bb2bf7221 */ /* 0x000fe20000010000 */
[----:B------:R-:W-:Y:S01]  /*1c90*/  PRMT R192, RZ, 0x5410, R26 ;  /* 0x00005410ffc07816 */ /* 0x000fe2000000001a */
[----:B------:R-:W-:Y:S01]  /*1ca0*/  FFMA.FTZ R177, R155, R154, R177 ;  /* 0x0000009a9bb17223 */ /* 0x000fe200000100b1 */
[----:B------:R-:W-:Y:S01]  /*1cb0*/  PRMT R3, RZ, 0x5410, R4 ;  /* 0x00005410ff037816 */ /* 0x000fe20000000004 */
[----:B------:R-:W-:Y:S01]  /*1cc0*/  @P0 FADD.FTZ R26, -R140, R195 ;  /* 0x000000c38c1a0221 */ /* 0x000fe20000010100 */
[----:B------:R-:W-:Y:S01]  /*1cd0*/  PRMT R185, RZ, 0x7610, R7 ;  /* 0x00007610ffb97816 */ /* 0x000fe20000000007 */
[----:B------:R-:W-:-:S02]  /*1ce0*/  FADD.FTZ R178, R191, R158 ;  /* 0x0000009ebfb27221 */ /* 0x000fc40000010000 */
[----:B------:R-:W-:Y:S01]  /*1cf0*/  FFMA.FTZ R177, R158, R151, R177 ;  /* 0x000000979eb17223 */ /* 0x000fe200000100b1 */
[----:B------:R-:W1:Y:S01]  /*1d00*/  @P0 MUFU.RCP R188, R3 ;  /* 0x0000000300bc0308 */ /* 0x000e620000001000 */
[----:B0-----:R-:W-:Y:S02]  /*1d10*/  @P0 FMUL.FTZ R26, R26, R175 ;  /* 0x000000af1a1a0220 */ /* 0x001fe40000410000 */
[----:B------:R-:W-:Y:S02]  /*1d20*/  @P0 FADD.FTZ R175, -R141, R192 ;  /* 0x000000c08daf0221 */ /* 0x000fe40000010100 */
[----:B------:R-:W-:-:S03]  /*1d30*/  FADD.FTZ R178, R178, R157 ;  /* 0x0000009db2b27221 */ /* 0x000fc60000010000 */
[----:B------:R-:W0:Y:S01]  /*1d40*/  @P0 MUFU.RCP R203, R185 ;  /* 0x000000b900cb0308 */ /* 0x000e220000001000 */
[----:B------:R-:W-:Y:S01]  /*1d50*/  FFMA.FTZ R177, R157, R156, R177 ;  /* 0x0000009c9db17223 */ /* 0x000fe200000100b1 */
[----:B------:R-:W-:Y:S01]  /*1d60*/  PRMT R179, RZ, 0x7610, R4 ;  /* 0x00007610ffb37816 */ /* 0x000fe20000000004 */
[----:B---3--:R-:W-:Y:S02]  /*1d70*/  @P0 FMUL.FTZ R175, R175, R186 ;  /* 0x000000baafaf0220 */ /* 0x008fe40000410000 */
[----:B------:R-:W-:Y:S01]  /*1d80*/  FADD.FTZ R178, R178, R33 ;  /* 0x00000021b2b27221 */ /* 0x000fe20000010000 */
[----:B------:R-:W-:Y:S01]  /*1d90*/  PRMT R189, RZ, 0x5410, R24 ;  /* 0x00005410ffbd7816 */ /* 0x000fe20000000018 */
[----:B------:R-:W-:Y:S01]  /*1da0*/  FFMA.FTZ R186, R33, R16, R177 ;  /* 0x0000001021ba7223 */ /* 0x000fe200000100b1 */
[----:B------:R-:W3:Y:S01]  /*1db0*/  @P0 MUFU.RCP R187, R179 ;  /* 0x000000b300bb0308 */ /* 0x000ee20000001000 */
[----:B------:R-:W-:Y:S02]  /*1dc0*/  @!P0 FADD.FTZ R191, R190, -R2 ;  /* 0x80000002bebf8221 */ /* 0x000fe40000010000 */
[----:B------:R-:W-:-:S02]  /*1dd0*/  FADD.FTZ R190, R178, R35 ;  /* 0x00000023b2be7221 */ /* 0x000fc40000010000 */
[----:B------:R-:W-:Y:S02]  /*1de0*/  FFMA.FTZ R186, R35, R18, R186 ;  /* 0x0000001223ba7223 */ /* 0x000fe400000100ba */
[C---:B------:R-:W-:Y:S02]  /*1df0*/  FADD.FTZ R74, R184.reuse, R74 ;  /* 0x0000004ab84a7221 */ /* 0x040fe40000010000 */
[----:B------:R-:W-:Y:S01]  /*1e00*/  FFMA.FTZ R54, R184, R169, R54 ;  /* 0x000000a9b8367223 */ /* 0x000fe20000010036 */
[----:B------:R-:W-:Y:S01]  /*1e10*/  PRMT R184, RZ, 0x5410, R7 ;  /* 0x00005410ffb87816 */ /* 0x000fe20000000007 */
[----:B------:R-:W-:Y:S02]  /*1e20*/  @P0 FADD.FTZ R25, -R135, R189 ;  /* 0x000000bd87190221 */ /* 0x000fe40000010100 */
[----:B------:R-:W-:Y:S02]  /*1e30*/  @P0 FADD.FTZ R178, -R144, R205 ;  /* 0x000000cd90b20221 */ /* 0x000fe40000010100 */
[----:B------:R-:W-:Y:S01]  /*1e40*/  FADD.FTZ R190, R190, R161 ;  /* 0x000000a1bebe7221 */ /* 0x000fe20000010000 */
[----:B------:R-:W-:Y:S01]  /*1e50*/  PRMT R193, RZ, 0x7610, R24 ;  /* 0x00007610ffc17816 */ /* 0x000fe20000000018 */
[----:B------:R-:W-:-:S02]  /*1e60*/  FFMA.FTZ R186, R161, R160, R186 ;  /* 0x000000a0a1ba7223 */ /* 0x000fc400000100ba */
[----:B-1----:R-:W-:Y:S02]  /*1e70*/  @P0 FMUL.FTZ R25, R25, R188 ;  /* 0x000000bc19190220 */ /* 0x002fe40000410000 */
[----:B0-----:R-:W-:Y:S01]  /*1e80*/  @P0 FMUL.FTZ R178, R178, R203 ;  /* 0x000000cbb2b20220 */ /* 0x001fe20000410000 */
[----:B------:R-:W0:Y:S01]  /*1e90*/  @P0 MUFU.RCP R188, R184 ;  /* 0x000000b800bc0308 */ /* 0x000e220000001000 */
[----:B------:R-:W-:Y:S02]  /*1ea0*/  FADD.FTZ R203, R190, R163 ;  /* 0x000000a3becb7221 */ /* 0x000fe40000010000 */
[----:B------:R-:W-:Y:S02]  /*1eb0*/  FFMA.FTZ R186, R163, R162, R186 ;  /* 0x000000a2a3ba7223 */ /* 0x000fe400000100ba */
[----:B------:R-:W-:Y:S02]  /*1ec0*/  @P0 FADD.FTZ R24, -R138, R193 ;  /* 0x000000c18a180221 */ /* 0x000fe40000010100 */
[----:B------:R-:W-:-:S02]  /*1ed0*/  FADD.FTZ R203, R203, R32 ;  /* 0x00000020cbcb7221 */ /* 0x000fc40000010000 */
[----:B------:R-:W-:Y:S02]  /*1ee0*/  FFMA.FTZ R186, R32, R17, R186 ;  /* 0x0000001120ba7223 */ /* 0x000fe400000100ba */
[----:B---3--:R-:W-:Y:S02]  /*1ef0*/  @P0 FMUL.FTZ R24, R24, R187 ;  /* 0x000000bb18180220 */ /* 0x008fe40000410000 */
[----:B------:R-:W-:Y:S02]  /*1f00*/  @!P0 FADD.FTZ R187, R189, -R2 ;  /* 0x80000002bdbb8221 */ /* 0x000fe40000010000 */
[----:B------:R-:W-:Y:S02]  /*1f10*/  FADD.FTZ R203, R203, R34 ;  /* 0x00000022cbcb7221 */ /* 0x000fe40000010000 */
[----:B------:R-:W-:Y:S02]  /*1f20*/  @!P0 FADD.FTZ R189, R193, -R2 ;  /* 0x80000002c1bd8221 */ /* 0x000fe40000010000 */
[----:B------:R-:W-:-:S02]  /*1f30*/  FFMA.FTZ R186, R34, R19, R186 ;  /* 0x0000001322ba7223 */ /* 0x000fc400000100ba */
[----:B------:R-:W-:Y:S02]  /*1f40*/  @!P0 FADD.FTZ R193, R195, -R2 ;  /* 0x80000002c3c18221 */ /* 0x000fe40000010000 */
[----:B------:R-:W-:Y:S02]  /*1f50*/  @P0 FADD.FTZ R177, -R143, R199 ;  /* 0x000000c78fb10221 */ /* 0x000fe40000010100 */
[----:B------:R-:W-:Y:S02]  /*1f60*/  @!P0 FADD.FTZ R195, R192, -R2 ;  /* 0x80000002c0c38221 */ /* 0x000fe40000010000 */
[----:B------:R-:W-:Y:S02]  /*1f70*/  @!P0 FADD.FTZ R197, R197, -R2 ;  /* 0x80000002c5c58221 */ /* 0x000fe40000010000 */
[----:B------:R-:W-:Y:S02]  /*1f80*/  @!P0 FADD.FTZ R199, R199, -R2 ;  /* 0x80000002c7c78221 */ /* 0x000fe40000010000 */
[----:B------:R-:W-:-:S02]  /*1f90*/  @!P0 FADD.FTZ R201, R205, -R2 ;  /* 0x80000002cdc98221 */ /* 0x000fc40000010000 */
[----:B------:R-:W-:Y:S02]  /*1fa0*/  FADD.FTZ R2, R203, R166 ;  /* 0x000000a6cb027221 */ /* 0x000fe40000010000 */
[----:B------:R-:W-:Y:S02]  /*1fb0*/  FFMA.FTZ R186, R166, R159, R186 ;  /* 0x0000009fa6ba7223 */ /* 0x000fe400000100ba */
[----:B------:R-:W-:Y:S02]  /*1fc0*/  @!P0 FMUL.FTZ R25, R146, R187 ;  /* 0x000000bb92198220 */ /* 0x000fe40000410000 */
[----:B0-----:R-:W-:Y:S02]  /*1fd0*/  @P0 FMUL.FTZ R177, R177, R188 ;  /* 0x000000bcb1b10220 */ /* 0x001fe40000410000 */
[----:B------:R-:W-:Y:S02]  /*1fe0*/  FADD.FTZ R187, R2, R165 ;  /* 0x000000a502bb7221 */ /* 0x000fe40000010000 */
[----:B------:R-:W-:Y:S01]  /*1ff0*/  FFMA.FTZ R188, R165, R164, R186 ;  /* 0x000000a4a5bc7223 */ /* 0x000fe200000100ba */
[--C-:B--2---:R-:W-:Y:S01]  /*2000*/  PRMT R2, RZ, 0x5410, R40.reuse ;  /* 0x00005410ff027816 */ /* 0x104fe20000000028 */
[----:B------:R-:W-:Y:S01]  /*2010*/  @!P0 FMUL.FTZ R24, R146, R189 ;  /* 0x000000bd92188220 */ /* 0x000fe20000410000 */
[----:B------:R-:W-:Y:S01]  /*2020*/  PRMT R186, RZ, 0x7610, R40 ;  /* 0x00007610ffba7816 */ /* 0x000fe20000000028 */
[----:B------:R-:W-:-:S02]  /*2030*/  FADD.FTZ R40, R187, R36 ;  /* 0x00000024bb287221 */ /* 0x000fc40000010000 */
[----:B------:R-:W-:Y:S01]  /*2040*/  FFMA.FTZ R189, R36, R21, R188 ;  /* 0x0000001524bd7223 */ /* 0x000fe200000100bc */
[--C-:B------:R-:W-:Y:S02]  /*2050*/  PRMT R187, RZ, 0x5410, R41.reuse ;  /* 0x00005410ffbb7816 */ /* 0x100fe40000000029 */
[----:B------:R-:W-:Y:S01]  /*2060*/  PRMT R188, RZ, 0x7610, R41 ;  /* 0x00007610ffbc7816 */ /* 0x000fe20000000029 */
[----:B------:R-:W-:Y:S02]  /*2070*/  FADD.FTZ R41, R40, R37 ;  /* 0x0000002528297221 */ /* 0x000fe40000010000 */
[----:B------:R-:W-:Y:S01]  /*2080*/  FFMA.FTZ R40, R37, R20, R189 ;  /* 0x0000001425287223 */ /* 0x000fe200000100bd */
[--C-:B------:R-:W-:Y:S02]  /*2090*/  PRMT R189, RZ, 0x5410, R42.reuse ;  /* 0x00005410ffbd7816 */ /* 0x100fe4000000002a */
[----:B------:R-:W-:Y:S01]  /*20a0*/  PRMT R190, RZ, 0x7610, R42 ;  /* 0x00007610ffbe7816 */ /* 0x000fe2000000002a */
[----:B------:R-:W-:-:S02]  /*20b0*/  FADD.FTZ R42, R41, R38 ;  /* 0x00000026292a7221 */ /* 0x000fc40000010000 */
[----:B------:R-:W-:Y:S02]  /*20c0*/  FFMA.FTZ R40, R38, R23, R40 ;  /* 0x0000001726287223 */ /* 0x000fe40000010028 */
[----:B------:R-:W-:Y:S02]  /*20d0*/  FADD.FTZ R41, R42, R39 ;  /* 0x000000272a297221 */ /* 0x000fe40000010000 */
[----:B------:R-:W-:Y:S02]  /*20e0*/  FFMA.FTZ R42, R39, R22, R40 ;  /* 0x00000016272a7223 */ /* 0x000fe40000010028 */
        /* <DEDUP_REMOVED lines=8> */
[----:B------:R-:W-:-:S02]  /*2170*/  FFMA.FTZ R3, R174, R169, R42 ;  /* 0x000000a9ae037223 */ /* 0x000fc4000001002a */
[----:B------:R-:W-:Y:S02]  /*2180*/  FMUL.FTZ R41, R179, R186 ;  /* 0x000000bab3297220 */ /* 0x000fe40000410000 */
[----:B------:R-:W-:Y:S02]  /*2190*/  FADD.FTZ R179, R2, R173 ;  /* 0x000000ad02b37221 */ /* 0x000fe40000010000 */
[----:B------:R-:W-:Y:S02]  /*21a0*/  FFMA.FTZ R3, R173, R170, R3 ;  /* 0x000000aaad037223 */ /* 0x000fe40000010003 */
[----:B------:R-:W-:Y:S02]  /*21b0*/  FADD.FTZ R2, R179, R40 ;  /* 0x00000028b3027221 */ /* 0x000fe40000010000 */
[----:B------:R-:W-:Y:S02]  /*21c0*/  FFMA.FTZ R3, R40, R25, R3 ;  /* 0x0000001928037223 */ /* 0x000fe40000010003 */
[----:B------:R-:W-:-:S02]  /*21d0*/  @!P0 FMUL.FTZ R27, R146, R191 ;  /* 0x000000bf921b8220 */ /* 0x000fc40000410000 */
[----:B------:R-:W-:Y:S02]  /*21e0*/  FMUL.FTZ R42, R180, R187 ;  /* 0x000000bbb42a7220 */ /* 0x000fe40000410000 */
[----:B------:R-:W-:Y:S02]  /*21f0*/  FADD.FTZ R179, R2, R41 ;  /* 0x0000002902b37221 */ /* 0x000fe40000010000 */
[----:B------:R-:W-:Y:S01]  /*2200*/  FFMA.FTZ R3, R41, R24, R3 ;  /* 0x0000001829037223 */ /* 0x000fe20000010003 */
[--C-:B------:R-:W-:Y:S01]  /*2210*/  PRMT R191, RZ, 0x5410, R43.reuse ;  /* 0x00005410ffbf7816 */ /* 0x100fe2000000002b */
[----:B------:R-:W-:Y:S01]  /*2220*/  @!P0 FMUL.FTZ R26, R146, R193 ;  /* 0x000000c1921a8220 */ /* 0x000fe20000410000 */
[----:B------:R-:W-:Y:S01]  /*2230*/  PRMT R192, RZ, 0x7610, R43 ;  /* 0x00007610ffc07816 */ /* 0x000fe2000000002b */
[----:B------:R-:W-:Y:S02]  /*2240*/  FMUL.FTZ R43, R181, R188 ;  /* 0x000000bcb52b7220 */ /* 0x000fe40000410000 */
[----:B------:R-:W-:-:S02]  /*2250*/  FADD.FTZ R2, R179, R42 ;  /* 0x0000002ab3027221 */ /* 0x000fc40000010000 */
[----:B------:R-:W-:Y:S02]  /*2260*/  FFMA.FTZ R3, R42, R27, R3 ;  /* 0x0000001b2a037223 */ /* 0x000fe40000010003 */
[----:B------:R-:W-:Y:S02]  /*2270*/  @!P0 FMUL.FTZ R175, R146, R195 ;  /* 0x000000c392af8220 */ /* 0x000fe40000410000 */
[----:B------:R-:W-:Y:S02]  /*2280*/  FMUL.FTZ R180, R182, R189 ;  /* 0x000000bdb6b47220 */ /* 0x000fe40000410000 */
[----:B------:R-:W-:Y:S02]  /*2290*/  FADD.FTZ R181, R2, R43 ;  /* 0x0000002b02b57221 */ /* 0x000fe40000010000 */
        /* <DEDUP_REMOVED lines=30> */
[----:B------:R0:W1:Y:S02]  /*2480*/  SHFL.BFLY PT, R183, R188, 0x1, 0x1f ;  /* 0x0c201f00bcb77f89 */ /* 0x00006400000e0000 */
.L_x_3200:
        /* <DEDUP_REMOVED lines=18> */
.L_x_3201:
[----:B--2---:R-:W-:Y:S02]  /*25b0*/  FADD.FTZ R188, R188, R185 ;  /* 0x000000b9bcbc7221 */ /* 0x004fe40000010000 */
[----:B-1----:R-:W-:Y:S02]  /*25c0*/  FADD.FTZ R2, R2, R187 ;  /* 0x000000bb02027221 */ /* 0x002fe40000010000 */
[----:B------:R-:W-:Y:S02]  /*25d0*/  FMUL.FTZ R3, R188, 0.0009765625 ;  /* 0x3a800000bc037820 */ /* 0x000fe40000410000 */
[----:B------:R-:W-:-:S04]  /*25e0*/  FMUL.FTZ R2, R2, 0.0009765625 ;  /* 0x3a80000002027820 */ /* 0x000fc80000410000 */
        /* <DEDUP_REMOVED lines=13> */
[C-C-:B0-----:R-:W-:Y:S02]  /*26c0*/  FFMA.FTZ R185, R2.reuse, R25, R3.reuse ;  /* 0x0000001902b97223 */ /* 0x141fe40000010003 */
        /* <DEDUP_REMOVED lines=20> */
[----:B------:R-:W-:Y:S02]  /*2810*/  FFMA.FTZ R2, R2, R178, R3 ;  /* 0x000000b202027223 */ /* 0x000fe40000010003 */
        /* <DEDUP_REMOVED lines=11> */
[----:B------:R-:W-:Y:S02]  /*28d0*/  FADD.FTZ R43, R43, -R26 ;  /* 0x8000001a2b2b7221 */ /* 0x000fe40000010000 */
[----:B------:R-:W-:-:S02]  /*28e0*/  FMUL.FTZ R29, R146, R25 ;  /* 0x00000019921d7220 */ /* 0x000fc40000410000 */
[----:B------:R-:W-:Y:S01]  /*28f0*/  FMUL.FTZ R30, R146, R37 ;  /* 0x00000025921e7220 */ /* 0x000fe20000410000 */
[----:B------:R-:W-:Y:S01]  /*2900*/  HFMA2.MMA R37, -RZ, RZ, 0, 9.5367431640625e-07 ;  /* 0x00000010ff257435 */ /* 0x000fe200000001ff */
[----:B------:R-:W-:Y:S02]  /*2910*/  FADD.FTZ R31, R31, -R150 ;  /* 0x800000961f1f7221 */ /* 0x000fe40000010000 */
[----:B------:R-:W-:Y:S02]  /*2920*/  FADD.FTZ R151, R158, -R151 ;  /* 0x800000979e977221 */ /* 0x000fe40000010000 */
[----:B------:R-:W-:Y:S02]  /*2930*/  FADD.FTZ R157, R157, -R156 ;  /* 0x8000009c9d9d7221 */ /* 0x000fe40000010000 */
[----:B------:R-:W-:Y:S02]  /*2940*/  FADD.FTZ R23, R34, -R19 ;  /* 0x8000001322177221 */ /* 0x000fe40000010000 */
[----:B------:R-:W-:-:S02]  /*2950*/  FMUL.FTZ R21, R146, R161 ;  /* 0x000000a192157220 */ /* 0x000fc40000410000 */
[C---:B------:R-:W-:Y:S02]  /*2960*/  FMUL.FTZ R26, R146.reuse, R163 ;  /* 0x000000a3921a7220 */ /* 0x040fe40000410000 */
[C---:B------:R-:W-:Y:S02]  /*2970*/  FMUL.FTZ R25, R146.reuse, R183 ;  /* 0x000000b792197220 */ /* 0x040fe40000410000 */
[----:B------:R-:W-:Y:S01]  /*2980*/  FMUL.FTZ R32, R146, R39 ;  /* 0x0000002792207220 */ /* 0x000fe20000410000 */
[----:B------:R-:W-:Y:S01]  /*2990*/  F2FP.BF16.PACK_AB R21, R26, R21 ;  /* 0x000000151a15723e */ /* 0x000fe200000010ff */
[----:B------:R-:W-:Y:S01]  /*29a0*/  FADD.FTZ R147, R28, -R147 ;  /* 0x800000931c937221 */ /* 0x000fe20000010000 */
[----:B------:R-:W-:Y:S01]  /*29b0*/  MOV R39, c[0x0][0x160] ;  /* 0x0000580000277a02 */ /* 0x000fe20000000f00 */
[----:B------:R-:W-:Y:S01]  /*29c0*/  FADD.FTZ R153, R153, -R152 ;  /* 0x8000009899997221 */ /* 0x000fe20000010000 */
[----:B------:R-:W-:Y:S01]  /*29d0*/  F2FP.BF16.PACK_AB R25, R32, R25 ;  /* 0x000000192019723e */ /* 0x000fe200000010ff */
[----:B------:R-:W-:Y:S01]  /*29e0*/  FADD.FTZ R155, R155, -R154 ;  /* 0x8000009a9b9b7221 */ /* 0x000fe20000010000 */
[----:B------:R-:W-:Y:S01]  /*29f0*/  LOP3.LUT R32, R145, 0x20, RZ, 0xfc, !PT ;  /* 0x0000002091207812 */ /* 0x000fe200078efcff */
[----:B------:R-:W-:Y:S01]  /*2a00*/  FADD.FTZ R33, R33, -R16 ;  /* 0x8000001021217221 */ /* 0x000fe20000010000 */
[----:B------:R-:W-:Y:S01]  /*2a10*/  LEA R134, R39, R134, 0x2 ;  /* 0x0000008627867211 */ /* 0x000fe200078e10ff */
[----:B------:R-:W-:-:S02]  /*2a20*/  FADD.FTZ R35, R35, -R18 ;  /* 0x8000001223237221 */ /* 0x000fc40000010000 */
[----:B------:R-:W-:Y:S01]  /*2a30*/  FADD.FTZ R175, R42, -R27 ;  /* 0x8000001b2aaf7221 */ /* 0x000fe20000010000 */
[----:B------:R-:W-:Y:S01]  /*2a40*/  ISETP.GE.AND P0, PT, R134, c[0x0][0x164], PT ;  /* 0x0000590086007a0c */ /* 0x000fe20003f06270 */
[C---:B------:R-:W-:Y:S02]  /*2a50*/  FMUL.FTZ R167, R146.reuse, R167 ;  /* 0x000000a792a77220 */ /* 0x040fe40000410000 */
[----:B------:R-:W-:Y:S02]  /*2a60*/  FMUL.FTZ R34, R146, R171 ;  /* 0x000000ab92227220 */ /* 0x000fe40000410000 */
[----:B------:R-:W-:Y:S02]  /*2a70*/  FADD.FTZ R159, R166, -R159 ;  /* 0x8000009fa69f7221 */ /* 0x000fe40000010000 */
[----:B------:R-:W-:Y:S01]  /*2a80*/  FADD.FTZ R165, R165, -R164 ;  /* 0x800000a4a5a57221 */ /* 0x000fe20000010000 */
[----:B------:R-:W-:Y:S01]  /*2a90*/  F2FP.BF16.PACK_AB R26, R34, R167 ;  /* 0x000000a7221a723e */ /* 0x000fe200000010ff */
[C---:B------:R-:W-:Y:S01]  /*2aa0*/  FMUL.FTZ R27, R146.reuse, R169 ;  /* 0x000000a9921b7220 */ /* 0x040fe20000410000 */
[----:B------:R-:W-:Y:S01]  /*2ab0*/  LOP3.LUT R34, R145, 0x40, RZ, 0xfc, !PT ;  /* 0x0000004091227812 */ /* 0x000fe200078efcff */
[----:B------:R-:W-:-:S02]  /*2ac0*/  FMUL.FTZ R36, R146, R173 ;  /* 0x000000ad92247220 */ /* 0x000fc40000410000 */
[----:B------:R-:W-:Y:S02]  /*2ad0*/  FADD.FTZ R185, R40, -R185 ;  /* 0x800000b928b97221 */ /* 0x000fe40000010000 */
[----:B------:R-:W-:Y:S01]  /*2ae0*/  FADD.FTZ R41, R41, -R24 ;  /* 0x8000001829297221 */ /* 0x000fe20000010000 */
[----:B------:R-:W-:Y:S01]  /*2af0*/  F2FP.BF16.PACK_AB R27, R36, R27 ;  /* 0x0000001b241b723e */ /* 0x000fe200000010ff */
[----:B------:R-:W-:Y:S01]  /*2b00*/  FADD.FTZ R187, R180, -R187 ;  /* 0x800000bbb4bb7221 */ /* 0x000fe20000010000 */
[----:B------:R-:W-:Y:S01]  /*2b10*/  LOP3.LUT R36, R145, 0x60, RZ, 0xfc, !PT ;  /* 0x0000006091247812 */ /* 0x000fe200078efcff */
[----:B------:R-:W-:Y:S02]  /*2b20*/  FADD.FTZ R179, R179, -R176 ;  /* 0x800000b0b3b37221 */ /* 0x000fe40000010000 */
[----:B------:R-:W-:Y:S02]  /*2b30*/  FADD.FTZ R177, R182, -R177 ;  /* 0x800000b1b6b17221 */ /* 0x000fe40000010000 */
[----:B------:R-:W-:-:S02]  /*2b40*/  FADD.FTZ R181, R181, -R2 ;  /* 0x80000002b5b57221 */ /* 0x000fc40000010000 */
        /* <DEDUP_REMOVED lines=15> */
[----:B------:R-:W-:Y:S01]  /*2c40*/  F2FP.BF16.PACK_AB R18, R155, R18 ;  /* 0x000000129b12723e */ /* 0x000fe200000010ff */
[----:B------:R-:W-:-:S02]  /*2c50*/  FMUL.FTZ R23, R146, R159 ;  /* 0x0000009f92177220 */ /* 0x000fc40000410000 */
[----:B------:R-:W-:Y:S01]  /*2c60*/  FMUL.FTZ R28, R146, R165 ;  /* 0x000000a5921c7220 */ /* 0x000fe20000410000 */
[----:B------:R-:W-:Y:S01]  /*2c70*/  F2FP.BF16.PACK_AB R20, R24, R33 ;  /* 0x000000211814723e */ /* 0x000fe200000010ff */
[----:B------:R-:W-:Y:S01]  /*2c80*/  FMUL.FTZ R185, R146, R185 ;  /* 0x000000b992b97220 */ /* 0x000fe20000410000 */
[----:B------:R-:W-:Y:S01]  /*2c90*/  F2FP.BF16.PACK_AB R24, R30, R29 ;  /* 0x0000001d1e18723e */ /* 0x000fe200000010ff */
        /* <DEDUP_REMOVED lines=22> */
.L_x_3198:
[----:B------:R-:W-:Y:S05]  /*2e00*/  BSYNC B1 ;  /* 0x0000000000017941 */ /* 0x000fea0003800000 */
.L_x_3195:
        /* <DEDUP_REMOVED lines=64> */
.L_x_3194:
[----:B------:R-:W-:Y:S05]  /*3210*/  BSYNC B0 ;  /* 0x0000000000007941 */ /* 0x000fea0003800000 */
.L_x_3193:
[----:B------:R-:W-:Y:S01]  /*3220*/  SHF.R.U32.HI R0, RZ, 0x5, R83 ;  /* 0x00000005ff007819 */ /* 0x000fe20000011653 */
[----:B------:R-:W-:Y:S01]  /*3230*/  WARPSYNC 0xffffffff ;  /* 0xffffffff00007948 */ /* 0x000fe20003800000 */
[----:B------:R-:W-:Y:S02]  /*3240*/  LOP3.LUT R2, R83, 0x1f, RZ, 0xc0, !PT ;  /* 0x0000001f53027812 */ /* 0x000fe400078ec0ff */
[----:B------:R-:W-:-:S04]  /*3250*/  SHF.L.U32 R3, R0, 0x7, RZ ;  /* 0x0000000700037819 */ /* 0x000fc800000006ff */
[----:B------:R-:W-:-:S04]  /*3260*/  LOP3.LUT R0, R3, 0xffffff80, R2, 0xe2, !PT ;  /* 0xffffff8003007812 */ /* 0x000fc800078ee202 */
[----:B------:R-:W-:-:S05]  /*3270*/  SHF.L.U32 R0, R0, 0x5, RZ ;  /* 0x0000000500007819 */ /* 0x000fca00000006ff */
[----:B------:R-:W-:Y:S04]  /*3280*/  STS.128 [R0], R8 ;  /* 0x0000000800007388 */ /* 0x000fe80000000c00 */
[----:B------:R-:W-:Y:S04]  /*3290*/  STS.128 [R0+0x10], R20 ;  /* 0x0000101400007388 */ /* 0x000fe80000000c00 */
[----:B------:R-:W-:Y:S04]  /*32a0*/  STS.128 [R0+0x400], R28 ;  /* 0x0004001c00007388 */ /* 0x000fe80000000c00 */
[----:B------:R-:W-:Y:S04]  /*32b0*/  STS.128 [R0+0x410], R36 ;  /* 0x0004102400007388 */ /* 0x000fe80000000c00 */
[----:B------:R-:W-:Y:S04]  /*32c0*/  STS.128 [R0+0x800], R88 ;  /* 0x0008005800007388 */ /* 0x000fe80000000c00 */
[----:B------:R-:W-:Y:S04]  /*32d0*/  STS.128 [R0+0x810], R84 ;  /* 0x0008105400007388 */ /* 0x000fe80000000c00 */
[----:B------:R-:W-:Y:S04]  /*32e0*/  STS.128 [R0+0xc00], R72 ;  /* 0x000c004800007388 */ /* 0x000fe80000000c00 */
[----:B------:R-:W-:Y:S04]  /*32f0*/  STS.128 [R0+0xc10], R68 ;  /* 0x000c104400007388 */ /* 0x000fe80000000c00 */
[----:B------:R-:W-:Y:S06]  /*3300*/  BAR.SYNC.DEFER_BLOCKING 0x0 ;  /* 0x0000000000007b1d */ /* 0x000fec0000010000 */
[----:B------:R-:W0:Y:S04]  /*3310*/  LDS R2, [R83.X4] ;  /* 0x0000000053027984 */ /* 0x000e280000004800 */
[----:B------:R-:W1:Y:S04]  /*3320*/  LDS R3, [R83.X4+0x200] ;  /* 0x0002000053037984 */ /* 0x000e680000004800 */
[----:B------:R-:W2:Y:S04]  /*3330*/  LDS R8, [R83.X4+0x400] ;  /* 0x0004000053087984 */ /* 0x000ea80000004800 */
[----:B------:R-:W3:Y:S04]  /*3340*/  LDS R9, [R83.X4+0x600] ;  /* 0x0006000053097984 */ /* 0x000ee80000004800 */
[----:B------:R-:W4:Y:S04]  /*3350*/  LDS R10, [R83.X4+0x800] ;  /* 0x00080000530a7984 */ /* 0x000f280000004800 */
[----:B------:R-:W4:Y:S04]  /*3360*/  LDS R11, [R83.X4+0xa00] ;  /* 0x000a0000530b7984 */ /* 0x000f280000004800 */
[----:B-----5:R-:W4:Y:S04]  /*3370*/  LDS R17, [R83.X4+0xe00] ;  /* 0x000e000053117984 */ /* 0x020f280000004800 */
        /* <DEDUP_REMOVED lines=8> */
[----:B--2---:R-:W-:-:S03]  /*3400*/  FADD.FTZ R8, RZ, R8 ;  /* 0x00000008ff087221 */ /* 0x004fc60000010000 */
[----:B------:R-:W2:Y:S01]  /*3410*/  LDS R28, [R83.X4+0x1e00] ;  /* 0x001e0000531c7984 */ /* 0x000ea20000004800 */
[----:B---3--:R-:W-:Y:S02]  /*3420*/  FADD.FTZ R9, RZ, R9 ;  /* 0x00000009ff097221 */ /* 0x008fe40000010000 */
[----:B----4-:R-:W-:Y:S01]  /*3430*/  FADD.FTZ R10, RZ, R10 ;  /* 0x0000000aff0a7221 */ /* 0x010fe20000010000 */
[----:B------:R-:W3:Y:S01]  /*3440*/  LDS R16, [R83.X4+0xc00] ;  /* 0x000c000053107984 */ /* 0x000ee20000004800 */
[----:B------:R-:W-:-:S03]  /*3450*/  FADD.FTZ R11, RZ, R11 ;  /* 0x0000000bff0b7221 */ /* 0x000fc60000010000 */
[----:B------:R-:W4:Y:S01]  /*3460*/  LDS R29, [R83.X4+0x1c00] ;  /* 0x001c0000531d7984 */ /* 0x000f220000004800 */
[----:B------:R-:W-:-:S03]  /*3470*/  FADD.FTZ R17, RZ, R17 ;  /* 0x00000011ff117221 */ /* 0x000fc60000010000 */
        /* <DEDUP_REMOVED lines=10> */
[----:B------:R-:W0:Y:S01]  /*3520*/  LDS R38, [R83.X4+0x2a00] ;  /* 0x002a000053267984 */ /* 0x000e220000004800 */
[----:B-1----:R-:W-:-:S03]  /*3530*/  FADD.FTZ R11, R11, R22 ;  /* 0x000000160b0b7221 */ /* 0x002fc60000010000 */
[----:B------:R-:W1:Y:S01]  /*3540*/  LDS R57, [R83.X4+0x2c00] ;  /* 0x002c000053397984 */ /* 0x000e620000004800 */
[----:B--2---:R-:W-:-:S03]  /*3550*/  FADD.FTZ R17, R17, R28 ;  /* 0x0000001c11117221 */ /* 0x004fc60000010000 */
[----:B------:R-:W2:Y:S04]  /*3560*/  LDS R56, [R83.X4+0x2e00] ;  /* 0x002e000053387984 */ /* 0x000ea80000004800 */
[----:B------:R-:W2:Y:S01]  /*3570*/  LDS R19, [R83.X4+0x3000] ;  /* 0x0030000053137984 */ /* 0x000ea20000004800 */
[----:B---3--:R-:W-:-:S03]  /*3580*/  FADD.FTZ R16, RZ, R16 ;  /* 0x00000010ff107221 */ /* 0x008fc60000010000 */
[----:B------:R-:W-:Y:S01]  /*3590*/  LDS R18, [R83.X4+0x3200] ;  /* 0x0032000053127984 */ /* 0x000fe20000004800 */
[----:B----4-:R-:W-:-:S03]  /*35a0*/  FADD.FTZ R16, R16, R29 ;  /* 0x0000001d10107221 */ /* 0x010fc60000010000 */
[----:B------:R-:W3:Y:S01]  /*35b0*/  LDS R59, [R83.X4+0x3400] ;  /* 0x00340000533b7984 */ /* 0x000ee20000004800 */
        /* <DEDUP_REMOVED lines=13> */
[----:B--2---:R-:W-:-:S03]  /*3690*/  FADD.FTZ R17, R17, R56 ;  /* 0x0000003811117221 */ /* 0x004fc60000010000 */
[----:B------:R-:W0:Y:S01]  /*36a0*/  S2R R30, SR_CTAID.X ;  /* 0x00000000001e7919 */ /* 0x000e220000002500 */
[----:B------:R-:W-:Y:S02]  /*36b0*/  FADD.FTZ R19, R2, R19 ;  /* 0x0000001302137221 */ /* 0x000fe40000010000 */
[----:B---3--:R-:W-:Y:S02]  /*36c0*/  FADD.FTZ R59, R8, R59 ;  /* 0x0000003b083b7221 */ /* 0x008fe40000010000 */
[----:B----4-:R-:W-:Y:S01]  /*36d0*/  FADD.FTZ R9, R9, R20 ;  /* 0x0000001409097221 */ /* 0x010fe20000010000 */
[----:B------:R1:W-:Y:S01]  /*36e0*/  STS.128 [R0], R4 ;  /* 0x0000000400007388 */ /* 0x0003e20000000c00 */
[----:B------:R-:W-:-:S03]  /*36f0*/  FADD.FTZ R21, R10, R21 ;  /* 0x000000150a157221 */ /* 0x000fc60000010000 */
[----:B------:R-:W-:Y:S01]  /*3700*/  STS.128 [R0+0x10], R12 ;  /* 0x0000100c00007388 */ /* 0x000fe20000000c00 */
[----:B------:R-:W-:Y:S01]  /*3710*/  FADD.FTZ R11, R11, R22 ;  /* 0x000000160b0b7221 */ /* 0x000fe20000010000 */
[----:B0-----:R-:W-:Y:S02]  /*3720*/  LEA R30, P0, R30, R83, 0xa ;  /* 0x000000531e1e7211 */ /* 0x001fe400078050ff */
[----:B------:R-:W-:Y:S01]  /*3730*/  STS.128 [R0+0x400], R24 ;  /* 0x0004001800007388 */ /* 0x000fe20000000c00 */
[----:B------:R-:W-:-:S03]  /*3740*/  FADD.FTZ R23, R16, R23 ;  /* 0x0000001710177221 */ /* 0x000fc60000010000 */
[----:B------:R-:W-:Y:S01]  /*3750*/  STS.128 [R0+0x410], R32 ;  /* 0x0004102000007388 */ /* 0x000fe20000000c00 */
[----:B------:R-:W-:-:S03]  /*3760*/  FADD.FTZ R17, R17, R28 ;  /* 0x0000001c11117221 */ /* 0x000fc60000010000 */
[----:B------:R-:W-:Y:S01]  /*3770*/  STS.128 [R0+0x800], R40 ;  /* 0x0008002800007388 */ /* 0x000fe20000000c00 */
[----:B-1----:R-:W-:-:S03]  /*3780*/  FADD.FTZ R7, R3, R18 ;  /* 0x0000001203077221 */ /* 0x002fc60000010000 */
[----:B------:R-:W-:Y:S04]  /*3790*/  STS.128 [R0+0x810], R44 ;  /* 0x0008102c00007388 */ /* 0x000fe80000000c00 */
[----:B------:R-:W-:Y:S04]  /*37a0*/  STS.128 [R0+0xc00], R48 ;  /* 0x000c003000007388 */ /* 0x000fe80000000c00 */
[----:B------:R0:W-:Y:S04]  /*37b0*/  STS.128 [R0+0xc10], R52 ;  /* 0x000c103400007388 */ /* 0x0001e80000000c00 */
[----:B------:R-:W-:Y:S01]  /*37c0*/  BAR.SYNC.DEFER_BLOCKING 0x0 ;  /* 0x0000000000007b1d */ /* 0x000fe20000010000 */
[----:B0-----:R-:W-:-:S04]  /*37d0*/  IADD3.X R55, RZ, RZ, RZ, P0, !PT ;  /* 0x000000ffff377210 */ /* 0x001fc800007fe4ff */
[----:B------:R-:W-:Y:S01]  /*37e0*/  SHF.L.U64.HI R26, R30, 0x2, R55 ;  /* 0x000000021e1a7819 */ /* 0x000fe20000010237 */
        /* <DEDUP_REMOVED lines=13> */
[----:B-1----:R-:W-:Y:S01]  /*38c0*/  FADD.FTZ R3, R4, R3 ;  /* 0x0000000304037221 */ /* 0x002fe20000010000 */
[----:B------:R-:W-:Y:S02]  /*38d0*/  SHF.L.U32 R4, R30, 0x2, RZ ;  /* 0x000000021e047819 */ /* 0x000fe400000006ff */
[----:B------:R-:W1:Y:S01]  /*38e0*/  LDS R14, [R83.X4+0x1800] ;  /* 0x00180000530e7984 */ /* 0x000e620000004800 */
[----:B--2---:R-:W-:-:S03]  /*38f0*/  FADD.FTZ R2, RZ, R2 ;  /* 0x00000002ff027221 */ /* 0x004fc60000010000 */
[----:B------:R-:W2:Y:S01]  /*3900*/  LDS R25, [R83.X4+0x1a00] ;  /* 0x001a000053197984 */ /* 0x000ea20000004800 */
[----:B---3--:R-:W-:-:S03]  /*3910*/  FADD.FTZ R29, RZ, R29 ;  /* 0x0000001dff1d7221 */ /* 0x008fc60000010000 */
[----:B------:R-:W3:Y:S01]  /*3920*/  LDS R27, [R83.X4+0x1c00] ;  /* 0x001c0000531b7984 */ /* 0x000ee20000004800 */
[----:B----4-:R-:W-:-:S03]  /*3930*/  FADD.FTZ R0, RZ, R0 ;  /* 0x00000000ff007221 */ /* 0x010fc60000010000 */
[----:B------:R-:W4:Y:S01]  /*3940*/  LDS R31, [R83.X4+0x1e00] ;  /* 0x001e0000531f7984 */ /* 0x000f220000004800 */
[----:B------:R-:W-:-:S03]  /*3950*/  FADD.FTZ R5, RZ, R5 ;  /* 0x00000005ff057221 */ /* 0x000fc60000010000 */
[----:B------:R-:W4:Y:S01]  /*3960*/  LDS R18, [R83.X4+0x2200] ;  /* 0x0022000053127984 */ /* 0x000f220000004800 */
[----:B------:R-:W-:-:S03]  /*3970*/  FADD.FTZ R6, RZ, R6 ;  /* 0x00000006ff067221 */ /* 0x000fc60000010000 */
[----:B------:R-:W4:Y:S01]  /*3980*/  LDS R33, [R83.X4+0x2000] ;  /* 0x0020000053217984 */ /* 0x000f220000004800 */
[----:B------:R-:W-:-:S03]  /*3990*/  FADD.FTZ R8, RZ, R8 ;  /* 0x00000008ff087221 */ /* 0x000fc60000010000 */
[----:B------:R-:W4:Y:S01]  /*39a0*/  LDS R20, [R83.X4+0x2400] ;  /* 0x0024000053147984 */ /* 0x000f220000004800 */
[----:B------:R-:W-:-:S03]  /*39b0*/  FADD.FTZ R10, RZ, R10 ;  /* 0x0000000aff0a7221 */ /* 0x000fc60000010000 */
[----:B------:R-:W4:Y:S01]  /*39c0*/  LDS R35, [R83.X4+0x2600] ;  /* 0x0026000053237984 */ /* 0x000f220000004800 */
[----:B------:R-:W-:Y:S01]  /*39d0*/  FADD.FTZ R13, R2, R13 ;  /* 0x0000000d020d7221 */ /* 0x000fe20000010000 */
[----:B------:R-:W-:Y:S02]  /*39e0*/  IADD3 R2, P0, R4, c[0x0][0x1c8], RZ ;  /* 0x0000720004027a10 */ /* 0x000fe40007f1e0ff */
        /* <DEDUP_REMOVED lines=8> */
[----:B------:R-:W2:Y:S01]  /*3a70*/  LDS R43, [R83.X4+0x3000] ;  /* 0x00300000532b7984 */ /* 0x000ea20000004800 */
[----:B---3--:R-:W-:-:S03]  /*3a80*/  FADD.FTZ R8, R8, R27 ;  /* 0x0000001b08087221 */ /* 0x008fc60000010000 */
[----:B------:R-:W3:Y:S01]  /*3a90*/  LDS R45, [R83.X4+0x3200] ;  /* 0x00320000532d7984 */ /* 0x000ee20000004800 */
[----:B----4-:R-:W-:-:S03]  /*3aa0*/  FADD.FTZ R10, R10, R31 ;  /* 0x0000001f0a0a7221 */ /* 0x010fc60000010000 */
[----:B------:R-:W4:Y:S01]  /*3ab0*/  LDS R22, [R83.X4+0x3400] ;  /* 0x0034000053167984 */ /* 0x000f220000004800 */
[----:B------:R-:W-:Y:S01]  /*3ac0*/  FADD.FTZ R18, R3, R18 ;  /* 0x0000001203127221 */ /* 0x000fe20000010000 */
[----:B------:R-:W-:Y:S02]  /*3ad0*/  IADD3.X R3, R26, c[0x0][0x1cc], RZ, P0, !PT ;  /* 0x000073001a037a10 */ /* 0x000fe400007fe4ff */
[----:B------:R-:W4:Y:S01]  /*3ae0*/  LDS R47, [R83.X4+0x3600] ;  /* 0x00360000532f7984 */ /* 0x000f220000004800 */
[----:B------:R-:W-:Y:S01]  /*3af0*/  FADD.FTZ R12, R12, R33 ;  /* 0x000000210c0c7221 */ /* 0x000fe20000010000 */
[----:B------:R-:W-:Y:S02]  /*3b00*/  IADD3 R4, P0, R4, c[0x0][0x1c0], RZ ;  /* 0x0000700004047a10 */ /* 0x000fe40007f1e0ff */
        /* <DEDUP_REMOVED lines=8> */
[----:B0-----:R-:W-:Y:S02]  /*3b90*/  FADD.FTZ R8, R8, R39 ;  /* 0x0000002708087221 */ /* 0x001fe40000010000 */
[----:B-1----:R-:W-:Y:S02]  /*3ba0*/  FADD.FTZ R10, R10, R41 ;  /* 0x000000290a0a7221 */ /* 0x002fe40000010000 */
[----:B--2---:R-:W-:Y:S02]  /*3bb0*/  FADD.FTZ R43, R12, R43 ;  /* 0x0000002b0c2b7221 */ /* 0x004fe40000010000 */
[----:B---3--:R-:W-:-:S03]  /*3bc0*/  FADD.FTZ R45, R18, R45 ;  /* 0x0000002d122d7221 */ /* 0x008fc60000010000 */
[----:B------:R-:W-:Y:S01]  /*3bd0*/  STG.E [R2.64], R43 ;  /* 0x0000002b02007986 */ /* 0x000fe2000c101904 */
[----:B----4-:R-:W-:-:S03]  /*3be0*/  FADD.FTZ R13, R13, R22 ;  /* 0x000000160d0d7221 */ /* 0x010fc60000010000 */
[----:B------:R-:W-:Y:S01]  /*3bf0*/  STG.E [R2.64+0x200], R45 ;  /* 0x0002002d02007986 */ /* 0x000fe2000c101904 */
[----:B------:R-:W-:-:S03]  /*3c00*/  FADD.FTZ R47, R0, R47 ;  /* 0x0000002f002f7221 */ /* 0x000fc60000010000 */
[----:B------:R-:W-:Y:S01]  /*3c10*/  STG.E [R2.64+0x400], R13 ;  /* 0x0004000d02007986 */ /* 0x000fe2000c101904 */
[----:B------:R-:W-:Y:S01]  /*3c20*/  FADD.FTZ R15, R5, R24 ;  /* 0x00000018050f7221 */ /* 0x000fe20000010000 */
[----:B------:R-:W-:Y:S02]  /*3c30*/  IADD3.X R5, R26, c[0x0][0x1c4], RZ, P0, !PT ;  /* 0x000071001a057a10 */ /* 0x000fe400007fe4ff */
[----:B------:R-:W-:Y:S01]  /*3c40*/  STG.E [R2.64+0x600], R47 ;  /* 0x0006002f02007986 */ /* 0x000fe2000c101904 */
[----:B------:R-:W-:-:S03]  /*3c50*/  FADD.FTZ R49, R6, R49 ;  /* 0x0000003106317221 */ /* 0x000fc60000010000 */
        /* <DEDUP_REMOVED lines=15> */
.L_x_3196:
[----:B------:R-:W-:Y:S01]  /*3d50*/  HFMA2.MMA R189, -RZ, RZ, 0, 5.9604644775390625e-08 ;  /* 0x00000001ffbd7435 */ /* 0x000fe200000001ff */
[----:B------:R-:W-:-:S02]  /*3d60*/  MOV R184, R188 ;  /* 0x000000bc00b87202 */ /* 0x000fc40000000f00 */
[----:B------:R-:W-:Y:S02]  /*3d70*/  MOV R186, 0x1f ;  /* 0x0000001f00ba7802 */ /* 0x000fe40000000f00 */
[----:B------:R-:W-:Y:S02]  /*3d80*/  MOV R191, 0xffffffff ;  /* 0xffffffff00bf7802 */ /* 0x000fe40000000f00 */
[----:B------:R-:W-:Y:S02]  /*3d90*/  MOV R2, 0x3db0 ;  /* 0x00003db000027802 */ /* 0x000fe40000000f00 */
[----:B------:R-:W-:Y:S05]  /*3da0*/  CALL.REL.NOINC `($__internal_243_$__cuda_sm70_shflsync_bfly_p) ;  /* 0x0000046000007944 */ /* 0x000fea0003c00000 */
[----:B-1----:R-:W-:Y:S01]  /*3db0*/  MOV R183, R184 ;  /* 0x000000b800b77202 */ /* 0x002fe20000000f00 */
[----:B0-----:R-:W-:Y:S05]  /*3dc0*/  BRA `(.L_x_3200) ;  /* 0xffffe6c000007947 */ /* 0x001fea000383ffff */
.L_x_3197:
[----:B------:R-:W-:Y:S01]  /*3dd0*/  HFMA2.MMA R189, -RZ, RZ, 0, 5.9604644775390625e-08 ;  /* 0x00000001ffbd7435 */ /* 0x000fe200000001ff */
[----:B------:R-:W-:Y:S02]  /*3de0*/  MOV R184, R185 ;  /* 0x000000b900b87202 */ /* 0x000fe40000000f00 */
[----:B------:R-:W-:Y:S02]  /*3df0*/  MOV R186, 0x1f ;  /* 0x0000001f00ba7802 */ /* 0x000fe40000000f00 */
[----:B------:R-:W-:-:S02]  /*3e00*/  MOV R191, 0xffffffff ;  /* 0xffffffff00bf7802 */ /* 0x000fc40000000f00 */
[----:B------:R-:W-:Y:S02]  /*3e10*/  MOV R2, 0x3e30 ;  /* 0x00003e3000027802 */ /* 0x000fe40000000f00 */
[----:B01----:R-:W-:Y:S05]  /*3e20*/  CALL.REL.NOINC `($__internal_243_$__cuda_sm70_shflsync_bfly_p) ;  /* 0x000003e000007944 */ /* 0x003fea0003c00000 */
[----:B------:R-:W-:Y:S01]  /*3e30*/  FADD.FTZ R188, R188, R183 ;  /* 0x000000b7bcbc7221 */ /* 0x000fe20000010000 */
[----:B0-----:R-:W-:Y:S01]  /*3e40*/  HFMA2.MMA R189, -RZ, RZ, 0, 1.1920928955078125e-07 ;  /* 0x00000002ffbd7435 */ /* 0x001fe200000001ff */
[----:B-1----:R-:W-:Y:S01]  /*3e50*/  FADD.FTZ R185, R185, R184 ;  /* 0x000000b8b9b97221 */ /* 0x002fe20000010000 */
[----:B------:R-:W-:Y:S02]  /*3e60*/  MOV R186, 0x1f ;  /* 0x0000001f00ba7802 */ /* 0x000fe40000000f00 */
[----:B------:R-:W-:Y:S02]  /*3e70*/  MOV R191, 0xffffffff ;  /* 0xffffffff00bf7802 */ /* 0x000fe40000000f00 */
[----:B------:R-:W-:Y:S02]  /*3e80*/  MOV R184, R188 ;  /* 0x000000bc00b87202 */ /* 0x000fe40000000f00 */
[----:B------:R-:W-:Y:S02]  /*3e90*/  MOV R2, 0x3eb0 ;  /* 0x00003eb000027802 */ /* 0x000fe40000000f00 */
[----:B------:R-:W-:Y:S05]  /*3ea0*/  CALL.REL.NOINC `($__internal_243_$__cuda_sm70_shflsync_bfly_p) ;  /* 0x0000036000007944 */ /* 0x000fea0003c00000 */
[----:B0-----:R-:W-:Y:S01]  /*3eb0*/  HFMA2.MMA R189, -RZ, RZ, 0, 1.1920928955078125e-07 ;  /* 0x00000002ffbd7435 */ /* 0x001fe200000001ff */
[----:B-1----:R-:W-:-:S02]  /*3ec0*/  MOV R183, R184 ;  /* 0x000000b800b77202 */ /* 0x002fc40000000f00 */
[----:B------:R-:W-:Y:S02]  /*3ed0*/  MOV R184, R185 ;  /* 0x000000b900b87202 */ /* 0x000fe40000000f00 */
[----:B------:R-:W-:Y:S02]  /*3ee0*/  MOV R186, 0x1f ;  /* 0x0000001f00ba7802 */ /* 0x000fe40000000f00 */
[----:B------:R-:W-:Y:S02]  /*3ef0*/  MOV R191, 0xffffffff ;  /* 0xffffffff00bf7802 */ /* 0x000fe40000000f00 */
[----:B------:R-:W-:Y:S02]  /*3f00*/  MOV R2, 0x3f20 ;  /* 0x00003f2000027802 */ /* 0x000fe40000000f00 */
[----:B------:R-:W-:Y:S05]  /*3f10*/  CALL.REL.NOINC `($__internal_243_$__cuda_sm70_shflsync_bfly_p) ;  /* 0x000002f000007944 */ /* 0x000fea0003c00000 */
[----:B------:R-:W-:Y:S01]  /*3f20*/  FADD.FTZ R188, R183, R188 ;  /* 0x000000bcb7bc7221 */ /* 0x000fe20000010000 */
[----:B0-----:R-:W-:Y:S01]  /*3f30*/  HFMA2.MMA R189, -RZ, RZ, 0, 2.384185791015625e-07 ;  /* 0x00000004ffbd7435 */ /* 0x001fe200000001ff */
[----:B-1----:R-:W-:Y:S01]  /*3f40*/  FADD.FTZ R185, R185, R184 ;  /* 0x000000b8b9b97221 */ /* 0x002fe20000010000 */
[----:B------:R-:W-:Y:S02]  /*3f50*/  MOV R186, 0x1f ;  /* 0x0000001f00ba7802 */ /* 0x000fe40000000f00 */
[----:B------:R-:W-:-:S02]  /*3f60*/  MOV R191, 0xffffffff ;  /* 0xffffffff00bf7802 */ /* 0x000fc40000000f00 */
[----:B------:R-:W-:Y:S02]  /*3f70*/  MOV R184, R188 ;  /* 0x000000bc00b87202 */ /* 0x000fe40000000f00 */
[----:B------:R-:W-:Y:S02]  /*3f80*/  MOV R2, 0x3fa0 ;  /* 0x00003fa000027802 */ /* 0x000fe40000000f00 */
[----:B------:R-:W-:Y:S05]  /*3f90*/  CALL.REL.NOINC `($__internal_243_$__cuda_sm70_shflsync_bfly_p) ;  /* 0x0000027000007944 */ /* 0x000fea0003c00000 */
[----:B0-----:R-:W-:Y:S01]  /*3fa0*/  HFMA2.MMA R189, -RZ, RZ, 0, 2.384185791015625e-07 ;  /* 0x00000004ffbd7435 */ /* 0x001fe200000001ff */
[----:B-1----:R-:W-:Y:S02]  /*3fb0*/  MOV R183, R184 ;  /* 0x000000b800b77202 */ /* 0x002fe40000000f00 */
[----:B------:R-:W-:Y:S02]  /*3fc0*/  MOV R184, R185 ;  /* 0x000000b900b87202 */ /* 0x000fe40000000f00 */
[----:B------:R-:W-:Y:S02]  /*3fd0*/  MOV R186, 0x1f ;  /* 0x0000001f00ba7802 */ /* 0x000fe40000000f00 */
[----:B------:R-:W-:Y:S02]  /*3fe0*/  MOV R191, 0xffffffff ;  /* 0xffffffff00bf7802 */ /* 0x000fe40000000f00 */
[----:B------:R-:W-:-:S02]  /*3ff0*/  MOV R2, 0x4010 ;  /* 0x0000401000027802 */ /* 0x000fc40000000f00 */
[----:B------:R-:W-:Y:S05]  /*4000*/  CALL.REL.NOINC `($__internal_243_$__cuda_sm70_shflsync_bfly_p) ;  /* 0x0000020000007944 */ /* 0x000fea0003c00000 */
[----:B------:R-:W-:Y:S01]  /*4010*/  FADD.FTZ R188, R183, R188 ;  /* 0x000000bcb7bc7221 */ /* 0x000fe20000010000 */
[----:B0-----:R-:W-:Y:S01]  /*4020*/  HFMA2.MMA R189, -RZ, RZ, 0, 4.76837158203125e-07 ;  /* 0x00000008ffbd7435 */ /* 0x001fe200000001ff */
[----:B-1----:R-:W-:Y:S01]  /*4030*/  FADD.FTZ R187, R185, R184 ;  /* 0x000000b8b9bb7221 */ /* 0x002fe20000010000 */
[----:B------:R-:W-:-:S02]  /*4040*/  MOV R186, 0x1f ;  /* 0x0000001f00ba7802 */ /* 0x000fc40000000f00 */
[----:B------:R-:W-:Y:S02]  /*4050*/  MOV R191, 0xffffffff ;  /* 0xffffffff00bf7802 */ /* 0x000fe40000000f00 */
[----:B------:R-:W-:Y:S02]  /*4060*/  MOV R184, R188 ;  /* 0x000000bc00b87202 */ /* 0x000fe40000000f00 */
[----:B------:R-:W-:Y:S02]  /*4070*/  MOV R2, 0x4090 ;  /* 0x0000409000027802 */ /* 0x000fe40000000f00 */
[----:B------:R-:W-:Y:S05]  /*4080*/  CALL.REL.NOINC `($__internal_243_$__cuda_sm70_shflsync_bfly_p) ;  /* 0x0000018000007944 */ /* 0x000fea0003c00000 */
[----:B0-----:R-:W-:Y:S01]  /*4090*/  HFMA2.MMA R189, -RZ, RZ, 0, 4.76837158203125e-07 ;  /* 0x00000008ffbd7435 */ /* 0x001fe200000001ff */
[----:B-1----:R-:W-:Y:S02]  /*40a0*/  MOV R183, R184 ;  /* 0x000000b800b77202 */ /* 0x002fe40000000f00 */
[----:B------:R-:W-:Y:S02]  /*40b0*/  MOV R184, R187 ;  /* 0x000000bb00b87202 */ /* 0x000fe40000000f00 */
[----:B------:R-:W-:Y:S02]  /*40c0*/  MOV R186, 0x1f ;  /* 0x0000001f00ba7802 */ /* 0x000fe40000000f00 */
[----:B------:R-:W-:-:S02]  /*40d0*/  MOV R191, 0xffffffff ;  /* 0xffffffff00bf7802 */ /* 0x000fc40000000f00 */
[----:B------:R-:W-:Y:S02]  /*40e0*/  MOV R2, 0x4100 ;  /* 0x0000410000027802 */ /* 0x000fe40000000f00 */
[----:B------:R-:W-:Y:S05]  /*40f0*/  CALL.REL.NOINC `($__internal_243_$__cuda_sm70_shflsync_bfly_p) ;  /* 0x0000011000007944 */ /* 0x000fea0003c00000 */
[----:B------:R-:W-:Y:S01]  /*4100*/  FADD.FTZ R185, R183, R188 ;  /* 0x000000bcb7b97221 */ /* 0x000fe20000010000 */
[----:B0-----:R-:W-:Y:S01]  /*4110*/  HFMA2.MMA R189, -RZ, RZ, 0, 9.5367431640625e-07 ;  /* 0x00000010ffbd7435 */ /* 0x001fe200000001ff */
[----:B-1----:R-:W-:Y:S01]  /*4120*/  FADD.FTZ R187, R187, R184 ;  /* 0x000000b8bbbb7221 */ /* 0x002fe20000010000 */
[----:B------:R-:W-:Y:S02]  /*4130*/  MOV R186, 0x1f ;  /* 0x0000001f00ba7802 */ /* 0x000fe40000000f00 */
[----:B------:R-:W-:Y:S02]  /*4140*/  MOV R191, 0xffffffff ;  /* 0xffffffff00bf7802 */ /* 0x000fe40000000f00 */
[----:B------:R-:W-:Y:S02]  /*4150*/  MOV R184, R185 ;  /* 0x000000b900b87202 */ /* 0x000fe40000000f00 */
[----:B------:R-:W-:Y:S02]  /*4160*/  MOV R2, 0x4180 ;  /* 0x0000418000027802 */ /* 0x000fe40000000f00 */
[----:B------:R-:W-:Y:S05]  /*4170*/  CALL.REL.NOINC `($__internal_243_$__cuda_sm70_shflsync_bfly_p) ;  /* 0x0000009000007944 */ /* 0x000fea0003c00000 */
[----:B0-----:R-:W-:Y:S01]  /*4180*/  HFMA2.MMA R189, -RZ, RZ, 0, 9.5367431640625e-07 ;  /* 0x00000010ffbd7435 */ /* 0x001fe200000001ff */
[----:B-1----:R-:W-:-:S02]  /*4190*/  MOV R188, R184 ;  /* 0x000000b800bc7202 */ /* 0x002fc40000000f00 */
[----:B------:R-:W-:Y:S02]  /*41a0*/  MOV R184, R187 ;  /* 0x000000bb00b87202 */ /* 0x000fe40000000f00 */
[----:B------:R-:W-:Y:S02]  /*41b0*/  MOV R186, 0x1f ;  /* 0x0000001f00ba7802 */ /* 0x000fe40000000f00 */
[----:B------:R-:W-:Y:S02]  /*41c0*/  MOV R191, 0xffffffff ;  /* 0xffffffff00bf7802 */ /* 0x000fe40000000f00 */
[----:B------:R-:W-:Y:S02]  /*41d0*/  MOV R2, 0x41f0 ;  /* 0x000041f000027802 */ /* 0x000fe40000000f00 */
[----:B------:R-:W-:Y:S05]  /*41e0*/  CALL.REL.NOINC `($__internal_243_$__cuda_sm70_shflsync_bfly_p) ;  /* 0x0000002000007944 */ /* 0x000fea0003c00000 */
[----:B-1----:R-:W-:Y:S01]  /*41f0*/  MOV R2, R184 ;  /* 0x000000b800027202 */ /* 0x002fe20000000f00 */
[----:B0-----:R-:W-:Y:S05]  /*4200*/  BRA `(.L_x_3201) ;  /* 0xffffe3a000007947 */ /* 0x001fea000383ffff */
        .weak           $__internal_243_$__cuda_sm70_shflsync_bfly_p
        .type           $__internal_243_$__cuda_sm70_shflsync_bfly_p,@function
        .size           $__internal_243_$__cuda_sm70_shflsync_bfly_p,(.L_x_3650 - $__internal_243_$__cuda_sm70_shflsync_bfly_p)
$__internal_243_$__cuda_sm70_shflsync_bfly_p:
[----:B------:R-:W-:Y:S01]  /*4210*/  HFMA2.MMA R3, -RZ, RZ, 0, 0 ;  /* 0x00000000ff037435 */ /* 0x000fe200000001ff */
[----:B------:R-:W-:Y:S04]  /*4220*/  WARPSYNC R191 ;  /* 0x000000bf00007348 */ /* 0x000fe80003800000 */
[----:B------:R0:W1:Y:S01]  /*4230*/  SHFL.BFLY PT, R184, R184, R189, R186 ;  /* 0x0c0000bdb8b87389 */ /* 0x00006200000e00ba */
[----:B------:R-:W-:Y:S05]  /*4240*/  RET.REL.NODEC R2 `(_ZN10layer_norm13ln_bwd_kernelINS_13Kernel_traitsI13__nv_bfloat16S2_S2_fjLj1024ELj1ELj4ELj1ELj16ENS_18Kernel_traits_baseILj1024ES2_S2_S2_fjLj128EEEEEEEvNS_9BwdParamsE) ;  /* 0xffffbdb002007950 */ /* 0x000fea0003c3ffff */
.L_x_3202:
        /* <DEDUP_REMOVED lines=11> */
.L_x_3650:


//--------------------- .text._ZN10layer_norm22ln_bwd_finalize_kernelINS_22Kernel_traits_finalizeILj1024E6__halffS2_fjLj1024ELj4ENS_18Kernel_traits_baseILj1024ES2_fS2_fjLj1024EEEEEEEvNS_9BwdParamsE --------------------------
	.section	.text._ZN10layer_norm22ln_bwd_finalize_kernelINS_22Kernel_traits_finalizeILj1024E6__halffS2_fjLj1024ELj4ENS_18Kernel_traits_baseILj1024ES2_fS2_fjLj1024EEEEEEEvNS_9BwdParamsE,"ax",@progbits
	.sectioninfo	@"SHI_REGISTERS=32"
	.align	128
        .global         _ZN10layer_norm22ln_bwd_finalize_kernelINS_22Kernel_traits_finalizeILj1024E6__halffS2_fjLj1024ELj4ENS_18Kernel_traits_baseILj1024ES2_fS2_fjLj1024EEEEEEEvNS_9BwdParamsE
        .type           _ZN10layer_norm22ln_bwd_finalize_kernelINS_22Kernel_traits_finalizeILj1024E6__halffS2_fjLj1024ELj4ENS_18Kernel_traits_baseILj1024ES2_fS2_fjLj1024EEEEEEEvNS_9BwdParamsE,@function
        .size           _ZN10layer_norm22ln_bwd_finalize_kernelINS_22Kernel_traits_finalizeILj1024E6__halffS2_fjLj1024ELj4ENS_18Kernel_traits_baseILj1024ES2_fS2_fjLj1024EEEEEEEvNS_9BwdParamsE,(.L_x_3651 - _ZN10layer_norm22ln_bwd_finalize_kernelINS_22Kernel_traits_finalizeILj1024E6__halffS2_fjLj1024ELj4ENS_18Kernel_traits_baseILj1024ES2_fS2_fjLj1024EEEEEEEvNS_9BwdParamsE)
        .other          _ZN10layer_norm22ln_bwd_finalize_kernelINS_22Kernel_traits_finalizeILj1024E6__halffS2_fjLj1024ELj4ENS_18Kernel_traits_baseILj1024ES2_fS2_fjLj1024EEEEEEEvNS_9BwdParamsE,@"STO_CUDA_ENTRY STV_DEFAULT"
_ZN10layer_norm22ln_bwd_finalize_kernelINS_22Kernel_traits_finalizeILj1024E6__halffS2_fjLj1024ELj4ENS_18Kernel_traits_baseILj1024ES2_fS2_fjLj1024EEEEEEEvNS_9BwdParamsE:
.text._ZN10layer_norm22ln_bwd_finalize_kernelINS_22Kernel_traits_finalizeILj1024E6__halffS2_fjLj1024ELj4ENS_18Kernel_traits_baseILj1024ES2_fS2_fjLj1024EEEEEEEvNS_9BwdParamsE:
        /* <DEDUP_REMOVED lines=19> */
.L_x_3215:
        /* <DEDUP_REMOVED lines=27> */
.L_x_3207:
        /* <DEDUP_REMOVED lines=32> */
.L_x_3206:
[----:B------:R-:W-:Y:S05]  /*04e0*/  BSYNC B1 ;  /* 0x0000000000017941 */ /* 0x000fea0003800000 */
.L_x_3205:
        /* <DEDUP_REMOVED lines=22> */
.L_x_3209:
[----:B------:R-:W-:Y:S05]  /*0650*/  BSYNC B1 ;  /* 0x0000000000017941 */ /* 0x000fea0003800000 */
.L_x_3208:
        /* <DEDUP_REMOVED lines=10> */
.L_x_3204:
[----:B------:R-:W-:Y:S05]  /*0700*/  BSYNC B0 ;  /* 0x0000000000007941 */ /* 0x000fea0003800000 */
.L_x_3203:
        /* <DEDUP_REMOVED lines=11> */
.L_x_3216:
        /* <DEDUP_REMOVED lines=18> */
.L_x_3217:
[----:B------:R-:W-:Y:S01]  /*08e0*/  @!P1 SHF.R.U32.HI R2, RZ, 0x3, R0 ;  /* 0x00000003ff029819 */ /* 0x000fe20000011600 */
[----:B---3--:R-:W-:Y:S02]  /*08f0*/  FADD.FTZ R5, R5, R10 ;  /* 0x0000000a05057221 */ /* 0x008fe40000010000 */
[----:B--2---:R-:W-:Y:S01]  /*0900*/  FADD.FTZ R7, R7, R4 ;  /* 0x0000000407077221 */ /* 0x004fe20000010000 */
[----:B------:R-:W-:-:S05]  /*0910*/  @!P1 LOP3.LUT R2, R2, 0x1ffffffc, RZ, 0xc0, !PT ;  /* 0x1ffffffc02029812 */ /* 0x000fca00078ec0ff */
[----:B------:R2:W-:Y:S04]  /*0920*/  @!P1 STS [R2+0x2000], R5 ;  /* 0x0020000502009388 */ /* 0x0005e80000000800 */
[----:B------:R2:W-:Y:S02]  /*0930*/  @!P1 STS [R2+0x2080], R7 ;  /* 0x0020800702009388 */ /* 0x0005e40000000800 */
.L_x_3210:
        /* <DEDUP_REMOVED lines=13> */
.L_x_3214:
[----:B------:R-:W-:Y:S05]  /*0a10*/  BSYNC B0 ;  /* 0x0000000000007941 */ /* 0x000fea0003800000 */
.L_x_3213:
[C---:B------:R-:W-:Y:S02]  /*0a20*/  ISETP.GT.U32.AND P1, PT, R18.reuse, -0x401, PT ;  /* 0xfffffbff1200780c */ /* 0x040fe40003f24070 */
[----:B------:R-:W-:Y:S02]  /*0a30*/  IADD3 R18, R18, 0x400, RZ ;  /* 0x0000040012127810 */ /* 0x000fe40007ffe0ff */
[----:B------:R-:W-:-:S09]  /*0a40*/  IADD3 R19, R19, 0x200, RZ ;  /* 0x0000020013137810 */ /* 0x000fd20007ffe0ff */
[----:B012---:R-:W-:Y:S05]  /*0a50*/  @P1 BRA `(.L_x_3215) ;  /* 0xfffff6d000001947 */ /* 0x007fea000383ffff */
[----:B------:R-:W-:Y:S05]  /*0a60*/  EXIT ;  /* 0x000000000000794d */ /* 0x000fea0003800000 */
.L_x_3211:
[----:B--2---:R-:W-:Y:S01]  /*0a70*/  IMAD.MOV.U32 R10, RZ, RZ, R4 ;  /* 0x000000ffff0a7224 */ /* 0x004fe200078e0004 */
[----:B------:R-:W-:Y:S01]  /*0a80*/  MOV R9, 0x1 ;  /* 0x0000000100097802 */ /* 0x000fe20000000f00 */
[----:B------:R-:W-:Y:S01]  /*0a90*/  IMAD.MOV.U32 R6, RZ, RZ, 0x1f ;  /* 0x0000001fff067424 */ /* 0x000fe200078e00ff */
[----:B------:R-:W-:Y:S02]  /*0aa0*/  MOV R11, 0xffffffff ;  /* 0xffffffff000b7802 */ /* 0x000fe40000000f00 */
[----:B------:R-:W-:Y:S02]  /*0ab0*/  MOV R2, 0xad0 ;  /* 0x00000ad000027802 */ /* 0x000fe40000000f00 */
[----:B01----:R-:W-:Y:S05]  /*0ac0*/  CALL.REL.NOINC `($__internal_244_$__cuda_sm70_shflsync_bfly_p) ;  /* 0x000003c000007944 */ /* 0x003fea0003c00000 */
[----:B-1----:R-:W-:Y:S01]  /*0ad0*/  IMAD.MOV.U32 R3, RZ, RZ, R6 ;  /* 0x000000ffff037224 */ /* 0x002fe200078e0006 */
[----:B0-----:R-:W-:Y:S05]  /*0ae0*/  BRA `(.L_x_3216) ;  /* 0xfffffcd000007947 */ /* 0x001fea000383ffff */
.L_x_3212:
[----:B------:R-:W-:Y:S01]  /*0af0*/  HFMA2.MMA R6, -RZ, RZ, 0, 1.847743988037109375e-06 ;  /* 0x0000001fff067435 */ /* 0x000fe200000001ff */
[----:B------:R-:W-:Y:S01]  /*0b00*/  MOV R10, R13 ;  /* 0x0000000d000a7202 */ /* 0x000fe20000000f00 */
[----:B------:R-:W-:Y:S01]  /*0b10*/  IMAD.MOV.U32 R9, RZ, RZ, 0x2 ;  /* 0x00000002ff097424 */ /* 0x000fe200078e00ff */
[----:B------:R-:W-:Y:S01]  /*0b20*/  MOV R2, 0xb50 ;  /* 0x00000b5000027802 */ /* 0x000fe20000000f00 */
[----:B------:R-:W-:-:S02]  /*0b30*/  IMAD.MOV.U32 R11, RZ, RZ, -0x1 ;  /* 0xffffffffff0b7424 */ /* 0x000fc400078e00ff */
[----:B012---:R-:W-:Y:S05]  /*0b40*/  CALL.REL.NOINC `($__internal_244_$__cuda_sm70_shflsync_bfly_p) ;  /* 0x0000034000007944 */ /* 0x007fea0003c00000 */
[----:B01----:R-:W-:Y:S01]  /*0b50*/  FADD.FTZ R10, R13, R6 ;  /* 0x000000060d0a7221 */ /* 0x003fe20000010000 */
[----:B------:R-:W-:Y:S01]  /*0b60*/  MOV R9, 0x4 ;  /* 0x0000000400097802 */ /* 0x000fe20000000f00 */
[----:B------:R-:W-:Y:S01]  /*0b70*/  IMAD.MOV.U32 R6, RZ, RZ, 0x1f ;  /* 0x0000001fff067424 */ /* 0x000fe200078e00ff */
[----:B------:R-:W-:-:S02]  /*0b80*/  MOV R11, 0xffffffff ;  /* 0xffffffff000b7802 */ /* 0x000fc40000000f00 */
[----:B------:R-:W-:Y:S02]  /*0b90*/  MOV R2, 0xbb0 ;  /* 0x00000bb000027802 */ /* 0x000fe40000000f00 */
[----:B------:R-:W-:Y:S05]  /*0ba0*/  CALL.REL.NOINC `($__internal_244_$__cuda_sm70_shflsync_bfly_p) ;  /* 0x000002e000007944 */ /* 0x000fea0003c00000 */
[----:B01----:R-:W-:Y:S01]  /*0bb0*/  FADD.FTZ R10, R10, R6 ;  /* 0x000000060a0a7221 */ /* 0x003fe20000010000 */
[----:B------:R-:W-:Y:S01]  /*0bc0*/  HFMA2.MMA R6, -RZ, RZ, 0, 1.847743988037109375e-06 ;  /* 0x0000001fff067435 */ /* 0x000fe200000001ff */
[----:B------:R-:W-:Y:S01]  /*0bd0*/  IMAD.MOV.U32 R9, RZ, RZ, 0x8 ;  /* 0x00000008ff097424 */ /* 0x000fe200078e00ff */
[----:B------:R-:W-:Y:S01]  /*0be0*/  MOV R2, 0xc10 ;  /* 0x00000c1000027802 */ /* 0x000fe20000000f00 */
[----:B------:R-:W-:-:S03]  /*0bf0*/  IMAD.MOV.U32 R11, RZ, RZ, -0x1 ;  /* 0xffffffffff0b7424 */ /* 0x000fc600078e00ff */
[----:B------:R-:W-:Y:S05]  /*0c00*/  CALL.REL.NOINC `($__internal_244_$__cuda_sm70_shflsync_bfly_p) ;  /* 0x0000028000007944 */ /* 0x000fea0003c00000 */
[----:B-1----:R-:W-:Y:S01]  /*0c10*/  FADD.FTZ R4, R10, R6 ;  /* 0x000000060a047221 */ /* 0x002fe20000010000 */
[----:B0-----:R-:W-:Y:S01]  /*0c20*/  MOV R9, 0x10 ;  /* 0x0000001000097802 */ /* 0x001fe20000000f00 */
[----:B------:R-:W-:Y:S01]  /*0c30*/  IMAD.MOV.U32 R6, RZ, RZ, 0x1f ;  /* 0x0000001fff067424 */ /* 0x000fe200078e00ff */
[----:B------:R-:W-:Y:S01]  /*0c40*/  MOV R11, 0xffffffff ;  /* 0xffffffff000b7802 */ /* 0x000fe20000000f00 */
[----:B------:R-:W-:Y:S01]  /*0c50*/  IMAD.MOV.U32 R10, RZ, RZ, R4 ;  /* 0x000000ffff0a7224 */ /* 0x000fe200078e0004 */
[----:B------:R-:W-:Y:S02]  /*0c60*/  MOV R2, 0xc80 ;  /* 0x00000c8000027802 */ /* 0x000fe40000000f00 */
[----:B------:R-:W-:Y:S05]  /*0c70*/  CALL.REL.NOINC `($__internal_244_$__cuda_sm70_shflsync_bfly_p) ;  /* 0x0000021000007944 */ /* 0x000fea0003c00000 */
[----:B0-----:R-:W-:Y:S01]  /*0c80*/  HFMA2.MMA R9, -RZ, RZ, 0, 5.9604644775390625e-08 ;  /* 0x00000001ff097435 */ /* 0x001fe200000001ff */
[----:B-1----:R-:W-:Y:S01]  /*0c90*/  MOV R7, R6 ;  /* 0x0000000600077202 */ /* 0x002fe20000000f00 */
[----:B------:R-:W-:Y:S01]  /*0ca0*/  IMAD.MOV.U32 R10, RZ, RZ, R5 ;  /* 0x000000ffff0a7224 */ /* 0x000fe200078e0005 */
[----:B------:R-:W-:Y:S01]  /*0cb0*/  MOV R11, 0xffffffff ;  /* 0xffffffff000b7802 */ /* 0x000fe20000000f00 */
[----:B------:R-:W-:Y:S01]  /*0cc0*/  IMAD.MOV.U32 R6, RZ, RZ, 0x1f ;  /* 0x0000001fff067424 */ /* 0x000fe200078e00ff */
[----:B------:R-:W-:-:S02]  /*0cd0*/  MOV R2, 0xcf0 ;  /* 0x00000cf000027802 */ /* 0x000fc40000000f00 */
[----:B------:R-:W-:Y:S05]  /*0ce0*/  CALL.REL.NOINC `($__internal_244_$__cuda_sm70_shflsync_bfly_p) ;  /* 0x000001a000007944 */ /* 0x000fea0003c00000 */
[----:B01----:R-:W-:Y:S01]  /*0cf0*/  FADD.FTZ R10, R5, R6 ;  /* 0x00000006050a7221 */ /* 0x003fe20000010000 */
[----:B------:R-:W-:Y:S01]  /*0d00*/  HFMA2.MMA R6, -RZ, RZ, 0, 1.847743988037109375e-06 ;  /* 0x0000001fff067435 */ /* 0x000fe200000001ff */
[----:B------:R-:W-:Y:S01]  /*0d10*/  IMAD.MOV.U32 R9, RZ, RZ, 0x2 ;  /* 0x00000002ff097424 */ /* 0x000fe200078e00ff */
[----:B------:R-:W-:Y:S01]  /*0d20*/  MOV R2, 0xd50 ;  /* 0x00000d5000027802 */ /* 0x000fe20000000f00 */
[----:B------:R-:W-:-:S03]  /*0d30*/  IMAD.MOV.U32 R11, RZ, RZ, -0x1 ;  /* 0xffffffffff0b7424 */ /* 0x000fc600078e00ff */
[----:B------:R-:W-:Y:S05]  /*0d40*/  CALL.REL.NOINC `($__internal_244_$__cuda_sm70_shflsync_bfly_p) ;  /* 0x0000014000007944 */ /* 0x000fea0003c00000 */
        /* <DEDUP_REMOVED lines=13> */
[----:B------:R-:W-:Y:S01]  /*0e20*/  HFMA2.MMA R6, -RZ, RZ, 0, 1.847743988037109375e-06 ;  /* 0x0000001fff067435 */ /* 0x000fe200000001ff */
[----:B------:R-:W-:Y:S01]  /*0e30*/  MOV R9, 0x10 ;  /* 0x0000001000097802 */ /* 0x000fe20000000f00 */
[----:B------:R-:W-:Y:S01]  /*0e40*/  IMAD.MOV.U32 R11, RZ, RZ, -0x1 ;  /* 0xffffffffff0b7424 */ /* 0x000fe200078e00ff */
[----:B------:R-:W-:-:S03]  /*0e50*/  MOV R2, 0xe70 ;  /* 0x00000e7000027802 */ /* 0x000fc60000000f00 */
[----:B------:R-:W-:Y:S05]  /*0e60*/  CALL.REL.NOINC `($__internal_244_$__cuda_sm70_shflsync_bfly_p) ;  /* 0x0000002000007944 */ /* 0x000fea0003c00000 */
[----:B-1----:R-:W-:Y:S01]  /*0e70*/  MOV R5, R6 ;  /* 0x0000000600057202 */ /* 0x002fe20000000f00 */
[----:B0-----:R-:W-:Y:S05]  /*0e80*/  BRA `(.L_x_3217) ;  /* 0xfffffa5000007947 */ /* 0x001fea000383ffff */
        .weak           $__internal_244_$__cuda_sm70_shflsync_bfly_p
        .type           $__internal_244_$__cuda_sm70_shflsync_bfly_p,@function
        .size           $__internal_244_$__cuda_sm70_shflsync_bfly_p,(.L_x_3651 - $__internal_244_$__cuda_sm70_shflsync_bfly_p)
$__internal_244_$__cuda_sm70_shflsync_bfly_p:
[----:B------:R-:W-:Y:S01]  /*0e90*/  HFMA2.MMA R3, -RZ, RZ, 0, 0 ;  /* 0x00000000ff037435 */ /* 0x000fe200000001ff */
[----:B------:R-:W-:Y:S04]  /*0ea0*/  WARPSYNC R11 ;  /* 0x0000000b00007348 */ /* 0x000fe80003800000 */
[----:B------:R0:W1:Y:S01]  /*0eb0*/  SHFL.BFLY PT, R6, R10, R9, R6 ;  /* 0x0c0000090a067389 */ /* 0x00006200000e0006 */
[----:B------:R-:W-:Y:S05]  /*0ec0*/  RET.REL.NODEC R2 `(_ZN10layer_norm22ln_bwd_finalize_kernelINS_22Kernel_traits_finalizeILj1024E6__halffS2_fjLj1024ELj4ENS_18Kernel_traits_baseILj1024ES2_fS2_fjLj1024EEEEEEEvNS_9BwdParamsE) ;  /* 0xfffff13002007950 */ /* 0x000fea0003c3ffff */
.L_x_3218:
        /* <DEDUP_REMOVED lines=11> */
.L_x_3651:


//--------------------- .text._ZN10layer_norm13ln_bwd_kernelINS_13Kernel_traitsI6__halffS2_fjLj1024ELj1ELj4ELj1ELj16ENS_18Kernel_traits_baseILj1024ES2_fS2_fjLj128EEEEEEEvNS_9BwdParamsE --------------------------
	.section	.text._ZN10layer_norm13ln_bwd_kernelINS_13Kernel_traitsI6__halffS2_fjLj1024ELj1ELj4ELj1ELj16ENS_18Kernel_traits_baseILj1024ES2_fS2_fjLj128EEEEEEEvNS_9BwdParamsE,"ax",@progbits
	.sectioninfo	@"SHI_REGISTERS=254"
	.align	128
        .global         _ZN10layer_norm13ln_bwd_kernelINS_13Kernel_traitsI6__halffS2_fjLj1024ELj1ELj4ELj1ELj16ENS_18Kernel_traits_baseILj1024ES2_fS2_fjLj128EEEEEEEvNS_9BwdParamsE
        .type           _ZN10layer_norm13ln_bwd_kernelINS_13Kernel_traitsI6__halffS2_fjLj1024ELj1ELj4ELj1ELj16ENS_18Kernel_traits_baseILj1024ES2_fS2_fjLj128EEEEEEEvNS_9BwdParamsE,@function
        .size           _ZN10layer_norm13ln_bwd_kernelINS_13Kernel_traitsI6__halffS2_fjLj1024ELj1ELj4ELj1ELj16ENS_18Kernel_traits_baseILj1024ES2_fS2_fjLj128EEEEEEEvNS_9BwdParamsE,(.L_x_3652 - _ZN10layer_norm13ln_bwd_kernelINS_13Kernel_traitsI6__halffS2_fjLj1024ELj1ELj4ELj1ELj16ENS_18Kernel_traits_baseILj1024ES2_fS2_fjLj128EEEEEEEvNS_9BwdParamsE)
        .other          _ZN10layer_norm13ln_bwd_kernelINS_13Kernel_traitsI6__halffS2_fjLj1024ELj1ELj4ELj1ELj16ENS_18Kernel_traits_baseILj1024ES2_fS2_fjLj128EEEEEEEvNS_9BwdParamsE,@"STO_CUDA_ENTRY STV_DEFAULT"
_ZN10layer_norm13ln_bwd_kernelINS_13Kernel_traitsI6__halffS2_fjLj1024ELj1ELj4ELj1ELj16ENS_18Kernel_traits_baseILj1024ES2_fS2_fjLj128EEEEEEEvNS_9BwdParamsE:
.text._ZN10layer_norm13ln_bwd_kernelINS_13Kernel_traitsI6__halffS2_fjLj1024ELj1ELj4ELj1ELj16ENS_18Kernel_traits_baseILj1024ES2_fS2_fjLj128EEEEEEEvNS_9BwdParamsE:
        /* <DEDUP_REMOVED lines=82> */
[----:B------:R-:W-:Y:S01]  /*0520*/  HFMA2.MMA R88, -RZ, RZ, 0, 0 ;  /* 0x00000000ff587435 */ /* 0x000fe200000001ff */
[----:B------:R-:W-:Y:S01]  /*0530*/  SHF.R.U32.HI R168, RZ, 0x10, R117 ;  /* 0x00000010ffa87819 */ /* 0x000fe20000011675 */
[----:B------:R-:W-:Y:S01]  /*0540*/  HFMA2.MMA R0, -RZ, RZ, 0, 0 ;  /* 0x00000000ff007435 */ /* 0x000fe200000001ff */
[--C-:B------:R-:W-:Y:S01]  /*0550*/  SHF.R.U64 R170, R120, 0x10, R121.reuse ;  /* 0x0000001078aa7819 */ /* 0x100fe20000001279 */
[----:B------:R-:W-:Y:S01]  /*0560*/  BSSY B1, `(.L_x_3221) ;  /* 0x00002c3000017945 */ /* 0x000fe20003800000 */
        /* <DEDUP_REMOVED lines=109> */
.L_x_3225:
[----:B------:R-:W-:Y:S02]  /*0c40*/  ISETP.NE.U32.AND P0, PT, RZ, c[0x0][0x178], PT ;  /* 0x00005e00ff007a0c */ /* 0x000fe40003f05070 */
[----:B------:R-:W-:Y:S02]  /*0c50*/  LOP3.LUT R188, R91, 0x1f, RZ, 0xc0, !PT ;  /* 0x0000001f5bbc7812 */ /* 0x000fe400078ec0ff */
        /* <DEDUP_REMOVED lines=63> */
[----:B------:R-:W-:-:S02]  /*1050*/  IMAD.WIDE.U32 R148, R185, R192, c[0x0][0x1b8] ;  /* 0x00006e00b9947625 */ /* 0x000fc400078e00c0 */
[----:B------:R-:W5:Y:S04]  /*1060*/  LDG.E.64 R146, [R146.64] ;  /* 0x0000000492927981 */ /* 0x000f68000c1e1b00 */
[----:B------:R-:W5:Y:S01]  /*1070*/  LDG.E.64 R148, [R148.64] ;  /* 0x0000000494947981 */ /* 0x000f62000c1e1b00 */
[----:B----4-:R-:W-:-:S06]  /*1080*/  IMAD.WIDE.U32 R150, R184, R192, c[0x0][0x1b8] ;  /* 0x00006e00b8967625 */ /* 0x010fcc00078e00c0 */
        /* <DEDUP_REMOVED lines=69> */
[----:B------:R-:W-:-:S02]  /*14e0*/  @!P0 FADD.FTZ R237, R79, -R191 ;  /* 0x800000bf4fed8221 */ /* 0x000fc40000010000 */
[----:B------:R-:W-:Y:S02]  /*14f0*/  @P0 FMUL.FTZ R79, R243, R200 ;  /* 0x000000c8f34f0220 */ /* 0x000fe40000410000 */
[----:B------:R-:W2:Y:S01]  /*1500*/  @P0 MUFU.RCP R200, R130 ;  /* 0x0000008200c80308 */ /* 0x000ea20000001000 */
[----:B------:R-:W-:Y:S02]  /*1510*/  @P0 FADD.FTZ R233, -R166, R73 ;  /* 0x00000049a6e90221 */ /* 0x000fe40000010100 */
[----:B------:R-:W-:Y:S02]  /*1520*/  @P0 FMUL.FTZ R64, R64, R217 ;  /* 0x000000d940400220 */ /* 0x000fe40000410000 */
[----:B------:R-:W-:Y:S02]  /*1530*/  @P0 FADD.FTZ R225, -R162, R69 ;  /* 0x00000045a2e10221 */ /* 0x000fe40000010100 */
[----:B------:R-:W-:Y:S02]  /*1540*/  @P0 FADD.FTZ R241, -R170, R77 ;  /* 0x0000004daaf10221 */ /* 0x000fe40000010100 */
[----:B------:R-:W-:-:S02]  /*1550*/  @P0 FMUL.FTZ R195, R195, R214 ;  /* 0x000000d6c3c30220 */ /* 0x000fc40000410000 */
[----:B------:R-:W-:Y:S01]  /*1560*/  @!P0 FADD.FTZ R215, R68, -R191 ;  /* 0x800000bf44d78221 */ /* 0x000fe20000010000 */
[----:B------:R-:W3:Y:S01]  /*1570*/  @P0 MUFU.RCP R214, R126 ;  /* 0x0000007e00d60308 */ /* 0x000ee20000001000 */
[----:B------:R-:W-:Y:S02]  /*1580*/  @!P0 FADD.FTZ R217, R69, -R191 ;  /* 0x800000bf45d98221 */ /* 0x000fe40000010000 */
[----:B------:R-:W-:Y:S02]  /*1590*/  @P0 FADD.FTZ R239, -R119, R76 ;  /* 0x0000004c77ef0221 */ /* 0x000fe40000010100 */
[----:B------:R-:W-:Y:S02]  /*15a0*/  @P0 FADD.FTZ R69, -R113, R70 ;  /* 0x0000004671450221 */ /* 0x000fe40000010100 */
[----:B------:R-:W-:Y:S02]  /*15b0*/  @!P0 FADD.FTZ R219, R70, -R191 ;  /* 0x800000bf46db8221 */ /* 0x000fe40000010000 */
[----:B------:R-:W-:-:S02]  /*15c0*/  @P0 FMUL.FTZ R68, R227, R216 ;  /* 0x000000d8e3440220 */ /* 0x000fc40000410000 */
[----:B------:R-:W-:Y:S02]  /*15d0*/  @P0 FADD.FTZ R235, -R117, R74 ;  /* 0x0000004a75eb0221 */ /* 0x000fe40000010100 */
[----:B------:R-:W-:Y:S02]  /*15e0*/  @!P0 FADD.FTZ R227, R74, -R191 ;  /* 0x800000bf4ae38221 */ /* 0x000fe40000010000 */
[----:B------:R-:W-:Y:S02]  /*15f0*/  @P0 FMUL.FTZ R70, R233, R210 ;  /* 0x000000d2e9460220 */ /* 0x000fe40000410000 */
[----:B------:R-:W-:Y:S02]  /*1600*/  @P0 FMUL.FTZ R66, R225, R222 ;  /* 0x000000dee1420220 */ /* 0x000fe40000410000 */
[----:B------:R-:W-:Y:S02]  /*1610*/  @!P0 FADD.FTZ R233, R77, -R191 ;  /* 0x800000bf4de98221 */ /* 0x000fe40000010000 */
[----:B------:R-:W-:-:S02]  /*1620*/  @P0 FMUL.FTZ R74, R241, R202 ;  /* 0x000000caf14a0220 */ /* 0x000fc40000410000 */
[----:B------:R-:W-:Y:S01]  /*1630*/  @P0 FADD.FTZ R243, -R174, R81 ;  /* 0x00000051aef30221 */ /* 0x000fe20000010100 */
[----:B------:R-:W5:Y:S01]  /*1640*/  @P0 MUFU.RCP R202, R179 ;  /* 0x000000b300ca0308 */ /* 0x000f620000001000 */
[----:B------:R-:W-:Y:S02]  /*1650*/  @!P0 FADD.FTZ R225, R73, -R191 ;  /* 0x800000bf49e18221 */ /* 0x000fe40000010000 */
[----:B------:R-:W-:Y:S02]  /*1660*/  @!P0 FADD.FTZ R229, R75, -R191 ;  /* 0x800000bf4be58221 */ /* 0x000fe40000010000 */
[----:B------:R-:W-:Y:S02]  /*1670*/  @P0 FMUL.FTZ R77, R239, R204 ;  /* 0x000000ccef4d0220 */ /* 0x000fe40000410000 */
[----:B------:R-:W-:Y:S02]  /*1680*/  @P0 FMUL.FTZ R73, R231, R212 ;  /* 0x000000d4e7490220 */ /* 0x000fe40000410000 */
[----:B------:R-:W-:-:S02]  /*1690*/  @P0 FMUL.FTZ R75, R235, R208 ;  /* 0x000000d0eb4b0220 */ /* 0x000fc40000410000 */
[----:B------:R-:W-:Y:S02]  /*16a0*/  @P0 FADD.FTZ R239, -R123, R80 ;  /* 0x000000507bef0221 */ /* 0x000fe40000010100 */
[----:B------:R-:W-:Y:S02]  /*16b0*/  @P0 FADD.FTZ R251, -R176, R83 ;  /* 0x00000053b0fb0221 */ /* 0x000fe40000010100 */
[----:B------:R-:W-:Y:S02]  /*16c0*/  @!P0 FADD.FTZ R231, R76, -R191 ;  /* 0x800000bf4ce78221 */ /* 0x000fe40000010000 */
[----:B------:R-:W-:Y:S02]  /*16d0*/  @!P0 FADD.FTZ R235, R78, -R191 ;  /* 0x800000bf4eeb8221 */ /* 0x000fe40000010000 */
[----:B------:R-:W-:Y:S02]  /*16e0*/  @P0 FMUL.FTZ R76, R245, R198 ;  /* 0x000000c6f54c0220 */ /* 0x000fe40000410000 */
[----:B0-----:R-:W-:-:S02]  /*16f0*/  @P0 FMUL.FTZ R78, R243, R56 ;  /* 0x00000038f34e0220 */ /* 0x001fc40000410000 */
[----:B------:R-:W-:Y:S02]  /*1700*/  @!P0 FADD.FTZ R241, R80, -R191 ;  /* 0x800000bf50f18221 */ /* 0x000fe40000010000 */
[----:B------:R-:W-:Y:S02]  /*1710*/  @!P0 FADD.FTZ R245, R81, -R191 ;  /* 0x800000bf51f58221 */ /* 0x000fe40000010000 */
[----:B------:R-:W-:Y:S02]  /*1720*/  @P0 FADD.FTZ R56, -R129, R86 ;  /* 0x0000005681380221 */ /* 0x000fe40000010100 */
[----:B------:R-:W-:Y:S02]  /*1730*/  @P0 FMUL.FTZ R81, R239, R196 ;  /* 0x000000c4ef510220 */ /* 0x000fe40000410000 */
[----:B-1----:R-:W-:Y:S02]  /*1740*/  @P0 FMUL.FTZ R80, R251, R218 ;  /* 0x000000dafb500220 */ /* 0x002fe40000410000 */
[----:B------:R-:W-:-:S02]  /*1750*/  @!P0 FADD.FTZ R57, R57, -R191 ;  /* 0x800000bf39398221 */ /* 0x000fc40000010000 */
[----:B------:R-:W-:Y:S02]  /*1760*/  @!P0 FADD.FTZ R249, R82, -R191 ;  /* 0x800000bf52f98221 */ /* 0x000fe40000010000 */
[----:B------:R-:W-:Y:S02]  /*1770*/  @!P0 FADD.FTZ R198, R83, -R191 ;  /* 0x800000bf53c68221 */ /* 0x000fe40000010000 */
[----:B------:R-:W-:Y:S02]  /*1780*/  @P0 FADD.FTZ R239, -R127, R84 ;  /* 0x000000547fef0221 */ /* 0x000fe40000010100 */
[----:B------:R-:W-:Y:S02]  /*1790*/  @!P0 FADD.FTZ R243, R84, -R191 ;  /* 0x800000bf54f38221 */ /* 0x000fe40000010000 */
[----:B------:R-:W-:Y:S02]  /*17a0*/  @!P0 FADD.FTZ R251, R85, -R191 ;  /* 0x800000bf55fb8221 */ /* 0x000fe40000010000 */
[----:B------:R-:W-:-:S02]  /*17b0*/  @!P0 FADD.FTZ R86, R86, -R191 ;  /* 0x800000bf56568221 */ /* 0x000fc40000010000 */
[----:B------:R-:W-:Y:S02]  /*17c0*/  @!P0 FADD.FTZ R191, R87, -R191 ;  /* 0x800000bf57bf8221 */ /* 0x000fe40000010000 */
[----:B------:R-:W-:Y:S02]  /*17d0*/  @P0 FADD.FTZ R84, -R180, R87 ;  /* 0x00000057b4540221 */ /* 0x000fe40000010100 */
[----:B--2---:R-:W-:Y:S01]  /*17e0*/  @P0 FMUL.FTZ R87, R56, R200 ;  /* 0x000000c838570220 */ /* 0x004fe20000410000 */
[----:B------:R-:W-:Y:S01]  /*17f0*/  MOV R56, R144 ;  /* 0x0000009000387202 */ /* 0x000fe20000000f00 */
[----:B------:R-:W-:Y:S02]  /*1800*/  @P0 FADD.FTZ R247, -R125, R82 ;  /* 0x000000527df70221 */ /* 0x000fe40000010100 */
[----:B------:R-:W-:Y:S01]  /*1810*/  @!P0 FMUL.FTZ R71, R186, R215 ;  /* 0x000000d7ba478220 */ /* 0x000fe20000410000 */
[----:B------:R-:W-:Y:S01]  /*1820*/  SHF.R.U64 R215, R144, 0x10, R145 ;  /* 0x0000001090d77819 */ /* 0x000fe20000001291 */
[C---:B------:R-:W-:Y:S01]  /*1830*/  @!P0 FMUL.FTZ R62, R186.reuse, R213 ;  /* 0x000000d5ba3e8220 */ /* 0x040fe20000410000 */
[----:B------:R-:W-:Y:S01]  /*1840*/  MOV R144, R142 ;  /* 0x0000008e00907202 */ /* 0x000fe20000000f00 */
[----:B------:R-:W-:Y:S01]  /*1850*/  @!P0 FMUL.FTZ R59, R186, R187 ;  /* 0x000000bbba3b8220 */ /* 0x000fe20000410000 */
[----:B------:R-:W-:Y:S01]  /*1860*/  SHF.R.U64 R213, R142, 0x10, R143 ;  /* 0x000000108ed57819 */ /* 0x000fe2000000128f */
[----:B------:R-:W-:Y:S01]  /*1870*/  @!P0 FMUL.FTZ R87, R186, R86 ;  /* 0x00000056ba578220 */ /* 0x000fe20000410000 */
[----:B------:R-:W-:Y:S01]  /*1880*/  SHF.R.U32.HI R142, RZ, 0x10, R143 ;  /* 0x00000010ff8e7819 */ /* 0x000fe2000001168f */
[----:B------:R-:W0:Y:S01]  /*1890*/  @P0 MUFU.RCP R206, R177 ;  /* 0x000000b100ce0308 */ /* 0x000e220000001000 */
[----:B---3--:R-:W-:Y:S01]  /*18a0*/  @P0 FMUL.FTZ R83, R247, R214 ;  /* 0x000000d6f7530220 */ /* 0x008fe20000410000 */
[----:B------:R-:W-:Y:S01]  /*18b0*/  MOV R86, R145 ;  /* 0x0000009100567202 */ /* 0x000fe20000000f00 */
[----:B------:R-:W-:Y:S01]  /*18c0*/  @!P0 FMUL.FTZ R194, R186, R57 ;  /* 0x00000039bac28220 */ /* 0x000fe20000410000 */
[----:B------:R-:W-:Y:S01]  /*18d0*/  MOV R187, R140 ;  /* 0x0000008c00bb7202 */ /* 0x000fe20000000f00 */
[C---:B------:R-:W-:Y:S01]  /*18e0*/  @!P0 FMUL.FTZ R58, R186.reuse, R197 ;  /* 0x000000c5ba3a8220 */ /* 0x040fe20000410000 */
[----:B------:R-:W-:Y:S01]  /*18f0*/  SHF.R.U32.HI R214, RZ, 0x10, R145 ;  /* 0x00000010ffd67819 */ /* 0x000fe20000011691 */
[----:B------:R-:W-:Y:S01]  /*1900*/  @!P0 FMUL.FTZ R64, R186, R209 ;  /* 0x000000d1ba408220 */ /* 0x000fe20000410000 */
[----:B------:R-:W-:Y:S01]  /*1910*/  MOV R196, R136 ;  /* 0x0000008800c47202 */ /* 0x000fe20000000f00 */
[----:B------:R-:W-:Y:S01]  /*1920*/  HADD2.F32 R57, -RZ, R56.H0_H0 ;  /* 0x20000038ff397230 */ /* 0x000fe20000004100 */
[----:B------:R-:W-:Y:S01]  /*1930*/  SHF.R.U64 R209, R136, 0x10, R137 ;  /* 0x0000001088d17819 */ /* 0x000fe20000001289 */
[----:B------:R-:W-:Y:S01]  /*1940*/  @!P0 FMUL.FTZ R80, R186, R198 ;  /* 0x000000c6ba508220 */ /* 0x000fe20000410000 */
[----:B------:R-:W-:Y:S01]  /*1950*/  MOV R197, R137 ;  /* 0x0000008900c57202 */ /* 0x000fe20000000f00 */
[----:B-----5:R-:W-:Y:S01]  /*1960*/  @P0 FMUL.FTZ R84, R84, R202 ;  /* 0x000000ca54540220 */ /* 0x020fe20000410000 */
[----:B------:R-:W-:Y:S01]  /*1970*/  MOV R145, R143 ;  /* 0x0000008f00917202 */ /* 0x000fe20000000f00 */
[C---:B------:R-:W-:Y:S01]  /*1980*/  @!P0 FMUL.FTZ R192, R186.reuse, R193 ;  /* 0x000000c1bac08220 */ /* 0x040fe20000410000 */
[----:B------:R-:W-:Y:S01]  /*1990*/  MOV R136, R146 ;  /* 0x0000009200887202 */ /* 0x000fe20000000f00 */
[----:B------:R-:W-:Y:S01]  /*19a0*/  @!P0 FMUL.FTZ R195, R186, R199 ;  /* 0x000000c7bac38220 */ /* 0x000fe20000410000 */
[----:B------:R-:W-:Y:S01]  /*19b0*/  SHF.R.U32.HI R198, RZ, 0x10, R137 ;  /* 0x00000010ffc67819 */ /* 0x000fe20000011689 */
[----:B------:R-:W-:Y:S01]  /*19c0*/  @!P0 FMUL.FTZ R60, R186, R205 ;  /* 0x000000cdba3c8220 */ /* 0x000fe20000410000 */
[----:B------:R-:W-:Y:S01]  /*19d0*/  HADD2.F32 R143, -RZ, R144.H0_H0 ;  /* 0x20000090ff8f7230 */ /* 0x000fe20000004100 */
[--C-:B------:R-:W-:Y:S01]  /*19e0*/  SHF.R.U64 R210, R138, 0x10, R139.reuse ;  /* 0x000000108ad27819 */ /* 0x100fe2000000128b */
[----:B------:R-:W-:Y:S01]  /*19f0*/  HADD2.F32 R137, -RZ, R215.H0_H0 ;  /* 0x200000d7ff897230 */ /* 0x000fe20000004100 */
[----:B------:R-:W-:Y:S01]  /*1a00*/  MOV R193, R139 ;  /* 0x0000008b00c17202 */ /* 0x000fe20000000f00 */
[----:B------:R-:W-:Y:S01]  /*1a10*/  HADD2.F32 R142, -RZ, R142.H0_H0 ;  /* 0x2000008eff8e7230 */ /* 0x000fe20000004100 */
[----:B------:R-:W-:Y:S01]  /*1a20*/  SHF.R.U32.HI R205, RZ, 0x10, R139 ;  /* 0x00000010ffcd7819 */ /* 0x000fe2000001168b */
[----:B------:R-:W-:Y:S01]  /*1a30*/  HADD2.F32 R139, -RZ, R86.H0_H0 ;  /* 0x20000056ff8b7230 */ /* 0x000fe20000004100 */
[----:B------:R-:W-:Y:S01]  /*1a40*/  SHF.R.U64 R200, R146, 0x10, R147 ;  /* 0x0000001092c87819 */ /* 0x000fe20000001293 */
[----:B------:R-:W-:Y:S01]  /*1a50*/  HADD2.F32 R187, -RZ, R187.H0_H0 ;  /* 0x200000bbffbb7230 */ /* 0x000fe20000004100 */
[----:B------:R-:W-:-:S02]  /*1a60*/  MOV R199, R147 ;  /* 0x0000009300c77202 */ /* 0x000fc40000000f00 */
[----:B------:R-:W-:Y:S01]  /*1a70*/  SHF.R.U32.HI R202, RZ, 0x10, R147 ;  /* 0x00000010ffca7819 */ /* 0x000fe20000011693 */
[----:B------:R-:W-:Y:S01]  /*1a80*/  @!P0 FMUL.FTZ R67, R186, R207 ;  /* 0x000000cfba438220 */ /* 0x000fe20000410000 */
[--C-:B------:R-:W-:Y:S01]  /*1a90*/  SHF.R.U64 R208, R148, 0x10, R149.reuse ;  /* 0x0000001094d07819 */ /* 0x100fe20000001295 */
[----:B------:R-:W-:Y:S01]  /*1aa0*/  FMUL.FTZ R86, R100, R57 ;  /* 0x0000003964567220 */ /* 0x000fe20000410000 */
[----:B------:R-:W-:Y:S02]  /*1ab0*/  MOV R56, R149 ;  /* 0x0000009500387202 */ /* 0x000fe40000000f00 */
[----:B------:R-:W-:Y:S01]  /*1ac0*/  SHF.R.U32.HI R147, RZ, 0x10, R149 ;  /* 0x00000010ff937819 */ /* 0x000fe20000011695 */
[----:B------:R-:W-:Y:S01]  /*1ad0*/  HADD2.F32 R149, -RZ, R197.H0_H0 ;  /* 0x200000c5ff957230 */ /* 0x000fe20000004100 */
[----:B------:R-:W-:Y:S01]  /*1ae0*/  MOV R207, R148 ;  /* 0x0000009400cf7202 */ /* 0x000fe20000000f00 */
[----:B------:R-:W-:Y:S01]  /*1af0*/  HADD2.F32 R197, -RZ, R136.H0_H0 ;  /* 0x20000088ffc57230 */ /* 0x000fe20000004100 */
[C---:B------:R-:W-:Y:S01]  /*1b00*/  FADD.FTZ R30, R143.reuse, R30 ;  /* 0x0000001e8f1e7221 */ /* 0x040fe20000010000 */
[----:B------:R-:W-:Y:S01]  /*1b10*/  HADD2.F32 R148, -RZ, R210.H0_H0 ;  /* 0x200000d2ff947230 */ /* 0x000fe20000004100 */
[----:B------:R-:W-:-:S02]  /*1b20*/  FFMA.FTZ R2, R143, R195, R2 ;  /* 0x000000c38f027223 */ /* 0x000fc40000010002 */
[----:B------:R-:W-:Y:S01]  /*1b30*/  FMUL.FTZ R136, R104, R143 ;  /* 0x0000008f68887220 */ /* 0x000fe20000410000 */
[----:B------:R-:W-:Y:S01]  /*1b40*/  SHF.R.U64 R212, R140, 0x10, R141 ;  /* 0x000000108cd47819 */ /* 0x000fe2000000128d */
[----:B------:R-:W-:Y:S02]  /*1b50*/  @P0 FMUL.FTZ R65, R65, R224 ;  /* 0x000000e041410220 */ /* 0x000fe40000410000 */
[C---:B------:R-:W-:Y:S02]  /*1b60*/  FADD.FTZ R96, R137.reuse, R96 ;  /* 0x0000006089607221 */ /* 0x040fe40000010000 */
[----:B------:R-:W-:Y:S02]  /*1b70*/  FFMA.FTZ R97, R137, R194, R97 ;  /* 0x000000c289617223 */ /* 0x000fe40000010061 */
[C---:B------:R-:W-:Y:S02]  /*1b80*/  FADD.FTZ R31, R142.reuse, R31 ;  /* 0x0000001f8e1f7221 */ /* 0x040fe40000010000 */
[----:B------:R-:W-:-:S02]  /*1b90*/  FFMA.FTZ R3, R142, R60, R3 ;  /* 0x0000003c8e037223 */ /* 0x000fc40000010003 */
[----:B------:R-:W-:Y:S02]  /*1ba0*/  FMUL.FTZ R143, R155, R142 ;  /* 0x0000008e9b8f7220 */ /* 0x000fe40000410000 */
[C---:B------:R-:W-:Y:S01]  /*1bb0*/  @!P0 FMUL.FTZ R65, R186.reuse, R211 ;  /* 0x000000d3ba418220 */ /* 0x040fe20000410000 */
[----:B------:R-:W-:Y:S01]  /*1bc0*/  SHF.R.U32.HI R211, RZ, 0x10, R141 ;  /* 0x00000010ffd37819 */ /* 0x000fe2000001168d */
[----:B------:R-:W-:Y:S01]  /*1bd0*/  @!P0 FMUL.FTZ R84, R186, R191 ;  /* 0x000000bfba548220 */ /* 0x000fe20000410000 */
[----:B------:R-:W-:Y:S01]  /*1be0*/  MOV R191, R141 ;  /* 0x0000008d00bf7202 */ /* 0x000fe20000000f00 */
[----:B------:R-:W-:Y:S02]  /*1bf0*/  FMUL.FTZ R137, R133, R137 ;  /* 0x0000008985897220 */ /* 0x000fe40000410000 */
[----:B------:R-:W-:Y:S02]  /*1c00*/  FADD.FTZ R210, RZ, R86 ;  /* 0x00000056ffd27221 */ /* 0x000fe40000010000 */
[----:B------:R-:W-:-:S02]  /*1c10*/  FADD.FTZ R34, R187, R34 ;  /* 0x00000022bb227221 */ /* 0x000fc40000010000 */
[----:B------:R-:W-:Y:S02]  /*1c20*/  FFMA.FTZ R6, R187, R67, R6 ;  /* 0x00000043bb067223 */ /* 0x000fe40000010006 */
[----:B------:R-:W-:Y:S01]  /*1c30*/  FMUL.FTZ R142, R108, R187 ;  /* 0x000000bb6c8e7220 */ /* 0x000fe20000410000 */
[----:B------:R-:W-:Y:S01]  /*1c40*/  HADD2.F32 R141, -RZ, R214.H0_H0 ;  /* 0x200000d6ff8d7230 */ /* 0x000fe20000004100 */
[----:B------:R-:W-:Y:S01]  /*1c50*/  FFMA.FTZ R187, R86, R59, RZ ;  /* 0x0000003b56bb7223 */ /* 0x000fe200000100ff */
[----:B------:R-:W-:Y:S01]  /*1c60*/  MOV R140, R138 ;  /* 0x0000008a008c7202 */ /* 0x000fe20000000f00 */
[----:B------:R-:W-:Y:S01]  /*1c70*/  @P0 FADD.FTZ R247, -R178, R85 ;  /* 0x00000055b2f70221 */ /* 0x000fe20000010100 */
[----:B------:R-:W-:Y:S01]  /*1c80*/  HADD2.F32 R145, -RZ, R145.H0_H0 ;  /* 0x20000091ff917230 */ /* 0x000fe20000004100 */
[C---:B------:R-:W-:Y:S02]  /*1c90*/  FADD.FTZ R94, R139.reuse, R94 ;  /* 0x0000005e8b5e7221 */ /* 0x040fe40000010000 */
[----:B------:R-:W-:Y:S01]  /*1ca0*/  FFMA.FTZ R95, R139, R192, R95 ;  /* 0x000000c08b5f7223 */ /* 0x000fe2000001005f */
[----:B------:R-:W-:Y:S01]  /*1cb0*/  HADD2.F32 R144, -RZ, R212.H0_H0 ;  /* 0x200000d4ff907230 */ /* 0x000fe20000004100 */
[----:B------:R-:W-:-:S02]  /*1cc0*/  FMUL.FTZ R139, R102, R139 ;  /* 0x0000008b668b7220 */ /* 0x000fc40000410000 */
[----:B------:R-:W-:Y:S01]  /*1cd0*/  FADD.FTZ R210, R210, R137 ;  /* 0x00000089d2d27221 */ /* 0x000fe20000010000 */
[----:B------:R-:W1:Y:S01]  /*1ce0*/  @P0 MUFU.RCP R220, R114 ;  /* 0x0000007200dc0308 */ /* 0x000e620000001000 */
[----:B------:R-:W-:Y:S01]  /*1cf0*/  @!P0 FMUL.FTZ R61, R186, R203 ;  /* 0x000000cbba3d8220 */ /* 0x000fe20000410000 */
[----:B------:R-:W-:Y:S01]  /*1d00*/  HADD2.F32 R191, -RZ, R191.H0_H0 ;  /* 0x200000bfffbf7230 */ /* 0x000fe20000004100 */
[----:B------:R-:W-:Y:S01]  /*1d10*/  FFMA.FTZ R187, R137, R194, R187 ;  /* 0x000000c289bb7223 */ /* 0x000fe200000100bb */
[----:B----4-:R-:W-:Y:S01]  /*1d20*/  MOV R203, R151 ;  /* 0x0000009700cb7202 */ /* 0x010fe20000000f00 */
[----:B0-----:R-:W-:Y:S01]  /*1d30*/  @P0 FMUL.FTZ R82, R247, R206 ;  /* 0x000000cef7520220 */ /* 0x001fe20000410000 */
[--C-:B------:R-:W-:Y:S01]  /*1d40*/  SHF.R.U64 R206, R150, 0x10, R151.reuse ;  /* 0x0000001096ce7819 */ /* 0x100fe20000001297 */
[C---:B------:R-:W-:Y:S01]  /*1d50*/  FADD.FTZ R92, R141.reuse, R92 ;  /* 0x0000005c8d5c7221 */ /* 0x040fe20000010000 */
[----:B------:R-:W-:Y:S01]  /*1d60*/  SHF.R.U32.HI R204, RZ, 0x10, R151 ;  /* 0x00000010ffcc7819 */ /* 0x000fe20000011697 */
[----:B------:R-:W-:Y:S01]  /*1d70*/  FFMA.FTZ R93, R141, R58, R93 ;  /* 0x0000003a8d5d7223 */ /* 0x000fe2000001005d */
[----:B------:R-:W-:Y:S01]  /*1d80*/  HADD2.F32 R151, -RZ, R140.H0_H0 ;  /* 0x2000008cff977230 */ /* 0x000fe20000004100 */
[----:B------:R-:W-:-:S02]  /*1d90*/  FMUL.FTZ R141, R135, R141 ;  /* 0x0000008d878d7220 */ /* 0x000fc40000410000 */
[----:B------:R-:W-:Y:S01]  /*1da0*/  FADD.FTZ R210, R210, R139 ;  /* 0x0000008bd2d27221 */ /* 0x000fe20000010000 */
[----:B------:R-:W-:Y:S01]  /*1db0*/  HADD2.F32 R138, -RZ, R213.H0_H0 ;  /* 0x200000d5ff8a7230 */ /* 0x000fe20000004100 */
[C---:B------:R-:W-:Y:S02]  /*1dc0*/  FADD.FTZ R32, R145.reuse, R32 ;  /* 0x0000002091207221 */ /* 0x040fe40000010000 */
[----:B------:R-:W-:Y:S02]  /*1dd0*/  FFMA.FTZ R4, R145, R61, R4 ;  /* 0x0000003d91047223 */ /* 0x000fe40000010004 */
[----:B------:R-:W-:Y:S02]  /*1de0*/  FMUL.FTZ R140, R106, R145 ;  /* 0x000000916a8c7220 */ /* 0x000fe40000410000 */
[----:B------:R-:W-:Y:S02]  /*1df0*/  FFMA.FTZ R187, R139, R192, R187 ;  /* 0x000000c08bbb7223 */ /* 0x000fe400000100bb */
        /* <DEDUP_REMOVED lines=17> */
[C---:B------:R-:W-:Y:S02]  /*1f10*/  FADD.FTZ R98, R57.reuse, R98 ;  /* 0x0000006239627221 */ /* 0x040fe40000010000 */
[----:B------:R-:W-:Y:S01]  /*1f20*/  FFMA.FTZ R132, R57, R59, R132 ;  /* 0x0000003b39847223 */ /* 0x000fe20000010084 */
[----:B------:R-:W-:Y:S01]  /*1f30*/  HADD2.F32 R57, -RZ, R56.H0_H0 ;  /* 0x20000038ff397230 */ /* 0x000fe20000004100 */
[----:B------:R-:W-:Y:S01]  /*1f40*/  FFMA.FTZ R187, R138, R63, R187 ;  /* 0x0000003f8abb7223 */ /* 0x000fe200000100bb */
[----:B------:R-:W-:Y:S01]  /*1f50*/  HADD2.F32 R56, -RZ, R147.H0_H0 ;  /* 0x20000093ff387230 */ /* 0x000fe20000004100 */
[----:B-1----:R-:W-:-:S02]  /*1f60*/  @P0 FMUL.FTZ R69, R69, R220 ;  /* 0x000000dc45450220 */ /* 0x002fc40000410000 */
[----:B------:R-:W-:Y:S02]  /*1f70*/  @!P0 FMUL.FTZ R66, R186, R217 ;  /* 0x000000d9ba428220 */ /* 0x000fe40000410000 */
[----:B------:R-:W-:Y:S02]  /*1f80*/  @!P0 FMUL.FTZ R69, R186, R219 ;  /* 0x000000dbba458220 */ /* 0x000fe40000410000 */
[C---:B------:R-:W-:Y:S02]  /*1f90*/  FADD.FTZ R35, R146.reuse, R35 ;  /* 0x0000002392237221 */ /* 0x040fe40000010000 */
[----:B------:R-:W-:Y:S02]  /*1fa0*/  FFMA.FTZ R7, R146, R62, R7 ;  /* 0x0000003e92077223 */ /* 0x000fe40000010007 */
[----:B------:R-:W-:Y:S02]  /*1fb0*/  FMUL.FTZ R147, R159, R146 ;  /* 0x000000929f937220 */ /* 0x000fe40000410000 */
[----:B------:R-:W-:-:S02]  /*1fc0*/  FADD.FTZ R210, R191, R140 ;  /* 0x0000008cbfd27221 */ /* 0x000fc40000010000 */
        /* <DEDUP_REMOVED lines=9> */
[----:B------:R-:W-:Y:S01]  /*2060*/  FMUL.FTZ R148, R114, R193 ;  /* 0x000000c172947220 */ /* 0x000fe20000410000 */
[----:B------:R-:W-:Y:S01]  /*2070*/  MOV R201, R150 ;  /* 0x0000009600c97202 */ /* 0x000fe20000000f00 */
[----:B------:R-:W-:Y:S01]  /*2080*/  FADD.FTZ R193, R210, R143 ;  /* 0x0000008fd2c17221 */ /* 0x000fe20000010000 */
[----:B------:R-:W-:Y:S01]  /*2090*/  HADD2.F32 R150, -RZ, R205.H0_H0 ;  /* 0x200000cdff967230 */ /* 0x000fe20000004100 */
[----:B------:R-:W-:Y:S01]  /*20a0*/  FFMA.FTZ R191, R143, R60, R191 ;  /* 0x0000003c8fbf7223 */ /* 0x000fe200000100bf */
[----:B------:R-:W-:Y:S01]  /*20b0*/  HADD2.F32 R205, -RZ, R196.H0_H0 ;  /* 0x200000c4ffcd7230 */ /* 0x000fe20000004100 */
[----:B------:R-:W-:-:S02]  /*20c0*/  @!P0 FMUL.FTZ R68, R186, R221 ;  /* 0x000000ddba448220 */ /* 0x000fc40000410000 */
[----:B------:R-:W-:Y:S02]  /*20d0*/  @!P0 FMUL.FTZ R73, R186, R223 ;  /* 0x000000dfba498220 */ /* 0x000fe40000410000 */
[----:B------:R-:W-:Y:S01]  /*20e0*/  FADD.FTZ R210, R193, R142 ;  /* 0x0000008ec1d27221 */ /* 0x000fe20000010000 */
[----:B------:R-:W-:Y:S01]  /*20f0*/  HADD2.F32 R196, -RZ, R209.H0_H0 ;  /* 0x200000d1ffc47230 */ /* 0x000fe20000004100 */
[----:B------:R-:W-:Y:S02]  /*2100*/  FFMA.FTZ R191, R142, R67, R191 ;  /* 0x000000438ebf7223 */ /* 0x000fe400000100bf */
[----:B------:R-:W-:Y:S02]  /*2110*/  @!P0 FMUL.FTZ R70, R186, R225 ;  /* 0x000000e1ba468220 */ /* 0x000fe40000410000 */
        /* <DEDUP_REMOVED lines=24> */
[----:B------:R-:W-:Y:S01]  /*22a0*/  FADD.FTZ R210, R149, R148 ;  /* 0x0000009495d27221 */ /* 0x000fe20000010000 */
[----:B------:R-:W-:Y:S01]  /*22b0*/  HADD2.F32 R200, -RZ, R200.H0_H0 ;  /* 0x200000c8ffc87230 */ /* 0x000fe20000004100 */
[----:B------:R-:W-:Y:S02]  /*22c0*/  @!P0 FMUL.FTZ R72, R186, R229 ;  /* 0x000000e5ba488220 */ /* 0x000fe40000410000 */
[----:B------:R-:W-:-:S02]  /*22d0*/  FFMA.FTZ R205, R148, R69, R205 ;  /* 0x0000004594cd7223 */ /* 0x000fc400000100cd */
[----:B------:R-:W-:Y:S02]  /*22e0*/  @!P0 FMUL.FTZ R77, R186, R231 ;  /* 0x000000e7ba4d8220 */ /* 0x000fe40000410000 */
[----:B------:R-:W-:Y:S02]  /*22f0*/  @!P0 FMUL.FTZ R74, R186, R233 ;  /* 0x000000e9ba4a8220 */ /* 0x000fe40000410000 */
[----:B------:R-:W-:Y:S02]  /*2300*/  FADD.FTZ R149, R210, R187 ;  /* 0x000000bbd2957221 */ /* 0x000fe40000010000 */
[C---:B------:R-:W-:Y:S02]  /*2310*/  FADD.FTZ R43, R198.reuse, R43 ;  /* 0x0000002bc62b7221 */ /* 0x040fe40000010000 */
[----:B------:R-:W-:Y:S02]  /*2320*/  FFMA.FTZ R15, R198, R72, R15 ;  /* 0x00000048c60f7223 */ /* 0x000fe4000001000f */
[----:B------:R-:W-:-:S02]  /*2330*/  FMUL.FTZ R193, R167, R198 ;  /* 0x000000c6a7c17220 */ /* 0x000fc40000410000 */
        /* <DEDUP_REMOVED lines=15> */
[----:B------:R-:W-:Y:S01]  /*2430*/  HADD2.F32 R199, -RZ, R199.H0_H0 ;  /* 0x200000c7ffc77230 */ /* 0x000fe20000004100 */
[----:B------:R-:W-:Y:S01]  /*2440*/  @!P0 FMUL.FTZ R79, R186, R235 ;  /* 0x000000ebba4f8220 */ /* 0x000fe20000410000 */
[----:B------:R-:W-:Y:S01]  /*2450*/  HADD2.F32 R202, -RZ, R202.H0_H0 ;  /* 0x200000caffca7230 */ /* 0x000fe20000004100 */
[----:B------:R-:W-:Y:S01]  /*2460*/  FADD.FTZ R210, R149, R198 ;  /* 0x000000c695d27221 */ /* 0x000fe20000010000 */
[----:B------:R-:W-:Y:S01]  /*2470*/  HADD2.F32 R201, -RZ, R201.H0_H0 ;  /* 0x200000c9ffc97230 */ /* 0x000fe20000004100 */
[----:B------:R-:W-:Y:S01]  /*2480*/  @!P0 FMUL.FTZ R76, R186, R237 ;  /* 0x000000edba4c8220 */ /* 0x000fe20000410000 */
[----:B------:R-:W-:Y:S01]  /*2490*/  HADD2.F32 R206, -RZ, R206.H0_H0 ;  /* 0x200000ceffce7230 */ /* 0x000fe20000004100 */
[----:B------:R-:W-:-:S02]  /*24a0*/  FFMA.FTZ R205, R198, R77, R205 ;  /* 0x0000004dc6cd7223 */ /* 0x000fc400000100cd */
        /* <DEDUP_REMOVED lines=9> */
[----:B------:R-:W-:Y:S01]  /*2540*/  FFMA.FTZ R205, R197, R74, R205 ;  /* 0x0000004ac5cd7223 */ /* 0x000fe200000100cd */
[----:B------:R-:W0:Y:S01]  /*2550*/  @P0 MUFU.RCP R216, R128 ;  /* 0x0000008000d80308 */ /* 0x000e220000001000 */
        /* <DEDUP_REMOVED lines=9> */
[----:B------:R-:W-:Y:S01]  /*25f0*/  FFMA.FTZ R205, R199, R76, R205 ;  /* 0x0000004cc7cd7223 */ /* 0x000fe200000100cd */
[----:B------:R-:W-:Y:S01]  /*2600*/  HADD2.F32 R203, -RZ, R203.H0_H0 ;  /* 0x200000cbffcb7230 */ /* 0x000fe20000004100 */
[----:B------:R-:W-:Y:S02]  /*2610*/  @!P0 FMUL.FTZ R83, R186, R249 ;  /* 0x000000f9ba538220 */ /* 0x000fe40000410000 */
        /* <DEDUP_REMOVED lines=9> */
[----:B0-----:R-:W-:Y:S02]  /*26b0*/  @P0 FMUL.FTZ R85, R239, R216 ;  /* 0x000000d8ef550220 */ /* 0x001fe40000410000 */
[----:B------:R-:W-:-:S02]  /*26c0*/  @!P0 FMUL.FTZ R85, R186, R243 ;  /* 0x000000f3ba558220 */ /* 0x000fc40000410000 */
        /* <DEDUP_REMOVED lines=24> */
[----:B------:R-:W-:-:S02]  /*2850*/  FFMA.FTZ R28, R57, R87, R28 ;  /* 0x00000057391c7223 */ /* 0x000fc4000001001c */
[C---:B------:R-:W-:Y:S02]  /*2860*/  FADD.FTZ R55, R56.reuse, R55 ;  /* 0x0000003738377221 */ /* 0x040fe40000010000 */
[-C--:B------:R-:W-:Y:S02]  /*2870*/  FFMA.FTZ R27, R56, R84.reuse, R27 ;  /* 0x00000054381b7223 */ /* 0x080fe4000001001b */
[----:B------:R-:W-:Y:S02]  /*2880*/  FADD.FTZ R214, R210, R149 ;  /* 0x00000095d2d67221 */ /* 0x000fe40000010000 */
[----:B------:R-:W-:Y:S01]  /*2890*/  FFMA.FTZ R209, R149, R84, R209 ;  /* 0x0000005495d17223 */ /* 0x000fe200000100d1 */
[----:B------:R-:W-:Y:S05]  /*28a0*/  BRA.DIV ~URZ, `(.L_x_3222) ;  /* 0x000016727f007947 */ /* 0x000fea000b800000 */
[----:B------:R0:W1:Y:S02]  /*28b0*/  SHFL.BFLY PT, R207, R214, 0x1, 0x1f ;  /* 0x0c201f00d6cf7f89 */ /* 0x00006400000e0000 */
.L_x_3226:
        /* <DEDUP_REMOVED lines=18> */
.L_x_3227:
        /* <DEDUP_REMOVED lines=123> */
.L_x_3224:
[----:B------:R-:W-:Y:S05]  /*3190*/  BSYNC B1 ;  /* 0x0000000000017941 */ /* 0x000fea0003800000 */
.L_x_3221:
        /* <DEDUP_REMOVED lines=40> */
.L_x_3220:
[----:B------:R-:W-:Y:S05]  /*3420*/  BSYNC B0 ;  /* 0x0000000000007941 */ /* 0x000fea0003800000 */
.L_x_3219:
        /* <DEDUP_REMOVED lines=175> */
.L_x_3222:
[----:B------:R-:W-:Y:S01]  /*3f20*/  HFMA2.MMA R213, -RZ, RZ, 0, 5.9604644775390625e-08 ;  /* 0x00000001ffd57435 */ /* 0x000fe200000001ff */
[----:B------:R-:W-:-:S02]  /*3f30*/  MOV R210, R214 ;  /* 0x000000d600d27202 */ /* 0x000fc40000000f00 */
[----:B------:R-:W-:Y:S02]  /*3f40*/  MOV R212, 0x1f ;  /* 0x0000001f00d47802 */ /* 0x000fe40000000f00 */
[----:B------:R-:W-:Y:S02]  /*3f50*/  MOV R215, 0xffffffff ;  /* 0xffffffff00d77802 */ /* 0x000fe40000000f00 */
[----:B------:R-:W-:Y:S02]  /*3f60*/  MOV R56, 0x3f80 ;  /* 0x00003f8000387802 */ /* 0x000fe40000000f00 */
[----:B------:R-:W-:Y:S05]  /*3f70*/  CALL.REL.NOINC `($__internal_245_$__cuda_sm70_shflsync_bfly_p) ;  /* 0x0000046000007944 */ /* 0x000fea0003c00000 */
[----:B-1----:R-:W-:Y:S01]  /*3f80*/  MOV R207, R210 ;  /* 0x000000d200cf7202 */ /* 0x002fe20000000f00 */
[----:B0-----:R-:W-:Y:S05]  /*3f90*/  BRA `(.L_x_3226) ;  /* 0xffffe92000007947 */ /* 0x001fea000383ffff */
.L_x_3223:
[----:B------:R-:W-:Y:S01]  /*3fa0*/  HFMA2.MMA R213, -RZ, RZ, 0, 5.9604644775390625e-08 ;  /* 0x00000001ffd57435 */ /* 0x000fe200000001ff */
[----:B------:R-:W-:Y:S02]  /*3fb0*/  MOV R210, R209 ;  /* 0x000000d100d27202 */ /* 0x000fe40000000f00 */
[----:B------:R-:W-:Y:S02]  /*3fc0*/  MOV R212, 0x1f ;  /* 0x0000001f00d47802 */ /* 0x000fe40000000f00 */
[----:B------:R-:W-:-:S02]  /*3fd0*/  MOV R215, 0xffffffff ;  /* 0xffffffff00d77802 */ /* 0x000fc40000000f00 */
[----:B------:R-:W-:Y:S02]  /*3fe0*/  MOV R56, 0x4000 ;  /* 0x0000400000387802 */ /* 0x000fe40000000f00 */
[----:B01----:R-:W-:Y:S05]  /*3ff0*/  CALL.REL.NOINC `($__internal_245_$__cuda_sm70_shflsync_bfly_p) ;  /* 0x000003e000007944 */ /* 0x003fea0003c00000 */
[----:B------:R-:W-:Y:S01]  /*4000*/  FADD.FTZ R214, R214, R207 ;  /* 0x000000cfd6d67221 */ /* 0x000fe20000010000 */
[----:B0-----:R-:W-:Y:S01]  /*4010*/  HFMA2.MMA R213, -RZ, RZ, 0, 1.1920928955078125e-07 ;  /* 0x00000002ffd57435 */ /* 0x001fe200000001ff */
[----:B-1----:R-:W-:Y:S01]  /*4020*/  FADD.FTZ R209, R209, R210 ;  /* 0x000000d2d1d17221 */ /* 0x002fe20000010000 */
[----:B------:R-:W-:Y:S02]  /*4030*/  MOV R212, 0x1f ;  /* 0x0000001f00d47802 */ /* 0x000fe40000000f00 */
[----:B------:R-:W-:Y:S02]  /*4040*/  MOV R215, 0xffffffff ;  /* 0xffffffff00d77802 */ /* 0x000fe40000000f00 */
[----:B------:R-:W-:Y:S02]  /*4050*/  MOV R210, R214 ;  /* 0x000000d600d27202 */ /* 0x000fe40000000f00 */
[----:B------:R-:W-:Y:S02]  /*4060*/  MOV R56, 0x4080 ;  /* 0x0000408000387802 */ /* 0x000fe40000000f00 */
[----:B------:R-:W-:Y:S05]  /*4070*/  CALL.REL.NOINC `($__internal_245_$__cuda_sm70_shflsync_bfly_p) ;  /* 0x0000036000007944 */ /* 0x000fea0003c00000 */
[----:B0-----:R-:W-:Y:S01]  /*4080*/  HFMA2.MMA R213, -RZ, RZ, 0, 1.1920928955078125e-07 ;  /* 0x00000002ffd57435 */ /* 0x001fe200000001ff */
[----:B-1----:R-:W-:-:S02]  /*4090*/  MOV R207, R210 ;  /* 0x000000d200cf7202 */ /* 0x002fc40000000f00 */
[----:B------:R-:W-:Y:S02]  /*40a0*/  MOV R210, R209 ;  /* 0x000000d100d27202 */ /* 0x000fe40000000f00 */
[----:B------:R-:W-:Y:S02]  /*40b0*/  MOV R212, 0x1f ;  /* 0x0000001f00d47802 */ /* 0x000fe40000000f00 */
[----:B------:R-:W-:Y:S02]  /*40c0*/  MOV R215, 0xffffffff ;  /* 0xffffffff00d77802 */ /* 0x000fe40000000f00 */
[----:B------:R-:W-:Y:S02]  /*40d0*/  MOV R56, 0x40f0 ;  /* 0x000040f000387802 */ /* 0x000fe40000000f00 */
[----:B------:R-:W-:Y:S05]  /*40e0*/  CALL.REL.NOINC `($__internal_245_$__cuda_sm70_shflsync_bfly_p) ;  /* 0x000002f000007944 */ /* 0x000fea0003c00000 */
[----:B------:R-:W-:Y:S01]  /*40f0*/  FADD.FTZ R214, R207, R214 ;  /* 0x000000d6cfd67221 */ /* 0x000fe20000010000 */
[----:B0-----:R-:W-:Y:S01]  /*4100*/  HFMA2.MMA R213, -RZ, RZ, 0, 2.384185791015625e-07 ;  /* 0x00000004ffd57435 */ /* 0x001fe200000001ff */
[----:B-1----:R-:W-:Y:S01]  /*4110*/  FADD.FTZ R209, R209, R210 ;  /* 0x000000d2d1d17221 */ /* 0x002fe20000010000 */
[----:B------:R-:W-:Y:S02]  /*4120*/  MOV R212, 0x1f ;  /* 0x0000001f00d47802 */ /* 0x000fe40000000f00 */
[----:B------:R-:W-:-:S02]  /*4130*/  MOV R215, 0xffffffff ;  /* 0xffffffff00d77802 */ /* 0x000fc40000000f00 */
[----:B------:R-:W-:Y:S02]  /*4140*/  MOV R210, R214 ;  /* 0x000000d600d27202 */ /* 0x000fe40000000f00 */
[----:B------:R-:W-:Y:S02]  /*4150*/  MOV R56, 0x4170 ;  /* 0x0000417000387802 */ /* 0x000fe40000000f00 */
[----:B------:R-:W-:Y:S05]  /*4160*/  CALL.REL.NOINC `($__internal_245_$__cuda_sm70_shflsync_bfly_p) ;  /* 0x0000027000007944 */ /* 0x000fea0003c00000 */
[----:B0-----:R-:W-:Y:S01]  /*4170*/  HFMA2.MMA R213, -RZ, RZ, 0, 2.384185791015625e-07 ;  /* 0x00000004ffd57435 */ /* 0x001fe200000001ff */
[----:B-1----:R-:W-:Y:S02]  /*4180*/  MOV R207, R210 ;  /* 0x000000d200cf7202 */ /* 0x002fe40000000f00 */
[----:B------:R-:W-:Y:S02]  /*4190*/  MOV R210, R209 ;  /* 0x000000d100d27202 */ /* 0x000fe40000000f00 */
[----:B------:R-:W-:Y:S02]  /*41a0*/  MOV R212, 0x1f ;  /* 0x0000001f00d47802 */ /* 0x000fe40000000f00 */
[----:B------:R-:W-:Y:S02]  /*41b0*/  MOV R215, 0xffffffff ;  /* 0xffffffff00d77802 */ /* 0x000fe40000000f00 */
[----:B------:R-:W-:-:S02]  /*41c0*/  MOV R56, 0x41e0 ;  /* 0x000041e000387802 */ /* 0x000fc40000000f00 */
[----:B------:R-:W-:Y:S05]  /*41d0*/  CALL.REL.NOINC `($__internal_245_$__cuda_sm70_shflsync_bfly_p) ;  /* 0x0000020000007944 */ /* 0x000fea0003c00000 */
[----:B------:R-:W-:Y:S01]  /*41e0*/  FADD.FTZ R214, R207, R214 ;  /* 0x000000d6cfd67221 */ /* 0x000fe20000010000 */
[----:B0-----:R-:W-:Y:S01]  /*41f0*/  HFMA2.MMA R213, -RZ, RZ, 0, 4.76837158203125e-07 ;  /* 0x00000008ffd57435 */ /* 0x001fe200000001ff */
[----:B-1----:R-:W-:Y:S01]  /*4200*/  FADD.FTZ R211, R209, R210 ;  /* 0x000000d2d1d37221 */ /* 0x002fe20000010000 */
[----:B------:R-:W-:-:S02]  /*4210*/  MOV R212, 0x1f ;  /* 0x0000001f00d47802 */ /* 0x000fc40000000f00 */
[----:B------:R-:W-:Y:S02]  /*4220*/  MOV R215, 0xffffffff ;  /* 0xffffffff00d77802 */ /* 0x000fe40000000f00 */
[----:B------:R-:W-:Y:S02]  /*4230*/  MOV R210, R214 ;  /* 0x000000d600d27202 */ /* 0x000fe40000000f00 */
[----:B------:R-:W-:Y:S02]  /*4240*/  MOV R56, 0x4260 ;  /* 0x0000426000387802 */ /* 0x000fe40000000f00 */
[----:B------:R-:W-:Y:S05]  /*4250*/  CALL.REL.NOINC `($__internal_245_$__cuda_sm70_shflsync_bfly_p) ;  /* 0x0000018000007944 */ /* 0x000fea0003c00000 */
[----:B0-----:R-:W-:Y:S01]  /*4260*/  HFMA2.MMA R213, -RZ, RZ, 0, 4.76837158203125e-07 ;  /* 0x00000008ffd57435 */ /* 0x001fe200000001ff */
[----:B-1----:R-:W-:Y:S02]  /*4270*/  MOV R207, R210 ;  /* 0x000000d200cf7202 */ /* 0x002fe40000000f00 */
[----:B------:R-:W-:Y:S02]  /*4280*/  MOV R210, R211 ;  /* 0x000000d300d27202 */ /* 0x000fe40000000f00 */
[----:B------:R-:W-:Y:S02]  /*4290*/  MOV R212, 0x1f ;  /* 0x0000001f00d47802 */ /* 0x000fe40000000f00 */
[----:B------:R-:W-:-:S02]  /*42a0*/  MOV R215, 0xffffffff ;  /* 0xffffffff00d77802 */ /* 0x000fc40000000f00 */
[----:B------:R-:W-:Y:S02]  /*42b0*/  MOV R56, 0x42d0 ;  /* 0x000042d000387802 */ /* 0x000fe40000000f00 */
[----:B------:R-:W-:Y:S05]  /*42c0*/  CALL.REL.NOINC `($__internal_245_$__cuda_sm70_shflsync_bfly_p) ;  /* 0x0000011000007944 */ /* 0x000fea0003c00000 */
[----:B------:R-:W-:Y:S01]  /*42d0*/  FADD.FTZ R209, R207, R214 ;  /* 0x000000d6cfd17221 */ /* 0x000fe20000010000 */
[----:B0-----:R-:W-:Y:S01]  /*42e0*/  HFMA2.MMA R213, -RZ, RZ, 0, 9.5367431640625e-07 ;  /* 0x00000010ffd57435 */ /* 0x001fe200000001ff */
[----:B-1----:R-:W-:Y:S01]  /*42f0*/  FADD.FTZ R211, R211, R210 ;  /* 0x000000d2d3d37221 */ /* 0x002fe20000010000 */
[----:B------:R-:W-:Y:S02]  /*4300*/  MOV R212, 0x1f ;  /* 0x0000001f00d47802 */ /* 0x000fe40000000f00 */
[----:B------:R-:W-:Y:S02]  /*4310*/  MOV R215, 0xffffffff ;  /* 0xffffffff00d77802 */ /* 0x000fe40000000f00 */
[----:B------:R-:W-:Y:S02]  /*4320*/  MOV R210, R209 ;  /* 0x000000d100d27202 */ /* 0x000fe40000000f00 */
[----:B------:R-:W-:Y:S02]  /*4330*/  MOV R56, 0x4350 ;  /* 0x0000435000387802 */ /* 0x000fe40000000f00 */
[----:B------:R-:W-:Y:S05]  /*4340*/  CALL.REL.NOINC `($__internal_245_$__cuda_sm70_shflsync_bfly_p) ;  /* 0x0000009000007944 */ /* 0x000fea0003c00000 */
[----:B0-----:R-:W-:Y:S01]  /*4350*/  HFMA2.MMA R213, -RZ, RZ, 0, 9.5367431640625e-07 ;  /* 0x00000010ffd57435 */ /* 0x001fe200000001ff */
[----:B-1----:R-:W-:-:S02]  /*4360*/  MOV R214, R210 ;  /* 0x000000d200d67202 */ /* 0x002fc40000000f00 */
[----:B------:R-:W-:Y:S02]  /*4370*/  MOV R210, R211 ;  /* 0x000000d300d27202 */ /* 0x000fe40000000f00 */
[----:B------:R-:W-:Y:S02]  /*4380*/  MOV R212, 0x1f ;  /* 0x0000001f00d47802 */ /* 0x000fe40000000f00 */
[----:B------:R-:W-:Y:S02]  /*4390*/  MOV R215, 0xffffffff ;  /* 0xffffffff00d77802 */ /* 0x000fe40000000f00 */
[----:B------:R-:W-:Y:S02]  /*43a0*/  MOV R56, 0x43c0 ;  /* 0x000043c000387802 */ /* 0x000fe40000000f00 */
[----:B------:R-:W-:Y:S05]  /*43b0*/  CALL.REL.NOINC `($__internal_245_$__cuda_sm70_shflsync_bfly_p) ;  /* 0x0000002000007944 */ /* 0x000fea0003c00000 */
[----:B-1----:R-:W-:Y:S01]  /*43c0*/  MOV R56, R210 ;  /* 0x000000d200387202 */ /* 0x002fe20000000f00 */
[----:B0-----:R-:W-:Y:S05]  /*43d0*/  BRA `(.L_x_3227) ;  /* 0xffffe60000007947 */ /* 0x001fea000383ffff */
        .weak           $__internal_245_$__cuda_sm70_shflsync_bfly_p
        .type           $__internal_245_$__cuda_sm70_shflsync_bfly_p,@function
        .size           $__internal_245_$__cuda_sm70_shflsync_bfly_p,(.L_x_3652 - $__internal_245_$__cuda_sm70_shflsync_bfly_p)
$__internal_245_$__cuda_sm70_shflsync_bfly_p:
[----:B------:R-:W-:Y:S01]  /*43e0*/  HFMA2.MMA R57, -RZ, RZ, 0, 0 ;  /* 0x00000000ff397435 */ /* 0x000fe200000001ff */
[----:B------:R-:W-:Y:S04]  /*43f0*/  WARPSYNC R215 ;  /* 0x000000d700007348 */ /* 0x000fe80003800000 */
[----:B------:R0:W1:Y:S01]  /*4400*/  SHFL.BFLY PT, R210, R210, R213, R212 ;  /* 0x0c0000d5d2d27389 */ /* 0x00006200000e00d4 */
[----:B------:R-:W-:Y:S05]  /*4410*/  RET.REL.NODEC R56 `(_ZN10layer_norm13ln_bwd_kernelINS_13Kernel_traitsI6__halffS2_fjLj1024ELj1ELj4ELj1ELj16ENS_18Kernel_traits_baseILj1024ES2_fS2_fjLj128EEEEEEEvNS_9BwdParamsE) ;  /* 0xffffbbe038007950 */ /* 0x000fea0003c3ffff */
.L_x_3228:
        /* <DEDUP_REMOVED lines=14> */
.L_x_3652:


//--------------------- .text._ZN10layer_norm22ln_bwd_finalize_kernelINS_22Kernel_traits_finalizeILj1024E6__halfS2_S2_fjLj1024ELj4ENS_18Kernel_traits_baseILj1024ES2_S2_S2_fjLj1024EEEEEEEvNS_9BwdParamsE --------------------------
	.section	.text._ZN10layer_norm22ln_bwd_finalize_kernelINS_22Kernel_traits_finalizeILj1024E6__halfS2_S2_fjLj1024ELj4ENS_18Kernel_traits_baseILj1024ES2_S2_S2_fjLj1024EEEEEEEvNS_9BwdParamsE,"ax",@progbits
	.sectioninfo	@"SHI_REGISTERS=32"
	.align	128
        .global         _ZN10layer_norm22ln_bwd_finalize_kernelINS_22Kernel_traits_finalizeILj1024E6__halfS2_S2_fjLj1024ELj4ENS_18Kernel_traits_baseILj1024ES2_S2_S2_fjLj1024EEEEEEEvNS_9BwdParamsE
        .type           _ZN10layer_norm22ln_bwd_finalize_kernelINS_22Kernel_traits_finalizeILj1024E6__halfS2_S2_fjLj1024ELj4ENS_18Kernel_traits_baseILj1024ES2_S2_S2_fjLj1024EEEEEEEvNS_9BwdParamsE,@function
        .size           _ZN10layer_norm22ln_bwd_finalize_kernelINS_22Kernel_traits_finalizeILj1024E6__halfS2_S2_fjLj1024ELj4ENS_18Kernel_traits_baseILj1024ES2_S2_S2_fjLj1024EEEEEEEvNS_9BwdParamsE,(.L_x_3653 - _ZN10layer_norm22ln_bwd_finalize_kernelINS_22Kernel_traits_finalizeILj1024E6__halfS2_S2_fjLj1024ELj4ENS_18Kernel_traits_baseILj1024ES2_S2_S2_fjLj1024EEEEEEEvNS_9BwdParamsE)
        .other          _ZN10layer_norm22ln_bwd_finalize_kernelINS_22Kernel_traits_finalizeILj1024E6__halfS2_S2_fjLj1024ELj4ENS_18Kernel_traits_baseILj1024ES2_S2_S2_fjLj1024EEEEEEEvNS_9BwdParamsE,@"STO_CUDA_ENTRY STV_DEFAULT"
_ZN10layer_norm22ln_bwd_finalize_kernelINS_22Kernel_traits_finalizeILj1024E6__halfS2_S2_fjLj1024ELj4ENS_18Kernel_traits_baseILj1024ES2_S2_S2_fjLj1024EEEEEEEvNS_9BwdParamsE:
.text._ZN10layer_norm22ln_bwd_finalize_kernelINS_22Kernel_traits_finalizeILj1024E6__halfS2_S2_fjLj1024ELj4ENS_18Kernel_traits_baseILj1024ES2_S2_S2_fjLj1024EEEEEEEvNS_9BwdParamsE:
        /* <DEDUP_REMOVED lines=19> */
.L_x_3241:
        /* <DEDUP_REMOVED lines=27> */
.L_x_3233:
        /* <DEDUP_REMOVED lines=32> */
.L_x_3232:
[----:B------:R-:W-:Y:S05]  /*04e0*/  BSYNC B1 ;  /* 0x0000000000017941 */ /* 0x000fea0003800000 */
.L_x_3231:
        /* <DEDUP_REMOVED lines=22> */
.L_x_3235:
[----:B------:R-:W-:Y:S05]  /*0650*/  BSYNC B1 ;  /* 0x0000000000017941 */ /* 0x000fea0003800000 */
.L_x_3234:
        /* <DEDUP_REMOVED lines=10> */
.L_x_3230:
[----:B------:R-:W-:Y:S05]  /*0700*/  BSYNC B0 ;  /* 0x0000000000007941 */ /* 0x000fea0003800000 */
.L_x_3229:
        /* <DEDUP_REMOVED lines=11> */
.L_x_3242:
        /* <DEDUP_REMOVED lines=18> */
.L_x_3243:
[----:B------:R-:W-:Y:S01]  /*08e0*/  @!P1 SHF.R.U32.HI R2, RZ, 0x3, R0 ;  /* 0x00000003ff029819 */ /* 0x000fe20000011600 */
[----:B---3--:R-:W-:Y:S02]  /*08f0*/  FADD.FTZ R5, R5, R10 ;  /* 0x0000000a05057221 */ /* 0x008fe40000010000 */
[----:B--2---:R-:W-:Y:S01]  /*0900*/  FADD.FTZ R7, R7, R4 ;  /* 0x0000000407077221 */ /* 0x004fe20000010000 */
[----:B------:R-:W-:-:S05]  /*0910*/  @!P1 LOP3.LUT R2, R2, 0x1ffffffc, RZ, 0xc0, !PT ;  /* 0x1ffffffc02029812 */ /* 0x000fca00078ec0ff */
[----:B------:R2:W-:Y:S04]  /*0920*/  @!P1 STS [R2+0x2000], R5 ;  /* 0x0020000502009388 */ /* 0x0005e80000000800 */
[----:B------:R2:W-:Y:S02]  /*0930*/  @!P1 STS [R2+0x2080], R7 ;  /* 0x0020800702009388 */ /* 0x0005e40000000800 */
.L_x_3236:
        /* <DEDUP_REMOVED lines=13> */
.L_x_3240:
[----:B------:R-:W-:Y:S05]  /*0a10*/  BSYNC B0 ;  /* 0x0000000000007941 */ /* 0x000fea0003800000 */
.L_x_3239:
[C---:B------:R-:W-:Y:S02]  /*0a20*/  ISETP.GT.U32.AND P1, PT, R18.reuse, -0x401, PT ;  /* 0xfffffbff1200780c */ /* 0x040fe40003f24070 */
[----:B------:R-:W-:Y:S02]  /*0a30*/  IADD3 R18, R18, 0x400, RZ ;  /* 0x0000040012127810 */ /* 0x000fe40007ffe0ff */
[----:B------:R-:W-:-:S09]  /*0a40*/  IADD3 R19, R19, 0x200, RZ ;  /* 0x0000020013137810 */ /* 0x000fd20007ffe0ff */
[----:B012---:R-:W-:Y:S05]  /*0a50*/  @P1 BRA `(.L_x_3241) ;  /* 0xfffff6d000001947 */ /* 0x007fea000383ffff */
[----:B------:R-:W-:Y:S05]  /*0a60*/  EXIT ;  /* 0x000000000000794d */ /* 0x000fea0003800000 */
.L_x_3237:
[----:B--2---:R-:W-:Y:S01]  /*0a70*/  IMAD.MOV.U32 R10, RZ, RZ, R4 ;  /* 0x000000ffff0a7224 */ /* 0x004fe200078e0004 */
[----:B------:R-:W-:Y:S01]  /*0a80*/  MOV R9, 0x1 ;  /* 0x0000000100097802 */ /* 0x000fe20000000f00 */
[----:B------:R-:W-:Y:S01]  /*0a90*/  IMAD.MOV.U32 R6, RZ, RZ, 0x1f ;  /* 0x0000001fff067424 */ /* 0x000fe200078e00ff */
[----:B------:R-:W-:Y:S02]  /*0aa0*/  MOV R11, 0xffffffff ;  /* 0xffffffff000b7802 */ /* 0x000fe40000000f00 */
[----:B------:R-:W-:Y:S02]  /*0ab0*/  MOV R2, 0xad0 ;  /* 0x00000ad000027802 */ /* 0x000fe40000000f00 */
[----:B01----:R-:W-:Y:S05]  /*0ac0*/  CALL.REL.NOINC `($__internal_246_$__cuda_sm70_shflsync_bfly_p) ;  /* 0x000003c000007944 */ /* 0x003fea0003c00000 */
[----:B-1----:R-:W-:Y:S01]  /*0ad0*/  IMAD.MOV.U32 R3, RZ, RZ, R6 ;  /* 0x000000ffff037224 */ /* 0x002fe200078e0006 */
[----:B0-----:R-:W-:Y:S05]  /*0ae0*/  BRA `(.L_x_3242) ;  /* 0xfffffcd000007947 */ /* 0x001fea000383ffff */
.L_x_3238:
[----:B------:R-:W-:Y:S01]  /*0af0*/  HFMA2.MMA R6, -RZ, RZ, 0, 1.847743988037109375e-06 ;  /* 0x0000001fff067435 */ /* 0x000fe200000001ff */
[----:B------:R-:W-:Y:S01]  /*0b00*/  MOV R10, R13 ;  /* 0x0000000d000a7202 */ /* 0x000fe20000000f00 */
[----:B------:R-:W-:Y:S01]  /*0b10*/  IMAD.MOV.U32 R9, RZ, RZ, 0x2 ;  /* 0x00000002ff097424 */ /* 0x000fe200078e00ff */
[----:B------:R-:W-:Y:S01]  /*0b20*/  MOV R2, 0xb50 ;  /* 0x00000b5000027802 */ /* 0x000fe20000000f00 */
[----:B------:R-:W-:-:S02]  /*0b30*/  IMAD.MOV.U32 R11, RZ, RZ, -0x1 ;  /* 0xffffffffff0b7424 */ /* 0x000fc400078e00ff */
[----:B012---:R-:W-:Y:S05]  /*0b40*/  CALL.REL.NOINC `($__internal_246_$__cuda_sm70_shflsync_bfly_p) ;  /* 0x0000034000007944 */ /* 0x007fea0003c00000 */
[----:B01----:R-:W-:Y:S01]  /*0b50*/  FADD.FTZ R10, R13, R6 ;  /* 0x000000060d0a7221 */ /* 0x003fe20000010000 */
[----:B------:R-:W-:Y:S01]  /*0b60*/  MOV R9, 0x4 ;  /* 0x0000000400097802 */ /* 0x000fe20000000f00 */
[----:B------:R-:W-:Y:S01]  /*0b70*/  IMAD.MOV.U32 R6, RZ, RZ, 0x1f ;  /* 0x0000001fff067424 */ /* 0x000fe200078e00ff */
[----:B------:R-:W-:-:S02]  /*0b80*/  MOV R11, 0xffffffff ;  /* 0xffffffff000b7802 */ /* 0x000fc40000000f00 */
[----:B------:R-:W-:Y:S02]  /*0b90*/  MOV R2, 0xbb0 ;  /* 0x00000bb000027802 */ /* 0x000fe40000000f00 */
[----:B------:R-:W-:Y:S05]  /*0ba0*/  CALL.REL.NOINC `($__internal_246_$__cuda_sm70_shflsync_bfly_p) ;  /* 0x000002e000007944 */ /* 0x000fea0003c00000 */
[----:B01----:R-:W-:Y:S01]  /*0bb0*/  FADD.FTZ R10, R10, R6 ;  /* 0x000000060a0a7221 */ /* 0x003fe20000010000 */
[----:B------:R-:W-:Y:S01]  /*0bc0*/  HFMA2.MMA R6, -RZ, RZ, 0, 1.847743988037109375e-06 ;  /* 0x0000001fff067435 */ /* 0x000fe200000001ff */
[----:B------:R-:W-:Y:S01]  /*0bd0*/  IMAD.MOV.U32 R9, RZ, RZ, 0x8 ;  /* 0x00000008ff097424 */ /* 0x000fe200078e00ff */
[----:B------:R-:W-:Y:S01]  /*0be0*/  MOV R2, 0xc10 ;  /* 0x00000c1000027802 */ /* 0x000fe20000000f00 */
[----:B------:R-:W-:-:S03]  /*0bf0*/  IMAD.MOV.U32 R11, RZ, RZ, -0x1 ;  /* 0xffffffffff0b7424 */ /* 0x000fc600078e00ff */
[----:B------:R-:W-:Y:S05]  /*0c00*/  CALL.REL.NOINC `($__internal_246_$__cuda_sm70_shflsync_bfly_p) ;  /* 0x0000028000007944 */ /* 0x000fea0003c00000 */
[----:B-1----:R-:W-:Y:S01]  /*0c10*/  FADD.FTZ R4, R10, R6 ;  /* 0x000000060a047221 */ /* 0x002fe20000010000 */
[----:B0-----:R-:W-:Y:S01]  /*0c20*/  MOV R9, 0x10 ;  /* 0x0000001000097802 */ /* 0x001fe20000000f00 */
[----:B------:R-:W-:Y:S01]  /*0c30*/  IMAD.MOV.U32 R6, RZ, RZ, 0x1f ;  /* 0x0000001fff067424 */ /* 0x000fe200078e00ff */
[----:B------:R-:W-:Y:S01]  /*0c40*/  MOV R11, 0xffffffff ;  /* 0xffffffff000b7802 */ /* 0x000fe20000000f00 */
[----:B------:R-:W-:Y:S01]  /*0c50*/  IMAD.MOV.U32 R10, RZ, RZ, R4 ;  /* 0x000000ffff0a7224 */ /* 0x000fe200078e0004 */
[----:B------:R-:W-:Y:S02]  /*0c60*/  MOV R2, 0xc80 ;  /* 0x00000c8000027802 */ /* 0x000fe40000000f00 */
[----:B------:R-:W-:Y:S05]  /*0c70*/  CALL.REL.NOINC `($__internal_246_$__cuda_sm70_shflsync_bfly_p) ;  /* 0x0000021000007944 */ /* 0x000fea0003c00000 */
[----:B0-----:R-:W-:Y:S01]  /*0c80*/  HFMA2.MMA R9, -RZ, RZ, 0, 5.9604644775390625e-08 ;  /* 0x00000001ff097435 */ /* 0x001fe200000001ff */
[----:B-1----:R-:W-:Y:S01]  /*0c90*/  MOV R7, R6 ;  /* 0x0000000600077202 */ /* 0x002fe20000000f00 */
[----:B------:R-:W-:Y:S01]  /*0ca0*/  IMAD.MOV.U32 R10, RZ, RZ, R5 ;  /* 0x000000ffff0a7224 */ /* 0x000fe200078e0005 */
[----:B------:R-:W-:Y:S01]  /*0cb0*/  MOV R11, 0xffffffff ;  /* 0xffffffff000b7802 */ /* 0x000fe20000000f00 */
[----:B------:R-:W-:Y:S01]  /*0cc0*/  IMAD.MOV.U32 R6, RZ, RZ, 0x1f ;  /* 0x0000001fff067424 */ /* 0x000fe200078e00ff */
[----:B------:R-:W-:-:S02]  /*0cd0*/  MOV R2, 0xcf0 ;  /* 0x00000cf000027802 */ /* 0x000fc40000000f00 */
[----:B------:R-:W-:Y:S05]  /*0ce0*/  CALL.REL.NOINC `($__internal_246_$__cuda_sm70_shflsync_bfly_p) ;  /* 0x000001a000007944 */ /* 0x000fea0003c00000 */
[----:B01----:R-:W-:Y:S01]  /*0cf0*/  FADD.FTZ R10, R5, R6 ;  /* 0x00000006050a7221 */ /* 0x003fe20000010000 */
[----:B------:R-:W-:Y:S01]  /*0d00*/  HFMA2.MMA R6, -RZ, RZ, 0, 1.847743988037109375e-06 ;  /* 0x0000001fff067435 */ /* 0x000fe200000001ff */
[----:B------:R-:W-:Y:S01]  /*0d10*/  IMAD.MOV.U32 R9, RZ, RZ, 0x2 ;  /* 0x00000002ff097424 */ /* 0x000fe200078e00ff */
[----:B------:R-:W-:Y:S01]  /*0d20*/  MOV R2, 0xd50 ;  /* 0x00000d5000027802 */ /* 0x000fe20000000f00 */
[----:B------:R-:W-:-:S03]  /*0d30*/  IMAD.MOV.U32 R11, RZ, RZ, -0x1 ;  /* 0xffffffffff0b7424 */ /* 0x000fc600078e00ff */
[----:B------:R-:W-:Y:S05]  /*0d40*/  CALL.REL.NOINC `($__internal_246_$__cuda_sm70_shflsync_bfly_p) ;  /* 0x0000014000007944 */ /* 0x000fea0003c00000 */
        /* <DEDUP_REMOVED lines=13> */
[----:B------:R-:W-:Y:S01]  /*0e20*/  HFMA2.MMA R6, -RZ, RZ, 0, 1.847743988037109375e-06 ;  /* 0x0000001fff067435 */ /* 0x000fe200000001ff */
[----:B------:R-:W-:Y:S01]  /*0e30*/  MOV R9, 0x10 ;  /* 0x0000001000097802 */ /* 0x000fe20000000f00 */
[----:B------:R-:W-:Y:S01]  /*0e40*/  IMAD.MOV.U32 R11, RZ, RZ, -0x1 ;  /* 0xffffffffff0b7424 */ /* 0x000fe200078e00ff */
[----:B------:R-:W-:-:S03]  /*0e50*/  MOV R2, 0xe70 ;  /* 0x00000e7000027802 */ /* 0x000fc60000000f00 */
[----:B------:R-:W-:Y:S05]  /*0e60*/  CALL.REL.NOINC `($__internal_246_$__cuda_sm70_shflsync_bfly_p) ;  /* 0x0000002000007944 */ /* 0x000fea0003c00000 */
[----:B-1----:R-:W-:Y:S01]  /*0e70*/  MOV R5, R6 ;  /* 0x0000000600057202 */ /* 0x002fe20000000f00 */
[----:B0-----:R-:W-:Y:S05]  /*0e80*/  BRA `(.L_x_3243) ;  /* 0xfffffa5000007947 */ /* 0x001fea000383ffff */
        .weak           $__internal_246_$__cuda_sm70_shflsync_bfly_p
        .type           $__internal_246_$__cuda_sm70_shflsync_bfly_p,@function
        .size           $__internal_246_$__cuda_sm70_shflsync_bfly_p,(.L_x_3653 - $__internal_246_$__cuda_sm70_shflsync_bfly_p)
$__internal_246_$__cuda_sm70_shflsync_bfly_p:
[----:B------:R-:W-:Y:S01]  /*0e90*/  HFMA2.MMA R3, -RZ, RZ, 0, 0 ;  /* 0x00000000ff037435 */ /* 0x000fe200000001ff */
[----:B------:R-:W-:Y:S04]  /*0ea0*/  WARPSYNC R11 ;  /* 0x0000000b00007348 */ /* 0x000fe80003800000 */
[----:B------:R0:W1:Y:S01]  /*0eb0*/  SHFL.BFLY PT, R6, R10, R9, R6 ;  /* 0x0c0000090a067389 */ /* 0x00006200000e0006 */
[----:B------:R-:W-:Y:S05]  /*0ec0*/  RET.REL.NODEC R2 `(_ZN10layer_norm22ln_bwd_finalize_kernelINS_22Kernel_traits_finalizeILj1024E6__halfS2_S2_fjLj1024ELj4ENS_18Kernel_traits_baseILj1024ES2_S2_S2_fjLj1024EEEEEEEvNS_9BwdParamsE) ;  /* 0xfffff13002007950 */ /* 0x000fea0003c3ffff */
.L_x_3244:
        /* <DEDUP_REMOVED lines=11> */
.L_x_3653:


//--------------------- .text._ZN10layer_norm13ln_bwd_kernelINS_13Kernel_traitsI6__halfS2_S2_fjLj1024ELj1ELj4ELj1ELj16ENS_18Kernel_traits_baseILj1024ES2_S2_S2_fjLj128EEEEEEEvNS_9BwdParamsE --------------------------
	.section	.text._ZN10layer_norm13ln_bwd_kernelINS_13Kernel_traitsI6__halfS2_S2_fjLj1024ELj1ELj4ELj1ELj16ENS_18Kernel_traits_baseILj1024ES2_S2_S2_fjLj128EEEEEEEvNS_9BwdParamsE,"ax",@progbits
	.sectioninfo	@"SHI_REGISTERS=206"
	.align	128
        .global         _ZN10layer_norm13ln_bwd_kernelINS_13Kernel_traitsI6__halfS2_S2_fjLj1024ELj1ELj4ELj1ELj16ENS_18Kernel_traits_baseILj1024ES2_S2_S2_fjLj128EEEEEEEvNS_9BwdParamsE
        .type           _ZN10layer_norm13ln_bwd_kernelINS_13Kernel_traitsI6__halfS2_S2_fjLj1024ELj1ELj4ELj1ELj16ENS_18Kernel_traits_baseILj1024ES2_S2_S2_fjLj128EEEEEEEvNS_9BwdParamsE,@function
        .size           _ZN10layer_norm13ln_bwd_kernelINS_13Kernel_traitsI6__halfS2_S2_fjLj1024ELj1ELj4ELj1ELj16ENS_18Kernel_traits_baseILj1024ES2_S2_S2_fjLj128EEEEEEEvNS_9BwdParamsE,(.L_x_3654 - _ZN10layer_norm13ln_bwd_kernelINS_13Kernel_traitsI6__halfS2_S2_fjLj1024ELj1ELj4ELj1ELj16ENS_18Kernel_traits_baseILj1024ES2_S2_S2_fjLj128EEEEEEEvNS_9BwdParamsE)
        .other          _ZN10layer_norm13ln_bwd_kernelINS_13Kernel_traitsI6__halfS2_S2_fjLj1024ELj1ELj4ELj1ELj16ENS_18Kernel_traits_baseILj1024ES2_S2_S2_fjLj128EEEEEEEvNS_9BwdParamsE,@"STO_CUDA_ENTRY STV_DEFAULT"
_ZN10layer_norm13ln_bwd_kernelINS_13Kernel_traitsI6__halfS2_S2_fjLj1024ELj1ELj4ELj1ELj16ENS_18Kernel_traits_baseILj1024ES2_S2_S2_fjLj128EEEEEEEvNS_9BwdParamsE:
.text._ZN10layer_norm13ln_bwd_kernelINS_13Kernel_traitsI6__halfS2_S2_fjLj1024ELj1ELj4ELj1ELj16ENS_18Kernel_traits_baseILj1024ES2_S2_S2_fjLj128EEEEEEEvNS_9BwdParamsE:
        /* <DEDUP_REMOVED lines=59> */
[----:B------:R-:W-:Y:S01]  /*03b0*/  HFMA2.MMA R143, -RZ, RZ, 0, 0 ;  /* 0x00000000ff8f7435 */ /* 0x000fe200000001ff */
        /* <DEDUP_REMOVED lines=64> */
[----:B------:R-:W-:-:S02]  /*07c0*/  MOV R131, RZ ;  /* 0x000000ff00837202 */ /* 0x000fc40000000f00 */
[----:B0-----:R-:W-:Y:S02]  /*07d0*/  MOV R137, RZ ;  /* 0x000000ff00897202 */ /* 0x001fe40000000f00 */
.L_x_3251:
        /* <DEDUP_REMOVED lines=31> */
[-C--:B------:R-:W-:Y:S01]  /*09d0*/  @!P0 IMAD.WIDE.U32 R152, R152, R173.reuse, c[0x0][0x170] ;  /* 0x00005c0098988625 */ /* 0x080fe200078e00ad */
[----:B------:R-:W-:Y:S02]  /*09e0*/  LOP3.LUT R36, R3, 0x40, RZ, 0xfc, !PT ;  /* 0x0000004003247812 */ /* 0x000fe400078efcff */
[----:B------:R0:W2:Y:S04]  /*09f0*/  @!P0 LDG.E.128 R40, [R30.64] ;  /* 0x000000041e288981 */ /* 0x0000a8000c1e1d00 */
[----:B0-----:R-:W3:Y:S04]  /*0a00*/  LDG.E.128 R28, [R28.64] ;  /* 0x000000041c1c7981 */ /* 0x001ee8000c1e1d00 */
[----:B------:R0:W3:Y:S04]  /*0a10*/  @!P0 LDG.E.128 R16, [R150.64] ;  /* 0x0000000496108981 */ /* 0x0000e8000c1e1d00 */
[----:B------:R0:W4:Y:S01]  /*0a20*/  @!P0 LDG.E.128 R20, [R152.64] ;  /* 0x0000000498148981 */ /* 0x000122000c1e1d00 */
[----:B------:R-:W-:-:S06]  /*0a30*/  IMAD.WIDE.U32 R36, R36, R173, c[0x0][0x1b8] ;  /* 0x00006e0024247625 */ /* 0x000fcc00078e00ad */
[----:B------:R-:W3:Y:S01]  /*0a40*/  LDG.E.128 R36, [R36.64] ;  /* 0x0000000424247981 */ /* 0x000ee2000c1e1d00 */
[----:B------:R-:W-:-:S05]  /*0a50*/  @!P0 IMAD.WIDE.U32 R148, R148, R173, c[0x0][0x170] ;  /* 0x00005c0094948625 */ /* 0x000fca00078e00ad */
[----:B------:R1:W5:Y:S01]  /*0a60*/  @!P0 LDG.E.128 R24, [R148.64] ;  /* 0x0000000494188981 */ /* 0x000362000c1e1d00 */
[--C-:B0-----:R-:W-:Y:S02]  /*0a70*/  HADD2.F32 R151, -RZ, R88.reuse.H0_H0 ;  /* 0x20000058ff977230 */ /* 0x101fe40000004100 */
[----:B------:R-:W-:Y:S02]  /*0a80*/  HADD2.F32 R155, -RZ, R88.H1_H1 ;  /* 0x30000058ff9b7230 */ /* 0x000fe40000004100 */
[----:B------:R-:W0:Y:S01]  /*0a90*/  @P0 MUFU.RCP R154, R151 ;  /* 0x00000097009a0308 */ /* 0x000e220000001000 */
[----:B------:R-:W-:Y:S02]  /*0aa0*/  HADD2.F32 R159, -RZ, R89.H1_H1 ;  /* 0x30000059ff9f7230 */ /* 0x000fe40000004100 */
[----:B------:R-:W-:-:S05]  /*0ab0*/  HADD2.F32 R161, -RZ, R90.H0_H0 ;  /* 0x2000005affa17230 */ /* 0x000fca0000004100 */
[----:B------:R-:W0:Y:S08]  /*0ac0*/  @P0 MUFU.RCP R163, R155 ;  /* 0x0000009b00a30308 */ /* 0x000e300000001000 */
[----:B------:R-:W0:Y:S08]  /*0ad0*/  @P0 MUFU.RCP R156, R159 ;  /* 0x0000009f009c0308 */ /* 0x000e300000001000 */
[----:B------:R-:W0:Y:S01]  /*0ae0*/  @P0 MUFU.RCP R165, R161 ;  /* 0x000000a100a50308 */ /* 0x000e220000001000 */
[----:B------:R-:W-:-:S02]  /*0af0*/  HADD2.F32 R157, -RZ, R89.H0_H0 ;  /* 0x20000059ff9d7230 */ /* 0x000fc40000004100 */
[----:B------:R-:W-:-:S05]  /*0b00*/  HADD2.F32 R164, -RZ, R90.H1_H1 ;  /* 0x3000005affa47230 */ /* 0x000fca0000004100 */
[----:B------:R-:W0:Y:S01]  /*0b10*/  @P0 MUFU.RCP R153, R157 ;  /* 0x0000009d00990308 */ /* 0x000e220000001000 */
[--C-:B------:R-:W-:Y:S02]  /*0b20*/  HADD2.F32 R166, -RZ, R91.reuse.H0_H0 ;  /* 0x2000005bffa67230 */ /* 0x100fe40000004100 */
[----:B------:R-:W-:-:S05]  /*0b30*/  HADD2.F32 R168, -RZ, R91.H1_H1 ;  /* 0x3000005bffa87230 */ /* 0x000fca0000004100 */
[----:B------:R-:W0:Y:S08]  /*0b40*/  @P0 MUFU.RCP R167, R164 ;  /* 0x000000a400a70308 */ /* 0x000e300000001000 */
[----:B------:R-:W0:Y:S08]  /*0b50*/  @P0 MUFU.RCP R169, R166 ;  /* 0x000000a600a90308 */ /* 0x000e300000001000 */
[----:B------:R-:W0:Y:S01]  /*0b60*/  @P0 MUFU.RCP R171, R168 ;  /* 0x000000a800ab0308 */ /* 0x000e220000001000 */
[----:B------:R-:W-:-:S02]  /*0b70*/  HADD2.F32 R174, -RZ, R14.H0_H0 ;  /* 0x2000000effae7230 */ /* 0x000fc40000004100 */
[----:B------:R-:W-:Y:S02]  /*0b80*/  HADD2.F32 R170, -RZ, R12.H0_H0 ;  /* 0x2000000cffaa7230 */ /* 0x000fe40000004100 */
[----:B------:R-:W-:-:S03]  /*0b90*/  HADD2.F32 R172, -RZ, R13.H0_H0 ;  /* 0x2000000dffac7230 */ /* 0x000fc60000004100 */
[----:B------:R-:W-:Y:S01]  /*0ba0*/  @P0 MUFU.RCP R178, R170 ;  /* 0x000000aa00b20308 */ /* 0x000fe20000001000 */
[----:B------:R-:W-:Y:S02]  /*0bb0*/  HADD2.F32 R176, -RZ, R15.H0_H0 ;  /* 0x2000000fffb07230 */ /* 0x000fe40000004100 */
[--C-:B--2---:R-:W-:Y:S02]  /*0bc0*/  HADD2.F32 R175, -RZ, R40.reuse.H0_H0 ;  /* 0x20000028ffaf7230 */ /* 0x104fe40000004100 */
[----:B------:R-:W-:Y:S02]  /*0bd0*/  HADD2.F32 R40, -RZ, R40.H1_H1 ;  /* 0x30000028ff287230 */ /* 0x000fe40000004100 */
[--C-:B------:R-:W-:Y:S01]  /*0be0*/  HADD2.F32 R181, -RZ, R43.reuse.H0_H0 ;  /* 0x2000002bffb57230 */ /* 0x100fe20000004100 */
[----:B-1----:R-:W-:Y:S01]  /*0bf0*/  @P0 FADD.FTZ R147, -R106, R175 ;  /* 0x000000af6a930221 */ /* 0x002fe20000010100 */
[----:B------:R-:W-:Y:S01]  /*0c00*/  HADD2.F32 R162, -RZ, R43.H1_H1 ;  /* 0x3000002bffa27230 */ /* 0x000fe20000004100 */
[----:B------:R-:W-:Y:S01]  /*0c10*/  @P0 FADD.FTZ R148, -R107, R40 ;  /* 0x000000286b940221 */ /* 0x000fe20000010100 */
[----:B------:R-:W-:Y:S01]  /*0c20*/  HADD2.F32 R177, -RZ, R41.H0_H0 ;  /* 0x20000029ffb17230 */ /* 0x000fe20000004100 */
[----:B------:R-:W-:Y:S01]  /*0c30*/  @!P0 FADD.FTZ R43, R40, -R2 ;  /* 0x80000002282b8221 */ /* 0x000fe20000010000 */
[----:B------:R-:W-:Y:S01]  /*0c40*/  HADD2.F32 R160, -RZ, R41.H1_H1 ;  /* 0x30000029ffa07230 */ /* 0x000fe20000004100 */
[----:B------:R-:W-:Y:S01]  /*0c50*/  @!P0 FADD.FTZ R41, R175, -R2 ;  /* 0x80000002af298221 */ /* 0x000fe20000010000 */
[----:B------:R-:W-:Y:S01]  /*0c60*/  HADD2.F32 R179, -RZ, R42.H0_H0 ;  /* 0x2000002affb37230 */ /* 0x000fe20000004100 */
[----:B------:R-:W-:Y:S01]  /*0c70*/  LOP3.LUT R40, R3, 0x60, RZ, 0xfc, !PT ;  /* 0x0000006003287812 */ /* 0x000fe200078efcff */
[----:B0-----:R-:W-:-:S02]  /*0c80*/  @P0 FMUL.FTZ R147, R147, R154 ;  /* 0x0000009a93930220 */ /* 0x001fc40000410000 */
[----:B------:R-:W-:Y:S01]  /*0c90*/  @P0 FMUL.FTZ R148, R148, R163 ;  /* 0x000000a394940220 */ /* 0x000fe20000410000 */
[----:B------:R-:W-:Y:S01]  /*0ca0*/  HADD2.F32 R42, -RZ, R42.H1_H1 ;  /* 0x3000002aff2a7230 */ /* 0x000fe20000004100 */
[----:B------:R-:W-:Y:S02]  /*0cb0*/  @P0 FADD.FTZ R149, -R109, R160 ;  /* 0x000000a06d950221 */ /* 0x000fe40000010100 */
        /* <DEDUP_REMOVED lines=9> */
[----:B------:R-:W-:Y:S02]  /*0d50*/  @P0 FADD.FTZ R154, -R111, R42 ;  /* 0x0000002a6f9a0221 */ /* 0x000fe40000010100 */
[----:B------:R-:W-:Y:S02]  /*0d60*/  @!P0 FMUL.FTZ R152, R146, R43 ;  /* 0x0000002b92988220 */ /* 0x000fe40000410000 */
[----:B------:R-:W-:-:S02]  /*0d70*/  @!P0 FADD.FTZ R3, R42, -R2 ;  /* 0x800000022a038221 */ /* 0x000fc40000010000 */
[----:B------:R-:W2:Y:S01]  /*0d80*/  LDG.E.128 R40, [R40.64] ;  /* 0x0000000428287981 */ /* 0x000ea2000c1e1d00 */
[----:B------:R-:W-:-:S04]  /*0d90*/  @P0 FADD.FTZ R150, -R108, R177 ;  /* 0x000000b16c960221 */ /* 0x000fc80000010100 */
[----:B------:R-:W-:Y:S02]  /*0da0*/  @P0 FMUL.FTZ R150, R150, R153 ;  /* 0x0000009996960220 */ /* 0x000fe40000410000 */
[----:B------:R-:W-:Y:S02]  /*0db0*/  @!P0 FADD.FTZ R153, R177, -R2 ;  /* 0x80000002b1998221 */ /* 0x000fe40000010000 */
[----:B------:R-:W-:Y:S02]  /*0dc0*/  @P0 FADD.FTZ R156, -R112, R181 ;  /* 0x000000b5709c0221 */ /* 0x000fe40000010100 */
[----:B------:R-:W-:Y:S02]  /*0dd0*/  @!P0 FMUL.FTZ R150, R146, R153 ;  /* 0x0000009992968220 */ /* 0x000fe40000410000 */
[----:B------:R-:W-:Y:S02]  /*0de0*/  @!P0 FADD.FTZ R153, R181, -R2 ;  /* 0x80000002b5998221 */ /* 0x000fe40000010000 */
[----:B------:R-:W-:-:S02]  /*0df0*/  @P0 FMUL.FTZ R154, R154, R167 ;  /* 0x000000a79a9a0220 */ /* 0x000fc40000410000 */
[----:B------:R-:W-:Y:S02]  /*0e00*/  @P0 FADD.FTZ R158, -R113, R162 ;  /* 0x000000a2719e0221 */ /* 0x000fe40000010100 */
[----:B------:R-:W-:Y:S02]  /*0e10*/  @P0 FMUL.FTZ R156, R156, R169 ;  /* 0x000000a99c9c0220 */ /* 0x000fe40000410000 */
[----:B------:R-:W-:Y:S01]  /*0e20*/  @!P0 FADD.FTZ R163, R162, -R2 ;  /* 0x80000002a2a38221 */ /* 0x000fe20000010000 */
[----:B---3--:R-:W-:Y:S01]  /*0e30*/  HADD2.F32 R162, -RZ, R29.H1_H1 ;  /* 0x3000001dffa27230 */ /* 0x008fe20000004100 */
[C---:B------:R-:W-:Y:S01]  /*0e40*/  @!P0 FMUL.FTZ R154, R146.reuse, R3 ;  /* 0x00000003929a8220 */ /* 0x040fe20000410000 */
[----:B------:R-:W-:Y:S01]  /*0e50*/  HADD2.F32 R3, -RZ, R28.H1_H1 ;  /* 0x3000001cff037230 */ /* 0x000fe20000004100 */
[----:B------:R-:W-:Y:S01]  /*0e60*/  @!P0 FMUL.FTZ R156, R146, R153 ;  /* 0x00000099929c8220 */ /* 0x000fe20000410000 */
[----:B------:R-:W-:Y:S01]  /*0e70*/  HADD2.F32 R153, -RZ, R29.H0_H0 ;  /* 0x2000001dff997230 */ /* 0x000fe20000004100 */
[----:B------:R-:W-:Y:S01]  /*0e80*/  @P0 FMUL.FTZ R158, R158, R171 ;  /* 0x000000ab9e9e0220 */ /* 0x000fe20000410000 */
[----:B------:R-:W-:Y:S01]  /*0e90*/  HADD2.F32 R169, -RZ, R31.H1_H1 ;  /* 0x3000001fffa97230 */ /* 0x000fe20000004100 */
[----:B------:R-:W-:Y:S01]  /*0ea0*/  @!P0 FMUL.FTZ R158, R146, R163 ;  /* 0x000000a3929e8220 */ /* 0x000fe20000410000 */
[----:B------:R-:W-:Y:S01]  /*0eb0*/  HADD2.F32 R173, -RZ, R13.H1_H1 ;  /* 0x3000000dffad7230 */ /* 0x000fe20000004100 */
[----:B------:R-:W-:Y:S01]  /*0ec0*/  FMUL.FTZ R29, R155, R3 ;  /* 0x000000039b1d7220 */ /* 0x000fe20000410000 */
[--C-:B------:R-:W-:Y:S01]  /*0ed0*/  HADD2.F32 R163, -RZ, R30.reuse.H0_H0 ;  /* 0x2000001effa37230 */ /* 0x100fe20000004100 */
[C---:B------:R-:W-:Y:S01]  /*0ee0*/  FADD.FTZ R138, R3.reuse, R138 ;  /* 0x0000008a038a7221 */ /* 0x040fe20000010000 */
[----:B------:R-:W-:Y:S01]  /*0ef0*/  HADD2.F32 R165, -RZ, R30.H1_H1 ;  /* 0x3000001effa57230 */ /* 0x000fe20000004100 */
[----:B------:R-:W-:Y:S01]  /*0f00*/  FFMA.FTZ R137, R3, R148, R137 ;  /* 0x0000009403897223 */ /* 0x000fe20000010089 */
[----:B------:R-:W-:Y:S01]  /*0f10*/  HADD2.F32 R167, -RZ, R31.H0_H0 ;  /* 0x2000001fffa77230 */ /* 0x000fe20000004100 */
[----:B------:R-:W-:Y:S01]  /*0f20*/  FMUL.FTZ R31, R157, R153 ;  /* 0x000000999d1f7220 */ /* 0x000fe20000410000 */
[----:B------:R-:W0:Y:S01]  /*0f30*/  @P0 MUFU.RCP R3, R173 ;  /* 0x000000ad00030308 */ /* 0x000e220000001000 */
[----:B------:R-:W-:-:S02]  /*0f40*/  FMUL.FTZ R30, R159, R162 ;  /* 0x000000a29f1e7220 */ /* 0x000fc40000410000 */
[C---:B------:R-:W-:Y:S02]  /*0f50*/  FADD.FTZ R105, R162.reuse, R105 ;  /* 0x00000069a2697221 */ /* 0x040fe40000010000 */
[----:B------:R-:W-:Y:S01]  /*0f60*/  FFMA.FTZ R104, R162, R149, R104 ;  /* 0x00000095a2687223 */ /* 0x000fe20000010068 */
[----:B------:R-:W-:Y:S01]  /*0f70*/  HADD2.F32 R171, -RZ, R12.H1_H1 ;  /* 0x3000000cffab7230 */ /* 0x000fe20000004100 */
[----:B------:R-:W-:Y:S01]  /*0f80*/  FMUL.FTZ R157, R168, R169 ;  /* 0x000000a9a89d7220 */ /* 0x000fe20000410000 */
[----:B------:R-:W1:Y:S01]  /*0f90*/  @P0 MUFU.RCP R162, R174 ;  /* 0x000000ae00a20308 */ /* 0x000e620000001000 */
[----:B------:R-:W-:Y:S01]  /*0fa0*/  HADD2.F32 R168, -RZ, R15.H1_H1 ;  /* 0x3000000fffa87230 */ /* 0x000fe20000004100 */
[C---:B------:R-:W-:Y:S02]  /*0fb0*/  FADD.FTZ R132, R153.reuse, R132 ;  /* 0x0000008499847221 */ /* 0x040fe40000010000 */
[----:B------:R-:W-:Y:S01]  /*0fc0*/  FFMA.FTZ R131, R153, R150, R131 ;  /* 0x0000009699837223 */ /* 0x000fe20000010083 */
[----:B------:R-:W-:Y:S01]  /*0fd0*/  HADD2.F32 R160, -RZ, R28.H0_H0 ;  /* 0x2000001cffa07230 */ /* 0x000fe20000004100 */
[----:B------:R-:W-:-:S02]  /*0fe0*/  FMUL.FTZ R153, R164, R165 ;  /* 0x000000a5a4997220 */ /* 0x000fc40000410000 */
[C---:B------:R-:W-:Y:S01]  /*0ff0*/  FADD.FTZ R100, R165.reuse, R100 ;  /* 0x00000064a5647221 */ /* 0x040fe20000010000 */
[----:B------:R-:W3:Y:S01]  /*1000*/  @P0 MUFU.RCP R177, R171 ;  /* 0x000000ab00b10308 */ /* 0x000ee20000001000 */
[----:B------:R-:W-:Y:S01]  /*1010*/  FFMA.FTZ R101, R165, R154, R101 ;  /* 0x0000009aa5657223 */ /* 0x000fe20000010065 */
[----:B------:R-:W-:Y:S02]  /*1020*/  HADD2.F32 R180, -RZ, R17.H1_H1 ;  /* 0x30000011ffb47230 */ /* 0x000fe40000004100 */
[----:B------:R-:W-:-:S04]  /*1030*/  HADD2.F32 R181, -RZ, R18.H0_H0 ;  /* 0x20000012ffb57230 */ /* 0x000fc80000004100 */
[----:B------:R-:W0:Y:S01]  /*1040*/  @P0 MUFU.RCP R165, R168 ;  /* 0x000000a800a50308 */ /* 0x000e220000001000 */
[----:B------:R-:W-:Y:S01]  /*1050*/  FMUL.FTZ R28, R151, R160 ;  /* 0x000000a0971c7220 */ /* 0x000fe20000410000 */
[--C-:B------:R-:W-:Y:S01]  /*1060*/  HADD2.F32 R183, -RZ, R19.reuse.H0_H0 ;  /* 0x20000013ffb77230 */ /* 0x100fe20000004100 */
[C---:B------:R-:W-:Y:S01]  /*1070*/  FADD.FTZ R143, R160.reuse, R143 ;  /* 0x0000008fa08f7221 */ /* 0x040fe20000010000 */
[----:B------:R-:W-:Y:S01]  /*1080*/  HADD2.F32 R184, -RZ, R19.H1_H1 ;  /* 0x30000013ffb87230 */ /* 0x000fe20000004100 */
[----:B------:R-:W-:Y:S01]  /*1090*/  FFMA.FTZ R144, R160, R147, R144 ;  /* 0x00000093a0907223 */ /* 0x000fe20000010090 */
[----:B------:R-:W-:Y:S01]  /*10a0*/  HADD2.F32 R175, -RZ, R14.H1_H1 ;  /* 0x3000000effaf7230 */ /* 0x000fe20000004100 */
[----:B------:R-:W-:Y:S01]  /*10b0*/  FMUL.FTZ R151, R161, R163 ;  /* 0x000000a3a1977220 */ /* 0x000fe20000410000 */
[----:B------:R-:W0:Y:S01]  /*10c0*/  @P0 MUFU.RCP R179, R172 ;  /* 0x000000ac00b30308 */ /* 0x000e220000001000 */
[C---:B------:R-:W-:Y:S02]  /*10d0*/  FADD.FTZ R102, R163.reuse, R102 ;  /* 0x00000066a3667221 */ /* 0x040fe40000010000 */
[----:B------:R-:W-:Y:S01]  /*10e0*/  FFMA.FTZ R103, R163, R152, R103 ;  /* 0x00000098a3677223 */ /* 0x000fe20000010067 */
[----:B------:R-:W-:Y:S01]  /*10f0*/  HADD2.F32 R163, -RZ, R16.H0_H0 ;  /* 0x20000010ffa37230 */ /* 0x000fe20000004100 */
[----:B------:R-:W-:-:S02]  /*1100*/  FMUL.FTZ R155, R166, R167 ;  /* 0x000000a7a69b7220 */ /* 0x000fc40000410000 */
[C---:B------:R-:W-:Y:S02]  /*1110*/  FADD.FTZ R98, R167.reuse, R98 ;  /* 0x00000062a7627221 */ /* 0x040fe40000010000 */
[----:B------:R-:W-:Y:S01]  /*1120*/  FFMA.FTZ R99, R167, R156, R99 ;  /* 0x0000009ca7637223 */ /* 0x000fe20000010063 */
[----:B------:R-:W-:Y:S01]  /*1130*/  HADD2.F32 R167, -RZ, R16.H1_H1 ;  /* 0x30000010ffa77230 */ /* 0x000fe20000004100 */
[----:B------:R-:W-:Y:S02]  /*1140*/  @P0 FADD.FTZ R160, -R117, R180 ;  /* 0x000000b475a00221 */ /* 0x000fe40000010100 */
[----:B------:R-:W-:Y:S01]  /*1150*/  @P0 FADD.FTZ R19, -R118, R181 ;  /* 0x000000b576130221 */ /* 0x000fe20000010100 */
[----:B------:R-:W3:Y:S01]  /*1160*/  @P0 MUFU.RCP R166, R176 ;  /* 0x000000b000a60308 */ /* 0x000ee20000001000 */
[C---:B------:R-:W-:Y:S02]  /*1170*/  FADD.FTZ R96, R169.reuse, R96 ;  /* 0x00000060a9607221 */ /* 0x040fe40000010000 */
[----:B------:R-:W-:Y:S01]  /*1180*/  FFMA.FTZ R97, R169, R158, R97 ;  /* 0x0000009ea9617223 */ /* 0x000fe20000010061 */
[----:B------:R-:W-:Y:S01]  /*1190*/  HADD2.F32 R169, -RZ, R17.H0_H0 ;  /* 0x20000011ffa97230 */ /* 0x000fe20000004100 */
[----:B0-----:R-:W-:-:S02]  /*11a0*/  @P0 FMUL.FTZ R160, R160, R3 ;  /* 0x00000003a0a00220 */ /* 0x001fc40000410000 */
[----:B-1----:R-:W-:Y:S01]  /*11b0*/  @P0 FMUL.FTZ R19, R19, R162 ;  /* 0x000000a213130220 */ /* 0x002fe20000410000 */
[----:B------:R-:W0:Y:S01]  /*11c0*/  @P0 MUFU.RCP R164, R175 ;  /* 0x000000af00a40308 */ /* 0x000e220000001000 */
[----:B------:R-:W-:Y:S02]  /*11d0*/  @P0 FADD.FTZ R17, -R114, R163 ;  /* 0x000000a372110221 */ /* 0x000fe40000010100 */
[----:B------:R-:W-:Y:S02]  /*11e0*/  @P0 FADD.FTZ R16, -R115, R167 ;  /* 0x000000a773100221 */ /* 0x000fe40000010100 */
[----:B------:R-:W-:Y:S02]  /*11f0*/  @P0 FADD.FTZ R162, -R121, R184 ;  /* 0x000000b879a20221 */ /* 0x000fe40000010100 */
[----:B------:R-:W-:Y:S02]  /*1200*/  @!P0 FADD.FTZ R3, R163, -R2 ;  /* 0x80000002a3038221 */ /* 0x000fe40000010000 */
[----:B------:R-:W-:Y:S01]  /*1210*/  @!P0 FADD.FTZ R163, R167, -R2 ;  /* 0x80000002a7a38221 */ /* 0x000fe20000010000 */
[----:B------:R-:W-:Y:S01]  /*1220*/  HADD2.F32 R182, -RZ, R18.H1_H1 ;  /* 0x30000012ffb67230 */ /* 0x000fe20000004100 */
[----:B---3--:R-:W-:-:S02]  /*1230*/  @P0 FMUL.FTZ R16, R16, R177 ;  /* 0x000000b110100220 */ /* 0x008fc40000410000 */
[----:B------:R-:W-:Y:S02]  /*1240*/  @P0 FMUL.FTZ R162, R162, R165 ;  /* 0x000000a5a2a20220 */ /* 0x000fe40000410000 */
[----:B------:R-:W-:Y:S02]  /*1250*/  @P0 FMUL.FTZ R17, R17, R178 ;  /* 0x000000b211110220 */ /* 0x000fe40000410000 */
[----:B------:R-:W-:Y:S02]  /*1260*/  @!P0 FMUL.FTZ R16, R146, R163 ;  /* 0x000000a392108220 */ /* 0x000fe40000410000 */
[----:B------:R-:W-:Y:S02]  /*1270*/  @!P0 FADD.FTZ R165, R181, -R2 ;  /* 0x80000002b5a58221 */ /* 0x000fe40000010000 */
[----:B------:R-:W-:Y:S02]  /*1280*/  @P0 FADD.FTZ R18, -R116, R169 ;  /* 0x000000a974120221 */ /* 0x000fe40000010100 */
[----:B------:R-:W-:-:S02]  /*1290*/  @!P0 FMUL.FTZ R17, R146, R3 ;  /* 0x0000000392118220 */ /* 0x000fc40000410000 */
[----:B------:R-:W-:Y:S02]  /*12a0*/  @!P0 FADD.FTZ R163, R180, -R2 ;  /* 0x80000002b4a38221 */ /* 0x000fe40000010000 */
[----:B------:R-:W-:Y:S02]  /*12b0*/  @!P0 FADD.FTZ R3, R169, -R2 ;  /* 0x80000002a9038221 */ /* 0x000fe40000010000 */
[----:B------:R-:W-:Y:S02]  /*12c0*/  @!P0 FMUL.FTZ R19, R146, R165 ;  /* 0x000000a592138220 */ /* 0x000fe40000410000 */
[----:B------:R-:W-:Y:S02]  /*12d0*/  @P0 FMUL.FTZ R18, R18, R179 ;  /* 0x000000b312120220 */ /* 0x000fe40000410000 */
[----:B------:R-:W-:Y:S02]  /*12e0*/  @P0 FADD.FTZ R161, -R120, R183 ;  /* 0x000000b778a10221 */ /* 0x000fe40000010100 */
[----:B------:R-:W-:-:S02]  /*12f0*/  @!P0 FMUL.FTZ R160, R146, R163 ;  /* 0x000000a392a08220 */ /* 0x000fc40000410000 */
[----:B------:R-:W-:Y:S02]  /*1300*/  @!P0 FADD.FTZ R165, R184, -R2 ;  /* 0x80000002b8a58221 */ /* 0x000fe40000010000 */
[----:B------:R-:W-:Y:S02]  /*1310*/  @P0 FADD.FTZ R159, -R119, R182 ;  /* 0x000000b6779f0221 */ /* 0x000fe40000010100 */
[----:B------:R-:W-:Y:S02]  /*1320*/  @!P0 FMUL.FTZ R18, R146, R3 ;  /* 0x0000000392128220 */ /* 0x000fe40000410000 */
[----:B------:R-:W-:Y:S02]  /*1330*/  @!P0 FADD.FTZ R163, R183, -R2 ;  /* 0x80000002b7a38221 */ /* 0x000fe40000010000 */
[----:B------:R-:W-:Y:S02]  /*1340*/  @!P0 FADD.FTZ R3, R182, -R2 ;  /* 0x80000002b6038221 */ /* 0x000fe40000010000 */
[----:B------:R-:W-:-:S02]  /*1350*/  @P0 FMUL.FTZ R161, R161, R166 ;  /* 0x000000a6a1a10220 */ /* 0x000fc40000410000 */
[----:B------:R-:W-:Y:S01]  /*1360*/  @!P0 FMUL.FTZ R162, R146, R165 ;  /* 0x000000a592a28220 */ /* 0x000fe20000410000 */
[----:B------:R-:W-:Y:S01]  /*1370*/  HADD2.F32 R165, -RZ, R33.H0_H0 ;  /* 0x20000021ffa57230 */ /* 0x000fe20000004100 */
[----:B0-----:R-:W-:Y:S01]  /*1380*/  @P0 FMUL.FTZ R159, R159, R164 ;  /* 0x000000a49f9f0220 */ /* 0x001fe20000410000 */
[----:B------:R-:W-:Y:S01]  /*1390*/  HADD2.F32 R177, -RZ, R35.H1_H1 ;  /* 0x30000023ffb17230 */ /* 0x000fe20000004100 */
[C---:B------:R-:W-:Y:S01]  /*13a0*/  @!P0 FMUL.FTZ R161, R146.reuse, R163 ;  /* 0x000000a392a18220 */ /* 0x040fe20000410000 */
[----:B------:R-:W-:Y:S01]  /*13b0*/  HADD2.F32 R163, -RZ, R32.H1_H1 ;  /* 0x30000020ffa37230 */ /* 0x000fe20000004100 */
[----:B------:R-:W-:Y:S01]  /*13c0*/  @!P0 FMUL.FTZ R159, R146, R3 ;  /* 0x00000003929f8220 */ /* 0x000fe20000410000 */
[----:B------:R-:W-:Y:S02]  /*13d0*/  HADD2.F32 R3, -RZ, R32.H0_H0 ;  /* 0x20000020ff037230 */ /* 0x000fe40000004100 */
[----:B------:R-:W-:Y:S01]  /*13e0*/  HADD2.F32 R183, -RZ, R10.H1_H1 ;  /* 0x3000000affb77230 */ /* 0x000fe20000004100 */
[C---:B------:R-:W-:Y:S01]  /*13f0*/  FADD.FTZ R86, R165.reuse, R86 ;  /* 0x00000056a5567221 */ /* 0x040fe20000010000 */
[----:B------:R-:W-:Y:S01]  /*1400*/  HADD2.F32 R169, -RZ, R35.H0_H0 ;  /* 0x20000023ffa97230 */ /* 0x000fe20000004100 */
[----:B------:R-:W-:Y:S01]  /*1410*/  FMUL.FTZ R35, R172, R165 ;  /* 0x000000a5ac237220 */ /* 0x000fe20000410000 */
[----:B------:R-:W-:Y:S01]  /*1420*/  HADD2.F32 R181, -RZ, R9.H1_H1 ;  /* 0x30000009ffb57230 */ /* 0x000fe20000004100 */
[----:B------:R-:W-:Y:S01]  /*1430*/  FFMA.FTZ R87, R165, R18, R87 ;  /* 0x00000012a5577223 */ /* 0x000fe20000010057 */
[----:B------:R-:W-:Y:S01]  /*1440*/  HADD2.F32 R164, -RZ, R33.H1_H1 ;  /* 0x30000021ffa47230 */ /* 0x000fe20000004100 */
[----:B------:R-:W-:Y:S01]  /*1450*/  FMUL.FTZ R33, R171, R163 ;  /* 0x000000a3ab217220 */ /* 0x000fe20000410000 */
[----:B------:R-:W-:Y:S01]  /*1460*/  HADD2.F32 R179, -RZ, R8.H1_H1 ;  /* 0x30000008ffb37230 */ /* 0x000fe20000004100 */
[----:B------:R-:W-:Y:S01]  /*1470*/  FMUL.FTZ R165, R168, R177 ;  /* 0x000000b1a8a57220 */ /* 0x000fe20000410000 */
[----:B------:R-:W0:Y:S01]  /*1480*/  @P0 MUFU.RCP R171, R183 ;  /* 0x000000b700ab0308 */ /* 0x000e220000001000 */
[----:B------:R-:W-:-:S02]  /*1490*/  FADD.FTZ R65, R177, R65 ;  /* 0x00000041b1417221 */ /* 0x000fc40000010000 */
[----:B------:R-:W-:Y:S01]  /*14a0*/  FFMA.FTZ R45, R177, R162, R45 ;  /* 0x000000a2b12d7223 */ /* 0x000fe2000001002d */
[----:B------:R-:W-:Y:S01]  /*14b0*/  HADD2.F32 R177, -RZ, R11.H1_H1 ;  /* 0x3000000bffb17230 */ /* 0x000fe20000004100 */
[----:B------:R-:W-:Y:S01]  /*14c0*/  FMUL.FTZ R32, R170, R3 ;  /* 0x00000003aa207220 */ /* 0x000fe20000410000 */
[----:B------:R-:W-:Y:S01]  /*14d0*/  HADD2.F32 R178, -RZ, R8.H0_H0 ;  /* 0x20000008ffb27230 */ /* 0x000fe20000004100 */
[C---:B------:R-:W-:Y:S02]  /*14e0*/  FADD.FTZ R95, R3.reuse, R95 ;  /* 0x0000005f035f7221 */ /* 0x040fe40000010000 */
[----:B------:R-:W-:Y:S02]  /*14f0*/  FFMA.FTZ R94, R3, R17, R94 ;  /* 0x00000011035e7223 */ /* 0x000fe4000001005e */
[----:B------:R-:W1:Y:S01]  /*1500*/  @P0 MUFU.RCP R3, R181 ;  /* 0x000000b500030308 */ /* 0x000e620000001000 */
[C---:B------:R-:W-:Y:S02]  /*1510*/  FADD.FTZ R92, R163.reuse, R92 ;  /* 0x0000005ca35c7221 */ /* 0x040fe40000010000 */
[----:B------:R-:W-:Y:S01]  /*1520*/  FFMA.FTZ R93, R163, R16, R93 ;  /* 0x00000010a35d7223 */ /* 0x000fe2000001005d */
[----:B------:R-:W-:Y:S01]  /*1530*/  HADD2.F32 R180, -RZ, R9.H0_H0 ;  /* 0x20000009ffb47230 */ /* 0x000fe20000004100 */
[----:B------:R-:W-:Y:S01]  /*1540*/  FMUL.FTZ R163, R173, R164 ;  /* 0x000000a4ada37220 */ /* 0x000fe20000410000 */
[----:B------:R-:W-:-:S02]  /*1550*/  HADD2.F32 R166, -RZ, R34.H1_H1 ;  /* 0x30000022ffa67230 */ /* 0x000fc40000004100 */
[----:B------:R-:W3:Y:S01]  /*1560*/  @P0 MUFU.RCP R185, R179 ;  /* 0x000000b300b90308 */ /* 0x000ee20000001000 */
[----:B------:R-:W-:Y:S01]  /*1570*/  HADD2.F32 R182, -RZ, R10.H0_H0 ;  /* 0x2000000affb67230 */ /* 0x000fe20000004100 */
[C---:B------:R-:W-:Y:S01]  /*1580*/  FADD.FTZ R84, R164.reuse, R84 ;  /* 0x00000054a4547221 */ /* 0x040fe20000010000 */
[----:B------:R-:W-:Y:S01]  /*1590*/  HADD2.F32 R167, -RZ, R34.H0_H0 ;  /* 0x20000022ffa77230 */ /* 0x000fe20000004100 */
[----:B------:R-:W-:Y:S01]  /*15a0*/  FFMA.FTZ R85, R164, R160, R85 ;  /* 0x000000a0a4557223 */ /* 0x000fe20000010055 */
[----:B----4-:R-:W-:-:S03]  /*15b0*/  HADD2.F32 R190, -RZ, R22.H1_H1 ;  /* 0x30000016ffbe7230 */ /* 0x010fc60000004100 */
        /* <DEDUP_REMOVED lines=8> */
[----:B------:R-:W-:Y:S01]  /*1640*/  FMUL.FTZ R166, R176, R169 ;  /* 0x000000a9b0a67220 */ /* 0x000fe20000410000 */
[----:B------:R-:W-:-:S04]  /*1650*/  HADD2.F32 R176, -RZ, R20.H1_H1 ;  /* 0x30000014ffb07230 */ /* 0x000fc80000004100 */
[----:B------:R-:W0:Y:S01]  /*1660*/  @P0 MUFU.RCP R188, R180 ;  /* 0x000000b400bc0308 */ /* 0x000e220000001000 */
[----:B------:R-:W-:Y:S01]  /*1670*/  FMUL.FTZ R34, R174, R167 ;  /* 0x000000a7ae227220 */ /* 0x000fe20000410000 */
[----:B------:R-:W-:Y:S01]  /*1680*/  HADD2.F32 R175, -RZ, R20.H0_H0 ;  /* 0x20000014ffaf7230 */ /* 0x000fe20000004100 */
[----:B------:R-:W-:Y:S01]  /*1690*/  @P0 FADD.FTZ R168, -R127, R190 ;  /* 0x000000be7fa80221 */ /* 0x000fe20000010100 */
[----:B------:R-:W-:Y:S01]  /*16a0*/  HADD2.F32 R191, -RZ, R22.H0_H0 ;  /* 0x20000016ffbf7230 */ /* 0x000fe20000004100 */
[----:B------:R-:W-:-:S03]  /*16b0*/  @P0 FADD.FTZ R22, -R125, R189 ;  /* 0x000000bd7d160221 */ /* 0x000fc60000010100 */
[----:B------:R-:W3:Y:S01]  /*16c0*/  @P0 MUFU.RCP R172, R182 ;  /* 0x000000b600ac0308 */ /* 0x000ee20000001000 */
[----:B------:R-:W-:Y:S01]  /*16d0*/  HADD2.F32 R187, -RZ, R21.H0_H0 ;  /* 0x20000015ffbb7230 */ /* 0x000fe20000004100 */
[----:B------:R-:W-:Y:S02]  /*16e0*/  @P0 FADD.FTZ R20, -R123, R176 ;  /* 0x000000b07b140221 */ /* 0x000fe40000010100 */
[----:B------:R-:W-:-:S04]  /*16f0*/  @P0 FADD.FTZ R170, -R129, R192 ;  /* 0x000000c081aa0221 */ /* 0x000fc80000010100 */
[----:B------:R-:W5:Y:S01]  /*1700*/  @P0 MUFU.RCP R174, R184 ;  /* 0x000000b800ae0308 */ /* 0x000f620000001000 */
[----:B0-----:R-:W-:Y:S02]  /*1710*/  @P0 FMUL.FTZ R168, R168, R171 ;  /* 0x000000aba8a80220 */ /* 0x001fe40000410000 */
[----:B------:R-:W-:Y:S02]  /*1720*/  @P0 FADD.FTZ R21, -R122, R175 ;  /* 0x000000af7a150221 */ /* 0x000fe40000010100 */
[----:B-1----:R-:W-:Y:S02]  /*1730*/  @P0 FMUL.FTZ R22, R22, R3 ;  /* 0x0000000316160220 */ /* 0x002fe40000410000 */
[----:B------:R-:W-:Y:S01]  /*1740*/  @!P0 FADD.FTZ R171, R176, -R2 ;  /* 0x80000002b0ab8221 */ /* 0x000fe20000010000 */
[----:B------:R-:W-:Y:S01]  /*1750*/  HADD2.F32 R193, -RZ, R23.H0_H0 ;  /* 0x20000017ffc17230 */ /* 0x000fe20000004100 */
[----:B------:R-:W-:Y:S02]  /*1760*/  @!P0 FADD.FTZ R3, R175, -R2 ;  /* 0x80000002af038221 */ /* 0x000fe40000010000 */
[----:B------:R-:W-:-:S02]  /*1770*/  @P0 FADD.FTZ R23, -R124, R187 ;  /* 0x000000bb7c170221 */ /* 0x000fc40000010100 */
[----:B---3--:R-:W-:Y:S02]  /*1780*/  @P0 FMUL.FTZ R20, R20, R185 ;  /* 0x000000b914140220 */ /* 0x008fe40000410000 */
[----:B----4-:R-:W-:Y:S02]  /*1790*/  @P0 FMUL.FTZ R170, R170, R173 ;  /* 0x000000adaaaa0220 */ /* 0x010fe40000410000 */
[C---:B------:R-:W-:Y:S02]  /*17a0*/  FADD.FTZ R64, R167.reuse, R64 ;  /* 0x00000040a7407221 */ /* 0x040fe40000010000 */
[----:B------:R-:W-:Y:S02]  /*17b0*/  FFMA.FTZ R44, R167, R19, R44 ;  /* 0x00000013a72c7223 */ /* 0x000fe4000001002c */
[----:B------:R-:W-:Y:S02]  /*17c0*/  @P0 FMUL.FTZ R21, R21, R186 ;  /* 0x000000ba15150220 */ /* 0x000fe40000410000 */
[----:B------:R-:W-:-:S02]  /*17d0*/  @!P0 FADD.FTZ R173, R187, -R2 ;  /* 0x80000002bbad8221 */ /* 0x000fc40000010000 */
[----:B------:R-:W-:Y:S02]  /*17e0*/  @!P0 FMUL.FTZ R20, R146, R171 ;  /* 0x000000ab92148220 */ /* 0x000fe40000410000 */
[----:B------:R-:W-:Y:S02]  /*17f0*/  @P0 FADD.FTZ R167, -R126, R191 ;  /* 0x000000bf7ea70221 */ /* 0x000fe40000010100 */
[----:B------:R-:W-:Y:S02]  /*1800*/  @!P0 FMUL.FTZ R21, R146, R3 ;  /* 0x0000000392158220 */ /* 0x000fe40000410000 */
[----:B------:R-:W-:Y:S02]  /*1810*/  @!P0 FADD.FTZ R171, R190, -R2 ;  /* 0x80000002beab8221 */ /* 0x000fe40000010000 */
[----:B------:R-:W-:Y:S02]  /*1820*/  @!P0 FADD.FTZ R3, R191, -R2 ;  /* 0x80000002bf038221 */ /* 0x000fe40000010000 */
[----:B------:R-:W-:-:S02]  /*1830*/  FADD.FTZ R66, R169, R66 ;  /* 0x00000042a9427221 */ /* 0x000fc40000010000 */
[----:B------:R-:W-:Y:S02]  /*1840*/  FFMA.FTZ R46, R169, R161, R46 ;  /* 0x000000a1a92e7223 */ /* 0x000fe4000001002e */
[----:B------:R-:W-:Y:S02]  /*1850*/  @P0 FMUL.FTZ R23, R23, R188 ;  /* 0x000000bc17170220 */ /* 0x000fe40000410000 */
[----:B------:R-:W-:Y:S02]  /*1860*/  @P0 FADD.FTZ R169, -R128, R193 ;  /* 0x000000c180a90221 */ /* 0x000fe40000010100 */
[----:B------:R-:W-:Y:S02]  /*1870*/  @!P0 FMUL.FTZ R23, R146, R173 ;  /* 0x000000ad92178220 */ /* 0x000fe40000410000 */
[----:B------:R-:W-:Y:S02]  /*1880*/  @P0 FMUL.FTZ R167, R167, R172 ;  /* 0x000000aca7a70220 */ /* 0x000fe40000410000 */
[----:B------:R-:W-:-:S02]  /*1890*/  @!P0 FADD.FTZ R173, R193, -R2 ;  /* 0x80000002c1ad8221 */ /* 0x000fc40000010000 */
[----:B------:R-:W-:Y:S01]  /*18a0*/  @!P0 FMUL.FTZ R168, R146, R171 ;  /* 0x000000ab92a88220 */ /* 0x000fe20000410000 */
[----:B------:R-:W-:Y:S01]  /*18b0*/  HADD2.F32 R171, -RZ, R37.H0_H0 ;  /* 0x20000025ffab7230 */ /* 0x000fe20000004100 */
[----:B------:R-:W-:Y:S01]  /*18c0*/  @!P0 FMUL.FTZ R167, R146, R3 ;  /* 0x0000000392a78220 */ /* 0x000fe20000410000 */
[----:B------:R-:W-:Y:S01]  /*18d0*/  HADD2.F32 R3, -RZ, R36.H0_H0 ;  /* 0x20000024ff037230 */ /* 0x000fe20000004100 */
[----:B-----5:R-:W-:Y:S01]  /*18e0*/  @P0 FMUL.FTZ R169, R169, R174 ;  /* 0x000000aea9a90220 */ /* 0x020fe20000410000 */
[----:B------:R-:W-:Y:S01]  /*18f0*/  HADD2.F32 R176, -RZ, R38.H1_H1 ;  /* 0x30000026ffb07230 */ /* 0x000fe20000004100 */
[----:B------:R-:W-:Y:S01]  /*1900*/  @!P0 FMUL.FTZ R169, R146, R173 ;  /* 0x000000ad92a98220 */ /* 0x000fe20000410000 */
[----:B------:R-:W-:Y:S01]  /*1910*/  HADD2.F32 R173, -RZ, R38.H0_H0 ;  /* 0x20000026ffad7230 */ /* 0x000fe20000004100 */
[----:B------:R-:W-:Y:S01]  /*1920*/  FMUL.FTZ R38, R180, R171 ;  /* 0x000000abb4267220 */ /* 0x000fe20000410000 */
[----:B------:R-:W-:Y:S01]  /*1930*/  HADD2.F32 R172, -RZ, R36.H1_H1 ;  /* 0x30000024ffac7230 */ /* 0x000fe20000004100 */
[----:B------:R-:W-:Y:S01]  /*1940*/  FMUL.FTZ R36, R178, R3 ;  /* 0x00000003b2247220 */ /* 0x000fe20000410000 */
[----:B------:R-:W-:Y:S01]  /*1950*/  HADD2.F32 R180, -RZ, R5.H0_H0 ;  /* 0x20000005ffb47230 */ /* 0x000fe20000004100 */
[----:B------:R-:W-:-:S02]  /*1960*/  FADD.FTZ R68, R3, R68 ;  /* 0x0000004403447221 */ /* 0x000fc40000010000 */
[----:B------:R-:W-:Y:S01]  /*1970*/  FFMA.FTZ R48, R3, R21, R48 ;  /* 0x0000001503307223 */ /* 0x000fe20000010030 */
[----:B------:R-:W-:Y:S01]  /*1980*/  HADD2.F32 R3, -RZ, R4.H0_H0 ;  /* 0x20000004ff037230 */ /* 0x000fe20000004100 */
[C---:B------:R-:W-:Y:S02]  /*1990*/  FADD.FTZ R70, R171.reuse, R70 ;  /* 0x00000046ab467221 */ /* 0x040fe40000010000 */
[----:B------:R-:W-:Y:S02]  /*19a0*/  FFMA.FTZ R50, R171, R23, R50 ;  /* 0x00000017ab327223 */ /* 0x000fe40000010032 */
[----:B------:R-:W-:Y:S02]  /*19b0*/  FMUL.FTZ R171, R183, R176 ;  /* 0x000000b0b7ab7220 */ /* 0x000fe40000410000 */
[C---:B------:R-:W-:Y:S02]  /*19c0*/  FADD.FTZ R71, R176.reuse, R71 ;  /* 0x00000047b0477221 */ /* 0x040fe40000010000 */
[----:B------:R-:W-:Y:S01]  /*19d0*/  FFMA.FTZ R51, R176, R168, R51 ;  /* 0x000000a8b0337223 */ /* 0x000fe20000010033 */
[----:B------:R-:W-:Y:S01]  /*19e0*/  @P0 MUFU.RCP R178, R3 ;  /* 0x0000000300b20308 */ /* 0x000fe20000001000 */
[----:B------:R-:W-:Y:S01]  /*19f0*/  HADD2.F32 R174, -RZ, R37.H1_H1 ;  /* 0x30000025ffae7230 */ /* 0x000fe20000004100 */
[----:B------:R-:W-:Y:S01]  /*1a00*/  FMUL.FTZ R37, R179, R172 ;  /* 0x000000acb3257220 */ /* 0x000fe20000410000 */
[----:B------:R-:W-:-:S05]  /*1a10*/  HADD2.F32 R179, -RZ, R4.H1_H1 ;  /* 0x30000004ffb37230 */ /* 0x000fca0000004100 */
[----:B------:R-:W0:Y:S01]  /*1a20*/  @P0 MUFU.RCP R176, R180 ;  /* 0x000000b400b00308 */ /* 0x000e220000001000 */
[----:B------:R-:W-:Y:S01]  /*1a30*/  @!P0 FADD.FTZ R175, R189, -R2 ;  /* 0x80000002bdaf8221 */ /* 0x000fe20000010000 */
[----:B------:R-:W-:Y:S02]  /*1a40*/  HADD2.F32 R191, -RZ, R25.H0_H0 ;  /* 0x20000019ffbf7230 */ /* 0x000fe40000004100 */
[----:B------:R-:W-:Y:S01]  /*1a50*/  HADD2.F32 R187, -RZ, R24.H0_H0 ;  /* 0x20000018ffbb7230 */ /* 0x000fe20000004100 */
[----:B------:R-:W-:-:S03]  /*1a60*/  @!P0 FMUL.FTZ R22, R146, R175 ;  /* 0x000000af92168220 */ /* 0x000fc60000410000 */
[----:B------:R-:W1:Y:S01]  /*1a70*/  @P0 MUFU.RCP R185, R179 ;  /* 0x000000b300b90308 */ /* 0x000e620000001000 */
[----:B------:R-:W-:Y:S01]  /*1a80*/  @!P0 FADD.FTZ R175, R192, -R2 ;  /* 0x80000002c0af8221 */ /* 0x000fe20000010000 */
[--C-:B------:R-:W-:Y:S02]  /*1a90*/  HADD2.F32 R199, -RZ, R27.reuse.H0_H0 ;  /* 0x2000001bffc77230 */ /* 0x100fe40000004100 */
[----:B------:R-:W-:Y:S01]  /*1aa0*/  HADD2.F32 R192, -RZ, R27.H1_H1 ;  /* 0x3000001bffc07230 */ /* 0x000fe20000004100 */
[----:B------:R-:W-:Y:S01]  /*1ab0*/  @P0 FADD.FTZ R27, -R134, R191 ;  /* 0x000000bf861b0221 */ /* 0x000fe20000010100 */
[----:B------:R-:W-:Y:S01]  /*1ac0*/  HADD2.F32 R193, -RZ, R25.H1_H1 ;  /* 0x30000019ffc17230 */ /* 0x000fe20000004100 */
[----:B------:R-:W-:Y:S01]  /*1ad0*/  @P0 FADD.FTZ R25, -R130, R187 ;  /* 0x000000bb82190221 */ /* 0x000fe20000010100 */
[----:B------:R-:W-:Y:S01]  /*1ae0*/  HADD2.F32 R189, -RZ, R24.H1_H1 ;  /* 0x30000018ffbd7230 */ /* 0x000fe20000004100 */
[----:B0-----:R-:W-:Y:S02]  /*1af0*/  @P0 FMUL.FTZ R27, R27, R176 ;  /* 0x000000b01b1b0220 */ /* 0x001fe40000410000 */
[----:B------:R-:W-:-:S02]  /*1b00*/  @P0 FMUL.FTZ R25, R25, R178 ;  /* 0x000000b219190220 */ /* 0x000fc40000410000 */
[----:B------:R-:W-:Y:S02]  /*1b10*/  FADD.FTZ R176, RZ, R28 ;  /* 0x0000001cffb07221 */ /* 0x000fe40000010000 */
[----:B------:R-:W-:Y:S02]  /*1b20*/  FFMA.FTZ R178, R28, R147, RZ ;  /* 0x000000931cb27223 */ /* 0x000fe400000100ff */
[----:B------:R-:W-:Y:S01]  /*1b30*/  @P0 FADD.FTZ R24, -R133, R189 ;  /* 0x000000bd85180221 */ /* 0x000fe20000010100 */
[----:B------:R-:W-:Y:S01]  /*1b40*/  HADD2.F32 R186, -RZ, R39.H1_H1 ;  /* 0x30000027ffba7230 */ /* 0x000fe20000004100 */
[----:B------:R-:W-:Y:S02]  /*1b50*/  FADD.FTZ R176, R176, R29 ;  /* 0x0000001db0b07221 */ /* 0x000fe40000010000 */
[----:B------:R-:W-:Y:S01]  /*1b60*/  FFMA.FTZ R178, R29, R148, R178 ;  /* 0x000000941db27223 */ /* 0x000fe200000100b2 */
[----:B------:R-:W-:Y:S01]  /*1b70*/  HADD2.F32 R183, -RZ, R6.H1_H1 ;  /* 0x30000006ffb77230 */ /* 0x000fe20000004100 */
[----:B-1----:R-:W-:-:S02]  /*1b80*/  @P0 FMUL.FTZ R24, R24, R185 ;  /* 0x000000b918180220 */ /* 0x002fc40000410000 */
[C---:B------:R-:W-:Y:S02]  /*1b90*/  FADD.FTZ R67, R172.reuse, R67 ;  /* 0x00000043ac437221 */ /* 0x040fe40000010000 */
[----:B------:R-:W-:Y:S02]  /*1ba0*/  FFMA.FTZ R47, R172, R20, R47 ;  /* 0x00000014ac2f7223 */ /* 0x000fe4000001002f */
[----:B------:R-:W-:Y:S02]  /*1bb0*/  FADD.FTZ R185, R176, R31 ;  /* 0x0000001fb0b97221 */ /* 0x000fe40000010000 */
[----:B------:R-:W-:Y:S02]  /*1bc0*/  FMUL.FTZ R172, R182, R173 ;  /* 0x000000adb6ac7220 */ /* 0x000fe40000410000 */
[C---:B------:R-:W-:Y:S02]  /*1bd0*/  FADD.FTZ R72, R173.reuse, R72 ;  /* 0x00000048ad487221 */ /* 0x040fe40000010000 */
[----:B------:R-:W-:-:S02]  /*1be0*/  FFMA.FTZ R52, R173, R167, R52 ;  /* 0x000000a7ad347223 */ /* 0x000fc40000010034 */
[----:B------:R-:W-:Y:S02]  /*1bf0*/  FFMA.FTZ R178, R31, R150, R178 ;  /* 0x000000961fb27223 */ /* 0x000fe400000100b2 */
[----:B------:R-:W-:Y:S02]  /*1c00*/  FMUL.FTZ R173, R177, R186 ;  /* 0x000000bab1ad7220 */ /* 0x000fe40000410000 */
[----:B------:R-:W0:Y:S01]  /*1c10*/  @P0 MUFU.RCP R177, R183 ;  /* 0x000000b700b10308 */ /* 0x000e220000001000 */
[----:B------:R-:W-:Y:S02]  /*1c20*/  FADD.FTZ R188, R185, R30 ;  /* 0x0000001eb9bc7221 */ /* 0x000fe40000010000 */
[----:B------:R-:W-:Y:S02]  /*1c30*/  FFMA.FTZ R178, R30, R149, R178 ;  /* 0x000000951eb27223 */ /* 0x000fe400000100b2 */
[----:B------:R-:W-:Y:S01]  /*1c40*/  FADD.FTZ R188, R188, R151 ;  /* 0x00000097bcbc7221 */ /* 0x000fe20000010000 */
[----:B------:R-:W-:Y:S01]  /*1c50*/  HADD2.F32 R197, -RZ, R26.H1_H1 ;  /* 0x3000001affc57230 */ /* 0x000fe20000004100 */
[----:B------:R-:W-:Y:S01]  /*1c60*/  @!P0 FMUL.FTZ R170, R146, R175 ;  /* 0x000000af92aa8220 */ /* 0x000fe20000410000 */
[----:B------:R-:W-:Y:S01]  /*1c70*/  HADD2.F32 R175, -RZ, R39.H0_H0 ;  /* 0x20000027ffaf7230 */ /* 0x000fe20000004100 */
[----:B------:R-:W-:-:S02]  /*1c80*/  FFMA.FTZ R178, R151, R152, R178 ;  /* 0x0000009897b27223 */ /* 0x000fc400000100b2 */
[----:B------:R-:W-:Y:S01]  /*1c90*/  FMUL.FTZ R39, R181, R174 ;  /* 0x000000aeb5277220 */ /* 0x000fe20000410000 */
[----:B------:R-:W-:Y:S01]  /*1ca0*/  HADD2.F32 R181, -RZ, R5.H1_H1 ;  /* 0x30000005ffb57230 */ /* 0x000fe20000004100 */
[----:B------:R-:W-:Y:S02]  /*1cb0*/  FADD.FTZ R188, R188, R153 ;  /* 0x00000099bcbc7221 */ /* 0x000fe40000010000 */
[----:B------:R-:W-:Y:S01]  /*1cc0*/  FFMA.FTZ R178, R153, R154, R178 ;  /* 0x0000009a99b27223 */ /* 0x000fe200000100b2 */
[----:B------:R-:W-:Y:S01]  /*1cd0*/  HADD2.F32 R185, -RZ, R7.H1_H1 ;  /* 0x30000007ffb97230 */ /* 0x000fe20000004100 */
[C---:B------:R-:W-:Y:S02]  /*1ce0*/  FADD.FTZ R69, R174.reuse, R69 ;  /* 0x00000045ae457221 */ /* 0x040fe40000010000 */
[----:B------:R-:W-:Y:S02]  /*1cf0*/  FFMA.FTZ R49, R174, R22, R49 ;  /* 0x00000016ae317223 */ /* 0x000fe40000010031 */
[----:B------:R-:W-:-:S02]  /*1d00*/  FMUL.FTZ R174, R184, R175 ;  /* 0x000000afb8ae7220 */ /* 0x000fc40000410000 */
[C---:B------:R-:W-:Y:S02]  /*1d10*/  FADD.FTZ R74, R175.reuse, R74 ;  /* 0x0000004aaf4a7221 */ /* 0x040fe40000010000 */
[----:B------:R-:W-:Y:S02]  /*1d20*/  FFMA.FTZ R54, R175, R169, R54 ;  /* 0x000000a9af367223 */ /* 0x000fe40000010036 */
[----:B------:R-:W-:Y:S01]  /*1d30*/  @P0 FADD.FTZ R176, -R139, R197 ;  /* 0x000000c58bb00221 */ /* 0x000fe20000010100 */
[----:B------:R-:W1:Y:S01]  /*1d40*/  @P0 MUFU.RCP R175, R181 ;  /* 0x000000b500af0308 */ /* 0x000e620000001000 */
[----:B------:R-:W-:Y:S01]  /*1d50*/  FADD.FTZ R188, R188, R155 ;  /* 0x0000009bbcbc7221 */ /* 0x000fe20000010000 */
[----:B------:R-:W-:Y:S01]  /*1d60*/  HADD2.F32 R182, -RZ, R6.H0_H0 ;  /* 0x20000006ffb67230 */ /* 0x000fe20000004100 */
[----:B------:R-:W-:Y:S02]  /*1d70*/  FFMA.FTZ R178, R155, R156, R178 ;  /* 0x0000009c9bb27223 */ /* 0x000fe400000100b2 */
[----:B0-----:R-:W-:-:S02]  /*1d80*/  @P0 FMUL.FTZ R176, R176, R177 ;  /* 0x000000b1b0b00220 */ /* 0x001fc40000410000 */
[C---:B------:R-:W-:Y:S01]  /*1d90*/  FADD.FTZ R73, R186.reuse, R73 ;  /* 0x00000049ba497221 */ /* 0x040fe20000010000 */
[----:B------:R-:W0:Y:S01]  /*1da0*/  @P0 MUFU.RCP R203, R185 ;  /* 0x000000b900cb0308 */ /* 0x000e220000001000 */
[----:B------:R-:W-:Y:S02]  /*1db0*/  FFMA.FTZ R53, R186, R170, R53 ;  /* 0x000000aaba357223 */ /* 0x000fe40000010035 */
[----:B------:R-:W-:Y:S02]  /*1dc0*/  FADD.FTZ R177, R188, R157 ;  /* 0x0000009dbcb17221 */ /* 0x000fe40000010000 */
[----:B------:R-:W-:-:S03]  /*1dd0*/  FFMA.FTZ R178, R157, R158, R178 ;  /* 0x0000009e9db27223 */ /* 0x000fc600000100b2 */
[----:B------:R-:W3:Y:S01]  /*1de0*/  @P0 MUFU.RCP R186, R182 ;  /* 0x000000b600ba0308 */ /* 0x000ee20000001000 */
[----:B------:R-:W-:Y:S02]  /*1df0*/  FADD.FTZ R188, R177, R32 ;  /* 0x00000020b1bc7221 */ /* 0x000fe40000010000 */
[----:B------:R-:W-:Y:S01]  /*1e00*/  FFMA.FTZ R178, R32, R17, R178 ;  /* 0x0000001120b27223 */ /* 0x000fe200000100b2 */
[----:B------:R-:W-:Y:S01]  /*1e10*/  HADD2.F32 R195, -RZ, R26.H0_H0 ;  /* 0x2000001affc37230 */ /* 0x000fe20000004100 */
[----:B------:R-:W-:Y:S02]  /*1e20*/  @P0 FADD.FTZ R26, -R135, R193 ;  /* 0x000000c1871a0221 */ /* 0x000fe40000010100 */
[----:B------:R-:W-:Y:S02]  /*1e30*/  FADD.FTZ R188, R188, R33 ;  /* 0x00000021bcbc7221 */ /* 0x000fe40000010000 */
[----:B------:R-:W-:Y:S02]  /*1e40*/  FFMA.FTZ R190, R33, R16, R178 ;  /* 0x0000001021be7223 */ /* 0x000fe400000100b2 */
[----:B------:R-:W-:-:S02]  /*1e50*/  @P0 FADD.FTZ R178, -R141, R192 ;  /* 0x000000c08db20221 */ /* 0x000fc40000010100 */
[----:B-1----:R-:W-:Y:S02]  /*1e60*/  @P0 FMUL.FTZ R26, R26, R175 ;  /* 0x000000af1a1a0220 */ /* 0x002fe40000410000 */
[----:B------:R-:W-:Y:S01]  /*1e70*/  FADD.FTZ R188, R188, R35 ;  /* 0x00000023bcbc7221 */ /* 0x000fe20000010000 */
[----:B------:R-:W-:Y:S01]  /*1e80*/  HADD2.F32 R184, -RZ, R7.H0_H0 ;  /* 0x20000007ffb87230 */ /* 0x000fe20000004100 */
[----:B------:R-:W-:Y:S02]  /*1e90*/  @P0 FADD.FTZ R175, -R136, R195 ;  /* 0x000000c388af0221 */ /* 0x000fe40000010100 */
[----:B------:R-:W-:Y:S02]  /*1ea0*/  FFMA.FTZ R190, R35, R18, R190 ;  /* 0x0000001223be7223 */ /* 0x000fe400000100be */
[----:B0-----:R-:W-:Y:S02]  /*1eb0*/  @P0 FMUL.FTZ R178, R178, R203 ;  /* 0x000000cbb2b20220 */ /* 0x001fe40000410000 */
[----:B------:R-:W-:-:S02]  /*1ec0*/  FADD.FTZ R203, R188, R163 ;  /* 0x000000a3bccb7221 */ /* 0x000fc40000010000 */
[----:B---3--:R-:W-:Y:S02]  /*1ed0*/  @P0 FMUL.FTZ R175, R175, R186 ;  /* 0x000000baafaf0220 */ /* 0x008fe40000410000 */
[----:B------:R-:W-:Y:S01]  /*1ee0*/  FFMA.FTZ R190, R163, R160, R190 ;  /* 0x000000a0a3be7223 */ /* 0x000fe200000100be */
[----:B------:R-:W0:Y:S01]  /*1ef0*/  @P0 MUFU.RCP R186, R184 ;  /* 0x000000b800ba0308 */ /* 0x000e220000001000 */
[----:B------:R-:W-:Y:S02]  /*1f00*/  FADD.FTZ R203, R203, R34 ;  /* 0x00000022cbcb7221 */ /* 0x000fe40000010000 */
[----:B------:R-:W-:Y:S02]  /*1f10*/  FFMA.FTZ R190, R34, R19, R190 ;  /* 0x0000001322be7223 */ /* 0x000fe400000100be */
[----:B------:R-:W-:Y:S02]  /*1f20*/  FADD.FTZ R203, R203, R164 ;  /* 0x000000a4cbcb7221 */ /* 0x000fe40000010000 */
[----:B------:R-:W-:-:S02]  /*1f30*/  FFMA.FTZ R190, R164, R159, R190 ;  /* 0x0000009fa4be7223 */ /* 0x000fc400000100be */
        /* <DEDUP_REMOVED lines=9> */
[----:B------:R-:W-:Y:S02]  /*1fd0*/  FADD.FTZ R2, R203, R166 ;  /* 0x000000a6cb027221 */ /* 0x000fe40000010000 */
[----:B------:R-:W-:Y:S02]  /*1fe0*/  FFMA.FTZ R190, R166, R161, R190 ;  /* 0x000000a1a6be7223 */ /* 0x000fe400000100be */
[----:B------:R-:W-:-:S02]  /*1ff0*/  @!P0 FMUL.FTZ R25, R146, R187 ;  /* 0x000000bb92198220 */ /* 0x000fc40000410000 */
[----:B------:R-:W-:Y:S02]  /*2000*/  FADD.FTZ R187, R2, R165 ;  /* 0x000000a502bb7221 */ /* 0x000fe40000010000 */
[----:B------:R-:W-:Y:S01]  /*2010*/  FFMA.FTZ R190, R165, R162, R190 ;  /* 0x000000a2a5be7223 */ /* 0x000fe200000100be */
[--C-:B--2---:R-:W-:Y:S01]  /*2020*/  HADD2.F32 R2, -RZ, R40.reuse.H0_H0 ;  /* 0x20000028ff027230 */ /* 0x104fe20000004100 */
[----:B0-----:R-:W-:Y:S01]  /*2030*/  @P0 FMUL.FTZ R177, R177, R186 ;  /* 0x000000bab1b10220 */ /* 0x001fe20000410000 */
[----:B------:R-:W-:Y:S01]  /*2040*/  HADD2.F32 R186, -RZ, R40.H1_H1 ;  /* 0x30000028ffba7230 */ /* 0x000fe20000004100 */
[----:B------:R-:W-:Y:S02]  /*2050*/  FADD.FTZ R40, R187, R36 ;  /* 0x00000024bb287221 */ /* 0x000fe40000010000 */
[----:B------:R-:W-:Y:S01]  /*2060*/  FFMA.FTZ R190, R36, R21, R190 ;  /* 0x0000001524be7223 */ /* 0x000fe200000100be */
[--C-:B------:R-:W-:Y:S02]  /*2070*/  HADD2.F32 R187, -RZ, R41.reuse.H0_H0 ;  /* 0x20000029ffbb7230 */ /* 0x100fe40000004100 */
[----:B------:R-:W-:Y:S01]  /*2080*/  HADD2.F32 R188, -RZ, R41.H1_H1 ;  /* 0x30000029ffbc7230 */ /* 0x000fe20000004100 */
[----:B------:R-:W-:-:S02]  /*2090*/  FADD.FTZ R41, R40, R37 ;  /* 0x0000002528297221 */ /* 0x000fc40000010000 */
[----:B------:R-:W-:Y:S01]  /*20a0*/  FFMA.FTZ R40, R37, R20, R190 ;  /* 0x0000001425287223 */ /* 0x000fe200000100be */
[--C-:B------:R-:W-:Y:S01]  /*20b0*/  HADD2.F32 R190, -RZ, R42.reuse.H1_H1 ;  /* 0x3000002affbe7230 */ /* 0x100fe20000004100 */
[----:B------:R-:W-:Y:S01]  /*20c0*/  @!P0 FMUL.FTZ R24, R146, R189 ;  /* 0x000000bd92188220 */ /* 0x000fe20000410000 */
[----:B------:R-:W-:Y:S01]  /*20d0*/  HADD2.F32 R189, -RZ, R42.H0_H0 ;  /* 0x2000002affbd7230 */ /* 0x000fe20000004100 */
        /* <DEDUP_REMOVED lines=16> */
[----:B------:R-:W-:Y:S02]  /*21e0*/  FADD.FTZ R2, R179, R40 ;  /* 0x00000028b3027221 */ /* 0x000fe40000010000 */
[----:B------:R-:W-:Y:S02]  /*21f0*/  FFMA.FTZ R3, R40, R25, R3 ;  /* 0x0000001928037223 */ /* 0x000fe40000010003 */
[----:B------:R-:W-:Y:S02]  /*2200*/  @!P0 FMUL.FTZ R27, R146, R191 ;  /* 0x000000bf921b8220 */ /* 0x000fe40000410000 */
[----:B------:R-:W-:Y:S02]  /*2210*/  FMUL.FTZ R42, R180, R187 ;  /* 0x000000bbb42a7220 */ /* 0x000fe40000410000 */
[----:B------:R-:W-:Y:S02]  /*2220*/  FADD.FTZ R179, R2, R41 ;  /* 0x0000002902b37221 */ /* 0x000fe40000010000 */
[----:B------:R-:W-:Y:S01]  /*2230*/  FFMA.FTZ R3, R41, R24, R3 ;  /* 0x0000001829037223 */ /* 0x000fe20000010003 */
[--C-:B------:R-:W-:Y:S01]  /*2240*/  HADD2.F32 R191, -RZ, R43.reuse.H0_H0 ;  /* 0x2000002bffbf7230 */ /* 0x100fe20000004100 */
[----:B------:R-:W-:Y:S01]  /*2250*/  @!P0 FMUL.FTZ R26, R146, R193 ;  /* 0x000000c1921a8220 */ /* 0x000fe20000410000 */
[----:B------:R-:W-:Y:S01]  /*2260*/  HADD2.F32 R192, -RZ, R43.H1_H1 ;  /* 0x3000002bffc07230 */ /* 0x000fe20000004100 */
[----:B------:R-:W-:-:S02]  /*2270*/  FMUL.FTZ R43, R181, R188 ;  /* 0x000000bcb52b7220 */ /* 0x000fc40000410000 */
[----:B------:R-:W-:Y:S02]  /*2280*/  FADD.FTZ R2, R179, R42 ;  /* 0x0000002ab3027221 */ /* 0x000fe40000010000 */
[----:B------:R-:W-:Y:S02]  /*2290*/  FFMA.FTZ R3, R42, R27, R3 ;  /* 0x0000001b2a037223 */ /* 0x000fe40000010003 */
[----:B------:R-:W-:Y:S02]  /*22a0*/  @!P0 FMUL.FTZ R175, R146, R195 ;  /* 0x000000c392af8220 */ /* 0x000fe40000410000 */
[----:B------:R-:W-:Y:S02]  /*22b0*/  FMUL.FTZ R180, R182, R189 ;  /* 0x000000bdb6b47220 */ /* 0x000fe40000410000 */
[----:B------:R-:W-:Y:S02]  /*22c0*/  FADD.FTZ R181, R2, R43 ;  /* 0x0000002b02b57221 */ /* 0x000fe40000010000 */
[----:B------:R-:W-:-:S02]  /*22d0*/  FFMA.FTZ R3, R43, R26, R3 ;  /* 0x0000001a2b037223 */ /* 0x000fc40000010003 */
[----:B------:R-:W-:Y:S02]  /*22e0*/  @!P0 FMUL.FTZ R176, R146, R197 ;  /* 0x000000c592b08220 */ /* 0x000fe40000410000 */
[----:B------:R-:W-:Y:S02]  /*22f0*/  FMUL.FTZ R179, R183, R190 ;  /* 0x000000beb7b37220 */ /* 0x000fe40000410000 */
[----:B------:R-:W-:Y:S02]  /*2300*/  FADD.FTZ R2, R181, R180 ;  /* 0x000000b4b5027221 */ /* 0x000fe40000010000 */
        /* <DEDUP_REMOVED lines=27> */
.L_x_3252:
        /* <DEDUP_REMOVED lines=18> */
.L_x_3253:
        /* <DEDUP_REMOVED lines=46> */
[----:B------:R-:W-:Y:S02]  /*28c0*/  FADD.FTZ R149, R30, -R149 ;  /* 0x800000951e957221 */ /* 0x000fe40000010000 */
[----:B------:R-:W-:Y:S01]  /*28d0*/  FMUL.FTZ R3, R146, R3 ;  /* 0x0000000392037220 */ /* 0x000fe20000410000 */
[----:B------:R-:W-:Y:S01]  /*28e0*/  F2FP.PACK_AB R19, R20, R19 ;  /* 0x000000131413723e */ /* 0x000fe200000000ff */
[C---:B------:R-:W-:Y:S02]  /*28f0*/  FMUL.FTZ R24, R146.reuse, R33 ;  /* 0x0000002192187220 */ /* 0x040fe40000410000 */
[C---:B------:R-:W-:Y:S02]  /*2900*/  FMUL.FTZ R30, R146.reuse, R25 ;  /* 0x00000019921e7220 */ /* 0x040fe40000410000 */
[----:B------:R-:W-:Y:S01]  /*2910*/  FMUL.FTZ R37, R146, R37 ;  /* 0x0000002592257220 */ /* 0x000fe20000410000 */
[----:B------:R-:W-:Y:S01]  /*2920*/  F2FP.PACK_AB R20, R24, R3 ;  /* 0x000000031814723e */ /* 0x000fe200000000ff */
[----:B------:R-:W-:-:S02]  /*2930*/  FADD.FTZ R35, R35, -R18 ;  /* 0x8000001223237221 */ /* 0x000fc40000010000 */
[----:B------:R-:W-:Y:S01]  /*2940*/  FADD.FTZ R163, R163, -R160 ;  /* 0x800000a0a3a37221 */ /* 0x000fe20000010000 */
[----:B------:R-:W-:Y:S01]  /*2950*/  F2FP.PACK_AB R24, R37, R30 ;  /* 0x0000001e2518723e */ /* 0x000fe200000000ff */
[----:B------:R-:W-:Y:S01]  /*2960*/  FADD.FTZ R183, R38, -R183 ;  /* 0x800000b726b77221 */ /* 0x000fe20000010000 */
[----:B------:R-:W-:Y:S01]  /*2970*/  HFMA2.MMA R37, -RZ, RZ, 0, 9.5367431640625e-07 ;  /* 0x00000010ff257435 */ /* 0x000fe200000001ff */
        /* <DEDUP_REMOVED lines=10> */
[----:B------:R-:W-:Y:S01]  /*2a20*/  FMUL.FTZ R32, R146, R39 ;  /* 0x0000002792207220 */ /* 0x000fe20000410000 */
[----:B------:R-:W-:Y:S01]  /*2a30*/  F2FP.PACK_AB R21, R26, R21 ;  /* 0x000000151a15723e */ /* 0x000fe200000000ff */
[----:B------:R-:W-:Y:S01]  /*2a40*/  FADD.FTZ R147, R28, -R147 ;  /* 0x800000931c937221 */ /* 0x000fe20000010000 */
[----:B------:R-:W-:Y:S01]  /*2a50*/  MOV R39, c[0x0][0x160] ;  /* 0x0000580000277a02 */ /* 0x000fe20000000f00 */
[----:B------:R-:W-:Y:S01]  /*2a60*/  FADD.FTZ R29, R29, -R148 ;  /* 0x800000941d1d7221 */ /* 0x000fe20000010000 */
[----:B------:R-:W-:Y:S01]  /*2a70*/  F2FP.PACK_AB R25, R32, R25 ;  /* 0x000000192019723e */ /* 0x000fe200000000ff */
[----:B------:R-:W-:Y:S01]  /*2a80*/  FADD.FTZ R151, R151, -R152 ;  /* 0x8000009897977221 */ /* 0x000fe20000010000 */
[----:B------:R-:W-:Y:S01]  /*2a90*/  LOP3.LUT R32, R145, 0x20, RZ, 0xfc, !PT ;  /* 0x0000002091207812 */ /* 0x000fe200078efcff */
[----:B------:R-:W-:Y:S01]  /*2aa0*/  FADD.FTZ R153, R153, -R154 ;  /* 0x8000009a99997221 */ /* 0x000fe20000010000 */
[----:B------:R-:W-:Y:S01]  /*2ab0*/  LEA R142, R39, R142, 0x2 ;  /* 0x0000008e278e7211 */ /* 0x000fe200078e10ff */
[----:B------:R-:W-:-:S02]  /*2ac0*/  FADD.FTZ R175, R42, -R27 ;  /* 0x8000001b2aaf7221 */ /* 0x000fc40000010000 */
[----:B------:R-:W-:Y:S01]  /*2ad0*/  FMUL.FTZ R167, R146, R167 ;  /* 0x000000a792a77220 */ /* 0x000fe20000410000 */
[----:B------:R-:W-:Y:S01]  /*2ae0*/  ISETP.GE.AND P0, PT, R142, c[0x0][0x164], PT ;  /* 0x000059008e007a0c */ /* 0x000fe20003f06270 */
[----:B------:R-:W-:Y:S02]  /*2af0*/  FMUL.FTZ R34, R146, R171 ;  /* 0x000000ab92227220 */ /* 0x000fe40000410000 */
[----:B------:R-:W-:Y:S02]  /*2b00*/  FADD.FTZ R159, R164, -R159 ;  /* 0x8000009fa49f7221 */ /* 0x000fe40000010000 */
[----:B------:R-:W-:Y:S01]  /*2b10*/  FADD.FTZ R161, R166, -R161 ;  /* 0x800000a1a6a17221 */ /* 0x000fe20000010000 */
[----:B------:R-:W-:Y:S01]  /*2b20*/  F2FP.PACK_AB R26, R34, R167 ;  /* 0x000000a7221a723e */ /* 0x000fe200000000ff */
[----:B------:R-:W-:Y:S01]  /*2b30*/  FADD.FTZ R165, R165, -R162 ;  /* 0x800000a2a5a57221 */ /* 0x000fe20000010000 */
[----:B------:R-:W-:Y:S01]  /*2b40*/  LOP3.LUT R34, R145, 0x40, RZ, 0xfc, !PT ;  /* 0x0000004091227812 */ /* 0x000fe200078efcff */
[----:B------:R-:W-:-:S02]  /*2b50*/  FMUL.FTZ R27, R146, R169 ;  /* 0x000000a9921b7220 */ /* 0x000fc40000410000 */
[----:B------:R-:W-:Y:S02]  /*2b60*/  FMUL.FTZ R36, R146, R173 ;  /* 0x000000ad92247220 */ /* 0x000fe40000410000 */
[----:B------:R-:W-:Y:S02]  /*2b70*/  FADD.FTZ R185, R40, -R185 ;  /* 0x800000b928b97221 */ /* 0x000fe40000010000 */
[----:B------:R-:W-:Y:S01]  /*2b80*/  FADD.FTZ R187, R180, -R187 ;  /* 0x800000bbb4bb7221 */ /* 0x000fe20000010000 */
[----:B------:R-:W-:Y:S01]  /*2b90*/  F2FP.PACK_AB R27, R36, R27 ;  /* 0x0000001b241b723e */ /* 0x000fe200000000ff */
[----:B------:R-:W-:Y:S01]  /*2ba0*/  FADD.FTZ R179, R179, -R176 ;  /* 0x800000b0b3b37221 */ /* 0x000fe20000010000 */
[----:B------:R-:W-:Y:S01]  /*2bb0*/  LOP3.LUT R36, R145, 0x60, RZ, 0xfc, !PT ;  /* 0x0000006091247812 */ /* 0x000fe200078efcff */
        /* <DEDUP_REMOVED lines=8> */
[C---:B------:R-:W-:Y:S01]  /*2c40*/  FMUL.FTZ R153, R146.reuse, R153 ;  /* 0x0000009992997220 */ /* 0x040fe20000410000 */
[----:B------:R-:W-:Y:S01]  /*2c50*/  F2FP.PACK_AB R16, R29, R16 ;  /* 0x000000101d10723e */ /* 0x000fe200000000ff */
[----:B------:R-:W-:-:S02]  /*2c60*/  FMUL.FTZ R22, R146, R23 ;  /* 0x0000001792167220 */ /* 0x000fc40000410000 */
[C---:B------:R-:W-:Y:S01]  /*2c70*/  FMUL.FTZ R159, R146.reuse, R159 ;  /* 0x0000009f929f7220 */ /* 0x040fe20000410000 */
        /* <DEDUP_REMOVED lines=27> */
.L_x_3250:
[----:B------:R-:W-:Y:S05]  /*2e30*/  BSYNC B1 ;  /* 0x0000000000017941 */ /* 0x000fea0003800000 */
.L_x_3247:
        /* <DEDUP_REMOVED lines=64> */
.L_x_3246:
[----:B------:R-:W-:Y:S05]  /*3240*/  BSYNC B0 ;  /* 0x0000000000007941 */ /* 0x000fea0003800000 */
.L_x_3245:
        /* <DEDUP_REMOVED lines=42> */
[----:B-----5:R-:W4:Y:S01]  /*34f0*/  LDS R53, [R83.X4+0x2400] ;  /* 0x0024000053357984 */ /* 0x020f220000004800 */
        /* <DEDUP_REMOVED lines=36> */
[----:B------:R-:W-:-:S03]  /*3740*/  FADD.FTZ R11, R11, R26 ;  /* 0x0000001a0b0b7221 */ /* 0x000fc60000010000 */
[----:B------:R-:W-:Y:S01]  /*3750*/  STS.128 [R0+0x400], R20 ;  /* 0x0004001400007388 */ /* 0x000fe20000000c00 */
[----:B------:R-:W-:-:S03]  /*3760*/  FADD.FTZ R27, R16, R27 ;  /* 0x0000001b101b7221 */ /* 0x000fc60000010000 */
[----:B------:R0:W-:Y:S01]  /*3770*/  STS.128 [R0+0x410], R28 ;  /* 0x0004101c00007388 */ /* 0x0001e20000000c00 */
[----:B------:R-:W-:-:S03]  /*3780*/  FADD.FTZ R17, R17, R32 ;  /* 0x0000002011117221 */ /* 0x000fc60000010000 */
[----:B------:R-:W-:Y:S01]  /*3790*/  STS.128 [R0+0x800], R36 ;  /* 0x0008002400007388 */ /* 0x000fe20000000c00 */
[----:B-1----:R-:W-:-:S03]  /*37a0*/  FADD.FTZ R7, R3, R18 ;  /* 0x0000001203077221 */ /* 0x002fc60000010000 */
[----:B------:R-:W-:Y:S04]  /*37b0*/  STS.128 [R0+0x810], R40 ;  /* 0x0008102800007388 */ /* 0x000fe80000000c00 */
[----:B------:R-:W-:Y:S04]  /*37c0*/  STS.128 [R0+0xc00], R44 ;  /* 0x000c002c00007388 */ /* 0x000fe80000000c00 */
[----:B------:R-:W-:Y:S04]  /*37d0*/  STS.128 [R0+0xc10], R48 ;  /* 0x000c103000007388 */ /* 0x000fe80000000c00 */
[----:B------:R-:W-:Y:S01]  /*37e0*/  BAR.SYNC.DEFER_BLOCKING 0x0 ;  /* 0x0000000000007b1d */ /* 0x000fe20000010000 */
[----:B0-----:R-:W-:-:S04]  /*37f0*/  LEA R28, P0, R34, R83, 0xa ;  /* 0x00000053221c7211 */ /* 0x001fc800078050ff */
[----:B------:R-:W-:-:S04]  /*3800*/  IADD3.X R55, RZ, RZ, RZ, P0, !PT ;  /* 0x000000ffff377210 */ /* 0x000fc800007fe4ff */
        /* <DEDUP_REMOVED lines=87> */
.L_x_3248:
[----:B------:R-:W-:Y:S01]  /*3d80*/  HFMA2.MMA R189, -RZ, RZ, 0, 5.9604644775390625e-08 ;  /* 0x00000001ffbd7435 */ /* 0x000fe200000001ff */
[----:B------:R-:W-:-:S02]  /*3d90*/  MOV R184, R188 ;  /* 0x000000bc00b87202 */ /* 0x000fc40000000f00 */
[----:B------:R-:W-:Y:S02]  /*3da0*/  MOV R186, 0x1f ;  /* 0x0000001f00ba7802 */ /* 0x000fe40000000f00 */
[----:B------:R-:W-:Y:S02]  /*3db0*/  MOV R191, 0xffffffff ;  /* 0xffffffff00bf7802 */ /* 0x000fe40000000f00 */
[----:B------:R-:W-:Y:S02]  /*3dc0*/  MOV R2, 0x3de0 ;  /* 0x00003de000027802 */ /* 0x000fe40000000f00 */
[----:B------:R-:W-:Y:S05]  /*3dd0*/  CALL.REL.NOINC `($__internal_247_$__cuda_sm70_shflsync_bfly_p) ;  /* 0x0000046000007944 */ /* 0x000fea0003c00000 */
[----:B-1----:R-:W-:Y:S01]  /*3de0*/  MOV R183, R184 ;  /* 0x000000b800b77202 */ /* 0x002fe20000000f00 */
[----:B0-----:R-:W-:Y:S05]  /*3df0*/  BRA `(.L_x_3252) ;  /* 0xffffe6c000007947 */ /* 0x001fea000383ffff */
.L_x_3249:
[----:B------:R-:W-:Y:S01]  /*3e00*/  HFMA2.MMA R189, -RZ, RZ, 0, 5.9604644775390625e-08 ;  /* 0x00000001ffbd7435 */ /* 0x000fe200000001ff */
[----:B------:R-:W-:Y:S02]  /*3e10*/  MOV R184, R185 ;  /* 0x000000b900b87202 */ /* 0x000fe40000000f00 */
[----:B------:R-:W-:Y:S02]  /*3e20*/  MOV R186, 0x1f ;  /* 0x0000001f00ba7802 */ /* 0x000fe40000000f00 */
[----:B------:R-:W-:-:S02]  /*3e30*/  MOV R191, 0xffffffff ;  /* 0xffffffff00bf7802 */ /* 0x000fc40000000f00 */
[----:B------:R-:W-:Y:S02]  /*3e40*/  MOV R2, 0x3e60 ;  /* 0x00003e6000027802 */ /* 0x000fe40000000f00 */
[----:B01----:R-:W-:Y:S05]  /*3e50*/  CALL.REL.NOINC `($__internal_247_$__cuda_sm70_shflsync_bfly_p) ;  /* 0x000003e000007944 */ /* 0x003fea0003c00000 */
[----:B------:R-:W-:Y:S01]  /*3e60*/  FADD.FTZ R188, R188, R183 ;  /* 0x000000b7bcbc7221 */ /* 0x000fe20000010000 */
[----:B0-----:R-:W-:Y:S01]  /*3e70*/  HFMA2.MMA R189, -RZ, RZ, 0, 1.1920928955078125e-07 ;  /* 0x00000002ffbd7435 */ /* 0x001fe200000001ff */
[----:B-1----:R-:W-:Y:S01]  /*3e80*/  FADD.FTZ R185, R185, R184 ;  /* 0x000000b8b9b97221 */ /* 0x002fe20000010000 */
[----:B------:R-:W-:Y:S02]  /*3e90*/  MOV R186, 0x1f ;  /* 0x0000001f00ba7802 */ /* 0x000fe40000000f00 */
[----:B------:R-:W-:Y:S02]  /*3ea0*/  MOV R191, 0xffffffff ;  /* 0xffffffff00bf7802 */ /* 0x000fe40000000f00 */
[----:B------:R-:W-:Y:S02]  /*3eb0*/  MOV R184, R188 ;  /* 0x000000bc00b87202 */ /* 0x000fe40000000f00 */
[----:B------:R-:W-:Y:S02]  /*3ec0*/  MOV R2, 0x3ee0 ;  /* 0x00003ee000027802 */ /* 0x000fe40000000f00 */
[----:B------:R-:W-:Y:S05]  /*3ed0*/  CALL.REL.NOINC `($__internal_247_$__cuda_sm70_shflsync_bfly_p) ;  /* 0x0000036000007944 */ /* 0x000fea0003c00000 */
[----:B0-----:R-:W-:Y:S01]  /*3ee0*/  HFMA2.MMA R189, -RZ, RZ, 0, 1.1920928955078125e-07 ;  /* 0x00000002ffbd7435 */ /* 0x001fe200000001ff */
[----:B-1----:R-:W-:-:S02]  /*3ef0*/  MOV R183, R184 ;  /* 0x000000b800b77202 */ /* 0x002fc40000000f00 */
[----:B------:R-:W-:Y:S02]  /*3f00*/  MOV R184, R185 ;  /* 0x000000b900b87202 */ /* 0x000fe40000000f00 */
[----:B------:R-:W-:Y:S02]  /*3f10*/  MOV R186, 0x1f ;  /* 0x0000001f00ba7802 */ /* 0x000fe40000000f00 */
[----:B------:R-:W-:Y:S02]  /*3f20*/  MOV R191, 0xffffffff ;  /* 0xffffffff00bf7802 */ /* 0x000fe40000000f00 */
[----:B------:R-:W-:Y:S02]  /*3f30*/  MOV R2, 0x3f50 ;  /* 0x00003f5000027802 */ /* 0x000fe40000000f00 */
[----:B------:R-:W-:Y:S05]  /*3f40*/  CALL.REL.NOINC `($__internal_247_$__cuda_sm70_shflsync_bfly_p) ;  /* 0x000002f000007944 */ /* 0x000fea0003c00000 */
[----:B------:R-:W-:Y:S01]  /*3f50*/  FADD.FTZ R188, R183, R188 ;  /* 0x000000bcb7bc7221 */ /* 0x000fe20000010000 */
[----:B0-----:R-:W-:Y:S01]  /*3f60*/  HFMA2.MMA R189, -RZ, RZ, 0, 2.384185791015625e-07 ;  /* 0x00000004ffbd7435 */ /* 0x001fe200000001ff */
[----:B-1----:R-:W-:Y:S01]  /*3f70*/  FADD.FTZ R185, R185, R184 ;  /* 0x000000b8b9b97221 */ /* 0x002fe20000010000 */
[----:B------:R-:W-:Y:S02]  /*3f80*/  MOV R186, 0x1f ;  /* 0x0000001f00ba7802 */ /* 0x000fe40000000f00 */
[----:B------:R-:W-:-:S02]  /*3f90*/  MOV R191, 0xffffffff ;  /* 0xffffffff00bf7802 */ /* 0x000fc40000000f00 */
[----:B------:R-:W-:Y:S02]  /*3fa0*/  MOV R184, R188 ;  /* 0x000000bc00b87202 */ /* 0x000fe40000000f00 */
[----:B------:R-:W-:Y:S02]  /*3fb0*/  MOV R2, 0x3fd0 ;  /* 0x00003fd000027802 */ /* 0x000fe40000000f00 */
[----:B------:R-:W-:Y:S05]  /*3fc0*/  CALL.REL.NOINC `($__internal_247_$__cuda_sm70_shflsync_bfly_p) ;  /* 0x0000027000007944 */ /* 0x000fea0003c00000 */
[----:B0-----:R-:W-:Y:S01]  /*3fd0*/  HFMA2.MMA R189, -RZ, RZ, 0, 2.384185791015625e-07 ;  /* 0x00000004ffbd7435 */ /* 0x001fe200000001ff */
[----:B-1----:R-:W-:Y:S02]  /*3fe0*/  MOV R183, R184 ;  /* 0x000000b800b77202 */ /* 0x002fe40000000f00 */
[----:B------:R-:W-:Y:S02]  /*3ff0*/  MOV R184, R185 ;  /* 0x000000b900b87202 */ /* 0x000fe40000000f00 */
[----:B------:R-:W-:Y:S02]  /*4000*/  MOV R186, 0x1f ;  /* 0x0000001f00ba7802 */ /* 0x000fe40000000f00 */
[----:B------:R-:W-:Y:S02]  /*4010*/  MOV R191, 0xffffffff ;  /* 0xffffffff00bf7802 */ /* 0x000fe40000000f00 */
[----:B------:R-:W-:-:S02]  /*4020*/  MOV R2, 0x4040 ;  /* 0x0000404000027802 */ /* 0x000fc40000000f00 */
[----:B------:R-:W-:Y:S05]  /*4030*/  CALL.REL.NOINC `($__internal_247_$__cuda_sm70_shflsync_bfly_p) ;  /* 0x0000020000007944 */ /* 0x000fea0003c00000 */
[----:B------:R-:W-:Y:S01]  /*4040*/  FADD.FTZ R188, R183, R188 ;  /* 0x000000bcb7bc7221 */ /* 0x000fe20000010000 */
[----:B0-----:R-:W-:Y:S01]  /*4050*/  HFMA2.MMA R189, -RZ, RZ, 0, 4.76837158203125e-07 ;  /* 0x00000008ffbd7435 */ /* 0x001fe200000001ff */
[----:B-1----:R-:W-:Y:S01]  /*4060*/  FADD.FTZ R187, R185, R184 ;  /* 0x000000b8b9bb7221 */ /* 0x002fe20000010000 */
[----:B------:R-:W-:-:S02]  /*4070*/  MOV R186, 0x1f ;  /* 0x0000001f00ba7802 */ /* 0x000fc40000000f00 */
[----:B------:R-:W-:Y:S02]  /*4080*/  MOV R191, 0xffffffff ;  /* 0xffffffff00bf7802 */ /* 0x000fe40000000f00 */
[----:B------:R-:W-:Y:S02]  /*4090*/  MOV R184, R188 ;  /* 0x000000bc00b87202 */ /* 0x000fe40000000f00 */
[----:B------:R-:W-:Y:S02]  /*40a0*/  MOV R2, 0x40c0 ;  /* 0x000040c000027802 */ /* 0x000fe40000000f00 */
[----:B------:R-:W-:Y:S05]  /*40b0*/  CALL.REL.NOINC `($__internal_247_$__cuda_sm70_shflsync_bfly_p) ;  /* 0x0000018000007944 */ /* 0x000fea0003c00000 */
[----:B0-----:R-:W-:Y:S01]  /*40c0*/  HFMA2.MMA R189, -RZ, RZ, 0, 4.76837158203125e-07 ;  /* 0x00000008ffbd7435 */ /* 0x001fe200000001ff */
[----:B-1----:R-:W-:Y:S02]  /*40d0*/  MOV R183, R184 ;  /* 0x000000b800b77202 */ /* 0x002fe40000000f00 */
[----:B------:R-:W-:Y:S02]  /*40e0*/  MOV R184, R187 ;  /* 0x000000bb00b87202 */ /* 0x000fe40000000f00 */
[----:B------:R-:W-:Y:S02]  /*40f0*/  MOV R186, 0x1f ;  /* 0x0000001f00ba7802 */ /* 0x000fe40000000f00 */
[----:B------:R-:W-:-:S02]  /*4100*/  MOV R191, 0xffffffff ;  /* 0xffffffff00bf7802 */ /* 0x000fc40000000f00 */
[----:B------:R-:W-:Y:S02]  /*4110*/  MOV R2, 0x4130 ;  /* 0x0000413000027802 */ /* 0x000fe40000000f00 */
[----:B------:R-:W-:Y:S05]  /*4120*/  CALL.REL.NOINC `($__internal_247_$__cuda_sm70_shflsync_bfly_p) ;  /* 0x0000011000007944 */ /* 0x000fea0003c00000 */
[----:B------:R-:W-:Y:S01]  /*4130*/  FADD.FTZ R185, R183, R188 ;  /* 0x000000bcb7b97221 */ /* 0x000fe20000010000 */
[----:B0-----:R-:W-:Y:S01]  /*4140*/  HFMA2.MMA R189, -RZ, RZ, 0, 9.5367431640625e-07 ;  /* 0x00000010ffbd7435 */ /* 0x001fe200000001ff */
[----:B-1----:R-:W-:Y:S01]  /*4150*/  FADD.FTZ R187, R187, R184 ;  /* 0x000000b8bbbb7221 */ /* 0x002fe20000010000 */
[----:B------:R-:W-:Y:S02]  /*4160*/  MOV R186, 0x1f ;  /* 0x0000001f00ba7802 */ /* 0x000fe40000000f00 */
[----:B------:R-:W-:Y:S02]  /*4170*/  MOV R191, 0xffffffff ;  /* 0xffffffff00bf7802 */ /* 0x000fe40000000f00 */
[----:B------:R-:W-:Y:S02]  /*4180*/  MOV R184, R185 ;  /* 0x000000b900b87202 */ /* 0x000fe40000000f00 */
[----:B------:R-:W-:Y:S02]  /*4190*/  MOV R2, 0x41b0 ;  /* 0x000041b000027802 */ /* 0x000fe40000000f00 */
[----:B------:R-:W-:Y:S05]  /*41a0*/  CALL.REL.NOINC `($__internal_247_$__cuda_sm70_shflsync_bfly_p) ;  /* 0x0000009000007944 */ /* 0x000fea0003c00000 */
[----:B0-----:R-:W-:Y:S01]  /*41b0*/  HFMA2.MMA R189, -RZ, RZ, 0, 9.5367431640625e-07 ;  /* 0x00000010ffbd7435 */ /* 0x001fe200000001ff */
[----:B-1----:R-:W-:-:S02]  /*41c0*/  MOV R188, R184 ;  /* 0x000000b800bc7202 */ /* 0x002fc40000000f00 */
[----:B------:R-:W-:Y:S02]  /*41d0*/  MOV R184, R187 ;  /* 0x000000bb00b87202 */ /* 0x000fe40000000f00 */
[----:B------:R-:W-:Y:S02]  /*41e0*/  MOV R186, 0x1f ;  /* 0x0000001f00ba7802 */ /* 0x000fe40000000f00 */
[----:B------:R-:W-:Y:S02]  /*41f0*/  MOV R191, 0xffffffff ;  /* 0xffffffff00bf7802 */ /* 0x000fe40000000f00 */
[----:B------:R-:W-:Y:S02]  /*4200*/  MOV R2, 0x4220 ;  /* 0x0000422000027802 */ /* 0x000fe40000000f00 */
[----:B------:R-:W-:Y:S05]  /*4210*/  CALL.REL.NOINC `($__internal_247_$__cuda_sm70_shflsync_bfly_p) ;  /* 0x0000002000007944 */ /* 0x000fea0003c00000 */
[----:B-1----:R-:W-:Y:S01]  /*4220*/  MOV R2, R184 ;  /* 0x000000b800027202 */ /* 0x002fe20000000f00 */
[----:B0-----:R-:W-:Y:S05]  /*4230*/  BRA `(.L_x_3253) ;  /* 0xffffe3a000007947 */ /* 0x001fea000383ffff */
        .weak           $__internal_247_$__cuda_sm70_shflsync_bfly_p
        .type           $__internal_247_$__cuda_sm70_shflsync_bfly_p,@function
        .size           $__internal_247_$__cuda_sm70_shflsync_bfly_p,(.L_x_3654 - $__internal_247_$__cuda_sm70_shflsync_bfly_p)
$__internal_247_$__cuda_sm70_shflsync_bfly_p:
[----:B------:R-:W-:Y:S01]  /*4240*/  HFMA2.MMA R3, -RZ, RZ, 0, 0 ;  /* 0x00000000ff037435 */ /* 0x000fe200000001ff */
[----:B------:R-:W-:Y:S04]  /*4250*/  WARPSYNC R191 ;  /* 0x000000bf00007348 */ /* 0x000fe80003800000 */
[----:B------:R0:W1:Y:S01]  /*4260*/  SHFL.BFLY PT, R184, R184, R189, R186 ;  /* 0x0c0000bdb8b87389 */ /* 0x00006200000e00ba */
[----:B------:R-:W-:Y:S05]  /*4270*/  RET.REL.NODEC R2 `(_ZN10layer_norm13ln_bwd_kernelINS_13Kernel_traitsI6__halfS2_S2_fjLj1024ELj1ELj4ELj1ELj16ENS_18Kernel_traits_baseILj1024ES2_S2_S2_fjLj128EEEEEEEvNS_9BwdParamsE) ;  /* 0xffffbd8002007950 */ /* 0x000fea0003c3ffff */
.L_x_3254:
        /* <DEDUP_REMOVED lines=16> */
.L_x_3654:


//--------------------- .text._ZN10layer_norm22ln_bwd_finalize_kernelINS_22Kernel_traits_finalizeILj1024EffffjLj1024ELj4ENS_18Kernel_traits_baseILj1024EffffjLj1024EEEEEEEvNS_9BwdParamsE --------------------------
	.section	.text._ZN10layer_norm22ln_bwd_finalize_kernelINS_22Kernel_traits_finalizeILj1024EffffjLj1024ELj4ENS_18Kernel_traits_baseILj1024EffffjLj1024EEEEEEEvNS_9BwdParamsE,"ax",@progbits
	.sectioninfo	@"SHI_REGISTERS=32"
	.align	128
        .global         _ZN10layer_norm22ln_bwd_finalize_kernelINS_22Kernel_traits_finalizeILj1024EffffjLj1024ELj4ENS_18Kernel_traits_baseILj1024EffffjLj1024EEEEEEEvNS_9BwdParamsE
        .type           _ZN10layer_norm22ln_bwd_finalize_kernelINS_22Kernel_traits_finalizeILj1024EffffjLj1024ELj4ENS_18Kernel_traits_baseILj1024EffffjLj1024EEEEEEEvNS_9BwdParamsE,@function
        .size           _ZN10layer_norm22ln_bwd_finalize_kernelINS_22Kernel_traits_finalizeILj1024EffffjLj1024ELj4ENS_18Kernel_traits_baseILj1024EffffjLj1024EEEEEEEvNS_9BwdParamsE,(.L_x_3655 - _ZN10layer_norm22ln_bwd_finalize_kernelINS_22Kernel_traits_finalizeILj1024EffffjLj1024ELj4ENS_18Kernel_traits_baseILj1024EffffjLj1024EEEEEEEvNS_9BwdParamsE)
        .other          _ZN10layer_norm22ln_bwd_finalize_kernelINS_22Kernel_traits_finalizeILj1024EffffjLj1024ELj4ENS_18Kernel_traits_baseILj1024EffffjLj1024EEEEEEEvNS_9BwdParamsE,@"STO_CUDA_ENTRY STV_DEFAULT"
_ZN10layer_norm22ln_bwd_finalize_kernelINS_22Kernel_traits_finalizeILj1024EffffjLj1024ELj4ENS_18Kernel_traits_baseILj1024EffffjLj1024EEEEEEEvNS_9BwdParamsE:
.text._ZN10layer_norm22ln_bwd_finalize_kernelINS_22Kernel_traits_finalizeILj1024EffffjLj1024ELj4ENS_18Kernel_traits_baseILj1024EffffjLj1024EEEEEEEvNS_9BwdParamsE:
        /* <DEDUP_REMOVED lines=19> */
.L_x_3265:
        /* <DEDUP_REMOVED lines=27> */
.L_x_3259:
        /* <DEDUP_REMOVED lines=32> */
.L_x_3258:
[----:B------:R-:W-:Y:S05]  /*04e0*/  BSYNC B1 ;  /* 0x0000000000017941 */ /* 0x000fea0003800000 */
.L_x_3257:
        /* <DEDUP_REMOVED lines=22> */
.L_x_3261:
[----:B------:R-:W-:Y:S05]  /*0650*/  BSYNC B1 ;  /* 0x0000000000017941 */ /* 0x000fea0003800000 */
.L_x_3260:
        /* <DEDUP_REMOVED lines=10> */
.L_x_3256:
[----:B------:R-:W-:Y:S05]  /*0700*/  BSYNC B0 ;  /* 0x0000000000007941 */ /* 0x000fea0003800000 */
.L_x_3255:
        /* <DEDUP_REMOVED lines=11> */
.L_x_3266:
        /* <DEDUP_REMOVED lines=18> */
.L_x_3267:
[----:B------:R-:W-:Y:S01]  /*08e0*/  @!P1 SHF.R.U32.HI R2, RZ, 0x3, R0 ;  /* 0x00000003ff029819 */ /* 0x000fe20000011600 */
[----:B---3--:R-:W-:Y:S02]  /*08f0*/  FADD.FTZ R5, R5, R10 ;  /* 0x0000000a05057221 */ /* 0x008fe40000010000 */
[----:B--2---:R-:W-:Y:S01]  /*0900*/  FADD.FTZ R7, R7, R4 ;  /* 0x0000000407077221 */ /* 0x004fe20000010000 */
[----:B------:R-:W-:-:S05]  /*0910*/  @!P1 LOP3.LUT R2, R2, 0x1ffffffc, RZ, 0xc0, !PT ;  /* 0x1ffffffc02029812 */ /* 0x000fca00078ec0ff */
[----:B------:R2:W-:Y:S04]  /*0920*/  @!P1 STS [R2+0x2000], R5 ;  /* 0x0020000502009388 */ /* 0x0005e80000000800 */
[----:B------:R2:W-:Y:S02]  /*0930*/  @!P1 STS [R2+0x2080], R7 ;  /* 0x0020800702009388 */ /* 0x0005e40000000800 */
.L_x_3262:
        /* <DEDUP_REMOVED lines=14> */
.L_x_3263:
[----:B------:R-:W-:Y:S01]  /*0a20*/  HFMA2.MMA R9, -RZ, RZ, 0, 5.9604644775390625e-08 ;  /* 0x00000001ff097435 */ /* 0x000fe200000001ff */
[----:B--2---:R-:W-:Y:S01]  /*0a30*/  IMAD.MOV.U32 R10, RZ, RZ, R4 ;  /* 0x000000ffff0a7224 */ /* 0x004fe200078e0004 */
[----:B------:R-:W-:Y:S01]  /*0a40*/  MOV R11, 0xffffffff ;  /* 0xffffffff000b7802 */ /* 0x000fe20000000f00 */
[----:B------:R-:W-:Y:S01]  /*0a50*/  IMAD.MOV.U32 R6, RZ, RZ, 0x1f ;  /* 0x0000001fff067424 */ /* 0x000fe200078e00ff */
[----:B------:R-:W-:-:S02]  /*0a60*/  MOV R2, 0xa80 ;  /* 0x00000a8000027802 */ /* 0x000fc40000000f00 */
[----:B01----:R-:W-:Y:S05]  /*0a70*/  CALL.REL.NOINC `($__internal_248_$__cuda_sm70_shflsync_bfly_p) ;  /* 0x000003c000007944 */ /* 0x003fea0003c00000 */
[----:B-1----:R-:W-:Y:S01]  /*0a80*/  IMAD.MOV.U32 R3, RZ, RZ, R6 ;  /* 0x000000ffff037224 */ /* 0x002fe200078e0006 */
[----:B0-----:R-:W-:Y:S05]  /*0a90*/  BRA `(.L_x_3266) ;  /* 0xfffffd2000007947 */ /* 0x001fea000383ffff */
.L_x_3264:
[----:B------:R-:W-:Y:S01]  /*0aa0*/  HFMA2.MMA R6, -RZ, RZ, 0, 1.847743988037109375e-06 ;  /* 0x0000001fff067435 */ /* 0x000fe200000001ff */
[----:B------:R-:W-:Y:S01]  /*0ab0*/  MOV R10, R13 ;  /* 0x0000000d000a7202 */ /* 0x000fe20000000f00 */
[----:B------:R-:W-:Y:S01]  /*0ac0*/  IMAD.MOV.U32 R9, RZ, RZ, 0x2 ;  /* 0x00000002ff097424 */ /* 0x000fe200078e00ff */
[----:B------:R-:W-:Y:S01]  /*0ad0*/  MOV R2, 0xb00 ;  /* 0x00000b0000027802 */ /* 0x000fe20000000f00 */
[----:B------:R-:W-:-:S02]  /*0ae0*/  IMAD.MOV.U32 R11, RZ, RZ, -0x1 ;  /* 0xffffffffff0b7424 */ /* 0x000fc400078e00ff */
[----:B012---:R-:W-:Y:S05]  /*0af0*/  CALL.REL.NOINC `($__internal_248_$__cuda_sm70_shflsync_bfly_p) ;  /* 0x0000034000007944 */ /* 0x007fea0003c00000 */
[----:B01----:R-:W-:Y:S01]  /*0b00*/  FADD.FTZ R10, R13, R6 ;  /* 0x000000060d0a7221 */ /* 0x003fe20000010000 */
[----:B------:R-:W-:Y:S01]  /*0b10*/  MOV R9, 0x4 ;  /* 0x0000000400097802 */ /* 0x000fe20000000f00 */
[----:B------:R-:W-:Y:S01]  /*0b20*/  IMAD.MOV.U32 R6, RZ, RZ, 0x1f ;  /* 0x0000001fff067424 */ /* 0x000fe200078e00ff */
[----:B------:R-:W-:-:S02]  /*0b30*/  MOV R11, 0xffffffff ;  /* 0xffffffff000b7802 */ /* 0x000fc40000000f00 */
[----:B------:R-:W-:Y:S02]  /*0b40*/  MOV R2, 0xb60 ;  /* 0x00000b6000027802 */ /* 0x000fe40000000f00 */
[----:B------:R-:W-:Y:S05]  /*0b50*/  CALL.REL.NOINC `($__internal_248_$__cuda_sm70_shflsync_bfly_p) ;  /* 0x000002e000007944 */ /* 0x000fea0003c00000 */
[----:B01----:R-:W-:Y:S01]  /*0b60*/  FADD.FTZ R10, R10, R6 ;  /* 0x000000060a0a7221 */ /* 0x003fe20000010000 */
[----:B------:R-:W-:Y:S01]  /*0b70*/  HFMA2.MMA R6, -RZ, RZ, 0, 1.847743988037109375e-06 ;  /* 0x0000001fff067435 */ /* 0x000fe200000001ff */
[----:B------:R-:W-:Y:S01]  /*0b80*/  IMAD.MOV.U32 R9, RZ, RZ, 0x8 ;  /* 0x00000008ff097424 */ /* 0x000fe200078e00ff */
[----:B------:R-:W-:Y:S01]  /*0b90*/  MOV R2, 0xbc0 ;  /* 0x00000bc000027802 */ /* 0x000fe20000000f00 */
[----:B------:R-:W-:-:S03]  /*0ba0*/  IMAD.MOV.U32 R11, RZ, RZ, -0x1 ;  /* 0xffffffffff0b7424 */ /* 0x000fc600078e00ff */
[----:B------:R-:W-:Y:S05]  /*0bb0*/  CALL.REL.NOINC `($__internal_248_$__cuda_sm70_shflsync_bfly_p) ;  /* 0x0000028000007944 */ /* 0x000fea0003c00000 */
[----:B-1----:R-:W-:Y:S01]  /*0bc0*/  FADD.FTZ R4, R10, R6 ;  /* 0x000000060a047221 */ /* 0x002fe20000010000 */
[----:B0-----:R-:W-:Y:S01]  /*0bd0*/  MOV R9, 0x10 ;  /* 0x0000001000097802 */ /* 0x001fe20000000f00 */
[----:B------:R-:W-:Y:S01]  /*0be0*/  IMAD.MOV.U32 R6, RZ, RZ, 0x1f ;  /* 0x0000001fff067424 */ /* 0x000fe200078e00ff */
[----:B------:R-:W-:Y:S01]  /*0bf0*/  MOV R11, 0xffffffff ;  /* 0xffffffff000b7802 */ /* 0x000fe20000000f00 */
[----:B------:R-:W-:Y:S01]  /*0c00*/  IMAD.MOV.U32 R10, RZ, RZ, R4 ;  /* 0x000000ffff0a7224 */ /* 0x000fe200078e0004 */
[----:B------:R-:W-:Y:S02]  /*0c10*/  MOV R2, 0xc30 ;  /* 0x00000c3000027802 */ /* 0x000fe40000000f00 */
[----:B------:R-:W-:Y:S05]  /*0c20*/  CALL.REL.NOINC `($__internal_248_$__cuda_sm70_shflsync_bfly_p) ;  /* 0x0000021000007944 */ /* 0x000fea0003c00000 */
[----:B0-----:R-:W-:Y:S01]  /*0c30*/  HFMA2.MMA R9, -RZ, RZ, 0, 5.9604644775390625e-08 ;  /* 0x00000001ff097435 */ /* 0x001fe200000001ff */
[----:B-1----:R-:W-:Y:S01]  /*0c40*/  MOV R7, R6 ;  /* 0x0000000600077202 */ /* 0x002fe20000000f00 */
[----:B------:R-:W-:Y:S01]  /*0c50*/  IMAD.MOV.U32 R10, RZ, RZ, R5 ;  /* 0x000000ffff0a7224 */ /* 0x000fe200078e0005 */
[----:B------:R-:W-:Y:S01]  /*0c60*/  MOV R11, 0xffffffff ;  /* 0xffffffff000b7802 */ /* 0x000fe20000000f00 */
[----:B------:R-:W-:Y:S01]  /*0c70*/  IMAD.MOV.U32 R6, RZ, RZ, 0x1f ;  /* 0x0000001fff067424 */ /* 0x000fe200078e00ff */
[----:B------:R-:W-:-:S02]  /*0c80*/  MOV R2, 0xca0 ;  /* 0x00000ca000027802 */ /* 0x000fc40000000f00 */
[----:B------:R-:W-:Y:S05]  /*0c90*/  CALL.REL.NOINC `($__internal_248_$__cuda_sm70_shflsync_bfly_p) ;  /* 0x000001a000007944 */ /* 0x000fea0003c00000 */
[----:B01----:R-:W-:Y:S01]  /*0ca0*/  FADD.FTZ R10, R5, R6 ;  /* 0x00000006050a7221 */ /* 0x003fe20000010000 */
[----:B------:R-:W-:Y:S01]  /*0cb0*/  HFMA2.MMA R6, -RZ, RZ, 0, 1.847743988037109375e-06 ;  /* 0x0000001fff067435 */ /* 0x000fe200000001ff */
[----:B------:R-:W-:Y:S01]  /*0cc0*/  IMAD.MOV.U32 R9, RZ, RZ, 0x2 ;  /* 0x00000002ff097424 */ /* 0x000fe200078e00ff */
[----:B------:R-:W-:Y:S01]  /*0cd0*/  MOV R2, 0xd00 ;  /* 0x00000d0000027802 */ /* 0x000fe20000000f00 */
[----:B------:R-:W-:-:S03]  /*0ce0*/  IMAD.MOV.U32 R11, RZ, RZ, -0x1 ;  /* 0xffffffffff0b7424 */ /* 0x000fc600078e00ff */
[----:B------:R-:W-:Y:S05]  /*0cf0*/  CALL.REL.NOINC `($__internal_248_$__cuda_sm70_shflsync_bfly_p) ;  /* 0x0000014000007944 */ /* 0x000fea0003c00000 */
[----:B01----:R-:W-:Y:S01]  /*0d00*/  FADD.FTZ R10, R10, R6 ;  /* 0x000000060a0a7221 */ /* 0x003fe20000010000 */
[----:B------:R-:W-:Y:S01]  /*0d10*/  HFMA2.MMA R6, -RZ, RZ, 0, 1.847743988037109375e-06 ;  /* 0x0000001fff067435 */ /* 0x000fe200000001ff */
[----:B------:R-:W-:Y:S01]  /*0d20*/  MOV R9, 0x4 ;  /* 0x0000000400097802 */ /* 0x000fe20000000f00 */
[----:B------:R-:W-:Y:S01]  /*0d30*/  IMAD.MOV.U32 R11, RZ, RZ, -0x1 ;  /* 0xffffffffff0b7424 */ /* 0x000fe200078e00ff */
[----:B------:R-:W-:-:S03]  /*0d40*/  MOV R2, 0xd60 ;  /* 0x00000d6000027802 */ /* 0x000fc60000000f00 */
        /* <DEDUP_REMOVED lines=13> */
[----:B-1----:R-:W-:Y:S01]  /*0e20*/  MOV R5, R6 ;  /* 0x0000000600057202 */ /* 0x002fe20000000f00 */
[----:B0-----:R-:W-:Y:S05]  /*0e30*/  BRA `(.L_x_3267) ;  /* 0xfffffaa000007947 */ /* 0x001fea000383ffff */
        .weak           $__internal_248_$__cuda_sm70_shflsync_bfly_p
        .type           $__internal_248_$__cuda_sm70_shflsync_bfly_p,@function
        .size           $__internal_248_$__cuda_sm70_shflsync_bfly_p,(.L_x_3655 - $__internal_248_$__cuda_sm70_shflsync_bfly_p)
$__internal_248_$__cuda_sm70_shflsync_bfly_p:
[----:B------:R-:W-:Y:S01]  /*0e40*/  HFMA2.MMA R3, -RZ, RZ, 0, 0 ;  /* 0x00000000ff037435 */ /* 0x000fe200000001ff */
[----:B------:R-:W-:Y:S04]  /*0e50*/  WARPSYNC R11 ;  /* 0x0000000b00007348 */ /* 0x000fe80003800000 */
[----:B------:R0:W1:Y:S01]  /*0e60*/  SHFL.BFLY PT, R6, R10, R9, R6 ;  /* 0x0c0000090a067389 */ /* 0x00006200000e0006 */
[----:B------:R-:W-:Y:S05]  /*0e70*/  RET.REL.NODEC R2 `(_ZN10layer_norm22ln_bwd_finalize_kernelINS_22Kernel_traits_finalizeILj1024EffffjLj1024ELj4ENS_18Kernel_traits_baseILj1024EffffjLj1024EEEEEEEvNS_9BwdParamsE) ;  /* 0xfffff18002007950 */ /* 0x000fea0003c3ffff */
.L_x_3268:
        /* <DEDUP_REMOVED lines=16> */
.L_x_3655:


//--------------------- .text._ZN10layer_norm13ln_bwd_kernelINS_13Kernel_traitsIffffjLj1024ELj1ELj4ELj1ELj16ENS_18Kernel_traits_baseILj1024EffffjLj128EEEEEEEvNS_9BwdParamsE --------------------------
	.section	.text._ZN10layer_norm13ln_bwd_kernelINS_13Kernel_traitsIffffjLj1024ELj1ELj4ELj1ELj16ENS_18Kernel_traits_baseILj1024EffffjLj128EEEEEEEvNS_9BwdParamsE,"ax",@progbits
	.sectioninfo	@"SHI_REGISTERS=254"
	.align	128
        .global         _ZN10layer_norm13ln_bwd_kernelINS_13Kernel_traitsIffffjLj1024ELj1ELj4ELj1ELj16ENS_18Kernel_traits_baseILj1024EffffjLj128EEEEEEEvNS_9BwdParamsE
        .type           _ZN10layer_norm13ln_bwd_kernelINS_13Kernel_traitsIffffjLj1024ELj1ELj4ELj1ELj16ENS_18Kernel_traits_baseILj1024EffffjLj128EEEEEEEvNS_9BwdParamsE,@function
        .size           _ZN10layer_norm13ln_bwd_kernelINS_13Kernel_traitsIffffjLj1024ELj1ELj4ELj1ELj16ENS_18Kernel_traits_baseILj1024EffffjLj128EEEEEEEvNS_9BwdParamsE,(.L_x_3656 - _ZN10layer_norm13ln_bwd_kernelINS_13Kernel_traitsIffffjLj1024ELj1ELj4ELj1ELj16ENS_18Kernel_traits_baseILj1024EffffjLj128EEEEEEEvNS_9BwdParamsE)
        .other          _ZN10layer_norm13ln_bwd_kernelINS_13Kernel_traitsIffffjLj1024ELj1ELj4ELj1ELj16ENS_18Kernel_traits_baseILj1024EffffjLj128EEEEEEEvNS_9BwdParamsE,@"STO_CUDA_ENTRY STV_DEFAULT"
_ZN10layer_norm13ln_bwd_kernelINS_13Kernel_traitsIffffjLj1024ELj1ELj4ELj1ELj16ENS_18Kernel_traits_baseILj1024EffffjLj128EEEEEEEvNS_9BwdParamsE:
.text._ZN10layer_norm13ln_bwd_kernelINS_13Kernel_traitsIffffjLj1024ELj1ELj4ELj1ELj16ENS_18Kernel_traits_baseILj1024EffffjLj128EEEEEEEvNS_9BwdParamsE:
        /* <DEDUP_REMOVED lines=57> */
[----:B------:R-:W-:Y:S01]  /*0390*/  HFMA2.MMA R169, -RZ, RZ, 0, 0 ;  /* 0x00000000ffa97435 */ /* 0x000fe200000001ff */
[----:B------:R-:W-:Y:S01]  /*03a0*/  BSSY B1, `(.L_x_3271) ;  /* 0x000023d000017945 */ /* 0x000fe20003800000 */
[----:B------:R-:W-:Y:S01]  /*03b0*/  HFMA2.MMA R197, -RZ, RZ, 0, 0 ;  /* 0x00000000ffc57435 */ /* 0x000fe200000001ff */
[----:B------:R0:W5:Y:S01]  /*03c0*/  LDG.E.128 R64, [R2.64] ;  /* 0x0000000402407981 */ /* 0x000162000c1e1d00 */
        /* <DEDUP_REMOVED lines=38> */
[----:B------:R-:W-:-:S02]  /*0630*/  MOV R194, RZ ;  /* 0x000000ff00c27202 */ /* 0x000fc40000000f00 */
.L_x_3275:
[----:B------:R-:W-:Y:S02]  /*0640*/  ISETP.NE.U32.AND P0, PT, RZ, c[0x0][0x178], PT ;  /* 0x00005e00ff007a0c */ /* 0x000fe40003f05070 */
[----:B------:R-:W-:-:S02]  /*0650*/  LOP3.LUT R206, R170, 0x1f, RZ, 0xc0, !PT ;  /* 0x0000001faace7812 */ /* 0x000fc400078ec0ff */
[----:B------:R-:W-:Y:S02]  /*0660*/  ISETP.NE.AND.EX P0, PT, RZ, c[0x0][0x17c], PT, P0 ;  /* 0x00005f00ff007a0c */ /* 0x000fe40003f05300 */
[----:B------:R-:W-:Y:S02]  /*0670*/  PRMT R206, R195, 0x2104, R206 ;  /* 0x00002104c3ce7816 */ /* 0x000fe400000000ce */
[----:B------:R-:W-:Y:S02]  /*0680*/  MOV R129, 0x10 ;  /* 0x0000001000817802 */ /* 0x000fe40000000f00 */
[----:B------:R-:W-:-:S07]  /*0690*/  IADD3 R205, R206, 0x20, RZ ;  /* 0x00000020cecd7810 */ /* 0x000fce0007ffe0ff */
[----:B------:R-:W-:-:S04]  /*06a0*/  @P0 LEA R68, P1, R206, c[0x0][0x178], 0x4 ;  /* 0x00005e00ce440a11 */ /* 0x000fc800078220ff */
[C---:B------:R-:W-:Y:S01]  /*06b0*/  @P0 LEA.HI.X R69, R206.reuse, c[0x0][0x17c], RZ, 0x4, P1 ;  /* 0x00005f00ce450a11 */ /* 0x040fe200008f24ff */
[-C--:B------:R-:W-:Y:S01]  /*06c0*/  @P0 IMAD.WIDE.U32 R72, R205, R129.reuse, c[0x0][0x178] ;  /* 0x00005e00cd480625 */ /* 0x080fe200078e0081 */
[C---:B------:R-:W-:Y:S02]  /*06d0*/  IADD3 R196, R206.reuse, 0x60, RZ ;  /* 0x00000060cec47810 */ /* 0x040fe40007ffe0ff */
[----:B------:R-:W-:Y:S02]  /*06e0*/  IADD3 R204, R206, 0x40, RZ ;  /* 0x00000040cecc7810 */ /* 0x000fe40007ffe0ff */
[----:B------:R-:W2:Y:S01]  /*06f0*/  @P0 LDG.E.128 R68, [R68.64] ;  /* 0x0000000444440981 */ /* 0x000ea2000c1e1d00 */
[----:B------:R-:W-:-:S03]  /*0700*/  @P0 IMAD.WIDE.U32 R80, R196, R129, c[0x0][0x178] ;  /* 0x00005e00c4500625 */ /* 0x000fc600078e0081 */
[----:B------:R-:W3:Y:S01]  /*0710*/  @P0 LDG.E.128 R72, [R72.64] ;  /* 0x0000000448480981 */ /* 0x000ee2000c1e1d00 */
[-C--:B------:R-:W-:Y:S01]  /*0720*/  @P0 IMAD.WIDE.U32 R76, R204, R129.reuse, c[0x0][0x178] ;  /* 0x00005e00cc4c0625 */ /* 0x080fe200078e0081 */
[C---:B------:R-:W-:Y:S02]  /*0730*/  IADD3 R198, R206.reuse, 0x80, RZ ;  /* 0x00000080cec67810 */ /* 0x040fe40007ffe0ff */
[----:B------:R-:W4:Y:S01]  /*0740*/  @P0 LDG.E.128 R80, [R80.64] ;  /* 0x0000000450500981 */ /* 0x000f22000c1e1d00 */
[----:B------:R-:W-:Y:S02]  /*0750*/  IADD3 R199, R206, 0xa0, RZ ;  /* 0x000000a0cec77810 */ /* 0x000fe40007ffe0ff */
[-C--:B------:R-:W-:Y:S01]  /*0760*/  @P0 IMAD.WIDE.U32 R84, R198, R129.reuse, c[0x0][0x178] ;  /* 0x00005e00c6540625 */ /* 0x080fe200078e0081 */
[----:B------:R-:W2:Y:S01]  /*0770*/  @P0 LDG.E.128 R76, [R76.64] ;  /* 0x000000044c4c0981 */ /* 0x000ea2000c1e1d00 */
[----:B------:R-:W-:Y:S02]  /*0780*/  IADD3 R200, R206, 0xc0, RZ ;  /* 0x000000c0cec87810 */ /* 0x000fe40007ffe0ff */
[----:B------:R-:W-:-:S02]  /*0790*/  @P0 IMAD.WIDE.U32 R88, R199, R129, c[0x0][0x178] ;  /* 0x00005e00c7580625 */ /* 0x000fc400078e0081 */
[----:B------:R-:W2:Y:S02]  /*07a0*/  @P0 LDG.E.128 R84, [R84.64] ;  /* 0x0000000454540981 */ /* 0x000ea4000c1e1d00 */
        /* <DEDUP_REMOVED lines=10> */
[----:B------:R-:W-:Y:S01]  /*0850*/  @!P0 IMAD.WIDE.U32 R104, R204, R129, c[0x0][0x170] ;  /* 0x00005c00cc688625 */ /* 0x000fe200078e0081 */
[----:B------:R-:W-:-:S03]  /*0860*/  MOV R202, 0x4 ;  /* 0x0000000400ca7802 */ /* 0x000fc60000000f00 */
[----:B------:R-:W-:Y:S01]  /*0870*/  @!P0 IMAD.WIDE.U32 R112, R198, R129, c[0x0][0x170] ;  /* 0x00005c00c6708625 */ /* 0x000fe200078e0081 */
[----:B------:R-:W-:-:S03]  /*0880*/  @P0 MOV R207, RZ ;  /* 0x000000ff00cf0202 */ /* 0x000fc60000000f00 */
[----:B------:R-:W-:-:S04]  /*0890*/  @!P0 IMAD.WIDE R106, R195, R202, c[0x0][0x180] ;  /* 0x00006000c36a8625 */ /* 0x000fc800078e02ca */
[----:B------:R-:W-:Y:S01]  /*08a0*/  @!P0 IMAD.WIDE.U32 R108, R199, R129, c[0x0][0x170] ;  /* 0x00005c00c76c8625 */ /* 0x000fe200078e0081 */
[----:B------:R0:W2:Y:S03]  /*08b0*/  @!P0 LDG.E R207, [R106.64] ;  /* 0x000000046acf8981 */ /* 0x0000a6000c1e1900 */
[----:B------:R-:W-:-:S04]  /*08c0*/  IMAD.WIDE R202, R195, R202, c[0x0][0x188] ;  /* 0x00006200c3ca7625 */ /* 0x000fc800078e02ca */
[-C--:B------:R-:W-:Y:S02]  /*08d0*/  @!P0 IMAD.WIDE.U32 R116, R200, R129.reuse, c[0x0][0x170] ;  /* 0x00005c00c8748625 */ /* 0x080fe400078e0081 */
[----:B------:R1:W2:Y:S02]  /*08e0*/  LDG.E R202, [R202.64] ;  /* 0x00000004caca7981 */ /* 0x0002a4000c1e1900 */
[----:B------:R-:W-:-:S04]  /*08f0*/  @!P0 IMAD.WIDE.U32 R120, R201, R129, c[0x0][0x170] ;  /* 0x00005c00c9788625 */ /* 0x000fc800078e0081 */
        /* <DEDUP_REMOVED lines=9> */
[----:B0-----:R-:W-:-:S06]  /*0990*/  IMAD.WIDE.U32 R100, R206, R129, c[0x0][0x1b8] ;  /* 0x00006e00ce647625 */ /* 0x001fcc00078e0081 */
[----:B------:R-:W4:Y:S04]  /*09a0*/  LDG.E.128 R100, [R100.64] ;  /* 0x0000000464647981 */ /* 0x000f28000c1e1d00 */
[----:B------:R0:W4:Y:S01]  /*09b0*/  @!P0 LDG.E.128 R96, [R120.64] ;  /* 0x0000000478608981 */ /* 0x000122000c1e1d00 */
[----:B------:R-:W-:-:S06]  /*09c0*/  IMAD.WIDE.U32 R104, R205, R129, c[0x0][0x1b8] ;  /* 0x00006e00cd687625 */ /* 0x000fcc00078e0081 */
[----:B------:R-:W4:Y:S01]  /*09d0*/  LDG.E.128 R104, [R104.64] ;  /* 0x0000000468687981 */ /* 0x000f22000c1e1d00 */
[----:B-1----:R-:W-:-:S06]  /*09e0*/  IMAD.WIDE.U32 R108, R204, R129, c[0x0][0x1b8] ;  /* 0x00006e00cc6c7625 */ /* 0x002fcc00078e0081 */
[----:B------:R-:W4:Y:S01]  /*09f0*/  LDG.E.128 R108, [R108.64] ;  /* 0x000000046c6c7981 */ /* 0x000f22000c1e1d00 */
[----:B------:R-:W-:-:S06]  /*0a00*/  IMAD.WIDE.U32 R112, R196, R129, c[0x0][0x1b8] ;  /* 0x00006e00c4707625 */ /* 0x000fcc00078e0081 */
[----:B------:R-:W4:Y:S01]  /*0a10*/  LDG.E.128 R112, [R112.64] ;  /* 0x0000000470707981 */ /* 0x000f22000c1e1d00 */
[----:B------:R-:W-:-:S06]  /*0a20*/  IMAD.WIDE.U32 R116, R198, R129, c[0x0][0x1b8] ;  /* 0x00006e00c6747625 */ /* 0x000fcc00078e0081 */
[----:B------:R-:W4:Y:S01]  /*0a30*/  LDG.E.128 R116, [R116.64] ;  /* 0x0000000474747981 */ /* 0x000f22000c1e1d00 */
[----:B0-----:R-:W-:-:S06]  /*0a40*/  IMAD.WIDE.U32 R120, R199, R129, c[0x0][0x1b8] ;  /* 0x00006e00c7787625 */ /* 0x001fcc00078e0081 */
[----:B------:R-:W4:Y:S01]  /*0a50*/  LDG.E.128 R120, [R120.64] ;  /* 0x0000000478787981 */ /* 0x000f22000c1e1d00 */
[----:B------:R-:W-:-:S06]  /*0a60*/  IMAD.WIDE.U32 R128, R201, R129, c[0x0][0x1b8] ;  /* 0x00006e00c9807625 */ /* 0x000fcc00078e0081 */
[----:B------:R-:W4:Y:S01]  /*0a70*/  LDG.E.128 R128, [R128.64] ;  /* 0x0000000480807981 */ /* 0x000f22000c1e1d00 */
[----:B-----5:R-:W0:Y:S08]  /*0a80*/  @P0 MUFU.RCP R214, R67 ;  /* 0x0000004300d60308 */ /* 0x020e300000001000 */
        /* <DEDUP_REMOVED lines=24> */
[----:B0-----:R-:W-:Y:S02]  /*0c10*/  @P0 FMUL.FTZ R217, R217, R214 ;  /* 0x000000d6d9d90220 */ /* 0x001fe40000410000 */
[----:B---3--:R-:W-:Y:S02]  /*0c20*/  @P0 FADD.FTZ R214, -R30, R74 ;  /* 0x0000004a1ed60221 */ /* 0x008fe40000010100 */
[----:B-1----:R-:W-:Y:S02]  /*0c30*/  @P0 FMUL.FTZ R220, R220, R213 ;  /* 0x000000d5dcdc0220 */ /* 0x002fe40000410000 */
[----:B------:R-:W-:Y:S02]  /*0c40*/  @P0 FMUL.FTZ R214, R214, R233 ;  /* 0x000000e9d6d60220 */ /* 0x000fe40000410000 */
[----:B----4-:R-:W-:-:S02]  /*0c50*/  @P0 FADD.FTZ R233, -R20, R80 ;  /* 0x0000005014e90221 */ /* 0x010fc40000010100 */
[----:B------:R-:W-:Y:S02]  /*0c60*/  @P0 FADD.FTZ R218, -R34, R70 ;  /* 0x0000004622da0221 */ /* 0x000fe40000010100 */
[----:B------:R-:W-:Y:S02]  /*0c70*/  @P0 FADD.FTZ R216, -R28, R72 ;  /* 0x000000481cd80221 */ /* 0x000fe40000010100 */
[----:B------:R-:W-:Y:S02]  /*0c80*/  @P0 FADD.FTZ R213, -R31, R75 ;  /* 0x0000004b1fd50221 */ /* 0x000fe40000010100 */
[----:B------:R-:W-:Y:S02]  /*0c90*/  @P0 FADD.FTZ R219, -R33, R69 ;  /* 0x0000004521db0221 */ /* 0x000fe40000010100 */
[----:B------:R-:W-:Y:S02]  /*0ca0*/  @P0 FADD.FTZ R234, -R27, R79 ;  /* 0x0000004f1bea0221 */ /* 0x000fe40000010100 */
[----:B------:R-:W-:-:S02]  /*0cb0*/  @P0 FMUL.FTZ R208, R233, R208 ;  /* 0x000000d0e9d00220 */ /* 0x000fc40000410000 */
[----:B------:R-:W-:Y:S02]  /*0cc0*/  @P0 FMUL.FTZ R218, R218, R215 ;  /* 0x000000d7dada0220 */ /* 0x000fe40000410000 */
[----:B------:R-:W-:Y:S02]  /*0cd0*/  @P0 FMUL.FTZ R216, R216, R231 ;  /* 0x000000e7d8d80220 */ /* 0x000fe40000410000 */
[----:B------:R-:W-:Y:S02]  /*0ce0*/  @P0 FMUL.FTZ R213, R213, R232 ;  /* 0x000000e8d5d50220 */ /* 0x000fe40000410000 */
[----:B------:R-:W-:Y:S02]  /*0cf0*/  @P0 FADD.FTZ R233, -R23, R83 ;  /* 0x0000005317e90221 */ /* 0x000fe40000010100 */
[----:B------:R-:W-:Y:S02]  /*0d00*/  @P0 FMUL.FTZ R219, R219, R212 ;  /* 0x000000d4dbdb0220 */ /* 0x000fe40000410000 */
[----:B------:R-:W-:-:S02]  /*0d10*/  @P0 FADD.FTZ R215, -R29, R73 ;  /* 0x000000491dd70221 */ /* 0x000fc40000010100 */
[----:B------:R-:W-:Y:S02]  /*0d20*/  @P0 FADD.FTZ R232, -R25, R77 ;  /* 0x0000004d19e80221 */ /* 0x000fe40000010100 */
[----:B------:R-:W-:Y:S02]  /*0d30*/  @P0 FADD.FTZ R231, -R26, R78 ;  /* 0x0000004e1ae70221 */ /* 0x000fe40000010100 */
[----:B------:R-:W-:Y:S02]  /*0d40*/  @P0 FADD.FTZ R212, -R24, R76 ;  /* 0x0000004c18d40221 */ /* 0x000fe40000010100 */
[----:B------:R-:W-:Y:S02]  /*0d50*/  @P0 FMUL.FTZ R209, R234, R209 ;  /* 0x000000d1ead10220 */ /* 0x000fe40000410000 */
[----:B------:R-:W-:Y:S02]  /*0d60*/  @P0 FADD.FTZ R234, -R22, R82 ;  /* 0x0000005216ea0221 */ /* 0x000fe40000010100 */
[----:B------:R-:W-:-:S02]  /*0d70*/  @P0 FMUL.FTZ R222, R233, R222 ;  /* 0x000000dee9de0220 */ /* 0x000fc40000410000 */
[----:B------:R-:W-:Y:S02]  /*0d80*/  @P0 FMUL.FTZ R215, R215, R230 ;  /* 0x000000e6d7d70220 */ /* 0x000fe40000410000 */
[----:B------:R-:W-:Y:S01]  /*0d90*/  @P0 FMUL.FTZ R211, R232, R211 ;  /* 0x000000d3e8d30220 */ /* 0x000fe20000410000 */
[----:B------:R-:W0:Y:S01]  /*0da0*/  @P0 MUFU.RCP R230, R47 ;  /* 0x0000002f00e60308 */ /* 0x000e220000001000 */
[----:B------:R-:W-:Y:S02]  /*0db0*/  @P0 FADD.FTZ R233, -R17, R85 ;  /* 0x0000005511e90221 */ /* 0x000fe40000010100 */
[----:B------:R-:W-:Y:S02]  /*0dc0*/  @P0 FMUL.FTZ R212, R212, R235 ;  /* 0x000000ebd4d40220 */ /* 0x000fe40000410000 */
[----:B------:R-:W-:Y:S02]  /*0dd0*/  @P0 FMUL.FTZ R210, R231, R210 ;  /* 0x000000d2e7d20220 */ /* 0x000fe40000410000 */
[----:B------:R-:W-:Y:S01]  /*0de0*/  @P0 FADD.FTZ R232, -R21, R81 ;  /* 0x0000005115e80221 */ /* 0x000fe20000010100 */
[----:B------:R-:W1:Y:S01]  /*0df0*/  @P0 MUFU.RCP R231, R40 ;  /* 0x0000002800e70308 */ /* 0x000e620000001000 */
[----:B------:R-:W-:-:S02]  /*0e00*/  @P0 FMUL.FTZ R221, R234, R221 ;  /* 0x000000ddeadd0220 */ /* 0x000fc40000410000 */
[----:B------:R-:W-:Y:S02]  /*0e10*/  @P0 FADD.FTZ R235, -R19, R87 ;  /* 0x0000005713eb0221 */ /* 0x000fe40000010100 */
[----:B------:R-:W-:Y:S02]  /*0e20*/  @P0 FADD.FTZ R234, -R18, R86 ;  /* 0x0000005612ea0221 */ /* 0x000fe40000010100 */
[----:B------:R-:W-:Y:S02]  /*0e30*/  @P0 FMUL.FTZ R224, R233, R224 ;  /* 0x000000e0e9e00220 */ /* 0x000fe40000410000 */
[----:B------:R-:W-:Y:S02]  /*0e40*/  @!P0 FADD.FTZ R233, R72, -R207 ;  /* 0x800000cf48e98221 */ /* 0x000fe40000010000 */
[----:B------:R-:W-:Y:S02]  /*0e50*/  @P0 FMUL.FTZ R203, R232, R203 ;  /* 0x000000cbe8cb0220 */ /* 0x000fe40000410000 */
[----:B------:R-:W-:Y:S01]  /*0e60*/  @P0 FMUL.FTZ R72, R235, R228 ;  /* 0x000000e4eb480220 */ /* 0x000fe20000410000 */
[----:B------:R-:W2:Y:S01]  /*0e70*/  @P0 MUFU.RCP R232, R41 ;  /* 0x0000002900e80308 */ /* 0x000ea20000001000 */
[----:B------:R-:W-:-:S02]  /*0e80*/  @P0 FADD.FTZ R236, -R16, R84 ;  /* 0x0000005410ec0221 */ /* 0x000fc40000010100 */
[----:B------:R-:W-:Y:S02]  /*0e90*/  @P0 FMUL.FTZ R225, R234, R225 ;  /* 0x000000e1eae10220 */ /* 0x000fe40000410000 */
[----:B------:R-:W-:Y:S02]  /*0ea0*/  @P0 FADD.FTZ R228, -R13, R89 ;  /* 0x000000590de40221 */ /* 0x000fe40000010100 */
[----:B------:R-:W-:Y:S02]  /*0eb0*/  @P0 FADD.FTZ R234, -R14, R90 ;  /* 0x0000005a0eea0221 */ /* 0x000fe40000010100 */
[----:B------:R-:W-:Y:S02]  /*0ec0*/  @!P0 FMUL.FTZ R216, R202, R233 ;  /* 0x000000e9cad88220 */ /* 0x000fe40000410000 */
[----:B------:R-:W-:Y:S01]  /*0ed0*/  @!P0 FADD.FTZ R233, R73, -R207 ;  /* 0x800000cf49e98221 */ /* 0x000fe20000010000 */
[----:B------:R-:W3:Y:S01]  /*0ee0*/  @P0 MUFU.RCP R235, R43 ;  /* 0x0000002b00eb0308 */ /* 0x000ee20000001000 */
[----:B------:R-:W-:-:S02]  /*0ef0*/  @P0 FMUL.FTZ R73, R228, R227 ;  /* 0x000000e3e4490220 */ /* 0x000fc40000410000 */
[----:B------:R-:W-:Y:S02]  /*0f00*/  @P0 FMUL.FTZ R223, R236, R223 ;  /* 0x000000dfecdf0220 */ /* 0x000fe40000410000 */
[----:B------:R-:W-:Y:S02]  /*0f10*/  @P0 FMUL.FTZ R227, R234, R229 ;  /* 0x000000e5eae30220 */ /* 0x000fe40000410000 */
[----:B------:R-:W-:Y:S01]  /*0f20*/  @P0 FADD.FTZ R229, -R15, R91 ;  /* 0x0000005b0fe50221 */ /* 0x000fe20000010100 */
[----:B------:R-:W4:Y:S01]  /*0f30*/  @P0 MUFU.RCP R236, R42 ;  /* 0x0000002a00ec0308 */ /* 0x000f220000001000 */
[----:B------:R-:W-:Y:S02]  /*0f40*/  @P0 FADD.FTZ R237, -R12, R88 ;  /* 0x000000580ced0221 */ /* 0x000fe40000010100 */
[----:B------:R-:W-:Y:S02]  /*0f50*/  @P0 FADD.FTZ R234, -R8, R92 ;  /* 0x0000005c08ea0221 */ /* 0x000fe40000010100 */
[----:B0-----:R-:W-:-:S02]  /*0f60*/  @P0 FMUL.FTZ R228, R229, R230 ;  /* 0x000000e6e5e40220 */ /* 0x001fc40000410000 */
[----:B------:R-:W-:Y:S02]  /*0f70*/  @P0 FMUL.FTZ R226, R237, R226 ;  /* 0x000000e2ede20220 */ /* 0x000fe40000410000 */
[----:B-1----:R-:W-:Y:S02]  /*0f80*/  @P0 FMUL.FTZ R229, R234, R231 ;  /* 0x000000e7eae50220 */ /* 0x002fe40000410000 */
[----:B------:R-:W-:Y:S02]  /*0f90*/  @!P0 FADD.FTZ R239, R71, -R207 ;  /* 0x800000cf47ef8221 */ /* 0x000fe40000010000 */
[----:B------:R-:W-:Y:S02]  /*0fa0*/  @P0 FADD.FTZ R231, -R9, R93 ;  /* 0x0000005d09e70221 */ /* 0x000fe40000010100 */
[----:B------:R-:W-:Y:S02]  /*0fb0*/  @!P0 FADD.FTZ R237, R70, -R207 ;  /* 0x800000cf46ed8221 */ /* 0x000fe40000010000 */
[----:B------:R-:W-:Y:S01]  /*0fc0*/  @!P0 FADD.FTZ R71, R75, -R207 ;  /* 0x800000cf4b478221 */ /* 0x000fe20000010000 */
[----:B------:R-:W0:Y:S01]  /*0fd0*/  @P0 MUFU.RCP R70, R37 ;  /* 0x0000002500460308 */ /* 0x000e220000001000 */
[----:B------:R-:W-:-:S02]  /*0fe0*/  @!P0 FADD.FTZ R75, R76, -R207 ;  /* 0x800000cf4c4b8221 */ /* 0x000fc40000010000 */
[----:B--2---:R-:W-:Y:S02]  /*0ff0*/  @P0 FMUL.FTZ R230, R231, R232 ;  /* 0x000000e8e7e60220 */ /* 0x004fe40000410000 */
[----:B------:R-:W-:-:S03]  /*1000*/  @!P0 FMUL.FTZ R215, R202, R233 ;  /* 0x000000e9cad78220 */ /* 0x000fc60000410000 */
[----:B------:R-:W1:Y:S01]  /*1010*/  @P0 MUFU.RCP R76, R39 ;  /* 0x00000027004c0308 */ /* 0x000e620000001000 */
[----:B------:R-:W-:Y:S02]  /*1020*/  @P0 FADD.FTZ R232, -R11, R95 ;  /* 0x0000005f0be80221 */ /* 0x000fe40000010100 */
[----:B------:R-:W-:Y:S02]  /*1030*/  @!P0 FADD.FTZ R241, R74, -R207 ;  /* 0x800000cf4af18221 */ /* 0x000fe40000010000 */
[----:B------:R-:W-:-:S03]  /*1040*/  @P0 FADD.FTZ R233, -R10, R94 ;  /* 0x0000005e0ae90221 */ /* 0x000fc60000010100 */
[----:B------:R-:W2:Y:S01]  /*1050*/  @P0 MUFU.RCP R74, R38 ;  /* 0x00000026004a0308 */ /* 0x000ea20000001000 */
[----:B---3--:R-:W-:Y:S02]  /*1060*/  @P0 FMUL.FTZ R232, R232, R235 ;  /* 0x000000ebe8e80220 */ /* 0x008fe40000410000 */
[----:B----4-:R-:W-:Y:S02]  /*1070*/  @P0 FMUL.FTZ R231, R233, R236 ;  /* 0x000000ece9e70220 */ /* 0x010fe40000410000 */
[----:B------:R-:W-:Y:S02]  /*1080*/  @!P0 FADD.FTZ R235, R68, -R207 ;  /* 0x800000cf44eb8221 */ /* 0x000fe40000010000 */
[----:B------:R-:W-:Y:S02]  /*1090*/  @!P0 FMUL.FTZ R213, R202, R71 ;  /* 0x00000047cad58220 */ /* 0x000fe40000410000 */
[----:B------:R-:W-:Y:S02]  /*10a0*/  @P0 FADD.FTZ R233, -R4, R96 ;  /* 0x0000006004e90221 */ /* 0x000fe40000010100 */
[----:B------:R-:W-:-:S02]  /*10b0*/  @!P0 FMUL.FTZ R214, R202, R241 ;  /* 0x000000f1cad68220 */ /* 0x000fc40000410000 */
[----:B------:R-:W-:Y:S02]  /*10c0*/  @P0 FADD.FTZ R71, -R5, R97 ;  /* 0x0000006105470221 */ /* 0x000fe40000010100 */
        /* <DEDUP_REMOVED lines=26> */
[----:B------:R-:W-:Y:S02]  /*1270*/  @!P0 FMUL.FTZ R212, R202, R75 ;  /* 0x0000004bcad48220 */ /* 0x000fe40000410000 */
[----:B------:R-:W-:Y:S02]  /*1280*/  FMUL.FTZ R75, R64, R100 ;  /* 0x00000064404b7220 */ /* 0x000fe40000410000 */
[----:B------:R-:W-:-:S02]  /*1290*/  @!P0 FMUL.FTZ R220, R202, R235 ;  /* 0x000000ebcadc8220 */ /* 0x000fc40000410000 */
[----:B0-----:R-:W-:Y:S02]  /*12a0*/  @P0 FMUL.FTZ R70, R71, R70 ;  /* 0x0000004647460220 */ /* 0x001fe40000410000 */
[----:B-1----:R-:W-:Y:S02]  /*12b0*/  @P0 FMUL.FTZ R71, R99, R76 ;  /* 0x0000004c63470220 */ /* 0x002fe40000410000 */
[----:B------:R-:W-:Y:S02]  /*12c0*/  @!P0 FMUL.FTZ R219, R202, R69 ;  /* 0x00000045cadb8220 */ /* 0x000fe40000410000 */
[----:B------:R-:W-:Y:S02]  /*12d0*/  @!P0 FMUL.FTZ R72, R202, R87 ;  /* 0x00000057ca488220 */ /* 0x000fe40000410000 */
[----:B------:R-:W-:Y:S02]  /*12e0*/  FMUL.FTZ R76, R65, R101 ;  /* 0x00000065414c7220 */ /* 0x000fe40000410000 */
[----:B------:R-:W-:-:S02]  /*12f0*/  FADD.FTZ R69, RZ, R75 ;  /* 0x0000004bff457221 */ /* 0x000fc40000010000 */
[----:B------:R-:W-:Y:S02]  /*1300*/  FFMA.FTZ R87, R75, R220, RZ ;  /* 0x000000dc4b577223 */ /* 0x000fe400000100ff */
[----:B--2---:R-:W-:Y:S02]  /*1310*/  @P0 FMUL.FTZ R74, R68, R74 ;  /* 0x0000004a444a0220 */ /* 0x004fe40000410000 */
[----:B------:R-:W-:Y:S02]  /*1320*/  @!P0 FMUL.FTZ R211, R202, R77 ;  /* 0x0000004dcad38220 */ /* 0x000fe40000410000 */
[----:B------:R-:W-:Y:S02]  /*1330*/  FMUL.FTZ R77, R66, R102 ;  /* 0x00000066424d7220 */ /* 0x000fe40000410000 */
[----:B------:R-:W-:Y:S02]  /*1340*/  FADD.FTZ R68, R76, R69 ;  /* 0x000000454c447221 */ /* 0x000fe40000010000 */
[----:B------:R-:W-:-:S02]  /*1350*/  @!P0 FMUL.FTZ R218, R202, R237 ;  /* 0x000000edcada8220 */ /* 0x000fc40000410000 */
[----:B------:R-:W-:Y:S02]  /*1360*/  FFMA.FTZ R87, R76, R219, R87 ;  /* 0x000000db4c577223 */ /* 0x000fe40000010057 */
[----:B------:R-:W-:Y:S02]  /*1370*/  FMUL.FTZ R78, R67, R103 ;  /* 0x00000067434e7220 */ /* 0x000fe40000410000 */
[C---:B------:R-:W-:Y:S02]  /*1380*/  FADD.FTZ R69, R77.reuse, R68 ;  /* 0x000000444d457221 */ /* 0x040fe40000010000 */
[C---:B------:R-:W-:Y:S02]  /*1390*/  @!P0 FMUL.FTZ R217, R202.reuse, R239 ;  /* 0x000000efcad98220 */ /* 0x040fe40000410000 */
[----:B------:R-:W-:Y:S02]  /*13a0*/  FFMA.FTZ R88, R77, R218, R87 ;  /* 0x000000da4d587223 */ /* 0x000fe40000010057 */
[----:B------:R-:W-:-:S02]  /*13b0*/  @!P0 FMUL.FTZ R209, R202, R79 ;  /* 0x0000004fcad18220 */ /* 0x000fc40000410000 */
[----:B------:R-:W-:Y:S02]  /*13c0*/  @!P0 FMUL.FTZ R73, R202, R89 ;  /* 0x00000059ca498220 */ /* 0x000fe40000410000 */
[----:B------:R-:W-:Y:S02]  /*13d0*/  FMUL.FTZ R79, R60, R104 ;  /* 0x000000683c4f7220 */ /* 0x000fe40000410000 */
[C---:B------:R-:W-:Y:S02]  /*13e0*/  FADD.FTZ R68, R78.reuse, R69 ;  /* 0x000000454e447221 */ /* 0x040fe40000010000 */
[----:B------:R-:W-:Y:S02]  /*13f0*/  FFMA.FTZ R89, R78, R217, R88 ;  /* 0x000000d94e597223 */ /* 0x000fe40000010058 */
[----:B------:R-:W-:Y:S02]  /*1400*/  FMUL.FTZ R80, R61, R105 ;  /* 0x000000693d507220 */ /* 0x000fe40000410000 */
[----:B------:R-:W-:-:S02]  /*1410*/  FADD.FTZ R69, R79, R68 ;  /* 0x000000444f457221 */ /* 0x000fc40000010000 */
[----:B------:R-:W-:Y:S02]  /*1420*/  FFMA.FTZ R89, R79, R216, R89 ;  /* 0x000000d84f597223 */ /* 0x000fe40000010059 */
[----:B------:R-:W-:Y:S02]  /*1430*/  @!P0 FMUL.FTZ R203, R202, R81 ;  /* 0x00000051cacb8220 */ /* 0x000fe40000410000 */
[----:B------:R-:W-:Y:S02]  /*1440*/  FMUL.FTZ R81, R62, R106 ;  /* 0x0000006a3e517220 */ /* 0x000fe40000410000 */
[C---:B------:R-:W-:Y:S02]  /*1450*/  FADD.FTZ R68, R80.reuse, R69 ;  /* 0x0000004550447221 */ /* 0x040fe40000010000 */
[----:B------:R-:W-:Y:S02]  /*1460*/  FFMA.FTZ R89, R80, R215, R89 ;  /* 0x000000d750597223 */ /* 0x000fe40000010059 */
[----:B------:R-:W-:-:S02]  /*1470*/  FMUL.FTZ R82, R63, R107 ;  /* 0x0000006b3f527220 */ /* 0x000fc40000410000 */
[C---:B------:R-:W-:Y:S02]  /*1480*/  FADD.FTZ R69, R81.reuse, R68 ;  /* 0x0000004451457221 */ /* 0x040fe40000010000 */
[----:B------:R-:W-:Y:S02]  /*1490*/  FFMA.FTZ R89, R81, R214, R89 ;  /* 0x000000d651597223 */ /* 0x000fe40000010059 */
[----:B------:R-:W-:Y:S02]  /*14a0*/  @!P0 FMUL.FTZ R222, R202, R83 ;  /* 0x00000053cade8220 */ /* 0x000fe40000410000 */
[----:B------:R-:W-:Y:S02]  /*14b0*/  FMUL.FTZ R83, R56, R108 ;  /* 0x0000006c38537220 */ /* 0x000fe40000410000 */
[C---:B------:R-:W-:Y:S02]  /*14c0*/  FADD.FTZ R68, R82.reuse, R69 ;  /* 0x0000004552447221 */ /* 0x040fe40000010000 */
[----:B------:R-:W-:-:S02]  /*14d0*/  FFMA.FTZ R89, R82, R213, R89 ;  /* 0x000000d552597223 */ /* 0x000fc40000010059 */
[----:B------:R-:W-:Y:S02]  /*14e0*/  FMUL.FTZ R84, R57, R109 ;  /* 0x0000006d39547220 */ /* 0x000fe40000410000 */
[C---:B------:R-:W-:Y:S02]  /*14f0*/  FADD.FTZ R69, R83.reuse, R68 ;  /* 0x0000004453457221 */ /* 0x040fe40000010000 */
[----:B------:R-:W-:Y:S02]  /*1500*/  FFMA.FTZ R89, R83, R212, R89 ;  /* 0x000000d453597223 */ /* 0x000fe40000010059 */
[----:B------:R-:W-:Y:S02]  /*1510*/  @!P0 FMUL.FTZ R224, R202, R85 ;  /* 0x00000055cae08220 */ /* 0x000fe40000410000 */
[----:B------:R-:W-:Y:S02]  /*1520*/  FMUL.FTZ R85, R58, R110 ;  /* 0x0000006e3a557220 */ /* 0x000fe40000410000 */
[----:B------:R-:W-:-:S02]  /*1530*/  FADD.FTZ R68, R84, R69 ;  /* 0x0000004554447221 */ /* 0x000fc40000010000 */
[----:B------:R-:W-:Y:S02]  /*1540*/  @!P0 FMUL.FTZ R210, R202, R241 ;  /* 0x000000f1cad28220 */ /* 0x000fe40000410000 */
[----:B------:R-:W-:Y:S02]  /*1550*/  FFMA.FTZ R89, R84, R211, R89 ;  /* 0x000000d354597223 */ /* 0x000fe40000010059 */
[----:B------:R-:W-:Y:S02]  /*1560*/  FMUL.FTZ R86, R59, R111 ;  /* 0x0000006f3b567220 */ /* 0x000fe40000410000 */
[C---:B------:R-:W-:Y:S02]  /*1570*/  FADD.FTZ R69, R85.reuse, R68 ;  /* 0x0000004455457221 */ /* 0x040fe40000010000 */
[----:B------:R-:W-:Y:S02]  /*1580*/  FFMA.FTZ R89, R85, R210, R89 ;  /* 0x000000d255597223 */ /* 0x000fe40000010059 */
[----:B------:R-:W-:-:S02]  /*1590*/  FMUL.FTZ R87, R52, R112 ;  /* 0x0000007034577220 */ /* 0x000fc40000410000 */
[----:B------:R-:W-:Y:S02]  /*15a0*/  FADD.FTZ R68, R86, R69 ;  /* 0x0000004556447221 */ /* 0x000fe40000010000 */
[----:B------:R-:W-:Y:S02]  /*15b0*/  @!P0 FMUL.FTZ R208, R202, R243 ;  /* 0x000000f3cad08220 */ /* 0x000fe40000410000 */
        /* <DEDUP_REMOVED lines=10> */
[C---:B------:R-:W-:Y:S02]  /*1660*/  @!P0 FMUL.FTZ R223, R202.reuse, R247 ;  /* 0x000000f7cadf8220 */ /* 0x040fe40000410000 */
[C---:B------:R-:W-:Y:S02]  /*1670*/  FADD.FTZ R150, R115.reuse, R150 ;  /* 0x0000009673967221 */ /* 0x040fe40000010000 */
[----:B------:R-:W-:Y:S02]  /*1680*/  FFMA.FTZ R2, R115, R222, R2 ;  /* 0x000000de73027223 */ /* 0x000fe40000010002 */
[----:B------:R-:W-:Y:S02]  /*1690*/  @!P0 FMUL.FTZ R227, R202, R90 ;  /* 0x0000005acae38220 */ /* 0x000fe40000410000 */
        /* <DEDUP_REMOVED lines=27> */
[----:B------:R-:W-:Y:S02]  /*1850*/  @!P0 FMUL.FTZ R226, R202, R251 ;  /* 0x000000fbcae28220 */ /* 0x000fe40000410000 */
[----:B------:R-:W-:Y:S02]  /*1860*/  FFMA.FTZ R91, R119, R72, R91 ;  /* 0x00000048775b7223 */ /* 0x000fe4000001005b */
[----:B------:R-:W-:Y:S02]  /*1870*/  FMUL.FTZ R90, R45, R121 ;  /* 0x000000792d5a7220 */ /* 0x000fe40000410000 */
[C---:B------:R-:W-:Y:S02]  /*1880*/  FADD.FTZ R69, R89.reuse, R68 ;  /* 0x0000004459457221 */ /* 0x040fe40000010000 */
[----:B------:R-:W-:-:S02]  /*1890*/  FFMA.FTZ R91, R89, R226, R91 ;  /* 0x000000e2595b7223 */ /* 0x000fc4000001005b */
[C---:B------:R-:W-:Y:S02]  /*18a0*/  FADD.FTZ R161, R122.reuse, R161 ;  /* 0x000000a17aa17221 */ /* 0x040fe40000010000 */
[----:B------:R-:W-:Y:S02]  /*18b0*/  FFMA.FTZ R141, R122, R227, R141 ;  /* 0x000000e37a8d7223 */ /* 0x000fe4000001008d */
[----:B------:R-:W-:Y:S02]  /*18c0*/  FMUL.FTZ R122, R46, R122 ;  /* 0x0000007a2e7a7220 */ /* 0x000fe40000410000 */
[C---:B------:R-:W-:Y:S01]  /*18d0*/  FADD.FTZ R69, R90.reuse, R69 ;  /* 0x000000455a457221 */ /* 0x040fe20000010000 */
[----:B------:R-:W0:Y:S01]  /*18e0*/  @P0 MUFU.RCP R238, R36 ;  /* 0x0000002400ee0308 */ /* 0x000e220000001000 */
[----:B------:R-:W-:Y:S02]  /*18f0*/  FFMA.FTZ R91, R90, R73, R91 ;  /* 0x000000495a5b7223 */ /* 0x000fe4000001005b */
[----:B------:R-:W-:-:S02]  /*1900*/  @!P0 FMUL.FTZ R229, R202, R92 ;  /* 0x0000005ccae58220 */ /* 0x000fc40000410000 */
[C---:B------:R-:W-:Y:S02]  /*1910*/  FADD.FTZ R158, R123.reuse, R158 ;  /* 0x0000009e7b9e7221 */ /* 0x040fe40000010000 */
[----:B------:R-:W-:Y:S02]  /*1920*/  FFMA.FTZ R138, R123, R228, R138 ;  /* 0x000000e47b8a7223 */ /* 0x000fe4000001008a */
[----:B------:R-:W-:Y:S02]  /*1930*/  FMUL.FTZ R123, R47, R123 ;  /* 0x0000007b2f7b7220 */ /* 0x000fe40000410000 */
[C---:B------:R-:W-:Y:S02]  /*1940*/  FADD.FTZ R68, R122.reuse, R69 ;  /* 0x000000457a447221 */ /* 0x040fe40000010000 */
        /* <DEDUP_REMOVED lines=19> */
[----:B0-----:R-:W-:-:S02]  /*1a80*/  @P0 FMUL.FTZ R233, R233, R238 ;  /* 0x000000eee9e90220 */ /* 0x001fc40000410000 */
[----:B------:R-:W-:Y:S02]  /*1a90*/  @!P0 FMUL.FTZ R233, R202, R96 ;  /* 0x00000060cae98220 */ /* 0x000fe40000410000 */
[C---:B------:R-:W-:Y:S02]  /*1aa0*/  FADD.FTZ R162, R127.reuse, R162 ;  /* 0x000000a27fa27221 */ /* 0x040fe40000010000 */
[----:B------:R-:W-:Y:S02]  /*1ab0*/  FFMA.FTZ R142, R127, R232, R142 ;  /* 0x000000e87f8e7223 */ /* 0x000fe4000001008e */
[----:B------:R-:W-:Y:S02]  /*1ac0*/  FMUL.FTZ R127, R43, R127 ;  /* 0x0000007f2b7f7220 */ /* 0x000fe40000410000 */
[C---:B------:R-:W-:Y:S02]  /*1ad0*/  FADD.FTZ R68, R126.reuse, R69 ;  /* 0x000000457e447221 */ /* 0x040fe40000010000 */
[----:B------:R-:W-:-:S02]  /*1ae0*/  FFMA.FTZ R91, R126, R231, R91 ;  /* 0x000000e77e5b7223 */ /* 0x000fc4000001005b */
[C---:B------:R-:W-:Y:S02]  /*1af0*/  FADD.FTZ R167, R128.reuse, R167 ;  /* 0x000000a780a77221 */ /* 0x040fe40000010000 */
[----:B------:R-:W-:Y:S02]  /*1b00*/  FFMA.FTZ R147, R128, R233, R147 ;  /* 0x000000e980937223 */ /* 0x000fe40000010093 */
[----:B------:R-:W-:Y:S02]  /*1b10*/  @!P0 FMUL.FTZ R70, R202, R97 ;  /* 0x00000061ca468220 */ /* 0x000fe40000410000 */
[----:B------:R-:W-:Y:S02]  /*1b20*/  FMUL.FTZ R128, R36, R128 ;  /* 0x0000008024807220 */ /* 0x000fe40000410000 */
[C---:B------:R-:W-:Y:S02]  /*1b30*/  FADD.FTZ R69, R127.reuse, R68 ;  /* 0x000000447f457221 */ /* 0x040fe40000010000 */
[----:B------:R-:W-:-:S02]  /*1b40*/  FFMA.FTZ R91, R127, R232, R91 ;  /* 0x000000e87f5b7223 */ /* 0x000fc4000001005b */
[C---:B------:R-:W-:Y:S02]  /*1b50*/  FADD.FTZ R164, R129.reuse, R164 ;  /* 0x000000a481a47221 */ /* 0x040fe40000010000 */
[----:B------:R-:W-:Y:S02]  /*1b60*/  FFMA.FTZ R144, R129, R70, R144 ;  /* 0x0000004681907223 */ /* 0x000fe40000010090 */
[C---:B------:R-:W-:Y:S02]  /*1b70*/  FADD.FTZ R68, R128.reuse, R69 ;  /* 0x0000004580447221 */ /* 0x040fe40000010000 */
[----:B------:R-:W-:Y:S02]  /*1b80*/  FMUL.FTZ R129, R37, R129 ;  /* 0x0000008125817220 */ /* 0x000fe40000410000 */
[----:B------:R-:W-:Y:S02]  /*1b90*/  FFMA.FTZ R69, R128, R233, R91 ;  /* 0x000000e980457223 */ /* 0x000fe4000001005b */
[----:B------:R-:W-:-:S02]  /*1ba0*/  @!P0 FMUL.FTZ R74, R202, R98 ;  /* 0x00000062ca4a8220 */ /* 0x000fc40000410000 */
[----:B------:R-:W-:Y:S02]  /*1bb0*/  FMUL.FTZ R91, R38, R130 ;  /* 0x00000082265b7220 */ /* 0x000fe40000410000 */
        /* <DEDUP_REMOVED lines=42> */
[C---:B------:R-:W-:Y:S02]  /*1e60*/  FADD.FTZ R98, R92.reuse, R69 ;  /* 0x000000455c627221 */ /* 0x040fe40000010000 */
[----:B------:R-:W-:Y:S01]  /*1e70*/  FFMA.FTZ R95, R92, R71, R93 ;  /* 0x000000475c5f7223 */ /* 0x000fe2000001005d */
[----:B------:R-:W-:Y:S05]  /*1e80*/  BRA.DIV ~URZ, `(.L_x_3272) ;  /* 0x000017f27f007947 */ /* 0x000fea000b800000 */
[----:B------:R0:W1:Y:S02]  /*1e90*/  SHFL.BFLY PT, R93, R98, 0x1, 0x1f ;  /* 0x0c201f00625d7f89 */ /* 0x00006400000e0000 */
.L_x_3276:
        /* <DEDUP_REMOVED lines=18> */
.L_x_3277:
[----:B--2---:R-:W-:Y:S01]  /*1fc0*/  FADD.FTZ R98, R98, R95 ;  /* 0x0000005f62627221 */ /* 0x004fe20000010000 */
[----:B------:R-:W-:Y:S01]  /*1fd0*/  HFMA2.MMA R103, -RZ, RZ, 0, 9.5367431640625e-07 ;  /* 0x00000010ff677435 */ /* 0x000fe200000001ff */
        /* <DEDUP_REMOVED lines=15> */
[----:B------:R-:W-:Y:S01]  /*20d0*/  FADD.FTZ R203, R88, -R203 ;  /* 0x800000cb58cb7221 */ /* 0x000fe20000010000 */
[----:B------:R-:W-:Y:S01]  /*20e0*/  LEA R88, P0, R206, c[0x0][0x1d0], 0x4 ;  /* 0x00007400ce587a11 */ /* 0x000fe200078020ff */
        /* <DEDUP_REMOVED lines=10> */
[----:B0-----:R-:W-:-:S02]  /*2190*/  FFMA.FTZ R97, R69, R73, R98 ;  /* 0x0000004945617223 */ /* 0x001fc40000010062 */
        /* <DEDUP_REMOVED lines=10> */
[----:B------:R-:W-:Y:S01]  /*2240*/  MOV R98, c[0x0][0x160] ;  /* 0x0000580000627a02 */ /* 0x000fe20000000f00 */
[----:B------:R-:W-:Y:S02]  /*2250*/  FADD.FTZ R75, R75, -R220 ;  /* 0x800000dc4b4b7221 */ /* 0x000fe40000010000 */
[----:B------:R-:W-:Y:S01]  /*2260*/  FADD.FTZ R219, R76, -R219 ;  /* 0x800000db4cdb7221 */ /* 0x000fe20000010000 */
[----:B------:R-:W-:Y:S01]  /*2270*/  LEA R195, R98, R195, 0x2 ;  /* 0x000000c362c37211 */ /* 0x000fe200078e10ff */
        /* <DEDUP_REMOVED lines=19> */
[----:B------:R-:W-:Y:S01]  /*23b0*/  IMAD.WIDE.U32 R90, R205, R103, c[0x0][0x1d0] ;  /* 0x00007400cd5a7625 */ /* 0x000fe200078e0067 */
[----:B------:R0:W-:Y:S03]  /*23c0*/  STG.E.128 [R88.64], R76 ;  /* 0x0000004c58007986 */ /* 0x0001e6000c101d04 */
        /* <DEDUP_REMOVED lines=58> */
.L_x_3274:
[----:B------:R-:W-:Y:S05]  /*2770*/  BSYNC B1 ;  /* 0x0000000000017941 */ /* 0x000fea0003800000 */
.L_x_3271:
        /* <DEDUP_REMOVED lines=64> */
.L_x_3270:
[----:B------:R-:W-:Y:S05]  /*2b80*/  BSYNC B0 ;  /* 0x0000000000007941 */ /* 0x000fea0003800000 */
.L_x_3269:
[----:B------:R-:W-:Y:S01]  /*2b90*/  LOP3.LUT R3, R170, 0x1f, RZ, 0xc0, !PT ;  /* 0x0000001faa037812 */ /* 0x000fe200078ec0ff */
[----:B------:R-:W-:Y:S01]  /*2ba0*/  WARPSYNC 0xffffffff ;  /* 0xffffffff00007948 */ /* 0x000fe20003800000 */
[----:B------:R-:W-:-:S02]  /*2bb0*/  LEA R171, P0, R171, R170, 0xa ;  /* 0x000000aaabab7211 */ /* 0x000fc400078050ff */
        /* <DEDUP_REMOVED lines=10> */
[----:B------:R-:W0:Y:S04]  /*2c60*/  LDS R0, [R170.X4] ;  /* 0x00000000aa007984 */ /* 0x000e280000004800 */
[----:B------:R-:W1:Y:S04]  /*2c70*/  LDS R2, [R170.X4+0x200] ;  /* 0x00020000aa027984 */ /* 0x000e680000004800 */
[----:B------:R-:W2:Y:S04]  /*2c80*/  LDS R3, [R170.X4+0x400] ;  /* 0x00040000aa037984 */ /* 0x000ea80000004800 */
[----:B-----5:R-:W3:Y:S04]  /*2c90*/  LDS R5, [R170.X4+0x800] ;  /* 0x00080000aa057984 */ /* 0x020ee80000004800 */
        /* <DEDUP_REMOVED lines=56> */
[----:B------:R-:W-:Y:S01]  /*3020*/  IADD3.X R22, RZ, RZ, RZ, P0, !PT ;  /* 0x000000ffff167210 */ /* 0x000fe200007fe4ff */
[----:B------:R-:W-:Y:S01]  /*3030*/  FADD.FTZ R29, R4, R29 ;  /* 0x0000001d041d7221 */ /* 0x000fe20000010000 */
[----:B------:R-:W-:Y:S01]  /*3040*/  STS.128 [R168.X16], R36 ;  /* 0x00000024a8007388 */ /* 0x000fe2000000cc00 */
[----:B------:R-:W-:-:S03]  /*3050*/  FADD.FTZ R15, R5, R10 ;  /* 0x0000000a050f7221 */ /* 0x000fc60000010000 */
[----:B------:R-:W-:Y:S01]  /*3060*/  STS.128 [R168.X16+0x200], R40 ;  /* 0x00020028a8007388 */ /* 0x000fe2000000cc00 */
[----:B------:R-:W-:-:S03]  /*3070*/  FADD.FTZ R31, R6, R31 ;  /* 0x0000001f061f7221 */ /* 0x000fc60000010000 */
[----:B------:R-:W-:Y:S01]  /*3080*/  STS.128 [R168.X16+0x400], R44 ;  /* 0x0004002ca8007388 */ /* 0x000fe2000000cc00 */
[----:B------:R-:W-:-:S03]  /*3090*/  FADD.FTZ R7, R7, R12 ;  /* 0x0000000c07077221 */ /* 0x000fc60000010000 */
[----:B------:R-:W-:Y:S01]  /*30a0*/  STS.128 [R168.X16+0x600], R60 ;  /* 0x0006003ca8007388 */ /* 0x000fe2000000cc00 */
[----:B------:R-:W-:-:S03]  /*30b0*/  FADD.FTZ R17, R8, R17 ;  /* 0x0000001108117221 */ /* 0x000fc60000010000 */
        /* <DEDUP_REMOVED lines=22> */
[----:B---3--:R-:W-:Y:S01]  /*3220*/  FADD.FTZ R14, R14, R19 ;  /* 0x000000130e0e7221 */ /* 0x008fe20000010000 */
[----:B------:R-:W-:Y:S02]  /*3230*/  SHF.L.U32 R19, R171, 0x2, RZ ;  /* 0x00000002ab137819 */ /* 0x000fe400000006ff */
        /* <DEDUP_REMOVED lines=14> */
[----:B------:R-:W-:Y:S02]  /*3320*/  SHF.L.U64.HI R21, R171, 0x2, R22 ;  /* 0x00000002ab157819 */ /* 0x000fe40000010216 */
[----:B------:R-:W4:Y:S01]  /*3330*/  LDS R55, [R170.X4+0x3800] ;  /* 0x00380000aa377984 */ /* 0x000f220000004800 */
[----:B0-----:R-:W-:Y:S01]  /*3340*/  FADD.FTZ R23, R2, R23 ;  /* 0x0000001702177221 */ /* 0x001fe20000010000 */
[----:B------:R-:W-:Y:S02]  /*3350*/  IADD3 R2, P0, R19, c[0x0][0x1c8], RZ ;  /* 0x0000720013027a10 */ /* 0x000fe40007f1e0ff */
[----:B------:R-:W0:Y:S01]  /*3360*/  LDS R12, [R170.X4+0x2a00] ;  /* 0x002a0000aa0c7984 */ /* 0x000e220000004800 */
[----:B-1----:R-:W-:Y:S01]  /*3370*/  FADD.FTZ R0, R0, R3 ;  /* 0x0000000300007221 */ /* 0x002fe20000010000 */
[----:B------:R-:W-:-:S02]  /*3380*/  IADD3.X R3, R21, c[0x0][0x1cc], RZ, P0, !PT ;  /* 0x0000730015037a10 */ /* 0x000fc400007fe4ff */
[----:B------:R-:W1:Y:S01]  /*3390*/  LDS R43, [R170.X4+0x2c00] ;  /* 0x002c0000aa2b7984 */ /* 0x000e620000004800 */
[----:B--2---:R-:W-:-:S03]  /*33a0*/  FADD.FTZ R4, R4, R41 ;  /* 0x0000002904047221 */ /* 0x004fc60000010000 */
        /* <DEDUP_REMOVED lines=15> */
[----:B------:R-:W-:Y:S01]  /*34a0*/  FADD.FTZ R55, R4, R55 ;  /* 0x0000003704377221 */ /* 0x000fe20000010000 */
[----:B------:R-:W-:Y:S01]  /*34b0*/  IADD3 R4, P0, R19, c[0x0][0x1c0], RZ ;  /* 0x0000700013047a10 */ /* 0x000fe20007f1e0ff */
[----:B0-----:R-:W-:-:S03]  /*34c0*/  FADD.FTZ R5, R5, R12 ;  /* 0x0000000c05057221 */ /* 0x001fc60000010000 */
[----:B------:R-:W-:Y:S01]  /*34d0*/  STG.E [R2.64+0x800], R55 ;  /* 0x0008003702007986 */ /* 0x000fe2000c101904 */
[----:B-1----:R-:W-:Y:S02]  /*34e0*/  FADD.FTZ R6, R6, R43 ;  /* 0x0000002b06067221 */ /* 0x002fe40000010000 */
[----:B--2---:R-:W-:Y:S02]  /*34f0*/  FADD.FTZ R8, R8, R45 ;  /* 0x0000002d08087221 */ /* 0x004fe40000010000 */
[----:B---3--:R-:W-:Y:S02]  /*3500*/  FADD.FTZ R47, R14, R47 ;  /* 0x0000002f0e2f7221 */ /* 0x008fe40000010000 */
[----:B----4-:R-:W-:-:S03]  /*3510*/  FADD.FTZ R49, R16, R49 ;  /* 0x0000003110317221 */ /* 0x010fc60000010000 */
[----:B------:R-:W-:Y:S01]  /*3520*/  STG.E [R2.64], R47 ;  /* 0x0000002f02007986 */ /* 0x000fe2000c101904 */
[----:B------:R-:W-:-:S03]  /*3530*/  FADD.FTZ R51, R0, R51 ;  /* 0x0000003300337221 */ /* 0x000fc60000010000 */
        /* <DEDUP_REMOVED lines=20> */
.L_x_3272:
[----:B------:R-:W-:Y:S01]  /*3680*/  HFMA2.MMA R99, -RZ, RZ, 0, 5.9604644775390625e-08 ;  /* 0x00000001ff637435 */ /* 0x000fe200000001ff */
[----:B------:R-:W-:-:S02]  /*3690*/  MOV R94, R98 ;  /* 0x00000062005e7202 */ /* 0x000fc40000000f00 */
[----:B------:R-:W-:Y:S02]  /*36a0*/  MOV R96, 0x1f ;  /* 0x0000001f00607802 */ /* 0x000fe40000000f00 */
[----:B------:R-:W-:Y:S02]  /*36b0*/  MOV R101, 0xffffffff ;  /* 0xffffffff00657802 */ /* 0x000fe40000000f00 */
[----:B------:R-:W-:Y:S02]  /*36c0*/  MOV R68, 0x36e0 ;  /* 0x000036e000447802 */ /* 0x000fe40000000f00 */
[----:B------:R-:W-:Y:S05]  /*36d0*/  CALL.REL.NOINC `($__internal_249_$__cuda_sm70_shflsync_bfly_p) ;  /* 0x0000046000007944 */ /* 0x000fea0003c00000 */
[----:B-1----:R-:W-:Y:S01]  /*36e0*/  MOV R93, R94 ;  /* 0x0000005e005d7202 */ /* 0x002fe20000000f00 */
[----:B0-----:R-:W-:Y:S05]  /*36f0*/  BRA `(.L_x_3276) ;  /* 0xffffe7a000007947 */ /* 0x001fea000383ffff */
.L_x_3273:
[----:B------:R-:W-:Y:S01]  /*3700*/  HFMA2.MMA R99, -RZ, RZ, 0, 5.9604644775390625e-08 ;  /* 0x00000001ff637435 */ /* 0x000fe200000001ff */
[----:B------:R-:W-:Y:S02]  /*3710*/  MOV R94, R95 ;  /* 0x0000005f005e7202 */ /* 0x000fe40000000f00 */
[----:B------:R-:W-:Y:S02]  /*3720*/  MOV R96, 0x1f ;  /* 0x0000001f00607802 */ /* 0x000fe40000000f00 */
[----:B------:R-:W-:-:S02]  /*3730*/  MOV R101, 0xffffffff ;  /* 0xffffffff00657802 */ /* 0x000fc40000000f00 */
[----:B------:R-:W-:Y:S02]  /*3740*/  MOV R68, 0x3760 ;  /* 0x0000376000447802 */ /* 0x000fe40000000f00 */
[----:B01----:R-:W-:Y:S05]  /*3750*/  CALL.REL.NOINC `($__internal_249_$__cuda_sm70_shflsync_bfly_p) ;  /* 0x000003e000007944 */ /* 0x003fea0003c00000 */
[----:B------:R-:W-:Y:S01]  /*3760*/  FADD.FTZ R98, R98, R93 ;  /* 0x0000005d62627221 */ /* 0x000fe20000010000 */
[----:B0-----:R-:W-:Y:S01]  /*3770*/  HFMA2.MMA R99, -RZ, RZ, 0, 1.1920928955078125e-07 ;  /* 0x00000002ff637435 */ /* 0x001fe200000001ff */
[----:B-1----:R-:W-:Y:S01]  /*3780*/  FADD.FTZ R95, R95, R94 ;  /* 0x0000005e5f5f7221 */ /* 0x002fe20000010000 */
[----:B------:R-:W-:Y:S02]  /*3790*/  MOV R96, 0x1f ;  /* 0x0000001f00607802 */ /* 0x000fe40000000f00 */
[----:B------:R-:W-:Y:S02]  /*37a0*/  MOV R101, 0xffffffff ;  /* 0xffffffff00657802 */ /* 0x000fe40000000f00 */
[----:B------:R-:W-:Y:S02]  /*37b0*/  MOV R94, R98 ;  /* 0x00000062005e7202 */ /* 0x000fe40000000f00 */
[----:B------:R-:W-:Y:S02]  /*37c0*/  MOV R68, 0x37e0 ;  /* 0x000037e000447802 */ /* 0x000fe40000000f00 */
[----:B------:R-:W-:Y:S05]  /*37d0*/  CALL.REL.NOINC `($__internal_249_$__cuda_sm70_shflsync_bfly_p) ;  /* 0x0000036000007944 */ /* 0x000fea0003c00000 */
[----:B0-----:R-:W-:Y:S01]  /*37e0*/  HFMA2.MMA R99, -RZ, RZ, 0, 1.1920928955078125e-07 ;  /* 0x00000002ff637435 */ /* 0x001fe200000001ff */
[----:B-1----:R-:W-:-:S02]  /*37f0*/  MOV R93, R94 ;  /* 0x0000005e005d7202 */ /* 0x002fc40000000f00 */
[----:B------:R-:W-:Y:S02]  /*3800*/  MOV R94, R95 ;  /* 0x0000005f005e7202 */ /* 0x000fe40000000f00 */
[----:B------:R-:W-:Y:S02]  /*3810*/  MOV R96, 0x1f ;  /* 0x0000001f00607802 */ /* 0x000fe40000000f00 */
[----:B------:R-:W-:Y:S02]  /*3820*/  MOV R101, 0xffffffff ;  /* 0xffffffff00657802 */ /* 0x000fe40000000f00 */
[----:B------:R-:W-:Y:S02]  /*3830*/  MOV R68, 0x3850 ;  /* 0x0000385000447802 */ /* 0x000fe40000000f00 */
[----:B------:R-:W-:Y:S05]  /*3840*/  CALL.REL.NOINC `($__internal_249_$__cuda_sm70_shflsync_bfly_p) ;  /* 0x000002f000007944 */ /* 0x000fea0003c00000 */
[----:B------:R-:W-:Y:S01]  /*3850*/  FADD.FTZ R98, R93, R98 ;  /* 0x000000625d627221 */ /* 0x000fe20000010000 */
[----:B0-----:R-:W-:Y:S01]  /*3860*/  HFMA2.MMA R99, -RZ, RZ, 0, 2.384185791015625e-07 ;  /* 0x00000004ff637435 */ /* 0x001fe200000001ff */
[----:B-1----:R-:W-:Y:S01]  /*3870*/  FADD.FTZ R95, R95, R94 ;  /* 0x0000005e5f5f7221 */ /* 0x002fe20000010000 */
[----:B------:R-:W-:Y:S02]  /*3880*/  MOV R96, 0x1f ;  /* 0x0000001f00607802 */ /* 0x000fe40000000f00 */
[----:B------:R-:W-:-:S02]  /*3890*/  MOV R101, 0xffffffff ;  /* 0xffffffff00657802 */ /* 0x000fc40000000f00 */
[----:B------:R-:W-:Y:S02]  /*38a0*/  MOV R94, R98 ;  /* 0x00000062005e7202 */ /* 0x000fe40000000f00 */
[----:B------:R-:W-:Y:S02]  /*38b0*/  MOV R68, 0x38d0 ;  /* 0x000038d000447802 */ /* 0x000fe40000000f00 */
[----:B------:R-:W-:Y:S05]  /*38c0*/  CALL.REL.NOINC `($__internal_249_$__cuda_sm70_shflsync_bfly_p) ;  /* 0x0000027000007944 */ /* 0x000fea0003c00000 */
[----:B0-----:R-:W-:Y:S01]  /*38d0*/  HFMA2.MMA R99, -RZ, RZ, 0, 2.384185791015625e-07 ;  /* 0x00000004ff637435 */ /* 0x001fe200000001ff */
[----:B-1----:R-:W-:Y:S02]  /*38e0*/  MOV R93, R94 ;  /* 0x0000005e005d7202 */ /* 0x002fe40000000f00 */
[----:B------:R-:W-:Y:S02]  /*38f0*/  MOV R94, R95 ;  /* 0x0000005f005e7202 */ /* 0x000fe40000000f00 */
[----:B------:R-:W-:Y:S02]  /*3900*/  MOV R96, 0x1f ;  /* 0x0000001f00607802 */ /* 0x000fe40000000f00 */
[----:B------:R-:W-:Y:S02]  /*3910*/  MOV R101, 0xffffffff ;  /* 0xffffffff00657802 */ /* 0x000fe40000000f00 */
[----:B------:R-:W-:-:S02]  /*3920*/  MOV R68, 0x3940 ;  /* 0x0000394000447802 */ /* 0x000fc40000000f00 */
[----:B------:R-:W-:Y:S05]  /*3930*/  CALL.REL.NOINC `($__internal_249_$__cuda_sm70_shflsync_bfly_p) ;  /* 0x0000020000007944 */ /* 0x000fea0003c00000 */
[----:B------:R-:W-:Y:S01]  /*3940*/  FADD.FTZ R98, R93, R98 ;  /* 0x000000625d627221 */ /* 0x000fe20000010000 */
[----:B0-----:R-:W-:Y:S01]  /*3950*/  HFMA2.MMA R99, -RZ, RZ, 0, 4.76837158203125e-07 ;  /* 0x00000008ff637435 */ /* 0x001fe200000001ff */
[----:B-1----:R-:W-:Y:S01]  /*3960*/  FADD.FTZ R97, R95, R94 ;  /* 0x0000005e5f617221 */ /* 0x002fe20000010000 */
[----:B------:R-:W-:-:S02]  /*3970*/  MOV R96, 0x1f ;  /* 0x0000001f00607802 */ /* 0x000fc40000000f00 */
[----:B------:R-:W-:Y:S02]  /*3980*/  MOV R101, 0xffffffff ;  /* 0xffffffff00657802 */ /* 0x000fe40000000f00 */
[----:B------:R-:W-:Y:S02]  /*3990*/  MOV R94, R98 ;  /* 0x00000062005e7202 */ /* 0x000fe40000000f00 */
[----:B------:R-:W-:Y:S02]  /*39a0*/  MOV R68, 0x39c0 ;  /* 0x000039c000447802 */ /* 0x000fe40000000f00 */
[----:B------:R-:W-:Y:S05]  /*39b0*/  CALL.REL.NOINC `($__internal_249_$__cuda_sm70_shflsync_bfly_p) ;  /* 0x0000018000007944 */ /* 0x000fea0003c00000 */
[----:B0-----:R-:W-:Y:S01]  /*39c0*/  HFMA2.MMA R99, -RZ, RZ, 0, 4.76837158203125e-07 ;  /* 0x00000008ff637435 */ /* 0x001fe200000001ff */
[----:B-1----:R-:W-:Y:S02]  /*39d0*/  MOV R93, R94 ;  /* 0x0000005e005d7202 */ /* 0x002fe40000000f00 */
[----:B------:R-:W-:Y:S02]  /*39e0*/  MOV R94, R97 ;  /* 0x00000061005e7202 */ /* 0x000fe40000000f00 */
[----:B------:R-:W-:Y:S02]  /*39f0*/  MOV R96, 0x1f ;  /* 0x0000001f00607802 */ /* 0x000fe40000000f00 */
[----:B------:R-:W-:-:S02]  /*3a00*/  MOV R101, 0xffffffff ;  /* 0xffffffff00657802 */ /* 0x000fc40000000f00 */
[----:B------:R-:W-:Y:S02]  /*3a10*/  MOV R68, 0x3a30 ;  /* 0x00003a3000447802 */ /* 0x000fe40000000f00 */
[----:B------:R-:W-:Y:S05]  /*3a20*/  CALL.REL.NOINC `($__internal_249_$__cuda_sm70_shflsync_bfly_p) ;  /* 0x0000011000007944 */ /* 0x000fea0003c00000 */
[----:B------:R-:W-:Y:S01]  /*3a30*/  FADD.FTZ R95, R93, R98 ;  /* 0x000000625d5f7221 */ /* 0x000fe20000010000 */
[----:B0-----:R-:W-:Y:S01]  /*3a40*/  HFMA2.MMA R99, -RZ, RZ, 0, 9.5367431640625e-07 ;  /* 0x00000010ff637435 */ /* 0x001fe200000001ff */
[----:B-1----:R-:W-:Y:S01]  /*3a50*/  FADD.FTZ R97, R97, R94 ;  /* 0x0000005e61617221 */ /* 0x002fe20000010000 */
[----:B------:R-:W-:Y:S02]  /*3a60*/  MOV R96, 0x1f ;  /* 0x0000001f00607802 */ /* 0x000fe40000000f00 */
[----:B------:R-:W-:Y:S02]  /*3a70*/  MOV R101, 0xffffffff ;  /* 0xffffffff00657802 */ /* 0x000fe40000000f00 */
[----:B------:R-:W-:Y:S02]  /*3a80*/  MOV R94, R95 ;  /* 0x0000005f005e7202 */ /* 0x000fe40000000f00 */
[----:B------:R-:W-:Y:S02]  /*3a90*/  MOV R68, 0x3ab0 ;  /* 0x00003ab000447802 */ /* 0x000fe40000000f00 */
[----:B------:R-:W-:Y:S05]  /*3aa0*/  CALL.REL.NOINC `($__internal_249_$__cuda_sm70_shflsync_bfly_p) ;  /* 0x0000009000007944 */ /* 0x000fea0003c00000 */
[----:B0-----:R-:W-:Y:S01]  /*3ab0*/  HFMA2.MMA R99, -RZ, RZ, 0, 9.5367431640625e-07 ;  /* 0x00000010ff637435 */ /* 0x001fe200000001ff */
[----:B-1----:R-:W-:-:S02]  /*3ac0*/  MOV R98, R94 ;  /* 0x0000005e00627202 */ /* 0x002fc40000000f00 */
[----:B------:R-:W-:Y:S02]  /*3ad0*/  MOV R94, R97 ;  /* 0x00000061005e7202 */ /* 0x000fe40000000f00 */
[----:B------:R-:W-:Y:S02]  /*3ae0*/  MOV R96, 0x1f ;  /* 0x0000001f00607802 */ /* 0x000fe40000000f00 */
[----:B------:R-:W-:Y:S02]  /*3af0*/  MOV R101, 0xffffffff ;  /* 0xffffffff00657802 */ /* 0x000fe40000000f00 */
[----:B------:R-:W-:Y:S02]  /*3b00*/  MOV R68, 0x3b20 ;  /* 0x00003b2000447802 */ /* 0x000fe40000000f00 */
[----:B------:R-:W-:Y:S05]  /*3b10*/  CALL.REL.NOINC `($__internal_249_$__cuda_sm70_shflsync_bfly_p) ;  /* 0x0000002000007944 */ /* 0x000fea0003c00000 */
[----:B-1----:R-:W-:Y:S01]  /*3b20*/  MOV R68, R94 ;  /* 0x0000005e00447202 */ /* 0x002fe20000000f00 */
[----:B0-----:R-:W-:Y:S05]  /*3b30*/  BRA `(.L_x_3277) ;  /* 0xffffe48000007947 */ /* 0x001fea000383ffff */
        .weak           $__internal_249_$__cuda_sm70_shflsync_bfly_p
        .type           $__internal_249_$__cuda_sm70_shflsync_bfly_p,@function
        .size           $__internal_249_$__cuda_sm70_shflsync_bfly_p,(.L_x_3656 - $__internal_249_$__cuda_sm70_shflsync_bfly_p)
$__internal_249_$__cuda_sm70_shflsync_bfly_p:
[----:B------:R-:W-:Y:S01]  /*3b40*/  HFMA2.MMA R69, -RZ, RZ, 0, 0 ;  /* 0x00000000ff457435 */ /* 0x000fe200000001ff */
[----:B------:R-:W-:Y:S04]  /*3b50*/  WARPSYNC R101 ;  /* 0x0000006500007348 */ /* 0x000fe80003800000 */
[----:B------:R0:W1:Y:S01]  /*3b60*/  SHFL.BFLY PT, R94, R94, R99, R96 ;  /* 0x0c0000635e5e7389 */ /* 0x00006200000e0060 */
[----:B------:R-:W-:Y:S05]  /*3b70*/  RET.REL.NODEC R68 `(_ZN10layer_norm13ln_bwd_kernelINS_13Kernel_traitsIffffjLj1024ELj1ELj4ELj1ELj16ENS_18Kernel_traits_baseILj1024EffffjLj128EEEEEEEvNS_9BwdParamsE) ;  /* 0xffffc48044007950 */ /* 0x000fea0003c3ffff */
.L_x_3278:
        /* <DEDUP_REMOVED lines=16> */
.L_x_3656:


//--------------------- .text._ZN10layer_norm22ln_bwd_finalize_kernelINS_22Kernel_traits_finalizeILj768E13__nv_bfloat16fS2_fjLj1024ELj4ENS_18Kernel_traits_baseILj768ES2_fS2_fjLj1024EEEEEEEvNS_9BwdParamsE --------------------------
	.section	.text._ZN10layer_norm22ln_bwd_finalize_kernelINS_22Kernel_traits_finalizeILj768E13__nv_bfloat16fS2_fjLj1024ELj4ENS_18Kernel_traits_baseILj768ES2_fS2_fjLj1024EEEEEEEvNS_9BwdParamsE,"ax",@progbits
	.sectioninfo	@"SHI_REGISTERS=32"
	.align	128
        .global         _ZN10layer_norm22ln_bwd_finalize_kernelINS_22Kernel_traits_finalizeILj768E13__nv_bfloat16fS2_fjLj1024ELj4ENS_18Kernel_traits_baseILj768ES2_fS2_fjLj1024EEEEEEEvNS_9BwdParamsE
        .type           _ZN10layer_norm22ln_bwd_finalize_kernelINS_22Kernel_traits_finalizeILj768E13__nv_bfloat16fS2_fjLj1024ELj4ENS_18Kernel_traits_baseILj768ES2_fS2_fjLj1024EEEEEEEvNS_9BwdParamsE,@function
        .size           _ZN10layer_norm22ln_bwd_finalize_kernelINS_22Kernel_traits_finalizeILj768E13__nv_bfloat16fS2_fjLj1024ELj4ENS_18Kernel_traits_baseILj768ES2_fS2_fjLj1024EEEEEEEvNS_9BwdParamsE,(.L_x_3657 - _ZN10layer_norm22ln_bwd_finalize_kernelINS_22Kernel_traits_finalizeILj768E13__nv_bfloat16fS2_fjLj1024ELj4ENS_18Kernel_traits_baseILj768ES2_fS2_fjLj1024EEEEEEEvNS_9BwdParamsE)
        .other          _ZN10layer_norm22ln_bwd_finalize_kernelINS_22Kernel_traits_finalizeILj768E13__nv_bfloat16fS2_fjLj1024ELj4ENS_18Kernel_traits_baseILj768ES2_fS2_fjLj1024EEEEEEEvNS_9BwdParamsE,@"STO_CUDA_ENTRY STV_DEFAULT"
_ZN10layer_norm22ln_bwd_finalize_kernelINS_22Kernel_traits_finalizeILj768E13__nv_bfloat16fS2_fjLj1024ELj4ENS_18Kernel_traits_baseILj768ES2_fS2_fjLj1024EEEEEEEvNS_9BwdParamsE:
.text._ZN10layer_norm22ln_bwd_finalize_kernelINS_22Kernel_traits_finalizeILj768E13__nv_bfloat16fS2_fjLj1024ELj4ENS_18Kernel_traits_baseILj768ES2_fS2_fjLj1024EEEEEEEvNS_9BwdParamsE:
        /* <DEDUP_REMOVED lines=19> */
.L_x_3291:
        /* <DEDUP_REMOVED lines=27> */
.L_x_3283:
        /* <DEDUP_REMOVED lines=32> */
.L_x_3282:
[----:B------:R-:W-:Y:S05]  /*04e0*/  BSYNC B1 ;  /* 0x0000000000017941 */ /* 0x000fea0003800000 */
.L_x_3281:
        /* <DEDUP_REMOVED lines=22> */
.L_x_3285:
[----:B------:R-:W-:Y:S05]  /*0650*/  BSYNC B1 ;  /* 0x0000000000017941 */ /* 0x000fea0003800000 */
.L_x_3284:
        /* <DEDUP_REMOVED lines=10> */
.L_x_3280:
[----:B------:R-:W-:Y:S05]  /*0700*/  BSYNC B0 ;  /* 0x0000000000007941 */ /* 0x000fea0003800000 */
.L_x_3279:
        /* <DEDUP_REMOVED lines=11> */
.L_x_3292:
        /* <DEDUP_REMOVED lines=18> */
.L_x_3293:
[----:B------:R-:W-:Y:S01]  /*08e0*/  @!P1 SHF.R.U32.HI R2, RZ, 0x3, R0 ;  /* 0x00000003ff029819 */ /* 0x000fe20000011600 */
[----:B---3--:R-:W-:Y:S02]  /*08f0*/  FADD.FTZ R5, R5, R10 ;  /* 0x0000000a05057221 */ /* 0x008fe40000010000 */
[----:B--2---:R-:W-:Y:S01]  /*0900*/  FADD.FTZ R7, R7, R4 ;  /* 0x0000000407077221 */ /* 0x004fe20000010000 */
[----:B------:R-:W-:-:S05]  /*0910*/  @!P1 LOP3.LUT R2, R2, 0x1ffffffc, RZ, 0xc0, !PT ;  /* 0x1ffffffc02029812 */ /* 0x000fca00078ec0ff */
[----:B------:R2:W-:Y:S04]  /*0920*/  @!P1 STS [R2+0x2000], R5 ;  /* 0x0020000502009388 */ /* 0x0005e80000000800 */
[----:B------:R2:W-:Y:S02]  /*0930*/  @!P1 STS [R2+0x2080], R7 ;  /* 0x0020800702009388 */ /* 0x0005e40000000800 */
.L_x_3286:
        /* <DEDUP_REMOVED lines=13> */
.L_x_3290:
[----:B------:R-:W-:Y:S05]  /*0a10*/  BSYNC B0 ;  /* 0x0000000000007941 */ /* 0x000fea0003800000 */
.L_x_3289:
[C---:B------:R-:W-:Y:S02]  /*0a20*/  ISETP.GT.U32.AND P1, PT, R18.reuse, -0x301, PT ;  /* 0xfffffcff1200780c */ /* 0x040fe40003f24070 */
[----:B------:R-:W-:Y:S02]  /*0a30*/  IADD3 R18, R18, 0x300, RZ ;  /* 0x0000030012127810 */ /* 0x000fe40007ffe0ff */
[----:B------:R-:W-:-:S09]  /*0a40*/  IADD3 R19, R19, 0x180, RZ ;  /* 0x0000018013137810 */ /* 0x000fd20007ffe0ff */
[----:B012---:R-:W-:Y:S05]  /*0a50*/  @P1 BRA `(.L_x_3291) ;  /* 0xfffff6d000001947 */ /* 0x007fea000383ffff */
[----:B------:R-:W-:Y:S05]  /*0a60*/  EXIT ;  /* 0x000000000000794d */ /* 0x000fea0003800000 */
.L_x_3287:
[----:B--2---:R-:W-:Y:S01]  /*0a70*/  IMAD.MOV.U32 R10, RZ, RZ, R4 ;  /* 0x000000ffff0a7224 */ /* 0x004fe200078e0004 */
[----:B------:R-:W-:Y:S01]  /*0a80*/  MOV R9, 0x1 ;  /* 0x0000000100097802 */ /* 0x000fe20000000f00 */
[----:B------:R-:W-:Y:S01]  /*0a90*/  IMAD.MOV.U32 R6, RZ, RZ, 0x1f ;  /* 0x0000001fff067424 */ /* 0x000fe200078e00ff */
[----:B------:R-:W-:Y:S02]  /*0aa0*/  MOV R11, 0xffffffff ;  /* 0xffffffff000b7802 */ /* 0x000fe40000000f00 */
[----:B------:R-:W-:Y:S02]  /*0ab0*/  MOV R2, 0xad0 ;  /* 0x00000ad000027802 */ /* 0x000fe40000000f00 */
[----:B01----:R-:W-:Y:S05]  /*0ac0*/  CALL.REL.NOINC `($__internal_250_$__cuda_sm70_shflsync_bfly_p) ;  /* 0x000003c000007944 */ /* 0x003fea0003c00000 */
[----:B-1----:R-:W-:Y:S01]  /*0ad0*/  IMAD.MOV.U32 R3, RZ, RZ, R6 ;  /* 0x000000ffff037224 */ /* 0x002fe200078e0006 */
[----:B0-----:R-:W-:Y:S05]  /*0ae0*/  BRA `(.L_x_3292) ;  /* 0xfffffcd000007947 */ /* 0x001fea000383ffff */
.L_x_3288:
[----:B------:R-:W-:Y:S01]  /*0af0*/  HFMA2.MMA R6, -RZ, RZ, 0, 1.847743988037109375e-06 ;  /* 0x0000001fff067435 */ /* 0x000fe200000001ff */
[----:B------:R-:W-:Y:S01]  /*0b00*/  MOV R10, R13 ;  /* 0x0000000d000a7202 */ /* 0x000fe20000000f00 */
[----:B------:R-:W-:Y:S01]  /*0b10*/  IMAD.MOV.U32 R9, RZ, RZ, 0x2 ;  /* 0x00000002ff097424 */ /* 0x000fe200078e00ff */
[----:B------:R-:W-:Y:S01]  /*0b20*/  MOV R2, 0xb50 ;  /* 0x00000b5000027802 */ /* 0x000fe20000000f00 */
[----:B------:R-:W-:-:S02]  /*0b30*/  IMAD.MOV.U32 R11, RZ, RZ, -0x1 ;  /* 0xffffffffff0b7424 */ /* 0x000fc400078e00ff */
[----:B012---:R-:W-:Y:S05]  /*0b40*/  CALL.REL.NOINC `($__internal_250_$__cuda_sm70_shflsync_bfly_p) ;  /* 0x0000034000007944 */ /* 0x007fea0003c00000 */
[----:B01----:R-:W-:Y:S01]  /*0b50*/  FADD.FTZ R10, R13, R6 ;  /* 0x000000060d0a7221 */ /* 0x003fe20000010000 */
[----:B------:R-:W-:Y:S01]  /*0b60*/  MOV R9, 0x4 ;  /* 0x0000000400097802 */ /* 0x000fe20000000f00 */
[----:B------:R-:W-:Y:S01]  /*0b70*/  IMAD.MOV.U32 R6, RZ, RZ, 0x1f ;  /* 0x0000001fff067424 */ /* 0x000fe200078e00ff */
[----:B------:R-:W-:-:S02]  /*0b80*/  MOV R11, 0xffffffff ;  /* 0xffffffff000b7802 */ /* 0x000fc40000000f00 */
[----:B------:R-:W-:Y:S02]  /*0b90*/  MOV R2, 0xbb0 ;  /* 0x00000bb000027802 */ /* 0x000fe40000000f00 */
[----:B------:R-:W-:Y:S05]  /*0ba0*/  CALL.REL.NOINC `($__internal_250_$__cuda_sm70_shflsync_bfly_p) ;  /* 0x000002e000007944 */ /* 0x000fea0003c00000 */
[----:B01----:R-:W-:Y:S01]  /*0bb0*/  FADD.FTZ R10, R10, R6 ;  /* 0x000000060a0a7221 */ /* 0x003fe20000010000 */
[----:B------:R-:W-:Y:S01]  /*0bc0*/  HFMA2.MMA R6, -RZ, RZ, 0, 1.847743988037109375e-06 ;  /* 0x0000001fff067435 */ /* 0x000fe200000001ff */
[----:B------:R-:W-:Y:S01]  /*0bd0*/  IMAD.MOV.U32 R9, RZ, RZ, 0x8 ;  /* 0x00000008ff097424 */ /* 0x000fe200078e00ff */
[----:B------:R-:W-:Y:S01]  /*0be0*/  MOV R2, 0xc10 ;  /* 0x00000c1000027802 */ /* 0x000fe20000000f00 */
[----:B------:R-:W-:-:S03]  /*0bf0*/  IMAD.MOV.U32 R11, RZ, RZ, -0x1 ;  /* 0xffffffffff0b7424 */ /* 0x000fc600078e00ff */
[----:B------:R-:W-:Y:S05]  /*0c00*/  CALL.REL.NOINC `($__internal_250_$__cuda_sm70_shflsync_bfly_p) ;  /* 0x0000028000007944 */ /* 0x000fea0003c00000 */
[----:B-1----:R-:W-:Y:S01]  /*0c10*/  FADD.FTZ R4, R10, R6 ;  /* 0x000000060a047221 */ /* 0x002fe20000010000 */
[----:B0-----:R-:W-:Y:S01]  /*0c20*/  MOV R9, 0x10 ;  /* 0x0000001000097802 */ /* 0x001fe20000000f00 */
[----:B------:R-:W-:Y:S01]  /*0c30*/  IMAD.MOV.U32 R6, RZ, RZ, 0x1f ;  /* 0x0000001fff067424 */ /* 0x000fe200078e00ff */
[----:B------:R-:W-:Y:S01]  /*0c40*/  MOV R11, 0xffffffff ;  /* 0xffffffff000b7802 */ /* 0x000fe20000000f00 */
[----:B------:R-:W-:Y:S01]  /*0c50*/  IMAD.MOV.U32 R10, RZ, RZ, R4 ;  /* 0x000000ffff0a7224 */ /* 0x000fe200078e0004 */
[----:B------:R-:W-:Y:S02]  /*0c60*/  MOV R2, 0xc80 ;  /* 0x00000c8000027802 */ /* 0x000fe40000000f00 */
[----:B------:R-:W-:Y:S05]  /*0c70*/  CALL.REL.NOINC `($__internal_250_$__cuda_sm70_shflsync_bfly_p) ;  /* 0x0000021000007944 */ /* 0x000fea0003c00000 */
[----:B0-----:R-:W-:Y:S01]  /*0c80*/  HFMA2.MMA R9, -RZ, RZ, 0, 5.9604644775390625e-08 ;  /* 0x00000001ff097435 */ /* 0x001fe200000001ff */
[----:B-1----:R-:W-:Y:S01]  /*0c90*/  MOV R7, R6 ;  /* 0x0000000600077202 */ /* 0x002fe20000000f00 */
[----:B------:R-:W-:Y:S01]  /*0ca0*/  IMAD.MOV.U32 R10, RZ, RZ, R5 ;  /* 0x000000ffff0a7224 */ /* 0x000fe200078e0005 */
[----:B------:R-:W-:Y:S01]  /*0cb0*/  MOV R6, 0x1f ;  /* 0x0000001f00067802 */ /* 0x000fe20000000f00 */
[----:B------:R-:W-:Y:S01]  /*0cc0*/  IMAD.MOV.U32 R11, RZ, RZ, -0x1 ;  /* 0xffffffffff0b7424 */ /* 0x000fe200078e00ff */
[----:B------:R-:W-:-:S02]  /*0cd0*/  MOV R2, 0xcf0 ;  /* 0x00000cf000027802 */ /* 0x000fc40000000f00 */
[----:B------:R-:W-:Y:S05]  /*0ce0*/  CALL.REL.NOINC `($__internal_250_$__cuda_sm70_shflsync_bfly_p) ;  /* 0x000001a000007944 */ /* 0x000fea0003c00000 */
[----:B0-----:R-:W-:Y:S01]  /*0cf0*/  HFMA2.MMA R9, -RZ, RZ, 0, 1.1920928955078125e-07 ;  /* 0x00000002ff097435 */ /* 0x001fe200000001ff */
[----:B-1----:R-:W-:Y:S01]  /*0d00*/  FADD.FTZ R10, R5, R6 ;  /* 0x00000006050a7221 */ /* 0x002fe20000010000 */
[----:B------:R-:W-:Y:S01]  /*0d10*/  MOV R6, 0x1f ;  /* 0x0000001f00067802 */ /* 0x000fe20000000f00 */
[----:B------:R-:W-:Y:S01]  /*0d20*/  IMAD.MOV.U32 R11, RZ, RZ, -0x1 ;  /* 0xffffffffff0b7424 */ /* 0x000fe200078e00ff */
[----:B------:R-:W-:-:S02]  /*0d30*/  MOV R2, 0xd50 ;  /* 0x00000d5000027802 */ /* 0x000fc40000000f00 */
[----:B------:R-:W-:Y:S05]  /*0d40*/  CALL.REL.NOINC `($__internal_250_$__cuda_sm70_shflsync_bfly_p) ;  /* 0x0000014000007944 */ /* 0x000fea0003c00000 */
[----:B0-----:R-:W-:Y:S01]  /*0d50*/  HFMA2.MMA R9, -RZ, RZ, 0, 2.384185791015625e-07 ;  /* 0x00000004ff097435 */ /* 0x001fe200000001ff */
[----:B-1----:R-:W-:Y:S01]  /*0d60*/  FADD.FTZ R10, R10, R6 ;  /* 0x000000060a0a7221 */ /* 0x002fe20000010000 */
[----:B------:R-:W-:Y:S01]  /*0d70*/  MOV R6, 0x1f ;  /* 0x0000001f00067802 */ /* 0x000fe20000000f00 */
[----:B------:R-:W-:Y:S01]  /*0d80*/  IMAD.MOV.U32 R11, RZ, RZ, -0x1 ;  /* 0xffffffffff0b7424 */ /* 0x000fe200078e00ff */
[----:B------:R-:W-:-:S02]  /*0d90*/  MOV R2, 0xdb0 ;  /* 0x00000db000027802 */ /* 0x000fc40000000f00 */
[----:B------:R-:W-:Y:S05]  /*0da0*/  CALL.REL.NOINC `($__internal_250_$__cuda_sm70_shflsync_bfly_p) ;  /* 0x000000e000007944 */ /* 0x000fea0003c00000 */
[----:B0-----:R-:W-:Y:S01]  /*0db0*/  HFMA2.MMA R9, -RZ, RZ, 0, 4.76837158203125e-07 ;  /* 0x00000008ff097435 */ /* 0x001fe200000001ff */
[----:B-1----:R-:W-:Y:S01]  /*0dc0*/  FADD.FTZ R10, R10, R6 ;  /* 0x000000060a0a7221 */ /* 0x002fe20000010000 */
[----:B------:R-:W-:Y:S01]  /*0dd0*/  MOV R6, 0x1f ;  /* 0x0000001f00067802 */ /* 0x000fe20000000f00 */
[----:B------:R-:W-:Y:S01]  /*0de0*/  IMAD.MOV.U32 R11, RZ, RZ, -0x1 ;  /* 0xffffffffff0b7424 */ /* 0x000fe200078e00ff */
[----:B------:R-:W-:-:S02]  /*0df0*/  MOV R2, 0xe10 ;  /* 0x00000e1000027802 */ /* 0x000fc40000000f00 */
[----:B------:R-:W-:Y:S05]  /*0e00*/  CALL.REL.NOINC `($__internal_250_$__cuda_sm70_shflsync_bfly_p) ;  /* 0x0000008000007944 */ /* 0x000fea0003c00000 */
[----:B0-----:R-:W-:Y:S01]  /*0e10*/  HFMA2.MMA R9, -RZ, RZ, 0, 9.5367431640625e-07 ;  /* 0x00000010ff097435 */ /* 0x001fe200000001ff */
[----:B-1----:R-:W-:Y:S01]  /*0e20*/  FADD.FTZ R10, R10, R6 ;  /* 0x000000060a0a7221 */ /* 0x002fe20000010000 */
[----:B------:R-:W-:Y:S01]  /*0e30*/  MOV R6, 0x1f ;  /* 0x0000001f00067802 */ /* 0x000fe20000000f00 */
[----:B------:R-:W-:Y:S01]  /*0e40*/  IMAD.MOV.U32 R11, RZ, RZ, -0x1 ;  /* 0xffffffffff0b7424 */ /* 0x000fe200078e00ff */
[----:B------:R-:W-:-:S02]  /*0e50*/  MOV R2, 0xe70 ;  /* 0x00000e7000027802 */ /* 0x000fc40000000f00 */
[----:B------:R-:W-:Y:S05]  /*0e60*/  CALL.REL.NOINC `($__internal_250_$__cuda_sm70_shflsync_bfly_p) ;  /* 0x0000002000007944 */ /* 0x000fea0003c00000 */
[----:B-1----:R-:W-:Y:S01]  /*0e70*/  MOV R5, R6 ;  /* 0x0000000600057202 */ /* 0x002fe20000000f00 */
[----:B0-----:R-:W-:Y:S05]  /*0e80*/  BRA `(.L_x_3293) ;  /* 0xfffffa5000007947 */ /* 0x001fea000383ffff */
        .weak           $__internal_250_$__cuda_sm70_shflsync_bfly_p
        .type           $__internal_250_$__cuda_sm70_shflsync_bfly_p,@function
        .size           $__internal_250_$__cuda_sm70_shflsync_bfly_p,(.L_x_3657 - $__internal_250_$__cuda_sm70_shflsync_bfly_p)
$__internal_250_$__cuda_sm70_shflsync_bfly_p:
[----:B------:R-:W-:Y:S01]  /*0e90*/  HFMA2.MMA R3, -RZ, RZ, 0, 0 ;  /* 0x00000000ff037435 */ /* 0x000fe200000001ff */
[----:B------:R-:W-:Y:S04]  /*0ea0*/  WARPSYNC R11 ;  /* 0x0000000b00007348 */ /* 0x000fe80003800000 */
[----:B------:R0:W1:Y:S01]  /*0eb0*/  SHFL.BFLY PT, R6, R10, R9, R6 ;  /* 0x0c0000090a067389 */ /* 0x00006200000e0006 */
[----:B------:R-:W-:Y:S05]  /*0ec0*/  RET.REL.NODEC R2 `(_ZN10layer_norm22ln_bwd_finalize_kernelINS_22Kernel_traits_finalizeILj768E13__nv_bfloat16fS2_fjLj1024ELj4ENS_18Kernel_traits_baseILj768ES2_fS2_fjLj1024EEEEEEEvNS_9BwdParamsE) ;  /* 0xfffff13002007950 */ /* 0x000fea0003c3ffff */
.L_x_3294:
        /* <DEDUP_REMOVED lines=11> */
.L_x_3657:


//--------------------- .text._ZN10layer_norm13ln_bwd_kernelINS_13Kernel_traitsI13__nv_bfloat16fS2_fjLj768ELj1ELj4ELj1ELj16ENS_18Kernel_traits_baseILj768ES2_fS2_fjLj128EEEEEEEvNS_9BwdParamsE --------------------------
	.section	.text._ZN10layer_norm13ln_bwd_kernelINS_13Kernel_traitsI13__nv_bfloat16fS2_fjLj768ELj1ELj4ELj1ELj16ENS_18Kernel_traits_baseILj768ES2_fS2_fjLj128EEEEEEEvNS_9BwdParamsE,"ax",@progbits
	.sectioninfo	@"SHI_REGISTERS=168"
	.align	128
        .global         _ZN10layer_norm13ln_bwd_kernelINS_13Kernel_traitsI13__nv_bfloat16fS2_fjLj768ELj1ELj4ELj1ELj16ENS_18Kernel_traits_baseILj768ES2_fS2_fjLj128EEEEEEEvNS_9BwdParamsE
        .type           _ZN10layer_norm13ln_bwd_kernelINS_13Kernel_traitsI13__nv_bfloat16fS2_fjLj768ELj1ELj4ELj1ELj16ENS_18Kernel_traits_baseILj768ES2_fS2_fjLj128EEEEEEEvNS_9BwdParamsE,@function
        .size           _ZN10layer_norm13ln_bwd_kernelINS_13Kernel_traitsI13__nv_bfloat16fS2_fjLj768ELj1ELj4ELj1ELj16ENS_18Kernel_traits_baseILj768ES2_fS2_fjLj128EEEEEEEvNS_9BwdParamsE,(.L_x_3658 - _ZN10layer_norm13ln_bwd_kernelINS_13Kernel_traitsI13__nv_bfloat16fS2_fjLj768ELj1ELj4ELj1ELj16ENS_18Kernel_traits_baseILj768ES2_fS2_fjLj128EEEEEEEvNS_9BwdParamsE)
        .other          _ZN10layer_norm13ln_bwd_kernelINS_13Kernel_traitsI13__nv_bfloat16fS2_fjLj768ELj1ELj4ELj1ELj16ENS_18Kernel_traits_baseILj768ES2_fS2_fjLj128EEEEEEEvNS_9BwdParamsE,@"STO_CUDA_ENTRY STV_DEFAULT"
_ZN10layer_norm13ln_bwd_kernelINS_13Kernel_traitsI13__nv_bfloat16fS2_fjLj768ELj1ELj4ELj1ELj16ENS_18Kernel_traits_baseILj768ES2_fS2_fjLj128EEEEEEEvNS_9BwdParamsE:
.text._ZN10layer_norm13ln_bwd_kernelINS_13Kernel_traitsI13__nv_bfloat16fS2_fjLj768ELj1ELj4ELj1ELj16ENS_18Kernel_traits_baseILj768ES2_fS2_fjLj128EEEEEEEvNS_9BwdParamsE:
        /* <DEDUP_REMOVED lines=54> */
[----:B------:R-:W-:Y:S01]  /*0360*/  HFMA2.MMA R74, -RZ, RZ, 0, 0 ;  /* 0x00000000ff4a7435 */ /* 0x000fe200000001ff */
[----:B------:R-:W-:Y:S01]  /*0370*/  SHF.R.U32.HI R108, RZ, 0x10, R135 ;  /* 0x00000010ff6c7819 */ /* 0x000fe20000011687 */
[----:B------:R-:W-:Y:S01]  /*0380*/  BSSY B1, `(.L_x_3297) ;  /* 0x0000235000017945 */ /* 0x000fe20003800000 */
        /* <DEDUP_REMOVED lines=94> */
.L_x_3301:
[----:B------:R-:W-:Y:S01]  /*0970*/  ISETP.NE.U32.AND P0, PT, RZ, c[0x0][0x178], PT ;  /* 0x00005e00ff007a0c */ /* 0x000fe20003f05070 */
[----:B------:R-:W-:-:S03]  /*0980*/  IMAD R37, R91, 0xc0, RZ ;  /* 0x000000c05b257824 */ /* 0x000fc600078e02ff */
[----:B------:R-:W-:Y:S02]  /*0990*/  ISETP.NE.AND.EX P0, PT, RZ, c[0x0][0x17c], PT, P0 ;  /* 0x00005f00ff007a0c */ /* 0x000fe40003f05300 */
[----:B------:R-:W-:-:S11]  /*09a0*/  LOP3.LUT R128, R37, 0x1f, R2, 0xf8, !PT ;  /* 0x0000001f25807812 */ /* 0x000fd600078ef802 */
        /* <DEDUP_REMOVED lines=17> */
[----:B------:R-:W-:-:S06]  /*0ac0*/  @P0 LEA.HI.X R53, R116, c[0x0][0x17c], RZ, 0x4, P1 ;  /* 0x00005f0074350a11 */ /* 0x000fcc00008f24ff */
[----:B------:R-:W2:Y:S01]  /*0ad0*/  @P0 LDG.E.128 R52, [R52.64] ;  /* 0x0000000434340981 */ /* 0x000ea2000c1e1d00 */
[----:B------:R-:W-:-:S04]  /*0ae0*/  IADD3 R75, R128, 0xa0, RZ ;  /* 0x000000a0804b7810 */ /* 0x000fc80007ffe0ff */
        /* <DEDUP_REMOVED lines=16> */
[----:B------:R-:W-:-:S06]  /*0bf0*/  IMAD.WIDE.U32 R162, R128, R149, c[0x0][0x1b8] ;  /* 0x00006e0080a27625 */ /* 0x000fcc00078e0095 */
[----:B------:R-:W2:Y:S04]  /*0c00*/  LDG.E.64 R162, [R162.64] ;  /* 0x00000004a2a27981 */ /* 0x000ea8000c1e1b00 */
[----:B------:R0:W2:Y:S04]  /*0c10*/  @!P0 LDG.E.128 R36, [R142.64] ;  /* 0x000000048e248981 */ /* 0x0000a8000c1e1d00 */
[----:B------:R1:W3:Y:S01]  /*0c20*/  @!P0 LDG.E.128 R40, [R146.64] ;  /* 0x0000000492288981 */ /* 0x0002e2000c1e1d00 */
[----:B0-----:R-:W-:-:S03]  /*0c30*/  @!P0 LEA R142, P1, R118, c[0x0][0x170], 0x4 ;  /* 0x00005c00768e8a11 */ /* 0x001fc600078220ff */
[----:B------:R0:W3:Y:S01]  /*0c40*/  @!P0 LDG.E.128 R44, [R144.64] ;  /* 0x00000004902c8981 */ /* 0x0000e2000c1e1d00 */
[----:B------:R-:W-:Y:S02]  /*0c50*/  @!P0 LEA.HI.X R143, R118, c[0x0][0x174], RZ, 0x4, P1 ;  /* 0x00005d00768f8a11 */ /* 0x000fe400008f24ff */
[----:B------:R-:W-:-:S03]  /*0c60*/  @!P0 LEA R140, P1, R116, c[0x0][0x170], 0x4 ;  /* 0x00005c00748c8a11 */ /* 0x000fc600078220ff */
[----:B------:R0:W4:Y:S01]  /*0c70*/  @!P0 LDG.E.128 R48, [R142.64] ;  /* 0x000000048e308981 */ /* 0x000122000c1e1d00 */
[----:B------:R-:W-:-:S05]  /*0c80*/  @!P0 LEA.HI.X R141, R116, c[0x0][0x174], RZ, 0x4, P1 ;  /* 0x00005d00748d8a11 */ /* 0x000fca00008f24ff */
[----:B------:R0:W4:Y:S01]  /*0c90*/  @!P0 LDG.E.128 R52, [R140.64] ;  /* 0x000000048c348981 */ /* 0x000122000c1e1d00 */
[----:B-1----:R-:W-:-:S04]  /*0ca0*/  @!P0 LEA R138, P1, R75, c[0x0][0x170], 0x4 ;  /* 0x00005c004b8a8a11 */ /* 0x002fc800078220ff */
[----:B------:R-:W-:Y:S01]  /*0cb0*/  @!P0 LEA.HI.X R139, R75, c[0x0][0x174], RZ, 0x4, P1 ;  /* 0x00005d004b8b8a11 */ /* 0x000fe200008f24ff */
[----:B------:R-:W-:-:S04]  /*0cc0*/  IMAD.WIDE.U32 R146, R122, R149, c[0x0][0x1b8] ;  /* 0x00006e007a927625 */ /* 0x000fc800078e0095 */
[-C--:B0-----:R-:W-:Y:S02]  /*0cd0*/  IMAD.WIDE.U32 R144, R120, R149.reuse, c[0x0][0x1b8] ;  /* 0x00006e0078907625 */ /* 0x081fe400078e0095 */
[----:B------:R-:W4:Y:S04]  /*0ce0*/  LDG.E.64 R146, [R146.64] ;  /* 0x0000000492927981 */ /* 0x000f28000c1e1b00 */
[----:B------:R0:W4:Y:S01]  /*0cf0*/  @!P0 LDG.E.128 R56, [R138.64] ;  /* 0x000000048a388981 */ /* 0x000122000c1e1d00 */
[----:B------:R-:W-:-:S03]  /*0d00*/  IMAD.WIDE.U32 R142, R118, R149, c[0x0][0x1b8] ;  /* 0x00006e00768e7625 */ /* 0x000fc600078e0095 */
[----:B------:R-:W5:Y:S04]  /*0d10*/  LDG.E.64 R144, [R144.64] ;  /* 0x0000000490907981 */ /* 0x000f68000c1e1b00 */
[----:B------:R-:W5:Y:S01]  /*0d20*/  LDG.E.64 R142, [R142.64] ;  /* 0x000000048e8e7981 */ /* 0x000f62000c1e1b00 */
[----:B0-----:R-:W-:-:S06]  /*0d30*/  IMAD.WIDE.U32 R138, R75, R149, c[0x0][0x1b8] ;  /* 0x00006e004b8a7625 */ /* 0x001fcc00078e0095 */
[----:B------:R-:W5:Y:S01]  /*0d40*/  LDG.E.64 R138, [R138.64] ;  /* 0x000000048a8a7981 */ /* 0x000f62000c1e1b00 */
[----:B------:R-:W-:-:S06]  /*0d50*/  IMAD.WIDE.U32 R140, R116, R149, c[0x0][0x1b8] ;  /* 0x00006e00748c7625 */ /* 0x000fcc00078e0095 */
[----:B------:R-:W5:Y:S01]  /*0d60*/  LDG.E.64 R140, [R140.64] ;  /* 0x000000048c8c7981 */ /* 0x000f62000c1e1b00 */
[----:B------:R-:W0:Y:S08]  /*0d70*/  @P0 MUFU.RCP R151, R87 ;  /* 0x0000005700970308 */ /* 0x000e300000001000 */
[----:B------:R-:W1:Y:S08]  /*0d80*/  @P0 MUFU.RCP R149, R113 ;  /* 0x0000007100950308 */ /* 0x000e700000001000 */
        /* <DEDUP_REMOVED lines=8> */
[----:B0-----:R-:W-:-:S03]  /*0e10*/  @P0 FMUL.FTZ R124, R124, R151 ;  /* 0x000000977c7c0220 */ /* 0x001fc60000410000 */
[----:B------:R-:W0:Y:S01]  /*0e20*/  @P0 MUFU.RCP R151, R85 ;  /* 0x0000005500970308 */ /* 0x000e220000001000 */
[----:B------:R-:W-:Y:S02]  /*0e30*/  @!P0 FADD.FTZ R37, R37, -R148 ;  /* 0x8000009425258221 */ /* 0x000fe40000010000 */
[----:B-1----:R-:W-:Y:S02]  /*0e40*/  @P0 FMUL.FTZ R126, R126, R149 ;  /* 0x000000957e7e0220 */ /* 0x002fe40000410000 */
[----:B------:R-:W-:Y:S02]  /*0e50*/  @!P0 FADD.FTZ R149, R36, -R148 ;  /* 0x8000009424958221 */ /* 0x000fe40000010000 */
[----:B------:R-:W-:Y:S02]  /*0e60*/  @!P0 FMUL.FTZ R124, R114, R37 ;  /* 0x00000025727c8220 */ /* 0x000fe40000410000 */
[----:B------:R-:W-:Y:S02]  /*0e70*/  @P0 FADD.FTZ R132, -R135, R38 ;  /* 0x0000002687840221 */ /* 0x000fe40000010100 */
[----:B------:R-:W-:-:S02]  /*0e80*/  @!P0 FADD.FTZ R37, R38, -R148 ;  /* 0x8000009426258221 */ /* 0x000fc40000010000 */
[----:B------:R-:W-:Y:S02]  /*0e90*/  @!P0 FMUL.FTZ R126, R114, R149 ;  /* 0x00000095727e8220 */ /* 0x000fe40000410000 */
[----:B------:R-:W-:Y:S01]  /*0ea0*/  @P0 FMUL.FTZ R132, R132, R153 ;  /* 0x0000009984840220 */ /* 0x000fe20000410000 */
[----:B------:R-:W1:Y:S01]  /*0eb0*/  @P0 MUFU.RCP R149, R84 ;  /* 0x0000005400950308 */ /* 0x000e620000001000 */
[----:B------:R-:W-:Y:S02]  /*0ec0*/  @!P0 FMUL.FTZ R132, R114, R37 ;  /* 0x0000002572848220 */ /* 0x000fe40000410000 */
[----:B---3--:R-:W-:Y:S02]  /*0ed0*/  @P0 FADD.FTZ R38, -R106, R41 ;  /* 0x000000296a260221 */ /* 0x008fe40000010100 */
[----:B------:R-:W-:Y:S02]  /*0ee0*/  @P0 FADD.FTZ R37, -R133, R40 ;  /* 0x0000002885250221 */ /* 0x000fe40000010100 */
[----:B------:R-:W-:-:S02]  /*0ef0*/  @P0 FADD.FTZ R130, -R108, R39 ;  /* 0x000000276c820221 */ /* 0x000fc40000010100 */
[----:B0-----:R-:W-:Y:S02]  /*0f00*/  @P0 FMUL.FTZ R38, R38, R151 ;  /* 0x0000009726260220 */ /* 0x001fe40000410000 */
[----:B------:R-:W-:Y:S01]  /*0f10*/  @!P0 FADD.FTZ R39, R39, -R148 ;  /* 0x8000009427278221 */ /* 0x000fe20000010000 */
[----:B------:R-:W0:Y:S01]  /*0f20*/  @P0 MUFU.RCP R151, R83 ;  /* 0x0000005300970308 */ /* 0x000e220000001000 */
[----:B------:R-:W-:Y:S02]  /*0f30*/  @P0 FMUL.FTZ R134, R37, R134 ;  /* 0x0000008625860220 */ /* 0x000fe40000410000 */
[----:B------:R-:W-:Y:S02]  /*0f40*/  @!P0 FADD.FTZ R37, R40, -R148 ;  /* 0x8000009428258221 */ /* 0x000fe40000010000 */
[----:B------:R-:W-:Y:S02]  /*0f50*/  @P0 FMUL.FTZ R130, R130, R155 ;  /* 0x0000009b82820220 */ /* 0x000fe40000410000 */
[----:B------:R-:W-:-:S02]  /*0f60*/  @!P0 FMUL.FTZ R130, R114, R39 ;  /* 0x0000002772828220 */ /* 0x000fc40000410000 */
[----:B------:R-:W-:Y:S01]  /*0f70*/  @!P0 FADD.FTZ R41, R41, -R148 ;  /* 0x8000009429298221 */ /* 0x000fe20000010000 */
[----:B------:R-:W2:Y:S01]  /*0f80*/  @P0 MUFU.RCP R39, R107 ;  /* 0x0000006b00270308 */ /* 0x000ea20000001000 */
[----:B------:R-:W-:Y:S02]  /*0f90*/  @!P0 FMUL.FTZ R134, R114, R37 ;  /* 0x0000002572868220 */ /* 0x000fe40000410000 */
[----:B------:R-:W-:Y:S02]  /*0fa0*/  @P0 FADD.FTZ R37, -R131, R42 ;  /* 0x0000002a83250221 */ /* 0x000fe40000010100 */
[----:B------:R-:W-:Y:S02]  /*0fb0*/  @P0 FADD.FTZ R40, -R104, R43 ;  /* 0x0000002b68280221 */ /* 0x000fe40000010100 */
[----:B------:R-:W-:Y:S02]  /*0fc0*/  @!P0 FMUL.FTZ R38, R114, R41 ;  /* 0x0000002972268220 */ /* 0x000fe40000410000 */
[----:B------:R-:W-:Y:S01]  /*0fd0*/  @P0 FMUL.FTZ R136, R37, R136 ;  /* 0x0000008825880220 */ /* 0x000fe20000410000 */
[----:B------:R-:W3:Y:S01]  /*0fe0*/  @P0 MUFU.RCP R41, R105 ;  /* 0x0000006900290308 */ /* 0x000ee20000001000 */
[----:B-1----:R-:W-:-:S02]  /*0ff0*/  @P0 FMUL.FTZ R40, R40, R149 ;  /* 0x0000009528280220 */ /* 0x002fc40000410000 */
[----:B------:R-:W-:Y:S02]  /*1000*/  @!P0 FADD.FTZ R37, R42, -R148 ;  /* 0x800000942a258221 */ /* 0x000fe40000010000 */
[----:B------:R-:W-:Y:S02]  /*1010*/  @!P0 FADD.FTZ R43, R43, -R148 ;  /* 0x800000942b2b8221 */ /* 0x000fe40000010000 */
[----:B----4-:R-:W-:Y:S01]  /*1020*/  @P0 FADD.FTZ R42, -R102, R45 ;  /* 0x0000002d662a0221 */ /* 0x010fe20000010100 */
[----:B------:R-:W1:Y:S01]  /*1030*/  @P0 MUFU.RCP R149, R82 ;  /* 0x0000005200950308 */ /* 0x000e620000001000 */
[----:B------:R-:W-:Y:S02]  /*1040*/  @!P0 FMUL.FTZ R40, R114, R43 ;  /* 0x0000002b72288220 */ /* 0x000fe40000410000 */
[----:B0-----:R-:W-:Y:S02]  /*1050*/  @P0 FMUL.FTZ R42, R42, R151 ;  /* 0x000000972a2a0220 */ /* 0x001fe40000410000 */
[----:B------:R-:W-:-:S02]  /*1060*/  @!P0 FMUL.FTZ R136, R114, R37 ;  /* 0x0000002572888220 */ /* 0x000fc40000410000 */
[----:B------:R-:W-:Y:S01]  /*1070*/  @P0 FADD.FTZ R36, -R129, R44 ;  /* 0x0000002c81240221 */ /* 0x000fe20000010100 */
[----:B------:R-:W0:Y:S01]  /*1080*/  @P0 MUFU.RCP R43, R103 ;  /* 0x00000067002b0308 */ /* 0x000e220000001000 */
[----:B------:R-:W-:Y:S02]  /*1090*/  @!P0 FADD.FTZ R37, R44, -R148 ;  /* 0x800000942c258221 */ /* 0x000fe40000010000 */
[----:B------:R-:W-:-:S05]  /*10a0*/  @!P0 FADD.FTZ R45, R45, -R148 ;  /* 0x800000942d2d8221 */ /* 0x000fca0000010000 */
[----:B------:R-:W4:Y:S01]  /*10b0*/  @P0 MUFU.RCP R151, R81 ;  /* 0x0000005100970308 */ /* 0x000f220000001000 */
[----:B--2---:R-:W-:Y:S02]  /*10c0*/  @P0 FMUL.FTZ R39, R36, R39 ;  /* 0x0000002724270220 */ /* 0x004fe40000410000 */
[----:B------:R-:W-:Y:S02]  /*10d0*/  @!P0 FMUL.FTZ R39, R114, R37 ;  /* 0x0000002572278220 */ /* 0x000fe40000410000 */
[----:B------:R-:W-:Y:S02]  /*10e0*/  @P0 FADD.FTZ R36, -R127, R46 ;  /* 0x0000002e7f240221 */ /* 0x000fe40000010100 */
[----:B------:R-:W-:Y:S02]  /*10f0*/  @P0 FADD.FTZ R44, -R100, R47 ;  /* 0x0000002f642c0221 */ /* 0x000fe40000010100 */
[----:B------:R-:W-:Y:S02]  /*1100*/  @!P0 FMUL.FTZ R42, R114, R45 ;  /* 0x0000002d722a8220 */ /* 0x000fe40000410000 */
[----:B------:R-:W-:Y:S01]  /*1110*/  @!P0 FADD.FTZ R37, R46, -R148 ;  /* 0x800000942e258221 */ /* 0x000fe20000010000 */
[----:B------:R-:W2:Y:S01]  /*1120*/  @P0 MUFU.RCP R45, R101 ;  /* 0x00000065002d0308 */ /* 0x000ea20000001000 */
[----:B------:R-:W-:-:S02]  /*1130*/  @!P0 FADD.FTZ R47, R47, -R148 ;  /* 0x800000942f2f8221 */ /* 0x000fc40000010000 */
[----:B---3--:R-:W-:Y:S02]  /*1140*/  @P0 FMUL.FTZ R41, R36, R41 ;  /* 0x0000002924290220 */ /* 0x008fe40000410000 */
[----:B-1----:R-:W-:Y:S02]  /*1150*/  @P0 FMUL.FTZ R44, R44, R149 ;  /* 0x000000952c2c0220 */ /* 0x002fe40000410000 */
[----:B------:R-:W-:Y:S02]  /*1160*/  @!P0 FMUL.FTZ R41, R114, R37 ;  /* 0x0000002572298220 */ /* 0x000fe40000410000 */
[----:B------:R-:W-:Y:S02]  /*1170*/  @!P0 FMUL.FTZ R44, R114, R47 ;  /* 0x0000002f722c8220 */ /* 0x000fe40000410000 */
[----:B-----5:R-:W-:Y:S01]  /*1180*/  @P0 FADD.FTZ R36, -R125, R48 ;  /* 0x000000307d240221 */ /* 0x020fe20000010100 */
[----:B------:R-:W1:Y:S01]  /*1190*/  @P0 MUFU.RCP R47, R99 ;  /* 0x00000063002f0308 */ /* 0x000e620000001000 */
[----:B------:R-:W-:-:S02]  /*11a0*/  @P0 FADD.FTZ R46, -R98, R49 ;  /* 0x00000031622e0221 */ /* 0x000fc40000010100 */
[----:B------:R-:W-:Y:S02]  /*11b0*/  @!P0 FADD.FTZ R37, R48, -R148 ;  /* 0x8000009430258221 */ /* 0x000fe40000010000 */
[----:B0-----:R-:W-:Y:S02]  /*11c0*/  @P0 FMUL.FTZ R43, R36, R43 ;  /* 0x0000002b242b0220 */ /* 0x001fe40000410000 */
[----:B----4-:R-:W-:Y:S01]  /*11d0*/  @P0 FMUL.FTZ R46, R46, R151 ;  /* 0x000000972e2e0220 */ /* 0x010fe20000410000 */
[----:B------:R-:W0:Y:S01]  /*11e0*/  @P0 MUFU.RCP R149, R80 ;  /* 0x0000005000950308 */ /* 0x000e220000001000 */
[----:B------:R-:W-:Y:S02]  /*11f0*/  @!P0 FADD.FTZ R49, R49, -R148 ;  /* 0x8000009431318221 */ /* 0x000fe40000010000 */
[----:B------:R-:W-:Y:S02]  /*1200*/  @!P0 FMUL.FTZ R43, R114, R37 ;  /* 0x00000025722b8220 */ /* 0x000fe40000410000 */
[----:B------:R-:W-:-:S03]  /*1210*/  @!P0 FMUL.FTZ R46, R114, R49 ;  /* 0x00000031722e8220 */ /* 0x000fc60000410000 */
[----:B------:R-:W3:Y:S01]  /*1220*/  @P0 MUFU.RCP R151, R79 ;  /* 0x0000004f00970308 */ /* 0x000ee20000001000 */
[----:B------:R-:W-:Y:S02]  /*1230*/  @P0 FADD.FTZ R36, -R123, R50 ;  /* 0x000000327b240221 */ /* 0x000fe40000010100 */
[----:B------:R-:W-:-:S05]  /*1240*/  @!P0 FADD.FTZ R49, R50, -R148 ;  /* 0x8000009432318221 */ /* 0x000fca0000010000 */
[----:B------:R-:W4:Y:S01]  /*1250*/  @P0 MUFU.RCP R37, R97 ;  /* 0x0000006100250308 */ /* 0x000f220000001000 */
[----:B--2---:R-:W-:Y:S02]  /*1260*/  @P0 FMUL.FTZ R45, R36, R45 ;  /* 0x0000002d242d0220 */ /* 0x004fe40000410000 */
[----:B------:R-:W-:Y:S02]  /*1270*/  @!P0 FMUL.FTZ R45, R114, R49 ;  /* 0x00000031722d8220 */ /* 0x000fe40000410000 */
[----:B------:R-:W-:Y:S02]  /*1280*/  @P0 FADD.FTZ R36, -R121, R52 ;  /* 0x0000003479240221 */ /* 0x000fe40000010100 */
[----:B------:R-:W-:Y:S02]  /*1290*/  @!P0 FADD.FTZ R49, R52, -R148 ;  /* 0x8000009434318221 */ /* 0x000fe40000010000 */
[----:B------:R-:W-:Y:S02]  /*12a0*/  @P0 FADD.FTZ R48, -R96, R51 ;  /* 0x0000003360300221 */ /* 0x000fe40000010100 */
[----:B------:R-:W-:-:S02]  /*12b0*/  @P0 FADD.FTZ R50, -R94, R53 ;  /* 0x000000355e320221 */ /* 0x000fc40000010100 */
[----:B------:R-:W-:Y:S02]  /*12c0*/  @!P0 FADD.FTZ R51, R51, -R148 ;  /* 0x8000009433338221 */ /* 0x000fe40000010000 */
[----:B-1----:R-:W-:Y:S02]  /*12d0*/  @P0 FMUL.FTZ R47, R36, R47 ;  /* 0x0000002f242f0220 */ /* 0x002fe40000410000 */
[----:B------:R-:W-:Y:S02]  /*12e0*/  @!P0 FADD.FTZ R53, R53, -R148 ;  /* 0x8000009435358221 */ /* 0x000fe40000010000 */
[----:B------:R-:W-:Y:S02]  /*12f0*/  @!P0 FMUL.FTZ R47, R114, R49 ;  /* 0x00000031722f8220 */ /* 0x000fe40000410000 */
[----:B------:R-:W-:Y:S02]  /*1300*/  @P0 FADD.FTZ R52, -R119, R54 ;  /* 0x0000003677340221 */ /* 0x000fe40000010100 */
[----:B------:R-:W-:-:S02]  /*1310*/  @P0 FADD.FTZ R49, -R92, R55 ;  /* 0x000000375c310221 */ /* 0x000fc40000010100 */
[----:B0-----:R-:W-:Y:S01]  /*1320*/  @P0 FMUL.FTZ R48, R48, R149 ;  /* 0x0000009530300220 */ /* 0x001fe20000410000 */
[----:B------:R-:W0:Y:S01]  /*1330*/  @P0 MUFU.RCP R36, R77 ;  /* 0x0000004d00240308 */ /* 0x000e220000001000 */
[----:B------:R-:W-:Y:S02]  /*1340*/  @!P0 FMUL.FTZ R48, R114, R51 ;  /* 0x0000003372308220 */ /* 0x000fe40000410000 */
[----:B---3--:R-:W-:Y:S02]  /*1350*/  @P0 FMUL.FTZ R50, R50, R151 ;  /* 0x0000009732320220 */ /* 0x008fe40000410000 */
[----:B------:R-:W-:Y:S02]  /*1360*/  @!P0 FMUL.FTZ R50, R114, R53 ;  /* 0x0000003572328220 */ /* 0x000fe40000410000 */
[----:B----4-:R-:W-:Y:S01]  /*1370*/  @P0 FMUL.FTZ R51, R52, R37 ;  /* 0x0000002534330220 */ /* 0x010fe20000410000 */
[----:B------:R-:W1:Y:S01]  /*1380*/  @P0 MUFU.RCP R53, R93 ;  /* 0x0000005d00350308 */ /* 0x000e620000001000 */
[----:B------:R-:W-:-:S07]  /*1390*/  @P0 FMUL.FTZ R52, R49, R150 ;  /* 0x0000009631340220 */ /* 0x000fce0000410000 */
[----:B------:R-:W2:Y:S01]  /*13a0*/  @P0 MUFU.RCP R150, R76 ;  /* 0x0000004c00960308 */ /* 0x000ea20000001000 */
[----:B------:R-:W-:Y:S02]  /*13b0*/  @!P0 FADD.FTZ R149, R55, -R148 ;  /* 0x8000009437958221 */ /* 0x000fe40000010000 */
[----:B------:R-:W-:Y:S02]  /*13c0*/  @P0 FADD.FTZ R49, -R117, R56 ;  /* 0x0000003875310221 */ /* 0x000fe40000010100 */
[----:B------:R-:W-:Y:S02]  /*13d0*/  @!P0 FADD.FTZ R151, R56, -R148 ;  /* 0x8000009438978221 */ /* 0x000fe40000010000 */
[----:B------:R-:W-:Y:S02]  /*13e0*/  @P0 FADD.FTZ R55, -R90, R57 ;  /* 0x000000395a370221 */ /* 0x000fe40000010100 */
[----:B------:R-:W-:Y:S02]  /*13f0*/  @!P0 FADD.FTZ R57, R57, -R148 ;  /* 0x8000009439398221 */ /* 0x000fe40000010000 */
[----:B------:R-:W-:-:S02]  /*1400*/  @P0 FADD.FTZ R56, -R115, R58 ;  /* 0x0000003a73380221 */ /* 0x000fc40000010100 */
[----:B------:R-:W-:Y:S02]  /*1410*/  @!P0 FADD.FTZ R155, R59, -R148 ;  /* 0x800000943b9b8221 */ /* 0x000fe40000010000 */
[----:B------:R-:W-:Y:S02]  /*1420*/  @P0 FADD.FTZ R59, -R88, R59 ;  /* 0x0000003b583b0221 */ /* 0x000fe40000010100 */
[----:B------:R-:W-:Y:S02]  /*1430*/  @!P0 FADD.FTZ R37, R54, -R148 ;  /* 0x8000009436258221 */ /* 0x000fe40000010000 */
[----:B0-----:R-:W-:Y:S02]  /*1440*/  @P0 FMUL.FTZ R54, R55, R36 ;  /* 0x0000002437360220 */ /* 0x001fe40000410000 */
[----:B-1----:R-:W-:Y:S02]  /*1450*/  @P0 FMUL.FTZ R55, R56, R53 ;  /* 0x0000003538370220 */ /* 0x002fe40000410000 */
[----:B------:R-:W-:Y:S01]  /*1460*/  @!P0 FMUL.FTZ R54, R114, R57 ;  /* 0x0000003972368220 */ /* 0x000fe20000410000 */
[----:B------:R-:W-:Y:S01]  /*1470*/  SHF.R.U64 R57, R162, 0x10, R163 ;  /* 0x00000010a2397819 */ /* 0x000fe200000012a3 */
[----:B--2---:R-:W-:Y:S01]  /*1480*/  @P0 FMUL.FTZ R56, R59, R150 ;  /* 0x000000963b380220 */ /* 0x004fe20000410000 */
[----:B------:R-:W-:-:S02]  /*1490*/  MOV R59, R163 ;  /* 0x000000a3003b7202 */ /* 0x000fc40000000f00 */
[----:B------:R-:W-:Y:S01]  /*14a0*/  PRMT R162, RZ, 0x5410, R162 ;  /* 0x00005410ffa27816 */ /* 0x000fe200000000a2 */
[----:B------:R-:W-:Y:S01]  /*14b0*/  @!P0 FADD.FTZ R153, R58, -R148 ;  /* 0x800000943a998221 */ /* 0x000fe20000010000 */
[----:B------:R-:W-:Y:S01]  /*14c0*/  MOV R58, R147 ;  /* 0x00000093003a7202 */ /* 0x000fe20000000f00 */
[----:B------:R-:W-:Y:S01]  /*14d0*/  @!P0 FMUL.FTZ R51, R114, R37 ;  /* 0x0000002572338220 */ /* 0x000fe20000410000 */
[--C-:B------:R-:W-:Y:S02]  /*14e0*/  SHF.R.U64 R36, R138, 0x10, R139.reuse ;  /* 0x000000108a247819 */ /* 0x100fe4000000128b */
[----:B------:R-:W-:Y:S02]  /*14f0*/  MOV R150, R139 ;  /* 0x0000008b00967202 */ /* 0x000fe40000000f00 */
[----:B------:R-:W-:Y:S02]  /*1500*/  SHF.R.U32.HI R53, RZ, 0x10, R139 ;  /* 0x00000010ff357819 */ /* 0x000fe4000001168b */
[----:B------:R-:W-:Y:S01]  /*1510*/  PRMT R57, RZ, 0x5410, R57 ;  /* 0x00005410ff397816 */ /* 0x000fe20000000039 */
[----:B------:R-:W-:Y:S01]  /*1520*/  @!P0 FMUL.FTZ R52, R114, R149 ;  /* 0x0000009572348220 */ /* 0x000fe20000410000 */
[----:B------:R-:W-:-:S02]  /*1530*/  MOV R158, R144 ;  /* 0x00000090009e7202 */ /* 0x000fc40000000f00 */
[----:B------:R-:W-:Y:S02]  /*1540*/  MOV R37, R143 ;  /* 0x0000008f00257202 */ /* 0x000fe40000000f00 */
[----:B------:R-:W-:Y:S01]  /*1550*/  PRMT R139, RZ, 0x5410, R59 ;  /* 0x00005410ff8b7816 */ /* 0x000fe2000000003b */
[----:B------:R-:W-:Y:S01]  /*1560*/  FMUL.FTZ R59, R113, R162 ;  /* 0x000000a2713b7220 */ /* 0x000fe20000410000 */
[----:B------:R-:W-:Y:S01]  /*1570*/  SHF.R.U64 R149, R146, 0x10, R147 ;  /* 0x0000001092957819 */ /* 0x000fe20000001293 */
[----:B------:R-:W-:Y:S01]  /*1580*/  @!P0 FMUL.FTZ R56, R114, R155 ;  /* 0x0000009b72388220 */ /* 0x000fe20000410000 */
[----:B------:R-:W-:Y:S01]  /*1590*/  SHF.R.U32.HI R159, RZ, 0x10, R147 ;  /* 0x00000010ff9f7819 */ /* 0x000fe20000011693 */
[C---:B------:R-:W-:Y:S01]  /*15a0*/  FADD.FTZ R72, R57.reuse, R72 ;  /* 0x0000004839487221 */ /* 0x040fe20000010000 */
[----:B------:R-:W-:Y:S01]  /*15b0*/  MOV R155, R142 ;  /* 0x0000008e009b7202 */ /* 0x000fe20000000f00 */
[----:B------:R-:W-:Y:S01]  /*15c0*/  FFMA.FTZ R73, R57, R124, R73 ;  /* 0x0000007c39497223 */ /* 0x000fe20000010049 */
[----:B------:R-:W-:-:S02]  /*15d0*/  SHF.R.U64 R154, R142, 0x10, R143 ;  /* 0x000000108e9a7819 */ /* 0x000fc4000000128f */
[----:B------:R-:W-:Y:S01]  /*15e0*/  PRMT R147, RZ, 0x5410, R58 ;  /* 0x00005410ff937816 */ /* 0x000fe2000000003a */
[----:B------:R-:W-:Y:S01]  /*15f0*/  FMUL.FTZ R57, R87, R57 ;  /* 0x0000003957397220 */ /* 0x000fe20000410000 */
[----:B------:R-:W-:Y:S02]  /*1600*/  SHF.R.U32.HI R163, RZ, 0x10, R163 ;  /* 0x00000010ffa37819 */ /* 0x000fe400000116a3 */
[----:B------:R-:W-:Y:S01]  /*1610*/  PRMT R58, RZ, 0x5410, R158 ;  /* 0x00005410ff3a7816 */ /* 0x000fe2000000009e */
[----:B------:R-:W-:Y:S01]  /*1620*/  FADD.FTZ R158, RZ, R59 ;  /* 0x0000003bff9e7221 */ /* 0x000fe20000010000 */
[----:B------:R-:W-:Y:S01]  /*1630*/  PRMT R142, RZ, 0x5410, R37 ;  /* 0x00005410ff8e7816 */ /* 0x000fe20000000025 */
[----:B------:R-:W-:Y:S01]  /*1640*/  FFMA.FTZ R37, R59, R126, RZ ;  /* 0x0000007e3b257223 */ /* 0x000fe200000100ff */
[----:B------:R-:W-:Y:S01]  /*1650*/  MOV R160, R146 ;  /* 0x0000009200a07202 */ /* 0x000fe20000000f00 */
[C---:B------:R-:W-:Y:S01]  /*1660*/  FADD.FTZ R70, R139.reuse, R70 ;  /* 0x000000468b467221 */ /* 0x040fe20000010000 */
[----:B------:R-:W-:Y:S01]  /*1670*/  PRMT R163, RZ, 0x5410, R163 ;  /* 0x00005410ffa37816 */ /* 0x000fe200000000a3 */
[----:B------:R-:W-:Y:S01]  /*1680*/  FFMA.FTZ R71, R139, R132, R71 ;  /* 0x000000848b477223 */ /* 0x000fe20000010047 */
[----:B------:R-:W-:Y:S01]  /*1690*/  SHF.R.U32.HI R157, RZ, 0x10, R143 ;  /* 0x00000010ff9d7819 */ /* 0x000fe2000001168f */
[----:B------:R-:W-:-:S02]  /*16a0*/  FMUL.FTZ R139, R112, R139 ;  /* 0x0000008b708b7220 */ /* 0x000fc40000410000 */
[----:B------:R-:W-:Y:S02]  /*16b0*/  FADD.FTZ R158, R158, R57 ;  /* 0x000000399e9e7221 */ /* 0x000fe40000010000 */
[----:B------:R-:W-:Y:S01]  /*16c0*/  FFMA.FTZ R37, R57, R124, R37 ;  /* 0x0000007c39257223 */ /* 0x000fe20000010025 */
[----:B------:R-:W-:Y:S01]  /*16d0*/  PRMT R143, RZ, 0x5410, R160 ;  /* 0x00005410ff8f7816 */ /* 0x000fe200000000a0 */
[----:B------:R-:W-:Y:S01]  /*16e0*/  @P0 FMUL.FTZ R49, R49, R152 ;  /* 0x0000009831310220 */ /* 0x000fe20000410000 */
[----:B------:R-:W-:Y:S01]  /*16f0*/  SHF.R.U64 R152, R140, 0x10, R141 ;  /* 0x000000108c987819 */ /* 0x000fe2000000128d */
[----:B------:R-:W-:Y:S01]  /*1700*/  @!P0 FMUL.FTZ R49, R114, R151 ;  /* 0x0000009772318220 */ /* 0x000fe20000410000 */
[----:B------:R-:W-:Y:S01]  /*1710*/  MOV R146, R141 ;  /* 0x0000008d00927202 */ /* 0x000fe20000000f00 */
[----:B------:R-:W-:Y:S01]  /*1720*/  @!P0 FMUL.FTZ R55, R114, R153 ;  /* 0x0000009972378220 */ /* 0x000fe20000410000 */
[----:B------:R-:W-:Y:S01]  /*1730*/  SHF.R.U32.HI R161, RZ, 0x10, R141 ;  /* 0x00000010ffa17819 */ /* 0x000fe2000001168d */
[----:B------:R-:W-:Y:S01]  /*1740*/  FMUL.FTZ R141, R86, R163 ;  /* 0x000000a3568d7220 */ /* 0x000fe20000410000 */
[----:B------:R-:W-:Y:S01]  /*1750*/  SHF.R.U64 R156, R144, 0x10, R145 ;  /* 0x00000010909c7819 */ /* 0x000fe20000001291 */
[----:B------:R-:W-:Y:S01]  /*1760*/  FADD.FTZ R158, R158, R139 ;  /* 0x0000008b9e9e7221 */ /* 0x000fe20000010000 */
[----:B------:R-:W-:Y:S01]  /*1770*/  MOV R151, R145 ;  /* 0x0000009100977202 */ /* 0x000fe20000000f00 */
[----:B------:R-:W-:Y:S01]  /*1780*/  FFMA.FTZ R37, R139, R132, R37 ;  /* 0x000000848b257223 */ /* 0x000fe20000010025 */
[----:B------:R-:W-:Y:S01]  /*1790*/  SHF.R.U32.HI R153, RZ, 0x10, R145 ;  /* 0x00000010ff997819 */ /* 0x000fe20000011691 */
        /* <DEDUP_REMOVED lines=26> */
[----:B------:R-:W-:Y:S01]  /*1940*/  MOV R144, R140 ;  /* 0x0000008c00907202 */ /* 0x000fe20000000f00 */
[----:B------:R-:W-:Y:S01]  /*1950*/  FMUL.FTZ R58, R107, R58 ;  /* 0x0000003a6b3a7220 */ /* 0x000fe20000410000 */
[----:B------:R-:W-:Y:S01]  /*1960*/  MOV R148, R138 ;  /* 0x0000008a00947202 */ /* 0x000fe20000000f00 */
[----:B------:R-:W-:-:S02]  /*1970*/  FADD.FTZ R159, R158, R149 ;  /* 0x000000959e9f7221 */ /* 0x000fc40000010000 */
[----:B------:R-:W-:Y:S01]  /*1980*/  FFMA.FTZ R37, R149, R40, R37 ;  /* 0x0000002895257223 */ /* 0x000fe20000010025 */
[----:B------:R-:W-:Y:S01]  /*1990*/  PRMT R138, RZ, 0x5410, R151 ;  /* 0x00005410ff8a7816 */ /* 0x000fe20000000097 */
[C---:B------:R-:W-:Y:S01]  /*19a0*/  FADD.FTZ R15, R154.reuse, R15 ;  /* 0x0000000f9a0f7221 */ /* 0x040fe20000010000 */
[----:B------:R-:W-:Y:S01]  /*19b0*/  PRMT R140, RZ, 0x5410, R155 ;  /* 0x00005410ff8c7816 */ /* 0x000fe2000000009b */
[----:B------:R-:W-:Y:S02]  /*19c0*/  FFMA.FTZ R31, R154, R46, R31 ;  /* 0x0000002e9a1f7223 */ /* 0x000fe4000001001f */
[----:B------:R-:W-:Y:S02]  /*19d0*/  FMUL.FTZ R155, R81, R154 ;  /* 0x0000009a519b7220 */ /* 0x000fe40000410000 */
        /* <DEDUP_REMOVED lines=86> */
[----:B------:R-:W-:Y:S02]  /*1f40*/  FADD.FTZ R154, R154, R53 ;  /* 0x000000359a9a7221 */ /* 0x000fe40000010000 */
[----:B------:R-:W-:Y:S01]  /*1f50*/  FFMA.FTZ R165, R53, R56, R37 ;  /* 0x0000003835a57223 */ /* 0x000fe20000010025 */
[----:B------:R-:W-:Y:S05]  /*1f60*/  BRA.DIV ~URZ, `(.L_x_3298) ;  /* 0x000013127f007947 */ /* 0x000fea000b800000 */
[----:B------:R0:W1:Y:S02]  /*1f70*/  SHFL.BFLY PT, R152, R154, 0x1, 0x1f ;  /* 0x0c201f009a987f89 */ /* 0x00006400000e0000 */
.L_x_3302:
[----:B------:R-:W-:Y:S05]  /*1f80*/  BRA.DIV ~URZ, `(.L_x_3299) ;  /* 0x000013727f007947 */ /* 0x000fea000b800000 */
[----:B------:R-:W2:Y:S01]  /*1f90*/  SHFL.BFLY PT, R36, R165, 0x1, 0x1f ;  /* 0x0c201f00a5247f89 */ /* 0x000ea200000e0000 */
[----:B-1----:R-:W-:-:S05]  /*1fa0*/  FADD.FTZ R162, R154, R152 ;  /* 0x000000989aa27221 */ /* 0x002fca0000010000 */
[----:B------:R-:W1:Y:S01]  /*1fb0*/  SHFL.BFLY PT, R37, R162, 0x2, 0x1f ;  /* 0x0c401f00a2257f89 */ /* 0x000e6200000e0000 */
[----:B--2---:R-:W-:-:S05]  /*1fc0*/  FADD.FTZ R36, R165, R36 ;  /* 0x00000024a5247221 */ /* 0x004fca0000010000 */
[----:B------:R-:W2:Y:S01]  /*1fd0*/  SHFL.BFLY PT, R152, R36, 0x2, 0x1f ;  /* 0x0c401f0024987f89 */ /* 0x000ea200000e0000 */
[----:B-1----:R-:W-:Y:S02]  /*1fe0*/  FADD.FTZ R37, R37, R162 ;  /* 0x000000a225257221 */ /* 0x002fe40000010000 */
[----:B--2---:R-:W-:-:S03]  /*1ff0*/  FADD.FTZ R156, R36, R152 ;  /* 0x00000098249c7221 */ /* 0x004fc60000010000 */
[----:B------:R-:W1:Y:S04]  /*2000*/  SHFL.BFLY PT, R152, R37, 0x4, 0x1f ;  /* 0x0c801f0025987f89 */ /* 0x000e6800000e0000 */
[----:B0-----:R-:W0:Y:S01]  /*2010*/  SHFL.BFLY PT, R154, R156, 0x4, 0x1f ;  /* 0x0c801f009c9a7f89 */ /* 0x001e2200000e0000 */
[----:B-1----:R-:W-:Y:S02]  /*2020*/  FADD.FTZ R158, R37, R152 ;  /* 0x00000098259e7221 */ /* 0x002fe40000010000 */
[----:B0-----:R-:W-:-:S03]  /*2030*/  FADD.FTZ R160, R156, R154 ;  /* 0x0000009a9ca07221 */ /* 0x001fc60000010000 */
[----:B------:R-:W0:Y:S04]  /*2040*/  SHFL.BFLY PT, R165, R158, 0x8, 0x1f ;  /* 0x0d001f009ea57f89 */ /* 0x000e2800000e0000 */
[----:B------:R-:W1:Y:S01]  /*2050*/  SHFL.BFLY PT, R152, R160, 0x8, 0x1f ;  /* 0x0d001f00a0987f89 */ /* 0x000e6200000e0000 */
[----:B0-----:R-:W-:Y:S02]  /*2060*/  FADD.FTZ R154, R158, R165 ;  /* 0x000000a59e9a7221 */ /* 0x001fe40000010000 */
[----:B-1----:R-:W-:-:S03]  /*2070*/  FADD.FTZ R152, R160, R152 ;  /* 0x00000098a0987221 */ /* 0x002fc60000010000 */
[----:B------:R0:W1:Y:S04]  /*2080*/  SHFL.BFLY PT, R165, R154, 0x10, 0x1f ;  /* 0x0e001f009aa57f89 */ /* 0x00006800000e0000 */
[----:B------:R0:W2:Y:S02]  /*2090*/  SHFL.BFLY PT, R36, R152, 0x10, 0x1f ;  /* 0x0e001f0098247f89 */ /* 0x0000a400000e0000 */
.L_x_3303:
[----:B-1----:R-:W-:Y:S02]  /*20a0*/  FADD.FTZ R37, R165, R154 ;  /* 0x0000009aa5257221 */ /* 0x002fe40000010000 */
[----:B--2---:R-:W-:Y:S02]  /*20b0*/  FADD.FTZ R36, R36, R152 ;  /* 0x0000009824247221 */ /* 0x004fe40000010000 */
[----:B------:R-:W-:Y:S02]  /*20c0*/  FMUL.FTZ R37, R37, 0.001302083372138440609 ;  /* 0x3aaaaaab25257820 */ /* 0x000fe40000410000 */
[----:B------:R-:W-:-:S04]  /*20d0*/  FMUL.FTZ R36, R36, 0.001302083372138440609 ;  /* 0x3aaaaaab24247820 */ /* 0x000fc80000410000 */
[C-C-:B------:R-:W-:Y:S02]  /*20e0*/  FFMA.FTZ R126, R36.reuse, R126, R37.reuse ;  /* 0x0000007e247e7223 */ /* 0x140fe40000010025 */
[C-C-:B------:R-:W-:Y:S02]  /*20f0*/  FFMA.FTZ R124, R36.reuse, R124, R37.reuse ;  /* 0x0000007c247c7223 */ /* 0x140fe40000010025 */
[C-C-:B------:R-:W-:Y:S02]  /*2100*/  FFMA.FTZ R132, R36.reuse, R132, R37.reuse ;  /* 0x0000008424847223 */ /* 0x140fe40000010025 */
[C-C-:B------:R-:W-:Y:S02]  /*2110*/  FFMA.FTZ R130, R36.reuse, R130, R37.reuse ;  /* 0x0000008224827223 */ /* 0x140fe40000010025 */
[C-C-:B0-----:R-:W-:Y:S02]  /*2120*/  FFMA.FTZ R152, R36.reuse, R52, R37.reuse ;  /* 0x0000003424987223 */ /* 0x141fe40000010025 */
        /* <DEDUP_REMOVED lines=16> */
[--C-:B------:R-:W-:Y:S01]  /*2230*/  FFMA.FTZ R52, R36, R54, R37.reuse ;  /* 0x0000003624347223 */ /* 0x100fe20000010025 */
[----:B------:R-:W-:Y:S01]  /*2240*/  LEA R54, P0, R128, c[0x0][0x1d0], 0x4 ;  /* 0x0000740080367a11 */ /* 0x000fe200078020ff */
        /* <DEDUP_REMOVED lines=8> */
[----:B------:R-:W-:Y:S01]  /*22d0*/  FADD.FTZ R150, R150, -R55 ;  /* 0x8000003796967221 */ /* 0x000fe20000010000 */
[----:B------:R-:W-:Y:S01]  /*22e0*/  LEA.HI.X R55, R128, c[0x0][0x1d4], RZ, 0x4, P0 ;  /* 0x0000750080377a11 */ /* 0x000fe200000f24ff */
[----:B------:R-:W-:Y:S02]  /*22f0*/  FADD.FTZ R40, R149, -R40 ;  /* 0x8000002895287221 */ /* 0x000fe40000010000 */
[----:B------:R-:W-:Y:S01]  /*2300*/  FADD.FTZ R58, R157, -R48 ;  /* 0x800000309d3a7221 */ /* 0x000fe20000010000 */
[----:B------:R-:W-:Y:S01]  /*2310*/  LEA R48, P1, R122, c[0x0][0x1d0], 0x4 ;  /* 0x000074007a307a11 */ /* 0x000fe200078220ff */
[----:B------:R-:W-:Y:S01]  /*2320*/  FADD.FTZ R159, R159, -R50 ;  /* 0x800000329f9f7221 */ /* 0x000fe20000010000 */
[----:B------:R-:W-:Y:S01]  /*2330*/  LEA R50, P0, R120, c[0x0][0x1d0], 0x4 ;  /* 0x0000740078327a11 */ /* 0x000fe200078020ff */
        /* <DEDUP_REMOVED lines=15> */
[----:B------:R-:W-:Y:S01]  /*2430*/  LEA.HI.X R49, R122, c[0x0][0x1d4], RZ, 0x4, P1 ;  /* 0x000075007a317a11 */ /* 0x000fe200008f24ff */
[----:B------:R-:W-:-:S02]  /*2440*/  FMUL.FTZ R43, R114, R40 ;  /* 0x00000028722b7220 */ /* 0x000fc40000410000 */
[----:B------:R-:W-:Y:S01]  /*2450*/  FADD.FTZ R155, R155, -R46 ;  /* 0x8000002e9b9b7221 */ /* 0x000fe20000010000 */
[----:B0-----:R-:W-:Y:S01]  /*2460*/  LEA R54, P0, R118, c[0x0][0x1d0], 0x4 ;  /* 0x0000740076367a11 */ /* 0x001fe200078020ff */
[----:B------:R-:W-:Y:S02]  /*2470*/  FADD.FTZ R153, R142, -R45 ;  /* 0x8000002d8e997221 */ /* 0x000fe40000010000 */
[----:B------:R-:W-:Y:S01]  /*2480*/  FMUL.FTZ R42, R114, R147 ;  /* 0x00000093722a7220 */ /* 0x000fe20000410000 */
[----:B------:R-:W-:Y:S01]  /*2490*/  LEA.HI.X R55, R118, c[0x0][0x1d4], RZ, 0x4, P0 ;  /* 0x0000750076377a11 */ /* 0x000fe200000f24ff */
[C---:B------:R-:W-:Y:S02]  /*24a0*/  FMUL.FTZ R41, R114.reuse, R145 ;  /* 0x0000009172297220 */ /* 0x040fe40000410000 */
[C---:B------:R-:W-:Y:S02]  /*24b0*/  FMUL.FTZ R40, R114.reuse, R143 ;  /* 0x0000008f72287220 */ /* 0x040fe40000410000 */
[----:B------:R-:W-:-:S02]  /*24c0*/  FMUL.FTZ R47, R114, R44 ;  /* 0x0000002c722f7220 */ /* 0x000fc40000410000 */
[----:B------:R-:W-:Y:S01]  /*24d0*/  FADD.FTZ R163, R163, -R52 ;  /* 0x80000034a3a37221 */ /* 0x000fe20000010000 */
[----:B------:R-:W-:Y:S01]  /*24e0*/  LEA R52, P1, R116, c[0x0][0x1d0], 0x4 ;  /* 0x0000740074347a11 */ /* 0x000fe200078220ff */
[C---:B------:R-:W-:Y:S01]  /*24f0*/  FMUL.FTZ R46, R114.reuse, R138 ;  /* 0x0000008a722e7220 */ /* 0x040fe20000410000 */
[----:B------:R0:W-:Y:S01]  /*2500*/  STG.E.128 [R48.64], R40 ;  /* 0x0000002830007986 */ /* 0x0001e2000c101d04 */
[C---:B------:R-:W-:Y:S02]  /*2510*/  FMUL.FTZ R45, R114.reuse, R151 ;  /* 0x00000097722d7220 */ /* 0x040fe40000410000 */
[C---:B------:R-:W-:Y:S02]  /*2520*/  FMUL.FTZ R44, R114.reuse, R139 ;  /* 0x0000008b722c7220 */ /* 0x040fe40000410000 */
[----:B------:R-:W-:Y:S02]  /*2530*/  FADD.FTZ R161, R161, -R152 ;  /* 0x80000098a1a17221 */ /* 0x000fe40000010000 */
[----:B------:R-:W-:Y:S01]  /*2540*/  FADD.FTZ R59, R53, -R56 ;  /* 0x80000038353b7221 */ /* 0x000fe20000010000 */
[----:B------:R-:W-:Y:S01]  /*2550*/  LEA R56, P2, R75, c[0x0][0x1d0], 0x4 ;  /* 0x000074004b387a11 */ /* 0x000fe200078420ff */
[C---:B------:R-:W-:Y:S01]  /*2560*/  FMUL.FTZ R39, R114.reuse, R58 ;  /* 0x0000003a72277220 */ /* 0x040fe20000410000 */
[----:B------:R1:W-:Y:S01]  /*2570*/  STG.E.128 [R50.64], R44 ;  /* 0x0000002c32007986 */ /* 0x0003e2000c101d04 */
[----:B------:R-:W-:Y:S01]  /*2580*/  FMUL.FTZ R38, R114, R153 ;  /* 0x0000009972267220 */ /* 0x000fe20000410000 */
[----:B------:R-:W-:Y:S01]  /*2590*/  LEA.HI.X R53, R116, c[0x0][0x1d4], RZ, 0x4, P1 ;  /* 0x0000750074357a11 */ /* 0x000fe200008f24ff */
[----:B------:R-:W-:-:S02]  /*25a0*/  FMUL.FTZ R37, R114, R155 ;  /* 0x0000009b72257220 */ /* 0x000fc40000410000 */
[C---:B------:R-:W-:Y:S01]  /*25b0*/  FMUL.FTZ R36, R114.reuse, R57 ;  /* 0x0000003972247220 */ /* 0x040fe20000410000 */
[----:B------:R-:W-:Y:S01]  /*25c0*/  LEA.HI.X R57, R75, c[0x0][0x1d4], RZ, 0x4, P2 ;  /* 0x000075004b397a11 */ /* 0x000fe200010f24ff */
[C---:B0-----:R-:W-:Y:S01]  /*25d0*/  FMUL.FTZ R43, R114.reuse, R161 ;  /* 0x000000a1722b7220 */ /* 0x041fe20000410000 */
[----:B------:R-:W-:Y:S01]  /*25e0*/  MOV R48, c[0x0][0x160] ;  /* 0x0000580000307a02 */ /* 0x000fe20000000f00 */
[C---:B------:R-:W-:Y:S01]  /*25f0*/  FMUL.FTZ R42, R114.reuse, R146 ;  /* 0x00000092722a7220 */ /* 0x040fe20000410000 */
[----:B------:R0:W-:Y:S01]  /*2600*/  STG.E.128 [R54.64], R36 ;  /* 0x0000002436007986 */ /* 0x0001e2000c101d04 */
[----:B------:R-:W-:Y:S01]  /*2610*/  FMUL.FTZ R41, R114, R159 ;  /* 0x0000009f72297220 */ /* 0x000fe20000410000 */
[----:B------:R-:W-:Y:S01]  /*2620*/  LEA R91, R48, R91, 0x2 ;  /* 0x0000005b305b7211 */ /* 0x000fe200078e10ff */
[----:B------:R-:W-:-:S03]  /*2630*/  FMUL.FTZ R40, R114, R149 ;  /* 0x0000009572287220 */ /* 0x000fc60000410000 */
[----:B------:R-:W-:Y:S01]  /*2640*/  ISETP.GE.AND P0, PT, R91, c[0x0][0x164], PT ;  /* 0x000059005b007a0c */ /* 0x000fe20003f06270 */
[C---:B-1----:R-:W-:Y:S01]  /*2650*/  FMUL.FTZ R47, R114.reuse, R59 ;  /* 0x0000003b722f7220 */ /* 0x042fe20000410000 */
[----:B------:R0:W-:Y:S01]  /*2660*/  STG.E.128 [R52.64], R40 ;  /* 0x0000002834007986 */ /* 0x0001e2000c101d04 */
[C---:B------:R-:W-:Y:S02]  /*2670*/  FMUL.FTZ R46, R114.reuse, R150 ;  /* 0x00000096722e7220 */ /* 0x040fe40000410000 */
[C---:B------:R-:W-:Y:S02]  /*2680*/  FMUL.FTZ R45, R114.reuse, R163 ;  /* 0x000000a3722d7220 */ /* 0x040fe40000410000 */
[----:B------:R-:W-:-:S05]  /*2690*/  FMUL.FTZ R44, R114, R157 ;  /* 0x0000009d722c7220 */ /* 0x000fca0000410000 */
[----:B------:R0:W-:Y:S02]  /*26a0*/  STG.E.128 [R56.64], R44 ;  /* 0x0000002c38007986 */ /* 0x0001e4000c101d04 */
[----:B0-----:R-:W-:Y:S01]  /*26b0*/  @P0 CALL.REL.NOINC `(.L_x_3300) ;  /* 0x0000001000000944 */ /* 0x001fe20003c00000 */
[----:B------:R-:W-:Y:S05]  /*26c0*/  BRA `(.L_x_3301) ;  /* 0xffffe2a000007947 */ /* 0x000fea000383ffff */
.L_x_3300:
[----:B------:R-:W-:Y:S05]  /*26d0*/  BSYNC B1 ;  /* 0x0000000000017941 */ /* 0x000fea0003800000 */
.L_x_3297:
        /* <DEDUP_REMOVED lines=48> */
.L_x_3296:
[----:B------:R-:W-:Y:S05]  /*29e0*/  BSYNC B0 ;  /* 0x0000000000007941 */ /* 0x000fea0003800000 */
.L_x_3295:
[----:B------:R-:W-:Y:S01]  /*29f0*/  IMAD R5, R0, 0xc0, RZ ;  /* 0x000000c000057824 */ /* 0x000fe200078e02ff */
[----:B------:R-:W-:Y:S01]  /*2a00*/  WARPSYNC 0xffffffff ;  /* 0xffffffff00007948 */ /* 0x000fe20003800000 */
[----:B------:R-:W0:Y:S01]  /*2a10*/  S2R R60, SR_TID.X ;  /* 0x00000000003c7919 */ /* 0x000e220000002100 */
[----:B------:R-:W-:Y:S02]  /*2a20*/  IMAD R3, R3, 0x300, RZ ;  /* 0x0000030003037824 */ /* 0x000fe400078e02ff */
[----:B------:R-:W-:-:S05]  /*2a30*/  LOP3.LUT R5, R5, 0x1f, R2, 0xf8, !PT ;  /* 0x0000001f05057812 */ /* 0x000fca00078ef802 */
[----:B------:R-:W-:Y:S04]  /*2a40*/  STS.128 [R5.X16], R44 ;  /* 0x0000002c05007388 */ /* 0x000fe8000000cc00 */
[----:B------:R-:W-:Y:S04]  /*2a50*/  STS.128 [R5.X16+0x200], R48 ;  /* 0x0002003005007388 */ /* 0x000fe8000000cc00 */
[----:B------:R-:W-:Y:S04]  /*2a60*/  STS.128 [R5.X16+0x400], R56 ;  /* 0x0004003805007388 */ /* 0x000fe8000000cc00 */
[----:B------:R-:W-:Y:S04]  /*2a70*/  STS.128 [R5.X16+0x600], R32 ;  /* 0x0006002005007388 */ /* 0x000fe8000000cc00 */
[----:B------:R-:W-:Y:S01]  /*2a80*/  STS.128 [R5.X16+0x800], R28 ;  /* 0x0008001c05007388 */ /* 0x000fe2000000cc00 */
[----:B0-----:R-:W-:-:S03]  /*2a90*/  IADD3 R3, P0, R3, R60, RZ ;  /* 0x0000003c03037210 */ /* 0x001fc60007f1e0ff */
        /* <DEDUP_REMOVED lines=20> */
[----:B----4-:R-:W-:-:S03]  /*2be0*/  FADD.FTZ R0, R0, R21 ;  /* 0x0000001500007221 */ /* 0x010fc60000010000 */
[----:B------:R-:W-:Y:S01]  /*2bf0*/  LDS R31, [R60.X4+0x2200] ;  /* 0x002200003c1f7984 */ /* 0x000fe20000004800 */
[----:B------:R-:W-:-:S03]  /*2c00*/  FADD.FTZ R2, R2, R23 ;  /* 0x0000001702027221 */ /* 0x000fc60000010000 */
[----:B------:R-:W4:Y:S01]  /*2c10*/  LDS R21, [R60.X4+0x1600] ;  /* 0x001600003c157984 */ /* 0x000f220000004800 */
[----:B------:R-:W-:-:S03]  /*2c20*/  FADD.FTZ R4, R4, R33 ;  /* 0x0000002104047221 */ /* 0x000fc60000010000 */
[----:B------:R-:W4:Y:S01]  /*2c30*/  LDS R23, [R60.X4+0x1c00] ;  /* 0x001c00003c177984 */ /* 0x000f220000004800 */
[----:B------:R-:W-:-:S03]  /*2c40*/  FADD.FTZ R6, R6, R29 ;  /* 0x0000001d06067221 */ /* 0x000fc60000010000 */
[----:B------:R-:W4:Y:S01]  /*2c50*/  LDS R33, [R60.X4+0x2400] ;  /* 0x002400003c217984 */ /* 0x000f220000004800 */
[----:B------:R-:W-:-:S03]  /*2c60*/  FADD.FTZ R7, RZ, R7 ;  /* 0x00000007ff077221 */ /* 0x000fc60000010000 */
        /* <DEDUP_REMOVED lines=8> */
[----:B--2---:R-:W-:-:S03]  /*2cf0*/  FADD.FTZ R2, R2, R27 ;  /* 0x0000001b02027221 */ /* 0x004fc60000010000 */
[----:B------:R-:W2:Y:S01]  /*2d00*/  LDS R49, [R60.X4+0x2e00] ;  /* 0x002e00003c317984 */ /* 0x000ea20000004800 */
[----:B---3--:R-:W-:-:S03]  /*2d10*/  FADD.FTZ R7, R7, R24 ;  /* 0x0000001807077221 */ /* 0x008fc60000010000 */
[----:B------:R-:W-:Y:S01]  /*2d20*/  BAR.SYNC.DEFER_BLOCKING 0x0 ;  /* 0x0000000000007b1d */ /* 0x000fe20000010000 */
[----:B----4-:R-:W-:Y:S02]  /*2d30*/  FADD.FTZ R20, R20, R21 ;  /* 0x0000001514147221 */ /* 0x010fe40000010000 */
[----:B------:R-:W-:Y:S02]  /*2d40*/  FADD.FTZ R4, R4, R23 ;  /* 0x0000001704047221 */ /* 0x000fe40000010000 */
[----:B------:R-:W-:Y:S02]  /*2d50*/  FADD.FTZ R20, R20, R31 ;  /* 0x0000001f14147221 */ /* 0x000fe40000010000 */
[----:B------:R-:W-:Y:S01]  /*2d60*/  FADD.FTZ R33, R0, R33 ;  /* 0x0000002100217221 */ /* 0x000fe20000010000 */
[----:B------:R-:W-:Y:S01]  /*2d70*/  IADD3.X R0, RZ, RZ, RZ, P0, !PT ;  /* 0x000000ffff007210 */ /* 0x000fe200007fe4ff */
[----:B------:R-:W-:-:S03]  /*2d80*/  FADD.FTZ R6, R6, R29 ;  /* 0x0000001d06067221 */ /* 0x000fc60000010000 */
[C---:B------:R-:W-:Y:S01]  /*2d90*/  SHF.L.U64.HI R0, R3.reuse, 0x2, R0 ;  /* 0x0000000203007819 */ /* 0x040fe20000010200 */
[----:B------:R-:W-:Y:S01]  /*2da0*/  FADD.FTZ R35, R2, R35 ;  /* 0x0000002302237221 */ /* 0x000fe20000010000 */
[----:B------:R-:W-:Y:S01]  /*2db0*/  STS.128 [R5.X16], R36 ;  /* 0x0000002405007388 */ /* 0x000fe2000000cc00 */
[----:B------:R-:W-:Y:S01]  /*2dc0*/  FADD.FTZ R45, R4, R45 ;  /* 0x0000002d042d7221 */ /* 0x000fe20000010000 */
[----:B------:R-:W-:Y:S02]  /*2dd0*/  SHF.L.U32 R4, R3, 0x2, RZ ;  /* 0x0000000203047819 */ /* 0x000fe400000006ff */
[----:B------:R-:W-:Y:S01]  /*2de0*/  STS.128 [R5.X16+0x200], R40 ;  /* 0x0002002805007388 */ /* 0x000fe2000000cc00 */
[----:B0-----:R-:W-:Y:S01]  /*2df0*/  FADD.FTZ R47, R6, R47 ;  /* 0x0000002f062f7221 */ /* 0x001fe20000010000 */
[----:B------:R-:W-:Y:S02]  /*2e00*/  IADD3 R2, P0, R4, c[0x0][0x1c8], RZ ;  /* 0x0000720004027a10 */ /* 0x000fe40007f1e0ff */
[----:B------:R-:W-:Y:S01]  /*2e10*/  STS.128 [R5.X16+0x400], R52 ;  /* 0x0004003405007388 */ /* 0x000fe2000000cc00 */
[----:B-1----:R-:W-:Y:S01]  /*2e20*/  FADD.FTZ R7, R7, R26 ;  /* 0x0000001a07077221 */ /* 0x002fe20000010000 */
[----:B------:R-:W-:-:S02]  /*2e30*/  IADD3.X R3, R0, c[0x0][0x1cc], RZ, P0, !PT ;  /* 0x0000730000037a10 */ /* 0x000fc400007fe4ff */
[----:B------:R-:W-:Y:S01]  /*2e40*/  STS.128 [R5.X16+0x600], R16 ;  /* 0x0006001005007388 */ /* 0x000fe2000000cc00 */
[----:B------:R-:W-:Y:S01]  /*2e50*/  IADD3 R4, P0, R4, c[0x0][0x1c0], RZ ;  /* 0x0000700004047a10 */ /* 0x000fe20007f1e0ff */
[----:B--2---:R-:W-:Y:S02]  /*2e60*/  FADD.FTZ R49, R20, R49 ;  /* 0x0000003114317221 */ /* 0x004fe40000010000 */
        /* <DEDUP_REMOVED lines=40> */
[----:B--2---:R-:W-:Y:S02]  /*30f0*/  FADD.FTZ R12, R17, R12 ;  /* 0x0000000c110c7221 */ /* 0x004fe40000010000 */
[----:B---3--:R-:W-:Y:S02]  /*3100*/  FADD.FTZ R13, R13, R14 ;  /* 0x0000000e0d0d7221 */ /* 0x008fe40000010000 */
[----:B----4-:R-:W-:Y:S02]  /*3110*/  FADD.FTZ R9, R9, R16 ;  /* 0x0000001009097221 */ /* 0x010fe40000010000 */
[----:B------:R-:W-:Y:S02]  /*3120*/  FADD.FTZ R5, R5, R18 ;  /* 0x0000001205057221 */ /* 0x000fe40000010000 */
[----:B------:R-:W-:Y:S02]  /*3130*/  FADD.FTZ R8, R8, R19 ;  /* 0x0000001308087221 */ /* 0x000fe40000010000 */
[----:B------:R-:W-:-:S02]  /*3140*/  FADD.FTZ R15, R15, R34 ;  /* 0x000000220f0f7221 */ /* 0x000fc40000010000 */
[----:B------:R-:W-:-:S03]  /*3150*/  FADD.FTZ R21, R12, R21 ;  /* 0x000000150c157221 */ /* 0x000fc60000010000 */
[----:B------:R-:W-:Y:S01]  /*3160*/  STG.E [R2.64], R15 ;  /* 0x0000000f02007986 */ /* 0x000fe2000c101904 */
[----:B------:R-:W-:-:S03]  /*3170*/  FADD.FTZ R13, R13, R24 ;  /* 0x000000180d0d7221 */ /* 0x000fc60000010000 */
[----:B------:R-:W-:Y:S01]  /*3180*/  STG.E [R2.64+0x200], R21 ;  /* 0x0002001502007986 */ /* 0x000fe2000c101904 */
[----:B------:R-:W-:-:S03]  /*3190*/  FADD.FTZ R9, R9, R36 ;  /* 0x0000002409097221 */ /* 0x000fc60000010000 */
[----:B------:R-:W-:Y:S01]  /*31a0*/  STG.E [R2.64+0x400], R13 ;  /* 0x0004000d02007986 */ /* 0x000fe2000c101904 */
[----:B0-----:R-:W-:Y:S01]  /*31b0*/  FADD.FTZ R11, R5, R38 ;  /* 0x00000026050b7221 */ /* 0x001fe20000010000 */
[----:B------:R-:W-:Y:S02]  /*31c0*/  IADD3.X R5, R0, c[0x0][0x1c4], RZ, P0, !PT ;  /* 0x0000710000057a10 */ /* 0x000fe400007fe4ff */
[----:B------:R-:W-:Y:S01]  /*31d0*/  STG.E [R2.64+0x600], R9 ;  /* 0x0006000902007986 */ /* 0x000fe2000c101904 */
[----:B-1----:R-:W-:-:S03]  /*31e0*/  FADD.FTZ R23, R8, R23 ;  /* 0x0000001708177221 */ /* 0x002fc60000010000 */
[----:B------:R-:W-:Y:S04]  /*31f0*/  STG.E [R2.64+0x800], R11 ;  /* 0x0008000b02007986 */ /* 0x000fe8000c101904 */
[----:B------:R-:W-:Y:S04]  /*3200*/  STG.E [R2.64+0xa00], R23 ;  /* 0x000a001702007986 */ /* 0x000fe8000c101904 */
[----:B------:R-:W-:Y:S04]  /*3210*/  STG.E [R4.64], R33 ;  /* 0x0000002104007986 */ /* 0x000fe8000c101904 */
[----:B------:R-:W-:Y:S04]  /*3220*/  STG.E [R4.64+0x200], R35 ;  /* 0x0002002304007986 */ /* 0x000fe8000c101904 */
[----:B------:R-:W-:Y:S04]  /*3230*/  STG.E [R4.64+0x400], R45 ;  /* 0x0004002d04007986 */ /* 0x000fe8000c101904 */
[----:B------:R-:W-:Y:S04]  /*3240*/  STG.E [R4.64+0x600], R47 ;  /* 0x0006002f04007986 */ /* 0x000fe8000c101904 */
[----:B------:R-:W-:Y:S04]  /*3250*/  STG.E [R4.64+0x800], R7 ;  /* 0x0008000704007986 */ /* 0x000fe8000c101904 */
[----:B------:R-:W-:Y:S01]  /*3260*/  STG.E [R4.64+0xa00], R49 ;  /* 0x000a003104007986 */ /* 0x000fe2000c101904 */
[----:B------:R-:W-:Y:S05]  /*3270*/  EXIT ;  /* 0x000000000000794d */ /* 0x000fea0003800000 */
.L_x_3298:
[----:B------:R-:W-:Y:S01]  /*3280*/  HFMA2.MMA R160, -RZ, RZ, 0, 5.9604644775390625e-08 ;  /* 0x00000001ffa07435 */ /* 0x000fe200000001ff */
[----:B------:R-:W-:-:S02]  /*3290*/  MOV R162, R154 ;  /* 0x0000009a00a27202 */ /* 0x000fc40000000f00 */
[----:B------:R-:W-:Y:S02]  /*32a0*/  MOV R158, 0x1f ;  /* 0x0000001f009e7802 */ /* 0x000fe40000000f00 */
[----:B------:R-:W-:Y:S02]  /*32b0*/  MOV R156, 0xffffffff ;  /* 0xffffffff009c7802 */ /* 0x000fe40000000f00 */
[----:B------:R-:W-:Y:S02]  /*32c0*/  MOV R36, 0x32e0 ;  /* 0x000032e000247802 */ /* 0x000fe40000000f00 */
[----:B------:R-:W-:Y:S05]  /*32d0*/  CALL.REL.NOINC `($__internal_251_$__cuda_sm70_shflsync_bfly_p) ;  /* 0x0000046000007944 */ /* 0x000fea0003c00000 */
[----:B-1----:R-:W-:Y:S01]  /*32e0*/  MOV R152, R158 ;  /* 0x0000009e00987202 */ /* 0x002fe20000000f00 */
[----:B0-----:R-:W-:Y:S05]  /*32f0*/  BRA `(.L_x_3302) ;  /* 0xffffec8000007947 */ /* 0x001fea000383ffff */
.L_x_3299:
[----:B------:R-:W-:Y:S01]  /*3300*/  HFMA2.MMA R160, -RZ, RZ, 0, 5.9604644775390625e-08 ;  /* 0x00000001ffa07435 */ /* 0x000fe200000001ff */
[----:B------:R-:W-:Y:S02]  /*3310*/  MOV R162, R165 ;  /* 0x000000a500a27202 */ /* 0x000fe40000000f00 */
[----:B------:R-:W-:Y:S02]  /*3320*/  MOV R158, 0x1f ;  /* 0x0000001f009e7802 */ /* 0x000fe40000000f00 */
[----:B------:R-:W-:-:S02]  /*3330*/  MOV R156, 0xffffffff ;  /* 0xffffffff009c7802 */ /* 0x000fc40000000f00 */
[----:B------:R-:W-:Y:S02]  /*3340*/  MOV R36, 0x3360 ;  /* 0x0000336000247802 */ /* 0x000fe40000000f00 */
[----:B01----:R-:W-:Y:S05]  /*3350*/  CALL.REL.NOINC `($__internal_251_$__cuda_sm70_shflsync_bfly_p) ;  /* 0x000003e000007944 */ /* 0x003fea0003c00000 */
[----:B------:R-:W-:Y:S01]  /*3360*/  FADD.FTZ R154, R154, R152 ;  /* 0x000000989a9a7221 */ /* 0x000fe20000010000 */
[----:B0-----:R-:W-:Y:S01]  /*3370*/  HFMA2.MMA R160, -RZ, RZ, 0, 1.1920928955078125e-07 ;  /* 0x00000002ffa07435 */ /* 0x001fe200000001ff */
[----:B-1----:R-:W-:Y:S01]  /*3380*/  FADD.FTZ R165, R165, R158 ;  /* 0x0000009ea5a57221 */ /* 0x002fe20000010000 */
[----:B------:R-:W-:Y:S02]  /*3390*/  MOV R158, 0x1f ;  /* 0x0000001f009e7802 */ /* 0x000fe40000000f00 */
[----:B------:R-:W-:Y:S02]  /*33a0*/  MOV R156, 0xffffffff ;  /* 0xffffffff009c7802 */ /* 0x000fe40000000f00 */
[----:B------:R-:W-:Y:S02]  /*33b0*/  MOV R162, R154 ;  /* 0x0000009a00a27202 */ /* 0x000fe40000000f00 */
[----:B------:R-:W-:Y:S02]  /*33c0*/  MOV R36, 0x33e0 ;  /* 0x000033e000247802 */ /* 0x000fe40000000f00 */
[----:B------:R-:W-:Y:S05]  /*33d0*/  CALL.REL.NOINC `($__internal_251_$__cuda_sm70_shflsync_bfly_p) ;  /* 0x0000036000007944 */ /* 0x000fea0003c00000 */
[----:B0-----:R-:W-:Y:S01]  /*33e0*/  HFMA2.MMA R160, -RZ, RZ, 0, 1.1920928955078125e-07 ;  /* 0x00000002ffa07435 */ /* 0x001fe200000001ff */
[----:B-1----:R-:W-:-:S02]  /*33f0*/  MOV R152, R158 ;  /* 0x0000009e00987202 */ /* 0x002fc40000000f00 */
[----:B------:R-:W-:Y:S02]  /*3400*/  MOV R162, R165 ;  /* 0x000000a500a27202 */ /* 0x000fe40000000f00 */
[----:B------:R-:W-:Y:S02]  /*3410*/  MOV R158, 0x1f ;  /* 0x0000001f009e7802 */ /* 0x000fe40000000f00 */
[----:B------:R-:W-:Y:S02]  /*3420*/  MOV R156, 0xffffffff ;  /* 0xffffffff009c7802 */ /* 0x000fe40000000f00 */
[----:B------:R-:W-:Y:S02]  /*3430*/  MOV R36, 0x3450 ;  /* 0x0000345000247802 */ /* 0x000fe40000000f00 */
[----:B------:R-:W-:Y:S05]  /*3440*/  CALL.REL.NOINC `($__internal_251_$__cuda_sm70_shflsync_bfly_p) ;  /* 0x000002f000007944 */ /* 0x000fea0003c00000 */
[----:B------:R-:W-:Y:S01]  /*3450*/  FADD.FTZ R154, R152, R154 ;  /* 0x0000009a989a7221 */ /* 0x000fe20000010000 */
[----:B0-----:R-:W-:Y:S01]  /*3460*/  HFMA2.MMA R160, -RZ, RZ, 0, 2.384185791015625e-07 ;  /* 0x00000004ffa07435 */ /* 0x001fe200000001ff */
[----:B-1----:R-:W-:Y:S01]  /*3470*/  FADD.FTZ R165, R165, R158 ;  /* 0x0000009ea5a57221 */ /* 0x002fe20000010000 */
[----:B------:R-:W-:Y:S02]  /*3480*/  MOV R158, 0x1f ;  /* 0x0000001f009e7802 */ /* 0x000fe40000000f00 */
[----:B------:R-:W-:-:S02]  /*3490*/  MOV R156, 0xffffffff ;  /* 0xffffffff009c7802 */ /* 0x000fc40000000f00 */
[----:B------:R-:W-:Y:S02]  /*34a0*/  MOV R162, R154 ;  /* 0x0000009a00a27202 */ /* 0x000fe40000000f00 */
[----:B------:R-:W-:Y:S02]  /*34b0*/  MOV R36, 0x34d0 ;  /* 0x000034d000247802 */ /* 0x000fe40000000f00 */
[----:B------:R-:W-:Y:S05]  /*34c0*/  CALL.REL.NOINC `($__internal_251_$__cuda_sm70_shflsync_bfly_p) ;  /* 0x0000027000007944 */ /* 0x000fea0003c00000 */
[----:B0-----:R-:W-:Y:S01]  /*34d0*/  HFMA2.MMA R160, -RZ, RZ, 0, 2.384185791015625e-07 ;  /* 0x00000004ffa07435 */ /* 0x001fe200000001ff */
[----:B-1----:R-:W-:Y:S02]  /*34e0*/  MOV R152, R158 ;  /* 0x0000009e00987202 */ /* 0x002fe40000000f00 */
[----:B------:R-:W-:Y:S02]  /*34f0*/  MOV R162, R165 ;  /* 0x000000a500a27202 */ /* 0x000fe40000000f00 */
[----:B------:R-:W-:Y:S02]  /*3500*/  MOV R158, 0x1f ;  /* 0x0000001f009e7802 */ /* 0x000fe40000000f00 */
[----:B------:R-:W-:Y:S02]  /*3510*/  MOV R156, 0xffffffff ;  /* 0xffffffff009c7802 */ /* 0x000fe40000000f00 */
[----:B------:R-:W-:-:S02]  /*3520*/  MOV R36, 0x3540 ;  /* 0x0000354000247802 */ /* 0x000fc40000000f00 */
[----:B------:R-:W-:Y:S05]  /*3530*/  CALL.REL.NOINC `($__internal_251_$__cuda_sm70_shflsync_bfly_p) ;  /* 0x0000020000007944 */ /* 0x000fea0003c00000 */
[----:B------:R-:W-:Y:S01]  /*3540*/  FADD.FTZ R154, R152, R154 ;  /* 0x0000009a989a7221 */ /* 0x000fe20000010000 */
[----:B0-----:R-:W-:Y:S01]  /*3550*/  HFMA2.MMA R160, -RZ, RZ, 0, 4.76837158203125e-07 ;  /* 0x00000008ffa07435 */ /* 0x001fe200000001ff */
[----:B-1----:R-:W-:Y:S01]  /*3560*/  FADD.FTZ R152, R165, R158 ;  /* 0x0000009ea5987221 */ /* 0x002fe20000010000 */
[----:B------:R-:W-:-:S02]  /*3570*/  MOV R158, 0x1f ;  /* 0x0000001f009e7802 */ /* 0x000fc40000000f00 */
[----:B------:R-:W-:Y:S02]  /*3580*/  MOV R156, 0xffffffff ;  /* 0xffffffff009c7802 */ /* 0x000fe40000000f00 */
[----:B------:R-:W-:Y:S02]  /*3590*/  MOV R162, R154 ;  /* 0x0000009a00a27202 */ /* 0x000fe40000000f00 */
[----:B------:R-:W-:Y:S02]  /*35a0*/  MOV R36, 0x35c0 ;  /* 0x000035c000247802 */ /* 0x000fe40000000f00 */
[----:B------:R-:W-:Y:S05]  /*35b0*/  CALL.REL.NOINC `($__internal_251_$__cuda_sm70_shflsync_bfly_p) ;  /* 0x0000018000007944 */ /* 0x000fea0003c00000 */
[----:B0-----:R-:W-:Y:S01]  /*35c0*/  HFMA2.MMA R160, -RZ, RZ, 0, 4.76837158203125e-07 ;  /* 0x00000008ffa07435 */ /* 0x001fe200000001ff */
[----:B-1----:R-:W-:Y:S02]  /*35d0*/  MOV R165, R158 ;  /* 0x0000009e00a57202 */ /* 0x002fe40000000f00 */
[----:B------:R-:W-:Y:S02]  /*35e0*/  MOV R162, R152 ;  /* 0x0000009800a27202 */ /* 0x000fe40000000f00 */
[----:B------:R-:W-:Y:S02]  /*35f0*/  MOV R158, 0x1f ;  /* 0x0000001f009e7802 */ /* 0x000fe40000000f00 */
[----:B------:R-:W-:-:S02]  /*3600*/  MOV R156, 0xffffffff ;  /* 0xffffffff009c7802 */ /* 0x000fc40000000f00 */
[----:B------:R-:W-:Y:S02]  /*3610*/  MOV R36, 0x3630 ;  /* 0x0000363000247802 */ /* 0x000fe40000000f00 */
[----:B------:R-:W-:Y:S05]  /*3620*/  CALL.REL.NOINC `($__internal_251_$__cuda_sm70_shflsync_bfly_p) ;  /* 0x0000011000007944 */ /* 0x000fea0003c00000 */
[----:B------:R-:W-:Y:S01]  /*3630*/  FADD.FTZ R154, R165, R154 ;  /* 0x0000009aa59a7221 */ /* 0x000fe20000010000 */
[----:B0-----:R-:W-:Y:S01]  /*3640*/  HFMA2.MMA R160, -RZ, RZ, 0, 9.5367431640625e-07 ;  /* 0x00000010ffa07435 */ /* 0x001fe200000001ff */
[----:B-1----:R-:W-:Y:S01]  /*3650*/  FADD.FTZ R152, R152, R158 ;  /* 0x0000009e98987221 */ /* 0x002fe20000010000 */
[----:B------:R-:W-:Y:S02]  /*3660*/  MOV R158, 0x1f ;  /* 0x0000001f009e7802 */ /* 0x000fe40000000f00 */
[----:B------:R-:W-:Y:S02]  /*3670*/  MOV R156, 0xffffffff ;  /* 0xffffffff009c7802 */ /* 0x000fe40000000f00 */
[----:B------:R-:W-:Y:S02]  /*3680*/  MOV R162, R154 ;  /* 0x0000009a00a27202 */ /* 0x000fe40000000f00 */
[----:B------:R-:W-:Y:S02]  /*3690*/  MOV R36, 0x36b0 ;  /* 0x000036b000247802 */ /* 0x000fe40000000f00 */
[----:B------:R-:W-:Y:S05]  /*36a0*/  CALL.REL.NOINC `($__internal_251_$__cuda_sm70_shflsync_bfly_p) ;  /* 0x0000009000007944 */ /* 0x000fea0003c00000 */
[----:B0-----:R-:W-:Y:S01]  /*36b0*/  HFMA2.MMA R160, -RZ, RZ, 0, 9.5367431640625e-07 ;  /* 0x00000010ffa07435 */ /* 0x001fe200000001ff */
[----:B-1----:R-:W-:-:S02]  /*36c0*/  MOV R165, R158 ;  /* 0x0000009e00a57202 */ /* 0x002fc40000000f00 */
[----:B------:R-:W-:Y:S02]  /*36d0*/  MOV R162, R152 ;  /* 0x0000009800a27202 */ /* 0x000fe40000000f00 */
[----:B------:R-:W-:Y:S02]  /*36e0*/  MOV R158, 0x1f ;  /* 0x0000001f009e7802 */ /* 0x000fe40000000f00 */
[----:B------:R-:W-:Y:S02]  /*36f0*/  MOV R156, 0xffffffff ;  /* 0xffffffff009c7802 */ /* 0x000fe40000000f00 */
[----:B------:R-:W-:Y:S02]  /*3700*/  MOV R36, 0x3720 ;  /* 0x0000372000247802 */ /* 0x000fe40000000f00 */
[----:B------:R-:W-:Y:S05]  /*3710*/  CALL.REL.NOINC `($__internal_251_$__cuda_sm70_shflsync_bfly_p) ;  /* 0x0000002000007944 */ /* 0x000fea0003c00000 */
[----:B-1----:R-:W-:Y:S01]  /*3720*/  MOV R36, R158 ;  /* 0x0000009e00247202 */ /* 0x002fe20000000f00 */
[----:B0-----:R-:W-:Y:S05]  /*3730*/  BRA `(.L_x_3303) ;  /* 0xffffe96000007947 */ /* 0x001fea000383ffff */
        .weak           $__internal_251_$__cuda_sm70_shflsync_bfly_p
        .type           $__internal_251_$__cuda_sm70_shflsync_bfly_p,@function
        .size           $__internal_251_$__cuda_sm70_shflsync_bfly_p,(.L_x_3658 - $__internal_251_$__cuda_sm70_shflsync_bfly_p)
$__internal_251_$__cuda_sm70_shflsync_bfly_p:
[----:B------:R-:W-:Y:S01]  /*3740*/  HFMA2.MMA R37, -RZ, RZ, 0, 0 ;  /* 0x00000000ff257435 */ /* 0x000fe200000001ff */
[----:B------:R-:W-:Y:S04]  /*3750*/  WARPSYNC R156 ;  /* 0x0000009c00007348 */ /* 0x000fe80003800000 */
[----:B------:R0:W1:Y:S01]  /*3760*/  SHFL.BFLY PT, R158, R162, R160, R158 ;  /* 0x0c0000a0a29e7389 */ /* 0x00006200000e009e */
[----:B------:R-:W-:Y:S05]  /*3770*/  RET.REL.NODEC R36 `(_ZN10layer_norm13ln_bwd_kernelINS_13Kernel_traitsI13__nv_bfloat16fS2_fjLj768ELj1ELj4ELj1ELj16ENS_18Kernel_traits_baseILj768ES2_fS2_fjLj128EEEEEEEvNS_9BwdParamsE) ;  /* 0xffffc88024007950 */ /* 0x000fea0003c3ffff */
.L_x_3304:
        /* <DEDUP_REMOVED lines=16> */
.L_x_3658:


//--------------------- .text._ZN10layer_norm22ln_bwd_finalize_kernelINS_22Kernel_traits_finalizeILj768E13__nv_bfloat16S2_S2_fjLj1024ELj4ENS_18Kernel_traits_baseILj768ES2_S2_S2_fjLj1024EEEEEEEvNS_9BwdParamsE --------------------------
	.section	.text._ZN10layer_norm22ln_bwd_finalize_kernelINS_22Kernel_traits_finalizeILj768E13__nv_bfloat16S2_S2_fjLj1024ELj4ENS_18Kernel_traits_baseILj768ES2_S2_S2_fjLj1024EEEEEEEvNS_9BwdParamsE,"ax",@progbits
	.sectioninfo	@"SHI_REGISTERS=32"
	.align	128
        .global         _ZN10layer_norm22ln_bwd_finalize_kernelINS_22Kernel_traits_finalizeILj768E13__nv_bfloat16S2_S2_fjLj1024ELj4ENS_18Kernel_traits_baseILj768ES2_S2_S2_fjLj1024EEEEEEEvNS_9BwdParamsE
        .type           _ZN10layer_norm22ln_bwd_finalize_kernelINS_22Kernel_traits_finalizeILj768E13__nv_bfloat16S2_S2_fjLj1024ELj4ENS_18Kernel_traits_baseILj768ES2_S2_S2_fjLj1024EEEEEEEvNS_9BwdParamsE,@function
        .size           _ZN10layer_norm22ln_bwd_finalize_kernelINS_22Kernel_traits_finalizeILj768E13__nv_bfloat16S2_S2_fjLj1024ELj4ENS_18Kernel_traits_baseILj768ES2_S2_S2_fjLj1024EEEEEEEvNS_9BwdParamsE,(.L_x_3659 - _ZN10layer_norm22ln_bwd_finalize_kernelINS_22Kernel_traits_finalizeILj768E13__nv_bfloat16S2_S2_fjLj1024ELj4ENS_18Kernel_traits_baseILj768ES2_S2_S2_fjLj1024EEEEEEEvNS_9BwdParamsE)
        .other          _ZN10layer_norm22ln_bwd_finalize_kernelINS_22Kernel_traits_finalizeILj768E13__nv_bfloat16S2_S2_fjLj1024ELj4ENS_18Kernel_traits_baseILj768ES2_S2_S2_fjLj1024EEEEEEEvNS_9BwdParamsE,@"STO_CUDA_ENTRY STV_DEFAULT"
_ZN10layer_norm22ln_bwd_finalize_kernelINS_22Kernel_traits_finalizeILj768E13__nv_bfloat16S2_S2_fjLj1024ELj4ENS_18Kernel_traits_baseILj768ES2_S2_S2_fjLj1024EEEEEEEvNS_9BwdParamsE:
.text._ZN10layer_norm22ln_bwd_finalize_kernelINS_22Kernel_traits_finalizeILj768E13__nv_bfloat16S2_S2_fjLj1024ELj4ENS_18Kernel_traits_baseILj768ES2_S2_S2_fjLj1024EEEEEEEvNS_9BwdParamsE:
        /* <DEDUP_REMOVED lines=19> */
.L_x_3317:
        /* <DEDUP_REMOVED lines=27> */
.L_x_3309:
        /* <DEDUP_REMOVED lines=32> */
.L_x_3308:
[----:B------:R-:W-:Y:S05]  /*04e0*/  BSYNC B1 ;  /* 0x0000000000017941 */ /* 0x000fea0003800000 */
.L_x_3307:
        /* <DEDUP_REMOVED lines=22> */
.L_x_3311:
[----:B------:R-:W-:Y:S05]  /*0650*/  BSYNC B1 ;  /* 0x0000000000017941 */ /* 0x000fea0003800000 */
.L_x_3310:
        /* <DEDUP_REMOVED lines=10> */
.L_x_3306:
[----:B------:R-:W-:Y:S05]  /*0700*/  BSYNC B0 ;  /* 0x0000000000007941 */ /* 0x000fea0003800000 */
.L_x_3305:
        /* <DEDUP_REMOVED lines=11> */
.L_x_3318:
        /* <DEDUP_REMOVED lines=18> */
.L_x_3319:
[----:B------:R-:W-:Y:S01]  /*08e0*/  @!P1 SHF.R.U32.HI R2, RZ, 0x3, R0 ;  /* 0x00000003ff029819 */ /* 0x000fe20000011600 */
[----:B---3--:R-:W-:Y:S02]  /*08f0*/  FADD.FTZ R5, R5, R10 ;  /* 0x0000000a05057221 */ /* 0x008fe40000010000 */
[----:B--2---:R-:W-:Y:S01]  /*0900*/  FADD.FTZ R7, R7, R4 ;  /* 0x0000000407077221 */ /* 0x004fe20000010000 */
[----:B------:R-:W-:-:S05]  /*0910*/  @!P1 LOP3.LUT R2, R2, 0x1ffffffc, RZ, 0xc0, !PT ;  /* 0x1ffffffc02029812 */ /* 0x000fca00078ec0ff */
[----:B------:R2:W-:Y:S04]  /*0920*/  @!P1 STS [R2+0x2000], R5 ;  /* 0x0020000502009388 */ /* 0x0005e80000000800 */
[----:B------:R2:W-:Y:S02]  /*0930*/  @!P1 STS [R2+0x2080], R7 ;  /* 0x0020800702009388 */ /* 0x0005e40000000800 */
.L_x_3312:
        /* <DEDUP_REMOVED lines=13> */
.L_x_3316:
[----:B------:R-:W-:Y:S05]  /*0a10*/  BSYNC B0 ;  /* 0x0000000000007941 */ /* 0x000fea0003800000 */
.L_x_3315:
[C---:B------:R-:W-:Y:S02]  /*0a20*/  ISETP.GT.U32.AND P1, PT, R18.reuse, -0x301, PT ;  /* 0xfffffcff1200780c */ /* 0x040fe40003f24070 */
[----:B------:R-:W-:Y:S02]  /*0a30*/  IADD3 R18, R18, 0x300, RZ ;  /* 0x0000030012127810 */ /* 0x000fe40007ffe0ff */
[----:B------:R-:W-:-:S09]  /*0a40*/  IADD3 R19, R19, 0x180, RZ ;  /* 0x0000018013137810 */ /* 0x000fd20007ffe0ff */
[----:B012---:R-:W-:Y:S05]  /*0a50*/  @P1 BRA `(.L_x_3317) ;  /* 0xfffff6d000001947 */ /* 0x007fea000383ffff */
[----:B------:R-:W-:Y:S05]  /*0a60*/  EXIT ;  /* 0x000000000000794d */ /* 0x000fea0003800000 */
.L_x_3313:
[----:B--2---:R-:W-:Y:S01]  /*0a70*/  IMAD.MOV.U32 R10, RZ, RZ, R4 ;  /* 0x000000ffff0a7224 */ /* 0x004fe200078e0004 */
[----:B------:R-:W-:Y:S01]  /*0a80*/  MOV R9, 0x1 ;  /* 0x0000000100097802 */ /* 0x000fe20000000f00 */
[----:B------:R-:W-:Y:S01]  /*0a90*/  IMAD.MOV.U32 R6, RZ, RZ, 0x1f ;  /* 0x0000001fff067424 */ /* 0x000fe200078e00ff */
[----:B------:R-:W-:Y:S02]  /*0aa0*/  MOV R11, 0xffffffff ;  /* 0xffffffff000b7802 */ /* 0x000fe40000000f00 */
[----:B------:R-:W-:Y:S02]  /*0ab0*/  MOV R2, 0xad0 ;  /* 0x00000ad000027802 */ /* 0x000fe40000000f00 */
[----:B01----:R-:W-:Y:S05]  /*0ac0*/  CALL.REL.NOINC `($__internal_252_$__cuda_sm70_shflsync_bfly_p) ;  /* 0x000003c000007944 */ /* 0x003fea0003c00000 */
[----:B-1----:R-:W-:Y:S01]  /*0ad0*/  IMAD.MOV.U32 R3, RZ, RZ, R6 ;  /* 0x000000ffff037224 */ /* 0x002fe200078e0006 */
[----:B0-----:R-:W-:Y:S05]  /*0ae0*/  BRA `(.L_x_3318) ;  /* 0xfffffcd000007947 */ /* 0x001fea000383ffff */
.L_x_3314:
[----:B------:R-:W-:Y:S01]  /*0af0*/  HFMA2.MMA R6, -RZ, RZ, 0, 1.847743988037109375e-06 ;  /* 0x0000001fff067435 */ /* 0x000fe200000001ff */
[----:B------:R-:W-:Y:S01]  /*0b00*/  MOV R10, R13 ;  /* 0x0000000d000a7202 */ /* 0x000fe20000000f00 */
[----:B------:R-:W-:Y:S01]  /*0b10*/  IMAD.MOV.U32 R9, RZ, RZ, 0x2 ;  /* 0x00000002ff097424 */ /* 0x000fe200078e00ff */
[----:B------:R-:W-:Y:S01]  /*0b20*/  MOV R2, 0xb50 ;  /* 0x00000b5000027802 */ /* 0x000fe20000000f00 */
[----:B------:R-:W-:-:S02]  /*0b30*/  IMAD.MOV.U32 R11, RZ, RZ, -0x1 ;  /* 0xffffffffff0b7424 */ /* 0x000fc400078e00ff */
[----:B012---:R-:W-:Y:S05]  /*0b40*/  CALL.REL.NOINC `($__internal_252_$__cuda_sm70_shflsync_bfly_p) ;  /* 0x0000034000007944 */ /* 0x007fea0003c00000 */
[----:B01----:R-:W-:Y:S01]  /*0b50*/  FADD.FTZ R10, R13, R6 ;  /* 0x000000060d0a7221 */ /* 0x003fe20000010000 */
[----:B------:R-:W-:Y:S01]  /*0b60*/  MOV R9, 0x4 ;  /* 0x0000000400097802 */ /* 0x000fe20000000f00 */
[----:B------:R-:W-:Y:S01]  /*0b70*/  IMAD.MOV.U32 R6, RZ, RZ, 0x1f ;  /* 0x0000001fff067424 */ /* 0x000fe200078e00ff */
[----:B------:R-:W-:-:S02]  /*0b80*/  MOV R11, 0xffffffff ;  /* 0xffffffff000b7802 */ /* 0x000fc40000000f00 */
[----:B------:R-:W-:Y:S02]  /*0b90*/  MOV R2, 0xbb0 ;  /* 0x00000bb000027802 */ /* 0x000fe40000000f00 */
[----:B------:R-:W-:Y:S05]  /*0ba0*/  CALL.REL.NOINC `($__internal_252_$__cuda_sm70_shflsync_bfly_p) ;  /* 0x000002e000007944 */ /* 0x000fea0003c00000 */
[----:B01----:R-:W-:Y:S01]  /*0bb0*/  FADD.FTZ R10, R10, R6 ;  /* 0x000000060a0a7221 */ /* 0x003fe20000010000 */
[----:B------:R-:W-:Y:S01]  /*0bc0*/  HFMA2.MMA R6, -RZ, RZ, 0, 1.847743988037109375e-06 ;  /* 0x0000001fff067435 */ /* 0x000fe200000001ff */
[----:B------:R-:W-:Y:S01]  /*0bd0*/  IMAD.MOV.U32 R9, RZ, RZ, 0x8 ;  /* 0x00000008ff097424 */ /* 0x000fe200078e00ff */
[----:B------:R-:W-:Y:S01]  /*0be0*/  MOV R2, 0xc10 ;  /* 0x00000c1000027802 */ /* 0x000fe20000000f00 */
[----:B------:R-:W-:-:S03]  /*0bf0*/  IMAD.MOV.U32 R11, RZ, RZ, -0x1 ;  /* 0xffffffffff0b7424 */ /* 0x000fc600078e00ff */
[----:B------:R-:W-:Y:S05]  /*0c00*/  CALL.REL.NOINC `($__internal_252_$__cuda_sm70_shflsync_bfly_p) ;  /* 0x0000028000007944 */ /* 0x000fea0003c00000 */
[----:B-1----:R-:W-:Y:S01]  /*0c10*/  FADD.FTZ R4, R10, R6 ;  /* 0x000000060a047221 */ /* 0x002fe20000010000 */
[----:B0-----:R-:W-:Y:S01]  /*0c20*/  MOV R9, 0x10 ;  /* 0x0000001000097802 */ /* 0x001fe20000000f00 */
[----:B------:R-:W-:Y:S01]  /*0c30*/  IMAD.MOV.U32 R6, RZ, RZ, 0x1f ;  /* 0x0000001fff067424 */ /* 0x000fe200078e00ff */
[----:B------:R-:W-:Y:S01]  /*0c40*/  MOV R11, 0xffffffff ;  /* 0xffffffff000b7802 */ /* 0x000fe20000000f00 */
[----:B------:R-:W-:Y:S01]  /*0c50*/  IMAD.MOV.U32 R10, RZ, RZ, R4 ;  /* 0x000000ffff0a7224 */ /* 0x000fe200078e0004 */
[----:B------:R-:W-:Y:S02]  /*0c60*/  MOV R2, 0xc80 ;  /* 0x00000c8000027802 */ /* 0x000fe40000000f00 */
[----:B------:R-:W-:Y:S05]  /*0c70*/  CALL.REL.NOINC `($__internal_252_$__cuda_sm70_shflsync_bfly_p) ;  /* 0x0000021000007944 */ /* 0x000fea0003c00000 */
[----:B0-----:R-:W-:Y:S01]  /*0c80*/  HFMA2.MMA R9, -RZ, RZ, 0, 5.9604644775390625e-08 ;  /* 0x00000001ff097435 */ /* 0x001fe200000001ff */
[----:B-1----:R-:W-:Y:S01]  /*0c90*/  MOV R7, R6 ;  /* 0x0000000600077202 */ /* 0x002fe20000000f00 */
[----:B------:R-:W-:Y:S01]  /*0ca0*/  IMAD.MOV.U32 R10, RZ, RZ, R5 ;  /* 0x000000ffff0a7224 */ /* 0x000fe200078e0005 */
[----:B------:R-:W-:Y:S01]  /*0cb0*/  MOV R6, 0x1f ;  /* 0x0000001f00067802 */ /* 0x000fe20000000f00 */
[----:B------:R-:W-:Y:S01]  /*0cc0*/  IMAD.MOV.U32 R11, RZ, RZ, -0x1 ;  /* 0xffffffffff0b7424 */ /* 0x000fe200078e00ff */
[----:B------:R-:W-:-:S02]  /*0cd0*/  MOV R2, 0xcf0 ;  /* 0x00000cf000027802 */ /* 0x000fc40000000f00 */
[----:B------:R-:W-:Y:S05]  /*0ce0*/  CALL.REL.NOINC `($__internal_252_$__cuda_sm70_shflsync_bfly_p) ;  /* 0x000001a000007944 */ /* 0x000fea0003c00000 */
[----:B0-----:R-:W-:Y:S01]  /*0cf0*/  HFMA2.MMA R9, -RZ, RZ, 0, 1.1920928955078125e-07 ;  /* 0x00000002ff097435 */ /* 0x001fe200000001ff */
[----:B-1----:R-:W-:Y:S01]  /*0d00*/  FADD.FTZ R10, R5, R6 ;  /* 0x00000006050a7221 */ /* 0x002fe20000010000 */
[----:B------:R-:W-:Y:S01]  /*0d10*/  MOV R6, 0x1f ;  /* 0x0000001f00067802 */ /* 0x000fe20000000f00 */
[----:B------:R-:W-:Y:S01]  /*0d20*/  IMAD.MOV.U32 R11, RZ, RZ, -0x1 ;  /* 0xffffffffff0b7424 */ /* 0x000fe200078e00ff */
[----:B------:R-:W-:-:S02]  /*0d30*/  MOV R2, 0xd50 ;  /* 0x00000d5000027802 */ /* 0x000fc40000000f00 */
[----:B------:R-:W-:Y:S05]  /*0d40*/  CALL.REL.NOINC `($__internal_252_$__cuda_sm70_shflsync_bfly_p) ;  /* 0x0000014000007944 */ /* 0x000fea0003c00000 */
[----:B0-----:R-:W-:Y:S01]  /*0d50*/  HFMA2.MMA R9, -RZ, RZ, 0, 2.384185791015625e-07 ;  /* 0x00000004ff097435 */ /* 0x001fe200000001ff */
[----:B-1----:R-:W-:Y:S01]  /*0d60*/  FADD.FTZ R10, R10, R6 ;  /* 0x000000060a0a7221 */ /* 0x002fe20000010000 */
[----:B------:R-:W-:Y:S01]  /*0d70*/  MOV R6, 0x1f ;  /* 0x0000001f00067802 */ /* 0x000fe20000000f00 */
[----:B------:R-:W-:Y:S01]  /*0d80*/  IMAD.MOV.U32 R11, RZ, RZ, -0x1 ;  /* 0xffffffffff0b7424 */ /* 0x000fe200078e00ff */
[----:B------:R-:W-:-:S02]  /*0d90*/  MOV R2, 0xdb0 ;  /* 0x00000db000027802 */ /* 0x000fc40000000f00 */
[----:B------:R-:W-:Y:S05]  /*0da0*/  CALL.REL.NOINC `($__internal_252_$__cuda_sm70_shflsync_bfly_p) ;  /* 0x000000e000007944 */ /* 0x000fea0003c00000 */
[----:B0-----:R-:W-:Y:S01]  /*0db0*/  HFMA2.MMA R9, -RZ, RZ, 0, 4.76837158203125e-07 ;  /* 0x00000008ff097435 */ /* 0x001fe200000001ff */
[----:B-1----:R-:W-:Y:S01]  /*0dc0*/  FADD.FTZ R10, R10, R6 ;  /* 0x000000060a0a7221 */ /* 0x002fe20000010000 */
[----:B------:R-:W-:Y:S01]  /*0dd0*/  MOV R6, 0x1f ;  /* 0x0000001f00067802 */ /* 0x000fe20000000f00 */
[----:B------:R-:W-:Y:S01]  /*0de0*/  IMAD.MOV.U32 R11, RZ, RZ, -0x1 ;  /* 0xffffffffff0b7424 */ /* 0x000fe200078e00ff */
[----:B------:R-:W-:-:S02]  /*0df0*/  MOV R2, 0xe10 ;  /* 0x00000e1000027802 */ /* 0x000fc40000000f00 */
[----:B------:R-:W-:Y:S05]  /*0e00*/  CALL.REL.NOINC `($__internal_252_$__cuda_sm70_shflsync_bfly_p) ;  /* 0x0000008000007944 */ /* 0x000fea0003c00000 */
[----:B0-----:R-:W-:Y:S01]  /*0e10*/  HFMA2.MMA R9, -RZ, RZ, 0, 9.5367431640625e-07 ;  /* 0x00000010ff097435 */ /* 0x001fe200000001ff */
[----:B-1----:R-:W-:Y:S01]  /*0e20*/  FADD.FTZ R10, R10, R6 ;  /* 0x000000060a0a7221 */ /* 0x002fe20000010000 */
[----:B------:R-:W-:Y:S01]  /*0e30*/  MOV R6, 0x1f ;  /* 0x0000001f00067802 */ /* 0x000fe20000000f00 */
[----:B------:R-:W-:Y:S01]  /*0e40*/  IMAD.MOV.U32 R11, RZ, RZ, -0x1 ;  /* 0xffffffffff0b7424 */ /* 0x000fe200078e00ff */
[----:B------:R-:W-:-:S02]  /*0e50*/  MOV R2, 0xe70 ;  /* 0x00000e7000027802 */ /* 0x000fc40000000f00 */
[----:B------:R-:W-:Y:S05]  /*0e60*/  CALL.REL.NOINC `($__internal_252_$__cuda_sm70_shflsync_bfly_p) ;  /* 0x0000002000007944 */ /* 0x000fea0003c00000 */
[----:B-1----:R-:W-:Y:S01]  /*0e70*/  MOV R5, R6 ;  /* 0x0000000600057202 */ /* 0x002fe20000000f00 */
[----:B0-----:R-:W-:Y:S05]  /*0e80*/  BRA `(.L_x_3319) ;  /* 0xfffffa5000007947 */ /* 0x001fea000383ffff */
        .weak           $__internal_252_$__cuda_sm70_shflsync_bfly_p
        .type           $__internal_252_$__cuda_sm70_shflsync_bfly_p,@function
        .size           $__internal_252_$__cuda_sm70_shflsync_bfly_p,(.L_x_3659 - $__internal_252_$__cuda_sm70_shflsync_bfly_p)
$__internal_252_$__cuda_sm70_shflsync_bfly_p:
[----:B------:R-:W-:Y:S01]  /*0e90*/  HFMA2.MMA R3, -RZ, RZ, 0, 0 ;  /* 0x00000000ff037435 */ /* 0x000fe200000001ff */
[----:B------:R-:W-:Y:S04]  /*0ea0*/  WARPSYNC R11 ;  /* 0x0000000b00007348 */ /* 0x000fe80003800000 */
[----:B------:R0:W1:Y:S01]  /*0eb0*/  SHFL.BFLY PT, R6, R10, R9, R6 ;  /* 0x0c0000090a067389 */ /* 0x00006200000e0006 */
[----:B------:R-:W-:Y:S05]  /*0ec0*/  RET.REL.NODEC R2 `(_ZN10layer_norm22ln_bwd_finalize_kernelINS_22Kernel_traits_finalizeILj768E13__nv_bfloat16S2_S2_fjLj1024ELj4ENS_18Kernel_traits_baseILj768ES2_S2_S2_fjLj1024EEEEEEEvNS_9BwdParamsE) ;  /* 0xfffff13002007950 */ /* 0x000fea0003c3ffff */
.L_x_3320:
        /* <DEDUP_REMOVED lines=11> */
.L_x_3659:


//--------------------- .text._ZN10layer_norm13ln_bwd_kernelINS_13Kernel_traitsI13__nv_bfloat16S2_S2_fjLj768ELj1ELj4ELj1ELj16ENS_18Kernel_traits_baseILj768ES2_S2_S2_fjLj128EEEEEEEvNS_9BwdParamsE --------------------------
	.section	.text._ZN10layer_norm13ln_bwd_kernelINS_13Kernel_traitsI13__nv_bfloat16S2_S2_fjLj768ELj1ELj4ELj1ELj16ENS_18Kernel_traits_baseILj768ES2_S2_S2_fjLj128EEEEEEEvNS_9BwdParamsE,"ax",@progbits
	.sectioninfo	@"SHI_REGISTERS=160"
	.align	128
        .global         _ZN10layer_norm13ln_bwd_kernelINS_13Kernel_traitsI13__nv_bfloat16S2_S2_fjLj768ELj1ELj4ELj1ELj16ENS_18Kernel_traits_baseILj768ES2_S2_S2_fjLj128EEEEEEEvNS_9BwdParamsE
        .type           _ZN10layer_norm13ln_bwd_kernelINS_13Kernel_traitsI13__nv_bfloat16S2_S2_fjLj768ELj1ELj4ELj1ELj16ENS_18Kernel_traits_baseILj768ES2_S2_S2_fjLj128EEEEEEEvNS_9BwdParamsE,@function
        .size           _ZN10layer_norm13ln_bwd_kernelINS_13Kernel_traitsI13__nv_bfloat16S2_S2_fjLj768ELj1ELj4ELj1ELj16ENS_18Kernel_traits_baseILj768ES2_S2_S2_fjLj128EEEEEEEvNS_9BwdParamsE,(.L_x_3660 - _ZN10layer_norm13ln_bwd_kernelINS_13Kernel_traitsI13__nv_bfloat16S2_S2_fjLj768ELj1ELj4ELj1ELj16ENS_18Kernel_traits_baseILj768ES2_S2_S2_fjLj128EEEEEEEvNS_9BwdParamsE)
        .other          _ZN10layer_norm13ln_bwd_kernelINS_13Kernel_traitsI13__nv_bfloat16S2_S2_fjLj768ELj1ELj4ELj1ELj16ENS_18Kernel_traits_baseILj768ES2_S2_S2_fjLj128EEEEEEEvNS_9BwdParamsE,@"STO_CUDA_ENTRY STV_DEFAULT"
_ZN10layer_norm13ln_bwd_kernelINS_13Kernel_traitsI13__nv_bfloat16S2_S2_fjLj768ELj1ELj4ELj1ELj16ENS_18Kernel_traits_baseILj768ES2_S2_S2_fjLj128EEEEEEEvNS_9BwdParamsE:
.text._ZN10layer_norm13ln_bwd_kernelINS_13Kernel_traitsI13__nv_bfloat16S2_S2_fjLj768ELj1ELj4ELj1ELj16ENS_18Kernel_traits_baseILj768ES2_S2_S2_fjLj128EEEEEEEvNS_9BwdParamsE:
        /* <DEDUP_REMOVED lines=97> */
.L_x_3327:
[----:B------:R-:W-:Y:S01]  /*0610*/  ISETP.NE.U32.AND P0, PT, RZ, c[0x0][0x178], PT ;  /* 0x00005e00ff007a0c */ /* 0x000fe20003f05070 */
[----:B------:R-:W-:Y:S01]  /*0620*/  IMAD R28, R93, 0x60, RZ ;  /* 0x000000605d1c7824 */ /* 0x000fe200078e02ff */
[----:B------:R-:W-:Y:S02]  /*0630*/  MOV R33, 0x10 ;  /* 0x0000001000217802 */ /* 0x000fe40000000f00 */
[----:B------:R-:W-:Y:S02]  /*0640*/  ISETP.NE.AND.EX P0, PT, RZ, c[0x0][0x17c], PT, P0 ;  /* 0x00005f00ff007a0c */ /* 0x000fe40003f05300 */
[----:B------:R-:W-:-:S04]  /*0650*/  LOP3.LUT R28, R28, 0x1f, R75, 0xf8, !PT ;  /* 0x0000001f1c1c7812 */ /* 0x000fc800078ef84b */
[----:B------:R-:W-:-:S07]  /*0660*/  IADD3 R26, R28, 0x20, RZ ;  /* 0x000000201c1a7810 */ /* 0x000fce0007ffe0ff */
[----:B------:R-:W-:-:S05]  /*0670*/  @P0 IMAD.WIDE.U32 R24, R26, R33, c[0x0][0x178] ;  /* 0x00005e001a180625 */ /* 0x000fca00078e0021 */
[----:B------:R0:W2:Y:S01]  /*0680*/  @P0 LDG.E.128 R12, [R24.64] ;  /* 0x00000004180c0981 */ /* 0x0000a2000c1e1d00 */
[----:B------:R-:W-:-:S06]  /*0690*/  @P0 IMAD.WIDE.U32 R16, R28, R33, c[0x0][0x178] ;  /* 0x00005e001c100625 */ /* 0x000fcc00078e0021 */
[----:B------:R-:W3:Y:S01]  /*06a0*/  @P0 LDG.E.128 R16, [R16.64] ;  /* 0x0000000410100981 */ /* 0x000ee2000c1e1d00 */
[----:B------:R-:W-:-:S05]  /*06b0*/  IADD3 R32, R28, 0x40, RZ ;  /* 0x000000401c207810 */ /* 0x000fca0007ffe0ff */
[----:B------:R-:W-:-:S06]  /*06c0*/  @P0 IMAD.WIDE.U32 R20, R32, R33, c[0x0][0x178] ;  /* 0x00005e0020140625 */ /* 0x000fcc00078e0021 */
[----:B------:R-:W4:Y:S01]  /*06d0*/  @P0 LDG.E.128 R20, [R20.64] ;  /* 0x0000000414140981 */ /* 0x000f22000c1e1d00 */
[----:B------:R-:W-:Y:S01]  /*06e0*/  @!P0 IMAD.WIDE.U32 R2, R26, R33, c[0x0][0x170] ;  /* 0x00005c001a028625 */ /* 0x000fe200078e0021 */
[----:B------:R-:W-:Y:S02]  /*06f0*/  MOV R38, 0x4 ;  /* 0x0000000400267802 */ /* 0x000fe40000000f00 */
[----:B------:R-:W-:-:S03]  /*0700*/  @P0 MOV R117, RZ ;  /* 0x000000ff00750202 */ /* 0x000fc60000000f00 */
[----:B------:R-:W-:-:S04]  /*0710*/  @!P0 IMAD.WIDE R34, R93, R38, c[0x0][0x180] ;  /* 0x000060005d228625 */ /* 0x000fc800078e0226 */
[----:B------:R-:W-:Y:S01]  /*0720*/  IMAD.WIDE R38, R93, R38, c[0x0][0x188] ;  /* 0x000062005d267625 */ /* 0x000fe200078e0226 */
[----:B------:R1:W5:Y:S03]  /*0730*/  @!P0 LDG.E R117, [R34.64] ;  /* 0x0000000422758981 */ /* 0x000366000c1e1900 */
[-C--:B0-----:R-:W-:Y:S02]  /*0740*/  IMAD.WIDE.U32 R24, R26, R33.reuse, c[0x0][0x1b8] ;  /* 0x00006e001a187625 */ /* 0x081fe400078e0021 */
[----:B------:R0:W2:Y:S04]  /*0750*/  LDG.E R38, [R38.64] ;  /* 0x0000000426267981 */ /* 0x0000a8000c1e1900 */
[----:B------:R-:W2:Y:S01]  /*0760*/  LDG.E.128 R24, [R24.64] ;  /* 0x0000000418187981 */ /* 0x000ea2000c1e1d00 */
[----:B------:R-:W-:-:S04]  /*0770*/  @!P0 IMAD.WIDE.U32 R36, R28, R33, c[0x0][0x170] ;  /* 0x00005c001c248625 */ /* 0x000fc800078e0021 */
[----:B------:R-:W-:-:S06]  /*0780*/  IMAD.WIDE.U32 R28, R28, R33, c[0x0][0x1b8] ;  /* 0x00006e001c1c7625 */ /* 0x000fcc00078e0021 */
[----:B------:R-:W2:Y:S04]  /*0790*/  LDG.E.128 R28, [R28.64] ;  /* 0x000000041c1c7981 */ /* 0x000ea8000c1e1d00 */
[----:B------:R0:W3:Y:S04]  /*07a0*/  @!P0 LDG.E.128 R12, [R2.64] ;  /* 0x00000004020c8981 */ /* 0x0000e8000c1e1d00 */
[----:B------:R1:W4:Y:S01]  /*07b0*/  @!P0 LDG.E.128 R16, [R36.64] ;  /* 0x0000000424108981 */ /* 0x000322000c1e1d00 */
[----:B0-----:R-:W-:-:S05]  /*07c0*/  @!P0 IMAD.WIDE.U32 R2, R32, R33, c[0x0][0x170] ;  /* 0x00005c0020028625 */ /* 0x001fca00078e0021 */
[----:B------:R0:W4:Y:S01]  /*07d0*/  @!P0 LDG.E.128 R20, [R2.64] ;  /* 0x0000000402148981 */ /* 0x000122000c1e1d00 */
[----:B------:R-:W-:-:S06]  /*07e0*/  IMAD.WIDE.U32 R32, R32, R33, c[0x0][0x1b8] ;  /* 0x00006e0020207625 */ /* 0x000fcc00078e0021 */
[----:B-1----:R-:W4:Y:S01]  /*07f0*/  LDG.E.128 R32, [R32.64] ;  /* 0x0000000420207981 */ /* 0x002f22000c1e1d00 */
[----:B------:R-:W-:Y:S02]  /*0800*/  PRMT R126, RZ, 0x5410, R9 ;  /* 0x00005410ff7e7816 */ /* 0x000fe40000000009 */
[----:B------:R-:W-:Y:S02]  /*0810*/  PRMT R121, RZ, 0x7610, R11 ;  /* 0x00007610ff797816 */ /* 0x000fe4000000000b */
[----:B------:R-:W1:Y:S01]  /*0820*/  @P0 MUFU.RCP R36, R126 ;  /* 0x0000007e00240308 */ /* 0x000e620000001000 */
[----:B------:R-:W-:Y:S02]  /*0830*/  PRMT R124, RZ, 0x7610, R9 ;  /* 0x00007610ff7c7816 */ /* 0x000fe40000000009 */
[----:B0-----:R-:W-:-:S05]  /*0840*/  PRMT R2, RZ, 0x7610, R10 ;  /* 0x00007610ff027816 */ /* 0x001fca000000000a */
[----:B------:R-:W0:Y:S01]  /*0850*/  @P0 MUFU.RCP R125, R121 ;  /* 0x00000079007d0308 */ /* 0x000e220000001000 */
[----:B------:R-:W-:Y:S02]  /*0860*/  PRMT R122, RZ, 0x5410, R11 ;  /* 0x00005410ff7a7816 */ /* 0x000fe4000000000b */
[----:B------:R-:W-:-:S05]  /*0870*/  PRMT R120, RZ, 0x5410, R8 ;  /* 0x00005410ff787816 */ /* 0x000fca0000000008 */
[----:B------:R-:W0:Y:S01]  /*0880*/  @P0 MUFU.RCP R39, R124 ;  /* 0x0000007c00270308 */ /* 0x000e220000001000 */
[----:B------:R-:W-:-:S07]  /*0890*/  PRMT R3, RZ, 0x5410, R10 ;  /* 0x00005410ff037816 */ /* 0x000fce000000000a */
[----:B------:R-:W0:Y:S01]  /*08a0*/  @P0 MUFU.RCP R123, R2 ;  /* 0x00000002007b0308 */ /* 0x000e220000001000 */
[----:B------:R-:W-:-:S07]  /*08b0*/  PRMT R118, RZ, 0x7610, R8 ;  /* 0x00007610ff767816 */ /* 0x000fce0000000008 */
[----:B------:R0:W0:Y:S08]  /*08c0*/  @P0 MUFU.RCP R134, R122 ;  /* 0x0000007a00860308 */ /* 0x0000300000001000 */
[----:B------:R-:W0:Y:S08]  /*08d0*/  @P0 MUFU.RCP R128, R120 ;  /* 0x0000007800800308 */ /* 0x000e300000001000 */
[----:B------:R-:W1:Y:S01]  /*08e0*/  @P0 MUFU.RCP R132, R3 ;  /* 0x0000000300840308 */ /* 0x000e620000001000 */
[----:B--2---:R-:W-:-:S07]  /*08f0*/  PRMT R135, RZ, 0x7610, R26 ;  /* 0x00007610ff877816 */ /* 0x004fce000000001a */
[----:B------:R-:W2:Y:S01]  /*0900*/  @P0 MUFU.RCP R130, R118 ;  /* 0x0000007600820308 */ /* 0x000ea20000001000 */
[----:B------:R-:W-:Y:S01]  /*0910*/  PRMT R137, RZ, 0x5410, R27 ;  /* 0x00005410ff897816 */ /* 0x000fe2000000001b */
[----:B------:R-:W-:-:S04]  /*0920*/  FADD.FTZ R59, R135, R59 ;  /* 0x0000003b873b7221 */ /* 0x000fc80000010000 */
[----:B0-----:R-:W-:Y:S02]  /*0930*/  FMUL.FTZ R122, R122, R137 ;  /* 0x000000897a7a7220 */ /* 0x001fe40000410000 */
[----:B------:R-:W-:Y:S01]  /*0940*/  FADD.FTZ R66, R137, R66 ;  /* 0x0000004289427221 */ /* 0x000fe20000010000 */
[----:B---3--:R-:W-:Y:S02]  /*0950*/  PRMT R138, RZ, 0x5410, R13 ;  /* 0x00005410ff8a7816 */ /* 0x008fe4000000000d */
[----:B------:R-:W-:-:S03]  /*0960*/  PRMT R133, RZ, 0x7610, R15 ;  /* 0x00007610ff857816 */ /* 0x000fc6000000000f */
[----:B------:R-:W-:Y:S01]  /*0970*/  @P0 FADD.FTZ R37, -R99, R138 ;  /* 0x0000008a63250221 */ /* 0x000fe20000010100 */
[----:B------:R-:W-:Y:S02]  /*0980*/  PRMT R127, RZ, 0x7610, R12 ;  /* 0x00007610ff7f7816 */ /* 0x000fe4000000000c */
[----:B------:R-:W-:Y:S01]  /*0990*/  PRMT R129, RZ, 0x7610, R13 ;  /* 0x00007610ff817816 */ /* 0x000fe2000000000d */
[----:B-1----:R-:W-:Y:S02]  /*09a0*/  @P0 FMUL.FTZ R37, R37, R36 ;  /* 0x0000002425250220 */ /* 0x002fe40000410000 */
[----:B------:R-:W-:Y:S01]  /*09b0*/  @P0 FADD.FTZ R36, -R94, R133 ;  /* 0x000000855e240221 */ /* 0x000fe20000010100 */
[----:B------:R-:W-:Y:S02]  /*09c0*/  PRMT R131, RZ, 0x7610, R14 ;  /* 0x00007610ff837816 */ /* 0x000fe4000000000e */
[----:B------:R-:W-:Y:S01]  /*09d0*/  PRMT R136, RZ, 0x5410, R12 ;  /* 0x00005410ff887816 */ /* 0x000fe2000000000c */
[----:B------:R-:W-:Y:S01]  /*09e0*/  @P0 FMUL.FTZ R36, R36, R125 ;  /* 0x0000007d24240220 */ /* 0x000fe20000410000 */
[----:B------:R-:W-:Y:S01]  /*09f0*/  PRMT R142, RZ, 0x5410, R15 ;  /* 0x00005410ff8e7816 */ /* 0x000fe2000000000f */
[----:B------:R-:W-:Y:S01]  /*0a00*/  @P0 FADD.FTZ R15, -R100, R127 ;  /* 0x0000007f640f0221 */ /* 0x000fe20000010100 */
[----:B------:R-:W-:Y:S01]  /*0a10*/  PRMT R140, RZ, 0x5410, R14 ;  /* 0x00005410ff8c7816 */ /* 0x000fe2000000000e */
[----:B------:R-:W-:-:S02]  /*0a20*/  @P0 FADD.FTZ R12, -R98, R129 ;  /* 0x00000081620c0221 */ /* 0x000fc40000010100 */
[----:B-----5:R-:W-:Y:S02]  /*0a30*/  @!P0 FADD.FTZ R125, R127, -R117 ;  /* 0x800000757f7d8221 */ /* 0x020fe40000010000 */
[----:B------:R-:W-:Y:S02]  /*0a40*/  @!P0 FADD.FTZ R127, R138, -R117 ;  /* 0x800000758a7f8221 */ /* 0x000fe40000010000 */
[----:B------:R-:W-:Y:S02]  /*0a50*/  @!P0 FADD.FTZ R129, R129, -R117 ;  /* 0x8000007581818221 */ /* 0x000fe40000010000 */
[----:B------:R-:W-:Y:S02]  /*0a60*/  @P0 FADD.FTZ R14, -R96, R131 ;  /* 0x00000083600e0221 */ /* 0x000fe40000010100 */
[----:B------:R-:W-:Y:S02]  /*0a70*/  @P0 FMUL.FTZ R12, R12, R39 ;  /* 0x000000270c0c0220 */ /* 0x000fe40000410000 */
[----:B------:R-:W-:-:S02]  /*0a80*/  @P0 FADD.FTZ R119, -R95, R142 ;  /* 0x0000008e5f770221 */ /* 0x000fc40000010100 */
[C---:B------:R-:W-:Y:S02]  /*0a90*/  @!P0 FMUL.FTZ R37, R38.reuse, R127 ;  /* 0x0000007f26258220 */ /* 0x040fe40000410000 */
[----:B------:R-:W-:Y:S02]  /*0aa0*/  @!P0 FMUL.FTZ R12, R38, R129 ;  /* 0x00000081260c8220 */ /* 0x000fe40000410000 */
[----:B------:R-:W-:Y:S02]  /*0ab0*/  @P0 FADD.FTZ R13, -R101, R136 ;  /* 0x00000088650d0221 */ /* 0x000fe40000010100 */
[----:B------:R-:W-:Y:S02]  /*0ac0*/  @P0 FMUL.FTZ R14, R14, R123 ;  /* 0x0000007b0e0e0220 */ /* 0x000fe40000410000 */
[----:B------:R-:W-:Y:S02]  /*0ad0*/  @!P0 FADD.FTZ R127, R131, -R117 ;  /* 0x80000075837f8221 */ /* 0x000fe40000010000 */
[----:B------:R-:W-:-:S02]  /*0ae0*/  @!P0 FADD.FTZ R129, R142, -R117 ;  /* 0x800000758e818221 */ /* 0x000fc40000010000 */
[----:B------:R-:W-:Y:S02]  /*0af0*/  @!P0 FADD.FTZ R123, R136, -R117 ;  /* 0x80000075887b8221 */ /* 0x000fe40000010000 */
[----:B------:R-:W-:Y:S01]  /*0b00*/  @!P0 FADD.FTZ R131, R133, -R117 ;  /* 0x8000007585838221 */ /* 0x000fe20000010000 */
[--C-:B------:R-:W-:Y:S01]  /*0b10*/  PRMT R133, RZ, 0x5410, R25.reuse ;  /* 0x00005410ff857816 */ /* 0x100fe20000000019 */
[----:B------:R-:W-:Y:S01]  /*0b20*/  @P0 FMUL.FTZ R119, R119, R134 ;  /* 0x0000008677770220 */ /* 0x000fe20000410000 */
[----:B------:R-:W-:Y:S01]  /*0b30*/  PRMT R25, RZ, 0x7610, R25 ;  /* 0x00007610ff197816 */ /* 0x000fe20000000019 */
[----:B------:R-:W-:Y:S02]  /*0b40*/  @P0 FMUL.FTZ R13, R13, R128 ;  /* 0x000000800d0d0220 */ /* 0x000fe40000410000 */
[----:B------:R-:W-:Y:S02]  /*0b50*/  @P0 FADD.FTZ R39, -R97, R140 ;  /* 0x0000008c61270221 */ /* 0x000fe40000010100 */
[C---:B------:R-:W-:Y:S01]  /*0b60*/  @!P0 FMUL.FTZ R119, R38.reuse, R129 ;  /* 0x0000008126778220 */ /* 0x040fe20000410000 */
[----:B------:R-:W-:Y:S01]  /*0b70*/  PRMT R129, RZ, 0x5410, R61 ;  /* 0x00005410ff817816 */ /* 0x000fe2000000003d */
[----:B------:R-:W-:-:S02]  /*0b80*/  @!P0 FMUL.FTZ R13, R38, R123 ;  /* 0x0000007b260d8220 */ /* 0x000fc40000410000 */
[----:B------:R-:W-:Y:S01]  /*0b90*/  @!P0 FMUL.FTZ R14, R38, R127 ;  /* 0x0000007f260e8220 */ /* 0x000fe20000410000 */
[----:B------:R-:W-:Y:S01]  /*0ba0*/  PRMT R136, RZ, 0x7610, R27 ;  /* 0x00007610ff887816 */ /* 0x000fe2000000001b */
[----:B------:R-:W-:Y:S02]  /*0bb0*/  @!P0 FADD.FTZ R123, R140, -R117 ;  /* 0x800000758c7b8221 */ /* 0x000fe40000010000 */
[----:B------:R-:W-:Y:S02]  /*0bc0*/  @P0 FMUL.FTZ R39, R39, R132 ;  /* 0x0000008427270220 */ /* 0x000fe40000410000 */
[----:B------:R-:W-:Y:S01]  /*0bd0*/  FMUL.FTZ R27, R124, R25 ;  /* 0x000000197c1b7220 */ /* 0x000fe20000410000 */
[----:B------:R-:W0:Y:S01]  /*0be0*/  @P0 MUFU.RCP R132, R129 ;  /* 0x0000008100840308 */ /* 0x000e220000001000 */
[C---:B------:R-:W-:Y:S02]  /*0bf0*/  FADD.FTZ R57, R25.reuse, R57 ;  /* 0x0000003919397221 */ /* 0x040fe40000010000 */
[----:B------:R-:W-:-:S02]  /*0c00*/  FFMA.FTZ R41, R25, R12, R41 ;  /* 0x0000000c19297223 */ /* 0x000fc40000010029 */
[----:B------:R-:W-:Y:S02]  /*0c10*/  FMUL.FTZ R25, R2, R135 ;  /* 0x0000008702197220 */ /* 0x000fe40000410000 */
[----:B------:R-:W-:Y:S01]  /*0c20*/  FFMA.FTZ R43, R135, R14, R43 ;  /* 0x0000000e872b7223 */ /* 0x000fe2000001002b */
[----:B------:R-:W-:Y:S01]  /*0c30*/  PRMT R135, RZ, 0x5410, R63 ;  /* 0x00005410ff877816 */ /* 0x000fe2000000003f */
[----:B------:R-:W-:Y:S01]  /*0c40*/  @!P0 FMUL.FTZ R39, R38, R123 ;  /* 0x0000007b26278220 */ /* 0x000fe20000410000 */
[----:B------:R-:W-:Y:S01]  /*0c50*/  PRMT R123, RZ, 0x7610, R60 ;  /* 0x00007610ff7b7816 */ /* 0x000fe2000000003c */
[----:B------:R-:W-:Y:S01]  /*0c60*/  @!P0 FMUL.FTZ R36, R38, R131 ;  /* 0x0000008326248220 */ /* 0x000fe20000410000 */
[----:B------:R-:W-:Y:S01]  /*0c70*/  PRMT R134, RZ, 0x5410, R26 ;  /* 0x00005410ff867816 */ /* 0x000fe2000000001a */
[----:B------:R-:W-:Y:S01]  /*0c80*/  FFMA.FTZ R46, R137, R119, R46 ;  /* 0x00000077892e7223 */ /* 0x000fe2000001002e */
[----:B------:R-:W-:Y:S01]  /*0c90*/  PRMT R131, RZ, 0x7610, R61 ;  /* 0x00007610ff837816 */ /* 0x000fe2000000003d */
[----:B--2---:R-:W-:Y:S01]  /*0ca0*/  @P0 FMUL.FTZ R15, R15, R130 ;  /* 0x000000820f0f0220 */ /* 0x004fe20000410000 */
[----:B------:R-:W1:Y:S01]  /*0cb0*/  @P0 MUFU.RCP R137, R135 ;  /* 0x0000008700890308 */ /* 0x000e620000001000 */
[----:B------:R-:W-:Y:S01]  /*0cc0*/  @!P0 FMUL.FTZ R15, R38, R125 ;  /* 0x0000007d260f8220 */ /* 0x000fe20000410000 */
[----:B------:R-:W-:Y:S01]  /*0cd0*/  PRMT R127, RZ, 0x5410, R24 ;  /* 0x00005410ff7f7816 */ /* 0x000fe20000000018 */
[----:B------:R-:W-:Y:S01]  /*0ce0*/  FMUL.FTZ R26, R126, R133 ;  /* 0x000000857e1a7220 */ /* 0x000fe20000410000 */
[----:B------:R-:W-:Y:S01]  /*0cf0*/  PRMT R125, RZ, 0x5410, R60 ;  /* 0x00005410ff7d7816 */ /* 0x000fe2000000003c */
[C---:B------:R-:W-:Y:S01]  /*0d00*/  FADD.FTZ R58, R133.reuse, R58 ;  /* 0x0000003a853a7221 */ /* 0x040fe20000010000 */
[----:B----4-:R-:W-:Y:S01]  /*0d10*/  PRMT R140, RZ, 0x5410, R17 ;  /* 0x00005410ff8c7816 */ /* 0x010fe20000000011 */
[----:B------:R-:W-:Y:S01]  /*0d20*/  FFMA.FTZ R42, R133, R37, R42 ;  /* 0x00000025852a7223 */ /* 0x000fe2000001002a */
[----:B------:R-:W2:Y:S01]  /*0d30*/  @P0 MUFU.RCP R130, R123 ;  /* 0x0000007b00820308 */ /* 0x000ea20000001000 */
[----:B------:R-:W-:Y:S01]  /*0d40*/  PRMT R133, RZ, 0x7610, R62 ;  /* 0x00007610ff857816 */ /* 0x000fe2000000003e */
[----:B------:R-:W-:Y:S01]  /*0d50*/  FMUL.FTZ R120, R120, R127 ;  /* 0x0000007f78787220 */ /* 0x000fe20000410000 */
[--C-:B------:R-:W-:Y:S01]  /*0d60*/  PRMT R148, RZ, 0x5410, R19.reuse ;  /* 0x00005410ff947816 */ /* 0x100fe20000000013 */
[C---:B------:R-:W-:Y:S01]  /*0d70*/  FADD.FTZ R56, R127.reuse, R56 ;  /* 0x000000387f387221 */ /* 0x040fe20000010000 */
[----:B------:R-:W-:Y:S01]  /*0d80*/  PRMT R147, RZ, 0x7610, R19 ;  /* 0x00007610ff937816 */ /* 0x000fe20000000013 */
[----:B------:R-:W-:-:S02]  /*0d90*/  FFMA.FTZ R40, R127, R13, R40 ;  /* 0x0000000d7f287223 */ /* 0x000fc40000010028 */
[----:B------:R-:W3:Y:S01]  /*0da0*/  @P0 MUFU.RCP R139, R131 ;  /* 0x00000083008b0308 */ /* 0x000ee20000001000 */
[----:B------:R-:W-:Y:S01]  /*0db0*/  FMUL.FTZ R121, R121, R136 ;  /* 0x0000008879797220 */ /* 0x000fe20000410000 */
[----:B------:R-:W-:Y:S01]  /*0dc0*/  PRMT R127, RZ, 0x5410, R62 ;  /* 0x00005410ff7f7816 */ /* 0x000fe2000000003e */
[C---:B------:R-:W-:Y:S02]  /*0dd0*/  FADD.FTZ R65, R136.reuse, R65 ;  /* 0x0000004188417221 */ /* 0x040fe40000010000 */
[----:B------:R-:W-:Y:S01]  /*0de0*/  FFMA.FTZ R45, R136, R36, R45 ;  /* 0x00000024882d7223 */ /* 0x000fe2000001002d */
[----:B------:R-:W-:Y:S01]  /*0df0*/  PRMT R136, RZ, 0x7610, R63 ;  /* 0x00007610ff887816 */ /* 0x000fe2000000003f */
[----:B------:R-:W-:Y:S01]  /*0e00*/  @P0 FADD.FTZ R19, -R107, R140 ;  /* 0x0000008c6b130221 */ /* 0x000fe20000010100 */
[----:B------:R-:W4:Y:S01]  /*0e10*/  @P0 MUFU.RCP R128, R125 ;  /* 0x0000007d00800308 */ /* 0x000f220000001000 */
[----:B------:R-:W-:Y:S02]  /*0e20*/  PRMT R138, RZ, 0x7610, R16 ;  /* 0x00007610ff8a7816 */ /* 0x000fe40000000010 */
[----:B------:R-:W-:-:S05]  /*0e30*/  PRMT R24, RZ, 0x7610, R24 ;  /* 0x00007610ff187816 */ /* 0x000fca0000000018 */
[----:B------:R-:W5:Y:S01]  /*0e40*/  @P0 MUFU.RCP R143, R133 ;  /* 0x00000085008f0308 */ /* 0x000f620000001000 */
[----:B------:R-:W-:Y:S01]  /*0e50*/  PRMT R142, RZ, 0x7610, R17 ;  /* 0x00007610ff8e7816 */ /* 0x000fe20000000011 */
[----:B0-----:R-:W-:Y:S01]  /*0e60*/  @P0 FMUL.FTZ R124, R19, R132 ;  /* 0x00000084137c0220 */ /* 0x001fe20000410000 */
[----:B------:R-:W-:Y:S01]  /*0e70*/  PRMT R2, RZ, 0x5410, R16 ;  /* 0x00005410ff027816 */ /* 0x000fe20000000010 */
[----:B------:R-:W-:Y:S01]  /*0e80*/  @P0 FADD.FTZ R132, -R103, R148 ;  /* 0x0000009467840221 */ /* 0x000fe20000010100 */
[----:B------:R-:W-:Y:S01]  /*0e90*/  PRMT R146, RZ, 0x7610, R18 ;  /* 0x00007610ff927816 */ /* 0x000fe20000000012 */
[----:B------:R-:W-:Y:S02]  /*0ea0*/  @P0 FADD.FTZ R17, -R108, R138 ;  /* 0x0000008a6c110221 */ /* 0x000fe40000010100 */
[----:B------:R-:W0:Y:S01]  /*0eb0*/  @P0 MUFU.RCP R141, R127 ;  /* 0x0000007f008d0308 */ /* 0x000e220000001000 */
[----:B------:R-:W-:Y:S01]  /*0ec0*/  @!P0 FADD.FTZ R19, R140, -R117 ;  /* 0x800000758c138221 */ /* 0x000fe20000010000 */
[----:B------:R-:W-:Y:S01]  /*0ed0*/  PRMT R144, RZ, 0x5410, R18 ;  /* 0x00005410ff907816 */ /* 0x000fe20000000012 */
[----:B------:R-:W-:-:S05]  /*0ee0*/  FMUL.FTZ R118, R118, R24 ;  /* 0x0000001876767220 */ /* 0x000fca0000410000 */
[----:B------:R-:W0:Y:S01]  /*0ef0*/  @P0 MUFU.RCP R145, R136 ;  /* 0x0000008800910308 */ /* 0x000e220000001000 */
[C---:B------:R-:W-:Y:S02]  /*0f00*/  FADD.FTZ R55, R24.reuse, R55 ;  /* 0x0000003718377221 */ /* 0x040fe40000010000 */
[----:B------:R-:W-:Y:S02]  /*0f10*/  FFMA.FTZ R0, R24, R15, R0 ;  /* 0x0000000f18007223 */ /* 0x000fe40000010000 */
[----:B------:R-:W-:Y:S02]  /*0f20*/  @P0 FADD.FTZ R126, -R106, R142 ;  /* 0x0000008e6a7e0221 */ /* 0x000fe40000010100 */
[----:B-1----:R-:W-:Y:S02]  /*0f30*/  @P0 FMUL.FTZ R132, R132, R137 ;  /* 0x0000008984840220 */ /* 0x002fe40000410000 */
[----:B------:R-:W-:Y:S02]  /*0f40*/  FMUL.FTZ R24, R3, R134 ;  /* 0x0000008603187220 */ /* 0x000fe40000410000 */
[----:B--2---:R-:W-:-:S02]  /*0f50*/  @P0 FMUL.FTZ R18, R17, R130 ;  /* 0x0000008211120220 */ /* 0x004fc40000410000 */
[----:B------:R-:W-:Y:S02]  /*0f60*/  @!P0 FADD.FTZ R137, R142, -R117 ;  /* 0x800000758e898221 */ /* 0x000fe40000010000 */
[----:B------:R-:W-:Y:S02]  /*0f70*/  @P0 FADD.FTZ R3, -R109, R2 ;  /* 0x000000026d030221 */ /* 0x000fe40000010100 */
[----:B------:R-:W-:Y:S02]  /*0f80*/  @P0 FADD.FTZ R130, -R104, R146 ;  /* 0x0000009268820221 */ /* 0x000fe40000010100 */
[----:B------:R-:W-:Y:S02]  /*0f90*/  @!P0 FMUL.FTZ R124, R38, R19 ;  /* 0x00000013267c8220 */ /* 0x000fe40000410000 */
[----:B------:R-:W-:Y:S02]  /*0fa0*/  @!P0 FADD.FTZ R17, R138, -R117 ;  /* 0x800000758a118221 */ /* 0x000fe40000010000 */
[----:B------:R-:W-:-:S02]  /*0fb0*/  @!P0 FADD.FTZ R19, R146, -R117 ;  /* 0x8000007592138221 */ /* 0x000fc40000010000 */
[----:B---3--:R-:W-:Y:S02]  /*0fc0*/  @P0 FMUL.FTZ R126, R126, R139 ;  /* 0x0000008b7e7e0220 */ /* 0x008fe40000410000 */
[----:B------:R-:W-:Y:S02]  /*0fd0*/  @!P0 FMUL.FTZ R126, R38, R137 ;  /* 0x00000089267e8220 */ /* 0x000fe40000410000 */
[C---:B------:R-:W-:Y:S02]  /*0fe0*/  FADD.FTZ R64, R134.reuse, R64 ;  /* 0x0000004086407221 */ /* 0x040fe40000010000 */
[----:B------:R-:W-:Y:S02]  /*0ff0*/  FFMA.FTZ R44, R134, R39, R44 ;  /* 0x00000027862c7223 */ /* 0x000fe4000001002c */
[----:B----4-:R-:W-:Y:S02]  /*1000*/  @P0 FMUL.FTZ R16, R3, R128 ;  /* 0x0000008003100220 */ /* 0x010fe40000410000 */
[----:B-----5:R-:W-:-:S02]  /*1010*/  @P0 FMUL.FTZ R130, R130, R143 ;  /* 0x0000008f82820220 */ /* 0x020fc40000410000 */
[----:B------:R-:W-:Y:S01]  /*1020*/  @!P0 FADD.FTZ R137, R148, -R117 ;  /* 0x8000007594898221 */ /* 0x000fe20000010000 */
[----:B------:R-:W-:Y:S01]  /*1030*/  PRMT R142, RZ, 0x7610, R29 ;  /* 0x00007610ff8e7816 */ /* 0x000fe2000000001d */
[----:B------:R-:W-:Y:S02]  /*1040*/  @P0 FADD.FTZ R128, -R105, R144 ;  /* 0x0000009069800221 */ /* 0x000fe40000010100 */
[----:B------:R-:W-:Y:S02]  /*1050*/  @P0 FADD.FTZ R134, -R102, R147 ;  /* 0x0000009366860221 */ /* 0x000fe40000010100 */
[----:B------:R-:W-:Y:S01]  /*1060*/  @!P0 FADD.FTZ R3, R2, -R117 ;  /* 0x8000007502038221 */ /* 0x000fe20000010000 */
[----:B------:R-:W-:Y:S01]  /*1070*/  PRMT R2, RZ, 0x7610, R4 ;  /* 0x00007610ff027816 */ /* 0x000fe20000000004 */
[----:B------:R-:W-:Y:S02]  /*1080*/  @!P0 FMUL.FTZ R18, R38, R17 ;  /* 0x0000001126128220 */ /* 0x000fe40000410000 */
[----:B------:R-:W-:Y:S01]  /*1090*/  @!P0 FMUL.FTZ R130, R38, R19 ;  /* 0x0000001326828220 */ /* 0x000fe20000410000 */
[----:B------:R-:W-:Y:S01]  /*10a0*/  PRMT R19, RZ, 0x5410, R28 ;  /* 0x00005410ff137816 */ /* 0x000fe2000000001c */
[----:B------:R-:W-:Y:S01]  /*10b0*/  @!P0 FADD.FTZ R17, R144, -R117 ;  /* 0x8000007590118221 */ /* 0x000fe20000010000 */
[----:B------:R-:W-:Y:S01]  /*10c0*/  PRMT R140, RZ, 0x7610, R28 ;  /* 0x00007610ff8c7816 */ /* 0x000fe2000000001c */
[----:B------:R-:W-:Y:S01]  /*10d0*/  @!P0 FADD.FTZ R139, R147, -R117 ;  /* 0x80000075938b8221 */ /* 0x000fe20000010000 */
[----:B------:R-:W-:Y:S01]  /*10e0*/  PRMT R144, RZ, 0x7610, R30 ;  /* 0x00007610ff907816 */ /* 0x000fe2000000001e */
[----:B0-----:R-:W-:Y:S01]  /*10f0*/  @P0 FMUL.FTZ R128, R128, R141 ;  /* 0x0000008d80800220 */ /* 0x001fe20000410000 */
[----:B------:R-:W-:Y:S01]  /*1100*/  PRMT R28, RZ, 0x5410, R5 ;  /* 0x00005410ff1c7816 */ /* 0x000fe20000000005 */
[----:B------:R-:W-:Y:S01]  /*1110*/  @P0 FMUL.FTZ R134, R134, R145 ;  /* 0x0000009186860220 */ /* 0x000fe20000410000 */
[----:B------:R-:W-:Y:S01]  /*1120*/  PRMT R141, RZ, 0x5410, R29 ;  /* 0x00005410ff8d7816 */ /* 0x000fe2000000001d */
[----:B------:R-:W-:Y:S01]  /*1130*/  @!P0 FMUL.FTZ R16, R38, R3 ;  /* 0x0000000326108220 */ /* 0x000fe20000410000 */
[----:B------:R-:W-:Y:S01]  /*1140*/  PRMT R143, RZ, 0x5410, R30 ;  /* 0x00005410ff8f7816 */ /* 0x000fe2000000001e */
[----:B------:R-:W-:Y:S01]  /*1150*/  @!P0 FMUL.FTZ R132, R38, R137 ;  /* 0x0000008926848220 */ /* 0x000fe20000410000 */
[----:B------:R-:W-:Y:S01]  /*1160*/  PRMT R145, RZ, 0x5410, R31 ;  /* 0x00005410ff917816 */ /* 0x000fe2000000001f */
[----:B------:R-:W-:Y:S01]  /*1170*/  @!P0 FMUL.FTZ R128, R38, R17 ;  /* 0x0000001126808220 */ /* 0x000fe20000410000 */
[----:B------:R-:W0:Y:S01]  /*1180*/  @P0 MUFU.RCP R137, R2 ;  /* 0x0000000200890308 */ /* 0x000e220000001000 */
[----:B------:R-:W-:Y:S01]  /*1190*/  PRMT R147, RZ, 0x7610, R31 ;  /* 0x00007610ff937816 */ /* 0x000fe2000000001f */
[----:B------:R-:W-:Y:S01]  /*11a0*/  @!P0 FMUL.FTZ R134, R38, R139 ;  /* 0x0000008b26868220 */ /* 0x000fe20000410000 */
[----:B------:R-:W-:Y:S01]  /*11b0*/  PRMT R30, RZ, 0x7610, R5 ;  /* 0x00007610ff1e7816 */ /* 0x000fe20000000005 */
[----:B------:R-:W-:-:S02]  /*11c0*/  FMUL.FTZ R17, R125, R19 ;  /* 0x000000137d117220 */ /* 0x000fc40000410000 */
[----:B------:R-:W-:Y:S01]  /*11d0*/  FMUL.FTZ R31, R131, R142 ;  /* 0x0000008e831f7220 */ /* 0x000fe20000410000 */
[--C-:B------:R-:W-:Y:S01]  /*11e0*/  PRMT R131, RZ, 0x5410, R6.reuse ;  /* 0x00005410ff837816 */ /* 0x100fe20000000006 */
[----:B------:R-:W1:Y:S01]  /*11f0*/  @P0 MUFU.RCP R139, R28 ;  /* 0x0000001c008b0308 */ /* 0x000e620000001000 */
[----:B------:R-:W-:Y:S01]  /*1200*/  FMUL.FTZ R125, R133, R144 ;  /* 0x00000090857d7220 */ /* 0x000fe20000410000 */
[----:B------:R-:W-:Y:S01]  /*1210*/  PRMT R133, RZ, 0x7610, R6 ;  /* 0x00007610ff857816 */ /* 0x000fe20000000006 */
[C---:B------:R-:W-:Y:S02]  /*1220*/  FADD.FTZ R90, R19.reuse, R90 ;  /* 0x0000005a135a7221 */ /* 0x040fe40000010000 */
[----:B------:R-:W-:Y:S02]  /*1230*/  FFMA.FTZ R91, R19, R16, R91 ;  /* 0x00000010135b7223 */ /* 0x000fe4000001005b */
[----:B------:R-:W-:Y:S02]  /*1240*/  FMUL.FTZ R19, R123, R140 ;  /* 0x0000008c7b137220 */ /* 0x000fe40000410000 */
[----:B------:R-:W-:-:S02]  /*1250*/  FADD.FTZ R88, R140, R88 ;  /* 0x000000588c587221 */ /* 0x000fc40000010000 */
[----:B------:R-:W-:Y:S02]  /*1260*/  FFMA.FTZ R89, R140, R18, R89 ;  /* 0x000000128c597223 */ /* 0x000fe40000010059 */
[----:B------:R-:W2:Y:S01]  /*1270*/  @P0 MUFU.RCP R140, R30 ;  /* 0x0000001e008c0308 */ /* 0x000ea20000001000 */
[----:B------:R-:W-:Y:S02]  /*1280*/  FMUL.FTZ R29, R129, R141 ;  /* 0x0000008d811d7220 */ /* 0x000fe40000410000 */
[C---:B------:R-:W-:Y:S02]  /*1290*/  FADD.FTZ R86, R141.reuse, R86 ;  /* 0x000000568d567221 */ /* 0x040fe40000010000 */
[----:B------:R-:W-:Y:S01]  /*12a0*/  FFMA.FTZ R87, R141, R124, R87 ;  /* 0x0000007c8d577223 */ /* 0x000fe20000010057 */
[----:B------:R-:W-:Y:S02]  /*12b0*/  PRMT R150, RZ, 0x7610, R20 ;  /* 0x00007610ff967816 */ /* 0x000fe40000000014 */
[----:B------:R-:W3:Y:S01]  /*12c0*/  @P0 MUFU.RCP R141, R131 ;  /* 0x00000083008d0308 */ /* 0x000ee20000001000 */
[----:B------:R-:W-:-:S02]  /*12d0*/  FMUL.FTZ R129, R136, R147 ;  /* 0x0000009388817220 */ /* 0x000fc40000410000 */
[C---:B------:R-:W-:Y:S02]  /*12e0*/  FADD.FTZ R76, R147.reuse, R76 ;  /* 0x0000004c934c7221 */ /* 0x040fe40000010000 */
[----:B------:R-:W-:Y:S01]  /*12f0*/  FFMA.FTZ R77, R147, R134, R77 ;  /* 0x00000086934d7223 */ /* 0x000fe2000001004d */
[--C-:B------:R-:W-:Y:S02]  /*1300*/  PRMT R147, RZ, 0x5410, R21.reuse ;  /* 0x00005410ff937816 */ /* 0x100fe40000000015 */
[----:B------:R-:W4:Y:S01]  /*1310*/  @P0 MUFU.RCP R146, R133 ;  /* 0x0000008500920308 */ /* 0x000f220000001000 */
        /* <DEDUP_REMOVED lines=8> */
[----:B------:R-:W-:Y:S01]  /*13a0*/  FFMA.FTZ R79, R145, R132, R79 ;  /* 0x00000084914f7223 */ /* 0x000fe2000001004f */
[----:B------:R-:W-:Y:S01]  /*13b0*/  PRMT R145, RZ, 0x5410, R22 ;  /* 0x00005410ff917816 */ /* 0x000fe20000000016 */
[----:B------:R-:W-:Y:S02]  /*13c0*/  @P0 FADD.FTZ R20, -R111, R150 ;  /* 0x000000966f140221 */ /* 0x000fe40000010100 */
[----:B------:R-:W-:Y:S01]  /*13d0*/  @P0 FADD.FTZ R22, -R110, R147 ;  /* 0x000000936e160221 */ /* 0x000fe20000010100 */
[----:B------:R-:W-:Y:S01]  /*13e0*/  PRMT R3, RZ, 0x5410, R4 ;  /* 0x00005410ff037816 */ /* 0x000fe20000000004 */
[C---:B------:R-:W-:Y:S02]  /*13f0*/  FADD.FTZ R84, R142.reuse, R84 ;  /* 0x000000548e547221 */ /* 0x040fe40000010000 */
[----:B------:R-:W-:Y:S01]  /*1400*/  FFMA.FTZ R85, R142, R126, R85 ;  /* 0x0000007e8e557223 */ /* 0x000fe20000010055 */
[----:B------:R-:W-:Y:S01]  /*1410*/  PRMT R142, RZ, 0x5410, R23 ;  /* 0x00005410ff8e7816 */ /* 0x000fe20000000017 */
[----:B------:R-:W-:-:S02]  /*1420*/  FADD.FTZ R82, R143, R82 ;  /* 0x000000528f527221 */ /* 0x000fc40000010000 */
[----:B------:R-:W-:Y:S01]  /*1430*/  FFMA.FTZ R83, R143, R128, R83 ;  /* 0x000000808f537223 */ /* 0x000fe20000010053 */
[----:B------:R-:W-:Y:S01]  /*1440*/  PRMT R143, RZ, 0x7610, R23 ;  /* 0x00007610ff8f7816 */ /* 0x000fe20000000017 */
[----:B0-----:R-:W-:Y:S02]  /*1450*/  @P0 FMUL.FTZ R20, R20, R137 ;  /* 0x0000008914140220 */ /* 0x001fe40000410000 */
[----:B------:R-:W-:Y:S02]  /*1460*/  @P0 FADD.FTZ R137, -R113, R148 ;  /* 0x0000009471890221 */ /* 0x000fe40000010100 */
[----:B------:R-:W-:Y:S02]  /*1470*/  @P0 FADD.FTZ R136, -R112, R145 ;  /* 0x0000009170880221 */ /* 0x000fe40000010100 */
[----:B-1----:R-:W-:Y:S01]  /*1480*/  @P0 FMUL.FTZ R23, R22, R139 ;  /* 0x0000008b16170220 */ /* 0x002fe20000410000 */
[----:B------:R-:W0:Y:S01]  /*1490*/  @P0 MUFU.RCP R138, R3 ;  /* 0x00000003008a0308 */ /* 0x000e220000001000 */
[----:B------:R-:W-:-:S02]  /*14a0*/  @P0 FADD.FTZ R139, -R115, R144 ;  /* 0x00000090738b0221 */ /* 0x000fc40000010100 */
[----:B--2---:R-:W-:Y:S02]  /*14b0*/  @P0 FMUL.FTZ R22, R137, R140 ;  /* 0x0000008c89160220 */ /* 0x004fe40000410000 */
[----:B---3--:R-:W-:Y:S02]  /*14c0*/  @P0 FMUL.FTZ R137, R136, R141 ;  /* 0x0000008d88890220 */ /* 0x008fe40000410000 */
[----:B----4-:R-:W-:Y:S02]  /*14d0*/  @P0 FMUL.FTZ R136, R139, R146 ;  /* 0x000000928b880220 */ /* 0x010fe40000410000 */
[----:B------:R-:W-:Y:S02]  /*14e0*/  @P0 FADD.FTZ R140, -R114, R142 ;  /* 0x0000008e728c0221 */ /* 0x000fe40000010100 */
[----:B------:R-:W-:Y:S02]  /*14f0*/  FADD.FTZ R146, RZ, R17 ;  /* 0x00000011ff927221 */ /* 0x000fe40000010000 */
[----:B------:R-:W-:-:S02]  /*1500*/  @!P0 FADD.FTZ R155, R142, -R117 ;  /* 0x800000758e9b8221 */ /* 0x000fc40000010000 */
[----:B------:R-:W-:Y:S02]  /*1510*/  FFMA.FTZ R142, R17, R16, RZ ;  /* 0x00000010118e7223 */ /* 0x000fe400000100ff */
[----:B------:R-:W-:Y:S02]  /*1520*/  FADD.FTZ R146, R146, R19 ;  /* 0x0000001392927221 */ /* 0x000fe40000010000 */
[----:B------:R-:W-:Y:S01]  /*1530*/  FFMA.FTZ R142, R19, R18, R142 ;  /* 0x00000012138e7223 */ /* 0x000fe2000001008e */
[----:B------:R-:W-:Y:S01]  /*1540*/  PRMT R135, RZ, 0x5410, R7 ;  /* 0x00005410ff877816 */ /* 0x000fe20000000007 */
[----:B------:R-:W-:Y:S02]  /*1550*/  @P0 FADD.FTZ R21, -R92, R149 ;  /* 0x000000955c150221 */ /* 0x000fe40000010100 */
[----:B------:R-:W-:Y:S02]  /*1560*/  FADD.FTZ R146, R146, R29 ;  /* 0x0000001d92927221 */ /* 0x000fe40000010000 */
[----:B------:R-:W-:Y:S01]  /*1570*/  FFMA.FTZ R142, R29, R124, R142 ;  /* 0x0000007c1d8e7223 */ /* 0x000fe2000001008e */
[----:B------:R-:W1:Y:S01]  /*1580*/  @P0 MUFU.RCP R151, R135 ;  /* 0x0000008700970308 */ /* 0x000e620000001000 */
[----:B0-----:R-:W-:Y:S01]  /*1590*/  @P0 FMUL.FTZ R21, R21, R138 ;  /* 0x0000008a15150220 */ /* 0x001fe20000410000 */
[----:B------:R-:W-:Y:S01]  /*15a0*/  PRMT R138, RZ, 0x7610, R7 ;  /* 0x00007610ff8a7816 */ /* 0x000fe20000000007 */
[----:B------:R-:W-:-:S02]  /*15b0*/  FADD.FTZ R146, R146, R31 ;  /* 0x0000001f92927221 */ /* 0x000fc40000010000 */
[----:B------:R-:W-:Y:S02]  /*15c0*/  FFMA.FTZ R142, R31, R126, R142 ;  /* 0x0000007e1f8e7223 */ /* 0x000fe4000001008e */
[----:B------:R-:W-:Y:S01]  /*15d0*/  FADD.FTZ R146, R146, R123 ;  /* 0x0000007b92927221 */ /* 0x000fe20000010000 */
[----:B------:R-:W0:Y:S01]  /*15e0*/  @P0 MUFU.RCP R157, R138 ;  /* 0x0000008a009d0308 */ /* 0x000e220000001000 */
[----:B------:R-:W-:Y:S02]  /*15f0*/  FFMA.FTZ R142, R123, R128, R142 ;  /* 0x000000807b8e7223 */ /* 0x000fe4000001008e */
[----:B------:R-:W-:Y:S02]  /*1600*/  FADD.FTZ R146, R146, R125 ;  /* 0x0000007d92927221 */ /* 0x000fe40000010000 */
[----:B------:R-:W-:Y:S02]  /*1610*/  FFMA.FTZ R142, R125, R130, R142 ;  /* 0x000000827d8e7223 */ /* 0x000fe4000001008e */
[----:B------:R-:W-:-:S02]  /*1620*/  @!P0 FADD.FTZ R141, R150, -R117 ;  /* 0x80000075968d8221 */ /* 0x000fc40000010000 */
[----:B------:R-:W-:Y:S02]  /*1630*/  @!P0 FADD.FTZ R153, R144, -R117 ;  /* 0x8000007590998221 */ /* 0x000fe40000010000 */
[----:B------:R-:W-:Y:S02]  /*1640*/  FADD.FTZ R144, R146, R127 ;  /* 0x0000007f92907221 */ /* 0x000fe40000010000 */
[----:B------:R-:W-:Y:S02]  /*1650*/  FFMA.FTZ R142, R127, R132, R142 ;  /* 0x000000847f8e7223 */ /* 0x000fe4000001008e */
[----:B------:R-:W-:Y:S02]  /*1660*/  @!P0 FADD.FTZ R145, R145, -R117 ;  /* 0x8000007591918221 */ /* 0x000fe40000010000 */
[----:B------:R-:W-:Y:S02]  /*1670*/  @!P0 FMUL.FTZ R20, R38, R141 ;  /* 0x0000008d26148220 */ /* 0x000fe40000410000 */
[----:B-1----:R-:W-:-:S02]  /*1680*/  @P0 FMUL.FTZ R139, R140, R151 ;  /* 0x000000978c8b0220 */ /* 0x002fc40000410000 */
[----:B------:R-:W-:Y:S02]  /*1690*/  FADD.FTZ R141, R144, R129 ;  /* 0x00000081908d7221 */ /* 0x000fe40000010000 */
[----:B------:R-:W-:Y:S02]  /*16a0*/  @!P0 FADD.FTZ R149, R149, -R117 ;  /* 0x8000007595958221 */ /* 0x000fe40000010000 */
[----:B------:R-:W-:Y:S02]  /*16b0*/  @!P0 FADD.FTZ R147, R147, -R117 ;  /* 0x8000007593938221 */ /* 0x000fe40000010000 */
[----:B------:R-:W-:Y:S02]  /*16c0*/  @!P0 FADD.FTZ R151, R148, -R117 ;  /* 0x8000007594978221 */ /* 0x000fe40000010000 */
[----:B------:R-:W-:Y:S02]  /*16d0*/  @P0 FADD.FTZ R140, -R116, R143 ;  /* 0x0000008f748c0221 */ /* 0x000fe40000010100 */
[----:B------:R-:W-:-:S02]  /*16e0*/  FFMA.FTZ R142, R129, R134, R142 ;  /* 0x00000086818e7223 */ /* 0x000fc4000001008e */
[----:B------:R-:W-:Y:S01]  /*16f0*/  @!P0 FADD.FTZ R117, R143, -R117 ;  /* 0x800000758f758221 */ /* 0x000fe20000010000 */
[--C-:B------:R-:W-:Y:S01]  /*1700*/  PRMT R146, RZ, 0x7610, R32.reuse ;  /* 0x00007610ff927816 */ /* 0x100fe20000000020 */
[----:B------:R-:W-:Y:S01]  /*1710*/  @!P0 FMUL.FTZ R137, R38, R145 ;  /* 0x0000009126898220 */ /* 0x000fe20000410000 */
[----:B------:R-:W-:Y:S01]  /*1720*/  PRMT R145, RZ, 0x5410, R32 ;  /* 0x00005410ff917816 */ /* 0x000fe20000000020 */
[----:B------:R-:W-:Y:S02]  /*1730*/  FADD.FTZ R141, R141, R120 ;  /* 0x000000788d8d7221 */ /* 0x000fe40000010000 */
[----:B0-----:R-:W-:Y:S02]  /*1740*/  @P0 FMUL.FTZ R140, R140, R157 ;  /* 0x0000009d8c8c0220 */ /* 0x001fe40000410000 */
[----:B------:R-:W-:Y:S02]  /*1750*/  FFMA.FTZ R32, R120, R13, R142 ;  /* 0x0000000d78207223 */ /* 0x000fe4000001008e */
[C---:B------:R-:W-:Y:S01]  /*1760*/  @!P0 FMUL.FTZ R23, R38.reuse, R147 ;  /* 0x0000009326178220 */ /* 0x040fe20000410000 */
[----:B------:R-:W-:Y:S01]  /*1770*/  PRMT R147, RZ, 0x5410, R33 ;  /* 0x00005410ff937816 */ /* 0x000fe20000000021 */
[----:B------:R-:W-:Y:S01]  /*1780*/  @!P0 FMUL.FTZ R140, R38, R117 ;  /* 0x00000075268c8220 */ /* 0x000fe20000410000 */
[----:B------:R-:W-:Y:S01]  /*1790*/  PRMT R117, RZ, 0x7610, R33 ;  /* 0x00007610ff757816 */ /* 0x000fe20000000021 */
[----:B------:R-:W-:-:S02]  /*17a0*/  FADD.FTZ R33, R141, R118 ;  /* 0x000000768d217221 */ /* 0x000fc40000010000 */
[----:B------:R-:W-:Y:S01]  /*17b0*/  FFMA.FTZ R32, R118, R15, R32 ;  /* 0x0000000f76207223 */ /* 0x000fe20000010020 */
[--C-:B------:R-:W-:Y:S02]  /*17c0*/  PRMT R143, RZ, 0x5410, R34.reuse ;  /* 0x00005410ff8f7816 */ /* 0x100fe40000000022 */
[----:B------:R-:W-:Y:S01]  /*17d0*/  PRMT R142, RZ, 0x7610, R34 ;  /* 0x00007610ff8e7816 */ /* 0x000fe20000000022 */
        /* <DEDUP_REMOVED lines=12> */
[----:B------:R-:W-:Y:S02]  /*18a0*/  FFMA.FTZ R2, R122, R119, R2 ;  /* 0x000000777a027223 */ /* 0x000fe40000010002 */
[----:B------:R-:W-:Y:S02]  /*18b0*/  @!P0 FMUL.FTZ R21, R38, R149 ;  /* 0x0000009526158220 */ /* 0x000fe40000410000 */
[----:B------:R-:W-:Y:S02]  /*18c0*/  FADD.FTZ R3, R28, R121 ;  /* 0x000000791c037221 */ /* 0x000fe40000010000 */
[----:B------:R-:W-:-:S02]  /*18d0*/  FFMA.FTZ R2, R121, R36, R2 ;  /* 0x0000002479027223 */ /* 0x000fc40000010002 */
[----:B------:R-:W-:Y:S02]  /*18e0*/  FADD.FTZ R28, R3, R32 ;  /* 0x00000020031c7221 */ /* 0x000fe40000010000 */
[----:B------:R-:W-:Y:S02]  /*18f0*/  FFMA.FTZ R2, R32, R21, R2 ;  /* 0x0000001520027223 */ /* 0x000fe40000010002 */
        /* <DEDUP_REMOVED lines=39> */
[----:B------:R-:W-:Y:S02]  /*1b70*/  IMAD R28, R93, 0x60, R28 ;  /* 0x000000605d1c7824 */ /* 0x000fe400078e021c */
[----:B------:R-:W-:Y:S02]  /*1b80*/  FADD.FTZ R146, R138, R117 ;  /* 0x000000758a927221 */ /* 0x000fe40000010000 */
[----:B------:R-:W-:Y:S01]  /*1b90*/  FFMA.FTZ R135, R117, R140, R2 ;  /* 0x0000008c75877223 */ /* 0x000fe20000010002 */
[----:B------:R-:W-:Y:S05]  /*1ba0*/  BRA.DIV ~URZ, `(.L_x_3324) ;  /* 0x000013627f007947 */ /* 0x000fea000b800000 */
[----:B------:R0:W1:Y:S02]  /*1bb0*/  SHFL.BFLY PT, R131, R146, 0x1, 0x1f ;  /* 0x0c201f0092837f89 */ /* 0x00006400000e0000 */
.L_x_3328:
        /* <DEDUP_REMOVED lines=18> */
.L_x_3329:
[----:B--2---:R-:W-:Y:S02]  /*1ce0*/  FADD.FTZ R146, R146, R135 ;  /* 0x0000008792927221 */ /* 0x004fe40000010000 */
[----:B-1----:R-:W-:Y:S02]  /*1cf0*/  FADD.FTZ R2, R2, R141 ;  /* 0x0000008d02027221 */ /* 0x002fe40000010000 */
[----:B------:R-:W-:Y:S02]  /*1d00*/  FMUL.FTZ R3, R146, 0.001302083372138440609 ;  /* 0x3aaaaaab92037820 */ /* 0x000fe40000410000 */
[----:B------:R-:W-:-:S04]  /*1d10*/  FMUL.FTZ R2, R2, 0.001302083372138440609 ;  /* 0x3aaaaaab02027820 */ /* 0x000fc80000410000 */
        /* <DEDUP_REMOVED lines=37> */
[----:B------:R-:W-:Y:S01]  /*1f70*/  HFMA2.MMA R29, -RZ, RZ, 0, 9.5367431640625e-07 ;  /* 0x00000010ff1d7435 */ /* 0x000fe200000001ff */
[----:B------:R-:W-:Y:S01]  /*1f80*/  FADD.FTZ R31, R31, -R126 ;  /* 0x8000007e1f1f7221 */ /* 0x000fe20000010000 */
[----:B------:R-:W-:Y:S01]  /*1f90*/  F2FP.BF16.PACK_AB R12, R19, R12 ;  /* 0x0000000c130c723e */ /* 0x000fe200000010ff */
[----:B------:R-:W-:Y:S02]  /*1fa0*/  FADD.FTZ R21, R118, -R15 ;  /* 0x8000000f76157221 */ /* 0x000fe40000010000 */
[C---:B------:R-:W-:Y:S02]  /*1fb0*/  FMUL.FTZ R119, R38.reuse, R119 ;  /* 0x0000007726777220 */ /* 0x040fe40000410000 */
[----:B------:R-:W-:Y:S02]  /*1fc0*/  FMUL.FTZ R24, R38, R121 ;  /* 0x0000007926187220 */ /* 0x000fe40000410000 */
[----:B------:R-:W-:-:S02]  /*1fd0*/  FADD.FTZ R123, R123, -R128 ;  /* 0x800000807b7b7221 */ /* 0x000fc40000010000 */
[----:B------:R-:W-:Y:S01]  /*1fe0*/  FADD.FTZ R125, R125, -R130 ;  /* 0x800000827d7d7221 */ /* 0x000fe20000010000 */
[----:B------:R-:W-:Y:S01]  /*1ff0*/  F2FP.BF16.PACK_AB R19, R24, R119 ;  /* 0x000000771813723e */ /* 0x000fe200000010ff */
[----:B------:R-:W-:Y:S01]  /*2000*/  FADD.FTZ R25, R25, -R14 ;  /* 0x8000000e19197221 */ /* 0x000fe20000010000 */
[----:B------:R-:W-:Y:S01]  /*2010*/  IADD3 R24, R28, 0x20, RZ ;  /* 0x000000201c187810 */ /* 0x000fe20007ffe0ff */
        /* <DEDUP_REMOVED lines=23> */
[C---:B------:R-:W-:Y:S01]  /*2190*/  FMUL.FTZ R17, R38.reuse, R37 ;  /* 0x0000002526117220 */ /* 0x040fe20000410000 */
[----:B------:R-:W-:Y:S01]  /*21a0*/  F2FP.BF16.PACK_AB R18, R25, R18 ;  /* 0x000000121912723e */ /* 0x000fe200000010ff */
[----:B------:R-:W-:Y:S01]  /*21b0*/  FMUL.FTZ R22, R38, R27 ;  /* 0x0000001b26167220 */ /* 0x000fe20000410000 */
[----:B------:R-:W-:Y:S01]  /*21c0*/  IADD3 R27, R28, 0x40, RZ ;  /* 0x000000401c1b7810 */ /* 0x000fe20007ffe0ff */
        /* <DEDUP_REMOVED lines=11> */
[----:B------:R-:W-:Y:S01]  /*2280*/  IMAD.WIDE.U32 R2, R28, R29, c[0x0][0x1d0] ;  /* 0x000074001c027625 */ /* 0x000fe200078e001d */
[----:B------:R-:W-:Y:S02]  /*2290*/  MOV R28, c[0x0][0x160] ;  /* 0x00005800001c7a02 */ /* 0x000fe40000000f00 */
[----:B------:R-:W-:Y:S01]  /*22a0*/  F2FP.BF16.PACK_AB R23, R38, R23 ;  /* 0x000000172617723e */ /* 0x000fe200000010ff */
[----:B------:R-:W-:Y:S01]  /*22b0*/  IMAD.WIDE.U32 R24, R24, R29, c[0x0][0x1d0] ;  /* 0x0000740018187625 */ /* 0x000fe200078e001d */
[----:B------:R1:W-:Y:S01]  /*22c0*/  STG.E.128 [R2.64], R12 ;  /* 0x0000000c02007986 */ /* 0x0003e2000c101d04 */
[----:B------:R-:W-:-:S02]  /*22d0*/  LEA R93, R28, R93, 0x2 ;  /* 0x0000005d1c5d7211 */ /* 0x000fc400078e10ff */
[----:B------:R-:W-:Y:S01]  /*22e0*/  IMAD.WIDE.U32 R26, R27, R29, c[0x0][0x1d0] ;  /* 0x000074001b1a7625 */ /* 0x000fe200078e001d */
[----:B------:R1:W-:Y:S01]  /*22f0*/  STG.E.128 [R24.64], R16 ;  /* 0x0000001018007986 */ /* 0x0003e2000c101d04 */
[----:B------:R-:W-:-:S03]  /*2300*/  ISETP.GE.AND P0, PT, R93, c[0x0][0x164], PT ;  /* 0x000059005d007a0c */ /* 0x000fc60003f06270 */
[----:B------:R1:W-:Y:S10]  /*2310*/  STG.E.128 [R26.64], R20 ;  /* 0x000000141a007986 */ /* 0x0003f4000c101d04 */
[----:B01----:R-:W-:Y:S01]  /*2320*/  @P0 CALL.REL.NOINC `(.L_x_3326) ;  /* 0x0000001000000944 */ /* 0x003fe20003c00000 */
[----:B------:R-:W-:Y:S05]  /*2330*/  BRA `(.L_x_3327) ;  /* 0xffffe2d000007947 */ /* 0x000fea000383ffff */
.L_x_3326:
[----:B------:R-:W-:Y:S05]  /*2340*/  BSYNC B1 ;  /* 0x0000000000017941 */ /* 0x000fea0003800000 */
.L_x_3323:
        /* <DEDUP_REMOVED lines=48> */
.L_x_3322:
[----:B------:R-:W-:Y:S05]  /*2650*/  BSYNC B0 ;  /* 0x0000000000007941 */ /* 0x000fea0003800000 */
.L_x_3321:
[----:B------:R-:W-:Y:S01]  /*2660*/  SHF.R.U32.HI R0, RZ, 0x5, R75 ;  /* 0x00000005ff007819 */ /* 0x000fe2000001164b */
[----:B------:R-:W-:Y:S01]  /*2670*/  WARPSYNC 0xffffffff ;  /* 0xffffffff00007948 */ /* 0x000fe20003800000 */
[----:B------:R-:W-:-:S05]  /*2680*/  LOP3.LUT R3, R75, 0x1f, RZ, 0xc0, !PT ;  /* 0x0000001f4b037812 */ /* 0x000fca00078ec0ff */
[----:B------:R-:W-:-:S05]  /*2690*/  IMAD R0, R0, 0x60, R3 ;  /* 0x0000006000007824 */ /* 0x000fca00078e0203 */
[----:B------:R-:W-:-:S05]  /*26a0*/  SHF.L.U32 R0, R0, 0x5, RZ ;  /* 0x0000000500007819 */ /* 0x000fca00000006ff */
[----:B------:R-:W-:Y:S04]  /*26b0*/  STS.128 [R0], R16 ;  /* 0x0000001000007388 */ /* 0x000fe80000000c00 */
[----:B------:R-:W-:Y:S04]  /*26c0*/  STS.128 [R0+0x10], R20 ;  /* 0x0000101400007388 */ /* 0x000fe80000000c00 */
[----:B------:R-:W-:Y:S04]  /*26d0*/  STS.128 [R0+0x400], R28 ;  /* 0x0004001c00007388 */ /* 0x000fe80000000c00 */
[----:B------:R0:W-:Y:S04]  /*26e0*/  STS.128 [R0+0x410], R36 ;  /* 0x0004102400007388 */ /* 0x0001e80000000c00 */
[----:B------:R-:W-:Y:S04]  /*26f0*/  STS.128 [R0+0x800], R60 ;  /* 0x0008003c00007388 */ /* 0x000fe80000000c00 */
[----:B------:R-:W-:Y:S04]  /*2700*/  STS.128 [R0+0x810], R56 ;  /* 0x0008103800007388 */ /* 0x000fe80000000c00 */
[----:B------:R-:W-:Y:S06]  /*2710*/  BAR.SYNC.DEFER_BLOCKING 0x0 ;  /* 0x0000000000007b1d */ /* 0x000fec0000010000 */
[----:B0-----:R-:W0:Y:S04]  /*2720*/  S2R R39, SR_CTAID.X ;  /* 0x0000000000277919 */ /* 0x001e280000002500 */
[----:B------:R-:W1:Y:S04]  /*2730*/  LDS R3, [R75.X4+0x200] ;  /* 0x000200004b037984 */ /* 0x000e680000004800 */
[----:B-----5:R-:W2:Y:S04]  /*2740*/  LDS R12, [R75.X4+0x400] ;  /* 0x000400004b0c7984 */ /* 0x020ea80000004800 */
[----:B------:R-:W3:Y:S04]  /*2750*/  LDS R13, [R75.X4+0x600] ;  /* 0x000600004b0d7984 */ /* 0x000ee80000004800 */
[----:B------:R-:W4:Y:S04]  /*2760*/  LDS R16, [R75.X4+0xe00] ;  /* 0x000e00004b107984 */ /* 0x000f280000004800 */
[----:B------:R-:W0:Y:S04]  /*2770*/  LDS R17, [R75.X4+0x1000] ;  /* 0x001000004b117984 */ /* 0x000e280000004800 */
[----:B------:R-:W0:Y:S04]  /*2780*/  LDS R18, [R75.X4+0x1200] ;  /* 0x001200004b127984 */ /* 0x000e280000004800 */
[----:B------:R-:W0:Y:S04]  /*2790*/  LDS R2, [R75.X4] ;  /* 0x000000004b027984 */ /* 0x000e280000004800 */
[----:B------:R-:W0:Y:S04]  /*27a0*/  LDS R49, [R75.X4+0xc00] ;  /* 0x000c00004b317984 */ /* 0x000e280000004800 */
[----:B------:R-:W0:Y:S04]  /*27b0*/  LDS R14, [R75.X4+0x800] ;  /* 0x000800004b0e7984 */ /* 0x000e280000004800 */
        /* <DEDUP_REMOVED lines=8> */
[----:B------:R-:W4:Y:S01]  /*2840*/  LDS R23, [R75.X4+0x2000] ;  /* 0x002000004b177984 */ /* 0x000f220000004800 */
[----:B0-----:R-:W-:-:S03]  /*2850*/  FADD.FTZ R12, R12, R17 ;  /* 0x000000110c0c7221 */ /* 0x001fc60000010000 */
[----:B------:R-:W0:Y:S01]  /*2860*/  LDS R16, [R75.X4+0x1a00] ;  /* 0x001a00004b107984 */ /* 0x000e220000004800 */
[----:B------:R-:W-:-:S03]  /*2870*/  FADD.FTZ R13, R13, R18 ;  /* 0x000000120d0d7221 */ /* 0x000fc60000010000 */
[----:B------:R-:W0:Y:S01]  /*2880*/  LDS R17, [R75.X4+0x1c00] ;  /* 0x001c00004b117984 */ /* 0x000e220000004800 */
[----:B------:R-:W-:-:S03]  /*2890*/  FADD.FTZ R2, RZ, R2 ;  /* 0x00000002ff027221 */ /* 0x000fc60000010000 */
[----:B------:R-:W0:Y:S01]  /*28a0*/  LDS R18, [R75.X4+0x1e00] ;  /* 0x001e00004b127984 */ /* 0x000e220000004800 */
[----:B------:R-:W-:-:S03]  /*28b0*/  FADD.FTZ R2, R2, R49 ;  /* 0x0000003102027221 */ /* 0x000fc60000010000 */
[----:B------:R-:W0:Y:S01]  /*28c0*/  LDS R22, [R75.X4+0x2200] ;  /* 0x002200004b167984 */ /* 0x000e220000004800 */
[----:B------:R-:W-:-:S03]  /*28d0*/  FADD.FTZ R14, RZ, R14 ;  /* 0x0000000eff0e7221 */ /* 0x000fc60000010000 */
[----:B------:R-:W0:Y:S01]  /*28e0*/  LDS R29, [R75.X4+0x2400] ;  /* 0x002400004b1d7984 */ /* 0x000e220000004800 */
[----:B------:R-:W-:-:S03]  /*28f0*/  FADD.FTZ R14, R14, R19 ;  /* 0x000000130e0e7221 */ /* 0x000fc60000010000 */
[----:B------:R-:W-:Y:S04]  /*2900*/  LDS R28, [R75.X4+0x2600] ;  /* 0x002600004b1c7984 */ /* 0x000fe80000004800 */
[----:B------:R-:W0:Y:S01]  /*2910*/  LDS R31, [R75.X4+0x2800] ;  /* 0x002800004b1f7984 */ /* 0x000e220000004800 */
[----:B-1----:R-:W-:-:S03]  /*2920*/  FADD.FTZ R15, RZ, R15 ;  /* 0x0000000fff0f7221 */ /* 0x002fc60000010000 */
[----:B------:R-:W1:Y:S01]  /*2930*/  LDS R30, [R75.X4+0x2a00] ;  /* 0x002a00004b1e7984 */ /* 0x000e620000004800 */
[----:B--2---:R-:W-:-:S03]  /*2940*/  FADD.FTZ R15, R15, R20 ;  /* 0x000000140f0f7221 */ /* 0x004fc60000010000 */
[----:B------:R-:W2:Y:S01]  /*2950*/  LDS R37, [R75.X4+0x2c00] ;  /* 0x002c00004b257984 */ /* 0x000ea20000004800 */
[----:B---3--:R-:W-:-:S03]  /*2960*/  FADD.FTZ R2, R2, R21 ;  /* 0x0000001502027221 */ /* 0x008fc60000010000 */
[----:B------:R-:W3:Y:S01]  /*2970*/  LDS R36, [R75.X4+0x2e00] ;  /* 0x002e00004b247984 */ /* 0x000ee20000004800 */
[----:B----4-:R-:W-:-:S03]  /*2980*/  FADD.FTZ R14, R14, R23 ;  /* 0x000000170e0e7221 */ /* 0x010fc60000010000 */
[----:B------:R-:W-:Y:S01]  /*2990*/  BAR.SYNC.DEFER_BLOCKING 0x0 ;  /* 0x0000000000007b1d */ /* 0x000fe20000010000 */
[----:B0-----:R-:W-:Y:S02]  /*29a0*/  FADD.FTZ R3, R3, R16 ;  /* 0x0000001003037221 */ /* 0x001fe40000010000 */
[----:B------:R-:W-:Y:S02]  /*29b0*/  FADD.FTZ R12, R12, R17 ;  /* 0x000000110c0c7221 */ /* 0x000fe40000010000 */
[----:B------:R-:W-:Y:S02]  /*29c0*/  FADD.FTZ R13, R13, R18 ;  /* 0x000000120d0d7221 */ /* 0x000fe40000010000 */
[----:B------:R-:W-:Y:S02]  /*29d0*/  FADD.FTZ R15, R15, R22 ;  /* 0x000000160f0f7221 */ /* 0x000fe40000010000 */
[----:B------:R-:W-:Y:S01]  /*29e0*/  FADD.FTZ R29, R2, R29 ;  /* 0x0000001d021d7221 */ /* 0x000fe20000010000 */
[----:B------:R0:W-:Y:S01]  /*29f0*/  STS.128 [R0], R4 ;  /* 0x0000000400007388 */ /* 0x0001e20000000c00 */
[----:B------:R-:W-:-:S03]  /*2a00*/  FADD.FTZ R31, R12, R31 ;  /* 0x0000001f0c1f7221 */ /* 0x000fc60000010000 */
[----:B------:R-:W-:Y:S01]  /*2a10*/  STS.128 [R0+0x10], R8 ;  /* 0x0000100800007388 */ /* 0x000fe20000000c00 */
[----:B-1----:R-:W-:-:S03]  /*2a20*/  FADD.FTZ R13, R13, R30 ;  /* 0x0000001e0d0d7221 */ /* 0x002fc60000010000 */
[----:B------:R1:W-:Y:S01]  /*2a30*/  STS.128 [R0+0x400], R24 ;  /* 0x0004001800007388 */ /* 0x0003e20000000c00 */
[----:B--2---:R-:W-:-:S03]  /*2a40*/  FADD.FTZ R37, R14, R37 ;  /* 0x000000250e257221 */ /* 0x004fc60000010000 */
[----:B------:R-:W-:Y:S01]  /*2a50*/  STS.128 [R0+0x410], R32 ;  /* 0x0004102000007388 */ /* 0x000fe20000000c00 */
[----:B---3--:R-:W-:-:S03]  /*2a60*/  FADD.FTZ R15, R15, R36 ;  /* 0x000000240f0f7221 */ /* 0x008fc60000010000 */
[----:B------:R-:W-:Y:S01]  /*2a70*/  STS.128 [R0+0x800], R40 ;  /* 0x0008002800007388 */ /* 0x000fe20000000c00 */
[----:B0-----:R-:W-:-:S03]  /*2a80*/  FADD.FTZ R7, R3, R28 ;  /* 0x0000001c03077221 */ /* 0x001fc60000010000 */
[----:B------:R-:W-:Y:S04]  /*2a90*/  STS.128 [R0+0x810], R44 ;  /* 0x0008102c00007388 */ /* 0x000fe80000000c00 */
[----:B------:R-:W-:Y:S01]  /*2aa0*/  BAR.SYNC.DEFER_BLOCKING 0x0 ;  /* 0x0000000000007b1d */ /* 0x000fe20000010000 */
[----:B-1----:R-:W-:-:S05]  /*2ab0*/  IMAD R26, R39, 0x300, RZ ;  /* 0x00000300271a7824 */ /* 0x002fca00078e02ff */
[----:B------:R-:W-:-:S04]  /*2ac0*/  IADD3 R26, P0, R26, R75, RZ ;  /* 0x0000004b1a1a7210 */ /* 0x000fc80007f1e0ff */
        /* <DEDUP_REMOVED lines=18> */
[----:B------:R-:W-:Y:S02]  /*2bf0*/  SHF.L.U32 R10, R26, 0x2, RZ ;  /* 0x000000021a0a7819 */ /* 0x000fe400000006ff */
[----:B------:R-:W2:Y:S01]  /*2c00*/  LDS R20, [R75.X4+0x1800] ;  /* 0x001800004b147984 */ /* 0x000ea20000004800 */
[----:B---3--:R-:W-:Y:S01]  /*2c10*/  FADD.FTZ R38, RZ, R38 ;  /* 0x00000026ff267221 */ /* 0x008fe20000010000 */
[----:B------:R-:W-:Y:S02]  /*2c20*/  IADD3 R2, P0, R10, c[0x0][0x1c8], RZ ;  /* 0x000072000a027a10 */ /* 0x000fe40007f1e0ff */
[----:B------:R-:W3:Y:S01]  /*2c30*/  LDS R16, [R75.X4+0x1c00] ;  /* 0x001c00004b107984 */ /* 0x000ee20000004800 */
[----:B----4-:R-:W-:Y:S01]  /*2c40*/  FADD.FTZ R6, RZ, R6 ;  /* 0x00000006ff067221 */ /* 0x010fe20000010000 */
[----:B------:R-:W-:-:S02]  /*2c50*/  IADD3.X R3, R12, c[0x0][0x1cc], RZ, P0, !PT ;  /* 0x000073000c037a10 */ /* 0x000fc400007fe4ff */
[----:B------:R-:W4:Y:S01]  /*2c60*/  LDS R33, [R75.X4+0x1e00] ;  /* 0x001e00004b217984 */ /* 0x000f220000004800 */
[----:B------:R-:W-:-:S03]  /*2c70*/  FADD.FTZ R4, R4, R11 ;  /* 0x0000000b04047221 */ /* 0x000fc60000010000 */
[----:B------:R-:W4:Y:S01]  /*2c80*/  LDS R41, [R75.X4+0x2600] ;  /* 0x002600004b297984 */ /* 0x000f220000004800 */
        /* <DEDUP_REMOVED lines=17> */
[----:B------:R-:W-:Y:S01]  /*2da0*/  FADD.FTZ R41, R4, R41 ;  /* 0x0000002904297221 */ /* 0x000fe20000010000 */
[----:B------:R-:W-:Y:S01]  /*2db0*/  IADD3 R4, P0, R10, c[0x0][0x1c0], RZ ;  /* 0x000070000a047a10 */ /* 0x000fe20007f1e0ff */
[----:B------:R-:W-:-:S03]  /*2dc0*/  FADD.FTZ R0, R0, R35 ;  /* 0x0000002300007221 */ /* 0x000fc60000010000 */
[----:B------:R-:W-:Y:S01]  /*2dd0*/  STG.E [R2.64+0x200], R41 ;  /* 0x0002002902007986 */ /* 0x000fe2000c101904 */
[----:B------:R-:W-:Y:S02]  /*2de0*/  FADD.FTZ R8, R8, R39 ;  /* 0x0000002708087221 */ /* 0x000fe40000010000 */
[----:B------:R-:W-:Y:S02]  /*2df0*/  FADD.FTZ R9, R9, R24 ;  /* 0x0000001809097221 */ /* 0x000fe40000010000 */
[----:B------:R-:W-:Y:S01]  /*2e00*/  FADD.FTZ R11, R5, R18 ;  /* 0x00000012050b7221 */ /* 0x000fe20000010000 */
[----:B------:R-:W-:Y:S02]  /*2e10*/  IADD3.X R5, R12, c[0x0][0x1c4], RZ, P0, !PT ;  /* 0x000071000c057a10 */ /* 0x000fe400007fe4ff */
[----:B------:R-:W-:Y:S01]  /*2e20*/  STG.E [R2.64], R9 ;  /* 0x0000000902007986 */ /* 0x000fe2000c101904 */
[----:B------:R-:W-:-:S03]  /*2e30*/  FADD.FTZ R17, R6, R17 ;  /* 0x0000001106117221 */ /* 0x000fc60000010000 */
[----:B------:R-:W-:Y:S01]  /*2e40*/  STG.E [R2.64+0x400], R11 ;  /* 0x0004000b02007986 */ /* 0x000fe2000c101904 */
[----:B0-----:R-:W-:-:S03]  /*2e50*/  FADD.FTZ R23, R0, R23 ;  /* 0x0000001700177221 */ /* 0x001fc60000010000 */
        /* <DEDUP_REMOVED lines=11> */
.L_x_3324:
[----:B------:R-:W-:Y:S01]  /*2f10*/  HFMA2.MMA R143, -RZ, RZ, 0, 5.9604644775390625e-08 ;  /* 0x00000001ff8f7435 */ /* 0x000fe200000001ff */
[----:B------:R-:W-:-:S02]  /*2f20*/  MOV R138, R146 ;  /* 0x00000092008a7202 */ /* 0x000fc40000000f00 */
[----:B------:R-:W-:Y:S02]  /*2f30*/  MOV R144, 0x1f ;  /* 0x0000001f00907802 */ /* 0x000fe40000000f00 */
[----:B------:R-:W-:Y:S02]  /*2f40*/  MOV R145, 0xffffffff ;  /* 0xffffffff00917802 */ /* 0x000fe40000000f00 */
[----:B------:R-:W-:Y:S02]  /*2f50*/  MOV R2, 0x2f70 ;  /* 0x00002f7000027802 */ /* 0x000fe40000000f00 */
[----:B------:R-:W-:Y:S05]  /*2f60*/  CALL.REL.NOINC `($__internal_253_$__cuda_sm70_shflsync_bfly_p) ;  /* 0x0000046000007944 */ /* 0x000fea0003c00000 */
[----:B-1----:R-:W-:Y:S01]  /*2f70*/  MOV R131, R138 ;  /* 0x0000008a00837202 */ /* 0x002fe20000000f00 */
[----:B0-----:R-:W-:Y:S05]  /*2f80*/  BRA `(.L_x_3328) ;  /* 0xffffec3000007947 */ /* 0x001fea000383ffff */
.L_x_3325:
[----:B------:R-:W-:Y:S01]  /*2f90*/  HFMA2.MMA R143, -RZ, RZ, 0, 5.9604644775390625e-08 ;  /* 0x00000001ff8f7435 */ /* 0x000fe200000001ff */
[----:B------:R-:W-:Y:S02]  /*2fa0*/  MOV R138, R135 ;  /* 0x00000087008a7202 */ /* 0x000fe40000000f00 */
[----:B------:R-:W-:Y:S02]  /*2fb0*/  MOV R144, 0x1f ;  /* 0x0000001f00907802 */ /* 0x000fe40000000f00 */
[----:B------:R-:W-:-:S02]  /*2fc0*/  MOV R145, 0xffffffff ;  /* 0xffffffff00917802 */ /* 0x000fc40000000f00 */
[----:B------:R-:W-:Y:S02]  /*2fd0*/  MOV R2, 0x2ff0 ;  /* 0x00002ff000027802 */ /* 0x000fe40000000f00 */
[----:B01----:R-:W-:Y:S05]  /*2fe0*/  CALL.REL.NOINC `($__internal_253_$__cuda_sm70_shflsync_bfly_p) ;  /* 0x000003e000007944 */ /* 0x003fea0003c00000 */
[----:B------:R-:W-:Y:S01]  /*2ff0*/  FADD.FTZ R146, R146, R131 ;  /* 0x0000008392927221 */ /* 0x000fe20000010000 */
[----:B0-----:R-:W-:Y:S01]  /*3000*/  HFMA2.MMA R143, -RZ, RZ, 0, 1.1920928955078125e-07 ;  /* 0x00000002ff8f7435 */ /* 0x001fe200000001ff */
[----:B-1----:R-:W-:Y:S01]  /*3010*/  FADD.FTZ R135, R135, R138 ;  /* 0x0000008a87877221 */ /* 0x002fe20000010000 */
[----:B------:R-:W-:Y:S02]  /*3020*/  MOV R144, 0x1f ;  /* 0x0000001f00907802 */ /* 0x000fe40000000f00 */
[----:B------:R-:W-:Y:S02]  /*3030*/  MOV R145, 0xffffffff ;  /* 0xffffffff00917802 */ /* 0x000fe40000000f00 */
[----:B------:R-:W-:Y:S02]  /*3040*/  MOV R138, R146 ;  /* 0x00000092008a7202 */ /* 0x000fe40000000f00 */
[----:B------:R-:W-:Y:S02]  /*3050*/  MOV R2, 0x3070 ;  /* 0x0000307000027802 */ /* 0x000fe40000000f00 */
[----:B------:R-:W-:Y:S05]  /*3060*/  CALL.REL.NOINC `($__internal_253_$__cuda_sm70_shflsync_bfly_p) ;  /* 0x0000036000007944 */ /* 0x000fea0003c00000 */
[----:B0-----:R-:W-:Y:S01]  /*3070*/  HFMA2.MMA R143, -RZ, RZ, 0, 1.1920928955078125e-07 ;  /* 0x00000002ff8f7435 */ /* 0x001fe200000001ff */
[----:B-1----:R-:W-:-:S02]  /*3080*/  MOV R131, R138 ;  /* 0x0000008a00837202 */ /* 0x002fc40000000f00 */
[----:B------:R-:W-:Y:S02]  /*3090*/  MOV R138, R135 ;  /* 0x00000087008a7202 */ /* 0x000fe40000000f00 */
[----:B------:R-:W-:Y:S02]  /*30a0*/  MOV R144, 0x1f ;  /* 0x0000001f00907802 */ /* 0x000fe40000000f00 */
[----:B------:R-:W-:Y:S02]  /*30b0*/  MOV R145, 0xffffffff ;  /* 0xffffffff00917802 */ /* 0x000fe40000000f00 */
[----:B------:R-:W-:Y:S02]  /*30c0*/  MOV R2, 0x30e0 ;  /* 0x000030e000027802 */ /* 0x000fe40000000f00 */
[----:B------:R-:W-:Y:S05]  /*30d0*/  CALL.REL.NOINC `($__internal_253_$__cuda_sm70_shflsync_bfly_p) ;  /* 0x000002f000007944 */ /* 0x000fea0003c00000 */
[----:B------:R-:W-:Y:S01]  /*30e0*/  FADD.FTZ R146, R131, R146 ;  /* 0x0000009283927221 */ /* 0x000fe20000010000 */
[----:B0-----:R-:W-:Y:S01]  /*30f0*/  HFMA2.MMA R143, -RZ, RZ, 0, 2.384185791015625e-07 ;  /* 0x00000004ff8f7435 */ /* 0x001fe200000001ff */
[----:B-1----:R-:W-:Y:S01]  /*3100*/  FADD.FTZ R135, R135, R138 ;  /* 0x0000008a87877221 */ /* 0x002fe20000010000 */
[----:B------:R-:W-:Y:S02]  /*3110*/  MOV R144, 0x1f ;  /* 0x0000001f00907802 */ /* 0x000fe40000000f00 */
[----:B------:R-:W-:-:S02]  /*3120*/  MOV R145, 0xffffffff ;  /* 0xffffffff00917802 */ /* 0x000fc40000000f00 */
[----:B------:R-:W-:Y:S02]  /*3130*/  MOV R138, R146 ;  /* 0x00000092008a7202 */ /* 0x000fe40000000f00 */
[----:B------:R-:W-:Y:S02]  /*3140*/  MOV R2, 0x3160 ;  /* 0x0000316000027802 */ /* 0x000fe40000000f00 */
[----:B------:R-:W-:Y:S05]  /*3150*/  CALL.REL.NOINC `($__internal_253_$__cuda_sm70_shflsync_bfly_p) ;  /* 0x0000027000007944 */ /* 0x000fea0003c00000 */
[----:B0-----:R-:W-:Y:S01]  /*3160*/  HFMA2.MMA R143, -RZ, RZ, 0, 2.384185791015625e-07 ;  /* 0x00000004ff8f7435 */ /* 0x001fe200000001ff */
[----:B-1----:R-:W-:Y:S02]  /*3170*/  MOV R131, R138 ;  /* 0x0000008a00837202 */ /* 0x002fe40000000f00 */
[----:B------:R-:W-:Y:S02]  /*3180*/  MOV R138, R135 ;  /* 0x00000087008a7202 */ /* 0x000fe40000000f00 */
[----:B------:R-:W-:Y:S02]  /*3190*/  MOV R144, 0x1f ;  /* 0x0000001f00907802 */ /* 0x000fe40000000f00 */
[----:B------:R-:W-:Y:S02]  /*31a0*/  MOV R145, 0xffffffff ;  /* 0xffffffff00917802 */ /* 0x000fe40000000f00 */
[----:B------:R-:W-:-:S02]  /*31b0*/  MOV R2, 0x31d0 ;  /* 0x000031d000027802 */ /* 0x000fc40000000f00 */
[----:B------:R-:W-:Y:S05]  /*31c0*/  CALL.REL.NOINC `($__internal_253_$__cuda_sm70_shflsync_bfly_p) ;  /* 0x0000020000007944 */ /* 0x000fea0003c00000 */
[----:B------:R-:W-:Y:S01]  /*31d0*/  FADD.FTZ R146, R131, R146 ;  /* 0x0000009283927221 */ /* 0x000fe20000010000 */
[----:B0-----:R-:W-:Y:S01]  /*31e0*/  HFMA2.MMA R143, -RZ, RZ, 0, 4.76837158203125e-07 ;  /* 0x00000008ff8f7435 */ /* 0x001fe200000001ff */
[----:B-1----:R-:W-:Y:S01]  /*31f0*/  FADD.FTZ R141, R135, R138 ;  /* 0x0000008a878d7221 */ /* 0x002fe20000010000 */
[----:B------:R-:W-:-:S02]  /*3200*/  MOV R144, 0x1f ;  /* 0x0000001f00907802 */ /* 0x000fc40000000f00 */
[----:B------:R-:W-:Y:S02]  /*3210*/  MOV R145, 0xffffffff ;  /* 0xffffffff00917802 */ /* 0x000fe40000000f00 */
[----:B------:R-:W-:Y:S02]  /*3220*/  MOV R138, R146 ;  /* 0x00000092008a7202 */ /* 0x000fe40000000f00 */
[----:B------:R-:W-:Y:S02]  /*3230*/  MOV R2, 0x3250 ;  /* 0x0000325000027802 */ /* 0x000fe40000000f00 */
[----:B------:R-:W-:Y:S05]  /*3240*/  CALL.REL.NOINC `($__internal_253_$__cuda_sm70_shflsync_bfly_p) ;  /* 0x0000018000007944 */ /* 0x000fea0003c00000 */
[----:B0-----:R-:W-:Y:S01]  /*3250*/  HFMA2.MMA R143, -RZ, RZ, 0, 4.76837158203125e-07 ;  /* 0x00000008ff8f7435 */ /* 0x001fe200000001ff */
[----:B-1----:R-:W-:Y:S02]  /*3260*/  MOV R131, R138 ;  /* 0x0000008a00837202 */ /* 0x002fe40000000f00 */
[----:B------:R-:W-:Y:S02]  /*3270*/  MOV R138, R141 ;  /* 0x0000008d008a7202 */ /* 0x000fe40000000f00 */
[----:B------:R-:W-:Y:S02]  /*3280*/  MOV R144, 0x1f ;  /* 0x0000001f00907802 */ /* 0x000fe40000000f00 */
[----:B------:R-:W-:-:S02]  /*3290*/  MOV R145, 0xffffffff ;  /* 0xffffffff00917802 */ /* 0x000fc40000000f00 */
[----:B------:R-:W-:Y:S02]  /*32a0*/  MOV R2, 0x32c0 ;  /* 0x000032c000027802 */ /* 0x000fe40000000f00 */
[----:B------:R-:W-:Y:S05]  /*32b0*/  CALL.REL.NOINC `($__internal_253_$__cuda_sm70_shflsync_bfly_p) ;  /* 0x0000011000007944 */ /* 0x000fea0003c00000 */
[----:B------:R-:W-:Y:S01]  /*32c0*/  FADD.FTZ R135, R131, R146 ;  /* 0x0000009283877221 */ /* 0x000fe20000010000 */
[----:B0-----:R-:W-:Y:S01]  /*32d0*/  HFMA2.MMA R143, -RZ, RZ, 0, 9.5367431640625e-07 ;  /* 0x00000010ff8f7435 */ /* 0x001fe200000001ff */
[----:B-1----:R-:W-:Y:S01]  /*32e0*/  FADD.FTZ R141, R141, R138 ;  /* 0x0000008a8d8d7221 */ /* 0x002fe20000010000 */
[----:B------:R-:W-:Y:S02]  /*32f0*/  MOV R144, 0x1f ;  /* 0x0000001f00907802 */ /* 0x000fe40000000f00 */
[----:B------:R-:W-:Y:S02]  /*3300*/  MOV R145, 0xffffffff ;  /* 0xffffffff00917802 */ /* 0x000fe40000000f00 */
[----:B------:R-:W-:Y:S02]  /*3310*/  MOV R138, R135 ;  /* 0x00000087008a7202 */ /* 0x000fe40000000f00 */
[----:B------:R-:W-:Y:S02]  /*3320*/  MOV R2, 0x3340 ;  /* 0x0000334000027802 */ /* 0x000fe40000000f00 */
[----:B------:R-:W-:Y:S05]  /*3330*/  CALL.REL.NOINC `($__internal_253_$__cuda_sm70_shflsync_bfly_p) ;  /* 0x0000009000007944 */ /* 0x000fea0003c00000 */
[----:B0-----:R-:W-:Y:S01]  /*3340*/  HFMA2.MMA R143, -RZ, RZ, 0, 9.5367431640625e-07 ;  /* 0x00000010ff8f7435 */ /* 0x001fe200000001ff */
[----:B-1----:R-:W-:-:S02]  /*3350*/  MOV R146, R138 ;  /* 0x0000008a00927202 */ /* 0x002fc40000000f00 */
[----:B------:R-:W-:Y:S02]  /*3360*/  MOV R138, R141 ;  /* 0x0000008d008a7202 */ /* 0x000fe40000000f00 */
[----:B------:R-:W-:Y:S02]  /*3370*/  MOV R144, 0x1f ;  /* 0x0000001f00907802 */ /* 0x000fe40000000f00 */
[----:B------:R-:W-:Y:S02]  /*3380*/  MOV R145, 0xffffffff ;  /* 0xffffffff00917802 */ /* 0x000fe40000000f00 */
[----:B------:R-:W-:Y:S02]  /*3390*/  MOV R2, 0x33b0 ;  /* 0x000033b000027802 */ /* 0x000fe40000000f00 */
[----:B------:R-:W-:Y:S05]  /*33a0*/  CALL.REL.NOINC `($__internal_253_$__cuda_sm70_shflsync_bfly_p) ;  /* 0x0000002000007944 */ /* 0x000fea0003c00000 */
[----:B-1----:R-:W-:Y:S01]  /*33b0*/  MOV R2, R138 ;  /* 0x0000008a00027202 */ /* 0x002fe20000000f00 */
[----:B0-----:R-:W-:Y:S05]  /*33c0*/  BRA `(.L_x_3329) ;  /* 0xffffe91000007947 */ /* 0x001fea000383ffff */
        .weak           $__internal_253_$__cuda_sm70_shflsync_bfly_p
        .type           $__internal_253_$__cuda_sm70_shflsync_bfly_p,@function
        .size           $__internal_253_$__cuda_sm70_shflsync_bfly_p,(.L_x_3660 - $__internal_253_$__cuda_sm70_shflsync_bfly_p)
$__internal_253_$__cuda_sm70_shflsync_bfly_p:
[----:B------:R-:W-:Y:S01]  /*33d0*/  HFMA2.MMA R3, -RZ, RZ, 0, 0 ;  /* 0x00000000ff037435 */ /* 0x000fe200000001ff */
[----:B------:R-:W-:Y:S04]  /*33e0*/  WARPSYNC R145 ;  /* 0x0000009100007348 */ /* 0x000fe80003800000 */
[----:B------:R0:W1:Y:S01]  /*33f0*/  SHFL.BFLY PT, R138, R138, R143, R144 ;  /* 0x0c00008f8a8a7389 */ /* 0x00006200000e0090 */
[----:B------:R-:W-:Y:S05]  /*3400*/  RET.REL.NODEC R2 `(_ZN10layer_norm13ln_bwd_kernelINS_13Kernel_traitsI13__nv_bfloat16S2_S2_fjLj768ELj1ELj4ELj1ELj16ENS_18Kernel_traits_baseILj768ES2_S2_S2_fjLj128EEEEEEEvNS_9BwdParamsE) ;  /* 0xffffcbf002007950 */ /* 0x000fea0003c3ffff */
.L_x_3330:
        /* <DEDUP_REMOVED lines=15> */
.L_x_3660:


//--------------------- .text._ZN10layer_norm22ln_bwd_finalize_kernelINS_22Kernel_traits_finalizeILj768E6__halffS2_fjLj1024ELj4ENS_18Kernel_traits_baseILj768ES2_fS2_fjLj1024EEEEEEEvNS_9BwdParamsE --------------------------
	.section	.text._ZN10layer_norm22ln_bwd_finalize_kernelINS_22Kernel_traits_finalizeILj768E6__halffS2_fjLj1024ELj4ENS_18Kernel_traits_baseILj768ES2_fS2_fjLj1024EEEEEEEvNS_9BwdParamsE,"ax",@progbits
	.sectioninfo	@"SHI_REGISTERS=32"
	.align	128
        .global         _ZN10layer_norm22ln_bwd_finalize_kernelINS_22Kernel_traits_finalizeILj768E6__halffS2_fjLj1024ELj4ENS_18Kernel_traits_baseILj768ES2_fS2_fjLj1024EEEEEEEvNS_9BwdParamsE
        .type           _ZN10layer_norm22ln_bwd_finalize_kernelINS_22Kernel_traits_finalizeILj768E6__halffS2_fjLj1024ELj4ENS_18Kernel_traits_baseILj768ES2_fS2_fjLj1024EEEEEEEvNS_9BwdParamsE,@function
        .size           _ZN10layer_norm22ln_bwd_finalize_kernelINS_22Kernel_traits_finalizeILj768E6__halffS2_fjLj1024ELj4ENS_18Kernel_traits_baseILj768ES2_fS2_fjLj1024EEEEEEEvNS_9BwdParamsE,(.L_x_3661 - _ZN10layer_norm22ln_bwd_finalize_kernelINS_22Kernel_traits_finalizeILj768E6__halffS2_fjLj1024ELj4ENS_18Kernel_traits_baseILj768ES2_fS2_fjLj1024EEEEEEEvNS_9BwdParamsE)
        .other          _ZN10layer_norm22ln_bwd_finalize_kernelINS_22Kernel_traits_finalizeILj768E6__halffS2_fjLj1024ELj4ENS_18Kernel_traits_baseILj768ES2_fS2_fjLj1024EEEEEEEvNS_9BwdParamsE,@"STO_CUDA_ENTRY STV_DEFAULT"
_ZN10layer_norm22ln_bwd_finalize_kernelINS_22Kernel_traits_finalizeILj768E6__halffS2_fjLj1024ELj4ENS_18Kernel_traits_baseILj768ES2_fS2_fjLj1024EEEEEEEvNS_9BwdParamsE:
.text._ZN10layer_norm22ln_bwd_finalize_kernelINS_22Kernel_traits_finalizeILj768E6__halffS2_fjLj1024ELj4ENS_18Kernel_traits_baseILj768ES2_fS2_fjLj1024EEEEEEEvNS_9BwdParamsE:
        /* <DEDUP_REMOVED lines=19> */
.L_x_3343:
        /* <DEDUP_REMOVED lines=27> */
.L_x_3335:
        /* <DEDUP_REMOVED lines=32> */
.L_x_3334:
[----:B------:R-:W-:Y:S05]  /*04e0*/  BSYNC B1 ;  /* 0x0000000000017941 */ /* 0x000fea0003800000 */
.L_x_3333:
        /* <DEDUP_REMOVED lines=22> */
.L_x_3337:
[----:B------:R-:W-:Y:S05]  /*0650*/  BSYNC B1 ;  /* 0x0000000000017941 */ /* 0x000fea0003800000 */
.L_x_3336:
        /* <DEDUP_REMOVED lines=10> */
.L_x_3332:
[----:B------:R-:W-:Y:S05]  /*0700*/  BSYNC B0 ;  /* 0x0000000000007941 */ /* 0x000fea0003800000 */
.L_x_3331:
        /* <DEDUP_REMOVED lines=11> */
.L_x_3344:
        /* <DEDUP_REMOVED lines=18> */
.L_x_3345:
[----:B------:R-:W-:Y:S01]  /*08e0*/  @!P1 SHF.R.U32.HI R2, RZ, 0x3, R0 ;  /* 0x00000003ff029819 */ /* 0x000fe20000011600 */
[----:B---3--:R-:W-:Y:S02]  /*08f0*/  FADD.FTZ R5, R5, R10 ;  /* 0x0000000a05057221 */ /* 0x008fe40000010000 */
[----:B--2---:R-:W-:Y:S01]  /*0900*/  FADD.FTZ R7, R7, R4 ;  /* 0x0000000407077221 */ /* 0x004fe20000010000 */
[----:B------:R-:W-:-:S05]  /*0910*/  @!P1 LOP3.LUT R2, R2, 0x1ffffffc, RZ, 0xc0, !PT ;  /* 0x1ffffffc02029812 */ /* 0x000fca00078ec0ff */
[----:B------:R2:W-:Y:S04]  /*0920*/  @!P1 STS [R2+0x2000], R5 ;  /* 0x0020000502009388 */ /* 0x0005e80000000800 */
[----:B------:R2:W-:Y:S02]  /*0930*/  @!P1 STS [R2+0x2080], R7 ;  /* 0x0020800702009388 */ /* 0x0005e40000000800 */
.L_x_3338:
        /* <DEDUP_REMOVED lines=13> */
.L_x_3342:
[----:B------:R-:W-:Y:S05]  /*0a10*/  BSYNC B0 ;  /* 0x0000000000007941 */ /* 0x000fea0003800000 */
.L_x_3341:
[C---:B------:R-:W-:Y:S02]  /*0a20*/  ISETP.GT.U32.AND P1, PT, R18.reuse, -0x301, PT ;  /* 0xfffffcff1200780c */ /* 0x040fe40003f24070 */
[----:B------:R-:W-:Y:S02]  /*0a30*/  IADD3 R18, R18, 0x300, RZ ;  /* 0x0000030012127810 */ /* 0x000fe40007ffe0ff */
[----:B------:R-:W-:-:S09]  /*0a40*/  IADD3 R19, R19, 0x180, RZ ;  /* 0x0000018013137810 */ /* 0x000fd20007ffe0ff */
[----:B012---:R-:W-:Y:S05]  /*0a50*/  @P1 BRA `(.L_x_3343) ;  /* 0xfffff6d000001947 */ /* 0x007fea000383ffff */
[----:B------:R-:W-:Y:S05]  /*0a60*/  EXIT ;  /* 0x000000000000794d */ /* 0x000fea0003800000 */
.L_x_3339:
[----:B--2---:R-:W-:Y:S01]  /*0a70*/  IMAD.MOV.U32 R10, RZ, RZ, R4 ;  /* 0x000000ffff0a7224 */ /* 0x004fe200078e0004 */
[----:B------:R-:W-:Y:S01]  /*0a80*/  MOV R9, 0x1 ;  /* 0x0000000100097802 */ /* 0x000fe20000000f00 */
[----:B------:R-:W-:Y:S01]  /*0a90*/  IMAD.MOV.U32 R6, RZ, RZ, 0x1f ;  /* 0x0000001fff067424 */ /* 0x000fe200078e00ff */
[----:B------:R-:W-:Y:S02]  /*0aa0*/  MOV R11, 0xffffffff ;  /* 0xffffffff000b7802 */ /* 0x000fe40000000f00 */
[----:B------:R-:W-:Y:S02]  /*0ab0*/  MOV R2, 0xad0 ;  /* 0x00000ad000027802 */ /* 0x000fe40000000f00 */
[----:B01----:R-:W-:Y:S05]  /*0ac0*/  CALL.REL.NOINC `($__internal_254_$__cuda_sm70_shflsync_bfly_p) ;  /* 0x000003c000007944 */ /* 0x003fea0003c00000 */
[----:B-1----:R-:W-:Y:S01]  /*0ad0*/  IMAD.MOV.U32 R3, RZ, RZ, R6 ;  /* 0x000000ffff037224 */ /* 0x002fe200078e0006 */
[----:B0-----:R-:W-:Y:S05]  /*0ae0*/  BRA `(.L_x_3344) ;  /* 0xfffffcd000007947 */ /* 0x001fea000383ffff */
.L_x_3340:
[----:B------:R-:W-:Y:S01]  /*0af0*/  HFMA2.MMA R6, -RZ, RZ, 0, 1.847743988037109375e-06 ;  /* 0x0000001fff067435 */ /* 0x000fe200000001ff */
[----:B------:R-:W-:Y:S01]  /*0b00*/  MOV R10, R13 ;  /* 0x0000000d000a7202 */ /* 0x000fe20000000f00 */
[----:B------:R-:W-:Y:S01]  /*0b10*/  IMAD.MOV.U32 R9, RZ, RZ, 0x2 ;  /* 0x00000002ff097424 */ /* 0x000fe200078e00ff */
[----:B------:R-:W-:Y:S01]  /*0b20*/  MOV R2, 0xb50 ;  /* 0x00000b5000027802 */ /* 0x000fe20000000f00 */
[----:B------:R-:W-:-:S02]  /*0b30*/  IMAD.MOV.U32 R11, RZ, RZ, -0x1 ;  /* 0xffffffffff0b7424 */ /* 0x000fc400078e00ff */
[----:B012---:R-:W-:Y:S05]  /*0b40*/  CALL.REL.NOINC `($__internal_254_$__cuda_sm70_shflsync_bfly_p) ;  /* 0x0000034000007944 */ /* 0x007fea0003c00000 */
[----:B01----:R-:W-:Y:S01]  /*0b50*/  FADD.FTZ R10, R13, R6 ;  /* 0x000000060d0a7221 */ /* 0x003fe20000010000 */
[----:B------:R-:W-:Y:S01]  /*0b60*/  MOV R9, 0x4 ;  /* 0x0000000400097802 */ /* 0x000fe20000000f00 */
[----:B------:R-:W-:Y:S01]  /*0b70*/  IMAD.MOV.U32 R6, RZ, RZ, 0x1f ;  /* 0x0000001fff067424 */ /* 0x000fe200078e00ff */
[----:B------:R-:W-:-:S02]  /*0b80*/  MOV R11, 0xffffffff ;  /* 0xffffffff000b7802 */ /* 0x000fc40000000f00 */
[----:B------:R-:W-:Y:S02]  /*0b90*/  MOV R2, 0xbb0 ;  /* 0x00000bb000027802 */ /* 0x000fe40000000f00 */
[----:B------:R-:W-:Y:S05]  /*0ba0*/  CALL.REL.NOINC `($__internal_254_$__cuda_sm70_shflsync_bfly_p) ;  /* 0x000002e000007944 */ /* 0x000fea0003c00000 */
[----:B01----:R-:W-:Y:S01]  /*0bb0*/  FADD.FTZ R10, R10, R6 ;  /* 0x000000060a0a7221 */ /* 0x003fe20000010000 */
[----:B------:R-:W-:Y:S01]  /*0bc0*/  HFMA2.MMA R6, -RZ, RZ, 0, 1.847743988037109375e-06 ;  /* 0x0000001fff067435 */ /* 0x000fe200000001ff */
[----:B------:R-:W-:Y:S01]  /*0bd0*/  IMAD.MOV.U32 R9, RZ, RZ, 0x8 ;  /* 0x00000008ff097424 */ /* 0x000fe200078e00ff */
[----:B------:R-:W-:Y:S01]  /*0be0*/  MOV R2, 0xc10 ;  /* 0x00000c1000027802 */ /* 0x000fe20000000f00 */
[----:B------:R-:W-:-:S03]  /*0bf0*/  IMAD.MOV.U32 R11, RZ, RZ, -0x1 ;  /* 0xffffffffff0b7424 */ /* 0x000fc600078e00ff */
[----:B------:R-:W-:Y:S05]  /*0c00*/  CALL.REL.NOINC `($__internal_254_$__cuda_sm70_shflsync_bfly_p) ;  /* 0x0000028000007944 */ /* 0x000fea0003c00000 */
[----:B-1----:R-:W-:Y:S01]  /*0c10*/  FADD.FTZ R4, R10, R6 ;  /* 0x000000060a047221 */ /* 0x002fe20000010000 */
[----:B0-----:R-:W-:Y:S01]  /*0c20*/  MOV R9, 0x10 ;  /* 0x0000001000097802 */ /* 0x001fe20000000f00 */
[----:B------:R-:W-:Y:S01]  /*0c30*/  IMAD.MOV.U32 R6, RZ, RZ, 0x1f ;  /* 0x0000001fff067424 */ /* 0x000fe200078e00ff */
[----:B------:R-:W-:Y:S01]  /*0c40*/  MOV R11, 0xffffffff ;  /* 0xffffffff000b7802 */ /* 0x000fe20000000f00 */
[----:B------:R-:W-:Y:S01]  /*0c50*/  IMAD.MOV.U32 R10, RZ, RZ, R4 ;  /* 0x000000ffff0a7224 */ /* 0x000fe200078e0004 */
[----:B------:R-:W-:Y:S02]  /*0c60*/  MOV R2, 0xc80 ;  /* 0x00000c8000027802 */ /* 0x000fe40000000f00 */
[----:B------:R-:W-:Y:S05]  /*0c70*/  CALL.REL.NOINC `($__internal_254_$__cuda_sm70_shflsync_bfly_p) ;  /* 0x0000021000007944 */ /* 0x000fea0003c00000 */
[----:B0-----:R-:W-:Y:S01]  /*0c80*/  HFMA2.MMA R9, -RZ, RZ, 0, 5.9604644775390625e-08 ;  /* 0x00000001ff097435 */ /* 0x001fe200000001ff */
[----:B-1----:R-:W-:Y:S01]  /*0c90*/  MOV R7, R6 ;  /* 0x0000000600077202 */ /* 0x002fe20000000f00 */
[----:B------:R-:W-:Y:S01]  /*0ca0*/  IMAD.MOV.U32 R10, RZ, RZ, R5 ;  /* 0x000000ffff0a7224 */ /* 0x000fe200078e0005 */
[----:B------:R-:W-:Y:S01]  /*0cb0*/  MOV R6, 0x1f ;  /* 0x0000001f00067802 */ /* 0x000fe20000000f00 */
[----:B------:R-:W-:Y:S01]  /*0cc0*/  IMAD.MOV.U32 R11, RZ, RZ, -0x1 ;  /* 0xffffffffff0b7424 */ /* 0x000fe200078e00ff */
[----:B------:R-:W-:-:S02]  /*0cd0*/  MOV R2, 0xcf0 ;  /* 0x00000cf000027802 */ /* 0x000fc40000000f00 */
[----:B------:R-:W-:Y:S05]  /*0ce0*/  CALL.REL.NOINC `($__internal_254_$__cuda_sm70_shflsync_bfly_p) ;  /* 0x000001a000007944 */ /* 0x000fea0003c00000 */
[----:B0-----:R-:W-:Y:S01]  /*0cf0*/  HFMA2.MMA R9, -RZ, RZ, 0, 1.1920928955078125e-07 ;  /* 0x00000002ff097435 */ /* 0x001fe200000001ff */
[----:B-1----:R-:W-:Y:S01]  /*0d00*/  FADD.FTZ R10, R5, R6 ;  /* 0x00000006050a7221 */ /* 0x002fe20000010000 */
[----:B------:R-:W-:Y:S01]  /*0d10*/  MOV R6, 0x1f ;  /* 0x0000001f00067802 */ /* 0x000fe20000000f00 */
[----:B------:R-:W-:Y:S01]  /*0d20*/  IMAD.MOV.U32 R11, RZ, RZ, -0x1 ;  /* 0xffffffffff0b7424 */ /* 0x000fe200078e00ff */
[----:B------:R-:W-:-:S02]  /*0d30*/  MOV R2, 0xd50 ;  /* 0x00000d5000027802 */ /* 0x000fc40000000f00 */
[----:B------:R-:W-:Y:S05]  /*0d40*/  CALL.REL.NOINC `($__internal_254_$__cuda_sm70_shflsync_bfly_p) ;  /* 0x0000014000007944 */ /* 0x000fea0003c00000 */
[----:B0-----:R-:W-:Y:S01]  /*0d50*/  HFMA2.MMA R9, -RZ, RZ, 0, 2.384185791015625e-07 ;  /* 0x00000004ff097435 */ /* 0x001fe200000001ff */
[----:B-1----:R-:W-:Y:S01]  /*0d60*/  FADD.FTZ R10, R10, R6 ;  /* 0x000000060a0a7221 */ /* 0x002fe20000010000 */
[----:B------:R-:W-:Y:S01]  /*0d70*/  MOV R6, 0x1f ;  /* 0x0000001f00067802 */ /* 0x000fe20000000f00 */
[----:B------:R-:W-:Y:S01]  /*0d80*/  IMAD.MOV.U32 R11, RZ, RZ, -0x1 ;  /* 0xffffffffff0b7424 */ /* 0x000fe200078e00ff */
[----:B------:R-:W-:-:S02]  /*0d90*/  MOV R2, 0xdb0 ;  /* 0x00000db000027802 */ /* 0x000fc40000000f00 */
[----:B------:R-:W-:Y:S05]  /*0da0*/  CALL.REL.NOINC `($__internal_254_$__cuda_sm70_shflsync_bfly_p) ;  /* 0x000000e000007944 */ /* 0x000fea0003c00000 */
[----:B0-----:R-:W-:Y:S01]  /*0db0*/  HFMA2.MMA R9, -RZ, RZ, 0, 4.76837158203125e-07 ;  /* 0x00000008ff097435 */ /* 0x001fe200000001ff */
[----:B-1----:R-:W-:Y:S01]  /*0dc0*/  FADD.FTZ R10, R10, R6 ;  /* 0x000000060a0a7221 */ /* 0x002fe20000010000 */
[----:B------:R-:W-:Y:S01]  /*0dd0*/  MOV R6, 0x1f ;  /* 0x0000001f00067802 */ /* 0x000fe20000000f00 */
[----:B------:R-:W-:Y:S01]  /*0de0*/  IMAD.MOV.U32 R11, RZ, RZ, -0x1 ;  /* 0xffffffffff0b7424 */ /* 0x000fe200078e00ff */
[----:B------:R-:W-:-:S02]  /*0df0*/  MOV R2, 0xe10 ;  /* 0x00000e1000027802 */ /* 0x000fc40000000f00 */
[----:B------:R-:W-:Y:S05]  /*0e00*/  CALL.REL.NOINC `($__internal_254_$__cuda_sm70_shflsync_bfly_p) ;  /* 0x0000008000007944 */ /* 0x000fea0003c00000 */
[----:B0-----:R-:W-:Y:S01]  /*0e10*/  HFMA2.MMA R9, -RZ, RZ, 0, 9.5367431640625e-07 ;  /* 0x00000010ff097435 */ /* 0x001fe200000001ff */
[----:B-1----:R-:W-:Y:S01]  /*0e20*/  FADD.FTZ R10, R10, R6 ;  /* 0x000000060a0a7221 */ /* 0x002fe20000010000 */
[----:B------:R-:W-:Y:S01]  /*0e30*/  MOV R6, 0x1f ;  /* 0x0000001f00067802 */ /* 0x000fe20000000f00 */
[----:B------:R-:W-:Y:S01]  /*0e40*/  IMAD.MOV.U32 R11, RZ, RZ, -0x1 ;  /* 0xffffffffff0b7424 */ /* 0x000fe200078e00ff */
[----:B------:R-:W-:-:S02]  /*0e50*/  MOV R2, 0xe70 ;  /* 0x00000e7000027802 */ /* 0x000fc40000000f00 */
[----:B------:R-:W-:Y:S05]  /*0e60*/  CALL.REL.NOINC `($__internal_254_$__cuda_sm70_shflsync_bfly_p) ;  /* 0x0000002000007944 */ /* 0x000fea0003c00000 */
[----:B-1----:R-:W-:Y:S01]  /*0e70*/  MOV R5, R6 ;  /* 0x0000000600057202 */ /* 0x002fe20000000f00 */
[----:B0-----:R-:W-:Y:S05]  /*0e80*/  BRA `(.L_x_3345) ;  /* 0xfffffa5000007947 */ /* 0x001fea000383ffff */
        .weak           $__internal_254_$__cuda_sm70_shflsync_bfly_p
        .type           $__internal_254_$__cuda_sm70_shflsync_bfly_p,@function
        .size           $__internal_254_$__cuda_sm70_shflsync_bfly_p,(.L_x_3661 - $__internal_254_$__cuda_sm70_shflsync_bfly_p)
$__internal_254_$__cuda_sm70_shflsync_bfly_p:
[----:B------:R-:W-:Y:S01]  /*0e90*/  HFMA2.MMA R3, -RZ, RZ, 0, 0 ;  /* 0x00000000ff037435 */ /* 0x000fe200000001ff */
[----:B------:R-:W-:Y:S04]  /*0ea0*/  WARPSYNC R11 ;  /* 0x0000000b00007348 */ /* 0x000fe80003800000 */
[----:B------:R0:W1:Y:S01]  /*0eb0*/  SHFL.BFLY PT, R6, R10, R9, R6 ;  /* 0x0c0000090a067389 */ /* 0x00006200000e0006 */
[----:B------:R-:W-:Y:S05]  /*0ec0*/  RET.REL.NODEC R2 `(_ZN10layer_norm22ln_bwd_finalize_kernelINS_22Kernel_traits_finalizeILj768E6__halffS2_fjLj1024ELj4ENS_18Kernel_traits_baseILj768ES2_fS2_fjLj1024EEEEEEEvNS_9BwdParamsE) ;  /* 0xfffff13002007950 */ /* 0x000fea0003c3ffff */
.L_x_3346:
        /* <DEDUP_REMOVED lines=11> */
.L_x_3661:


//--------------------- .text._ZN10layer_norm13ln_bwd_kernelINS_13Kernel_traitsI6__halffS2_fjLj768ELj1ELj4ELj1ELj16ENS_18Kernel_traits_baseILj768ES2_fS2_fjLj128EEEEEEEvNS_9BwdParamsE --------------------------
	.section	.text._ZN10layer_norm13ln_bwd_kernelINS_13Kernel_traitsI6__halffS2_fjLj768ELj1ELj4ELj1ELj16ENS_18Kernel_traits_baseILj768ES2_fS2_fjLj128EEEEEEEvNS_9BwdParamsE,"ax",@progbits
	.sectioninfo	@"SHI_REGISTERS=168"
	.align	128
        .global         _ZN10layer_norm13ln_bwd_kernelINS_13Kernel_traitsI6__halffS2_fjLj768ELj1ELj4ELj1ELj16ENS_18Kernel_traits_baseILj768ES2_fS2_fjLj128EEEEEEEvNS_9BwdParamsE
        .type           _ZN10layer_norm13ln_bwd_kernelINS_13Kernel_traitsI6__halffS2_fjLj768ELj1ELj4ELj1ELj16ENS_18Kernel_traits_baseILj768ES2_fS2_fjLj128EEEEEEEvNS_9BwdParamsE,@function
        .size           _ZN10layer_norm13ln_bwd_kernelINS_13Kernel_traitsI6__halffS2_fjLj768ELj1ELj4ELj1ELj16ENS_18Kernel_traits_baseILj768ES2_fS2_fjLj128EEEEEEEvNS_9BwdParamsE,(.L_x_3662 - _ZN10layer_norm13ln_bwd_kernelINS_13Kernel_traitsI6__halffS2_fjLj768ELj1ELj4ELj1ELj16ENS_18Kernel_traits_baseILj768ES2_fS2_fjLj128EEEEEEEvNS_9BwdParamsE)
        .other          _ZN10layer_norm13ln_bwd_kernelINS_13Kernel_traitsI6__halffS2_fjLj768ELj1ELj4ELj1ELj16ENS_18Kernel_traits_baseILj768ES2_fS2_fjLj128EEEEEEEvNS_9BwdParamsE,@"STO_CUDA_ENTRY STV_DEFAULT"
_ZN10layer_norm13ln_bwd_kernelINS_13Kernel_traitsI6__halffS2_fjLj768ELj1ELj4ELj1ELj16ENS_18Kernel_traits_baseILj768ES2_fS2_fjLj128EEEEEEEvNS_9BwdParamsE:
.text._ZN10layer_norm13ln_bwd_kernelINS_13Kernel_traitsI6__halffS2_fjLj768ELj1ELj4ELj1ELj16ENS_18Kernel_traits_baseILj768ES2_fS2_fjLj128EEEEEEEvNS_9BwdParamsE:
        /* <DEDUP_REMOVED lines=151> */
.L_x_3353:
        /* <DEDUP_REMOVED lines=178> */
[----:B------:R-:W-:Y:S01]  /*1490*/  MOV R59, R163 ;  /* 0x000000a3003b7202 */ /* 0x000fe20000000f00 */
[----:B------:R-:W-:Y:S01]  /*14a0*/  HADD2.F32 R162, -RZ, R162.H0_H0 ;  /* 0x200000a2ffa27230 */ /* 0x000fe20000004100 */
[----:B------:R-:W-:Y:S01]  /*14b0*/  @!P0 FADD.FTZ R153, R58, -R148 ;  /* 0x800000943a998221 */ /* 0x000fe20000010000 */
[----:B------:R-:W-:Y:S01]  /*14c0*/  MOV R58, R147 ;  /* 0x00000093003a7202 */ /* 0x000fe20000000f00 */
[----:B------:R-:W-:Y:S01]  /*14d0*/  @!P0 FMUL.FTZ R51, R114, R37 ;  /* 0x0000002572338220 */ /* 0x000fe20000410000 */
[----:B------:R-:W-:Y:S01]  /*14e0*/  MOV R158, R144 ;  /* 0x00000090009e7202 */ /* 0x000fe20000000f00 */
[----:B------:R-:W-:Y:S01]  /*14f0*/  HADD2.F32 R57, -RZ, R57.H0_H0 ;  /* 0x20000039ff397230 */ /* 0x000fe20000004100 */
[----:B------:R-:W-:-:S02]  /*1500*/  MOV R37, R143 ;  /* 0x0000008f00257202 */ /* 0x000fc40000000f00 */
[--C-:B------:R-:W-:Y:S02]  /*1510*/  SHF.R.U64 R36, R138, 0x10, R139.reuse ;  /* 0x000000108a247819 */ /* 0x100fe4000000128b */
[----:B------:R-:W-:Y:S02]  /*1520*/  MOV R150, R139 ;  /* 0x0000008b00967202 */ /* 0x000fe40000000f00 */
[----:B------:R-:W-:Y:S01]  /*1530*/  SHF.R.U32.HI R53, RZ, 0x10, R139 ;  /* 0x00000010ff357819 */ /* 0x000fe2000001168b */
[----:B------:R-:W-:Y:S01]  /*1540*/  HADD2.F32 R139, -RZ, R59.H0_H0 ;  /* 0x2000003bff8b7230 */ /* 0x000fe20000004100 */
[----:B------:R-:W-:Y:S01]  /*1550*/  @!P0 FMUL.FTZ R52, R114, R149 ;  /* 0x0000009572348220 */ /* 0x000fe20000410000 */
[--C-:B------:R-:W-:Y:S01]  /*1560*/  SHF.R.U64 R149, R146, 0x10, R147.reuse ;  /* 0x0000001092957819 */ /* 0x100fe20000001293 */
[----:B------:R-:W-:Y:S01]  /*1570*/  FMUL.FTZ R59, R113, R162 ;  /* 0x000000a2713b7220 */ /* 0x000fe20000410000 */
[----:B------:R-:W-:Y:S01]  /*1580*/  SHF.R.U32.HI R159, RZ, 0x10, R147 ;  /* 0x00000010ff9f7819 */ /* 0x000fe20000011693 */
[----:B------:R-:W-:Y:S01]  /*1590*/  @!P0 FMUL.FTZ R56, R114, R155 ;  /* 0x0000009b72388220 */ /* 0x000fe20000410000 */
[----:B------:R-:W-:Y:S01]  /*15a0*/  SHF.R.U32.HI R163, RZ, 0x10, R163 ;  /* 0x00000010ffa37819 */ /* 0x000fe200000116a3 */
[----:B------:R-:W-:Y:S01]  /*15b0*/  HADD2.F32 R147, -RZ, R58.H0_H0 ;  /* 0x2000003aff937230 */ /* 0x000fe20000004100 */
[----:B------:R-:W-:Y:S01]  /*15c0*/  MOV R155, R142 ;  /* 0x0000008e009b7202 */ /* 0x000fe20000000f00 */
[C---:B------:R-:W-:Y:S01]  /*15d0*/  FADD.FTZ R72, R57.reuse, R72 ;  /* 0x0000004839487221 */ /* 0x040fe20000010000 */
[----:B------:R-:W-:Y:S01]  /*15e0*/  SHF.R.U64 R154, R142, 0x10, R143 ;  /* 0x000000108e9a7819 */ /* 0x000fe2000000128f */
[----:B------:R-:W-:Y:S01]  /*15f0*/  FFMA.FTZ R73, R57, R124, R73 ;  /* 0x0000007c39497223 */ /* 0x000fe20000010049 */
[----:B------:R-:W-:Y:S01]  /*1600*/  HADD2.F32 R58, -RZ, R158.H0_H0 ;  /* 0x2000009eff3a7230 */ /* 0x000fe20000004100 */
[----:B------:R-:W-:Y:S01]  /*1610*/  FMUL.FTZ R57, R87, R57 ;  /* 0x0000003957397220 */ /* 0x000fe20000410000 */
[----:B------:R-:W-:Y:S01]  /*1620*/  HADD2.F32 R142, -RZ, R37.H0_H0 ;  /* 0x20000025ff8e7230 */ /* 0x000fe20000004100 */
[----:B------:R-:W-:Y:S01]  /*1630*/  FADD.FTZ R158, RZ, R59 ;  /* 0x0000003bff9e7221 */ /* 0x000fe20000010000 */
[----:B------:R-:W-:Y:S01]  /*1640*/  MOV R160, R146 ;  /* 0x0000009200a07202 */ /* 0x000fe20000000f00 */
[----:B------:R-:W-:Y:S01]  /*1650*/  FFMA.FTZ R37, R59, R126, RZ ;  /* 0x0000007e3b257223 */ /* 0x000fe200000100ff */
[----:B------:R-:W-:Y:S01]  /*1660*/  HADD2.F32 R163, -RZ, R163.H0_H0 ;  /* 0x200000a3ffa37230 */ /* 0x000fe20000004100 */
[----:B------:R-:W-:-:S02]  /*1670*/  FADD.FTZ R70, R139, R70 ;  /* 0x000000468b467221 */ /* 0x000fc40000010000 */
[----:B------:R-:W-:Y:S01]  /*1680*/  FFMA.FTZ R71, R139, R132, R71 ;  /* 0x000000848b477223 */ /* 0x000fe20000010047 */
[----:B------:R-:W-:Y:S01]  /*1690*/  SHF.R.U32.HI R157, RZ, 0x10, R143 ;  /* 0x00000010ff9d7819 */ /* 0x000fe2000001168f */
[----:B------:R-:W-:Y:S02]  /*16a0*/  FMUL.FTZ R139, R112, R139 ;  /* 0x0000008b708b7220 */ /* 0x000fe40000410000 */
[----:B------:R-:W-:Y:S02]  /*16b0*/  FADD.FTZ R158, R158, R57 ;  /* 0x000000399e9e7221 */ /* 0x000fe40000010000 */
[----:B------:R-:W-:Y:S01]  /*16c0*/  FFMA.FTZ R37, R57, R124, R37 ;  /* 0x0000007c39257223 */ /* 0x000fe20000010025 */
[----:B------:R-:W-:Y:S01]  /*16d0*/  HADD2.F32 R143, -RZ, R160.H0_H0 ;  /* 0x200000a0ff8f7230 */ /* 0x000fe20000004100 */
        /* <DEDUP_REMOVED lines=35> */
[C---:B------:R-:W-:Y:S01]  /*1910*/  FADD.FTZ R18, R58.reuse, R18 ;  /* 0x000000123a127221 */ /* 0x040fe20000010000 */
[----:B------:R-:W-:Y:S01]  /*1920*/  HADD2.F32 R156, -RZ, R156.H0_H0 ;  /* 0x2000009cff9c7230 */ /* 0x000fe20000004100 */
[----:B------:R-:W-:Y:S01]  /*1930*/  FFMA.FTZ R34, R58, R39, R34 ;  /* 0x000000273a227223 */ /* 0x000fe20000010022 */
[----:B------:R-:W-:Y:S01]  /*1940*/  MOV R144, R140 ;  /* 0x0000008c00907202 */ /* 0x000fe20000000f00 */
[----:B------:R-:W-:Y:S01]  /*1950*/  FMUL.FTZ R58, R107, R58 ;  /* 0x0000003a6b3a7220 */ /* 0x000fe20000410000 */
[----:B------:R-:W-:Y:S01]  /*1960*/  MOV R148, R138 ;  /* 0x0000008a00947202 */ /* 0x000fe20000000f00 */
[----:B------:R-:W-:Y:S02]  /*1970*/  FADD.FTZ R159, R158, R149 ;  /* 0x000000959e9f7221 */ /* 0x000fe40000010000 */
[----:B------:R-:W-:Y:S01]  /*1980*/  FFMA.FTZ R37, R149, R40, R37 ;  /* 0x0000002895257223 */ /* 0x000fe20000010025 */
[----:B------:R-:W-:Y:S01]  /*1990*/  HADD2.F32 R138, -RZ, R151.H0_H0 ;  /* 0x20000097ff8a7230 */ /* 0x000fe20000004100 */
[C---:B------:R-:W-:Y:S01]  /*19a0*/  FADD.FTZ R15, R154.reuse, R15 ;  /* 0x0000000f9a0f7221 */ /* 0x040fe20000010000 */
[----:B------:R-:W-:Y:S01]  /*19b0*/  HADD2.F32 R140, -RZ, R155.H0_H0 ;  /* 0x2000009bff8c7230 */ /* 0x000fe20000004100 */
[----:B------:R-:W-:-:S02]  /*19c0*/  FFMA.FTZ R31, R154, R46, R31 ;  /* 0x0000002e9a1f7223 */ /* 0x000fc4000001001f */
[----:B------:R-:W-:Y:S02]  /*19d0*/  FMUL.FTZ R155, R81, R154 ;  /* 0x0000009a519b7220 */ /* 0x000fe40000410000 */
        /* <DEDUP_REMOVED lines=21> */
[----:B------:R-:W-:Y:S01]  /*1b30*/  HADD2.F32 R157, -RZ, R157.H0_H0 ;  /* 0x2000009dff9d7230 */ /* 0x000fe20000004100 */
[C---:B------:R-:W-:Y:S01]  /*1b40*/  FADD.FTZ R68, R163.reuse, R68 ;  /* 0x00000044a3447221 */ /* 0x040fe20000010000 */
[----:B------:R-:W-:Y:S01]  /*1b50*/  HADD2.F32 R152, -RZ, R152.H0_H0 ;  /* 0x20000098ff987230 */ /* 0x000fe20000004100 */
[----:B------:R-:W-:Y:S02]  /*1b60*/  FFMA.FTZ R69, R163, R130, R69 ;  /* 0x00000082a3457223 */ /* 0x000fe40000010045 */
        /* <DEDUP_REMOVED lines=65> */
.L_x_3354:
        /* <DEDUP_REMOVED lines=18> */
.L_x_3355:
        /* <DEDUP_REMOVED lines=99> */
.L_x_3352:
[----:B------:R-:W-:Y:S05]  /*26d0*/  BSYNC B1 ;  /* 0x0000000000017941 */ /* 0x000fea0003800000 */
.L_x_3349:
        /* <DEDUP_REMOVED lines=48> */
.L_x_3348:
[----:B------:R-:W-:Y:S05]  /*29e0*/  BSYNC B0 ;  /* 0x0000000000007941 */ /* 0x000fea0003800000 */
.L_x_3347:
        /* <DEDUP_REMOVED lines=137> */
.L_x_3350:
[----:B------:R-:W-:Y:S01]  /*3280*/  HFMA2.MMA R160, -RZ, RZ, 0, 5.9604644775390625e-08 ;  /* 0x00000001ffa07435 */ /* 0x000fe200000001ff */
[----:B------:R-:W-:-:S02]  /*3290*/  MOV R162, R154 ;  /* 0x0000009a00a27202 */ /* 0x000fc40000000f00 */
[----:B------:R-:W-:Y:S02]  /*32a0*/  MOV R158, 0x1f ;  /* 0x0000001f009e7802 */ /* 0x000fe40000000f00 */
[----:B------:R-:W-:Y:S02]  /*32b0*/  MOV R156, 0xffffffff ;  /* 0xffffffff009c7802 */ /* 0x000fe40000000f00 */
[----:B------:R-:W-:Y:S02]  /*32c0*/  MOV R36, 0x32e0 ;  /* 0x000032e000247802 */ /* 0x000fe40000000f00 */
[----:B------:R-:W-:Y:S05]  /*32d0*/  CALL.REL.NOINC `($__internal_255_$__cuda_sm70_shflsync_bfly_p) ;  /* 0x0000046000007944 */ /* 0x000fea0003c00000 */
[----:B-1----:R-:W-:Y:S01]  /*32e0*/  MOV R152, R158 ;  /* 0x0000009e00987202 */ /* 0x002fe20000000f00 */
[----:B0-----:R-:W-:Y:S05]  /*32f0*/  BRA `(.L_x_3354) ;  /* 0xffffec8000007947 */ /* 0x001fea000383ffff */
.L_x_3351:
[----:B------:R-:W-:Y:S01]  /*3300*/  HFMA2.MMA R160, -RZ, RZ, 0, 5.9604644775390625e-08 ;  /* 0x00000001ffa07435 */ /* 0x000fe200000001ff */
[----:B------:R-:W-:Y:S02]  /*3310*/  MOV R162, R165 ;  /* 0x000000a500a27202 */ /* 0x000fe40000000f00 */
[----:B------:R-:W-:Y:S02]  /*3320*/  MOV R158, 0x1f ;  /* 0x0000001f009e7802 */ /* 0x000fe40000000f00 */
[----:B------:R-:W-:-:S02]  /*3330*/  MOV R156, 0xffffffff ;  /* 0xffffffff009c7802 */ /* 0x000fc40000000f00 */
[----:B------:R-:W-:Y:S02]  /*3340*/  MOV R36, 0x3360 ;  /* 0x0000336000247802 */ /* 0x000fe40000000f00 */
[----:B01----:R-:W-:Y:S05]  /*3350*/  CALL.REL.NOINC `($__internal_255_$__cuda_sm70_shflsync_bfly_p) ;  /* 0x000003e000007944 */ /* 0x003fea0003c00000 */
[----:B------:R-:W-:Y:S01]  /*3360*/  FADD.FTZ R154, R154, R152 ;  /* 0x000000989a9a7221 */ /* 0x000fe20000010000 */
[----:B0-----:R-:W-:Y:S01]  /*3370*/  HFMA2.MMA R160, -RZ, RZ, 0, 1.1920928955078125e-07 ;  /* 0x00000002ffa07435 */ /* 0x001fe200000001ff */
[----:B-1----:R-:W-:Y:S01]  /*3380*/  FADD.FTZ R165, R165, R158 ;  /* 0x0000009ea5a57221 */ /* 0x002fe20000010000 */
[----:B------:R-:W-:Y:S02]  /*3390*/  MOV R158, 0x1f ;  /* 0x0000001f009e7802 */ /* 0x000fe40000000f00 */
[----:B------:R-:W-:Y:S02]  /*33a0*/  MOV R156, 0xffffffff ;  /* 0xffffffff009c7802 */ /* 0x000fe40000000f00 */
[----:B------:R-:W-:Y:S02]  /*33b0*/  MOV R162, R154 ;  /* 0x0000009a00a27202 */ /* 0x000fe40000000f00 */
[----:B------:R-:W-:Y:S02]  /*33c0*/  MOV R36, 0x33e0 ;  /* 0x000033e000247802 */ /* 0x000fe40000000f00 */
[----:B------:R-:W-:Y:S05]  /*33d0*/  CALL.REL.NOINC `($__internal_255_$__cuda_sm70_shflsync_bfly_p) ;  /* 0x0000036000007944 */ /* 0x000fea0003c00000 */
[----:B0-----:R-:W-:Y:S01]  /*33e0*/  HFMA2.MMA R160, -RZ, RZ, 0, 1.1920928955078125e-07 ;  /* 0x00000002ffa07435 */ /* 0x001fe200000001ff */
[----:B-1----:R-:W-:-:S02]  /*33f0*/  MOV R152, R158 ;  /* 0x0000009e00987202 */ /* 0x002fc40000000f00 */
[----:B------:R-:W-:Y:S02]  /*3400*/  MOV R162, R165 ;  /* 0x000000a500a27202 */ /* 0x000fe40000000f00 */
[----:B------:R-:W-:Y:S02]  /*3410*/  MOV R158, 0x1f ;  /* 0x0000001f009e7802 */ /* 0x000fe40000000f00 */
[----:B------:R-:W-:Y:S02]  /*3420*/  MOV R156, 0xffffffff ;  /* 0xffffffff009c7802 */ /* 0x000fe40000000f00 */
[----:B------:R-:W-:Y:S02]  /*3430*/  MOV R36, 0x3450 ;  /* 0x0000345000247802 */ /* 0x000fe40000000f00 */
[----:B------:R-:W-:Y:S05]  /*3440*/  CALL.REL.NOINC `($__internal_255_$__cuda_sm70_shflsync_bfly_p) ;  /* 0x000002f000007944 */ /* 0x000fea0003c00000 */
[----:B------:R-:W-:Y:S01]  /*3450*/  FADD.FTZ R154, R152, R154 ;  /* 0x0000009a989a7221 */ /* 0x000fe20000010000 */
[----:B0-----:R-:W-:Y:S01]  /*3460*/  HFMA2.MMA R160, -RZ, RZ, 0, 2.384185791015625e-07 ;  /* 0x00000004ffa07435 */ /* 0x001fe200000001ff */
[----:B-1----:R-:W-:Y:S01]  /*3470*/  FADD.FTZ R165, R165, R158 ;  /* 0x0000009ea5a57221 */ /* 0x002fe20000010000 */
[----:B------:R-:W-:Y:S02]  /*3480*/  MOV R158, 0x1f ;  /* 0x0000001f009e7802 */ /* 0x000fe40000000f00 */
[----:B------:R-:W-:-:S02]  /*3490*/  MOV R156, 0xffffffff ;  /* 0xffffffff009c7802 */ /* 0x000fc40000000f00 */
[----:B------:R-:W-:Y:S02]  /*34a0*/  MOV R162, R154 ;  /* 0x0000009a00a27202 */ /* 0x000fe40000000f00 */
[----:B------:R-:W-:Y:S02]  /*34b0*/  MOV R36, 0x34d0 ;  /* 0x000034d000247802 */ /* 0x000fe40000000f00 */
[----:B------:R-:W-:Y:S05]  /*34c0*/  CALL.REL.NOINC `($__internal_255_$__cuda_sm70_shflsync_bfly_p) ;  /* 0x0000027000007944 */ /* 0x000fea0003c00000 */
[----:B0-----:R-:W-:Y:S01]  /*34d0*/  HFMA2.MMA R160, -RZ, RZ, 0, 2.384185791015625e-07 ;  /* 0x00000004ffa07435 */ /* 0x001fe200000001ff */
[----:B-1----:R-:W-:Y:S02]  /*34e0*/  MOV R152, R158 ;  /* 0x0000009e00987202 */ /* 0x002fe40000000f00 */
[----:B------:R-:W-:Y:S02]  /*34f0*/  MOV R162, R165 ;  /* 0x000000a500a27202 */ /* 0x000fe40000000f00 */
[----:B------:R-:W-:Y:S02]  /*3500*/  MOV R158, 0x1f ;  /* 0x0000001f009e7802 */ /* 0x000fe40000000f00 */
[----:B------:R-:W-:Y:S02]  /*3510*/  MOV R156, 0xffffffff ;  /* 0xffffffff009c7802 */ /* 0x000fe40000000f00 */
[----:B------:R-:W-:-:S02]  /*3520*/  MOV R36, 0x3540 ;  /* 0x0000354000247802 */ /* 0x000fc40000000f00 */
[----:B------:R-:W-:Y:S05]  /*3530*/  CALL.REL.NOINC `($__internal_255_$__cuda_sm70_shflsync_bfly_p) ;  /* 0x0000020000007944 */ /* 0x000fea0003c00000 */
[----:B------:R-:W-:Y:S01]  /*3540*/  FADD.FTZ R154, R152, R154 ;  /* 0x0000009a989a7221 */ /* 0x000fe20000010000 */
[----:B0-----:R-:W-:Y:S01]  /*3550*/  HFMA2.MMA R160, -RZ, RZ, 0, 4.76837158203125e-07 ;  /* 0x00000008ffa07435 */ /* 0x001fe200000001ff */
[----:B-1----:R-:W-:Y:S01]  /*3560*/  FADD.FTZ R152, R165, R158 ;  /* 0x0000009ea5987221 */ /* 0x002fe20000010000 */
[----:B------:R-:W-:-:S02]  /*3570*/  MOV R158, 0x1f ;  /* 0x0000001f009e7802 */ /* 0x000fc40000000f00 */
[----:B------:R-:W-:Y:S02]  /*3580*/  MOV R156, 0xffffffff ;  /* 0xffffffff009c7802 */ /* 0x000fe40000000f00 */
[----:B------:R-:W-:Y:S02]  /*3590*/  MOV R162, R154 ;  /* 0x0000009a00a27202 */ /* 0x000fe40000000f00 */
[----:B------:R-:W-:Y:S02]  /*35a0*/  MOV R36, 0x35c0 ;  /* 0x000035c000247802 */ /* 0x000fe40000000f00 */
[----:B------:R-:W-:Y:S05]  /*35b0*/  CALL.REL.NOINC `($__internal_255_$__cuda_sm70_shflsync_bfly_p) ;  /* 0x0000018000007944 */ /* 0x000fea0003c00000 */
[----:B0-----:R-:W-:Y:S01]  /*35c0*/  HFMA2.MMA R160, -RZ, RZ, 0, 4.76837158203125e-07 ;  /* 0x00000008ffa07435 */ /* 0x001fe200000001ff */
[----:B-1----:R-:W-:Y:S02]  /*35d0*/  MOV R165, R158 ;  /* 0x0000009e00a57202 */ /* 0x002fe40000000f00 */
[----:B------:R-:W-:Y:S02]  /*35e0*/  MOV R162, R152 ;  /* 0x0000009800a27202 */ /* 0x000fe40000000f00 */
[----:B------:R-:W-:Y:S02]  /*35f0*/  MOV R158, 0x1f ;  /* 0x0000001f009e7802 */ /* 0x000fe40000000f00 */
[----:B------:R-:W-:-:S02]  /*3600*/  MOV R156, 0xffffffff ;  /* 0xffffffff009c7802 */ /* 0x000fc40000000f00 */
[----:B------:R-:W-:Y:S02]  /*3610*/  MOV R36, 0x3630 ;  /* 0x0000363000247802 */ /* 0x000fe40000000f00 */
[----:B------:R-:W-:Y:S05]  /*3620*/  CALL.REL.NOINC `($__internal_255_$__cuda_sm70_shflsync_bfly_p) ;  /* 0x0000011000007944 */ /* 0x000fea0003c00000 */
[----:B------:R-:W-:Y:S01]  /*3630*/  FADD.FTZ R154, R165, R154 ;  /* 0x0000009aa59a7221 */ /* 0x000fe20000010000 */
[----:B0-----:R-:W-:Y:S01]  /*3640*/  HFMA2.MMA R160, -RZ, RZ, 0, 9.5367431640625e-07 ;  /* 0x00000010ffa07435 */ /* 0x001fe200000001ff */
[----:B-1----:R-:W-:Y:S01]  /*3650*/  FADD.FTZ R152, R152, R158 ;  /* 0x0000009e98987221 */ /* 0x002fe20000010000 */
[----:B------:R-:W-:Y:S02]  /*3660*/  MOV R158, 0x1f ;  /* 0x0000001f009e7802 */ /* 0x000fe40000000f00 */
[----:B------:R-:W-:Y:S02]  /*3670*/  MOV R156, 0xffffffff ;  /* 0xffffffff009c7802 */ /* 0x000fe40000000f00 */
[----:B------:R-:W-:Y:S02]  /*3680*/  MOV R162, R154 ;  /* 0x0000009a00a27202 */ /* 0x000fe40000000f00 */
[----:B------:R-:W-:Y:S02]  /*3690*/  MOV R36, 0x36b0 ;  /* 0x000036b000247802 */ /* 0x000fe40000000f00 */
[----:B------:R-:W-:Y:S05]  /*36a0*/  CALL.REL.NOINC `($__internal_255_$__cuda_sm70_shflsync_bfly_p) ;  /* 0x0000009000007944 */ /* 0x000fea0003c00000 */
[----:B0-----:R-:W-:Y:S01]  /*36b0*/  HFMA2.MMA R160, -RZ, RZ, 0, 9.5367431640625e-07 ;  /* 0x00000010ffa07435 */ /* 0x001fe200000001ff */
[----:B-1----:R-:W-:-:S02]  /*36c0*/  MOV R165, R158 ;  /* 0x0000009e00a57202 */ /* 0x002fc40000000f00 */
[----:B------:R-:W-:Y:S02]  /*36d0*/  MOV R162, R152 ;  /* 0x0000009800a27202 */ /* 0x000fe40000000f00 */
[----:B------:R-:W-:Y:S02]  /*36e0*/  MOV R158, 0x1f ;  /* 0x0000001f009e7802 */ /* 0x000fe40000000f00 */
[----:B------:R-:W-:Y:S02]  /*36f0*/  MOV R156, 0xffffffff ;  /* 0xffffffff009c7802 */ /* 0x000fe40000000f00 */
[----:B------:R-:W-:Y:S02]  /*3700*/  MOV R36, 0x3720 ;  /* 0x0000372000247802 */ /* 0x000fe40000000f00 */
[----:B------:R-:W-:Y:S05]  /*3710*/  CALL.REL.NOINC `($__internal_255_$__cuda_sm70_shflsync_bfly_p) ;  /* 0x0000002000007944 */ /* 0x000fea0003c00000 */
[----:B-1----:R-:W-:Y:S01]  /*3720*/  MOV R36, R158 ;  /* 0x0000009e00247202 */ /* 0x002fe20000000f00 */
[----:B0-----:R-:W-:Y:S05]  /*3730*/  BRA `(.L_x_3355) ;  /* 0xffffe96000007947 */ /* 0x001fea000383ffff */
        .weak           $__internal_255_$__cuda_sm70_shflsync_bfly_p
        .type           $__internal_255_$__cuda_sm70_shflsync_bfly_p,@function
        .size           $__internal_255_$__cuda_sm70_shflsync_bfly_p,(.L_x_3662 - $__internal_255_$__cuda_sm70_shflsync_bfly_p)
$__internal_255_$__cuda_sm70_shflsync_bfly_p:
[----:B------:R-:W-:Y:S01]  /*3740*/  HFMA2.MMA R37, -RZ, RZ, 0, 0 ;  /* 0x00000000ff257435 */ /* 0x000fe200000001ff */
[----:B------:R-:W-:Y:S04]  /*3750*/  WARPSYNC R156 ;  /* 0x0000009c00007348 */ /* 0x000fe80003800000 */
[----:B------:R0:W1:Y:S01]  /*3760*/  SHFL.BFLY PT, R158, R162, R160, R158 ;  /* 0x0c0000a0a29e7389 */ /* 0x00006200000e009e */
[----:B------:R-:W-:Y:S05]  /*3770*/  RET.REL.NODEC R36 `(_ZN10layer_norm13ln_bwd_kernelINS_13Kernel_traitsI6__halffS2_fjLj768ELj1ELj4ELj1ELj16ENS_18Kernel_traits_baseILj768ES2_fS2_fjLj128EEEEEEEvNS_9BwdParamsE) ;  /* 0xffffc88024007950 */ /* 0x000fea0003c3ffff */
.L_x_3356:
        /* <DEDUP_REMOVED lines=16> */
.L_x_3662:


//--------------------- .text._ZN10layer_norm22ln_bwd_finalize_kernelINS_22Kernel_traits_finalizeILj768E6__halfS2_S2_fjLj1024ELj4ENS_18Kernel_traits_baseILj768ES2_S2_S2_fjLj1024EEEEEEEvNS_9BwdParamsE --------------------------
	.section	.text._ZN10layer_norm22ln_bwd_finalize_kernelINS_22Kernel_traits_finalizeILj768E6__halfS2_S2_fjLj1024ELj4ENS_18Kernel_traits_baseILj768ES2_S2_S2_fjLj1024EEEEEEEvNS_9BwdParamsE,"ax",@progbits
	.sectioninfo	@"SHI_REGISTERS=32"
	.align	128
        .global         _ZN10layer_norm22ln_bwd_finalize_kernelINS_22Kernel_traits_finalizeILj768E6__halfS2_S2_fjLj1024ELj4ENS_18Kernel_traits_baseILj768ES2_S2_S2_fjLj1024EEEEEEEvNS_9BwdParamsE
        .type           _ZN10layer_norm22ln_bwd_finalize_kernelINS_22Kernel_traits_finalizeILj768E6__halfS2_S2_fjLj1024ELj4ENS_18Kernel_traits_baseILj768ES2_S2_S2_fjLj1024EEEEEEEvNS_9BwdParamsE,@function
        .size           _ZN10layer_norm22ln_bwd_finalize_kernelINS_22Kernel_traits_finalizeILj768E6__halfS2_S2_fjLj1024ELj4ENS_18Kernel_traits_baseILj768ES2_S2_S2_fjLj1024EEEEEEEvNS_9BwdParamsE,(.L_x_3663 - _ZN10layer_norm22ln_bwd_finalize_kernelINS_22Kernel_traits_finalizeILj768E6__halfS2_S2_fjLj1024ELj4ENS_18Kernel_traits_baseILj768ES2_S2_S2_fjLj1024EEEEEEEvNS_9BwdParamsE)
        .other          _ZN10layer_norm22ln_bwd_finalize_kernelINS_22Kernel_traits_finalizeILj768E6__halfS2_S2_fjLj1024ELj4ENS_18Kernel_traits_baseILj768ES2_S2_S2_fjLj1024EEEEEEEvNS_9BwdParamsE,@"STO_CUDA_ENTRY STV_DEFAULT"
_ZN10layer_norm22ln_bwd_finalize_kernelINS_22Kernel_traits_finalizeILj768E6__halfS2_S2_fjLj1024ELj4ENS_18Kernel_traits_baseILj768ES2_S2_S2_fjLj1024EEEEEEEvNS_9BwdParamsE:
.text._ZN10layer_norm22ln_bwd_finalize_kernelINS_22Kernel_traits_finalizeILj768E6__halfS2_S2_fjLj1024ELj4ENS_18Kernel_traits_baseILj768ES2_S2_S2_fjLj1024EEEEEEEvNS_9BwdParamsE:
        /* <DEDUP_REMOVED lines=19> */
.L_x_3369:
        /* <DEDUP_REMOVED lines=27> */
.L_x_3361:
        /* <DEDUP_REMOVED lines=32> */
.L_x_3360:
[----:B------:R-:W-:Y:S05]  /*04e0*/  BSYNC B1 ;  /* 0x0000000000017941 */ /* 0x000fea0003800000 */
.L_x_3359:
        /* <DEDUP_REMOVED lines=22> */
.L_x_3363:
[----:B------:R-:W-:Y:S05]  /*0650*/  BSYNC B1 ;  /* 0x0000000000017941 */ /* 0x000fea0003800000 */
.L_x_3362:
        /* <DEDUP_REMOVED lines=10> */
.L_x_3358:
[----:B------:R-:W-:Y:S05]  /*0700*/  BSYNC B0 ;  /* 0x0000000000007941 */ /* 0x000fea0003800000 */
.L_x_3357:
        /* <DEDUP_REMOVED lines=11> */
.L_x_3370:
        /* <DEDUP_REMOVED lines=18> */
.L_x_3371:
[----:B------:R-:W-:Y:S01]  /*08e0*/  @!P1 SHF.R.U32.HI R2, RZ, 0x3, R0 ;  /* 0x00000003ff029819 */ /* 0x000fe20000011600 */
[----:B---3--:R-:W-:Y:S02]  /*08f0*/  FADD.FTZ R5, R5, R10 ;  /* 0x0000000a05057221 */ /* 0x008fe40000010000 */
[----:B--2---:R-:W-:Y:S01]  /*0900*/  FADD.FTZ R7, R7, R4 ;  /* 0x0000000407077221 */ /* 0x004fe20000010000 */
[----:B------:R-:W-:-:S05]  /*0910*/  @!P1 LOP3.LUT R2, R2, 0x1ffffffc, RZ, 0xc0, !PT ;  /* 0x1ffffffc02029812 */ /* 0x000fca00078ec0ff */
[----:B------:R2:W-:Y:S04]  /*0920*/  @!P1 STS [R2+0x2000], R5 ;  /* 0x0020000502009388 */ /* 0x0005e80000000800 */
[----:B------:R2:W-:Y:S02]  /*0930*/  @!P1 STS [R2+0x2080], R7 ;  /* 0x0020800702009388 */ /* 0x0005e40000000800 */
.L_x_3364:
        /* <DEDUP_REMOVED lines=13> */
.L_x_3368:
[----:B------:R-:W-:Y:S05]  /*0a10*/  BSYNC B0 ;  /* 0x0000000000007941 */ /* 0x000fea0003800000 */
.L_x_3367:
[C---:B------:R-:W-:Y:S02]  /*0a20*/  ISETP.GT.U32.AND P1, PT, R18.reuse, -0x301, PT ;  /* 0xfffffcff1200780c */ /* 0x040fe40003f24070 */
[----:B------:R-:W-:Y:S02]  /*0a30*/  IADD3 R18, R18, 0x300, RZ ;  /* 0x0000030012127810 */ /* 0x000fe40007ffe0ff */
[----:B------:R-:W-:-:S09]  /*0a40*/  IADD3 R19, R19, 0x180, RZ ;  /* 0x0000018013137810 */ /* 0x000fd20007ffe0ff */
[----:B012---:R-:W-:Y:S05]  /*0a50*/  @P1 BRA `(.L_x_3369) ;  /* 0xfffff6d000001947 */ /* 0x007fea000383ffff */
[----:B------:R-:W-:Y:S05]  /*0a60*/  EXIT ;  /* 0x000000000000794d */ /* 0x000fea0003800000 */
.L_x_3365:
[----:B--2---:R-:W-:Y:S01]  /*0a70*/  IMAD.MOV.U32 R10, RZ, RZ, R4 ;  /* 0x000000ffff0a7224 */ /* 0x004fe200078e0004 */
[----:B------:R-:W-:Y:S01]  /*0a80*/  MOV R9, 0x1 ;  /* 0x0000000100097802 */ /* 0x000fe20000000f00 */
[----:B------:R-:W-:Y:S01]  /*0a90*/  IMAD.MOV.U32 R6, RZ, RZ, 0x1f ;  /* 0x0000001fff067424 */ /* 0x000fe200078e00ff */
[----:B------:R-:W-:Y:S02]  /*0aa0*/  MOV R11, 0xffffffff ;  /* 0xffffffff000b7802 */ /* 0x000fe40000000f00 */
[----:B------:R-:W-:Y:S02]  /*0ab0*/  MOV R2, 0xad0 ;  /* 0x00000ad000027802 */ /* 0x000fe40000000f00 */
[----:B01----:R-:W-:Y:S05]  /*0ac0*/  CALL.REL.NOINC `($__internal_256_$__cuda_sm70_shflsync_bfly_p) ;  /* 0x000003c000007944 */ /* 0x003fea0003c00000 */
[----:B-1----:R-:W-:Y:S01]  /*0ad0*/  IMAD.MOV.U32 R3, RZ, RZ, R6 ;  /* 0x000000ffff037224 */ /* 0x002fe200078e0006 */
[----:B0-----:R-:W-:Y:S05]  /*0ae0*/  BRA `(.L_x_3370) ;  /* 0xfffffcd000007947 */ /* 0x001fea000383ffff */
.L_x_3366:
[----:B------:R-:W-:Y:S01]  /*0af0*/  HFMA2.MMA R6, -RZ, RZ, 0, 1.847743988037109375e-06 ;  /* 0x0000001fff067435 */ /* 0x000fe200000001ff */
[----:B------:R-:W-:Y:S01]  /*0b00*/  MOV R10, R13 ;  /* 0x0000000d000a7202 */ /* 0x000fe20000000f00 */
[----:B------:R-:W-:Y:S01]  /*0b10*/  IMAD.MOV.U32 R9, RZ, RZ, 0x2 ;  /* 0x00000002ff097424 */ /* 0x000fe200078e00ff */
[----:B------:R-:W-:Y:S01]  /*0b20*/  MOV R2, 0xb50 ;  /* 0x00000b5000027802 */ /* 0x000fe20000000f00 */
[----:B------:R-:W-:-:S02]  /*0b30*/  IMAD.MOV.U32 R11, RZ, RZ, -0x1 ;  /* 0xffffffffff0b7424 */ /* 0x000fc400078e00ff */
[----:B012---:R-:W-:Y:S05]  /*0b40*/  CALL.REL.NOINC `($__internal_256_$__cuda_sm70_shflsync_bfly_p) ;  /* 0x0000034000007944 */ /* 0x007fea0003c00000 */
[----:B01----:R-:W-:Y:S01]  /*0b50*/  FADD.FTZ R10, R13, R6 ;  /* 0x000000060d0a7221 */ /* 0x003fe20000010000 */
[----:B------:R-:W-:Y:S01]  /*0b60*/  MOV R9, 0x4 ;  /* 0x0000000400097802 */ /* 0x000fe20000000f00 */
[----:B------:R-:W-:Y:S01]  /*0b70*/  IMAD.MOV.U32 R6, RZ, RZ, 0x1f ;  /* 0x0000001fff067424 */ /* 0x000fe200078e00ff */
[----:B------:R-:W-:-:S02]  /*0b80*/  MOV R11, 0xffffffff ;  /* 0xffffffff000b7802 */ /* 0x000fc40000000f00 */
[----:B------:R-:W-:Y:S02]  /*0b90*/  MOV R2, 0xbb0 ;  /* 0x00000bb000027802 */ /* 0x000fe40000000f00 */
[----:B------:R-:W-:Y:S05]  /*0ba0*/  CALL.REL.NOINC `($__internal_256_$__cuda_sm70_shflsync_bfly_p) ;  /* 0x000002e000007944 */ /* 0x000fea0003c00000 */
[----:B01----:R-:W-:Y:S01]  /*0bb0*/  FADD.FTZ R10, R10, R6 ;  /* 0x000000060a0a7221 */ /* 0x003fe20000010000 */
[----:B------:R-:W-:Y:S01]  /*0bc0*/  HFMA2.MMA R6, -RZ, RZ, 0, 1.847743988037109375e-06 ;  /* 0x0000001fff067435 */ /* 0x000fe200000001ff */
[----:B------:R-:W-:Y:S01]  /*0bd0*/  IMAD.MOV.U32 R9, RZ, RZ, 0x8 ;  /* 0x00000008ff097424 */ /* 0x000fe200078e00ff */
[----:B------:R-:W-:Y:S01]  /*0be0*/  MOV R2, 0xc10 ;  /* 0x00000c1000027802 */ /* 0x000fe20000000f00 */
[----:B------:R-:W-:-:S03]  /*0bf0*/  IMAD.MOV.U32 R11, RZ, RZ, -0x1 ;  /* 0xffffffffff0b7424 */ /* 0x000fc600078e00ff */
[----:B------:R-:W-:Y:S05]  /*0c00*/  CALL.REL.NOINC `($__internal_256_$__cuda_sm70_shflsync_bfly_p) ;  /* 0x0000028000007944 */ /* 0x000fea0003c00000 */
[----:B-1----:R-:W-:Y:S01]  /*0c10*/  FADD.FTZ R4, R10, R6 ;  /* 0x000000060a047221 */ /* 0x002fe20000010000 */
[----:B0-----:R-:W-:Y:S01]  /*0c20*/  MOV R9, 0x10 ;  /* 0x0000001000097802 */ /* 0x001fe20000000f00 */
[----:B------:R-:W-:Y:S01]  /*0c30*/  IMAD.MOV.U32 R6, RZ, RZ, 0x1f ;  /* 0x0000001fff067424 */ /* 0x000fe200078e00ff */
[----:B------:R-:W-:Y:S01]  /*0c40*/  MOV R11, 0xffffffff ;  /* 0xffffffff000b7802 */ /* 0x000fe20000000f00 */
[----:B------:R-:W-:Y:S01]  /*0c50*/  IMAD.MOV.U32 R10, RZ, RZ, R4 ;  /* 0x000000ffff0a7224 */ /* 0x000fe200078e0004 */
[----:B------:R-:W-:Y:S02]  /*0c60*/  MOV R2, 0xc80 ;  /* 0x00000c8000027802 */ /* 0x000fe40000000f00 */
[----:B------:R-:W-:Y:S05]  /*0c70*/  CALL.REL.NOINC `($__internal_256_$__cuda_sm70_shflsync_bfly_p) ;  /* 0x0000021000007944 */ /* 0x000fea0003c00000 */
[----:B0-----:R-:W-:Y:S01]  /*0c80*/  HFMA2.MMA R9, -RZ, RZ, 0, 5.9604644775390625e-08 ;  /* 0x00000001ff097435 */ /* 0x001fe200000001ff */
[----:B-1----:R-:W-:Y:S01]  /*0c90*/  MOV R7, R6 ;  /* 0x0000000600077202 */ /* 0x002fe20000000f00 */
[----:B------:R-:W-:Y:S01]  /*0ca0*/  IMAD.MOV.U32 R10, RZ, RZ, R5 ;  /* 0x000000ffff0a7224 */ /* 0x000fe200078e0005 */
[----:B------:R-:W-:Y:S01]  /*0cb0*/  MOV R6, 0x1f ;  /* 0x0000001f00067802 */ /* 0x000fe20000000f00 */
[----:B------:R-:W-:Y:S01]  /*0cc0*/  IMAD.MOV.U32 R11, RZ, RZ, -0x1 ;  /* 0xffffffffff0b7424 */ /* 0x000fe200078e00ff */
[----:B------:R-:W-:-:S02]  /*0cd0*/  MOV R2, 0xcf0 ;  /* 0x00000cf000027802 */ /* 0x000fc40000000f00 */
[----:B------:R-:W-:Y:S05]  /*0ce0*/  CALL.REL.NOINC `($__internal_256_$__cuda_sm70_shflsync_bfly_p) ;  /* 0x000001a000007944 */ /* 0x000fea0003c00000 */
[----:B0-----:R-:W-:Y:S01]  /*0cf0*/  HFMA2.MMA R9, -RZ, RZ, 0, 1.1920928955078125e-07 ;  /* 0x00000002ff097435 */ /* 0x001fe200000001ff */
[----:B-1----:R-:W-:Y:S01]  /*0d00*/  FADD.FTZ R10, R5, R6 ;  /* 0x00000006050a7221 */ /* 0x002fe20000010000 */
[----:B------:R-:W-:Y:S01]  /*0d10*/  MOV R6, 0x1f ;  /* 0x0000001f00067802 */ /* 0x000fe20000000f00 */
[----:B------:R-:W-:Y:S01]  /*0d20*/  IMAD.MOV.U32 R11, RZ, RZ, -0x1 ;  /* 0xffffffffff0b7424 */ /* 0x000fe200078e00ff */
[----:B------:R-:W-:-:S02]  /*0d30*/  MOV R2, 0xd50 ;  /* 0x00000d5000027802 */ /* 0x000fc40000000f00 */
[----:B------:R-:W-:Y:S05]  /*0d40*/  CALL.REL.NOINC `($__internal_256_$__cuda_sm70_shflsync_bfly_p) ;  /* 0x0000014000007944 */ /* 0x000fea0003c00000 */
[----:B0-----:R-:W-:Y:S01]  /*0d50*/  HFMA2.MMA R9, -RZ, RZ, 0, 2.384185791015625e-07 ;  /* 0x00000004ff097435 */ /* 0x001fe200000001ff */
[----:B-1----:R-:W-:Y:S01]  /*0d60*/  FADD.FTZ R10, R10, R6 ;  /* 0x000000060a0a7221 */ /* 0x002fe20000010000 */
[----:B------:R-:W-:Y:S01]  /*0d70*/  MOV R6, 0x1f ;  /* 0x0000001f00067802 */ /* 0x000fe20000000f00 */
[----:B------:R-:W-:Y:S01]  /*0d80*/  IMAD.MOV.U32 R11, RZ, RZ, -0x1 ;  /* 0xffffffffff0b7424 */ /* 0x000fe200078e00ff */
[----:B------:R-:W-:-:S02]  /*0d90*/  MOV R2, 0xdb0 ;  /* 0x00000db000027802 */ /* 0x000fc40000000f00 */
[----:B------:R-:W-:Y:S05]  /*0da0*/  CALL.REL.NOINC `($__internal_256_$__cuda_sm70_shflsync_bfly_p) ;  /* 0x000000e000007944 */ /* 0x000fea0003c00000 */
[----:B0-----:R-:W-:Y:S01]  /*0db0*/  HFMA2.MMA R9, -RZ, RZ, 0, 4.76837158203125e-07 ;  /* 0x00000008ff097435 */ /* 0x001fe200000001ff */
[----:B-1----:R-:W-:Y:S01]  /*0dc0*/  FADD.FTZ R10, R10, R6 ;  /* 0x000000060a0a7221 */ /* 0x002fe20000010000 */
[----:B------:R-:W-:Y:S01]  /*0dd0*/  MOV R6, 0x1f ;  /* 0x0000001f00067802 */ /* 0x000fe20000000f00 */
[----:B------:R-:W-:Y:S01]  /*0de0*/  IMAD.MOV.U32 R11, RZ, RZ, -0x1 ;  /* 0xffffffffff0b7424 */ /* 0x000fe200078e00ff */
[----:B------:R-:W-:-:S02]  /*0df0*/  MOV R2, 0xe10 ;  /* 0x00000e1000027802 */ /* 0x000fc40000000f00 */
[----:B------:R-:W-:Y:S05]  /*0e00*/  CALL.REL.NOINC `($__internal_256_$__cuda_sm70_shflsync_bfly_p) ;  /* 0x0000008000007944 */ /* 0x000fea0003c00000 */
[----:B0-----:R-:W-:Y:S01]  /*0e10*/  HFMA2.MMA R9, -RZ, RZ, 0, 9.5367431640625e-07 ;  /* 0x00000010ff097435 */ /* 0x001fe200000001ff */
[----:B-1----:R-:W-:Y:S01]  /*0e20*/  FADD.FTZ R10, R10, R6 ;  /* 0x000000060a0a7221 */ /* 0x002fe20000010000 */
[----:B------:R-:W-:Y:S01]  /*0e30*/  MOV R6, 0x1f ;  /* 0x0000001f00067802 */ /* 0x000fe20000000f00 */
[----:B------:R-:W-:Y:S01]  /*0e40*/  IMAD.MOV.U32 R11, RZ, RZ, -0x1 ;  /* 0xffffffffff0b7424 */ /* 0x000fe200078e00ff */
[----:B------:R-:W-:-:S02]  /*0e50*/  MOV R2, 0xe70 ;  /* 0x00000e7000027802 */ /* 0x000fc40000000f00 */
[----:B------:R-:W-:Y:S05]  /*0e60*/  CALL.REL.NOINC `($__internal_256_$__cuda_sm70_shflsync_bfly_p) ;  /* 0x0000002000007944 */ /* 0x000fea0003c00000 */
[----:B-1----:R-:W-:Y:S01]  /*0e70*/  MOV R5, R6 ;  /* 0x0000000600057202 */ /* 0x002fe20000000f00 */
[----:B0-----:R-:W-:Y:S05]  /*0e80*/  BRA `(.L_x_3371) ;  /* 0xfffffa5000007947 */ /* 0x001fea000383ffff */
        .weak           $__internal_256_$__cuda_sm70_shflsync_bfly_p
        .type           $__internal_256_$__cuda_sm70_shflsync_bfly_p,@function
        .size           $__internal_256_$__cuda_sm70_shflsync_bfly_p,(.L_x_3663 - $__internal_256_$__cuda_sm70_shflsync_bfly_p)
$__internal_256_$__cuda_sm70_shflsync_bfly_p:
[----:B------:R-:W-:Y:S01]  /*0e90*/  HFMA2.MMA R3, -RZ, RZ, 0, 0 ;  /* 0x00000000ff037435 */ /* 0x000fe200000001ff */
[----:B------:R-:W-:Y:S04]  /*0ea0*/  WARPSYNC R11 ;  /* 0x0000000b00007348 */ /* 0x000fe80003800000 */
[----:B------:R0:W1:Y:S01]  /*0eb0*/  SHFL.BFLY PT, R6, R10, R9, R6 ;  /* 0x0c0000090a067389 */ /* 0x00006200000e0006 */
[----:B------:R-:W-:Y:S05]  /*0ec0*/  RET.REL.NODEC R2 `(_ZN10layer_norm22ln_bwd_finalize_kernelINS_22Kernel_traits_finalizeILj768E6__halfS2_S2_fjLj1024ELj4ENS_18Kernel_traits_baseILj768ES2_S2_S2_fjLj1024EEEEEEEvNS_9BwdParamsE) ;  /* 0xfffff13002007950 */ /* 0x000fea0003c3ffff */
.L_x_3372:
        /* <DEDUP_REMOVED lines=11> */
.L_x_3663:


//--------------------- .text._ZN10layer_norm13ln_bwd_kernelINS_13Kernel_traitsI6__halfS2_S2_fjLj768ELj1ELj4ELj1ELj16ENS_18Kernel_traits_baseILj768ES2_S2_S2_fjLj128EEEEEEEvNS_9BwdParamsE --------------------------
	.section	.text._ZN10layer_norm13ln_bwd_kernelINS_13Kernel_traitsI6__halfS2_S2_fjLj768ELj1ELj4ELj1ELj16ENS_18Kernel_traits_baseILj768ES2_S2_S2_fjLj128EEEEEEEvNS_9BwdParamsE,"ax",@progbits
	.sectioninfo	@"SHI_REGISTERS=156"
	.align	128
        .global         _ZN10layer_norm13ln_bwd_kernelINS_13Kernel_traitsI6__halfS2_S2_fjLj768ELj1ELj4ELj1ELj16ENS_18Kernel_traits_baseILj768ES2_S2_S2_fjLj128EEEEEEEvNS_9BwdParamsE
        .type           _ZN10layer_norm13ln_bwd_kernelINS_13Kernel_traitsI6__halfS2_S2_fjLj768ELj1ELj4ELj1ELj16ENS_18Kernel_traits_baseILj768ES2_S2_S2_fjLj128EEEEEEEvNS_9BwdParamsE,@function
        .size           _ZN10layer_norm13ln_bwd_kernelINS_13Kernel_traitsI6__halfS2_S2_fjLj768ELj1ELj4ELj1ELj16ENS_18Kernel_traits_baseILj768ES2_S2_S2_fjLj128EEEEEEEvNS_9BwdParamsE,(.L_x_3664 - _ZN10layer_norm13ln_bwd_kernelINS_13Kernel_traitsI6__halfS2_S2_fjLj768ELj1ELj4ELj1ELj16ENS_18Kernel_traits_baseILj768ES2_S2_S2_fjLj128EEEEEEEvNS_9BwdParamsE)
        .other          _ZN10layer_norm13ln_bwd_kernelINS_13Kernel_traitsI6__halfS2_S2_fjLj768ELj1ELj4ELj1ELj16ENS_18Kernel_traits_baseILj768ES2_S2_S2_fjLj128EEEEEEEvNS_9BwdParamsE,@"STO_CUDA_ENTRY STV_DEFAULT"
_ZN10layer_norm13ln_bwd_kernelINS_13Kernel_traitsI6__halfS2_S2_fjLj768ELj1ELj4ELj1ELj16ENS_18Kernel_traits_baseILj768ES2_S2_S2_fjLj128EEEEEEEvNS_9BwdParamsE:
.text._ZN10layer_norm13ln_bwd_kernelINS_13Kernel_traitsI6__halfS2_S2_fjLj768ELj1ELj4ELj1ELj16ENS_18Kernel_traits_baseILj768ES2_S2_S2_fjLj128EEEEEEEvNS_9BwdParamsE:
        /* <DEDUP_REMOVED lines=47> */
[----:B------:R-:W-:Y:S01]  /*02f0*/  BSSY B1, `(.L_x_3375) ;  /* 0x0000204000017945 */ /* 0x000fe20003800000 */
[--C-:B-----5:R-:W-:Y:S01]  /*0300*/  HADD2.F32 R116, -RZ, R52.reuse.H0_H0 ;  /* 0x20000034ff747230 */ /* 0x120fe20000004100 */
        /* <DEDUP_REMOVED lines=46> */
[----:B0-----:R-:W-:-:S02]  /*05f0*/  CS2R R74, SRZ ;  /* 0x00000000004a7805 */ /* 0x001fc4000001ff00 */
.L_x_3379:
[----:B------:R-:W-:Y:S01]  /*0600*/  ISETP.NE.U32.AND P0, PT, RZ, c[0x0][0x178], PT ;  /* 0x00005e00ff007a0c */ /* 0x000fe20003f05070 */
[----:B------:R-:W-:Y:S01]  /*0610*/  IMAD R3, R92, 0x60, RZ ;  /* 0x000000605c037824 */ /* 0x000fe200078e02ff */
[----:B------:R-:W-:-:S02]  /*0620*/  HFMA2.MMA R33, -RZ, RZ, 0, 9.5367431640625e-07 ;  /* 0x00000010ff217435 */ /* 0x000fc400000001ff */
        /* <DEDUP_REMOVED lines=28> */
[----:B------:R-:W-:Y:S02]  /*07f0*/  HADD2.F32 R119, -RZ, R10.H1_H1 ;  /* 0x3000000aff777230 */ /* 0x000fe40000004100 */
[--C-:B------:R-:W-:Y:S02]  /*0800*/  HADD2.F32 R128, -RZ, R8.reuse.H1_H1 ;  /* 0x30000008ff807230 */ /* 0x100fe40000004100 */
[----:B------:R-:W-:Y:S01]  /*0810*/  HADD2.F32 R120, -RZ, R8.H0_H0 ;  /* 0x20000008ff787230 */ /* 0x000fe20000004100 */
[----:B------:R-:W1:Y:S01]  /*0820*/  @P0 MUFU.RCP R3, R119 ;  /* 0x0000007700030308 */ /* 0x000e620000001000 */
[--C-:B------:R-:W-:Y:S02]  /*0830*/  HADD2.F32 R126, -RZ, R9.reuse.H0_H0 ;  /* 0x20000009ff7e7230 */ /* 0x100fe40000004100 */
[----:B------:R-:W-:-:S05]  /*0840*/  HADD2.F32 R124, -RZ, R9.H1_H1 ;  /* 0x30000009ff7c7230 */ /* 0x000fca0000004100 */
[----:B------:R-:W1:Y:S01]  /*0850*/  @P0 MUFU.RCP R123, R128 ;  /* 0x00000080007b0308 */ /* 0x000e620000001000 */
[----:B0-----:R-:W-:-:S07]  /*0860*/  HADD2.F32 R2, -RZ, R10.H0_H0 ;  /* 0x2000000aff027230 */ /* 0x001fce0000004100 */
[----:B------:R-:W0:Y:S01]  /*0870*/  @P0 MUFU.RCP R130, R120 ;  /* 0x0000007800820308 */ /* 0x000e220000001000 */
[--C-:B------:R-:W-:Y:S02]  /*0880*/  HADD2.F32 R121, -RZ, R11.reuse.H1_H1 ;  /* 0x3000000bff797230 */ /* 0x100fe40000004100 */
[----:B------:R-:W-:-:S05]  /*0890*/  HADD2.F32 R122, -RZ, R11.H0_H0 ;  /* 0x2000000bff7a7230 */ /* 0x000fca0000004100 */
[----:B------:R-:W0:Y:S08]  /*08a0*/  @P0 MUFU.RCP R132, R126 ;  /* 0x0000007e00840308 */ /* 0x000e300000001000 */
[----:B------:R-:W0:Y:S08]  /*08b0*/  @P0 MUFU.RCP R125, R124 ;  /* 0x0000007c007d0308 */ /* 0x000e300000001000 */
[----:B------:R-:W0:Y:S08]  /*08c0*/  @P0 MUFU.RCP R134, R2 ;  /* 0x0000000200860308 */ /* 0x000e300000001000 */
[----:B------:R-:W0:Y:S08]  /*08d0*/  @P0 MUFU.RCP R127, R121 ;  /* 0x00000079007f0308 */ /* 0x000e300000001000 */
[----:B------:R0:W1:Y:S01]  /*08e0*/  @P0 MUFU.RCP R136, R122 ;  /* 0x0000007a00880308 */ /* 0x0000620000001000 */
[----:B--2---:R-:W-:-:S02]  /*08f0*/  HADD2.F32 R137, -RZ, R26.H0_H0 ;  /* 0x2000001aff897230 */ /* 0x004fc40000004100 */
[----:B------:R-:W-:-:S03]  /*0900*/  HADD2.F32 R139, -RZ, R27.H0_H0 ;  /* 0x2000001bff8b7230 */ /* 0x000fc60000004100 */
[----:B------:R-:W-:Y:S02]  /*0910*/  FADD.FTZ R50, R137, R50 ;  /* 0x0000003289327221 */ /* 0x000fe40000010000 */
[----:B------:R-:W-:Y:S02]  /*0920*/  FADD.FTZ R48, R139, R48 ;  /* 0x000000308b307221 */ /* 0x000fe40000010000 */
[----:B0-----:R-:W-:Y:S01]  /*0930*/  FMUL.FTZ R122, R122, R139 ;  /* 0x0000008b7a7a7220 */ /* 0x001fe20000410000 */
[----:B------:R-:W-:-:S05]  /*0940*/  HADD2.F32 R147, -RZ, R31.H1_H1 ;  /* 0x3000001fff937230 */ /* 0x000fca0000004100 */
[----:B------:R-:W-:Y:S01]  /*0950*/  FADD.FTZ R76, R147, R76 ;  /* 0x0000004c934c7221 */ /* 0x000fe20000010000 */
[----:B---3--:R-:W-:Y:S02]  /*0960*/  HADD2.F32 R142, -RZ, R14.H1_H1 ;  /* 0x3000000eff8e7230 */ /* 0x008fe40000004100 */
[--C-:B------:R-:W-:Y:S02]  /*0970*/  HADD2.F32 R138, -RZ, R12.reuse.H1_H1 ;  /* 0x3000000cff8a7230 */ /* 0x100fe40000004100 */
[----:B------:R-:W-:Y:S02]  /*0980*/  HADD2.F32 R129, -RZ, R12.H0_H0 ;  /* 0x2000000cff817230 */ /* 0x000fe40000004100 */
[----:B------:R-:W-:Y:S01]  /*0990*/  HADD2.F32 R133, -RZ, R14.H0_H0 ;  /* 0x2000000eff857230 */ /* 0x000fe20000004100 */
[----:B------:R-:W-:Y:S02]  /*09a0*/  @P0 FADD.FTZ R14, -R103, R142 ;  /* 0x0000008e670e0221 */ /* 0x000fe40000010100 */
[----:B------:R-:W-:Y:S01]  /*09b0*/  @P0 FADD.FTZ R118, -R107, R138 ;  /* 0x0000008a6b760221 */ /* 0x000fe20000010100 */
[--C-:B------:R-:W-:Y:S01]  /*09c0*/  HADD2.F32 R131, -RZ, R13.reuse.H0_H0 ;  /* 0x2000000dff837230 */ /* 0x100fe20000004100 */
[----:B------:R-:W-:Y:S01]  /*09d0*/  @P0 FADD.FTZ R39, -R108, R129 ;  /* 0x000000816c270221 */ /* 0x000fe20000010100 */
[----:B------:R-:W-:Y:S01]  /*09e0*/  HADD2.F32 R140, -RZ, R13.H1_H1 ;  /* 0x3000000dff8c7230 */ /* 0x000fe20000004100 */
[----:B-1----:R-:W-:-:S02]  /*09f0*/  @P0 FMUL.FTZ R14, R14, R3 ;  /* 0x000000030e0e0220 */ /* 0x002fc40000410000 */
[----:B-----5:R-:W-:Y:S02]  /*0a00*/  @!P0 FADD.FTZ R3, R129, -R117 ;  /* 0x8000007581038221 */ /* 0x020fe40000010000 */
[----:B------:R-:W-:Y:S02]  /*0a10*/  @P0 FMUL.FTZ R118, R118, R123 ;  /* 0x0000007b76760220 */ /* 0x000fe40000410000 */
[----:B------:R-:W-:Y:S01]  /*0a20*/  @!P0 FADD.FTZ R123, R138, -R117 ;  /* 0x800000758a7b8221 */ /* 0x000fe20000010000 */
[----:B------:R-:W-:Y:S01]  /*0a30*/  HADD2.F32 R144, -RZ, R15.H1_H1 ;  /* 0x3000000fff907230 */ /* 0x000fe20000004100 */
[----:B------:R-:W-:Y:S02]  /*0a40*/  @P0 FMUL.FTZ R39, R39, R130 ;  /* 0x0000008227270220 */ /* 0x000fe40000410000 */
[----:B------:R-:W-:Y:S02]  /*0a50*/  @P0 FADD.FTZ R37, -R106, R131 ;  /* 0x000000836a250221 */ /* 0x000fe40000010100 */
[----:B------:R-:W-:Y:S01]  /*0a60*/  @!P0 FMUL.FTZ R39, R38, R3 ;  /* 0x0000000326278220 */ /* 0x000fe20000410000 */
[----:B------:R-:W-:Y:S01]  /*0a70*/  HADD2.F32 R135, -RZ, R15.H0_H0 ;  /* 0x2000000fff877230 */ /* 0x000fe20000004100 */
[----:B------:R-:W-:-:S02]  /*0a80*/  @P0 FADD.FTZ R36, -R105, R140 ;  /* 0x0000008c69240221 */ /* 0x000fc40000010100 */
[----:B------:R-:W-:Y:S02]  /*0a90*/  @!P0 FADD.FTZ R3, R131, -R117 ;  /* 0x8000007583038221 */ /* 0x000fe40000010000 */
[----:B------:R-:W-:Y:S02]  /*0aa0*/  @!P0 FMUL.FTZ R118, R38, R123 ;  /* 0x0000007b26768220 */ /* 0x000fe40000410000 */
[----:B------:R-:W-:Y:S01]  /*0ab0*/  @!P0 FADD.FTZ R123, R140, -R117 ;  /* 0x800000758c7b8221 */ /* 0x000fe20000010000 */
[----:B------:R-:W-:Y:S01]  /*0ac0*/  HADD2.F32 R129, -RZ, R25.H0_H0 ;  /* 0x20000019ff817230 */ /* 0x000fe20000004100 */
[----:B------:R-:W-:Y:S02]  /*0ad0*/  @P0 FMUL.FTZ R37, R37, R132 ;  /* 0x0000008425250220 */ /* 0x000fe40000410000 */
[----:B------:R-:W-:Y:S02]  /*0ae0*/  @P0 FADD.FTZ R15, -R104, R133 ;  /* 0x00000085680f0221 */ /* 0x000fe40000010100 */
[----:B------:R-:W-:-:S02]  /*0af0*/  @P0 FMUL.FTZ R36, R36, R125 ;  /* 0x0000007d24240220 */ /* 0x000fc40000410000 */
[----:B------:R-:W-:Y:S02]  /*0b00*/  @P0 FADD.FTZ R12, -R101, R144 ;  /* 0x00000090650c0221 */ /* 0x000fe40000010100 */
[----:B------:R-:W-:Y:S02]  /*0b10*/  @!P0 FMUL.FTZ R37, R38, R3 ;  /* 0x0000000326258220 */ /* 0x000fe40000410000 */
[----:B------:R-:W-:Y:S02]  /*0b20*/  @!P0 FADD.FTZ R125, R133, -R117 ;  /* 0x80000075857d8221 */ /* 0x000fe40000010000 */
[----:B------:R-:W-:Y:S01]  /*0b30*/  @!P0 FADD.FTZ R3, R142, -R117 ;  /* 0x800000758e038221 */ /* 0x000fe20000010000 */
[----:B------:R-:W-:Y:S01]  /*0b40*/  HADD2.F32 R133, -RZ, R56.H0_H0 ;  /* 0x20000038ff857230 */ /* 0x000fe20000004100 */
[----:B------:R-:W-:Y:S02]  /*0b50*/  @P0 FADD.FTZ R13, -R102, R135 ;  /* 0x00000087660d0221 */ /* 0x000fe40000010100 */
[----:B------:R-:W-:Y:S01]  /*0b60*/  @!P0 FMUL.FTZ R36, R38, R123 ;  /* 0x0000007b26248220 */ /* 0x000fe20000410000 */
[----:B------:R-:W-:Y:S01]  /*0b70*/  HADD2.F32 R138, -RZ, R26.H1_H1 ;  /* 0x3000001aff8a7230 */ /* 0x000fe20000004100 */
[----:B------:R-:W-:-:S02]  /*0b80*/  @!P0 FADD.FTZ R123, R135, -R117 ;  /* 0x80000075877b8221 */ /* 0x000fc40000010000 */
[----:B------:R-:W-:Y:S02]  /*0b90*/  @P0 FMUL.FTZ R15, R15, R134 ;  /* 0x000000860f0f0220 */ /* 0x000fe40000410000 */
[----:B------:R-:W-:Y:S02]  /*0ba0*/  @P0 FMUL.FTZ R12, R12, R127 ;  /* 0x0000007f0c0c0220 */ /* 0x000fe40000410000 */
[----:B------:R-:W-:Y:S01]  /*0bb0*/  @!P0 FMUL.FTZ R15, R38, R125 ;  /* 0x0000007d260f8220 */ /* 0x000fe20000410000 */
[----:B------:R-:W-:Y:S01]  /*0bc0*/  HADD2.F32 R125, -RZ, R56.H1_H1 ;  /* 0x30000038ff7d7230 */ /* 0x000fe20000004100 */
[----:B------:R-:W-:Y:S02]  /*0bd0*/  @!P0 FADD.FTZ R127, R144, -R117 ;  /* 0x80000075907f8221 */ /* 0x000fe40000010000 */
[----:B------:R-:W-:Y:S01]  /*0be0*/  @!P0 FMUL.FTZ R14, R38, R3 ;  /* 0x00000003260e8220 */ /* 0x000fe20000410000 */
[----:B------:R-:W-:Y:S01]  /*0bf0*/  HADD2.F32 R3, -RZ, R24.H0_H0 ;  /* 0x20000018ff037230 */ /* 0x000fe20000004100 */
[----:B------:R-:W-:-:S02]  /*0c00*/  FMUL.FTZ R26, R126, R129 ;  /* 0x000000817e1a7220 */ /* 0x000fc40000410000 */
[C---:B------:R-:W-:Y:S02]  /*0c10*/  FADD.FTZ R52, R129.reuse, R52 ;  /* 0x0000003481347221 */ /* 0x040fe40000010000 */
[----:B------:R-:W-:Y:S01]  /*0c20*/  FFMA.FTZ R72, R129, R37, R72 ;  /* 0x0000002581487223 */ /* 0x000fe20000010048 */
[----:B------:R-:W-:Y:S01]  /*0c30*/  HADD2.F32 R129, -RZ, R59.H1_H1 ;  /* 0x3000003bff817230 */ /* 0x000fe20000004100 */
[----:B------:R-:W-:Y:S01]  /*0c40*/  @P0 FMUL.FTZ R13, R13, R136 ;  /* 0x000000880d0d0220 */ /* 0x000fe20000410000 */
[----:B------:R-:W0:Y:S01]  /*0c50*/  @P0 MUFU.RCP R134, R133 ;  /* 0x0000008500860308 */ /* 0x000e220000001000 */
[----:B------:R-:W-:Y:S01]  /*0c60*/  @!P0 FMUL.FTZ R13, R38, R123 ;  /* 0x0000007b260d8220 */ /* 0x000fe20000410000 */
[----:B------:R-:W-:Y:S01]  /*0c70*/  HADD2.F32 R24, -RZ, R24.H1_H1 ;  /* 0x30000018ff187230 */ /* 0x000fe20000004100 */
[----:B------:R-:W-:Y:S01]  /*0c80*/  @!P0 FMUL.FTZ R12, R38, R127 ;  /* 0x0000007f260c8220 */ /* 0x000fe20000410000 */
[----:B------:R-:W-:Y:S02]  /*0c90*/  HADD2.F32 R123, -RZ, R57.H0_H0 ;  /* 0x20000039ff7b7230 */ /* 0x000fe40000004100 */
[----:B------:R-:W-:-:S02]  /*0ca0*/  HADD2.F32 R135, -RZ, R25.H1_H1 ;  /* 0x30000019ff877230 */ /* 0x000fc40000004100 */
[----:B----4-:R-:W-:Y:S01]  /*0cb0*/  HADD2.F32 R145, -RZ, R19.H0_H0 ;  /* 0x20000013ff917230 */ /* 0x010fe20000004100 */
[----:B------:R-:W1:Y:S01]  /*0cc0*/  @P0 MUFU.RCP R132, R125 ;  /* 0x0000007d00840308 */ /* 0x000e620000001000 */
[----:B------:R-:W-:Y:S02]  /*0cd0*/  HADD2.F32 R148, -RZ, R19.H1_H1 ;  /* 0x30000013ff947230 */ /* 0x000fe40000004100 */
[----:B------:R-:W-:Y:S01]  /*0ce0*/  HADD2.F32 R127, -RZ, R57.H1_H1 ;  /* 0x30000039ff7f7230 */ /* 0x000fe20000004100 */
[----:B------:R-:W-:Y:S01]  /*0cf0*/  FADD.FTZ R55, R24, R55 ;  /* 0x0000003718377221 */ /* 0x000fe20000010000 */
[----:B------:R-:W-:Y:S01]  /*0d00*/  HADD2.F32 R140, -RZ, R27.H1_H1 ;  /* 0x3000001bff8c7230 */ /* 0x000fe20000004100 */
[----:B------:R-:W-:Y:S02]  /*0d10*/  FMUL.FTZ R27, R128, R24 ;  /* 0x00000018801b7220 */ /* 0x000fe40000410000 */
[----:B------:R-:W2:Y:S01]  /*0d20*/  @P0 MUFU.RCP R19, R129 ;  /* 0x0000008100130308 */ /* 0x000ea20000001000 */
[----:B------:R-:W-:Y:S01]  /*0d30*/  FFMA.FTZ R75, R24, R118, R75 ;  /* 0x00000076184b7223 */ /* 0x000fe2000001004b */
[----:B------:R-:W-:Y:S01]  /*0d40*/  HADD2.F32 R136, -RZ, R58.H1_H1 ;  /* 0x3000003aff887230 */ /* 0x000fe20000004100 */
[----:B------:R-:W-:Y:S01]  /*0d50*/  FMUL.FTZ R24, R2, R137 ;  /* 0x0000008902187220 */ /* 0x000fe20000410000 */
[----:B------:R-:W-:Y:S01]  /*0d60*/  HADD2.F32 R2, -RZ, R16.H0_H0 ;  /* 0x20000010ff027230 */ /* 0x000fe20000004100 */
[----:B------:R-:W-:-:S03]  /*0d70*/  FMUL.FTZ R25, R124, R135 ;  /* 0x000000877c197220 */ /* 0x000fc60000410000 */
[----:B------:R-:W3:Y:S01]  /*0d80*/  @P0 MUFU.RCP R130, R123 ;  /* 0x0000007b00820308 */ /* 0x000ee20000001000 */
[C---:B------:R-:W-:Y:S02]  /*0d90*/  FADD.FTZ R53, R135.reuse, R53 ;  /* 0x0000003587357221 */ /* 0x040fe40000010000 */
[----:B------:R-:W-:Y:S01]  /*0da0*/  FFMA.FTZ R73, R135, R36, R73 ;  /* 0x0000002487497223 */ /* 0x000fe20000010049 */
[----:B------:R-:W-:Y:S01]  /*0db0*/  HADD2.F32 R135, -RZ, R59.H0_H0 ;  /* 0x2000003bff877230 */ /* 0x000fe20000004100 */
[----:B------:R-:W-:Y:S01]  /*0dc0*/  FFMA.FTZ R70, R137, R15, R70 ;  /* 0x0000000f89467223 */ /* 0x000fe20000010046 */
[----:B------:R-:W-:Y:S02]  /*0dd0*/  HADD2.F32 R131, -RZ, R58.H0_H0 ;  /* 0x2000003aff837230 */ /* 0x000fe40000004100 */
[----:B------:R-:W4:Y:S01]  /*0de0*/  @P0 MUFU.RCP R141, R127 ;  /* 0x0000007f008d0308 */ /* 0x000f220000001000 */
[----:B------:R-:W-:Y:S02]  /*0df0*/  FMUL.FTZ R119, R119, R138 ;  /* 0x0000008a77777220 */ /* 0x000fe40000410000 */
[----:B------:R-:W-:-:S02]  /*0e00*/  FADD.FTZ R51, R138, R51 ;  /* 0x000000338a337221 */ /* 0x000fc40000010000 */
[----:B------:R-:W-:Y:S01]  /*0e10*/  FFMA.FTZ R71, R138, R14, R71 ;  /* 0x0000000e8a477223 */ /* 0x000fe20000010047 */
[----:B------:R-:W-:Y:S02]  /*0e20*/  HADD2.F32 R138, -RZ, R16.H1_H1 ;  /* 0x30000010ff8a7230 */ /* 0x000fe40000004100 */
[----:B------:R-:W5:Y:S01]  /*0e30*/  @P0 MUFU.RCP R137, R136 ;  /* 0x0000008800890308 */ /* 0x000f620000001000 */
[----:B------:R-:W-:Y:S02]  /*0e40*/  FMUL.FTZ R120, R120, R3 ;  /* 0x0000000378787220 */ /* 0x000fe40000410000 */
[C---:B------:R-:W-:Y:S02]  /*0e50*/  FADD.FTZ R54, R3.reuse, R54 ;  /* 0x0000003603367221 */ /* 0x040fe40000010000 */
[----:B------:R-:W-:Y:S02]  /*0e60*/  FFMA.FTZ R74, R3, R39, R74 ;  /* 0x00000027034a7223 */ /* 0x000fe4000001004a */
[----:B------:R-:W-:-:S02]  /*0e70*/  FFMA.FTZ R68, R139, R13, R68 ;  /* 0x0000000d8b447223 */ /* 0x000fc40000010044 */
[----:B------:R-:W-:Y:S01]  /*0e80*/  FMUL.FTZ R121, R121, R140 ;  /* 0x0000008c79797220 */ /* 0x000fe20000410000 */
[----:B------:R-:W1:Y:S01]  /*0e90*/  @P0 MUFU.RCP R139, R135 ;  /* 0x00000087008b0308 */ /* 0x000e620000001000 */
[C---:B------:R-:W-:Y:S02]  /*0ea0*/  FADD.FTZ R49, R140.reuse, R49 ;  /* 0x000000318c317221 */ /* 0x040fe40000010000 */
[----:B------:R-:W-:Y:S01]  /*0eb0*/  FFMA.FTZ R69, R140, R12, R69 ;  /* 0x0000000c8c457223 */ /* 0x000fe20000010045 */
[----:B------:R-:W-:Y:S01]  /*0ec0*/  HADD2.F32 R140, -RZ, R17.H0_H0 ;  /* 0x20000011ff8c7230 */ /* 0x000fe20000004100 */
[----:B------:R-:W-:Y:S01]  /*0ed0*/  @P0 FADD.FTZ R3, -R116, R2 ;  /* 0x0000000274030221 */ /* 0x000fe20000010100 */
[----:B------:R-:W-:Y:S02]  /*0ee0*/  HADD2.F32 R142, -RZ, R17.H1_H1 ;  /* 0x30000011ff8e7230 */ /* 0x000fe40000004100 */
[----:B------:R-:W3:Y:S01]  /*0ef0*/  @P0 MUFU.RCP R143, R131 ;  /* 0x00000083008f0308 */ /* 0x000ee20000001000 */
[----:B------:R-:W-:Y:S01]  /*0f00*/  @P0 FADD.FTZ R17, -R115, R138 ;  /* 0x0000008a73110221 */ /* 0x000fe20000010100 */
[----:B------:R-:W-:Y:S01]  /*0f10*/  HADD2.F32 R146, -RZ, R18.H1_H1 ;  /* 0x30000012ff927230 */ /* 0x000fe20000004100 */
[----:B------:R-:W-:-:S02]  /*0f20*/  @P0 FADD.FTZ R16, -R109, R148 ;  /* 0x000000946d100221 */ /* 0x000fc40000010100 */
[----:B0-----:R-:W-:Y:S02]  /*0f30*/  @P0 FMUL.FTZ R134, R3, R134 ;  /* 0x0000008603860220 */ /* 0x001fe40000410000 */
[----:B------:R-:W-:Y:S01]  /*0f40*/  @P0 FADD.FTZ R3, -R114, R140 ;  /* 0x0000008c72030221 */ /* 0x000fe20000010100 */
[----:B------:R-:W-:Y:S01]  /*0f50*/  HADD2.F32 R144, -RZ, R18.H0_H0 ;  /* 0x20000012ff907230 */ /* 0x000fe20000004100 */
[----:B-1----:R-:W-:Y:S02]  /*0f60*/  @P0 FMUL.FTZ R132, R17, R132 ;  /* 0x0000008411840220 */ /* 0x002fe40000410000 */
[----:B------:R-:W-:Y:S02]  /*0f70*/  @P0 FADD.FTZ R128, -R113, R142 ;  /* 0x0000008e71800221 */ /* 0x000fe40000010100 */
[----:B--2---:R-:W-:Y:S02]  /*0f80*/  @P0 FMUL.FTZ R16, R16, R19 ;  /* 0x0000001310100220 */ /* 0x004fe40000410000 */
[----:B------:R-:W-:-:S02]  /*0f90*/  @!P0 FADD.FTZ R17, R138, -R117 ;  /* 0x800000758a118221 */ /* 0x000fc40000010000 */
[----:B------:R-:W-:Y:S02]  /*0fa0*/  @!P0 FADD.FTZ R19, R142, -R117 ;  /* 0x800000758e138221 */ /* 0x000fe40000010000 */
[----:B------:R-:W-:Y:S02]  /*0fb0*/  @P0 FADD.FTZ R124, -R111, R146 ;  /* 0x000000926f7c0221 */ /* 0x000fe40000010100 */
[----:B---3--:R-:W-:Y:S02]  /*0fc0*/  @P0 FMUL.FTZ R130, R3, R130 ;  /* 0x0000008203820220 */ /* 0x008fe40000410000 */
[----:B------:R-:W-:Y:S02]  /*0fd0*/  @!P0 FADD.FTZ R3, R2, -R117 ;  /* 0x8000007502038221 */ /* 0x000fe40000010000 */
[----:B----4-:R-:W-:Y:S02]  /*0fe0*/  @P0 FMUL.FTZ R128, R128, R141 ;  /* 0x0000008d80800220 */ /* 0x010fe40000410000 */
[----:B------:R-:W-:-:S02]  /*0ff0*/  @P0 FADD.FTZ R18, -R110, R145 ;  /* 0x000000916e120221 */ /* 0x000fc40000010100 */
[----:B------:R-:W-:Y:S02]  /*1000*/  @!P0 FMUL.FTZ R132, R38, R17 ;  /* 0x0000001126848220 */ /* 0x000fe40000410000 */
[----:B------:R-:W-:Y:S02]  /*1010*/  @!P0 FMUL.FTZ R128, R38, R19 ;  /* 0x0000001326808220 */ /* 0x000fe40000410000 */
[----:B------:R-:W-:Y:S02]  /*1020*/  @P0 FADD.FTZ R126, -R112, R144 ;  /* 0x00000090707e0221 */ /* 0x000fe40000010100 */
[----:B-----5:R-:W-:Y:S02]  /*1030*/  @P0 FMUL.FTZ R124, R124, R137 ;  /* 0x000000897c7c0220 */ /* 0x020fe40000410000 */
[----:B------:R-:W-:Y:S02]  /*1040*/  @!P0 FADD.FTZ R17, R140, -R117 ;  /* 0x800000758c118221 */ /* 0x000fe40000010000 */
[----:B------:R-:W-:-:S02]  /*1050*/  @!P0 FADD.FTZ R19, R145, -R117 ;  /* 0x8000007591138221 */ /* 0x000fc40000010000 */
[----:B------:R-:W-:Y:S01]  /*1060*/  @!P0 FMUL.FTZ R134, R38, R3 ;  /* 0x0000000326868220 */ /* 0x000fe20000410000 */
[----:B------:R-:W-:Y:S01]  /*1070*/  HADD2.F32 R3, -RZ, R4.H0_H0 ;  /* 0x20000004ff037230 */ /* 0x000fe20000004100 */
[----:B------:R-:W-:Y:S02]  /*1080*/  @!P0 FADD.FTZ R137, R144, -R117 ;  /* 0x8000007590898221 */ /* 0x000fe40000010000 */
[----:B------:R-:W-:Y:S02]  /*1090*/  @P0 FMUL.FTZ R18, R18, R139 ;  /* 0x0000008b12120220 */ /* 0x000fe40000410000 */
[----:B------:R-:W-:Y:S02]  /*10a0*/  @P0 FMUL.FTZ R126, R126, R143 ;  /* 0x0000008f7e7e0220 */ /* 0x000fe40000410000 */
[----:B------:R-:W-:Y:S02]  /*10b0*/  @!P0 FMUL.FTZ R130, R38, R17 ;  /* 0x0000001126828220 */ /* 0x000fe40000410000 */
[----:B------:R-:W-:Y:S01]  /*10c0*/  @!P0 FMUL.FTZ R18, R38, R19 ;  /* 0x0000001326128220 */ /* 0x000fe20000410000 */
[----:B------:R-:W-:Y:S01]  /*10d0*/  HADD2.F32 R19, -RZ, R28.H0_H0 ;  /* 0x2000001cff137230 */ /* 0x000fe20000004100 */
[----:B------:R-:W-:Y:S01]  /*10e0*/  @!P0 FMUL.FTZ R126, R38, R137 ;  /* 0x00000089267e8220 */ /* 0x000fe20000410000 */
[----:B------:R-:W0:Y:S01]  /*10f0*/  @P0 MUFU.RCP R139, R3 ;  /* 0x00000003008b0308 */ /* 0x000e220000001000 */
[----:B------:R-:W-:Y:S01]  /*1100*/  @!P0 FADD.FTZ R17, R146, -R117 ;  /* 0x8000007592118221 */ /* 0x000fe20000010000 */
[----:B------:R-:W-:Y:S01]  /*1110*/  HADD2.F32 R138, -RZ, R28.H1_H1 ;  /* 0x3000001cff8a7230 */ /* 0x000fe20000004100 */
[----:B------:R-:W-:Y:S01]  /*1120*/  @!P0 FADD.FTZ R137, R148, -R117 ;  /* 0x8000007594898221 */ /* 0x000fe20000010000 */
[----:B------:R-:W-:-:S02]  /*1130*/  HADD2.F32 R141, -RZ, R29.H0_H0 ;  /* 0x2000001dff8d7230 */ /* 0x000fc40000004100 */
[----:B------:R-:W-:Y:S01]  /*1140*/  HADD2.F32 R145, -RZ, R30.H1_H1 ;  /* 0x3000001eff917230 */ /* 0x000fe20000004100 */
[----:B------:R-:W-:Y:S01]  /*1150*/  @!P0 FMUL.FTZ R124, R38, R17 ;  /* 0x00000011267c8220 */ /* 0x000fe20000410000 */
[----:B------:R-:W-:Y:S02]  /*1160*/  HADD2.F32 R2, -RZ, R4.H1_H1 ;  /* 0x30000004ff027230 */ /* 0x000fe40000004100 */
[----:B------:R-:W-:Y:S01]  /*1170*/  HADD2.F32 R28, -RZ, R5.H0_H0 ;  /* 0x20000005ff1c7230 */ /* 0x000fe20000004100 */
[----:B------:R-:W-:Y:S01]  /*1180*/  FMUL.FTZ R17, R133, R19 ;  /* 0x0000001385117220 */ /* 0x000fe20000410000 */
[----:B------:R-:W-:Y:S01]  /*1190*/  HADD2.F32 R143, -RZ, R29.H1_H1 ;  /* 0x3000001dff8f7230 */ /* 0x000fe20000004100 */
[C---:B------:R-:W-:Y:S01]  /*11a0*/  FADD.FTZ R90, R19.reuse, R90 ;  /* 0x0000005a135a7221 */ /* 0x040fe20000010000 */
[----:B------:R-:W-:Y:S01]  /*11b0*/  HADD2.F32 R144, -RZ, R30.H0_H0 ;  /* 0x2000001eff907230 */ /* 0x000fe20000004100 */
[----:B------:R-:W-:Y:S01]  /*11c0*/  FFMA.FTZ R91, R19, R134, R91 ;  /* 0x00000086135b7223 */ /* 0x000fe2000001005b */
[----:B------:R-:W-:Y:S01]  /*11d0*/  HADD2.F32 R146, -RZ, R31.H0_H0 ;  /* 0x2000001fff927230 */ /* 0x000fe20000004100 */
[----:B------:R-:W-:Y:S01]  /*11e0*/  @!P0 FMUL.FTZ R16, R38, R137 ;  /* 0x0000008926108220 */ /* 0x000fe20000410000 */
[----:B------:R-:W-:Y:S01]  /*11f0*/  @P0 MUFU.RCP R140, R28 ;  /* 0x0000001c008c0308 */ /* 0x000fe20000001000 */
[----:B------:R-:W-:Y:S01]  /*1200*/  FMUL.FTZ R19, R125, R138 ;  /* 0x0000008a7d137220 */ /* 0x000fe20000410000 */
[----:B------:R-:W-:Y:S01]  /*1210*/  HADD2.F32 R30, -RZ, R5.H1_H1 ;  /* 0x30000005ff1e7230 */ /* 0x000fe20000004100 */
[----:B------:R-:W-:Y:S01]  /*1220*/  FMUL.FTZ R29, R123, R141 ;  /* 0x0000008d7b1d7220 */ /* 0x000fe20000410000 */
[----:B------:R-:W-:Y:S01]  /*1230*/  HADD2.F32 R133, -RZ, R6.H0_H0 ;  /* 0x20000006ff857230 */ /* 0x000fe20000004100 */
[----:B------:R-:W-:-:S02]  /*1240*/  FADD.FTZ R86, R141, R86 ;  /* 0x000000568d567221 */ /* 0x000fc40000010000 */
[----:B------:R-:W-:Y:S01]  /*1250*/  FFMA.FTZ R87, R141, R130, R87 ;  /* 0x000000828d577223 */ /* 0x000fe20000010057 */
[----:B------:R-:W1:Y:S01]  /*1260*/  @P0 MUFU.RCP R137, R2 ;  /* 0x0000000200890308 */ /* 0x000e620000001000 */
[----:B------:R-:W-:Y:S01]  /*1270*/  FMUL.FTZ R125, R136, R145 ;  /* 0x00000091887d7220 */ /* 0x000fe20000410000 */
[----:B------:R-:W-:Y:S02]  /*1280*/  HADD2.F32 R136, -RZ, R6.H1_H1 ;  /* 0x30000006ff887230 */ /* 0x000fe40000004100 */
[----:B------:R-:W-:Y:S01]  /*1290*/  HADD2.F32 R141, -RZ, R20.H0_H0 ;  /* 0x20000014ff8d7230 */ /* 0x000fe20000004100 */
[----:B------:R-:W-:Y:S02]  /*12a0*/  FMUL.FTZ R31, R127, R143 ;  /* 0x0000008f7f1f7220 */ /* 0x000fe40000410000 */
[C---:B------:R-:W-:Y:S01]  /*12b0*/  FADD.FTZ R80, R145.reuse, R80 ;  /* 0x0000005091507221 */ /* 0x040fe20000010000 */
[----:B------:R-:W2:Y:S01]  /*12c0*/  @P0 MUFU.RCP R142, R30 ;  /* 0x0000001e008e0308 */ /* 0x000ea20000001000 */
[----:B------:R-:W-:-:S02]  /*12d0*/  FFMA.FTZ R81, R145, R124, R81 ;  /* 0x0000007c91517223 */ /* 0x000fc40000010051 */
[----:B------:R-:W-:Y:S02]  /*12e0*/  FMUL.FTZ R127, R135, R146 ;  /* 0x00000092877f7220 */ /* 0x000fe40000410000 */
[C---:B------:R-:W-:Y:S02]  /*12f0*/  FADD.FTZ R78, R146.reuse, R78 ;  /* 0x0000004e924e7221 */ /* 0x040fe40000010000 */
[----:B------:R-:W-:Y:S01]  /*1300*/  FFMA.FTZ R79, R146, R18, R79 ;  /* 0x00000012924f7223 */ /* 0x000fe2000001004f */
[----:B------:R-:W3:Y:S01]  /*1310*/  @P0 MUFU.RCP R148, R133 ;  /* 0x0000008500940308 */ /* 0x000ee20000001000 */
[C---:B------:R-:W-:Y:S02]  /*1320*/  FADD.FTZ R84, R143.reuse, R84 ;  /* 0x000000548f547221 */ /* 0x040fe40000010000 */
[----:B------:R-:W-:Y:S01]  /*1330*/  FFMA.FTZ R85, R143, R128, R85 ;  /* 0x000000808f557223 */ /* 0x000fe20000010055 */
[----:B------:R-:W-:Y:S01]  /*1340*/  HADD2.F32 R143, -RZ, R21.H0_H0 ;  /* 0x20000015ff8f7230 */ /* 0x000fe20000004100 */
[----:B------:R-:W-:-:S02]  /*1350*/  FMUL.FTZ R123, R131, R144 ;  /* 0x00000090837b7220 */ /* 0x000fc40000410000 */
[C---:B------:R-:W-:Y:S01]  /*1360*/  FADD.FTZ R82, R144.reuse, R82 ;  /* 0x0000005290527221 */ /* 0x040fe20000010000 */
[----:B------:R-:W4:Y:S01]  /*1370*/  @P0 MUFU.RCP R145, R136 ;  /* 0x0000008800910308 */ /* 0x000f220000001000 */
[----:B------:R-:W-:Y:S01]  /*1380*/  FFMA.FTZ R83, R144, R126, R83 ;  /* 0x0000007e90537223 */ /* 0x000fe20000010053 */
[----:B------:R-:W-:Y:S01]  /*1390*/  HADD2.F32 R144, -RZ, R20.H1_H1 ;  /* 0x30000014ff907230 */ /* 0x000fe20000004100 */
[----:B------:R-:W-:Y:S01]  /*13a0*/  @P0 FADD.FTZ R146, -R100, R141 ;  /* 0x0000008d64920221 */ /* 0x000fe20000010100 */
[----:B------:R-:W-:-:S03]  /*13b0*/  HADD2.F32 R150, -RZ, R22.H1_H1 ;  /* 0x30000016ff967230 */ /* 0x000fc60000004100 */
[----:B0-----:R-:W-:Y:S01]  /*13c0*/  @P0 FMUL.FTZ R131, R146, R139 ;  /* 0x0000008b92830220 */ /* 0x001fe20000410000 */
[----:B------:R-:W-:Y:S01]  /*13d0*/  HADD2.F32 R146, -RZ, R21.H1_H1 ;  /* 0x30000015ff927230 */ /* 0x000fe20000004100 */
[----:B------:R-:W-:Y:S01]  /*13e0*/  @P0 FADD.FTZ R20, -R99, R144 ;  /* 0x0000009063140221 */ /* 0x000fe20000010100 */
[----:B------:R-:W-:Y:S01]  /*13f0*/  HADD2.F32 R139, -RZ, R22.H0_H0 ;  /* 0x20000016ff8b7230 */ /* 0x000fe20000004100 */
[----:B------:R-:W-:Y:S02]  /*1400*/  @P0 FADD.FTZ R21, -R98, R143 ;  /* 0x0000008f62150221 */ /* 0x000fe40000010100 */
[----:B-1----:R-:W-:Y:S02]  /*1410*/  @P0 FMUL.FTZ R20, R20, R137 ;  /* 0x0000008914140220 */ /* 0x002fe40000410000 */
[----:B------:R-:W-:Y:S02]  /*1420*/  @P0 FADD.FTZ R135, -R97, R146 ;  /* 0x0000009261870221 */ /* 0x000fe40000010100 */
[----:B------:R-:W-:-:S02]  /*1430*/  @P0 FMUL.FTZ R21, R21, R140 ;  /* 0x0000008c15150220 */ /* 0x000fc40000410000 */
[----:B------:R-:W-:Y:S02]  /*1440*/  @P0 FADD.FTZ R137, -R96, R139 ;  /* 0x0000008b60890221 */ /* 0x000fe40000010100 */
[----:B------:R-:W-:Y:S02]  /*1450*/  @P0 FADD.FTZ R140, -R95, R150 ;  /* 0x000000965f8c0221 */ /* 0x000fe40000010100 */
[----:B--2---:R-:W-:Y:S02]  /*1460*/  @P0 FMUL.FTZ R22, R135, R142 ;  /* 0x0000008e87160220 */ /* 0x004fe40000410000 */
[----:B---3--:R-:W-:Y:S02]  /*1470*/  @P0 FMUL.FTZ R135, R137, R148 ;  /* 0x0000009489870220 */ /* 0x008fe40000410000 */
[----:B----4-:R-:W-:Y:S02]  /*1480*/  @P0 FMUL.FTZ R140, R140, R145 ;  /* 0x000000918c8c0220 */ /* 0x010fe40000410000 */
[----:B------:R-:W-:-:S02]  /*1490*/  FADD.FTZ R148, RZ, R17 ;  /* 0x00000011ff947221 */ /* 0x000fc40000010000 */
[----:B------:R-:W-:Y:S02]  /*14a0*/  @!P0 FADD.FTZ R145, R144, -R117 ;  /* 0x8000007590918221 */ /* 0x000fe40000010000 */
[----:B------:R-:W-:Y:S02]  /*14b0*/  FFMA.FTZ R144, R17, R134, RZ ;  /* 0x0000008611907223 */ /* 0x000fe400000100ff */
[----:B------:R-:W-:Y:S02]  /*14c0*/  FADD.FTZ R148, R148, R19 ;  /* 0x0000001394947221 */ /* 0x000fe40000010000 */
[-C--:B------:R-:W-:Y:S02]  /*14d0*/  FFMA.FTZ R144, R19, R132.reuse, R144 ;  /* 0x0000008413907223 */ /* 0x080fe40000010090 */
[C---:B------:R-:W-:Y:S02]  /*14e0*/  FADD.FTZ R88, R138.reuse, R88 ;  /* 0x000000588a587221 */ /* 0x040fe40000010000 */
[----:B------:R-:W-:Y:S01]  /*14f0*/  FFMA.FTZ R89, R138, R132, R89 ;  /* 0x000000848a597223 */ /* 0x000fe20000010059 */
[----:B------:R-:W-:Y:S01]  /*1500*/  HADD2.F32 R138, -RZ, R7.H0_H0 ;  /* 0x20000007ff8a7230 */ /* 0x000fe20000004100 */
[----:B------:R-:W-:-:S02]  /*1510*/  FADD.FTZ R148, R148, R29 ;  /* 0x0000001d94947221 */ /* 0x000fc40000010000 */
[----:B------:R-:W-:Y:S02]  /*1520*/  FFMA.FTZ R144, R29, R130, R144 ;  /* 0x000000821d907223 */ /* 0x000fe40000010090 */
[----:B------:R-:W-:Y:S02]  /*1530*/  FMUL.FTZ R129, R129, R147 ;  /* 0x0000009381817220 */ /* 0x000fe40000410000 */
[----:B------:R-:W-:Y:S01]  /*1540*/  FFMA.FTZ R77, R147, R16, R77 ;  /* 0x00000010934d7223 */ /* 0x000fe2000001004d */
[----:B------:R-:W-:Y:S01]  /*1550*/  HADD2.F32 R137, -RZ, R7.H1_H1 ;  /* 0x30000007ff897230 */ /* 0x000fe20000004100 */
[----:B------:R-:W0:Y:S01]  /*1560*/  @P0 MUFU.RCP R147, R138 ;  /* 0x0000008a00930308 */ /* 0x000e220000001000 */
[----:B------:R-:W-:Y:S02]  /*1570*/  FADD.FTZ R148, R148, R31 ;  /* 0x0000001f94947221 */ /* 0x000fe40000010000 */
[----:B------:R-:W-:Y:S02]  /*1580*/  FFMA.FTZ R144, R31, R128, R144 ;  /* 0x000000801f907223 */ /* 0x000fe40000010090 */
[----:B------:R-:W-:-:S02]  /*1590*/  FADD.FTZ R148, R148, R123 ;  /* 0x0000007b94947221 */ /* 0x000fc40000010000 */
[----:B------:R-:W-:Y:S01]  /*15a0*/  FFMA.FTZ R144, R123, R126, R144 ;  /* 0x0000007e7b907223 */ /* 0x000fe20000010090 */
[----:B------:R-:W1:Y:S01]  /*15b0*/  @P0 MUFU.RCP R153, R137 ;  /* 0x0000008900990308 */ /* 0x000e620000001000 */
[--C-:B------:R-:W-:Y:S01]  /*15c0*/  HADD2.F32 R151, -RZ, R23.reuse.H0_H0 ;  /* 0x20000017ff977230 */ /* 0x100fe20000004100 */
[----:B------:R-:W-:Y:S02]  /*15d0*/  FADD.FTZ R148, R148, R125 ;  /* 0x0000007d94947221 */ /* 0x000fe40000010000 */
[----:B------:R-:W-:Y:S01]  /*15e0*/  FFMA.FTZ R144, R125, R124, R144 ;  /* 0x0000007c7d907223 */ /* 0x000fe20000010090 */
[----:B------:R-:W-:Y:S01]  /*15f0*/  HADD2.F32 R152, -RZ, R23.H1_H1 ;  /* 0x30000017ff987230 */ /* 0x000fe20000004100 */
[----:B------:R-:W-:Y:S02]  /*1600*/  @!P0 FADD.FTZ R139, R139, -R117 ;  /* 0x800000758b8b8221 */ /* 0x000fe40000010000 */
[----:B------:R-:W-:Y:S02]  /*1610*/  @P0 FADD.FTZ R142, -R94, R151 ;  /* 0x000000975e8e0221 */ /* 0x000fe40000010100 */
[----:B------:R-:W-:-:S02]  /*1620*/  FADD.FTZ R148, R148, R127 ;  /* 0x0000007f94947221 */ /* 0x000fc40000010000 */
[----:B------:R-:W-:Y:S02]  /*1630*/  FFMA.FTZ R144, R127, R18, R144 ;  /* 0x000000127f907223 */ /* 0x000fe40000010090 */
[----:B------:R-:W-:Y:S02]  /*1640*/  @!P0 FMUL.FTZ R135, R38, R139 ;  /* 0x0000008b26878220 */ /* 0x000fe40000410000 */
[----:B0-----:R-:W-:Y:S02]  /*1650*/  @P0 FMUL.FTZ R23, R142, R147 ;  /* 0x000000938e170220 */ /* 0x001fe40000410000 */
[----:B------:R-:W-:Y:S02]  /*1660*/  FADD.FTZ R139, R148, R129 ;  /* 0x00000081948b7221 */ /* 0x000fe40000010000 */
[----:B------:R-:W-:Y:S02]  /*1670*/  @!P0 FADD.FTZ R141, R141, -R117 ;  /* 0x800000758d8d8221 */ /* 0x000fe40000010000 */
[----:B------:R-:W-:-:S02]  /*1680*/  @!P0 FADD.FTZ R143, R143, -R117 ;  /* 0x800000758f8f8221 */ /* 0x000fc40000010000 */
[----:B------:R-:W-:Y:S02]  /*1690*/  @!P0 FADD.FTZ R147, R146, -R117 ;  /* 0x8000007592938221 */ /* 0x000fe40000010000 */
[----:B------:R-:W-:Y:S02]  /*16a0*/  @!P0 FADD.FTZ R149, R150, -R117 ;  /* 0x8000007596958221 */ /* 0x000fe40000010000 */
[----:B------:R-:W-:Y:S02]  /*16b0*/  @!P0 FADD.FTZ R151, R151, -R117 ;  /* 0x8000007597978221 */ /* 0x000fe40000010000 */
[----:B------:R-:W-:Y:S02]  /*16c0*/  @P0 FADD.FTZ R142, -R93, R152 ;  /* 0x000000985d8e0221 */ /* 0x000fe40000010100 */
[----:B------:R-:W-:Y:S01]  /*16d0*/  FFMA.FTZ R144, R129, R16, R144 ;  /* 0x0000001081907223 */ /* 0x000fe20000010090 */
[----:B------:R-:W-:Y:S01]  /*16e0*/  HADD2.F32 R146, -RZ, R32.H1_H1 ;  /* 0x30000020ff927230 */ /* 0x000fe20000004100 */
[----:B------:R-:W-:-:S02]  /*16f0*/  @!P0 FADD.FTZ R117, R152, -R117 ;  /* 0x8000007598758221 */ /* 0x000fc40000010000 */
[----:B------:R-:W-:Y:S01]  /*1700*/  @!P0 FMUL.FTZ R20, R38, R145 ;  /* 0x0000009126148220 */ /* 0x000fe20000410000 */
[----:B------:R-:W-:Y:S01]  /*1710*/  HADD2.F32 R145, -RZ, R32.H0_H0 ;  /* 0x20000020ff917230 */ /* 0x000fe20000004100 */
[----:B------:R-:W-:Y:S02]  /*1720*/  FADD.FTZ R32, R139, R120 ;  /* 0x000000788b207221 */ /* 0x000fe40000010000 */
[----:B-1----:R-:W-:Y:S02]  /*1730*/  @P0 FMUL.FTZ R142, R142, R153 ;  /* 0x000000998e8e0220 */ /* 0x002fe40000410000 */
[----:B------:R-:W-:Y:S02]  /*1740*/  FFMA.FTZ R144, R120, R39, R144 ;  /* 0x0000002778907223 */ /* 0x000fe40000010090 */
[----:B------:R-:W-:Y:S01]  /*1750*/  @!P0 FMUL.FTZ R22, R38, R147 ;  /* 0x0000009326168220 */ /* 0x000fe20000410000 */
[----:B------:R-:W-:Y:S01]  /*1760*/  HADD2.F32 R147, -RZ, R33.H0_H0 ;  /* 0x20000021ff937230 */ /* 0x000fe20000004100 */
[----:B------:R-:W-:Y:S01]  /*1770*/  @!P0 FMUL.FTZ R142, R38, R117 ;  /* 0x00000075268e8220 */ /* 0x000fe20000410000 */
        /* <DEDUP_REMOVED lines=23> */
[----:B------:R-:W-:Y:S02]  /*18f0*/  @!P0 FMUL.FTZ R21, R38, R143 ;  /* 0x0000008f26158220 */ /* 0x000fe40000410000 */
[----:B------:R-:W-:Y:S02]  /*1900*/  FADD.FTZ R3, R28, R33 ;  /* 0x000000211c037221 */ /* 0x000fe40000010000 */
[----:B------:R-:W-:Y:S01]  /*1910*/  FFMA.FTZ R2, R33, R20, R2 ;  /* 0x0000001421027223 */ /* 0x000fe20000010002 */
[--C-:B------:R-:W-:Y:S01]  /*1920*/  HADD2.F32 R143, -RZ, R35.reuse.H0_H0 ;  /* 0x20000023ff8f7230 */ /* 0x100fe20000004100 */
[----:B------:R-:W-:Y:S01]  /*1930*/  FADD.FTZ R28, R3, R34 ;  /* 0x00000022031c7221 */ /* 0x000fe20000010000 */
[----:B------:R-:W-:Y:S01]  /*1940*/  HADD2.F32 R144, -RZ, R35.H1_H1 ;  /* 0x30000023ff907230 */ /* 0x000fe20000004100 */
[----:B------:R-:W-:-:S02]  /*1950*/  FMUL.FTZ R35, R30, R117 ;  /* 0x000000751e237220 */ /* 0x000fc40000410000 */
[----:B------:R-:W-:Y:S02]  /*1960*/  FFMA.FTZ R2, R34, R21, R2 ;  /* 0x0000001522027223 */ /* 0x000fe40000010002 */
[----:B------:R-:W-:Y:S02]  /*1970*/  FMUL.FTZ R30, R133, R141 ;  /* 0x0000008d851e7220 */ /* 0x000fe40000410000 */
[----:B------:R-:W-:Y:S02]  /*1980*/  FADD.FTZ R3, R28, R35 ;  /* 0x000000231c037221 */ /* 0x000fe40000010000 */
[-C--:B------:R-:W-:Y:S02]  /*1990*/  FFMA.FTZ R2, R35, R22.reuse, R2 ;  /* 0x0000001623027223 */ /* 0x080fe40000010002 */
[C---:B------:R-:W-:Y:S02]  /*19a0*/  FADD.FTZ R45, R117.reuse, R45 ;  /* 0x0000002d752d7221 */ /* 0x040fe40000010000 */
        /* <DEDUP_REMOVED lines=27> */
[----:B------:R-:W-:Y:S02]  /*1b60*/  IMAD R28, R92, 0x60, R3 ;  /* 0x000000605c1c7824 */ /* 0x000fe400078e0203 */
[----:B------:R-:W-:Y:S02]  /*1b70*/  FADD.FTZ R146, R136, R137 ;  /* 0x0000008988927221 */ /* 0x000fe40000010000 */
[----:B------:R-:W-:Y:S01]  /*1b80*/  FFMA.FTZ R139, R137, R142, R2 ;  /* 0x0000008e898b7223 */ /* 0x000fe20000010002 */
[----:B------:R-:W-:Y:S05]  /*1b90*/  BRA.DIV ~URZ, `(.L_x_3376) ;  /* 0x000013627f007947 */ /* 0x000fea000b800000 */
[----:B------:R0:W1:Y:S02]  /*1ba0*/  SHFL.BFLY PT, R133, R146, 0x1, 0x1f ;  /* 0x0c201f0092857f89 */ /* 0x00006400000e0000 */
.L_x_3380:
        /* <DEDUP_REMOVED lines=18> */
.L_x_3381:
        /* <DEDUP_REMOVED lines=12> */
[----:B------:R-:W-:Y:S02]  /*1d90*/  FADD.FTZ R19, R19, -R132 ;  /* 0x8000008413137221 */ /* 0x000fe40000010000 */
[----:B------:R-:W-:Y:S02]  /*1da0*/  FADD.FTZ R29, R29, -R130 ;  /* 0x800000821d1d7221 */ /* 0x000fe40000010000 */
[C-C-:B------:R-:W-:Y:S02]  /*1db0*/  FFMA.FTZ R128, R2.reuse, R128, R3.reuse ;  /* 0x0000008002807223 */ /* 0x140fe40000010003 */
[----:B------:R-:W-:-:S02]  /*1dc0*/  FFMA.FTZ R18, R2, R18, R3 ;  /* 0x0000001202127223 */ /* 0x000fc40000010003 */
        /* <DEDUP_REMOVED lines=20> */
[----:B------:R-:W-:Y:S01]  /*1f10*/  FMUL.FTZ R13, R38, R29 ;  /* 0x0000001d260d7220 */ /* 0x000fe20000410000 */
[----:B------:R-:W-:Y:S01]  /*1f20*/  HFMA2.MMA R29, -RZ, RZ, 0, 9.5367431640625e-07 ;  /* 0x00000010ff1d7435 */ /* 0x000fe200000001ff */
[----:B------:R-:W-:Y:S01]  /*1f30*/  FADD.FTZ R31, R31, -R128 ;  /* 0x800000801f1f7221 */ /* 0x000fe20000010000 */
[----:B------:R-:W-:Y:S01]  /*1f40*/  F2FP.PACK_AB R12, R19, R12 ;  /* 0x0000000c130c723e */ /* 0x000fe200000000ff */
        /* <DEDUP_REMOVED lines=54> */
[----:B------:R-:W-:Y:S01]  /*22b0*/  IMAD.WIDE.U32 R26, R27, R29, c[0x0][0x1d0] ;  /* 0x000074001b1a7625 */ /* 0x000fe200078e001d */
[----:B------:R-:W-:Y:S01]  /*22c0*/  MOV R29, c[0x0][0x160] ;  /* 0x00005800001d7a02 */ /* 0x000fe20000000f00 */
[----:B------:R1:W-:Y:S03]  /*22d0*/  STG.E.128 [R24.64], R16 ;  /* 0x0000001018007986 */ /* 0x0003e6000c101d04 */
[----:B------:R-:W-:Y:S01]  /*22e0*/  LEA R92, R29, R92, 0x2 ;  /* 0x0000005c1d5c7211 */ /* 0x000fe200078e10ff */
[----:B------:R1:W-:Y:S03]  /*22f0*/  STG.E.128 [R26.64], R20 ;  /* 0x000000141a007986 */ /* 0x0003e6000c101d04 */
[----:B------:R-:W-:-:S13]  /*2300*/  ISETP.GE.AND P0, PT, R92, c[0x0][0x164], PT ;  /* 0x000059005c007a0c */ /* 0x000fda0003f06270 */
[----:B01----:R-:W-:Y:S01]  /*2310*/  @P0 CALL.REL.NOINC `(.L_x_3378) ;  /* 0x0000001000000944 */ /* 0x003fe20003c00000 */
[----:B------:R-:W-:Y:S05]  /*2320*/  BRA `(.L_x_3379) ;  /* 0xffffe2d000007947 */ /* 0x000fea000383ffff */
.L_x_3378:
[----:B------:R-:W-:Y:S05]  /*2330*/  BSYNC B1 ;  /* 0x0000000000017941 */ /* 0x000fea0003800000 */
.L_x_3375:
        /* <DEDUP_REMOVED lines=48> */
.L_x_3374:
[----:B------:R-:W-:Y:S05]  /*2640*/  BSYNC B0 ;  /* 0x0000000000007941 */ /* 0x000fea0003800000 */
.L_x_3373:
        /* <DEDUP_REMOVED lines=13> */
[----:B-----5:R-:W1:Y:S04]  /*2720*/  LDS R28, [R0.X4+0x200] ;  /* 0x00020000001c7984 */ /* 0x020e680000004800 */
[----:B------:R-:W2:Y:S04]  /*2730*/  LDS R3, [R0.X4] ;  /* 0x0000000000037984 */ /* 0x000ea80000004800 */
[----:B------:R-:W3:Y:S04]  /*2740*/  LDS R12, [R0.X4+0x400] ;  /* 0x00040000000c7984 */ /* 0x000ee80000004800 */
[----:B------:R-:W4:Y:S04]  /*2750*/  LDS R13, [R0.X4+0x600] ;  /* 0x00060000000d7984 */ /* 0x000f280000004800 */
[----:B------:R-:W0:Y:S04]  /*2760*/  LDS R30, [R0.X4+0xc00] ;  /* 0x000c0000001e7984 */ /* 0x000e280000004800 */
[----:B------:R-:W0:Y:S04]  /*2770*/  LDS R17, [R0.X4+0xe00] ;  /* 0x000e000000117984 */ /* 0x000e280000004800 */
[----:B------:R-:W0:Y:S04]  /*2780*/  LDS R19, [R0.X4+0x1000] ;  /* 0x0010000000137984 */ /* 0x000e280000004800 */
        /* <DEDUP_REMOVED lines=11> */
[----:B0-----:R-:W-:-:S03]  /*2840*/  FADD.FTZ R3, R3, R30 ;  /* 0x0000001e03037221 */ /* 0x001fc60000010000 */
[----:B------:R-:W0:Y:S01]  /*2850*/  LDS R27, [R0.X4+0x2000] ;  /* 0x00200000001b7984 */ /* 0x000e220000004800 */
[----:B------:R-:W-:-:S03]  /*2860*/  FADD.FTZ R17, R28, R17 ;  /* 0x000000111c117221 */ /* 0x000fc60000010000 */
[----:B------:R-:W-:Y:S01]  /*2870*/  LDS R30, [R0.X4+0x2400] ;  /* 0x00240000001e7984 */ /* 0x000fe20000004800 */
[----:B------:R-:W-:-:S03]  /*2880*/  FADD.FTZ R12, R12, R19 ;  /* 0x000000130c0c7221 */ /* 0x000fc60000010000 */
[----:B------:R-:W0:Y:S01]  /*2890*/  LDS R28, [R0.X4+0x2200] ;  /* 0x00220000001c7984 */ /* 0x000e220000004800 */
[----:B------:R-:W-:-:S03]  /*28a0*/  FADD.FTZ R13, R13, R16 ;  /* 0x000000100d0d7221 */ /* 0x000fc60000010000 */
[----:B------:R-:W0:Y:S01]  /*28b0*/  LDS R19, [R0.X4+0x1c00] ;  /* 0x001c000000137984 */ /* 0x000e220000004800 */
[----:B------:R-:W-:-:S03]  /*28c0*/  FADD.FTZ R14, RZ, R14 ;  /* 0x0000000eff0e7221 */ /* 0x000fc60000010000 */
[----:B------:R-:W0:Y:S01]  /*28d0*/  LDS R16, [R0.X4+0x1e00] ;  /* 0x001e000000107984 */ /* 0x000e220000004800 */
[----:B------:R-:W-:-:S03]  /*28e0*/  FADD.FTZ R14, R14, R25 ;  /* 0x000000190e0e7221 */ /* 0x000fc60000010000 */
[----:B------:R-:W0:Y:S04]  /*28f0*/  LDS R36, [R0.X4+0x2600] ;  /* 0x0026000000247984 */ /* 0x000e280000004800 */
        /* <DEDUP_REMOVED lines=18> */
[----:B------:R-:W-:Y:S01]  /*2a20*/  STS.128 [R2+0x400], R20 ;  /* 0x0004001402007388 */ /* 0x000fe20000000c00 */
[----:B--2---:R-:W-:-:S03]  /*2a30*/  FADD.FTZ R31, R14, R31 ;  /* 0x0000001f0e1f7221 */ /* 0x004fc60000010000 */
[----:B------:R-:W-:Y:S01]  /*2a40*/  STS.128 [R2+0x410], R32 ;  /* 0x0004102002007388 */ /* 0x000fe20000000c00 */
[----:B---3--:R-:W-:-:S03]  /*2a50*/  FADD.FTZ R15, R15, R40 ;  /* 0x000000280f0f7221 */ /* 0x008fc60000010000 */
[----:B------:R-:W-:Y:S01]  /*2a60*/  STS.128 [R2+0x800], R48 ;  /* 0x0008003002007388 */ /* 0x000fe20000000c00 */
[----:B0-----:R-:W-:-:S03]  /*2a70*/  IMAD R7, R39, 0x300, RZ ;  /* 0x0000030027077824 */ /* 0x001fc600078e02ff */
[----:B------:R-:W-:Y:S04]  /*2a80*/  STS.128 [R2+0x810], R44 ;  /* 0x0008102c02007388 */ /* 0x000fe80000000c00 */
[----:B------:R-:W-:Y:S01]  /*2a90*/  BAR.SYNC.DEFER_BLOCKING 0x0 ;  /* 0x0000000000007b1d */ /* 0x000fe20000010000 */
[----:B------:R-:W-:Y:S01]  /*2aa0*/  IADD3 R26, P0, R7, R0, RZ ;  /* 0x00000000071a7210 */ /* 0x000fe20007f1e0ff */
[----:B------:R-:W-:-:S03]  /*2ab0*/  FADD.FTZ R7, R3, R30 ;  /* 0x0000001e03077221 */ /* 0x000fc60000010000 */
[----:B------:R-:W-:Y:S01]  /*2ac0*/  IADD3.X R3, RZ, RZ, RZ, P0, !PT ;  /* 0x000000ffff037210 */ /* 0x000fe200007fe4ff */
        /* <DEDUP_REMOVED lines=23> */
[----:B------:R-:W-:-:S03]  /*2c40*/  FADD.FTZ R8, RZ, R8 ;  /* 0x00000008ff087221 */ /* 0x000fc60000010000 */
[----:B------:R-:W4:Y:S01]  /*2c50*/  LDS R22, [R0.X4+0x2000] ;  /* 0x0020000000167984 */ /* 0x000f220000004800 */
[----:B------:R-:W-:Y:S01]  /*2c60*/  FADD.FTZ R6, R6, R11 ;  /* 0x0000000b06067221 */ /* 0x000fe20000010000 */
[----:B------:R-:W-:Y:S02]  /*2c70*/  SHF.L.U64.HI R11, R26, 0x2, R3 ;  /* 0x000000021a0b7819 */ /* 0x000fe40000010203 */
        /* <DEDUP_REMOVED lines=10> */
[----:B------:R1:W0:Y:S01]  /*2d20*/  LDS R27, [R0.X4+0x2e00] ;  /* 0x002e0000001b7984 */ /* 0x0002220000004800 */
[----:B--2---:R-:W-:Y:S02]  /*2d30*/  FADD.FTZ R10, R10, R25 ;  /* 0x000000190a0a7221 */ /* 0x004fe40000010000 */
[----:B---3--:R-:W-:Y:S01]  /*2d40*/  FADD.FTZ R5, R5, R18 ;  /* 0x0000001205057221 */ /* 0x008fe20000010000 */
[----:B-1----:R-:W-:Y:S01]  /*2d50*/  SHF.L.U32 R0, R26, 0x2, RZ ;  /* 0x000000021a007819 */ /* 0x002fe200000006ff */
[----:B----4-:R-:W-:-:S03]  /*2d60*/  FADD.FTZ R6, R6, R35 ;  /* 0x0000002306067221 */ /* 0x010fc60000010000 */
[----:B------:R-:W-:Y:S01]  /*2d70*/  IADD3 R2, P0, R0, c[0x0][0x1c8], RZ ;  /* 0x0000720000027a10 */ /* 0x000fe20007f1e0ff */
[----:B------:R-:W-:-:S03]  /*2d80*/  FADD.FTZ R43, R4, R43 ;  /* 0x0000002b042b7221 */ /* 0x000fc60000010000 */
[----:B------:R-:W-:Y:S01]  /*2d90*/  IADD3.X R3, R11, c[0x0][0x1cc], RZ, P0, !PT ;  /* 0x000073000b037a10 */ /* 0x000fe200007fe4ff */
[----:B------:R-:W-:Y:S01]  /*2da0*/  FADD.FTZ R21, R21, R22 ;  /* 0x0000001615157221 */ /* 0x000fe20000010000 */
[----:B------:R-:W-:Y:S01]  /*2db0*/  IADD3 R4, P0, R0, c[0x0][0x1c0], RZ ;  /* 0x0000700000047a10 */ /* 0x000fe20007f1e0ff */
[----:B------:R-:W-:Y:S02]  /*2dc0*/  FADD.FTZ R8, R8, R39 ;  /* 0x0000002708087221 */ /* 0x000fe40000010000 */
[----:B------:R-:W-:Y:S01]  /*2dd0*/  STG.E [R2.64+0x200], R43 ;  /* 0x0002002b02007986 */ /* 0x000fe2000c101904 */
        /* <DEDUP_REMOVED lines=18> */
.L_x_3376:
[----:B------:R-:W-:Y:S02]  /*2f00*/  MOV R136, R146 ;  /* 0x0000009200887202 */ /* 0x000fe40000000f00 */
[----:B------:R-:W-:-:S02]  /*2f10*/  MOV R143, 0x1 ;  /* 0x00000001008f7802 */ /* 0x000fc40000000f00 */
[----:B------:R-:W-:Y:S02]  /*2f20*/  MOV R144, 0x1f ;  /* 0x0000001f00907802 */ /* 0x000fe40000000f00 */
[----:B------:R-:W-:Y:S02]  /*2f30*/  MOV R145, 0xffffffff ;  /* 0xffffffff00917802 */ /* 0x000fe40000000f00 */
[----:B------:R-:W-:Y:S02]  /*2f40*/  MOV R2, 0x2f60 ;  /* 0x00002f6000027802 */ /* 0x000fe40000000f00 */
[----:B------:R-:W-:Y:S05]  /*2f50*/  CALL.REL.NOINC `($__internal_257_$__cuda_sm70_shflsync_bfly_p) ;  /* 0x0000046000007944 */ /* 0x000fea0003c00000 */
[----:B-1----:R-:W-:Y:S01]  /*2f60*/  MOV R133, R136 ;  /* 0x0000008800857202 */ /* 0x002fe20000000f00 */
[----:B0-----:R-:W-:Y:S05]  /*2f70*/  BRA `(.L_x_3380) ;  /* 0xffffec3000007947 */ /* 0x001fea000383ffff */
.L_x_3377:
[----:B------:R-:W-:Y:S01]  /*2f80*/  HFMA2.MMA R143, -RZ, RZ, 0, 5.9604644775390625e-08 ;  /* 0x00000001ff8f7435 */ /* 0x000fe200000001ff */
[----:B------:R-:W-:Y:S02]  /*2f90*/  MOV R136, R139 ;  /* 0x0000008b00887202 */ /* 0x000fe40000000f00 */
[----:B------:R-:W-:Y:S02]  /*2fa0*/  MOV R144, 0x1f ;  /* 0x0000001f00907802 */ /* 0x000fe40000000f00 */
[----:B------:R-:W-:-:S02]  /*2fb0*/  MOV R145, 0xffffffff ;  /* 0xffffffff00917802 */ /* 0x000fc40000000f00 */
[----:B------:R-:W-:Y:S02]  /*2fc0*/  MOV R2, 0x2fe0 ;  /* 0x00002fe000027802 */ /* 0x000fe40000000f00 */
[----:B01----:R-:W-:Y:S05]  /*2fd0*/  CALL.REL.NOINC `($__internal_257_$__cuda_sm70_shflsync_bfly_p) ;  /* 0x000003e000007944 */ /* 0x003fea0003c00000 */
[----:B------:R-:W-:Y:S01]  /*2fe0*/  FADD.FTZ R146, R146, R133 ;  /* 0x0000008592927221 */ /* 0x000fe20000010000 */
[----:B0-----:R-:W-:Y:S01]  /*2ff0*/  HFMA2.MMA R143, -RZ, RZ, 0, 1.1920928955078125e-07 ;  /* 0x00000002ff8f7435 */ /* 0x001fe200000001ff */
[----:B-1----:R-:W-:Y:S01]  /*3000*/  FADD.FTZ R139, R139, R136 ;  /* 0x000000888b8b7221 */ /* 0x002fe20000010000 */
[----:B------:R-:W-:Y:S02]  /*3010*/  MOV R144, 0x1f ;  /* 0x0000001f00907802 */ /* 0x000fe40000000f00 */
[----:B------:R-:W-:Y:S02]  /*3020*/  MOV R145, 0xffffffff ;  /* 0xffffffff00917802 */ /* 0x000fe40000000f00 */
[----:B------:R-:W-:Y:S02]  /*3030*/  MOV R136, R146 ;  /* 0x0000009200887202 */ /* 0x000fe40000000f00 */
[----:B------:R-:W-:Y:S02]  /*3040*/  MOV R2, 0x3060 ;  /* 0x0000306000027802 */ /* 0x000fe40000000f00 */
[----:B------:R-:W-:Y:S05]  /*3050*/  CALL.REL.NOINC `($__internal_257_$__cuda_sm70_shflsync_bfly_p) ;  /* 0x0000036000007944 */ /* 0x000fea0003c00000 */
[----:B0-----:R-:W-:Y:S01]  /*3060*/  HFMA2.MMA R143, -RZ, RZ, 0, 1.1920928955078125e-07 ;  /* 0x00000002ff8f7435 */ /* 0x001fe200000001ff */
[----:B-1----:R-:W-:-:S02]  /*3070*/  MOV R133, R136 ;  /* 0x0000008800857202 */ /* 0x002fc40000000f00 */
[----:B------:R-:W-:Y:S02]  /*3080*/  MOV R136, R139 ;  /* 0x0000008b00887202 */ /* 0x000fe40000000f00 */
[----:B------:R-:W-:Y:S02]  /*3090*/  MOV R144, 0x1f ;  /* 0x0000001f00907802 */ /* 0x000fe40000000f00 */
[----:B------:R-:W-:Y:S02]  /*30a0*/  MOV R145, 0xffffffff ;  /* 0xffffffff00917802 */ /* 0x000fe40000000f00 */
[----:B------:R-:W-:Y:S02]  /*30b0*/  MOV R2, 0x30d0 ;  /* 0x000030d000027802 */ /* 0x000fe40000000f00 */
[----:B------:R-:W-:Y:S05]  /*30c0*/  CALL.REL.NOINC `($__internal_257_$__cuda_sm70_shflsync_bfly_p) ;  /* 0x000002f000007944 */ /* 0x000fea0003c00000 */
[----:B------:R-:W-:Y:S01]  /*30d0*/  FADD.FTZ R146, R133, R146 ;  /* 0x0000009285927221 */ /* 0x000fe20000010000 */
[----:B0-----:R-:W-:Y:S01]  /*30e0*/  HFMA2.MMA R143, -RZ, RZ, 0, 2.384185791015625e-07 ;  /* 0x00000004ff8f7435 */ /* 0x001fe200000001ff */
[----:B-1----:R-:W-:Y:S01]  /*30f0*/  FADD.FTZ R139, R139, R136 ;  /* 0x000000888b8b7221 */ /* 0x002fe20000010000 */
[----:B------:R-:W-:Y:S02]  /*3100*/  MOV R144, 0x1f ;  /* 0x0000001f00907802 */ /* 0x000fe40000000f00 */
[----:B------:R-:W-:-:S02]  /*3110*/  MOV R145, 0xffffffff ;  /* 0xffffffff00917802 */ /* 0x000fc40000000f00 */
[----:B------:R-:W-:Y:S02]  /*3120*/  MOV R136, R146 ;  /* 0x0000009200887202 */ /* 0x000fe40000000f00 */
[----:B------:R-:W-:Y:S02]  /*3130*/  MOV R2, 0x3150 ;  /* 0x0000315000027802 */ /* 0x000fe40000000f00 */
[----:B------:R-:W-:Y:S05]  /*3140*/  CALL.REL.NOINC `($__internal_257_$__cuda_sm70_shflsync_bfly_p) ;  /* 0x0000027000007944 */ /* 0x000fea0003c00000 */
[----:B0-----:R-:W-:Y:S01]  /*3150*/  HFMA2.MMA R143, -RZ, RZ, 0, 2.384185791015625e-07 ;  /* 0x00000004ff8f7435 */ /* 0x001fe200000001ff */
[----:B-1----:R-:W-:Y:S02]  /*3160*/  MOV R133, R136 ;  /* 0x0000008800857202 */ /* 0x002fe40000000f00 */
[----:B------:R-:W-:Y:S02]  /*3170*/  MOV R136, R139 ;  /* 0x0000008b00887202 */ /* 0x000fe40000000f00 */
[----:B------:R-:W-:Y:S02]  /*3180*/  MOV R144, 0x1f ;  /* 0x0000001f00907802 */ /* 0x000fe40000000f00 */
[----:B------:R-:W-:Y:S02]  /*3190*/  MOV R145, 0xffffffff ;  /* 0xffffffff00917802 */ /* 0x000fe40000000f00 */
[----:B------:R-:W-:-:S02]  /*31a0*/  MOV R2, 0x31c0 ;  /* 0x000031c000027802 */ /* 0x000fc40000000f00 */
[----:B------:R-:W-:Y:S05]  /*31b0*/  CALL.REL.NOINC `($__internal_257_$__cuda_sm70_shflsync_bfly_p) ;  /* 0x0000020000007944 */ /* 0x000fea0003c00000 */
[----:B------:R-:W-:Y:S01]  /*31c0*/  FADD.FTZ R146, R133, R146 ;  /* 0x0000009285927221 */ /* 0x000fe20000010000 */
[----:B0-----:R-:W-:Y:S01]  /*31d0*/  HFMA2.MMA R143, -RZ, RZ, 0, 4.76837158203125e-07 ;  /* 0x00000008ff8f7435 */ /* 0x001fe200000001ff */
[----:B-1----:R-:W-:Y:S01]  /*31e0*/  FADD.FTZ R141, R139, R136 ;  /* 0x000000888b8d7221 */ /* 0x002fe20000010000 */
[----:B------:R-:W-:-:S02]  /*31f0*/  MOV R144, 0x1f ;  /* 0x0000001f00907802 */ /* 0x000fc40000000f00 */
[----:B------:R-:W-:Y:S02]  /*3200*/  MOV R145, 0xffffffff ;  /* 0xffffffff00917802 */ /* 0x000fe40000000f00 */
[----:B------:R-:W-:Y:S02]  /*3210*/  MOV R136, R146 ;  /* 0x0000009200887202 */ /* 0x000fe40000000f00 */
[----:B------:R-:W-:Y:S02]  /*3220*/  MOV R2, 0x3240 ;  /* 0x0000324000027802 */ /* 0x000fe40000000f00 */
[----:B------:R-:W-:Y:S05]  /*3230*/  CALL.REL.NOINC `($__internal_257_$__cuda_sm70_shflsync_bfly_p) ;  /* 0x0000018000007944 */ /* 0x000fea0003c00000 */
[----:B0-----:R-:W-:Y:S01]  /*3240*/  HFMA2.MMA R143, -RZ, RZ, 0, 4.76837158203125e-07 ;  /* 0x00000008ff8f7435 */ /* 0x001fe200000001ff */
[----:B-1----:R-:W-:Y:S02]  /*3250*/  MOV R133, R136 ;  /* 0x0000008800857202 */ /* 0x002fe40000000f00 */
[----:B------:R-:W-:Y:S02]  /*3260*/  MOV R136, R141 ;  /* 0x0000008d00887202 */ /* 0x000fe40000000f00 */
[----:B------:R-:W-:Y:S02]  /*3270*/  MOV R144, 0x1f ;  /* 0x0000001f00907802 */ /* 0x000fe40000000f00 */
[----:B------:R-:W-:-:S02]  /*3280*/  MOV R145, 0xffffffff ;  /* 0xffffffff00917802 */ /* 0x000fc40000000f00 */
[----:B------:R-:W-:Y:S02]  /*3290*/  MOV R2, 0x32b0 ;  /* 0x000032b000027802 */ /* 0x000fe40000000f00 */
[----:B------:R-:W-:Y:S05]  /*32a0*/  CALL.REL.NOINC `($__internal_257_$__cuda_sm70_shflsync_bfly_p) ;  /* 0x0000011000007944 */ /* 0x000fea0003c00000 */
[----:B------:R-:W-:Y:S01]  /*32b0*/  FADD.FTZ R139, R133, R146 ;  /* 0x00000092858b7221 */ /* 0x000fe20000010000 */
[----:B0-----:R-:W-:Y:S01]  /*32c0*/  HFMA2.MMA R143, -RZ, RZ, 0, 9.5367431640625e-07 ;  /* 0x00000010ff8f7435 */ /* 0x001fe200000001ff */
[----:B-1----:R-:W-:Y:S01]  /*32d0*/  FADD.FTZ R141, R141, R136 ;  /* 0x000000888d8d7221 */ /* 0x002fe20000010000 */
[----:B------:R-:W-:Y:S02]  /*32e0*/  MOV R144, 0x1f ;  /* 0x0000001f00907802 */ /* 0x000fe40000000f00 */
[----:B------:R-:W-:Y:S02]  /*32f0*/  MOV R145, 0xffffffff ;  /* 0xffffffff00917802 */ /* 0x000fe40000000f00 */
[----:B------:R-:W-:Y:S02]  /*3300*/  MOV R136, R139 ;  /* 0x0000008b00887202 */ /* 0x000fe40000000f00 */
[----:B------:R-:W-:Y:S02]  /*3310*/  MOV R2, 0x3330 ;  /* 0x0000333000027802 */ /* 0x000fe40000000f00 */
[----:B------:R-:W-:Y:S05]  /*3320*/  CALL.REL.NOINC `($__internal_257_$__cuda_sm70_shflsync_bfly_p) ;  /* 0x0000009000007944 */ /* 0x000fea0003c00000 */
[----:B0-----:R-:W-:Y:S01]  /*3330*/  HFMA2.MMA R143, -RZ, RZ, 0, 9.5367431640625e-07 ;  /* 0x00000010ff8f7435 */ /* 0x001fe200000001ff */
[----:B-1----:R-:W-:-:S02]  /*3340*/  MOV R146, R136 ;  /* 0x0000008800927202 */ /* 0x002fc40000000f00 */
[----:B------:R-:W-:Y:S02]  /*3350*/  MOV R136, R141 ;  /* 0x0000008d00887202 */ /* 0x000fe40000000f00 */
[----:B------:R-:W-:Y:S02]  /*3360*/  MOV R144, 0x1f ;  /* 0x0000001f00907802 */ /* 0x000fe40000000f00 */
[----:B------:R-:W-:Y:S02]  /*3370*/  MOV R145, 0xffffffff ;  /* 0xffffffff00917802 */ /* 0x000fe40000000f00 */
[----:B------:R-:W-:Y:S02]  /*3380*/  MOV R2, 0x33a0 ;  /* 0x000033a000027802 */ /* 0x000fe40000000f00 */
[----:B------:R-:W-:Y:S05]  /*3390*/  CALL.REL.NOINC `($__internal_257_$__cuda_sm70_shflsync_bfly_p) ;  /* 0x0000002000007944 */ /* 0x000fea0003c00000 */
[----:B-1----:R-:W-:Y:S01]  /*33a0*/  MOV R2, R136 ;  /* 0x0000008800027202 */ /* 0x002fe20000000f00 */
[----:B0-----:R-:W-:Y:S05]  /*33b0*/  BRA `(.L_x_3381) ;  /* 0xffffe91000007947 */ /* 0x001fea000383ffff */
        .weak           $__internal_257_$__cuda_sm70_shflsync_bfly_p
        .type           $__internal_257_$__cuda_sm70_shflsync_bfly_p,@function
        .size           $__internal_257_$__cuda_sm70_shflsync_bfly_p,(.L_x_3664 - $__internal_257_$__cuda_sm70_shflsync_bfly_p)
$__internal_257_$__cuda_sm70_shflsync_bfly_p:
[----:B------:R-:W-:Y:S01]  /*33c0*/  HFMA2.MMA R3, -RZ, RZ, 0, 0 ;  /* 0x00000000ff037435 */ /* 0x000fe200000001ff */
[----:B------:R-:W-:Y:S04]  /*33d0*/  WARPSYNC R145 ;  /* 0x0000009100007348 */ /* 0x000fe80003800000 */
[----:B------:R0:W1:Y:S01]  /*33e0*/  SHFL.BFLY PT, R136, R136, R143, R144 ;  /* 0x0c00008f88887389 */ /* 0x00006200000e0090 */
[----:B------:R-:W-:Y:S05]  /*33f0*/  RET.REL.NODEC R2 `(_ZN10layer_norm13ln_bwd_kernelINS_13Kernel_traitsI6__halfS2_S2_fjLj768ELj1ELj4ELj1ELj16ENS_18Kernel_traits_baseILj768ES2_S2_S2_fjLj128EEEEEEEvNS_9BwdParamsE) ;  /* 0xffffcc0002007950 */ /* 0x000fea0003c3ffff */
.L_x_3382:
        /* <DEDUP_REMOVED lines=16> */
.L_x_3664:


//--------------------- .text._ZN10layer_norm22ln_bwd_finalize_kernelINS_22Kernel_traits_finalizeILj768EffffjLj1024ELj4ENS_18Kernel_traits_baseILj768EffffjLj1024EEEEEEEvNS_9BwdParamsE --------------------------
	.section	.text._ZN10layer_norm22ln_bwd_finalize_kernelINS_22Kernel_traits_finalizeILj768EffffjLj1024ELj4ENS_18Kernel_traits_baseILj768EffffjLj1024EEEEEEEvNS_9BwdParamsE,"ax",@progbits
	.sectioninfo	@"SHI_REGISTERS=32"
	.align	128
        .global         _ZN10layer_norm22ln_bwd_finalize_kernelINS_22Kernel_traits_finalizeILj768EffffjLj1024ELj4ENS_18Kernel_traits_baseILj768EffffjLj1024EEEEEEEvNS_9BwdParamsE
        .type           _ZN10layer_norm22ln_bwd_finalize_kernelINS_22Kernel_traits_finalizeILj768EffffjLj1024ELj4ENS_18Kernel_traits_baseILj768EffffjLj1024EEEEEEEvNS_9BwdParamsE,@function
        .size           _ZN10layer_norm22ln_bwd_finalize_kernelINS_22Kernel_traits_finalizeILj768EffffjLj1024ELj4ENS_18Kernel_traits_baseILj768EffffjLj1024EEEEEEEvNS_9BwdParamsE,(.L_x_3665 - _ZN10layer_norm22ln_bwd_finalize_kernelINS_22Kernel_traits_finalizeILj768EffffjLj1024ELj4ENS_18Kernel_traits_baseILj768EffffjLj1024EEEEEEEvNS_9BwdParamsE)
        .other          _ZN10layer_norm22ln_bwd_finalize_kernelINS_22Kernel_traits_finalizeILj768EffffjLj1024ELj4ENS_18Kernel_traits_baseILj768EffffjLj1024EEEEEEEvNS_9BwdParamsE,@"STO_CUDA_ENTRY STV_DEFAULT"
_ZN10layer_norm22ln_bwd_finalize_kernelINS_22Kernel_traits_finalizeILj768EffffjLj1024ELj4ENS_18Kernel_traits_baseILj768EffffjLj1024EEEEEEEvNS_9BwdParamsE:
.text._ZN10layer_norm22ln_bwd_finalize_kernelINS_22Kernel_traits_finalizeILj768EffffjLj1024ELj4ENS_18Kernel_traits_baseILj768EffffjLj1024EEEEEEEvNS_9BwdParamsE:
        /* <DEDUP_REMOVED lines=19> */
.L_x_3393:
        /* <DEDUP_REMOVED lines=27> */
.L_x_3387:
        /* <DEDUP_REMOVED lines=32> */
.L_x_3386:
[----:B------:R-:W-:Y:S05]  /*04e0*/  BSYNC B1 ;  /* 0x0000000000017941 */ /* 0x000fea0003800000 */
.L_x_3385:
        /* <DEDUP_REMOVED lines=22> */
.L_x_3389:
[----:B------:R-:W-:Y:S05]  /*0650*/  BSYNC B1 ;  /* 0x0000000000017941 */ /* 0x000fea0003800000 */
.L_x_3388:
        /* <DEDUP_REMOVED lines=10> */
.L_x_3384:
[----:B------:R-:W-:Y:S05]  /*0700*/  BSYNC B0 ;  /* 0x0000000000007941 */ /* 0x000fea0003800000 */
.L_x_3383:
        /* <DEDUP_REMOVED lines=11> */
.L_x_3394:
        /* <DEDUP_REMOVED lines=18> */
.L_x_3395:
[----:B------:R-:W-:Y:S01]  /*08e0*/  @!P1 SHF.R.U32.HI R2, RZ, 0x3, R0 ;  /* 0x00000003ff029819 */ /* 0x000fe20000011600 */
[----:B---3--:R-:W-:Y:S02]  /*08f0*/  FADD.FTZ R5, R5, R10 ;  /* 0x0000000a05057221 */ /* 0x008fe40000010000 */
[----:B--2---:R-:W-:Y:S01]  /*0900*/  FADD.FTZ R7, R7, R4 ;  /* 0x0000000407077221 */ /* 0x004fe20000010000 */
[----:B------:R-:W-:-:S05]  /*0910*/  @!P1 LOP3.LUT R2, R2, 0x1ffffffc, RZ, 0xc0, !PT ;  /* 0x1ffffffc02029812 */ /* 0x000fca00078ec0ff */
[----:B------:R2:W-:Y:S04]  /*0920*/  @!P1 STS [R2+0x2000], R5 ;  /* 0x0020000502009388 */ /* 0x0005e80000000800 */
[----:B------:R2:W-:Y:S02]  /*0930*/  @!P1 STS [R2+0x2080], R7 ;  /* 0x0020800702009388 */ /* 0x0005e40000000800 */
.L_x_3390:
        /* <DEDUP_REMOVED lines=14> */
.L_x_3391:
[----:B------:R-:W-:Y:S01]  /*0a20*/  HFMA2.MMA R9, -RZ, RZ, 0, 5.9604644775390625e-08 ;  /* 0x00000001ff097435 */ /* 0x000fe200000001ff */
[----:B--2---:R-:W-:Y:S01]  /*0a30*/  IMAD.MOV.U32 R10, RZ, RZ, R4 ;  /* 0x000000ffff0a7224 */ /* 0x004fe200078e0004 */
[----:B------:R-:W-:Y:S01]  /*0a40*/  MOV R11, 0xffffffff ;  /* 0xffffffff000b7802 */ /* 0x000fe20000000f00 */
[----:B------:R-:W-:Y:S01]  /*0a50*/  IMAD.MOV.U32 R6, RZ, RZ, 0x1f ;  /* 0x0000001fff067424 */ /* 0x000fe200078e00ff */
[----:B------:R-:W-:-:S02]  /*0a60*/  MOV R2, 0xa80 ;  /* 0x00000a8000027802 */ /* 0x000fc40000000f00 */
[----:B01----:R-:W-:Y:S05]  /*0a70*/  CALL.REL.NOINC `($__internal_258_$__cuda_sm70_shflsync_bfly_p) ;  /* 0x000003c000007944 */ /* 0x003fea0003c00000 */
[----:B-1----:R-:W-:Y:S01]  /*0a80*/  IMAD.MOV.U32 R3, RZ, RZ, R6 ;  /* 0x000000ffff037224 */ /* 0x002fe200078e0006 */
[----:B0-----:R-:W-:Y:S05]  /*0a90*/  BRA `(.L_x_3394) ;  /* 0xfffffd2000007947 */ /* 0x001fea000383ffff */
.L_x_3392:
[----:B------:R-:W-:Y:S01]  /*0aa0*/  HFMA2.MMA R6, -RZ, RZ, 0, 1.847743988037109375e-06 ;  /* 0x0000001fff067435 */ /* 0x000fe200000001ff */
[----:B------:R-:W-:Y:S01]  /*0ab0*/  MOV R10, R13 ;  /* 0x0000000d000a7202 */ /* 0x000fe20000000f00 */
[----:B------:R-:W-:Y:S01]  /*0ac0*/  IMAD.MOV.U32 R9, RZ, RZ, 0x2 ;  /* 0x00000002ff097424 */ /* 0x000fe200078e00ff */
[----:B------:R-:W-:Y:S01]  /*0ad0*/  MOV R2, 0xb00 ;  /* 0x00000b0000027802 */ /* 0x000fe20000000f00 */
[----:B------:R-:W-:-:S02]  /*0ae0*/  IMAD.MOV.U32 R11, RZ, RZ, -0x1 ;  /* 0xffffffffff0b7424 */ /* 0x000fc400078e00ff */
[----:B012---:R-:W-:Y:S05]  /*0af0*/  CALL.REL.NOINC `($__internal_258_$__cuda_sm70_shflsync_bfly_p) ;  /* 0x0000034000007944 */ /* 0x007fea0003c00000 */
[----:B01----:R-:W-:Y:S01]  /*0b00*/  FADD.FTZ R10, R13, R6 ;  /* 0x000000060d0a7221 */ /* 0x003fe20000010000 */
[----:B------:R-:W-:Y:S01]  /*0b10*/  MOV R9, 0x4 ;  /* 0x0000000400097802 */ /* 0x000fe20000000f00 */
[----:B------:R-:W-:Y:S01]  /*0b20*/  IMAD.MOV.U32 R6, RZ, RZ, 0x1f ;  /* 0x0000001fff067424 */ /* 0x000fe200078e00ff */
[----:B------:R-:W-:-:S02]  /*0b30*/  MOV R11, 0xffffffff ;  /* 0xffffffff000b7802 */ /* 0x000fc40000000f00 */
[----:B------:R-:W-:Y:S02]  /*0b40*/  MOV R2, 0xb60 ;  /* 0x00000b6000027802 */ /* 0x000fe40000000f00 */
[----:B------:R-:W-:Y:S05]  /*0b50*/  CALL.REL.NOINC `($__internal_258_$__cuda_sm70_shflsync_bfly_p) ;  /* 0x000002e000007944 */ /* 0x000fea0003c00000 */
[----:B01----:R-:W-:Y:S01]  /*0b60*/  FADD.FTZ R10, R10, R6 ;  /* 0x000000060a0a7221 */ /* 0x003fe20000010000 */
[----:B------:R-:W-:Y:S01]  /*0b70*/  HFMA2.MMA R6, -RZ, RZ, 0, 1.847743988037109375e-06 ;  /* 0x0000001fff067435 */ /* 0x000fe200000001ff */
[----:B------:R-:W-:Y:S01]  /*0b80*/  IMAD.MOV.U32 R9, RZ, RZ, 0x8 ;  /* 0x00000008ff097424 */ /* 0x000fe200078e00ff */
[----:B------:R-:W-:Y:S01]  /*0b90*/  MOV R2, 0xbc0 ;  /* 0x00000bc000027802 */ /* 0x000fe20000000f00 */
[----:B------:R-:W-:-:S03]  /*0ba0*/  IMAD.MOV.U32 R11, RZ, RZ, -0x1 ;  /* 0xffffffffff0b7424 */ /* 0x000fc600078e00ff */
[----:B------:R-:W-:Y:S05]  /*0bb0*/  CALL.REL.NOINC `($__internal_258_$__cuda_sm70_shflsync_bfly_p) ;  /* 0x0000028000007944 */ /* 0x000fea0003c00000 */
[----:B-1----:R-:W-:Y:S01]  /*0bc0*/  FADD.FTZ R4, R10, R6 ;  /* 0x000000060a047221 */ /* 0x002fe20000010000 */
[----:B------:R-:W-:Y:S01]  /*0bd0*/  HFMA2.MMA R6, -RZ, RZ, 0, 1.847743988037109375e-06 ;  /* 0x0000001fff067435 */ /* 0x000fe200000001ff */
[----:B0-----:R-:W-:Y:S01]  /*0be0*/  MOV R9, 0x10 ;  /* 0x0000001000097802 */ /* 0x001fe20000000f00 */
[----:B------:R-:W-:Y:S01]  /*0bf0*/  IMAD.MOV.U32 R11, RZ, RZ, -0x1 ;  /* 0xffffffffff0b7424 */ /* 0x000fe200078e00ff */
[----:B------:R-:W-:Y:S02]  /*0c00*/  MOV R2, 0xc30 ;  /* 0x00000c3000027802 */ /* 0x000fe40000000f00 */
[----:B------:R-:W-:-:S02]  /*0c10*/  MOV R10, R4 ;  /* 0x00000004000a7202 */ /* 0x000fc40000000f00 */
[----:B------:R-:W-:Y:S05]  /*0c20*/  CALL.REL.NOINC `($__internal_258_$__cuda_sm70_shflsync_bfly_p) ;  /* 0x0000021000007944 */ /* 0x000fea0003c00000 */
[----:B0-----:R-:W-:Y:S01]  /*0c30*/  HFMA2.MMA R9, -RZ, RZ, 0, 5.9604644775390625e-08 ;  /* 0x00000001ff097435 */ /* 0x001fe200000001ff */
[----:B-1----:R-:W-:Y:S01]  /*0c40*/  MOV R7, R6 ;  /* 0x0000000600077202 */ /* 0x002fe20000000f00 */
[----:B------:R-:W-:Y:S01]  /*0c50*/  IMAD.MOV.U32 R10, RZ, RZ, R5 ;  /* 0x000000ffff0a7224 */ /* 0x000fe200078e0005 */
[----:B------:R-:W-:Y:S01]  /*0c60*/  MOV R6, 0x1f ;  /* 0x0000001f00067802 */ /* 0x000fe20000000f00 */
[----:B------:R-:W-:Y:S01]  /*0c70*/  IMAD.MOV.U32 R11, RZ, RZ, -0x1 ;  /* 0xffffffffff0b7424 */ /* 0x000fe200078e00ff */
[----:B------:R-:W-:-:S02]  /*0c80*/  MOV R2, 0xca0 ;  /* 0x00000ca000027802 */ /* 0x000fc40000000f00 */
[----:B------:R-:W-:Y:S05]  /*0c90*/  CALL.REL.NOINC `($__internal_258_$__cuda_sm70_shflsync_bfly_p) ;  /* 0x000001a000007944 */ /* 0x000fea0003c00000 */
[----:B0-----:R-:W-:Y:S01]  /*0ca0*/  HFMA2.MMA R9, -RZ, RZ, 0, 1.1920928955078125e-07 ;  /* 0x00000002ff097435 */ /* 0x001fe200000001ff */
[----:B-1----:R-:W-:Y:S01]  /*0cb0*/  FADD.FTZ R10, R5, R6 ;  /* 0x00000006050a7221 */ /* 0x002fe20000010000 */
[----:B------:R-:W-:Y:S01]  /*0cc0*/  MOV R6, 0x1f ;  /* 0x0000001f00067802 */ /* 0x000fe20000000f00 */
[----:B------:R-:W-:Y:S01]  /*0cd0*/  IMAD.MOV.U32 R11, RZ, RZ, -0x1 ;  /* 0xffffffffff0b7424 */ /* 0x000fe200078e00ff */
[----:B------:R-:W-:-:S02]  /*0ce0*/  MOV R2, 0xd00 ;  /* 0x00000d0000027802 */ /* 0x000fc40000000f00 */
[----:B------:R-:W-:Y:S05]  /*0cf0*/  CALL.REL.NOINC `($__internal_258_$__cuda_sm70_shflsync_bfly_p) ;  /* 0x0000014000007944 */ /* 0x000fea0003c00000 */
[----:B0-----:R-:W-:Y:S01]  /*0d00*/  HFMA2.MMA R9, -RZ, RZ, 0, 2.384185791015625e-07 ;  /* 0x00000004ff097435 */ /* 0x001fe200000001ff */
[----:B-1----:R-:W-:Y:S01]  /*0d10*/  FADD.FTZ R10, R10, R6 ;  /* 0x000000060a0a7221 */ /* 0x002fe20000010000 */
[----:B------:R-:W-:Y:S01]  /*0d20*/  MOV R6, 0x1f ;  /* 0x0000001f00067802 */ /* 0x000fe20000000f00 */
[----:B------:R-:W-:Y:S01]  /*0d30*/  IMAD.MOV.U32 R11, RZ, RZ, -0x1 ;  /* 0xffffffffff0b7424 */ /* 0x000fe200078e00ff */
[----:B------:R-:W-:-:S02]  /*0d40*/  MOV R2, 0xd60 ;  /* 0x00000d6000027802 */ /* 0x000fc40000000f00 */
[----:B------:R-:W-:Y:S05]  /*0d50*/  CALL.REL.NOINC `($__internal_258_$__cuda_sm70_shflsync_bfly_p) ;  /* 0x000000e000007944 */ /* 0x000fea0003c00000 */
[----:B0-----:R-:W-:Y:S01]  /*0d60*/  HFMA2.MMA R9, -RZ, RZ, 0, 4.76837158203125e-07 ;  /* 0x00000008ff097435 */ /* 0x001fe200000001ff */
[----:B-1----:R-:W-:Y:S01]  /*0d70*/  FADD.FTZ R10, R10, R6 ;  /* 0x000000060a0a7221 */ /* 0x002fe20000010000 */
[----:B------:R-:W-:Y:S01]  /*0d80*/  MOV R6, 0x1f ;  /* 0x0000001f00067802 */ /* 0x000fe20000000f00 */
[----:B------:R-:W-:Y:S01]  /*0d90*/  IMAD.MOV.U32 R11, RZ, RZ, -0x1 ;  /* 0xffffffffff0b7424 */ /* 0x000fe200078e00ff */
[----:B------:R-:W-:-:S02]  /*0da0*/  MOV R2, 0xdc0 ;  /* 0x00000dc000027802 */ /* 0x000fc40000000f00 */
[----:B------:R-:W-:Y:S05]  /*0db0*/  CALL.REL.NOINC `($__internal_258_$__cuda_sm70_shflsync_bfly_p) ;  /* 0x0000008000007944 */ /* 0x000fea0003c00000 */
[----:B0-----:R-:W-:Y:S01]  /*0dc0*/  HFMA2.MMA R9, -RZ, RZ, 0, 9.5367431640625e-07 ;  /* 0x00000010ff097435 */ /* 0x001fe200000001ff */
[----:B-1----:R-:W-:Y:S01]  /*0dd0*/  FADD.FTZ R10, R10, R6 ;  /* 0x000000060a0a7221 */ /* 0x002fe20000010000 */
[----:B------:R-:W-:Y:S01]  /*0de0*/  MOV R6, 0x1f ;  /* 0x0000001f00067802 */ /* 0x000fe20000000f00 */
[----:B------:R-:W-:Y:S01]  /*0df0*/  IMAD.MOV.U32 R11, RZ, RZ, -0x1 ;  /* 0xffffffffff0b7424 */ /* 0x000fe200078e00ff */
[----:B------:R-:W-:-:S02]  /*0e00*/  MOV R2, 0xe20 ;  /* 0x00000e2000027802 */ /* 0x000fc40000000f00 */
[----:B------:R-:W-:Y:S05]  /*0e10*/  CALL.REL.NOINC `($__internal_258_$__cuda_sm70_shflsync_bfly_p) ;  /* 0x0000002000007944 */ /* 0x000fea0003c00000 */
[----:B-1----:R-:W-:Y:S01]  /*0e20*/  MOV R5, R6 ;  /* 0x0000000600057202 */ /* 0x002fe20000000f00 */
[----:B0-----:R-:W-:Y:S05]  /*0e30*/  BRA `(.L_x_3395) ;  /* 0xfffffaa000007947 */ /* 0x001fea000383ffff */
        .weak           $__internal_258_$__cuda_sm70_shflsync_bfly_p
        .type           $__internal_258_$__cuda_sm70_shflsync_bfly_p,@function
        .size           $__internal_258_$__cuda_sm70_shflsync_bfly_p,(.L_x_3665 - $__internal_258_$__cuda_sm70_shflsync_bfly_p)
$__internal_258_$__cuda_sm70_shflsync_bfly_p:
[----:B------:R-:W-:Y:S01]  /*0e40*/  HFMA2.MMA R3, -RZ, RZ, 0, 0 ;  /* 0x00000000ff037435 */ /* 0x000fe200000001ff */
[----:B------:R-:W-:Y:S04]  /*0e50*/  WARPSYNC R11 ;  /* 0x0000000b00007348 */ /* 0x000fe80003800000 */
[----:B------:R0:W1:Y:S01]  /*0e60*/  SHFL.BFLY PT, R6, R10, R9, R6 ;  /* 0x0c0000090a067389 */ /* 0x00006200000e0006 */
[----:B------:R-:W-:Y:S05]  /*0e70*/  RET.REL.NODEC R2 `(_ZN10layer_norm22ln_bwd_finalize_kernelINS_22Kernel_traits_finalizeILj768EffffjLj1024ELj4ENS_18Kernel_traits_baseILj768EffffjLj1024EEEEEEEvNS_9BwdParamsE) ;  /* 0xfffff18002007950 */ /* 0x000fea0003c3ffff */
.L_x_3396:
        /* <DEDUP_REMOVED lines=16> */
.L_x_3665:


//--------------------- .text._ZN10layer_norm13ln_bwd_kernelINS_13Kernel_traitsIffffjLj768ELj1ELj4ELj1ELj16ENS_18Kernel_traits_baseILj768EffffjLj128EEEEEEEvNS_9BwdParamsE --------------------------
	.section	.text._ZN10layer_norm13ln_bwd_kernelINS_13Kernel_traitsIffffjLj768ELj1ELj4ELj1ELj16ENS_18Kernel_traits_baseILj768EffffjLj128EEEEEEEvNS_9BwdParamsE,"ax",@progbits
	.sectioninfo	@"SHI_REGISTERS=168"
	.align	128
        .global         _ZN10layer_norm13ln_bwd_kernelINS_13Kernel_traitsIffffjLj768ELj1ELj4ELj1ELj16ENS_18Kernel_traits_baseILj768EffffjLj128EEEEEEEvNS_9BwdParamsE
        .type           _ZN10layer_norm13ln_bwd_kernelINS_13Kernel_traitsIffffjLj768ELj1ELj4ELj1ELj16ENS_18Kernel_traits_baseILj768EffffjLj128EEEEEEEvNS_9BwdParamsE,@function
        .size           _ZN10layer_norm13ln_bwd_kernelINS_13Kernel_traitsIffffjLj768ELj1ELj4ELj1ELj16ENS_18Kernel_traits_baseILj768EffffjLj128EEEEEEEvNS_9BwdParamsE,(.L_x_3666 - _ZN10layer_norm13ln_bwd_kernelINS_13Kernel_traitsIffffjLj768ELj1ELj4ELj1ELj16ENS_18Kernel_traits_baseILj768EffffjLj128EEEEEEEvNS_9BwdParamsE)
        .other          _ZN10layer_norm13ln_bwd_kernelINS_13Kernel_traitsIffffjLj768ELj1ELj4ELj1ELj16ENS_18Kernel_traits_baseILj768EffffjLj128EEEEEEEvNS_9BwdParamsE,@"STO_CUDA_ENTRY STV_DEFAULT"
_ZN10layer_norm13ln_bwd_kernelINS_13Kernel_traitsIffffjLj768ELj1ELj4ELj1ELj16ENS_18Kernel_traits_baseILj768EffffjLj128EEEEEEEvNS_9BwdParamsE:
.text._ZN10layer_norm13ln_bwd_kernelINS_13Kernel_traitsIffffjLj768ELj1ELj4ELj1ELj16ENS_18Kernel_traits_baseILj768EffffjLj128EEEEEEEvNS_9BwdParamsE:
[----:B------:R-:W-:Y:S02]  /*0000*/  MOV R1, c[0x0][0x28] ;  /* 0x00000a0000017a02 */ /* 0x000fe40000000f00 */
[----:B------:R-:W0:Y:S01]  /*0010*/  S2R R2, SR_TID.X ;  /* 0x0000000000027919 */ /* 0x000e220000002100 */
[----:B------:R-:W-:Y:S01]  /*0020*/  ISETP.NE.U32.AND P0, PT, RZ, c[0x0][0x178], PT ;  /* 0x00005e00ff007a0c */ /* 0x000fe20003f05070 */
[----:B------:R-:W-:-:S03]  /*0030*/  ULDC.64 UR4, c[0x0][0x118] ;  /* 0x0000460000047ab9 */ /* 0x000fc60000000a00 */
[----:B------:R-:W-:Y:S02]  /*0040*/  ISETP.NE.AND.EX P0, PT, RZ, c[0x0][0x17c], PT, P0 ;  /* 0x00005f00ff007a0c */ /* 0x000fe40003f05300 */
[----:B0-----:R-:W-:-:S04]  /*0050*/  SHF.L.U32 R0, R2, 0x4, RZ ;  /* 0x0000000402007819 */ /* 0x001fc800000006ff */
[----:B------:R-:W-:Y:S02]  /*0060*/  LOP3.LUT R16, R0, 0x1f0, RZ, 0xc0, !PT ;  /* 0x000001f000107812 */ /* 0x000fe400078ec0ff */
[----:B------:R-:W0:Y:S02]  /*0070*/  S2R R0, SR_CTAID.X ;  /* 0x0000000000007919 */ /* 0x000e240000002500 */
[----:B------:R-:W-:Y:S02]  /*0080*/  IADD3 R4, P1, R16, c[0x0][0x198], RZ ;  /* 0x0000660010047a10 */ /* 0x000fe40007f3e0ff */
[----:B------:R-:W-:Y:S02]  /*0090*/  SHF.R.U32.HI R3, RZ, 0x5, R2 ;  /* 0x00000005ff037819 */ /* 0x000fe40000011602 */
[----:B------:R-:W-:-:S05]  /*00a0*/  IADD3.X R5, RZ, c[0x0][0x19c], RZ, P1, !PT ;  /* 0x00006700ff057a10 */ /* 0x000fca0000ffe4ff */
[----:B------:R1:W5:Y:S04]  /*00b0*/  @P0 LDG.E.128 R64, [R4.64] ;  /* 0x0000000404400981 */ /* 0x000368000c1e1d00 */
[----:B------:R1:W5:Y:S04]  /*00c0*/  @P0 LDG.E.128 R60, [R4.64+0x200] ;  /* 0x00020004043c0981 */ /* 0x000368000c1e1d00 */
[----:B------:R1:W5:Y:S04]  /*00d0*/  @P0 LDG.E.128 R56, [R4.64+0x400] ;  /* 0x0004000404380981 */ /* 0x000368000c1e1d00 */
[----:B------:R1:W5:Y:S01]  /*00e0*/  @P0 LDG.E.128 R52, [R4.64+0x600] ;  /* 0x0006000404340981 */ /* 0x000362000c1e1d00 */
[----:B0-----:R-:W-:-:S03]  /*00f0*/  LEA R148, R0, R3, 0x2 ;  /* 0x0000000300947211 */ /* 0x001fc600078e10ff */
[----:B------:R1:W5:Y:S04]  /*0100*/  @P0 LDG.E.128 R48, [R4.64+0x800] ;  /* 0x0008000404300981 */ /* 0x000368000c1e1d00 */
[----:B------:R1:W5:Y:S01]  /*0110*/  @P0 LDG.E.128 R44, [R4.64+0xa00] ;  /* 0x000a0004042c0981 */ /* 0x000362000c1e1d00 */
[----:B------:R-:W-:Y:S01]  /*0120*/  ISETP.GE.AND P0, PT, R148, c[0x0][0x164], PT ;  /* 0x0000590094007a0c */ /* 0x000fe20003f06270 */
[----:B------:R-:W-:Y:S01]  /*0130*/  BSSY B0, `(.L_x_3397) ;  /* 0x0000214000007945 */ /* 0x000fe20003800000 */
        /* <DEDUP_REMOVED lines=27> */
[----:B-1----:R-:W-:Y:S01]  /*02f0*/  HFMA2.MMA R149, -RZ, RZ, 0, 0 ;  /* 0x00000000ff957435 */ /* 0x002fe200000001ff */
[----:B------:R-:W-:Y:S01]  /*0300*/  BSSY B1, `(.L_x_3399) ;  /* 0x00001c6000017945 */ /* 0x000fe20003800000 */
        /* <DEDUP_REMOVED lines=30> */
.L_x_3403:
[----:B------:R-:W-:Y:S01]  /*04f0*/  ISETP.NE.U32.AND P0, PT, RZ, c[0x0][0x178], PT ;  /* 0x00005e00ff007a0c */ /* 0x000fe20003f05070 */
[----:B------:R-:W-:-:S03]  /*0500*/  IMAD R69, R148, 0xc0, RZ ;  /* 0x000000c094457824 */ /* 0x000fc600078e02ff */
[----:B------:R-:W-:Y:S02]  /*0510*/  ISETP.NE.AND.EX P0, PT, RZ, c[0x0][0x17c], PT, P0 ;  /* 0x00005f00ff007a0c */ /* 0x000fe40003f05300 */
[----:B------:R-:W-:-:S11]  /*0520*/  LOP3.LUT R156, R69, 0x1f, R2, 0xf8, !PT ;  /* 0x0000001f459c7812 */ /* 0x000fd600078ef802 */
        /* <DEDUP_REMOVED lines=27> */
[----:B------:R-:W-:-:S04]  /*06e0*/  @!P0 IMAD.WIDE R100, R148, R97, c[0x0][0x180] ;  /* 0x0000600094648625 */ /* 0x000fc800078e0261 */
[----:B------:R-:W-:Y:S01]  /*06f0*/  IMAD.WIDE R96, R148, R97, c[0x0][0x188] ;  /* 0x0000620094607625 */ /* 0x000fe200078e0261 */
[----:B------:R0:W2:Y:S04]  /*0700*/  @!P0 LDG.E R157, [R100.64] ;  /* 0x00000004649d8981 */ /* 0x0000a8000c1e1900 */
[----:B------:R1:W2:Y:S01]  /*0710*/  LDG.E R150, [R96.64] ;  /* 0x0000000460967981 */ /* 0x0002a2000c1e1900 */
[----:B------:R-:W-:-:S04]  /*0720*/  @!P0 LEA R94, P1, R154, c[0x0][0x170], 0x4 ;  /* 0x00005c009a5e8a11 */ /* 0x000fc800078220ff */
[----:B------:R-:W-:Y:S02]  /*0730*/  @!P0 LEA.HI.X R95, R154, c[0x0][0x174], RZ, 0x4, P1 ;  /* 0x00005d009a5f8a11 */ /* 0x000fe400008f24ff */
[----:B------:R-:W-:-:S04]  /*0740*/  @!P0 LEA R92, P1, R153, c[0x0][0x170], 0x4 ;  /* 0x00005c00995c8a11 */ /* 0x000fc800078220ff */
[----:B------:R-:W-:Y:S01]  /*0750*/  @!P0 LEA.HI.X R93, R153, c[0x0][0x174], RZ, 0x4, P1 ;  /* 0x00005d00995d8a11 */ /* 0x000fe200008f24ff */
[----:B------:R0:W2:Y:S04]  /*0760*/  @!P0 LDG.E.128 R68, [R98.64] ;  /* 0x0000000462448981 */ /* 0x0000a8000c1e1d00 */
[----:B------:R1:W3:Y:S01]  /*0770*/  @!P0 LDG.E.128 R72, [R94.64] ;  /* 0x000000045e488981 */ /* 0x0002e2000c1e1d00 */
[----:B0-----:R-:W-:-:S03]  /*0780*/  @!P0 LEA R98, P1, R151, c[0x0][0x170], 0x4 ;  /* 0x00005c0097628a11 */ /* 0x001fc600078220ff */
[----:B------:R0:W3:Y:S01]  /*0790*/  @!P0 LDG.E.128 R76, [R92.64] ;  /* 0x000000045c4c8981 */ /* 0x0000e2000c1e1d00 */
[----:B------:R-:W-:-:S05]  /*07a0*/  @!P0 LEA.HI.X R99, R151, c[0x0][0x174], RZ, 0x4, P1 ;  /* 0x00005d0097638a11 */ /* 0x000fca00008f24ff */
[----:B------:R0:W4:Y:S01]  /*07b0*/  @!P0 LDG.E.128 R80, [R98.64] ;  /* 0x0000000462508981 */ /* 0x000122000c1e1d00 */
[----:B------:R-:W-:-:S04]  /*07c0*/  @!P0 LEA R104, P1, R152, c[0x0][0x170], 0x4 ;  /* 0x00005c0098688a11 */ /* 0x000fc800078220ff */
[----:B------:R-:W-:-:S05]  /*07d0*/  @!P0 LEA.HI.X R105, R152, c[0x0][0x174], RZ, 0x4, P1 ;  /* 0x00005d0098698a11 */ /* 0x000fca00008f24ff */
[----:B------:R1:W4:Y:S01]  /*07e0*/  @!P0 LDG.E.128 R84, [R104.64] ;  /* 0x0000000468548981 */ /* 0x000322000c1e1d00 */
[C---:B------:R-:W-:Y:S02]  /*07f0*/  @!P0 LEA R108, P1, R147.reuse, c[0x0][0x170], 0x4 ;  /* 0x00005c00936c8a11 */ /* 0x040fe400078220ff */
[----:B------:R-:W-:Y:S02]  /*0800*/  MOV R112, 0x10 ;  /* 0x0000001000707802 */ /* 0x000fe40000000f00 */
[----:B------:R-:W-:-:S03]  /*0810*/  @!P0 LEA.HI.X R109, R147, c[0x0][0x174], RZ, 0x4, P1 ;  /* 0x00005d00936d8a11 */ /* 0x000fc600008f24ff */
[----:B0-----:R-:W-:-:S04]  /*0820*/  IMAD.WIDE.U32 R92, R156, R112, c[0x0][0x1b8] ;  /* 0x00006e009c5c7625 */ /* 0x001fc800078e0070 */
[-C--:B------:R-:W-:Y:S02]  /*0830*/  IMAD.WIDE.U32 R100, R153, R112.reuse, c[0x0][0x1b8] ;  /* 0x00006e0099647625 */ /* 0x080fe400078e0070 */
[----:B-1----:R-:W4:Y:S04]  /*0840*/  LDG.E.128 R92, [R92.64] ;  /* 0x000000045c5c7981 */ /* 0x002f28000c1e1d00 */
[----:B------:R0:W4:Y:S04]  /*0850*/  @!P0 LDG.E.128 R88, [R108.64] ;  /* 0x000000046c588981 */ /* 0x000128000c1e1d00 */
[----:B------:R-:W4:Y:S01]  /*0860*/  LDG.E.128 R100, [R100.64] ;  /* 0x0000000464647981 */ /* 0x000f22000c1e1d00 */
[----:B------:R-:W-:-:S06]  /*0870*/  IMAD.WIDE.U32 R96, R154, R112, c[0x0][0x1b8] ;  /* 0x00006e009a607625 */ /* 0x000fcc00078e0070 */
[----:B------:R-:W4:Y:S01]  /*0880*/  LDG.E.128 R96, [R96.64] ;  /* 0x0000000460607981 */ /* 0x000f22000c1e1d00 */
[----:B-----5:R-:W1:Y:S01]  /*0890*/  @P0 MUFU.RCP R110, R40 ;  /* 0x00000028006e0308 */ /* 0x020e620000001000 */
[----:B------:R-:W-:-:S06]  /*08a0*/  IMAD.WIDE.U32 R104, R151, R112, c[0x0][0x1b8] ;  /* 0x00006e0097687625 */ /* 0x000fcc00078e0070 */
[----:B------:R-:W4:Y:S01]  /*08b0*/  LDG.E.128 R104, [R104.64] ;  /* 0x0000000468687981 */ /* 0x000f22000c1e1d00 */
        /* <DEDUP_REMOVED lines=9> */
[----:B------:R-:W-:Y:S02]  /*0950*/  @!P0 FMUL.FTZ R155, R150, R109 ;  /* 0x0000006d969b8220 */ /* 0x000fe40000410000 */
[----:B------:R-:W-:-:S04]  /*0960*/  IMAD.WIDE.U32 R108, R152, R112, c[0x0][0x1b8] ;  /* 0x00006e00986c7625 */ /* 0x000fc800078e0070 */
[----:B------:R-:W-:Y:S02]  /*0970*/  @P0 FADD.FTZ R158, -R65, R69 ;  /* 0x00000045419e0221 */ /* 0x000fe40000010100 */
[----:B------:R-:W-:Y:S02]  /*0980*/  @P0 FADD.FTZ R68, -R66, R70 ;  /* 0x0000004642440221 */ /* 0x000fe40000010100 */
[----:B------:R-:W-:Y:S02]  /*0990*/  @P0 FMUL.FTZ R158, R158, R111 ;  /* 0x0000006f9e9e0220 */ /* 0x000fe40000410000 */
[----:B------:R-:W2:Y:S01]  /*09a0*/  LDG.E.128 R108, [R108.64] ;  /* 0x000000046c6c7981 */ /* 0x000ea2000c1e1d00 */
[----:B------:R-:W-:Y:S02]  /*09b0*/  @P0 FMUL.FTZ R68, R68, R113 ;  /* 0x0000007144440220 */ /* 0x000fe40000410000 */
[----:B------:R-:W-:Y:S02]  /*09c0*/  @!P0 FADD.FTZ R113, R70, -R157 ;  /* 0x8000009d46718221 */ /* 0x000fe40000010000 */
[----:B------:R-:W-:-:S02]  /*09d0*/  @P0 FADD.FTZ R70, -R67, R71 ;  /* 0x0000004743460221 */ /* 0x000fc40000010100 */
[----:B------:R-:W-:Y:S02]  /*09e0*/  @!P0 FMUL.FTZ R68, R150, R113 ;  /* 0x0000007196448220 */ /* 0x000fe40000410000 */
[----:B------:R-:W-:-:S04]  /*09f0*/  IMAD.WIDE.U32 R112, R147, R112, c[0x0][0x1b8] ;  /* 0x00006e0093707625 */ /* 0x000fc800078e0070 */
[----:B------:R-:W-:Y:S02]  /*0a00*/  @P0 FMUL.FTZ R70, R70, R115 ;  /* 0x0000007346460220 */ /* 0x000fe40000410000 */
[----:B------:R-:W2:Y:S01]  /*0a10*/  LDG.E.128 R112, [R112.64] ;  /* 0x0000000470707981 */ /* 0x000ea2000c1e1d00 */
[----:B------:R-:W-:Y:S02]  /*0a20*/  @!P0 FADD.FTZ R69, R69, -R157 ;  /* 0x8000009d45458221 */ /* 0x000fe40000010000 */
[----:B---3--:R-:W-:Y:S02]  /*0a30*/  @!P0 FADD.FTZ R159, R72, -R157 ;  /* 0x8000009d489f8221 */ /* 0x008fe40000010000 */
[----:B------:R-:W-:Y:S02]  /*0a40*/  @!P0 FMUL.FTZ R158, R150, R69 ;  /* 0x00000045969e8220 */ /* 0x000fe40000410000 */
[----:B------:R-:W-:Y:S02]  /*0a50*/  @P0 FADD.FTZ R69, -R60, R72 ;  /* 0x000000483c450221 */ /* 0x000fe40000010100 */
[----:B------:R-:W0:Y:S01]  /*0a60*/  @P0 MUFU.RCP R72, R38 ;  /* 0x0000002600480308 */ /* 0x000e220000001000 */
[----:B------:R-:W-:-:S02]  /*0a70*/  @!P0 FADD.FTZ R71, R71, -R157 ;  /* 0x8000009d47478221 */ /* 0x000fc40000010000 */
[----:B------:R-:W-:Y:S02]  /*0a80*/  @P0 FMUL.FTZ R69, R69, R160 ;  /* 0x000000a045450220 */ /* 0x000fe40000410000 */
[C---:B------:R-:W-:Y:S02]  /*0a90*/  @!P0 FMUL.FTZ R69, R150.reuse, R159 ;  /* 0x0000009f96458220 */ /* 0x040fe40000410000 */
[----:B------:R-:W-:Y:S01]  /*0aa0*/  @!P0 FMUL.FTZ R70, R150, R71 ;  /* 0x0000004796468220 */ /* 0x000fe20000410000 */
[----:B------:R-:W1:Y:S01]  /*0ab0*/  @P0 MUFU.RCP R159, R39 ;  /* 0x00000027009f0308 */ /* 0x000e620000001000 */
[----:B------:R-:W-:Y:S02]  /*0ac0*/  @P0 FADD.FTZ R71, -R61, R73 ;  /* 0x000000493d470221 */ /* 0x000fe40000010100 */
[----:B------:R-:W-:Y:S02]  /*0ad0*/  @!P0 FADD.FTZ R73, R73, -R157 ;  /* 0x8000009d49498221 */ /* 0x000fe40000010000 */
[----:B------:R-:W-:-:S02]  /*0ae0*/  @P0 FMUL.FTZ R71, R71, R162 ;  /* 0x000000a247470220 */ /* 0x000fc40000410000 */
[----:B------:R-:W-:Y:S02]  /*0af0*/  @!P0 FMUL.FTZ R71, R150, R73 ;  /* 0x0000004996478220 */ /* 0x000fe40000410000 */
[----:B------:R-:W-:-:S04]  /*0b00*/  @P0 FADD.FTZ R73, -R62, R74 ;  /* 0x0000004a3e490221 */ /* 0x000fc80000010100 */
[----:B0-----:R-:W-:Y:S02]  /*0b10*/  @P0 FMUL.FTZ R73, R73, R72 ;  /* 0x0000004849490220 */ /* 0x001fe40000410000 */
[----:B------:R-:W-:-:S04]  /*0b20*/  @P0 FADD.FTZ R72, -R63, R75 ;  /* 0x0000004b3f480221 */ /* 0x000fc80000010100 */
[----:B-1----:R-:W-:Y:S02]  /*0b30*/  @P0 FMUL.FTZ R72, R72, R159 ;  /* 0x0000009f48480220 */ /* 0x002fe40000410000 */
[----:B------:R-:W-:-:S04]  /*0b40*/  @!P0 FADD.FTZ R159, R74, -R157 ;  /* 0x8000009d4a9f8221 */ /* 0x000fc80000010000 */
[----:B------:R-:W-:Y:S02]  /*0b50*/  @!P0 FMUL.FTZ R73, R150, R159 ;  /* 0x0000009f96498220 */ /* 0x000fe40000410000 */
[----:B------:R-:W0:Y:S01]  /*0b60*/  @P0 MUFU.RCP R159, R33 ;  /* 0x00000021009f0308 */ /* 0x000e220000001000 */
[----:B------:R-:W-:-:S07]  /*0b70*/  @!P0 FADD.FTZ R75, R75, -R157 ;  /* 0x8000009d4b4b8221 */ /* 0x000fce0000010000 */
[----:B------:R-:W1:Y:S01]  /*0b80*/  @P0 MUFU.RCP R160, R34 ;  /* 0x0000002200a00308 */ /* 0x000e620000001000 */
[----:B------:R-:W-:Y:S02]  /*0b90*/  @!P0 FMUL.FTZ R72, R150, R75 ;  /* 0x0000004b96488220 */ /* 0x000fe40000410000 */
[----:B----4-:R-:W-:Y:S02]  /*0ba0*/  @P0 FADD.FTZ R74, -R56, R76 ;  /* 0x0000004c384a0221 */ /* 0x010fe40000010100 */
[----:B------:R-:W-:Y:S02]  /*0bb0*/  @!P0 FADD.FTZ R75, R76, -R157 ;  /* 0x8000009d4c4b8221 */ /* 0x000fe40000010000 */
[----:B------:R-:W-:Y:S01]  /*0bc0*/  @P0 FADD.FTZ R76, -R57, R77 ;  /* 0x0000004d394c0221 */ /* 0x000fe20000010100 */
[----:B------:R-:W3:Y:S01]  /*0bd0*/  @P0 MUFU.RCP R162, R35 ;  /* 0x0000002300a20308 */ /* 0x000ee20000001000 */
[----:B------:R-:W-:Y:S02]  /*0be0*/  @P0 FMUL.FTZ R74, R74, R161 ;  /* 0x000000a14a4a0220 */ /* 0x000fe40000410000 */
[----:B------:R-:W-:-:S02]  /*0bf0*/  @!P0 FMUL.FTZ R74, R150, R75 ;  /* 0x0000004b964a8220 */ /* 0x000fc40000410000 */
[----:B0-----:R-:W-:Y:S02]  /*0c00*/  @P0 FMUL.FTZ R76, R76, R159 ;  /* 0x0000009f4c4c0220 */ /* 0x001fe40000410000 */
[----:B------:R-:W-:Y:S02]  /*0c10*/  @P0 FADD.FTZ R75, -R58, R78 ;  /* 0x0000004e3a4b0221 */ /* 0x000fe40000010100 */
[----:B------:R-:W-:Y:S02]  /*0c20*/  @!P0 FADD.FTZ R159, R78, -R157 ;  /* 0x8000009d4e9f8221 */ /* 0x000fe40000010000 */
[----:B------:R-:W0:Y:S01]  /*0c30*/  @P0 MUFU.RCP R78, R28 ;  /* 0x0000001c004e0308 */ /* 0x000e220000001000 */
[----:B------:R-:W-:Y:S02]  /*0c40*/  @!P0 FADD.FTZ R77, R77, -R157 ;  /* 0x8000009d4d4d8221 */ /* 0x000fe40000010000 */
[----:B-1----:R-:W-:Y:S02]  /*0c50*/  @P0 FMUL.FTZ R75, R75, R160 ;  /* 0x000000a04b4b0220 */ /* 0x002fe40000410000 */
[----:B------:R-:W-:-:S02]  /*0c60*/  @!P0 FMUL.FTZ R75, R150, R159 ;  /* 0x0000009f964b8220 */ /* 0x000fc40000410000 */
[----:B------:R-:W-:Y:S01]  /*0c70*/  @!P0 FMUL.FTZ R76, R150, R77 ;  /* 0x0000004d964c8220 */ /* 0x000fe20000410000 */
[----:B------:R-:W1:Y:S01]  /*0c80*/  @P0 MUFU.RCP R159, R29 ;  /* 0x0000001d009f0308 */ /* 0x000e620000001000 */
[----:B------:R-:W-:Y:S02]  /*0c90*/  @P0 FADD.FTZ R77, -R59, R79 ;  /* 0x0000004f3b4d0221 */ /* 0x000fe40000010100 */
[----:B------:R-:W-:Y:S02]  /*0ca0*/  @!P0 FADD.FTZ R79, R79, -R157 ;  /* 0x8000009d4f4f8221 */ /* 0x000fe40000010000 */
[----:B---3--:R-:W-:Y:S02]  /*0cb0*/  @P0 FMUL.FTZ R77, R77, R162 ;  /* 0x000000a24d4d0220 */ /* 0x008fe40000410000 */
[----:B------:R-:W-:Y:S02]  /*0cc0*/  @!P0 FMUL.FTZ R77, R150, R79 ;  /* 0x0000004f964d8220 */ /* 0x000fe40000410000 */
[----:B------:R-:W-:-:S04]  /*0cd0*/  @P0 FADD.FTZ R79, -R52, R80 ;  /* 0x00000050344f0221 */ /* 0x000fc80000010100 */
[----:B0-----:R-:W-:Y:S02]  /*0ce0*/  @P0 FMUL.FTZ R79, R79, R78 ;  /* 0x0000004e4f4f0220 */ /* 0x001fe40000410000 */
[----:B------:R-:W-:-:S04]  /*0cf0*/  @P0 FADD.FTZ R78, -R53, R81 ;  /* 0x00000051354e0221 */ /* 0x000fc80000010100 */
[----:B-1----:R-:W-:Y:S02]  /*0d00*/  @P0 FMUL.FTZ R78, R78, R159 ;  /* 0x0000009f4e4e0220 */ /* 0x002fe40000410000 */
[----:B------:R-:W-:Y:S01]  /*0d10*/  @!P0 FADD.FTZ R159, R80, -R157 ;  /* 0x8000009d509f8221 */ /* 0x000fe20000010000 */
[----:B------:R-:W0:Y:S03]  /*0d20*/  @P0 MUFU.RCP R161, R30 ;  /* 0x0000001e00a10308 */ /* 0x000e260000001000 */
[----:B------:R-:W-:-:S05]  /*0d30*/  @!P0 FMUL.FTZ R79, R150, R159 ;  /* 0x0000009f964f8220 */ /* 0x000fca0000410000 */
[----:B------:R-:W1:Y:S01]  /*0d40*/  @P0 MUFU.RCP R159, R31 ;  /* 0x0000001f009f0308 */ /* 0x000e620000001000 */
[----:B------:R-:W-:Y:S02]  /*0d50*/  @!P0 FADD.FTZ R81, R81, -R157 ;  /* 0x8000009d51518221 */ /* 0x000fe40000010000 */
[----:B------:R-:W-:Y:S02]  /*0d60*/  @P0 FADD.FTZ R80, -R54, R82 ;  /* 0x0000005236500221 */ /* 0x000fe40000010100 */
[----:B------:R-:W-:Y:S02]  /*0d70*/  @!P0 FMUL.FTZ R78, R150, R81 ;  /* 0x00000051964e8220 */ /* 0x000fe40000410000 */
[----:B------:R-:W-:Y:S01]  /*0d80*/  @!P0 FADD.FTZ R81, R82, -R157 ;  /* 0x8000009d52518221 */ /* 0x000fe20000010000 */
[----:B------:R-:W3:Y:S01]  /*0d90*/  @P0 MUFU.RCP R162, R25 ;  /* 0x0000001900a20308 */ /* 0x000ee20000001000 */
[----:B------:R-:W-:Y:S02]  /*0da0*/  @P0 FADD.FTZ R82, -R55, R83 ;  /* 0x0000005337520221 */ /* 0x000fe40000010100 */
[----:B0-----:R-:W-:-:S02]  /*0db0*/  @P0 FMUL.FTZ R80, R80, R161 ;  /* 0x000000a150500220 */ /* 0x001fc40000410000 */
[----:B------:R-:W-:Y:S02]  /*0dc0*/  @!P0 FMUL.FTZ R80, R150, R81 ;  /* 0x0000005196508220 */ /* 0x000fe40000410000 */
[----:B------:R-:W-:Y:S02]  /*0dd0*/  @P0 FADD.FTZ R81, -R48, R84 ;  /* 0x0000005430510221 */ /* 0x000fe40000010100 */
[----:B-1----:R-:W-:Y:S02]  /*0de0*/  @P0 FMUL.FTZ R82, R82, R159 ;  /* 0x0000009f52520220 */ /* 0x002fe40000410000 */
[----:B------:R-:W-:Y:S02]  /*0df0*/  @!P0 FADD.FTZ R159, R84, -R157 ;  /* 0x8000009d549f8221 */ /* 0x000fe40000010000 */
[----:B------:R-:W0:Y:S01]  /*0e00*/  @P0 MUFU.RCP R84, R26 ;  /* 0x0000001a00540308 */ /* 0x000e220000001000 */
[----:B------:R-:W-:-:S04]  /*0e10*/  @!P0 FADD.FTZ R83, R83, -R157 ;  /* 0x8000009d53538221 */ /* 0x000fc80000010000 */
[----:B------:R-:W-:Y:S02]  /*0e20*/  @!P0 FMUL.FTZ R82, R150, R83 ;  /* 0x0000005396528220 */ /* 0x000fe40000410000 */
[----:B------:R-:W-:Y:S01]  /*0e30*/  @P0 FADD.FTZ R83, -R49, R85 ;  /* 0x0000005531530221 */ /* 0x000fe20000010100 */
[----:B------:R-:W1:Y:S01]  /*0e40*/  @P0 MUFU.RCP R160, R24 ;  /* 0x0000001800a00308 */ /* 0x000e620000001000 */
[----:B------:R-:W-:Y:S02]  /*0e50*/  @!P0 FADD.FTZ R85, R85, -R157 ;  /* 0x8000009d55558221 */ /* 0x000fe40000010000 */
[----:B---3--:R-:W-:-:S05]  /*0e60*/  @P0 FMUL.FTZ R83, R83, R162 ;  /* 0x000000a253530220 */ /* 0x008fca0000410000 */
[----:B------:R-:W3:Y:S01]  /*0e70*/  @P0 MUFU.RCP R161, R27 ;  /* 0x0000001b00a10308 */ /* 0x000ee20000001000 */
[----:B------:R-:W-:Y:S02]  /*0e80*/  @!P0 FMUL.FTZ R83, R150, R85 ;  /* 0x0000005596538220 */ /* 0x000fe40000410000 */
[----:B------:R-:W-:-:S04]  /*0e90*/  @P0 FADD.FTZ R85, -R50, R86 ;  /* 0x0000005632550221 */ /* 0x000fc80000010100 */
[----:B0-----:R-:W-:Y:S02]  /*0ea0*/  @P0 FMUL.FTZ R85, R85, R84 ;  /* 0x0000005455550220 */ /* 0x001fe40000410000 */
[----:B------:R-:W-:Y:S02]  /*0eb0*/  @P0 FADD.FTZ R84, -R51, R87 ;  /* 0x0000005733540221 */ /* 0x000fe40000010100 */
[----:B-1----:R-:W-:Y:S02]  /*0ec0*/  @P0 FMUL.FTZ R81, R81, R160 ;  /* 0x000000a051510220 */ /* 0x002fe40000410000 */
[----:B------:R-:W-:Y:S02]  /*0ed0*/  @!P0 FMUL.FTZ R81, R150, R159 ;  /* 0x0000009f96518220 */ /* 0x000fe40000410000 */
[----:B---3--:R-:W-:Y:S01]  /*0ee0*/  @P0 FMUL.FTZ R84, R84, R161 ;  /* 0x000000a154540220 */ /* 0x008fe20000410000 */
[----:B------:R-:W0:Y:S01]  /*0ef0*/  @P0 MUFU.RCP R159, R20 ;  /* 0x00000014009f0308 */ /* 0x000e220000001000 */
[----:B------:R-:W-:-:S04]  /*0f00*/  @!P0 FADD.FTZ R161, R86, -R157 ;  /* 0x8000009d56a18221 */ /* 0x000fc80000010000 */
[----:B------:R-:W-:-:S03]  /*0f10*/  @!P0 FMUL.FTZ R85, R150, R161 ;  /* 0x000000a196558220 */ /* 0x000fc60000410000 */
[----:B------:R-:W1:Y:S01]  /*0f20*/  @P0 MUFU.RCP R160, R21 ;  /* 0x0000001500a00308 */ /* 0x000e620000001000 */
[----:B------:R-:W-:-:S07]  /*0f30*/  @!P0 FADD.FTZ R87, R87, -R157 ;  /* 0x8000009d57578221 */ /* 0x000fce0000010000 */
[----:B------:R-:W3:Y:S01]  /*0f40*/  @P0 MUFU.RCP R161, R22 ;  /* 0x0000001600a10308 */ /* 0x000ee20000001000 */
[----:B------:R-:W-:Y:S02]  /*0f50*/  @P0 FADD.FTZ R86, -R44, R88 ;  /* 0x000000582c560221 */ /* 0x000fe40000010100 */
[----:B------:R-:W-:Y:S02]  /*0f60*/  @!P0 FMUL.FTZ R84, R150, R87 ;  /* 0x0000005796548220 */ /* 0x000fe40000410000 */
[----:B------:R-:W-:Y:S02]  /*0f70*/  @P0 FADD.FTZ R87, -R45, R89 ;  /* 0x000000592d570221 */ /* 0x000fe40000010100 */
[----:B------:R-:W-:Y:S02]  /*0f80*/  @!P0 FADD.FTZ R89, R89, -R157 ;  /* 0x8000009d59598221 */ /* 0x000fe40000010000 */
[----:B0-----:R-:W-:Y:S02]  /*0f90*/  @P0 FMUL.FTZ R159, R86, R159 ;  /* 0x0000009f569f0220 */ /* 0x001fe40000410000 */
[----:B------:R-:W-:-:S02]  /*0fa0*/  FADD.FTZ R145, R92, R145 ;  /* 0x000000915c917221 */ /* 0x000fc40000010000 */
[----:B------:R-:W-:Y:S02]  /*0fb0*/  FFMA.FTZ R149, R92, R155, R149 ;  /* 0x0000009b5c957223 */ /* 0x000fe40000010095 */
[----:B------:R-:W-:Y:S02]  /*0fc0*/  @P0 FADD.FTZ R86, -R46, R90 ;  /* 0x0000005a2e560221 */ /* 0x000fe40000010100 */
[----:B------:R-:W-:Y:S02]  /*0fd0*/  FMUL.FTZ R92, R40, R92 ;  /* 0x0000005c285c7220 */ /* 0x000fe40000410000 */
[----:B-1----:R-:W-:Y:S02]  /*0fe0*/  @P0 FMUL.FTZ R87, R87, R160 ;  /* 0x000000a057570220 */ /* 0x002fe40000410000 */
[----:B------:R-:W-:Y:S02]  /*0ff0*/  @!P0 FMUL.FTZ R87, R150, R89 ;  /* 0x0000005996578220 */ /* 0x000fe40000410000 */
[----:B------:R-:W-:-:S02]  /*1000*/  FADD.FTZ R144, R93, R144 ;  /* 0x000000905d907221 */ /* 0x000fc40000010000 */
[----:B------:R-:W-:Y:S02]  /*1010*/  FFMA.FTZ R146, R93, R158, R146 ;  /* 0x0000009e5d927223 */ /* 0x000fe40000010092 */
[C---:B------:R-:W-:Y:S02]  /*1020*/  FADD.FTZ R141, R94.reuse, R141 ;  /* 0x0000008d5e8d7221 */ /* 0x040fe40000010000 */
[----:B------:R-:W-:Y:S02]  /*1030*/  FFMA.FTZ R143, R94, R68, R143 ;  /* 0x000000445e8f7223 */ /* 0x000fe4000001008f */
[----:B------:R-:W-:Y:S02]  /*1040*/  FMUL.FTZ R89, R42, R94 ;  /* 0x0000005e2a597220 */ /* 0x000fe40000410000 */
[----:B---3--:R-:W-:Y:S02]  /*1050*/  @P0 FMUL.FTZ R86, R86, R161 ;  /* 0x000000a156560220 */ /* 0x008fe40000410000 */
[----:B------:R-:W-:-:S02]  /*1060*/  FMUL.FTZ R93, R41, R93 ;  /* 0x0000005d295d7220 */ /* 0x000fc40000410000 */
[----:B------:R-:W-:Y:S02]  /*1070*/  FADD.FTZ R94, RZ, R92 ;  /* 0x0000005cff5e7221 */ /* 0x000fe40000010000 */
[----:B------:R-:W-:Y:S02]  /*1080*/  @!P0 FADD.FTZ R161, R88, -R157 ;  /* 0x8000009d58a18221 */ /* 0x000fe40000010000 */
[----:B------:R-:W-:Y:S02]  /*1090*/  @!P0 FADD.FTZ R163, R90, -R157 ;  /* 0x8000009d5aa38221 */ /* 0x000fe40000010000 */
[----:B------:R-:W-:Y:S02]  /*10a0*/  @!P0 FADD.FTZ R157, R91, -R157 ;  /* 0x8000009d5b9d8221 */ /* 0x000fe40000010000 */
[----:B------:R-:W-:Y:S02]  /*10b0*/  @P0 FADD.FTZ R88, -R47, R91 ;  /* 0x0000005b2f580221 */ /* 0x000fe40000010100 */
[----:B------:R-:W-:-:S02]  /*10c0*/  FADD.FTZ R129, R100, R129 ;  /* 0x0000008164817221 */ /* 0x000fc40000010000 */
[----:B------:R-:W-:Y:S02]  /*10d0*/  FFMA.FTZ R131, R100, R74, R131 ;  /* 0x0000004a64837223 */ /* 0x000fe40000010083 */
[----:B------:R-:W-:Y:S02]  /*10e0*/  FMUL.FTZ R91, R32, R100 ;  /* 0x00000064205b7220 */ /* 0x000fe40000410000 */
[----:B------:R-:W-:Y:S02]  /*10f0*/  FADD.FTZ R100, R94, R93 ;  /* 0x0000005d5e647221 */ /* 0x000fe40000010000 */
[----:B------:R-:W-:Y:S02]  /*1100*/  FFMA.FTZ R94, R92, R155, RZ ;  /* 0x0000009b5c5e7223 */ /* 0x000fe400000100ff */
[----:B------:R-:W-:Y:S02]  /*1110*/  FADD.FTZ R140, R95, R140 ;  /* 0x0000008c5f8c7221 */ /* 0x000fe40000010000 */
[----:B------:R-:W-:-:S02]  /*1120*/  FFMA.FTZ R94, R93, R158, R94 ;  /* 0x0000009e5d5e7223 */ /* 0x000fc4000001005e */
        /* <DEDUP_REMOVED lines=61> */
[C---:B--2---:R-:W-:Y:S02]  /*1500*/  FADD.FTZ R10, R108.reuse, R10 ;  /* 0x0000000a6c0a7221 */ /* 0x044fe40000010000 */
        /* <DEDUP_REMOVED lines=8> */
[----:B------:R-:W-:Y:S01]  /*1590*/  FFMA.FTZ R103, R108, R81, R103 ;  /* 0x000000516c677223 */ /* 0x000fe20000010067 */
[----:B------:R-:W0:Y:S01]  /*15a0*/  @P0 MUFU.RCP R165, R23 ;  /* 0x0000001700a50308 */ /* 0x000e220000001000 */
        /* <DEDUP_REMOVED lines=36> */
[----:B------:R-:W-:Y:S05]  /*17f0*/  BRA.DIV ~URZ, `(.L_x_3400) ;  /* 0x000013127f007947 */ /* 0x000fea000b800000 */
[----:B------:R0:W1:Y:S02]  /*1800*/  SHFL.BFLY PT, R164, R157, 0x1, 0x1f ;  /* 0x0c201f009da47f89 */ /* 0x00006400000e0000 */
.L_x_3404:
[----:B------:R-:W-:Y:S05]  /*1810*/  BRA.DIV ~URZ, `(.L_x_3401) ;  /* 0x000013727f007947 */ /* 0x000fea000b800000 */
[----:B------:R-:W2:Y:S01]  /*1820*/  SHFL.BFLY PT, R114, R161, 0x1, 0x1f ;  /* 0x0c201f00a1727f89 */ /* 0x000ea200000e0000 */
[----:B-1----:R-:W-:-:S05]  /*1830*/  FADD.FTZ R164, R157, R164 ;  /* 0x000000a49da47221 */ /* 0x002fca0000010000 */
[----:B------:R-:W1:Y:S01]  /*1840*/  SHFL.BFLY PT, R109, R164, 0x2, 0x1f ;  /* 0x0c401f00a46d7f89 */ /* 0x000e6200000e0000 */
[----:B--2---:R-:W-:-:S05]  /*1850*/  FADD.FTZ R114, R161, R114 ;  /* 0x00000072a1727221 */ /* 0x004fca0000010000 */
[----:B------:R-:W2:Y:S01]  /*1860*/  SHFL.BFLY PT, R113, R114, 0x2, 0x1f ;  /* 0x0c401f0072717f89 */ /* 0x000ea200000e0000 */
[----:B-1----:R-:W-:-:S05]  /*1870*/  FADD.FTZ R109, R109, R164 ;  /* 0x000000a46d6d7221 */ /* 0x002fca0000010000 */
[----:B------:R-:W1:Y:S01]  /*1880*/  SHFL.BFLY PT, R160, R109, 0x4, 0x1f ;  /* 0x0c801f006da07f89 */ /* 0x000e6200000e0000 */
[----:B--2---:R-:W-:-:S05]  /*1890*/  FADD.FTZ R113, R114, R113 ;  /* 0x0000007172717221 */ /* 0x004fca0000010000 */
[----:B------:R-:W2:Y:S01]  /*18a0*/  SHFL.BFLY PT, R162, R113, 0x4, 0x1f ;  /* 0x0c801f0071a27f89 */ /* 0x000ea200000e0000 */
[----:B-1----:R-:W-:-:S05]  /*18b0*/  FADD.FTZ R160, R109, R160 ;  /* 0x000000a06da07221 */ /* 0x002fca0000010000 */
[----:B0-----:R-:W0:Y:S01]  /*18c0*/  SHFL.BFLY PT, R157, R160, 0x8, 0x1f ;  /* 0x0d001f00a09d7f89 */ /* 0x001e2200000e0000 */
[----:B--2---:R-:W-:-:S05]  /*18d0*/  FADD.FTZ R162, R113, R162 ;  /* 0x000000a271a27221 */ /* 0x004fca0000010000 */
[----:B------:R-:W1:Y:S01]  /*18e0*/  SHFL.BFLY PT, R161, R162, 0x8, 0x1f ;  /* 0x0d001f00a2a17f89 */ /* 0x000e6200000e0000 */
[----:B0-----:R-:W-:-:S05]  /*18f0*/  FADD.FTZ R157, R160, R157 ;  /* 0x0000009da09d7221 */ /* 0x001fca0000010000 */
[----:B------:R0:W2:Y:S01]  /*1900*/  SHFL.BFLY PT, R164, R157, 0x10, 0x1f ;  /* 0x0e001f009da47f89 */ /* 0x0000a200000e0000 */
[----:B-1----:R-:W-:-:S05]  /*1910*/  FADD.FTZ R161, R162, R161 ;  /* 0x000000a1a2a17221 */ /* 0x002fca0000010000 */
[----:B------:R0:W1:Y:S02]  /*1920*/  SHFL.BFLY PT, R114, R161, 0x10, 0x1f ;  /* 0x0e001f00a1727f89 */ /* 0x00006400000e0000 */
.L_x_3405:
        /* <DEDUP_REMOVED lines=12> */
[--C-:B------:R-:W-:Y:S02]  /*19f0*/  FFMA.FTZ R85, R114, R85, R109.reuse ;  /* 0x0000005572557223 */ /* 0x100fe4000001006d */
[----:B------:R-:W-:Y:S01]  /*1a00*/  FADD.FTZ R90, R111, -R84 ;  /* 0x800000546f5a7221 */ /* 0x000fe20000010000 */
[----:B------:R-:W-:Y:S01]  /*1a10*/  LEA R84, P0, R156, c[0x0][0x1d0], 0x4 ;  /* 0x000074009c547a11 */ /* 0x000fe200078020ff */
        /* <DEDUP_REMOVED lines=20> */
[----:B------:R-:W-:Y:S01]  /*1b60*/  FADD.FTZ R110, R110, -R85 ;  /* 0x800000556e6e7221 */ /* 0x000fe20000010000 */
[----:B------:R-:W-:Y:S01]  /*1b70*/  LEA.HI.X R85, R156, c[0x0][0x1d4], RZ, 0x4, P0 ;  /* 0x000075009c557a11 */ /* 0x000fe200000f24ff */
[----:B------:R-:W-:Y:S02]  /*1b80*/  FADD.FTZ R89, R96, -R69 ;  /* 0x8000004560597221 */ /* 0x000fe40000010000 */
[----:B------:R-:W-:Y:S02]  /*1b90*/  FADD.FTZ R73, R98, -R73 ;  /* 0x8000004962497221 */ /* 0x000fe40000010000 */
[----:B0-----:R-:W-:Y:S01]  /*1ba0*/  FADD.FTZ R161, R97, -R80 ;  /* 0x8000005061a17221 */ /* 0x001fe20000010000 */
[----:B------:R-:W-:Y:S01]  /*1bb0*/  LEA R80, P1, R154, c[0x0][0x1d0], 0x4 ;  /* 0x000074009a507a11 */ /* 0x000fe200078220ff */
[----:B------:R-:W-:Y:S01]  /*1bc0*/  FADD.FTZ R165, R107, -R82 ;  /* 0x800000526ba57221 */ /* 0x000fe20000010000 */
[----:B------:R-:W-:Y:S01]  /*1bd0*/  LEA R82, P0, R153, c[0x0][0x1d0], 0x4 ;  /* 0x0000740099527a11 */ /* 0x000fe200078020ff */
        /* <DEDUP_REMOVED lines=9> */
[----:B------:R-:W-:Y:S02]  /*1c70*/  FADD.FTZ R163, R102, -R75 ;  /* 0x8000004b66a37221 */ /* 0x000fe40000010000 */
[----:B------:R-:W-:Y:S02]  /*1c80*/  FADD.FTZ R91, R104, -R79 ;  /* 0x8000004f685b7221 */ /* 0x000fe40000010000 */
[----:B------:R-:W-:Y:S01]  /*1c90*/  FADD.FTZ R97, R108, -R81 ;  /* 0x800000516c617221 */ /* 0x000fe20000010000 */
[----:B------:R-:W-:Y:S01]  /*1ca0*/  LEA.HI.X R81, R154, c[0x0][0x1d4], RZ, 0x4, P1 ;  /* 0x000075009a517a11 */ /* 0x000fe200008f24ff */
[----:B------:R-:W-:Y:S01]  /*1cb0*/  FADD.FTZ R107, R100, -R83 ;  /* 0x80000053646b7221 */ /* 0x000fe20000010000 */
[----:B------:R-:W-:Y:S01]  /*1cc0*/  LEA.HI.X R83, R153, c[0x0][0x1d4], RZ, 0x4, P0 ;  /* 0x0000750099537a11 */ /* 0x000fe200000f24ff */
[----:B------:R-:W-:-:S02]  /*1cd0*/  FMUL.FTZ R74, R150, R73 ;  /* 0x00000049964a7220 */ /* 0x000fc40000410000 */
[----:B------:R-:W-:Y:S02]  /*1ce0*/  FADD.FTZ R105, R105, -R78 ;  /* 0x8000004e69697221 */ /* 0x000fe40000010000 */
[----:B------:R-:W-:Y:S01]  /*1cf0*/  FADD.FTZ R103, R103, -R86 ;  /* 0x8000005667677221 */ /* 0x000fe20000010000 */
[----:B------:R-:W-:Y:S01]  /*1d00*/  LEA R86, P0, R151, c[0x0][0x1d0], 0x4 ;  /* 0x0000740097567a11 */ /* 0x000fe200078020ff */
[C---:B------:R-:W-:Y:S02]  /*1d10*/  FMUL.FTZ R75, R150.reuse, R157 ;  /* 0x0000009d964b7220 */ /* 0x040fe40000410000 */
[----:B------:R-:W-:Y:S01]  /*1d20*/  FMUL.FTZ R73, R150, R95 ;  /* 0x0000005f96497220 */ /* 0x000fe20000410000 */
[----:B0-----:R-:W-:Y:S01]  /*1d30*/  LEA R84, P1, R152, c[0x0][0x1d0], 0x4 ;  /* 0x0000740098547a11 */ /* 0x001fe200078220ff */
[C---:B------:R-:W-:Y:S02]  /*1d40*/  FMUL.FTZ R72, R150.reuse, R89 ;  /* 0x0000005996487220 */ /* 0x040fe40000410000 */
[----:B------:R-:W-:Y:S01]  /*1d50*/  FMUL.FTZ R79, R150, R77 ;  /* 0x0000004d964f7220 */ /* 0x000fe20000410000 */
[----:B------:R-:W-:Y:S01]  /*1d60*/  LEA.HI.X R85, R152, c[0x0][0x1d4], RZ, 0x4, P1 ;  /* 0x0000750098557a11 */ /* 0x000fe200008f24ff */
        /* <DEDUP_REMOVED lines=12> */
[----:B------:R-:W-:-:S02]  /*1e30*/  FMUL.FTZ R70, R150, R161 ;  /* 0x000000a196467220 */ /* 0x000fc40000410000 */
[C---:B------:R-:W-:Y:S02]  /*1e40*/  FMUL.FTZ R69, R150.reuse, R105 ;  /* 0x0000006996457220 */ /* 0x040fe40000410000 */
[C---:B------:R-:W-:Y:S01]  /*1e50*/  FMUL.FTZ R68, R150.reuse, R91 ;  /* 0x0000005b96447220 */ /* 0x040fe20000410000 */
[----:B0-----:R-:W-:Y:S01]  /*1e60*/  MOV R81, c[0x0][0x160] ;  /* 0x0000580000517a02 */ /* 0x001fe20000000f00 */
[C---:B------:R-:W-:Y:S02]  /*1e70*/  FMUL.FTZ R75, R150.reuse, R90 ;  /* 0x0000005a964b7220 */ /* 0x040fe40000410000 */
[C---:B------:R-:W-:Y:S01]  /*1e80*/  FMUL.FTZ R74, R150.reuse, R110 ;  /* 0x0000006e964a7220 */ /* 0x040fe20000410000 */
[----:B------:R0:W-:Y:S01]  /*1e90*/  STG.E.128 [R86.64], R68 ;  /* 0x0000004456007986 */ /* 0x0001e2000c101d04 */
[C---:B------:R-:W-:Y:S01]  /*1ea0*/  FMUL.FTZ R73, R150.reuse, R107 ;  /* 0x0000006b96497220 */ /* 0x040fe20000410000 */
[----:B------:R-:W-:Y:S01]  /*1eb0*/  LEA R148, R81, R148, 0x2 ;  /* 0x0000009451947211 */ /* 0x000fe200078e10ff */
[----:B------:R-:W-:-:S02]  /*1ec0*/  FMUL.FTZ R72, R150, R97 ;  /* 0x0000006196487220 */ /* 0x000fc40000410000 */
[----:B-1----:R-:W-:Y:S01]  /*1ed0*/  FMUL.FTZ R79, R150, R115 ;  /* 0x00000073964f7220 */ /* 0x002fe20000410000 */
[----:B------:R-:W-:Y:S01]  /*1ee0*/  ISETP.GE.AND P0, PT, R148, c[0x0][0x164], PT ;  /* 0x0000590094007a0c */ /* 0x000fe20003f06270 */
[C---:B------:R-:W-:Y:S01]  /*1ef0*/  FMUL.FTZ R78, R150.reuse, R103 ;  /* 0x00000067964e7220 */ /* 0x040fe20000410000 */
[----:B------:R0:W-:Y:S01]  /*1f00*/  STG.E.128 [R84.64], R72 ;  /* 0x0000004854007986 */ /* 0x0001e2000c101d04 */
[C---:B------:R-:W-:Y:S02]  /*1f10*/  FMUL.FTZ R77, R150.reuse, R111 ;  /* 0x0000006f964d7220 */ /* 0x040fe40000410000 */
[----:B------:R-:W-:-:S05]  /*1f20*/  FMUL.FTZ R76, R150, R159 ;  /* 0x0000009f964c7220 */ /* 0x000fca0000410000 */
[----:B------:R0:W-:Y:S03]  /*1f30*/  STG.E.128 [R88.64], R76 ;  /* 0x0000004c58007986 */ /* 0x0001e6000c101d04 */
[----:B0-----:R-:W-:Y:S01]  /*1f40*/  @P0 CALL.REL.NOINC `(.L_x_3402) ;  /* 0x0000001000000944 */ /* 0x001fe20003c00000 */
[----:B------:R-:W-:Y:S05]  /*1f50*/  BRA `(.L_x_3403) ;  /* 0xffffe59000007947 */ /* 0x000fea000383ffff */
.L_x_3402:
[----:B------:R-:W-:Y:S05]  /*1f60*/  BSYNC B1 ;  /* 0x0000000000017941 */ /* 0x000fea0003800000 */
.L_x_3399:
        /* <DEDUP_REMOVED lines=48> */
.L_x_3398:
[----:B-1----:R-:W-:Y:S05]  /*2270*/  BSYNC B0 ;  /* 0x0000000000007941 */ /* 0x002fea0003800000 */
.L_x_3397:
[----:B------:R-:W-:Y:S01]  /*2280*/  IMAD R3, R3, 0xc0, RZ ;  /* 0x000000c003037824 */ /* 0x000fe200078e02ff */
[----:B------:R-:W-:Y:S01]  /*2290*/  WARPSYNC 0xffffffff ;  /* 0xffffffff00007948 */ /* 0x000fe20003800000 */
[----:B-----5:R-:W0:Y:S03]  /*22a0*/  S2R R44, SR_TID.X ;  /* 0x00000000002c7919 */ /* 0x020e260000002100 */
[----:B------:R-:W-:-:S05]  /*22b0*/  LOP3.LUT R3, R3, 0x1f, R2, 0xf8, !PT ;  /* 0x0000001f03037812 */ /* 0x000fca00078ef802 */
[----:B------:R-:W-:Y:S04]  /*22c0*/  STS.128 [R3.X16], R32 ;  /* 0x0000002003007388 */ /* 0x000fe8000000cc00 */
[----:B------:R-:W-:Y:S04]  /*22d0*/  STS.128 [R3.X16+0x200], R36 ;  /* 0x0002002403007388 */ /* 0x000fe8000000cc00 */
[----:B------:R-:W-:Y:S04]  /*22e0*/  STS.128 [R3.X16+0x400], R40 ;  /* 0x0004002803007388 */ /* 0x000fe8000000cc00 */
[----:B------:R-:W-:Y:S04]  /*22f0*/  STS.128 [R3.X16+0x600], R72 ;  /* 0x0006004803007388 */ /* 0x000fe8000000cc00 */
[----:B------:R-:W-:Y:S04]  /*2300*/  STS.128 [R3.X16+0x800], R76 ;  /* 0x0008004c03007388 */ /* 0x000fe8000000cc00 */
[----:B------:R-:W-:Y:S04]  /*2310*/  STS.128 [R3.X16+0xa00], R80 ;  /* 0x000a005003007388 */ /* 0x000fe8000000cc00 */
[----:B------:R-:W-:Y:S06]  /*2320*/  BAR.SYNC.DEFER_BLOCKING 0x0 ;  /* 0x0000000000007b1d */ /* 0x000fec0000010000 */
[----:B0-----:R-:W0:Y:S04]  /*2330*/  LDS R2, [R44.X4] ;  /* 0x000000002c027984 */ /* 0x001e280000004800 */
        /* <DEDUP_REMOVED lines=29> */
[----:B------:R-:W-:Y:S01]  /*2510*/  LDS R36, [R44.X4+0x2800] ;  /* 0x002800002c247984 */ /* 0x000fe20000004800 */
        /* <DEDUP_REMOVED lines=11> */
[----:B------:R-:W-:Y:S02]  /*25d0*/  FADD.FTZ R5, R5, R18 ;  /* 0x0000001205057221 */ /* 0x000fe40000010000 */
[----:B------:R-:W-:Y:S02]  /*25e0*/  FADD.FTZ R16, R16, R33 ;  /* 0x0000002110107221 */ /* 0x000fe40000010000 */
[----:B------:R-:W-:Y:S01]  /*25f0*/  FADD.FTZ R41, R4, R41 ;  /* 0x0000002904297221 */ /* 0x000fe20000010000 */
[----:B------:R-:W-:Y:S04]  /*2600*/  STS.128 [R3.X16], R20 ;  /* 0x0000001403007388 */ /* 0x000fe8000000cc00 */
[----:B------:R-:W-:Y:S01]  /*2610*/  STS.128 [R3.X16+0x200], R24 ;  /* 0x0002001803007388 */ /* 0x000fe2000000cc00 */
[----:B0-----:R-:W-:-:S03]  /*2620*/  FADD.FTZ R43, R6, R43 ;  /* 0x0000002b062b7221 */ /* 0x001fc60000010000 */
[----:B------:R-:W-:Y:S01]  /*2630*/  STS.128 [R3.X16+0x400], R28 ;  /* 0x0004001c03007388 */ /* 0x000fe2000000cc00 */
[----:B-1----:R-:W-:-:S03]  /*2640*/  FADD.FTZ R7, R7, R38 ;  /* 0x0000002607077221 */ /* 0x002fc60000010000 */
[----:B------:R-:W-:Y:S01]  /*2650*/  STS.128 [R3.X16+0x600], R68 ;  /* 0x0006004403007388 */ /* 0x000fe2000000cc00 */
[----:B--2---:R-:W-:-:S03]  /*2660*/  FADD.FTZ R45, R16, R45 ;  /* 0x0000002d102d7221 */ /* 0x004fc60000010000 */
[----:B------:R-:W-:Y:S04]  /*2670*/  STS.128 [R3.X16+0x800], R12 ;  /* 0x0008000c03007388 */ /* 0x000fe8000000cc00 */
[----:B------:R0:W-:Y:S04]  /*2680*/  STS.128 [R3.X16+0xa00], R8 ;  /* 0x000a000803007388 */ /* 0x0001e8000000cc00 */
[----:B------:R-:W-:Y:S01]  /*2690*/  BAR.SYNC.DEFER_BLOCKING 0x0 ;  /* 0x0000000000007b1d */ /* 0x000fe20000010000 */
[----:B0-----:R-:W-:-:S05]  /*26a0*/  IMAD R9, R0, 0x300, RZ ;  /* 0x0000030000097824 */ /* 0x001fca00078e02ff */
[----:B------:R-:W-:Y:S01]  /*26b0*/  IADD3 R18, P0, R9, R44, RZ ;  /* 0x0000002c09127210 */ /* 0x000fe20007f1e0ff */
[----:B------:R-:W-:-:S03]  /*26c0*/  FADD.FTZ R9, R5, R36 ;  /* 0x0000002405097221 */ /* 0x000fc60000010000 */
[----:B------:R-:W-:Y:S02]  /*26d0*/  IADD3.X R5, RZ, RZ, RZ, P0, !PT ;  /* 0x000000ffff057210 */ /* 0x000fe400007fe4ff */
[C---:B------:R-:W-:Y:S01]  /*26e0*/  SHF.L.U32 R4, R18.reuse, 0x2, RZ ;  /* 0x0000000212047819 */ /* 0x040fe200000006ff */
[----:B------:R-:W0:Y:S01]  /*26f0*/  LDS R40, [R44.X4] ;  /* 0x000000002c287984 */ /* 0x000e220000004800 */
[----:B------:R-:W-:Y:S02]  /*2700*/  SHF.L.U64.HI R5, R18, 0x2, R5 ;  /* 0x0000000212057819 */ /* 0x000fe40000010205 */
[----:B------:R-:W-:Y:S01]  /*2710*/  IADD3 R2, P0, R4, c[0x0][0x1c8], RZ ;  /* 0x0000720004027a10 */ /* 0x000fe20007f1e0ff */
        /* <DEDUP_REMOVED lines=31> */
[----:B------:R-:W-:Y:S02]  /*2910*/  IADD3.X R3, R5, c[0x0][0x1cc], RZ, P0, !PT ;  /* 0x0000730005037a10 */ /* 0x000fe400007fe4ff */
[----:B------:R-:W4:Y:S01]  /*2920*/  LDS R19, [R44.X4+0x2a00] ;  /* 0x002a00002c137984 */ /* 0x000f220000004800 */
[----:B0-----:R-:W-:Y:S01]  /*2930*/  FADD.FTZ R8, R8, R11 ;  /* 0x0000000b08087221 */ /* 0x001fe20000010000 */
[----:B------:R-:W-:Y:S02]  /*2940*/  IADD3 R4, P0, R4, c[0x0][0x1c0], RZ ;  /* 0x0000700004047a10 */ /* 0x000fe40007f1e0ff */
[----:B------:R-:W0:Y:S01]  /*2950*/  LDS R35, [R44.X4+0x2c00] ;  /* 0x002c00002c237984 */ /* 0x000e220000004800 */
[----:B-1----:R-:W-:Y:S01]  /*2960*/  FADD.FTZ R14, R23, R14 ;  /* 0x0000000e170e7221 */ /* 0x002fe20000010000 */
[----:B------:R-:W-:-:S02]  /*2970*/  IADD3.X R5, R5, c[0x0][0x1c4], RZ, P0, !PT ;  /* 0x0000710005057a10 */ /* 0x000fc400007fe4ff */
        /* <DEDUP_REMOVED lines=25> */
.L_x_3400:
[----:B------:R-:W-:Y:S01]  /*2b10*/  HFMA2.MMA R113, -RZ, RZ, 0, 5.9604644775390625e-08 ;  /* 0x00000001ff717435 */ /* 0x000fe200000001ff */
[----:B------:R-:W-:-:S02]  /*2b20*/  MOV R160, R157 ;  /* 0x0000009d00a07202 */ /* 0x000fc40000000f00 */
[----:B------:R-:W-:Y:S02]  /*2b30*/  MOV R114, 0x1f ;  /* 0x0000001f00727802 */ /* 0x000fe40000000f00 */
[----:B------:R-:W-:Y:S02]  /*2b40*/  MOV R109, 0xffffffff ;  /* 0xffffffff006d7802 */ /* 0x000fe40000000f00 */
[----:B------:R-:W-:Y:S02]  /*2b50*/  MOV R162, 0x2b70 ;  /* 0x00002b7000a27802 */ /* 0x000fe40000000f00 */
[----:B------:R-:W-:Y:S05]  /*2b60*/  CALL.REL.NOINC `($__internal_259_$__cuda_sm70_shflsync_bfly_p) ;  /* 0x0000045000007944 */ /* 0x000fea0003c00000 */
[----:B-1----:R-:W-:Y:S01]  /*2b70*/  MOV R164, R114 ;  /* 0x0000007200a47202 */ /* 0x002fe20000000f00 */
[----:B0-----:R-:W-:Y:S05]  /*2b80*/  BRA `(.L_x_3404) ;  /* 0xffffec8000007947 */ /* 0x001fea000383ffff */
.L_x_3401:
[----:B------:R-:W-:Y:S01]  /*2b90*/  HFMA2.MMA R113, -RZ, RZ, 0, 5.9604644775390625e-08 ;  /* 0x00000001ff717435 */ /* 0x000fe200000001ff */
[----:B------:R-:W-:Y:S02]  /*2ba0*/  MOV R160, R161 ;  /* 0x000000a100a07202 */ /* 0x000fe40000000f00 */
[----:B------:R-:W-:Y:S02]  /*2bb0*/  MOV R114, 0x1f ;  /* 0x0000001f00727802 */ /* 0x000fe40000000f00 */
[----:B------:R-:W-:-:S02]  /*2bc0*/  MOV R109, 0xffffffff ;  /* 0xffffffff006d7802 */ /* 0x000fc40000000f00 */
[----:B------:R-:W-:Y:S02]  /*2bd0*/  MOV R162, 0x2bf0 ;  /* 0x00002bf000a27802 */ /* 0x000fe40000000f00 */
[----:B01----:R-:W-:Y:S05]  /*2be0*/  CALL.REL.NOINC `($__internal_259_$__cuda_sm70_shflsync_bfly_p) ;  /* 0x000003d000007944 */ /* 0x003fea0003c00000 */
[----:B------:R-:W-:Y:S01]  /*2bf0*/  FADD.FTZ R157, R157, R164 ;  /* 0x000000a49d9d7221 */ /* 0x000fe20000010000 */
[----:B0-----:R-:W-:Y:S01]  /*2c00*/  HFMA2.MMA R113, -RZ, RZ, 0, 1.1920928955078125e-07 ;  /* 0x00000002ff717435 */ /* 0x001fe200000001ff */
[----:B-1----:R-:W-:Y:S01]  /*2c10*/  FADD.FTZ R161, R161, R114 ;  /* 0x00000072a1a17221 */ /* 0x002fe20000010000 */
[----:B------:R-:W-:Y:S02]  /*2c20*/  MOV R114, 0x1f ;  /* 0x0000001f00727802 */ /* 0x000fe40000000f00 */
[----:B------:R-:W-:Y:S02]  /*2c30*/  MOV R109, 0xffffffff ;  /* 0xffffffff006d7802 */ /* 0x000fe40000000f00 */
[----:B------:R-:W-:Y:S02]  /*2c40*/  MOV R160, R157 ;  /* 0x0000009d00a07202 */ /* 0x000fe40000000f00 */
[----:B------:R-:W-:Y:S02]  /*2c50*/  MOV R162, 0x2c70 ;  /* 0x00002c7000a27802 */ /* 0x000fe40000000f00 */
[----:B------:R-:W-:Y:S05]  /*2c60*/  CALL.REL.NOINC `($__internal_259_$__cuda_sm70_shflsync_bfly_p) ;  /* 0x0000035000007944 */ /* 0x000fea0003c00000 */
[----:B0-----:R-:W-:Y:S01]  /*2c70*/  HFMA2.MMA R113, -RZ, RZ, 0, 1.1920928955078125e-07 ;  /* 0x00000002ff717435 */ /* 0x001fe200000001ff */
[----:B-1----:R-:W-:-:S02]  /*2c80*/  MOV R164, R114 ;  /* 0x0000007200a47202 */ /* 0x002fc40000000f00 */
[----:B------:R-:W-:Y:S02]  /*2c90*/  MOV R160, R161 ;  /* 0x000000a100a07202 */ /* 0x000fe40000000f00 */
[----:B------:R-:W-:Y:S02]  /*2ca0*/  MOV R114, 0x1f ;  /* 0x0000001f00727802 */ /* 0x000fe40000000f00 */
[----:B------:R-:W-:Y:S02]  /*2cb0*/  MOV R109, 0xffffffff ;  /* 0xffffffff006d7802 */ /* 0x000fe40000000f00 */
[----:B------:R-:W-:Y:S02]  /*2cc0*/  MOV R162, 0x2ce0 ;  /* 0x00002ce000a27802 */ /* 0x000fe40000000f00 */
[----:B------:R-:W-:Y:S05]  /*2cd0*/  CALL.REL.NOINC `($__internal_259_$__cuda_sm70_shflsync_bfly_p) ;  /* 0x000002e000007944 */ /* 0x000fea0003c00000 */
[----:B------:R-:W-:Y:S01]  /*2ce0*/  FADD.FTZ R157, R164, R157 ;  /* 0x0000009da49d7221 */ /* 0x000fe20000010000 */
[----:B0-----:R-:W-:Y:S01]  /*2cf0*/  HFMA2.MMA R113, -RZ, RZ, 0, 2.384185791015625e-07 ;  /* 0x00000004ff717435 */ /* 0x001fe200000001ff */
[----:B-1----:R-:W-:Y:S01]  /*2d00*/  FADD.FTZ R161, R161, R114 ;  /* 0x00000072a1a17221 */ /* 0x002fe20000010000 */
[----:B------:R-:W-:Y:S02]  /*2d10*/  MOV R114, 0x1f ;  /* 0x0000001f00727802 */ /* 0x000fe40000000f00 */
[----:B------:R-:W-:-:S02]  /*2d20*/  MOV R109, 0xffffffff ;  /* 0xffffffff006d7802 */ /* 0x000fc40000000f00 */
[----:B------:R-:W-:Y:S02]  /*2d30*/  MOV R160, R157 ;  /* 0x0000009d00a07202 */ /* 0x000fe40000000f00 */
[----:B------:R-:W-:Y:S02]  /*2d40*/  MOV R162, 0x2d60 ;  /* 0x00002d6000a27802 */ /* 0x000fe40000000f00 */
[----:B------:R-:W-:Y:S05]  /*2d50*/  CALL.REL.NOINC `($__internal_259_$__cuda_sm70_shflsync_bfly_p) ;  /* 0x0000026000007944 */ /* 0x000fea0003c00000 */
[----:B0-----:R-:W-:Y:S01]  /*2d60*/  HFMA2.MMA R113, -RZ, RZ, 0, 2.384185791015625e-07 ;  /* 0x00000004ff717435 */ /* 0x001fe200000001ff */
[----:B-1----:R-:W-:Y:S02]  /*2d70*/  MOV R164, R114 ;  /* 0x0000007200a47202 */ /* 0x002fe40000000f00 */
[----:B------:R-:W-:Y:S02]  /*2d80*/  MOV R160, R161 ;  /* 0x000000a100a07202 */ /* 0x000fe40000000f00 */
[----:B------:R-:W-:Y:S02]  /*2d90*/  MOV R114, 0x1f ;  /* 0x0000001f00727802 */ /* 0x000fe40000000f00 */
[----:B------:R-:W-:Y:S02]  /*2da0*/  MOV R109, 0xffffffff ;  /* 0xffffffff006d7802 */ /* 0x000fe40000000f00 */
[----:B------:R-:W-:-:S02]  /*2db0*/  MOV R162, 0x2dd0 ;  /* 0x00002dd000a27802 */ /* 0x000fc40000000f00 */
[----:B------:R-:W-:Y:S05]  /*2dc0*/  CALL.REL.NOINC `($__internal_259_$__cuda_sm70_shflsync_bfly_p) ;  /* 0x000001f000007944 */ /* 0x000fea0003c00000 */
[----:B------:R-:W-:Y:S01]  /*2dd0*/  FADD.FTZ R157, R164, R157 ;  /* 0x0000009da49d7221 */ /* 0x000fe20000010000 */
[----:B0-----:R-:W-:Y:S01]  /*2de0*/  HFMA2.MMA R113, -RZ, RZ, 0, 4.76837158203125e-07 ;  /* 0x00000008ff717435 */ /* 0x001fe200000001ff */
[----:B-1----:R-:W-:Y:S01]  /*2df0*/  FADD.FTZ R161, R161, R114 ;  /* 0x00000072a1a17221 */ /* 0x002fe20000010000 */
[----:B------:R-:W-:-:S02]  /*2e00*/  MOV R114, 0x1f ;  /* 0x0000001f00727802 */ /* 0x000fc40000000f00 */
[----:B------:R-:W-:Y:S02]  /*2e10*/  MOV R109, 0xffffffff ;  /* 0xffffffff006d7802 */ /* 0x000fe40000000f00 */
[----:B------:R-:W-:Y:S02]  /*2e20*/  MOV R160, R157 ;  /* 0x0000009d00a07202 */ /* 0x000fe40000000f00 */
[----:B------:R-:W-:Y:S02]  /*2e30*/  MOV R162, 0x2e50 ;  /* 0x00002e5000a27802 */ /* 0x000fe40000000f00 */
[----:B------:R-:W-:Y:S05]  /*2e40*/  CALL.REL.NOINC `($__internal_259_$__cuda_sm70_shflsync_bfly_p) ;  /* 0x0000017000007944 */ /* 0x000fea0003c00000 */
[----:B0-----:R-:W-:Y:S01]  /*2e50*/  HFMA2.MMA R113, -RZ, RZ, 0, 4.76837158203125e-07 ;  /* 0x00000008ff717435 */ /* 0x001fe200000001ff */
[----:B-1----:R-:W-:Y:S02]  /*2e60*/  MOV R164, R114 ;  /* 0x0000007200a47202 */ /* 0x002fe40000000f00 */
[----:B------:R-:W-:Y:S02]  /*2e70*/  MOV R160, R161 ;  /* 0x000000a100a07202 */ /* 0x000fe40000000f00 */
[----:B------:R-:W-:Y:S02]  /*2e80*/  MOV R114, 0x1f ;  /* 0x0000001f00727802 */ /* 0x000fe40000000f00 */
[----:B------:R-:W-:-:S02]  /*2e90*/  MOV R109, 0xffffffff ;  /* 0xffffffff006d7802 */ /* 0x000fc40000000f00 */
[----:B------:R-:W-:Y:S02]  /*2ea0*/  MOV R162, 0x2ec0 ;  /* 0x00002ec000a27802 */ /* 0x000fe40000000f00 */
[----:B------:R-:W-:Y:S05]  /*2eb0*/  CALL.REL.NOINC `($__internal_259_$__cuda_sm70_shflsync_bfly_p) ;  /* 0x0000010000007944 */ /* 0x000fea0003c00000 */
[----:B------:R-:W-:Y:S01]  /*2ec0*/  FADD.FTZ R157, R164, R157 ;  /* 0x0000009da49d7221 */ /* 0x000fe20000010000 */
[----:B0-----:R-:W-:Y:S01]  /*2ed0*/  HFMA2.MMA R113, -RZ, RZ, 0, 9.5367431640625e-07 ;  /* 0x00000010ff717435 */ /* 0x001fe200000001ff */
[----:B-1----:R-:W-:Y:S01]  /*2ee0*/  FADD.FTZ R161, R161, R114 ;  /* 0x00000072a1a17221 */ /* 0x002fe20000010000 */
[----:B------:R-:W-:Y:S02]  /*2ef0*/  MOV R114, 0x1f ;  /* 0x0000001f00727802 */ /* 0x000fe40000000f00 */
[----:B------:R-:W-:Y:S02]  /*2f00*/  MOV R109, 0xffffffff ;  /* 0xffffffff006d7802 */ /* 0x000fe40000000f00 */
[----:B------:R-:W-:Y:S02]  /*2f10*/  MOV R160, R157 ;  /* 0x0000009d00a07202 */ /* 0x000fe40000000f00 */
[----:B------:R-:W-:Y:S02]  /*2f20*/  MOV R162, 0x2f40 ;  /* 0x00002f4000a27802 */ /* 0x000fe40000000f00 */
[----:B------:R-:W-:Y:S05]  /*2f30*/  CALL.REL.NOINC `($__internal_259_$__cuda_sm70_shflsync_bfly_p) ;  /* 0x0000008000007944 */ /* 0x000fea0003c00000 */
[----:B0-----:R-:W-:Y:S01]  /*2f40*/  HFMA2.MMA R113, -RZ, RZ, 0, 9.5367431640625e-07 ;  /* 0x00000010ff717435 */ /* 0x001fe200000001ff */
[----:B-1----:R-:W-:-:S02]  /*2f50*/  MOV R164, R114 ;  /* 0x0000007200a47202 */ /* 0x002fc40000000f00 */
[----:B------:R-:W-:Y:S02]  /*2f60*/  MOV R160, R161 ;  /* 0x000000a100a07202 */ /* 0x000fe40000000f00 */
[----:B------:R-:W-:Y:S02]  /*2f70*/  MOV R114, 0x1f ;  /* 0x0000001f00727802 */ /* 0x000fe40000000f00 */
[----:B------:R-:W-:Y:S02]  /*2f80*/  MOV R109, 0xffffffff ;  /* 0xffffffff006d7802 */ /* 0x000fe40000000f00 */
[----:B------:R-:W-:Y:S02]  /*2f90*/  MOV R162, 0x2fb0 ;  /* 0x00002fb000a27802 */ /* 0x000fe40000000f00 */
[----:B------:R-:W-:Y:S05]  /*2fa0*/  CALL.REL.NOINC `($__internal_259_$__cuda_sm70_shflsync_bfly_p) ;  /* 0x0000001000007944 */ /* 0x000fea0003c00000 */
[----:B01----:R-:W-:Y:S05]  /*2fb0*/  BRA `(.L_x_3405) ;  /* 0xffffe97000007947 */ /* 0x003fea000383ffff */
        .weak           $__internal_259_$__cuda_sm70_shflsync_bfly_p
        .type           $__internal_259_$__cuda_sm70_shflsync_bfly_p,@function
        .size           $__internal_259_$__cuda_sm70_shflsync_bfly_p,(.L_x_3666 - $__internal_259_$__cuda_sm70_shflsync_bfly_p)
$__internal_259_$__cuda_sm70_shflsync_bfly_p:
[----:B------:R-:W-:Y:S01]  /*2fc0*/  HFMA2.MMA R163, -RZ, RZ, 0, 0 ;  /* 0x00000000ffa37435 */ /* 0x000fe200000001ff */
[----:B------:R-:W-:Y:S04]  /*2fd0*/  WARPSYNC R109 ;  /* 0x0000006d00007348 */ /* 0x000fe80003800000 */
[----:B------:R0:W1:Y:S01]  /*2fe0*/  SHFL.BFLY PT, R114, R160, R113, R114 ;  /* 0x0c000071a0727389 */ /* 0x00006200000e0072 */
[----:B------:R-:W-:Y:S05]  /*2ff0*/  RET.REL.NODEC R162 `(_ZN10layer_norm13ln_bwd_kernelINS_13Kernel_traitsIffffjLj768ELj1ELj4ELj1ELj16ENS_18Kernel_traits_baseILj768EffffjLj128EEEEEEEvNS_9BwdParamsE) ;  /* 0xffffd000a2007950 */ /* 0x000fea0003c3ffff */
.L_x_3406:
        /* <DEDUP_REMOVED lines=16> */
.L_x_3666:


//--------------------- .nv.shared._ZN10layer_norm22ln_bwd_finalize_kernelINS_22Kernel_traits_finalizeILj65536E13__nv_bfloat16fS2_fjLj1024ELj4ENS_18Kernel_traits_baseILj65536ES2_fS2_fjLj1024EEEEEEEvNS_9BwdParamsE --------------------------
	.section	.nv.shared._ZN10layer_norm22ln_bwd_finalize_kernelINS_22Kernel_traits_finalizeILj65536E13__nv_bfloat16fS2_fjLj1024ELj4ENS_18Kernel_traits_baseILj65536ES2_fS2_fjLj1024EEEEEEEvNS_9BwdParamsE,"aw",@nobits
	.sectionflags	@""
	.align	16
.nv.shared._ZN10layer_norm22ln_bwd_finalize_kernelINS_22Kernel_traits_finalizeILj65536E13__nv_bfloat16fS2_fjLj1024ELj4ENS_18Kernel_traits_baseILj65536ES2_fS2_fjLj1024EEEEEEEvNS_9BwdParamsE:
	.zero		8448


//--------------------- .nv.shared._ZN10layer_norm13ln_bwd_kernelINS_13Kernel_traitsI13__nv_bfloat16fS2_fjLj65536ELj8ELj1ELj8ELj16ENS_18Kernel_traits_baseILj65536ES2_fS2_fjLj256EEEEEEEvNS_9BwdParamsE --------------------------
	.section	.nv.shared._ZN10layer_norm13ln_bwd_kernelINS_13Kernel_traitsI13__nv_bfloat16fS2_fjLj65536ELj8ELj1ELj8ELj16ENS_18Kernel_traits_baseILj65536ES2_fS2_fjLj256EEEEEEEvNS_9BwdParamsE,"aw",@nobits
	.sectionflags	@""
	.align	16


//--------------------- .nv.shared._ZN10layer_norm22ln_bwd_finalize_kernelINS_22Kernel_traits_finalizeILj65536E13__nv_bfloat16S2_S2_fjLj1024ELj4ENS_18Kernel_traits_baseILj65536ES2_S2_S2_fjLj1024EEEEEEEvNS_9BwdParamsE --------------------------
	.section	.nv.shared._ZN10layer_norm22ln_bwd_finalize_kernelINS_22Kernel_traits_finalizeILj65536E13__nv_bfloat16S2_S2_fjLj1024ELj4ENS_18Kernel_traits_baseILj65536ES2_S2_S2_fjLj1024EEEEEEEvNS_9BwdParamsE,"aw",@nobits
	.sectionflags	@""
	.align	16
.nv.shared._ZN10layer_norm22ln_bwd_finalize_kernelINS_22Kernel_traits_finalizeILj65536E13__nv_bfloat16S2_S2_fjLj1024ELj4ENS_18Kernel_traits_baseILj65536ES2_S2_S2_fjLj1024EEEEEEEvNS_9BwdParamsE:
	.zero		8448


//--------------------- .nv.shared._ZN10layer_norm13ln_bwd_kernelINS_13Kernel_traitsI13__nv_bfloat16S2_S2_fjLj65536ELj8ELj1ELj8ELj16ENS_18Kernel_traits_baseILj65536ES2_S2_S2_fjLj256EEEEEEEvNS_9BwdParamsE --------------------------
	.section	.nv.shared._ZN10layer_norm13ln_bwd_kernelINS_13Kernel_traitsI13__nv_bfloat16S2_S2_fjLj65536ELj8ELj1ELj8ELj16ENS_18Kernel_traits_baseILj65536ES2_S2_S2_fjLj256EEEEEEEvNS_9BwdParamsE,"aw",@nobits
	.sectionflags	@""
	.align	16


//--------------------- .nv.shared._ZN10layer_norm22ln_bwd_finalize_kernelINS_22Kernel_traits_finalizeILj65536E6__halffS2_fjLj1024ELj4ENS_18Kernel_traits_baseILj65536ES2_fS2_fjLj1024EEEEEEEvNS_9BwdParamsE --------------------------
	.section	.nv.shared._ZN10layer_norm22ln_bwd_finalize_kernelINS_22Kernel_traits_finalizeILj65536E6__halffS2_fjLj1024ELj4ENS_18Kernel_traits_baseILj65536ES2_fS2_fjLj1024EEEEEEEvNS_9BwdParamsE,"aw",@nobits
	.sectionflags	@""
	.align	16
.nv.shared._ZN10layer_norm22ln_bwd_finalize_kernelINS_22Kernel_traits_finalizeILj65536E6__halffS2_fjLj1024ELj4ENS_18Kernel_traits_baseILj65536ES2_fS2_fjLj1024EEEEEEEvNS_9BwdParamsE:
	.zero		8448


//--------------------- .nv.shared._ZN10layer_norm13ln_bwd_kernelINS_13Kernel_traitsI6__halffS2_fjLj65536ELj8ELj1ELj8ELj16ENS_18Kernel_traits_baseILj65536ES2_fS2_fjLj256EEEEEEEvNS_9BwdParamsE --------------------------
	.section	.nv.shared._ZN10layer_norm13ln_bwd_kernelINS_13Kernel_traitsI6__halffS2_fjLj65536ELj8ELj1ELj8ELj16ENS_18Kernel_traits_baseILj65536ES2_fS2_fjLj256EEEEEEEvNS_9BwdParamsE,"aw",@nobits
	.sectionflags	@""
	.align	16


//--------------------- .nv.shared._ZN10layer_norm22ln_bwd_finalize_kernelINS_22Kernel_traits_finalizeILj65536E6__halfS2_S2_fjLj1024ELj4ENS_18Kernel_traits_baseILj65536ES2_S2_S2_fjLj1024EEEEEEEvNS_9BwdParamsE --------------------------
	.section	.nv.shared._ZN10layer_norm22ln_bwd_finalize_kernelINS_22Kernel_traits_finalizeILj65536E6__halfS2_S2_fjLj1024ELj4ENS_18Kernel_traits_baseILj65536ES2_S2_S2_fjLj1024EEEEEEEvNS_9BwdParamsE,"aw",@nobits
	.sectionflags	@""
	.align	16
.nv.shared._ZN10layer_norm22ln_bwd_finalize_kernelINS_22Kernel_traits_finalizeILj65536E6__halfS2_S2_fjLj1024ELj4ENS_18Kernel_traits_baseILj65536ES2_S2_S2_fjLj1024EEEEEEEvNS_9BwdParamsE:
	.zero		8448


//--------------------- .nv.shared._ZN10layer_norm13ln_bwd_kernelINS_13Kernel_traitsI6__halfS2_S2_fjLj65536ELj8ELj1ELj8ELj16ENS_18Kernel_traits_baseILj65536ES2_S2_S2_fjLj256EEEEEEEvNS_9BwdParamsE --------------------------
	.section	.nv.shared._ZN10layer_norm13ln_bwd_kernelINS_13Kernel_traitsI6__halfS2_S2_fjLj65536ELj8ELj1ELj8ELj16ENS_18Kernel_traits_baseILj65536ES2_S2_S2_fjLj256EEEEEEEvNS_9BwdParamsE,"aw",@nobits
	.sectionflags	@""
	.align	16


//--------------------- .nv.shared._ZN10layer_norm22ln_bwd_finalize_kernelINS_22Kernel_traits_finalizeILj65536EffffjLj1024ELj4ENS_18Kernel_traits_baseILj65536EffffjLj1024EEEEEEEvNS_9BwdParamsE --------------------------
	.section	.nv.shared._ZN10layer_norm22ln_bwd_finalize_kernelINS_22Kernel_traits_finalizeILj65536EffffjLj1024ELj4ENS_18Kernel_traits_baseILj65536EffffjLj1024EEEEEEEvNS_9BwdParamsE,"aw",@nobits
	.sectionflags	@""
	.align	16
.nv.shared._ZN10layer_norm22ln_bwd_finalize_kernelINS_22Kernel_traits_finalizeILj65536EffffjLj1024ELj4ENS_18Kernel_traits_baseILj65536EffffjLj1024EEEEEEEvNS_9BwdParamsE:
	.zero		8448


//--------------------- .nv.shared._ZN10layer_norm13ln_bwd_kernelINS_13Kernel_traitsIffffjLj65536ELj8ELj1ELj8ELj16ENS_18Kernel_traits_baseILj65536EffffjLj256EEEEEEEvNS_9BwdParamsE --------------------------
	.section	.nv.shared._ZN10layer_norm13ln_bwd_kernelINS_13Kernel_traitsIffffjLj65536ELj8ELj1ELj8ELj16ENS_18Kernel_traits_baseILj65536EffffjLj256EEEEEEEvNS_9BwdParamsE,"aw",@nobits
	.sectionflags	@""
	.align	16


//--------------------- .nv.shared._ZN10layer_norm22ln_bwd_finalize_kernelINS_22Kernel_traits_finalizeILj49152E13__nv_bfloat16fS2_fjLj1024ELj4ENS_18Kernel_traits_baseILj49152ES2_fS2_fjLj1024EEEEEEEvNS_9BwdParamsE --------------------------
	.section	.nv.shared._ZN10layer_norm22ln_bwd_finalize_kernelINS_22Kernel_traits_finalizeILj49152E13__nv_bfloat16fS2_fjLj1024ELj4ENS_18Kernel_traits_baseILj49152ES2_fS2_fjLj1024EEEEEEEvNS_9BwdParamsE,"aw",@nobits
	.sectionflags	@""
	.align	16
.nv.shared._ZN10layer_norm22ln_bwd_finalize_kernelINS_22Kernel_traits_finalizeILj49152E13__nv_bfloat16fS2_fjLj1024ELj4ENS_18Kernel_traits_baseILj49152ES2_fS2_fjLj1024EEEEEEEvNS_9BwdParamsE:
	.zero		8448


//--------------------- .nv.shared._ZN10layer_norm13ln_bwd_kernelINS_13Kernel_traitsI13__nv_bfloat16fS2_fjLj49152ELj8ELj1ELj8ELj16ENS_18Kernel_traits_baseILj49152ES2_fS2_fjLj256EEEEEEEvNS_9BwdParamsE --------------------------
	.section	.nv.shared._ZN10layer_norm13ln_bwd_kernelINS_13Kernel_traitsI13__nv_bfloat16fS2_fjLj49152ELj8ELj1ELj8ELj16ENS_18Kernel_traits_baseILj49152ES2_fS2_fjLj256EEEEEEEvNS_9BwdParamsE,"aw",@nobits
	.sectionflags	@""
	.align	16


//--------------------- .nv.shared._ZN10layer_norm22ln_bwd_finalize_kernelINS_22Kernel_traits_finalizeILj49152E13__nv_bfloat16S2_S2_fjLj1024ELj4ENS_18Kernel_traits_baseILj49152ES2_S2_S2_fjLj1024EEEEEEEvNS_9BwdParamsE --------------------------
	.section	.nv.shared._ZN10layer_norm22ln_bwd_finalize_kernelINS_22Kernel_traits_finalizeILj49152E13__nv_bfloat16S2_S2_fjLj1024ELj4ENS_18Kernel_traits_baseILj49152ES2_S2_S2_fjLj1024EEEEEEEvNS_9BwdParamsE,"aw",@nobits
	.sectionflags	@""
	.align	16
.nv.shared._ZN10layer_norm22ln_bwd_finalize_kernelINS_22Kernel_traits_finalizeILj49152E13__nv_bfloat16S2_S2_fjLj1024ELj4ENS_18Kernel_traits_baseILj49152ES2_S2_S2_fjLj1024EEEEEEEvNS_9BwdParamsE:
	.zero		8448


//--------------------- .nv.shared._ZN10layer_norm13ln_bwd_kernelINS_13Kernel_traitsI13__nv_bfloat16S2_S2_fjLj49152ELj8ELj1ELj8ELj16ENS_18Kernel_traits_baseILj49152ES2_S2_S2_fjLj256EEEEEEEvNS_9BwdParamsE --------------------------
	.section	.nv.shared._ZN10layer_norm13ln_bwd_kernelINS_13Kernel_traitsI13__nv_bfloat16S2_S2_fjLj49152ELj8ELj1ELj8ELj16ENS_18Kernel_traits_baseILj49152ES2_S2_S2_fjLj256EEEEEEEvNS_9BwdParamsE,"aw",@nobits
	.sectionflags	@""
	.align	16


//--------------------- .nv.shared._ZN10layer_norm22ln_bwd_finalize_kernelINS_22Kernel_traits_finalizeILj49152E6__halffS2_fjLj1024ELj4ENS_18Kernel_traits_baseILj49152ES2_fS2_fjLj1024EEEEEEEvNS_9BwdParamsE --------------------------
	.section	.nv.shared._ZN10layer_norm22ln_bwd_finalize_kernelINS_22Kernel_traits_finalizeILj49152E6__halffS2_fjLj1024ELj4ENS_18Kernel_traits_baseILj49152ES2_fS2_fjLj1024EEEEEEEvNS_9BwdParamsE,"aw",@nobits
	.sectionflags	@""
	.align	16
.nv.shared._ZN10layer_norm22ln_bwd_finalize_kernelINS_22Kernel_traits_finalizeILj49152E6__halffS2_fjLj1024ELj4ENS_18Kernel_traits_baseILj49152ES2_fS2_fjLj1024EEEEEEEvNS_9BwdParamsE:
	.zero		8448


//--------------------- .nv.shared._ZN10layer_norm13ln_bwd_kernelINS_13Kernel_traitsI6__halffS2_fjLj49152ELj8ELj1ELj8ELj16ENS_18Kernel_traits_baseILj49152ES2_fS2_fjLj256EEEEEEEvNS_9BwdParamsE --------------------------
	.section	.nv.shared._ZN10layer_norm13ln_bwd_kernelINS_13Kernel_traitsI6__halffS2_fjLj49152ELj8ELj1ELj8ELj16ENS_18Kernel_traits_baseILj49152ES2_fS2_fjLj256EEEEEEEvNS_9BwdParamsE,"aw",@nobits
	.sectionflags	@""
	.align	16


//--------------------- .nv.shared._ZN10layer_norm22ln_bwd_finalize_kernelINS_22Kernel_traits_finalizeILj49152E6__halfS2_S2_fjLj1024ELj4ENS_18Kernel_traits_baseILj49152ES2_S2_S2_fjLj1024EEEEEEEvNS_9BwdParamsE --------------------------
	.section	.nv.shared._ZN10layer_norm22ln_bwd_finalize_kernelINS_22Kernel_traits_finalizeILj49152E6__halfS2_S2_fjLj1024ELj4ENS_18Kernel_traits_baseILj49152ES2_S2_S2_fjLj1024EEEEEEEvNS_9BwdParamsE,"aw",@nobits
	.sectionflags	@""
	.align	16
.nv.shared._ZN10layer_norm22ln_bwd_finalize_kernelINS_22Kernel_traits_finalizeILj49152E6__halfS2_S2_fjLj1024ELj4ENS_18Kernel_traits_baseILj49152ES2_S2_S2_fjLj1024EEEEEEEvNS_9BwdParamsE:
	.zero		8448


//--------------------- .nv.shared._ZN10layer_norm13ln_bwd_kernelINS_13Kernel_traitsI6__halfS2_S2_fjLj49152ELj8ELj1ELj8ELj16ENS_18Kernel_traits_baseILj49152ES2_S2_S2_fjLj256EEEEEEEvNS_9BwdParamsE --------------------------
	.section	.nv.shared._ZN10layer_norm13ln_bwd_kernelINS_13Kernel_traitsI6__halfS2_S2_fjLj49152ELj8ELj1ELj8ELj16ENS_18Kernel_traits_baseILj49152ES2_S2_S2_fjLj256EEEEEEEvNS_9BwdParamsE,"aw",@nobits
	.sectionflags	@""
	.align	16


//--------------------- .nv.shared._ZN10layer_norm22ln_bwd_finalize_kernelINS_22Kernel_traits_finalizeILj49152EffffjLj1024ELj4ENS_18Kernel_traits_baseILj49152EffffjLj1024EEEEEEEvNS_9BwdParamsE --------------------------
	.section	.nv.shared._ZN10layer_norm22ln_bwd_finalize_kernelINS_22Kernel_traits_finalizeILj49152EffffjLj1024ELj4ENS_18Kernel_traits_baseILj49152EffffjLj1024EEEEEEEvNS_9BwdParamsE,"aw",@nobits
	.sectionflags	@""
	.align	16
.nv.shared._ZN10layer_norm22ln_bwd_finalize_kernelINS_22Kernel_traits_finalizeILj49152EffffjLj1024ELj4ENS_18Kernel_traits_baseILj49152EffffjLj1024EEEEEEEvNS_9BwdParamsE:
	.zero		8448


//--------------------- .nv.shared._ZN10layer_norm13ln_bwd_kernelINS_13Kernel_traitsIffffjLj49152ELj8ELj1ELj8ELj16ENS_18Kernel_traits_baseILj49152EffffjLj256EEEEEEEvNS_9BwdParamsE --------------------------
	.section	.nv.shared._ZN10layer_norm13ln_bwd_kernelINS_13Kernel_traitsIffffjLj49152ELj8ELj1ELj8ELj16ENS_18Kernel_traits_baseILj49152EffffjLj256EEEEEEEvNS_9BwdParamsE,"aw",@nobits
	.sectionflags	@""
	.align	16


//--------------------- .nv.shared._ZN10layer_norm22ln_bwd_finalize_kernelINS_22Kernel_traits_finalizeILj40960E13__nv_bfloat16fS2_fjLj1024ELj4ENS_18Kernel_traits_baseILj40960ES2_fS2_fjLj1024EEEEEEEvNS_9BwdParamsE --------------------------
	.section	.nv.shared._ZN10layer_norm22ln_bwd_finalize_kernelINS_22Kernel_traits_finalizeILj40960E13__nv_bfloat16fS2_fjLj1024ELj4ENS_18Kernel_traits_baseILj40960ES2_fS2_fjLj1024EEEEEEEvNS_9BwdParamsE,"aw",@nobits
	.sectionflags	@""
	.align	16
.nv.shared._ZN10layer_norm22ln_bwd_finalize_kernelINS_22Kernel_traits_finalizeILj40960E13__nv_bfloat16fS2_fjLj1024ELj4ENS_18Kernel_traits_baseILj40960ES2_fS2_fjLj1024EEEEEEEvNS_9BwdParamsE:
	.zero		8448


//--------------------- .nv.shared._ZN10layer_norm13ln_bwd_kernelINS_13Kernel_traitsI13__nv_bfloat16fS2_fjLj40960ELj4ELj1ELj8ELj16ENS_18Kernel_traits_baseILj40960ES2_fS2_fjLj256EEEEEEEvNS_9BwdParamsE --------------------------
	.section	.nv.shared._ZN10layer_norm13ln_bwd_kernelINS_13Kernel_traitsI13__nv_bfloat16fS2_fjLj40960ELj4ELj1ELj8ELj16ENS_18Kernel_traits_baseILj40960ES2_fS2_fjLj256EEEEEEEvNS_9BwdParamsE,"aw",@nobits
	.sectionflags	@""
	.align	16


//--------------------- .nv.shared._ZN10layer_norm22ln_bwd_finalize_kernelINS_22Kernel_traits_finalizeILj40960E13__nv_bfloat16S2_S2_fjLj1024ELj4ENS_18Kernel_traits_baseILj40960ES2_S2_S2_fjLj1024EEEEEEEvNS_9BwdParamsE --------------------------
	.section	.nv.shared._ZN10layer_norm22ln_bwd_finalize_kernelINS_22Kernel_traits_finalizeILj40960E13__nv_bfloat16S2_S2_fjLj1024ELj4ENS_18Kernel_traits_baseILj40960ES2_S2_S2_fjLj1024EEEEEEEvNS_9BwdParamsE,"aw",@nobits
	.sectionflags	@""
	.align	16
.nv.shared._ZN10layer_norm22ln_bwd_finalize_kernelINS_22Kernel_traits_finalizeILj40960E13__nv_bfloat16S2_S2_fjLj1024ELj4ENS_18Kernel_traits_baseILj40960ES2_S2_S2_fjLj1024EEEEEEEvNS_9BwdParamsE:
	.zero		8448


//--------------------- .nv.shared._ZN10layer_norm13ln_bwd_kernelINS_13Kernel_traitsI13__nv_bfloat16S2_S2_fjLj40960ELj4ELj1ELj8ELj16ENS_18Kernel_traits_baseILj40960ES2_S2_S2_fjLj256EEEEEEEvNS_9BwdParamsE --------------------------
	.section	.nv.shared._ZN10layer_norm13ln_bwd_kernelINS_13Kernel_traitsI13__nv_bfloat16S2_S2_fjLj40960ELj4ELj1ELj8ELj16ENS_18Kernel_traits_baseILj40960ES2_S2_S2_fjLj256EEEEEEEvNS_9BwdParamsE,"aw",@nobits
	.sectionflags	@""
	.align	16


//--------------------- .nv.shared._ZN10layer_norm22ln_bwd_finalize_kernelINS_22Kernel_traits_finalizeILj40960E6__halffS2_fjLj1024ELj4ENS_18Kernel_traits_baseILj40960ES2_fS2_fjLj1024EEEEEEEvNS_9BwdParamsE --------------------------
	.section	.nv.shared._ZN10layer_norm22ln_bwd_finalize_kernelINS_22Kernel_traits_finalizeILj40960E6__halffS2_fjLj1024ELj4ENS_18Kernel_traits_baseILj40960ES2_fS2_fjLj1024EEEEEEEvNS_9BwdParamsE,"aw",@nobits
	.sectionflags	@""
	.align	16
.nv.shared._ZN10layer_norm22ln_bwd_finalize_kernelINS_22Kernel_traits_finalizeILj40960E6__halffS2_fjLj1024ELj4ENS_18Kernel_traits_baseILj40960ES2_fS2_fjLj1024EEEEEEEvNS_9BwdParamsE:
	.zero		8448


//--------------------- .nv.shared._ZN10layer_norm13ln_bwd_kernelINS_13Kernel_traitsI6__halffS2_fjLj40960ELj4ELj1ELj8ELj16ENS_18Kernel_traits_baseILj40960ES2_fS2_fjLj256EEEEEEEvNS_9BwdParamsE --------------------------
	.section	.nv.shared._ZN10layer_norm13ln_bwd_kernelINS_13Kernel_traitsI6__halffS2_fjLj40960ELj4ELj1ELj8ELj16ENS_18Kernel_traits_baseILj40960ES2_fS2_fjLj256EEEEEEEvNS_9BwdParamsE,"aw",@nobits
	.sectionflags	@""
	.align	16


//--------------------- .nv.shared._ZN10layer_norm22ln_bwd_finalize_kernelINS_22Kernel_traits_finalizeILj40960E6__halfS2_S2_fjLj1024ELj4ENS_18Kernel_traits_baseILj40960ES2_S2_S2_fjLj1024EEEEEEEvNS_9BwdParamsE --------------------------
	.section	.nv.shared._ZN10layer_norm22ln_bwd_finalize_kernelINS_22Kernel_traits_finalizeILj40960E6__halfS2_S2_fjLj1024ELj4ENS_18Kernel_traits_baseILj40960ES2_S2_S2_fjLj1024EEEEEEEvNS_9BwdParamsE,"aw",@nobits
	.sectionflags	@""
	.align	16
.nv.shared._ZN10layer_norm22ln_bwd_finalize_kernelINS_22Kernel_traits_finalizeILj40960E6__halfS2_S2_fjLj1024ELj4ENS_18Kernel_traits_baseILj40960ES2_S2_S2_fjLj1024EEEEEEEvNS_9BwdParamsE:
	.zero		8448


//--------------------- .nv.shared._ZN10layer_norm13ln_bwd_kernelINS_13Kernel_traitsI6__halfS2_S2_fjLj40960ELj4ELj1ELj8ELj16ENS_18Kernel_traits_baseILj40960ES2_S2_S2_fjLj256EEEEEEEvNS_9BwdParamsE --------------------------
	.section	.nv.shared._ZN10layer_norm13ln_bwd_kernelINS_13Kernel_traitsI6__halfS2_S2_fjLj40960ELj4ELj1ELj8ELj16ENS_18Kernel_traits_baseILj40960ES2_S2_S2_fjLj256EEEEEEEvNS_9BwdParamsE,"aw",@nobits
	.sectionflags	@""
	.align	16


//--------------------- .nv.shared._ZN10layer_norm22ln_bwd_finalize_kernelINS_22Kernel_traits_finalizeILj40960EffffjLj1024ELj4ENS_18Kernel_traits_baseILj40960EffffjLj1024EEEEEEEvNS_9BwdParamsE --------------------------
	.section	.nv.shared._ZN10layer_norm22ln_bwd_finalize_kernelINS_22Kernel_traits_finalizeILj40960EffffjLj1024ELj4ENS_18Kernel_traits_baseILj40960EffffjLj1024EEEEEEEvNS_9BwdParamsE,"aw",@nobits
	.sectionflags	@""
	.align	16
.nv.shared._ZN10layer_norm22ln_bwd_finalize_kernelINS_22Kernel_traits_finalizeILj40960EffffjLj1024ELj4ENS_18Kernel_traits_baseILj40960EffffjLj1024EEEEEEEvNS_9BwdParamsE:
	.zero		8448


//--------------------- .nv.shared._ZN10layer_norm13ln_bwd_kernelINS_13Kernel_traitsIffffjLj40960ELj4ELj1ELj8ELj16ENS_18Kernel_traits_baseILj40960EffffjLj256EEEEEEEvNS_9BwdParamsE --------------------------
	.section	.nv.shared._ZN10layer_norm13ln_bwd_kernelINS_13Kernel_traitsIffffjLj40960ELj4ELj1ELj8ELj16ENS_18Kernel_traits_baseILj40960EffffjLj256EEEEEEEvNS_9BwdParamsE,"aw",@nobits
	.sectionflags	@""
	.align	16


//--------------------- .nv.shared._ZN10layer_norm22ln_bwd_finalize_kernelINS_22Kernel_traits_finalizeILj32768E13__nv_bfloat16fS2_fjLj1024ELj4ENS_18Kernel_traits_baseILj32768ES2_fS2_fjLj1024EEEEEEEvNS_9BwdParamsE --------------------------
	.section	.nv.shared._ZN10layer_norm22ln_bwd_finalize_kernelINS_22Kernel_traits_finalizeILj32768E13__nv_bfloat16fS2_fjLj1024ELj4ENS_18Kernel_traits_baseILj32768ES2_fS2_fjLj1024EEEEEEEvNS_9BwdParamsE,"aw",@nobits
	.sectionflags	@""
	.align	16
.nv.shared._ZN10layer_norm22ln_bwd_finalize_kernelINS_22Kernel_traits_finalizeILj32768E13__nv_bfloat16fS2_fjLj1024ELj4ENS_18Kernel_traits_baseILj32768ES2_fS2_fjLj1024EEEEEEEvNS_9BwdParamsE:
	.zero		8448


//--------------------- .nv.shared._ZN10layer_norm13ln_bwd_kernelINS_13Kernel_traitsI13__nv_bfloat16fS2_fjLj32768ELj4ELj1ELj8ELj16ENS_18Kernel_traits_baseILj32768ES2_fS2_fjLj256EEEEEEEvNS_9BwdParamsE --------------------------
	.section	.nv.shared._ZN10layer_norm13ln_bwd_kernelINS_13Kernel_traitsI13__nv_bfloat16fS2_fjLj32768ELj4ELj1ELj8ELj16ENS_18Kernel_traits_baseILj32768ES2_fS2_fjLj256EEEEEEEvNS_9BwdParamsE,"aw",@nobits
	.sectionflags	@""
	.align	16


//--------------------- .nv.shared._ZN10layer_norm22ln_bwd_finalize_kernelINS_22Kernel_traits_finalizeILj32768E13__nv_bfloat16S2_S2_fjLj1024ELj4ENS_18Kernel_traits_baseILj32768ES2_S2_S2_fjLj1024EEEEEEEvNS_9BwdParamsE --------------------------
	.section	.nv.shared._ZN10layer_norm22ln_bwd_finalize_kernelINS_22Kernel_traits_finalizeILj32768E13__nv_bfloat16S2_S2_fjLj1024ELj4ENS_18Kernel_traits_baseILj32768ES2_S2_S2_fjLj1024EEEEEEEvNS_9BwdParamsE,"aw",@nobits
	.sectionflags	@""
	.align	16
.nv.shared._ZN10layer_norm22ln_bwd_finalize_kernelINS_22Kernel_traits_finalizeILj32768E13__nv_bfloat16S2_S2_fjLj1024ELj4ENS_18Kernel_traits_baseILj32768ES2_S2_S2_fjLj1024EEEEEEEvNS_9BwdParamsE:
	.zero		8448


//--------------------- .nv.shared._ZN10layer_norm13ln_bwd_kernelINS_13Kernel_traitsI13__nv_bfloat16S2_S2_fjLj32768ELj4ELj1ELj8ELj16ENS_18Kernel_traits_baseILj32768ES2_S2_S2_fjLj256EEEEEEEvNS_9BwdParamsE --------------------------
	.section	.nv.shared._ZN10layer_norm13ln_bwd_kernelINS_13Kernel_traitsI13__nv_bfloat16S2_S2_fjLj32768ELj4ELj1ELj8ELj16ENS_18Kernel_traits_baseILj32768ES2_S2_S2_fjLj256EEEEEEEvNS_9BwdParamsE,"aw",@nobits
	.sectionflags	@""
	.align	16


//--------------------- .nv.shared._ZN10layer_norm22ln_bwd_finalize_kernelINS_22Kernel_traits_finalizeILj32768E6__halffS2_fjLj1024ELj4ENS_18Kernel_traits_baseILj32768ES2_fS2_fjLj1024EEEEEEEvNS_9BwdParamsE --------------------------
	.section	.nv.shared._ZN10layer_norm22ln_bwd_finalize_kernelINS_22Kernel_traits_finalizeILj32768E6__halffS2_fjLj1024ELj4ENS_18Kernel_traits_baseILj32768ES2_fS2_fjLj1024EEEEEEEvNS_9BwdParamsE,"aw",@nobits
	.sectionflags	@""
	.align	16
.nv.shared._ZN10layer_norm22ln_bwd_finalize_kernelINS_22Kernel_traits_finalizeILj32768E6__halffS2_fjLj1024ELj4ENS_18Kernel_traits_baseILj32768ES2_fS2_fjLj1024EEEEEEEvNS_9BwdParamsE:
	.zero		8448


//--------------------- .nv.shared._ZN10layer_norm13ln_bwd_kernelINS_13Kernel_traitsI6__halffS2_fjLj32768ELj4ELj1ELj8ELj16ENS_18Kernel_traits_baseILj32768ES2_fS2_fjLj256EEEEEEEvNS_9BwdParamsE --------------------------
	.section	.nv.shared._ZN10layer_norm13ln_bwd_kernelINS_13Kernel_traitsI6__halffS2_fjLj32768ELj4ELj1ELj8ELj16ENS_18Kernel_traits_baseILj32768ES2_fS2_fjLj256EEEEEEEvNS_9BwdParamsE,"aw",@nobits
	.sectionflags	@""
	.align	16


//--------------------- .nv.shared._ZN10layer_norm22ln_bwd_finalize_kernelINS_22Kernel_traits_finalizeILj32768E6__halfS2_S2_fjLj1024ELj4ENS_18Kernel_traits_baseILj32768ES2_S2_S2_fjLj1024EEEEEEEvNS_9BwdParamsE --------------------------
	.section	.nv.shared._ZN10layer_norm22ln_bwd_finalize_kernelINS_22Kernel_traits_finalizeILj32768E6__halfS2_S2_fjLj1024ELj4ENS_18Kernel_traits_baseILj32768ES2_S2_S2_fjLj1024EEEEEEEvNS_9BwdParamsE,"aw",@nobits
	.sectionflags	@""
	.align	16
.nv.shared._ZN10layer_norm22ln_bwd_finalize_kernelINS_22Kernel_traits_finalizeILj32768E6__halfS2_S2_fjLj1024ELj4ENS_18Kernel_traits_baseILj32768ES2_S2_S2_fjLj1024EEEEEEEvNS_9BwdParamsE:
	.zero		8448


//--------------------- .nv.shared._ZN10layer_norm13ln_bwd_kernelINS_13Kernel_traitsI6__halfS2_S2_fjLj32768ELj4ELj1ELj8ELj16ENS_18Kernel_traits_baseILj32768ES2_S2_S2_fjLj256EEEEEEEvNS_9BwdParamsE --------------------------
	.section	.nv.shared._ZN10layer_norm13ln_bwd_kernelINS_13Kernel_traitsI6__halfS2_S2_fjLj32768ELj4ELj1ELj8ELj16ENS_18Kernel_traits_baseILj32768ES2_S2_S2_fjLj256EEEEEEEvNS_9BwdParamsE,"aw",@nobits
	.sectionflags	@""
	.align	16


//--------------------- .nv.shared._ZN10layer_norm22ln_bwd_finalize_kernelINS_22Kernel_traits_finalizeILj32768EffffjLj1024ELj4ENS_18Kernel_traits_baseILj32768EffffjLj1024EEEEEEEvNS_9BwdParamsE --------------------------
	.section	.nv.shared._ZN10layer_norm22ln_bwd_finalize_kernelINS_22Kernel_traits_finalizeILj32768EffffjLj1024ELj4ENS_18Kernel_traits_baseILj32768EffffjLj1024EEEEEEEvNS_9BwdParamsE,"aw",@nobits
	.sectionflags	@""
	.align	16
.nv.shared._ZN10layer_norm22ln_bwd_finalize_kernelINS_22Kernel_traits_finalizeILj32768EffffjLj1024ELj4ENS_18Kernel_traits_baseILj32768EffffjLj1024EEEEEEEvNS_9BwdParamsE:
	.zero		8448


//--------------------- .nv.shared._ZN10layer_norm13ln_bwd_kernelINS_13Kernel_traitsIffffjLj32768ELj4ELj1ELj8ELj16ENS_18Kernel_traits_baseILj32768EffffjLj256EEEEEEEvNS_9BwdParamsE --------------------------
	.section	.nv.shared._ZN10layer_norm13ln_bwd_kernelINS_13Kernel_traitsIffffjLj32768ELj4ELj1ELj8ELj16ENS_18Kernel_traits_baseILj32768EffffjLj256EEEEEEEvNS_9BwdParamsE,"aw",@nobits
	.sectionflags	@""
	.align	16


//--------------------- .nv.shared._ZN10layer_norm22ln_bwd_finalize_kernelINS_22Kernel_traits_finalizeILj30720E13__nv_bfloat16fS2_fjLj1024ELj4ENS_18Kernel_traits_baseILj30720ES2_fS2_fjLj1024EEEEEEEvNS_9BwdParamsE --------------------------
	.section	.nv.shared._ZN10layer_norm22ln_bwd_finalize_kernelINS_22Kernel_traits_finalizeILj30720E13__nv_bfloat16fS2_fjLj1024ELj4ENS_18Kernel_traits_baseILj30720ES2_fS2_fjLj1024EEEEEEEvNS_9BwdParamsE,"aw",@nobits
	.sectionflags	@""
	.align	16
.nv.shared._ZN10layer_norm22ln_bwd_finalize_kernelINS_22Kernel_traits_finalizeILj30720E13__nv_bfloat16fS2_fjLj1024ELj4ENS_18Kernel_traits_baseILj30720ES2_fS2_fjLj1024EEEEEEEvNS_9BwdParamsE:
	.zero		8448


//--------------------- .nv.shared._ZN10layer_norm13ln_bwd_kernelINS_13Kernel_traitsI13__nv_bfloat16fS2_fjLj30720ELj4ELj1ELj8ELj8ENS_18Kernel_traits_baseILj30720ES2_fS2_fjLj256EEEEEEEvNS_9BwdParamsE --------------------------
	.section	.nv.shared._ZN10layer_norm13ln_bwd_kernelINS_13Kernel_traitsI13__nv_bfloat16fS2_fjLj30720ELj4ELj1ELj8ELj8ENS_18Kernel_traits_baseILj30720ES2_fS2_fjLj256EEEEEEEvNS_9BwdParamsE,"aw",@nobits
	.sectionflags	@""
	.align	16


//--------------------- .nv.shared._ZN10layer_norm22ln_bwd_finalize_kernelINS_22Kernel_traits_finalizeILj30720E13__nv_bfloat16S2_S2_fjLj1024ELj4ENS_18Kernel_traits_baseILj30720ES2_S2_S2_fjLj1024EEEEEEEvNS_9BwdParamsE --------------------------
	.section	.nv.shared._ZN10layer_norm22ln_bwd_finalize_kernelINS_22Kernel_traits_finalizeILj30720E13__nv_bfloat16S2_S2_fjLj1024ELj4ENS_18Kernel_traits_baseILj30720ES2_S2_S2_fjLj1024EEEEEEEvNS_9BwdParamsE,"aw",@nobits
	.sectionflags	@""
	.align	16
.nv.shared._ZN10layer_norm22ln_bwd_finalize_kernelINS_22Kernel_traits_finalizeILj30720E13__nv_bfloat16S2_S2_fjLj1024ELj4ENS_18Kernel_traits_baseILj30720ES2_S2_S2_fjLj1024EEEEEEEvNS_9BwdParamsE:
	.zero		8448


//--------------------- .nv.shared._ZN10layer_norm13ln_bwd_kernelINS_13Kernel_traitsI13__nv_bfloat16S2_S2_fjLj30720ELj4ELj1ELj8ELj4ENS_18Kernel_traits_baseILj30720ES2_S2_S2_fjLj256EEEEEEEvNS_9BwdParamsE --------------------------
	.section	.nv.shared._ZN10layer_norm13ln_bwd_kernelINS_13Kernel_traitsI13__nv_bfloat16S2_S2_fjLj30720ELj4ELj1ELj8ELj4ENS_18Kernel_traits_baseILj30720ES2_S2_S2_fjLj256EEEEEEEvNS_9BwdParamsE,"aw",@nobits
	.sectionflags	@""
	.align	16


//--------------------- .nv.shared._ZN10layer_norm22ln_bwd_finalize_kernelINS_22Kernel_traits_finalizeILj30720E6__halffS2_fjLj1024ELj4ENS_18Kernel_traits_baseILj30720ES2_fS2_fjLj1024EEEEEEEvNS_9BwdParamsE --------------------------
	.section	.nv.shared._ZN10layer_norm22ln_bwd_finalize_kernelINS_22Kernel_traits_finalizeILj30720E6__halffS2_fjLj1024ELj4ENS_18Kernel_traits_baseILj30720ES2_fS2_fjLj1024EEEEEEEvNS_9BwdParamsE,"aw",@nobits
	.sectionflags	@""
	.align	16
.nv.shared._ZN10layer_norm22ln_bwd_finalize_kernelINS_22Kernel_traits_finalizeILj30720E6__halffS2_fjLj1024ELj4ENS_18Kernel_traits_baseILj30720ES2_fS2_fjLj1024EEEEEEEvNS_9BwdParamsE:
	.zero		8448


//--------------------- .nv.shared._ZN10layer_norm13ln_bwd_kernelINS_13Kernel_traitsI6__halffS2_fjLj30720ELj4ELj1ELj8ELj8ENS_18Kernel_traits_baseILj30720ES2_fS2_fjLj256EEEEEEEvNS_9BwdParamsE --------------------------
	.section	.nv.shared._ZN10layer_norm13ln_bwd_kernelINS_13Kernel_traitsI6__halffS2_fjLj30720ELj4ELj1ELj8ELj8ENS_18Kernel_traits_baseILj30720ES2_fS2_fjLj256EEEEEEEvNS_9BwdParamsE,"aw",@nobits
	.sectionflags	@""
	.align	16


//--------------------- .nv.shared._ZN10layer_norm22ln_bwd_finalize_kernelINS_22Kernel_traits_finalizeILj30720E6__halfS2_S2_fjLj1024ELj4ENS_18Kernel_traits_baseILj30720ES2_S2_S2_fjLj1024EEEEEEEvNS_9BwdParamsE --------------------------
	.section	.nv.shared._ZN10layer_norm22ln_bwd_finalize_kernelINS_22Kernel_traits_finalizeILj30720E6__halfS2_S2_fjLj1024ELj4ENS_18Kernel_traits_baseILj30720ES2_S2_S2_fjLj1024EEEEEEEvNS_9BwdParamsE,"aw",@nobits
	.sectionflags	@""
	.align	16
.nv.shared._ZN10layer_norm22ln_bwd_finalize_kernelINS_22Kernel_traits_finalizeILj30720E6__halfS2_S2_fjLj1024ELj4ENS_18Kernel_traits_baseILj30720ES2_S2_S2_fjLj1024EEEEEEEvNS_9BwdParamsE:
	.zero		8448


//--------------------- .nv.shared._ZN10layer_norm13ln_bwd_kernelINS_13Kernel_traitsI6__halfS2_S2_fjLj30720ELj4ELj1ELj8ELj4ENS_18Kernel_traits_baseILj30720ES2_S2_S2_fjLj256EEEEEEEvNS_9BwdParamsE --------------------------
	.section	.nv.shared._ZN10layer_norm13ln_bwd_kernelINS_13Kernel_traitsI6__halfS2_S2_fjLj30720ELj4ELj1ELj8ELj4ENS_18Kernel_traits_baseILj30720ES2_S2_S2_fjLj256EEEEEEEvNS_9BwdParamsE,"aw",@nobits
	.sectionflags	@""
	.align	16


//--------------------- .nv.shared._ZN10layer_norm22ln_bwd_finalize_kernelINS_22Kernel_traits_finalizeILj30720EffffjLj1024ELj4ENS_18Kernel_traits_baseILj30720EffffjLj1024EEEEEEEvNS_9BwdParamsE --------------------------
	.section	.nv.shared._ZN10layer_norm22ln_bwd_finalize_kernelINS_22Kernel_traits_finalizeILj30720EffffjLj1024ELj4ENS_18Kernel_traits_baseILj30720EffffjLj1024EEEEEEEvNS_9BwdParamsE,"aw",@nobits
	.sectionflags	@""
	.align	16
.nv.shared._ZN10layer_norm22ln_bwd_finalize_kernelINS_22Kernel_traits_finalizeILj30720EffffjLj1024ELj4ENS_18Kernel_traits_baseILj30720EffffjLj1024EEEEEEEvNS_9BwdParamsE:
	.zero		8448


//--------------------- .nv.shared._ZN10layer_norm13ln_bwd_kernelINS_13Kernel_traitsIffffjLj30720ELj4ELj1ELj8ELj8ENS_18Kernel_traits_baseILj30720EffffjLj256EEEEEEEvNS_9BwdParamsE --------------------------
	.section	.nv.shared._ZN10layer_norm13ln_bwd_kernelINS_13Kernel_traitsIffffjLj30720ELj4ELj1ELj8ELj8ENS_18Kernel_traits_baseILj30720EffffjLj256EEEEEEEvNS_9BwdParamsE,"aw",@nobits
	.sectionflags	@""
	.align	16


//--------------------- .nv.shared._ZN10layer_norm22ln_bwd_finalize_kernelINS_22Kernel_traits_finalizeILj25600E13__nv_bfloat16fS2_fjLj1024ELj4ENS_18Kernel_traits_baseILj25600ES2_fS2_fjLj1024EEEEEEEvNS_9BwdParamsE --------------------------
	.section	.nv.shared._ZN10layer_norm22ln_bwd_finalize_kernelINS_22Kernel_traits_finalizeILj25600E13__nv_bfloat16fS2_fjLj1024ELj4ENS_18Kernel_traits_baseILj25600ES2_fS2_fjLj1024EEEEEEEvNS_9BwdParamsE,"aw",@nobits
	.sectionflags	@""
	.align	16
.nv.shared._ZN10layer_norm22ln_bwd_finalize_kernelINS_22Kernel_traits_finalizeILj25600E13__nv_bfloat16fS2_fjLj1024ELj4ENS_18Kernel_traits_baseILj25600ES2_fS2_fjLj1024EEEEEEEvNS_9BwdParamsE:
	.zero		8448


//--------------------- .nv.shared._ZN10layer_norm13ln_bwd_kernelINS_13Kernel_traitsI13__nv_bfloat16fS2_fjLj25600ELj5ELj1ELj4ELj16ENS_18Kernel_traits_baseILj25600ES2_fS2_fjLj128EEEEEEEvNS_9BwdParamsE --------------------------
	.section	.nv.shared._ZN10layer_norm13ln_bwd_kernelINS_13Kernel_traitsI13__nv_bfloat16fS2_fjLj25600ELj5ELj1ELj4ELj16ENS_18Kernel_traits_baseILj25600ES2_fS2_fjLj128EEEEEEEvNS_9BwdParamsE,"aw",@nobits
	.sectionflags	@""
	.align	16


//--------------------- .nv.shared._ZN10layer_norm22ln_bwd_finalize_kernelINS_22Kernel_traits_finalizeILj25600E13__nv_bfloat16S2_S2_fjLj1024ELj4ENS_18Kernel_traits_baseILj25600ES2_S2_S2_fjLj1024EEEEEEEvNS_9BwdParamsE --------------------------
	.section	.nv.shared._ZN10layer_norm22ln_bwd_finalize_kernelINS_22Kernel_traits_finalizeILj25600E13__nv_bfloat16S2_S2_fjLj1024ELj4ENS_18Kernel_traits_baseILj25600ES2_S2_S2_fjLj1024EEEEEEEvNS_9BwdParamsE,"aw",@nobits
	.sectionflags	@""
	.align	16
.nv.shared._ZN10layer_norm22ln_bwd_finalize_kernelINS_22Kernel_traits_finalizeILj25600E13__nv_bfloat16S2_S2_fjLj1024ELj4ENS_18Kernel_traits_baseILj25600ES2_S2_S2_fjLj1024EEEEEEEvNS_9BwdParamsE:
	.zero		8448


//--------------------- .nv.shared._ZN10layer_norm13ln_bwd_kernelINS_13Kernel_traitsI13__nv_bfloat16S2_S2_fjLj25600ELj5ELj1ELj4ELj16ENS_18Kernel_traits_baseILj25600ES2_S2_S2_fjLj128EEEEEEEvNS_9BwdParamsE --------------------------
	.section	.nv.shared._ZN10layer_norm13ln_bwd_kernelINS_13Kernel_traitsI13__nv_bfloat16S2_S2_fjLj25600ELj5ELj1ELj4ELj16ENS_18Kernel_traits_baseILj25600ES2_S2_S2_fjLj128EEEEEEEvNS_9BwdParamsE,"aw",@nobits
	.sectionflags	@""
	.align	16


//--------------------- .nv.shared._ZN10layer_norm22ln_bwd_finalize_kernelINS_22Kernel_traits_finalizeILj25600E6__halffS2_fjLj1024ELj4ENS_18Kernel_traits_baseILj25600ES2_fS2_fjLj1024EEEEEEEvNS_9BwdParamsE --------------------------
	.section	.nv.shared._ZN10layer_norm22ln_bwd_finalize_kernelINS_22Kernel_traits_finalizeILj25600E6__halffS2_fjLj1024ELj4ENS_18Kernel_traits_baseILj25600ES2_fS2_fjLj1024EEEEEEEvNS_9BwdParamsE,"aw",@nobits
	.sectionflags	@""
	.align	16
.nv.shared._ZN10layer_norm22ln_bwd_finalize_kernelINS_22Kernel_traits_finalizeILj25600E6__halffS2_fjLj1024ELj4ENS_18Kernel_traits_baseILj25600ES2_fS2_fjLj1024EEEEEEEvNS_9BwdParamsE:
	.zero		8448


//--------------------- .nv.shared._ZN10layer_norm13ln_bwd_kernelINS_13Kernel_traitsI6__halffS2_fjLj25600ELj5ELj1ELj4ELj16ENS_18Kernel_traits_baseILj25600ES2_fS2_fjLj128EEEEEEEvNS_9BwdParamsE --------------------------
	.section	.nv.shared._ZN10layer_norm13ln_bwd_kernelINS_13Kernel_traitsI6__halffS2_fjLj25600ELj5ELj1ELj4ELj16ENS_18Kernel_traits_baseILj25600ES2_fS2_fjLj128EEEEEEEvNS_9BwdParamsE,"aw",@nobits
	.sectionflags	@""
	.align	16


//--------------------- .nv.shared._ZN10layer_norm22ln_bwd_finalize_kernelINS_22Kernel_traits_finalizeILj25600E6__halfS2_S2_fjLj1024ELj4ENS_18Kernel_traits_baseILj25600ES2_S2_S2_fjLj1024EEEEEEEvNS_9BwdParamsE --------------------------
	.section	.nv.shared._ZN10layer_norm22ln_bwd_finalize_kernelINS_22Kernel_traits_finalizeILj25600E6__halfS2_S2_fjLj1024ELj4ENS_18Kernel_traits_baseILj25600ES2_S2_S2_fjLj1024EEEEEEEvNS_9BwdParamsE,"aw",@nobits
	.sectionflags	@""
	.align	16
.nv.shared._ZN10layer_norm22ln_bwd_finalize_kernelINS_22Kernel_traits_finalizeILj25600E6__halfS2_S2_fjLj1024ELj4ENS_18Kernel_traits_baseILj25600ES2_S2_S2_fjLj1024EEEEEEEvNS_9BwdParamsE:
	.zero		8448


//--------------------- .nv.shared._ZN10layer_norm13ln_bwd_kernelINS_13Kernel_traitsI6__halfS2_S2_fjLj25600ELj5ELj1ELj4ELj16ENS_18Kernel_traits_baseILj25600ES2_S2_S2_fjLj128EEEEEEEvNS_9BwdParamsE --------------------------
	.section	.nv.shared._ZN10layer_norm13ln_bwd_kernelINS_13Kernel_traitsI6__halfS2_S2_fjLj25600ELj5ELj1ELj4ELj16ENS_18Kernel_traits_baseILj25600ES2_S2_S2_fjLj128EEEEEEEvNS_9BwdParamsE,"aw",@nobits
	.sectionflags	@""
	.align	16


//--------------------- .nv.shared._ZN10layer_norm22ln_bwd_finalize_kernelINS_22Kernel_traits_finalizeILj25600EffffjLj1024ELj4ENS_18Kernel_traits_baseILj25600EffffjLj1024EEEEEEEvNS_9BwdParamsE --------------------------
	.section	.nv.shared._ZN10layer_norm22ln_bwd_finalize_kernelINS_22Kernel_traits_finalizeILj25600EffffjLj1024ELj4ENS_18Kernel_traits_baseILj25600EffffjLj1024EEEEEEEvNS_9BwdParamsE,"aw",@nobits
	.sectionflags	@""
	.align	16
.nv.shared._ZN10layer_norm22ln_bwd_finalize_kernelINS_22Kernel_traits_finalizeILj25600EffffjLj1024ELj4ENS_18Kernel_traits_baseILj25600EffffjLj1024EEEEEEEvNS_9BwdParamsE:
	.zero		8448


//--------------------- .nv.shared._ZN10layer_norm13ln_bwd_kernelINS_13Kernel_traitsIffffjLj25600ELj5ELj1ELj4ELj16ENS_18Kernel_traits_baseILj25600EffffjLj128EEEEEEEvNS_9BwdParamsE --------------------------
	.section	.nv.shared._ZN10layer_norm13ln_bwd_kernelINS_13Kernel_traitsIffffjLj25600ELj5ELj1ELj4ELj16ENS_18Kernel_traits_baseILj25600EffffjLj128EEEEEEEvNS_9BwdParamsE,"aw",@nobits
	.sectionflags	@""
	.align	16


//--------------------- .nv.shared._ZN10layer_norm22ln_bwd_finalize_kernelINS_22Kernel_traits_finalizeILj24576E13__nv_bfloat16fS2_fjLj1024ELj4ENS_18Kernel_traits_baseILj24576ES2_fS2_fjLj1024EEEEEEEvNS_9BwdParamsE --------------------------
	.section	.nv.shared._ZN10layer_norm22ln_bwd_finalize_kernelINS_22Kernel_traits_finalizeILj24576E13__nv_bfloat16fS2_fjLj1024ELj4ENS_18Kernel_traits_baseILj24576ES2_fS2_fjLj1024EEEEEEEvNS_9BwdParamsE,"aw",@nobits
	.sectionflags	@""
	.align	16
.nv.shared._ZN10layer_norm22ln_bwd_finalize_kernelINS_22Kernel_traits_finalizeILj24576E13__nv_bfloat16fS2_fjLj1024ELj4ENS_18Kernel_traits_baseILj24576ES2_fS2_fjLj1024EEEEEEEvNS_9BwdParamsE:
	.zero		8448


//--------------------- .nv.shared._ZN10layer_norm13ln_bwd_kernelINS_13Kernel_traitsI13__nv_bfloat16fS2_fjLj24576ELj4ELj1ELj8ELj16ENS_18Kernel_traits_baseILj24576ES2_fS2_fjLj256EEEEEEEvNS_9BwdParamsE --------------------------
	.section	.nv.shared._ZN10layer_norm13ln_bwd_kernelINS_13Kernel_traitsI13__nv_bfloat16fS2_fjLj24576ELj4ELj1ELj8ELj16ENS_18Kernel_traits_baseILj24576ES2_fS2_fjLj256EEEEEEEvNS_9BwdParamsE,"aw",@nobits
	.sectionflags	@""
	.align	16


//--------------------- .nv.shared._ZN10layer_norm22ln_bwd_finalize_kernelINS_22Kernel_traits_finalizeILj24576E13__nv_bfloat16S2_S2_fjLj1024ELj4ENS_18Kernel_traits_baseILj24576ES2_S2_S2_fjLj1024EEEEEEEvNS_9BwdParamsE --------------------------
	.section	.nv.shared._ZN10layer_norm22ln_bwd_finalize_kernelINS_22Kernel_traits_finalizeILj24576E13__nv_bfloat16S2_S2_fjLj1024ELj4ENS_18Kernel_traits_baseILj24576ES2_S2_S2_fjLj1024EEEEEEEvNS_9BwdParamsE,"aw",@nobits
	.sectionflags	@""
	.align	16
.nv.shared._ZN10layer_norm22ln_bwd_finalize_kernelINS_22Kernel_traits_finalizeILj24576E13__nv_bfloat16S2_S2_fjLj1024ELj4ENS_18Kernel_traits_baseILj24576ES2_S2_S2_fjLj1024EEEEEEEvNS_9BwdParamsE:
	.zero		8448


//--------------------- .nv.shared._ZN10layer_norm13ln_bwd_kernelINS_13Kernel_traitsI13__nv_bfloat16S2_S2_fjLj24576ELj4ELj1ELj8ELj16ENS_18Kernel_traits_baseILj24576ES2_S2_S2_fjLj256EEEEEEEvNS_9BwdParamsE --------------------------
	.section	.nv.shared._ZN10layer_norm13ln_bwd_kernelINS_13Kernel_traitsI13__nv_bfloat16S2_S2_fjLj24576ELj4ELj1ELj8ELj16ENS_18Kernel_traits_baseILj24576ES2_S2_S2_fjLj256EEEEEEEvNS_9BwdParamsE,"aw",@nobits
	.sectionflags	@""
	.align	16


//--------------------- .nv.shared._ZN10layer_norm22ln_bwd_finalize_kernelINS_22Kernel_traits_finalizeILj24576E6__halffS2_fjLj1024ELj4ENS_18Kernel_traits_baseILj24576ES2_fS2_fjLj1024EEEEEEEvNS_9BwdParamsE --------------------------
	.section	.nv.shared._ZN10layer_norm22ln_bwd_finalize_kernelINS_22Kernel_traits_finalizeILj24576E6__halffS2_fjLj1024ELj4ENS_18Kernel_traits_baseILj24576ES2_fS2_fjLj1024EEEEEEEvNS_9BwdParamsE,"aw",@nobits
	.sectionflags	@""
	.align	16
.nv.shared._ZN10layer_norm22ln_bwd_finalize_kernelINS_22Kernel_traits_finalizeILj24576E6__halffS2_fjLj1024ELj4ENS_18Kernel_traits_baseILj24576ES2_fS2_fjLj1024EEEEEEEvNS_9BwdParamsE:
	.zero		8448


//--------------------- .nv.shared._ZN10layer_norm13ln_bwd_kernelINS_13Kernel_traitsI6__halffS2_fjLj24576ELj4ELj1ELj8ELj16ENS_18Kernel_traits_baseILj24576ES2_fS2_fjLj256EEEEEEEvNS_9BwdParamsE --------------------------
	.section	.nv.shared._ZN10layer_norm13ln_bwd_kernelINS_13Kernel_traitsI6__halffS2_fjLj24576ELj4ELj1ELj8ELj16ENS_18Kernel_traits_baseILj24576ES2_fS2_fjLj256EEEEEEEvNS_9BwdParamsE,"aw",@nobits
	.sectionflags	@""
	.align	16


//--------------------- .nv.shared._ZN10layer_norm22ln_bwd_finalize_kernelINS_22Kernel_traits_finalizeILj24576E6__halfS2_S2_fjLj1024ELj4ENS_18Kernel_traits_baseILj24576ES2_S2_S2_fjLj1024EEEEEEEvNS_9BwdParamsE --------------------------
	.section	.nv.shared._ZN10layer_norm22ln_bwd_finalize_kernelINS_22Kernel_traits_finalizeILj24576E6__halfS2_S2_fjLj1024ELj4ENS_18Kernel_traits_baseILj24576ES2_S2_S2_fjLj1024EEEEEEEvNS_9BwdParamsE,"aw",@nobits
	.sectionflags	@""
	.align	16
.nv.shared._ZN10layer_norm22ln_bwd_finalize_kernelINS_22Kernel_traits_finalizeILj24576E6__halfS2_S2_fjLj1024ELj4ENS_18Kernel_traits_baseILj24576ES2_S2_S2_fjLj1024EEEEEEEvNS_9BwdParamsE:
	.zero		8448


//--------------------- .nv.shared._ZN10layer_norm13ln_bwd_kernelINS_13Kernel_traitsI6__halfS2_S2_fjLj24576ELj4ELj1ELj8ELj16ENS_18Kernel_traits_baseILj24576ES2_S2_S2_fjLj256EEEEEEEvNS_9BwdParamsE --------------------------
	.section	.nv.shared._ZN10layer_norm13ln_bwd_kernelINS_13Kernel_traitsI6__halfS2_S2_fjLj24576ELj4ELj1ELj8ELj16ENS_18Kernel_traits_baseILj24576ES2_S2_S2_fjLj256EEEEEEEvNS_9BwdParamsE,"aw",@nobits
	.sectionflags	@""
	.align	16


//--------------------- .nv.shared._ZN10layer_norm22ln_bwd_finalize_kernelINS_22Kernel_traits_finalizeILj24576EffffjLj1024ELj4ENS_18Kernel_traits_baseILj24576EffffjLj1024EEEEEEEvNS_9BwdParamsE --------------------------
	.section	.nv.shared._ZN10layer_norm22ln_bwd_finalize_kernelINS_22Kernel_traits_finalizeILj24576EffffjLj1024ELj4ENS_18Kernel_traits_baseILj24576EffffjLj1024EEEEEEEvNS_9BwdParamsE,"aw",@nobits
	.sectionflags	@""
	.align	16
.nv.shared._ZN10layer_norm22ln_bwd_finalize_kernelINS_22Kernel_traits_finalizeILj24576EffffjLj1024ELj4ENS_18Kernel_traits_baseILj24576EffffjLj1024EEEEEEEvNS_9BwdParamsE:
	.zero		8448


//--------------------- .nv.shared._ZN10layer_norm13ln_bwd_kernelINS_13Kernel_traitsIffffjLj24576ELj4ELj1ELj8ELj16ENS_18Kernel_traits_baseILj24576EffffjLj256EEEEEEEvNS_9BwdParamsE --------------------------
	.section	.nv.shared._ZN10layer_norm13ln_bwd_kernelINS_13Kernel_traitsIffffjLj24576ELj4ELj1ELj8ELj16ENS_18Kernel_traits_baseILj24576EffffjLj256EEEEEEEvNS_9BwdParamsE,"aw",@nobits
	.sectionflags	@""
	.align	16


//--------------------- .nv.shared._ZN10layer_norm22ln_bwd_finalize_kernelINS_22Kernel_traits_finalizeILj20480E13__nv_bfloat16fS2_fjLj1024ELj4ENS_18Kernel_traits_baseILj20480ES2_fS2_fjLj1024EEEEEEEvNS_9BwdParamsE --------------------------
	.section	.nv.shared._ZN10layer_norm22ln_bwd_finalize_kernelINS_22Kernel_traits_finalizeILj20480E13__nv_bfloat16fS2_fjLj1024ELj4ENS_18Kernel_traits_baseILj20480ES2_fS2_fjLj1024EEEEEEEvNS_9BwdParamsE,"aw",@nobits
	.sectionflags	@""
	.align	16
.nv.shared._ZN10layer_norm22ln_bwd_finalize_kernelINS_22Kernel_traits_finalizeILj20480E13__nv_bfloat16fS2_fjLj1024ELj4ENS_18Kernel_traits_baseILj20480ES2_fS2_fjLj1024EEEEEEEvNS_9BwdParamsE:
	.zero		8448


//--------------------- .nv.shared._ZN10layer_norm13ln_bwd_kernelINS_13Kernel_traitsI13__nv_bfloat16fS2_fjLj20480ELj4ELj1ELj4ELj16ENS_18Kernel_traits_baseILj20480ES2_fS2_fjLj128EEEEEEEvNS_9BwdParamsE --------------------------
	.section	.nv.shared._ZN10layer_norm13ln_bwd_kernelINS_13Kernel_traitsI13__nv_bfloat16fS2_fjLj20480ELj4ELj1ELj4ELj16ENS_18Kernel_traits_baseILj20480ES2_fS2_fjLj128EEEEEEEvNS_9BwdParamsE,"aw",@nobits
	.sectionflags	@""
	.align	16


//--------------------- .nv.shared._ZN10layer_norm22ln_bwd_finalize_kernelINS_22Kernel_traits_finalizeILj20480E13__nv_bfloat16S2_S2_fjLj1024ELj4ENS_18Kernel_traits_baseILj20480ES2_S2_S2_fjLj1024EEEEEEEvNS_9BwdParamsE --------------------------
	.section	.nv.shared._ZN10layer_norm22ln_bwd_finalize_kernelINS_22Kernel_traits_finalizeILj20480E13__nv_bfloat16S2_S2_fjLj1024ELj4ENS_18Kernel_traits_baseILj20480ES2_S2_S2_fjLj1024EEEEEEEvNS_9BwdParamsE,"aw",@nobits
	.sectionflags	@""
	.align	16
.nv.shared._ZN10layer_norm22ln_bwd_finalize_kernelINS_22Kernel_traits_finalizeILj20480E13__nv_bfloat16S2_S2_fjLj1024ELj4ENS_18Kernel_traits_baseILj20480ES2_S2_S2_fjLj1024EEEEEEEvNS_9BwdParamsE:
	.zero		8448


//--------------------- .nv.shared._ZN10layer_norm13ln_bwd_kernelINS_13Kernel_traitsI13__nv_bfloat16S2_S2_fjLj20480ELj4ELj1ELj4ELj16ENS_18Kernel_traits_baseILj20480ES2_S2_S2_fjLj128EEEEEEEvNS_9BwdParamsE --------------------------
	.section	.nv.shared._ZN10layer_norm13ln_bwd_kernelINS_13Kernel_traitsI13__nv_bfloat16S2_S2_fjLj20480ELj4ELj1ELj4ELj16ENS_18Kernel_traits_baseILj20480ES2_S2_S2_fjLj128EEEEEEEvNS_9BwdParamsE,"aw",@nobits
	.sectionflags	@""
	.align	16


//--------------------- .nv.shared._ZN10layer_norm22ln_bwd_finalize_kernelINS_22Kernel_traits_finalizeILj20480E6__halffS2_fjLj1024ELj4ENS_18Kernel_traits_baseILj20480ES2_fS2_fjLj1024EEEEEEEvNS_9BwdParamsE --------------------------
	.section	.nv.shared._ZN10layer_norm22ln_bwd_finalize_kernelINS_22Kernel_traits_finalizeILj20480E6__halffS2_fjLj1024ELj4ENS_18Kernel_traits_baseILj20480ES2_fS2_fjLj1024EEEEEEEvNS_9BwdParamsE,"aw",@nobits
	.sectionflags	@""
	.align	16
.nv.shared._ZN10layer_norm22ln_bwd_finalize_kernelINS_22Kernel_traits_finalizeILj20480E6__halffS2_fjLj1024ELj4ENS_18Kernel_traits_baseILj20480ES2_fS2_fjLj1024EEEEEEEvNS_9BwdParamsE:
	.zero		8448


//--------------------- .nv.shared._ZN10layer_norm13ln_bwd_kernelINS_13Kernel_traitsI6__halffS2_fjLj20480ELj4ELj1ELj4ELj16ENS_18Kernel_traits_baseILj20480ES2_fS2_fjLj128EEEEEEEvNS_9BwdParamsE --------------------------
	.section	.nv.shared._ZN10layer_norm13ln_bwd_kernelINS_13Kernel_traitsI6__halffS2_fjLj20480ELj4ELj1ELj4ELj16ENS_18Kernel_traits_baseILj20480ES2_fS2_fjLj128EEEEEEEvNS_9BwdParamsE,"aw",@nobits
	.sectionflags	@""
	.align	16


//--------------------- .nv.shared._ZN10layer_norm22ln_bwd_finalize_kernelINS_22Kernel_traits_finalizeILj20480E6__halfS2_S2_fjLj1024ELj4ENS_18Kernel_traits_baseILj20480ES2_S2_S2_fjLj1024EEEEEEEvNS_9BwdParamsE --------------------------
	.section	.nv.shared._ZN10layer_norm22ln_bwd_finalize_kernelINS_22Kernel_traits_finalizeILj20480E6__halfS2_S2_fjLj1024ELj4ENS_18Kernel_traits_baseILj20480ES2_S2_S2_fjLj1024EEEEEEEvNS_9BwdParamsE,"aw",@nobits
	.sectionflags	@""
	.align	16
.nv.shared._ZN10layer_norm22ln_bwd_finalize_kernelINS_22Kernel_traits_finalizeILj20480E6__halfS2_S2_fjLj1024ELj4ENS_18Kernel_traits_baseILj20480ES2_S2_S2_fjLj1024EEEEEEEvNS_9BwdParamsE:
	.zero		8448


//--------------------- .nv.shared._ZN10layer_norm13ln_bwd_kernelINS_13Kernel_traitsI6__halfS2_S2_fjLj20480ELj4ELj1ELj4ELj16ENS_18Kernel_traits_baseILj20480ES2_S2_S2_fjLj128EEEEEEEvNS_9BwdParamsE --------------------------
	.section	.nv.shared._ZN10layer_norm13ln_bwd_kernelINS_13Kernel_traitsI6__halfS2_S2_fjLj20480ELj4ELj1ELj4ELj16ENS_18Kernel_traits_baseILj20480ES2_S2_S2_fjLj128EEEEEEEvNS_9BwdParamsE,"aw",@nobits
	.sectionflags	@""
	.align	16


//--------------------- .nv.shared._ZN10layer_norm22ln_bwd_finalize_kernelINS_22Kernel_traits_finalizeILj20480EffffjLj1024ELj4ENS_18Kernel_traits_baseILj20480EffffjLj1024EEEEEEEvNS_9BwdParamsE --------------------------
	.section	.nv.shared._ZN10layer_norm22ln_bwd_finalize_kernelINS_22Kernel_traits_finalizeILj20480EffffjLj1024ELj4ENS_18Kernel_traits_baseILj20480EffffjLj1024EEEEEEEvNS_9BwdParamsE,"aw",@nobits
	.sectionflags	@""
	.align	16
.nv.shared._ZN10layer_norm22ln_bwd_finalize_kernelINS_22Kernel_traits_finalizeILj20480EffffjLj1024ELj4ENS_18Kernel_traits_baseILj20480EffffjLj1024EEEEEEEvNS_9BwdParamsE:
	.zero		8448


//--------------------- .nv.shared._ZN10layer_norm13ln_bwd_kernelINS_13Kernel_traitsIffffjLj20480ELj4ELj1ELj4ELj16ENS_18Kernel_traits_baseILj20480EffffjLj128EEEEEEEvNS_9BwdParamsE --------------------------
	.section	.nv.shared._ZN10layer_norm13ln_bwd_kernelINS_13Kernel_traitsIffffjLj20480ELj4ELj1ELj4ELj16ENS_18Kernel_traits_baseILj20480EffffjLj128EEEEEEEvNS_9BwdParamsE,"aw",@nobits
	.sectionflags	@""
	.align	16


//--------------------- .nv.shared._ZN10layer_norm22ln_bwd_finalize_kernelINS_22Kernel_traits_finalizeILj18432E13__nv_bfloat16fS2_fjLj1024ELj4ENS_18Kernel_traits_baseILj18432ES2_fS2_fjLj1024EEEEEEEvNS_9BwdParamsE --------------------------
	.section	.nv.shared._ZN10layer_norm22ln_bwd_finalize_kernelINS_22Kernel_traits_finalizeILj18432E13__nv_bfloat16fS2_fjLj1024ELj4ENS_18Kernel_traits_baseILj18432ES2_fS2_fjLj1024EEEEEEEvNS_9BwdParamsE,"aw",@nobits
	.sectionflags	@""
	.align	16
.nv.shared._ZN10layer_norm22ln_bwd_finalize_kernelINS_22Kernel_traits_finalizeILj18432E13__nv_bfloat16fS2_fjLj1024ELj4ENS_18Kernel_traits_baseILj18432ES2_fS2_fjLj1024EEEEEEEvNS_9BwdParamsE:
	.zero		8448


//--------------------- .nv.shared._ZN10layer_norm13ln_bwd_kernelINS_13Kernel_traitsI13__nv_bfloat16fS2_fjLj18432ELj4ELj1ELj4ELj16ENS_18Kernel_traits_baseILj18432ES2_fS2_fjLj128EEEEEEEvNS_9BwdParamsE --------------------------
	.section	.nv.shared._ZN10layer_norm13ln_bwd_kernelINS_13Kernel_traitsI13__nv_bfloat16fS2_fjLj18432ELj4ELj1ELj4ELj16ENS_18Kernel_traits_baseILj18432ES2_fS2_fjLj128EEEEEEEvNS_9BwdParamsE,"aw",@nobits
	.sectionflags	@""
	.align	16


//--------------------- .nv.shared._ZN10layer_norm22ln_bwd_finalize_kernelINS_22Kernel_traits_finalizeILj18432E13__nv_bfloat16S2_S2_fjLj1024ELj4ENS_18Kernel_traits_baseILj18432ES2_S2_S2_fjLj1024EEEEEEEvNS_9BwdParamsE --------------------------
	.section	.nv.shared._ZN10layer_norm22ln_bwd_finalize_kernelINS_22Kernel_traits_finalizeILj18432E13__nv_bfloat16S2_S2_fjLj1024ELj4ENS_18Kernel_traits_baseILj18432ES2_S2_S2_fjLj1024EEEEEEEvNS_9BwdParamsE,"aw",@nobits
	.sectionflags	@""
	.align	16
.nv.shared._ZN10layer_norm22ln_bwd_finalize_kernelINS_22Kernel_traits_finalizeILj18432E13__nv_bfloat16S2_S2_fjLj1024ELj4ENS_18Kernel_traits_baseILj18432ES2_S2_S2_fjLj1024EEEEEEEvNS_9BwdParamsE:
	.zero		8448


//--------------------- .nv.shared._ZN10layer_norm13ln_bwd_kernelINS_13Kernel_traitsI13__nv_bfloat16S2_S2_fjLj18432ELj4ELj1ELj4ELj8ENS_18Kernel_traits_baseILj18432ES2_S2_S2_fjLj128EEEEEEEvNS_9BwdParamsE --------------------------
	.section	.nv.shared._ZN10layer_norm13ln_bwd_kernelINS_13Kernel_traitsI13__nv_bfloat16S2_S2_fjLj18432ELj4ELj1ELj4ELj8ENS_18Kernel_traits_baseILj18432ES2_S2_S2_fjLj128EEEEEEEvNS_9BwdParamsE,"aw",@nobits
	.sectionflags	@""
	.align	16


//--------------------- .nv.shared._ZN10layer_norm22ln_bwd_finalize_kernelINS_22Kernel_traits_finalizeILj18432E6__halffS2_fjLj1024ELj4ENS_18Kernel_traits_baseILj18432ES2_fS2_fjLj1024EEEEEEEvNS_9BwdParamsE --------------------------
	.section	.nv.shared._ZN10layer_norm22ln_bwd_finalize_kernelINS_22Kernel_traits_finalizeILj18432E6__halffS2_fjLj1024ELj4ENS_18Kernel_traits_baseILj18432ES2_fS2_fjLj1024EEEEEEEvNS_9BwdParamsE,"aw",@nobits
	.sectionflags	@""
	.align	16
.nv.shared._ZN10layer_norm22ln_bwd_finalize_kernelINS_22Kernel_traits_finalizeILj18432E6__halffS2_fjLj1024ELj4ENS_18Kernel_traits_baseILj18432ES2_fS2_fjLj1024EEEEEEEvNS_9BwdParamsE:
	.zero		8448


//--------------------- .nv.shared._ZN10layer_norm13ln_bwd_kernelINS_13Kernel_traitsI6__halffS2_fjLj18432ELj4ELj1ELj4ELj16ENS_18Kernel_traits_baseILj18432ES2_fS2_fjLj128EEEEEEEvNS_9BwdParamsE --------------------------
	.section	.nv.shared._ZN10layer_norm13ln_bwd_kernelINS_13Kernel_traitsI6__halffS2_fjLj18432ELj4ELj1ELj4ELj16ENS_18Kernel_traits_baseILj18432ES2_fS2_fjLj128EEEEEEEvNS_9BwdParamsE,"aw",@nobits
	.sectionflags	@""
	.align	16


//--------------------- .nv.shared._ZN10layer_norm22ln_bwd_finalize_kernelINS_22Kernel_traits_finalizeILj18432E6__halfS2_S2_fjLj1024ELj4ENS_18Kernel_traits_baseILj18432ES2_S2_S2_fjLj1024EEEEEEEvNS_9BwdParamsE --------------------------
	.section	.nv.shared._ZN10layer_norm22ln_bwd_finalize_kernelINS_22Kernel_traits_finalizeILj18432E6__halfS2_S2_fjLj1024ELj4ENS_18Kernel_traits_baseILj18432ES2_S2_S2_fjLj1024EEEEEEEvNS_9BwdParamsE,"aw",@nobits
	.sectionflags	@""
	.align	16
.nv.shared._ZN10layer_norm22ln_bwd_finalize_kernelINS_22Kernel_traits_finalizeILj18432E6__halfS2_S2_fjLj1024ELj4ENS_18Kernel_traits_baseILj18432ES2_S2_S2_fjLj1024EEEEEEEvNS_9BwdParamsE:
	.zero		8448


//--------------------- .nv.shared._ZN10layer_norm13ln_bwd_kernelINS_13Kernel_traitsI6__halfS2_S2_fjLj18432ELj4ELj1ELj4ELj8ENS_18Kernel_traits_baseILj18432ES2_S2_S2_fjLj128EEEEEEEvNS_9BwdParamsE --------------------------
	.section	.nv.shared._ZN10layer_norm13ln_bwd_kernelINS_13Kernel_traitsI6__halfS2_S2_fjLj18432ELj4ELj1ELj4ELj8ENS_18Kernel_traits_baseILj18432ES2_S2_S2_fjLj128EEEEEEEvNS_9BwdParamsE,"aw",@nobits
	.sectionflags	@""
	.align	16


//--------------------- .nv.shared._ZN10layer_norm22ln_bwd_finalize_kernelINS_22Kernel_traits_finalizeILj18432EffffjLj1024ELj4ENS_18Kernel_traits_baseILj18432EffffjLj1024EEEEEEEvNS_9BwdParamsE --------------------------
	.section	.nv.shared._ZN10layer_norm22ln_bwd_finalize_kernelINS_22Kernel_traits_finalizeILj18432EffffjLj1024ELj4ENS_18Kernel_traits_baseILj18432EffffjLj1024EEEEEEEvNS_9BwdParamsE,"aw",@nobits
	.sectionflags	@""
	.align	16
.nv.shared._ZN10layer_norm22ln_bwd_finalize_kernelINS_22Kernel_traits_finalizeILj18432EffffjLj1024ELj4ENS_18Kernel_traits_baseILj18432EffffjLj1024EEEEEEEvNS_9BwdParamsE:
	.zero		8448


//--------------------- .nv.shared._ZN10layer_norm13ln_bwd_kernelINS_13Kernel_traitsIffffjLj18432ELj4ELj1ELj4ELj16ENS_18Kernel_traits_baseILj18432EffffjLj128EEEEEEEvNS_9BwdParamsE --------------------------
	.section	.nv.shared._ZN10layer_norm13ln_bwd_kernelINS_13Kernel_traitsIffffjLj18432ELj4ELj1ELj4ELj16ENS_18Kernel_traits_baseILj18432EffffjLj128EEEEEEEvNS_9BwdParamsE,"aw",@nobits
	.sectionflags	@""
	.align	16


//--------------------- .nv.shared._ZN10layer_norm22ln_bwd_finalize_kernelINS_22Kernel_traits_finalizeILj16384E13__nv_bfloat16fS2_fjLj1024ELj4ENS_18Kernel_traits_baseILj16384ES2_fS2_fjLj1024EEEEEEEvNS_9BwdParamsE --------------------------
	.section	.nv.shared._ZN10layer_norm22ln_bwd_finalize_kernelINS_22Kernel_traits_finalizeILj16384E13__nv_bfloat16fS2_fjLj1024ELj4ENS_18Kernel_traits_baseILj16384ES2_fS2_fjLj1024EEEEEEEvNS_9BwdParamsE,"aw",@nobits
	.sectionflags	@""
	.align	16
.nv.shared._ZN10layer_norm22ln_bwd_finalize_kernelINS_22Kernel_traits_finalizeILj16384E13__nv_bfloat16fS2_fjLj1024ELj4ENS_18Kernel_traits_baseILj16384ES2_fS2_fjLj1024EEEEEEEvNS_9BwdParamsE:
	.zero		8448


//--------------------- .nv.shared._ZN10layer_norm13ln_bwd_kernelINS_13Kernel_traitsI13__nv_bfloat16fS2_fjLj16384ELj4ELj1ELj4ELj16ENS_18Kernel_traits_baseILj16384ES2_fS2_fjLj128EEEEEEEvNS_9BwdParamsE --------------------------
	.section	.nv.shared._ZN10layer_norm13ln_bwd_kernelINS_13Kernel_traitsI13__nv_bfloat16fS2_fjLj16384ELj4ELj1ELj4ELj16ENS_18Kernel_traits_baseILj16384ES2_fS2_fjLj128EEEEEEEvNS_9BwdParamsE,"aw",@nobits
	.sectionflags	@""
	.align	16


//--------------------- .nv.shared._ZN10layer_norm22ln_bwd_finalize_kernelINS_22Kernel_traits_finalizeILj16384E13__nv_bfloat16S2_S2_fjLj1024ELj4ENS_18Kernel_traits_baseILj16384ES2_S2_S2_fjLj1024EEEEEEEvNS_9BwdParamsE --------------------------
	.section	.nv.shared._ZN10layer_norm22ln_bwd_finalize_kernelINS_22Kernel_traits_finalizeILj16384E13__nv_bfloat16S2_S2_fjLj1024ELj4ENS_18Kernel_traits_baseILj16384ES2_S2_S2_fjLj1024EEEEEEEvNS_9BwdParamsE,"aw",@nobits
	.sectionflags	@""
	.align	16
.nv.shared._ZN10layer_norm22ln_bwd_finalize_kernelINS_22Kernel_traits_finalizeILj16384E13__nv_bfloat16S2_S2_fjLj1024ELj4ENS_18Kernel_traits_baseILj16384ES2_S2_S2_fjLj1024EEEEEEEvNS_9BwdParamsE:
	.zero		8448


//--------------------- .nv.shared._ZN10layer_norm13ln_bwd_kernelINS_13Kernel_traitsI13__nv_bfloat16S2_S2_fjLj16384ELj4ELj1ELj4ELj16ENS_18Kernel_traits_baseILj16384ES2_S2_S2_fjLj128EEEEEEEvNS_9BwdParamsE --------------------------
	.section	.nv.shared._ZN10layer_norm13ln_bwd_kernelINS_13Kernel_traitsI13__nv_bfloat16S2_S2_fjLj16384ELj4ELj1ELj4ELj16ENS_18Kernel_traits_baseILj16384ES2_S2_S2_fjLj128EEEEEEEvNS_9BwdParamsE,"aw",@nobits
	.sectionflags	@""
	.align	16


//--------------------- .nv.shared._ZN10layer_norm22ln_bwd_finalize_kernelINS_22Kernel_traits_finalizeILj16384E6__halffS2_fjLj1024ELj4ENS_18Kernel_traits_baseILj16384ES2_fS2_fjLj1024EEEEEEEvNS_9BwdParamsE --------------------------
	.section	.nv.shared._ZN10layer_norm22ln_bwd_finalize_kernelINS_22Kernel_traits_finalizeILj16384E6__halffS2_fjLj1024ELj4ENS_18Kernel_traits_baseILj16384ES2_fS2_fjLj1024EEEEEEEvNS_9BwdParamsE,"aw",@nobits
	.sectionflags	@""
	.align	16
.nv.shared._ZN10layer_norm22ln_bwd_finalize_kernelINS_22Kernel_traits_finalizeILj16384E6__halffS2_fjLj1024ELj4ENS_18Kernel_traits_baseILj16384ES2_fS2_fjLj1024EEEEEEEvNS_9BwdParamsE:
	.zero		8448


//--------------------- .nv.shared._ZN10layer_norm13ln_bwd_kernelINS_13Kernel_traitsI6__halffS2_fjLj16384ELj4ELj1ELj4ELj16ENS_18Kernel_traits_baseILj16384ES2_fS2_fjLj128EEEEEEEvNS_9BwdParamsE --------------------------
	.section	.nv.shared._ZN10layer_norm13ln_bwd_kernelINS_13Kernel_traitsI6__halffS2_fjLj16384ELj4ELj1ELj4ELj16ENS_18Kernel_traits_baseILj16384ES2_fS2_fjLj128EEEEEEEvNS_9BwdParamsE,"aw",@nobits
	.sectionflags	@""
	.align	16


//--------------------- .nv.shared._ZN10layer_norm22ln_bwd_finalize_kernelINS_22Kernel_traits_finalizeILj16384E6__halfS2_S2_fjLj1024ELj4ENS_18Kernel_traits_baseILj16384ES2_S2_S2_fjLj1024EEEEEEEvNS_9BwdParamsE --------------------------
	.section	.nv.shared._ZN10layer_norm22ln_bwd_finalize_kernelINS_22Kernel_traits_finalizeILj16384E6__halfS2_S2_fjLj1024ELj4ENS_18Kernel_traits_baseILj16384ES2_S2_S2_fjLj1024EEEEEEEvNS_9BwdParamsE,"aw",@nobits
	.sectionflags	@""
	.align	16
.nv.shared._ZN10layer_norm22ln_bwd_finalize_kernelINS_22Kernel_traits_finalizeILj16384E6__halfS2_S2_fjLj1024ELj4ENS_18Kernel_traits_baseILj16384ES2_S2_S2_fjLj1024EEEEEEEvNS_9BwdParamsE:
	.zero		8448


//--------------------- .nv.shared._ZN10layer_norm13ln_bwd_kernelINS_13Kernel_traitsI6__halfS2_S2_fjLj16384ELj4ELj1ELj4ELj16ENS_18Kernel_traits_baseILj16384ES2_S2_S2_fjLj128EEEEEEEvNS_9BwdParamsE --------------------------
	.section	.nv.shared._ZN10layer_norm13ln_bwd_kernelINS_13Kernel_traitsI6__halfS2_S2_fjLj16384ELj4ELj1ELj4ELj16ENS_18Kernel_traits_baseILj16384ES2_S2_S2_fjLj128EEEEEEEvNS_9BwdParamsE,"aw",@nobits
	.sectionflags	@""
	.align	16


//--------------------- .nv.shared._ZN10layer_norm22ln_bwd_finalize_kernelINS_22Kernel_traits_finalizeILj16384EffffjLj1024ELj4ENS_18Kernel_traits_baseILj16384EffffjLj1024EEEEEEEvNS_9BwdParamsE --------------------------
	.section	.nv.shared._ZN10layer_norm22ln_bwd_finalize_kernelINS_22Kernel_traits_finalizeILj16384EffffjLj1024ELj4ENS_18Kernel_traits_baseILj16384EffffjLj1024EEEEEEEvNS_9BwdParamsE,"aw",@nobits
	.sectionflags	@""
	.align	16
.nv.shared._ZN10layer_norm22ln_bwd_finalize_kernelINS_22Kernel_traits_finalizeILj16384EffffjLj1024ELj4ENS_18Kernel_traits_baseILj16384EffffjLj1024EEEEEEEvNS_9BwdParamsE:
	.zero		8448


//--------------------- .nv.shared._ZN10layer_norm13ln_bwd_kernelINS_13Kernel_traitsIffffjLj16384ELj4ELj1ELj4ELj16ENS_18Kernel_traits_baseILj16384EffffjLj128EEEEEEEvNS_9BwdParamsE --------------------------
	.section	.nv.shared._ZN10layer_norm13ln_bwd_kernelINS_13Kernel_traitsIffffjLj16384ELj4ELj1ELj4ELj16ENS_18Kernel_traits_baseILj16384EffffjLj128EEEEEEEvNS_9BwdParamsE,"aw",@nobits
	.sectionflags	@""
	.align	16


//--------------------- .nv.shared._ZN10layer_norm22ln_bwd_finalize_kernelINS_22Kernel_traits_finalizeILj15360E13__nv_bfloat16fS2_fjLj1024ELj4ENS_18Kernel_traits_baseILj15360ES2_fS2_fjLj1024EEEEEEEvNS_9BwdParamsE --------------------------
	.section	.nv.shared._ZN10layer_norm22ln_bwd_finalize_kernelINS_22Kernel_traits_finalizeILj15360E13__nv_bfloat16fS2_fjLj1024ELj4ENS_18Kernel_traits_baseILj15360ES2_fS2_fjLj1024EEEEEEEvNS_9BwdParamsE,"aw",@nobits
	.sectionflags	@""
	.align	16
.nv.shared._ZN10layer_norm22ln_bwd_finalize_kernelINS_22Kernel_traits_finalizeILj15360E13__nv_bfloat16fS2_fjLj1024ELj4ENS_18Kernel_traits_baseILj15360ES2_fS2_fjLj1024EEEEEEEvNS_9BwdParamsE:
	.zero		8448


//--------------------- .nv.shared._ZN10layer_norm13ln_bwd_kernelINS_13Kernel_traitsI13__nv_bfloat16fS2_fjLj15360ELj4ELj1ELj4ELj8ENS_18Kernel_traits_baseILj15360ES2_fS2_fjLj128EEEEEEEvNS_9BwdParamsE --------------------------
	.section	.nv.shared._ZN10layer_norm13ln_bwd_kernelINS_13Kernel_traitsI13__nv_bfloat16fS2_fjLj15360ELj4ELj1ELj4ELj8ENS_18Kernel_traits_baseILj15360ES2_fS2_fjLj128EEEEEEEvNS_9BwdParamsE,"aw",@nobits
	.sectionflags	@""
	.align	16


//--------------------- .nv.shared._ZN10layer_norm22ln_bwd_finalize_kernelINS_22Kernel_traits_finalizeILj15360E13__nv_bfloat16S2_S2_fjLj1024ELj4ENS_18Kernel_traits_baseILj15360ES2_S2_S2_fjLj1024EEEEEEEvNS_9BwdParamsE --------------------------
	.section	.nv.shared._ZN10layer_norm22ln_bwd_finalize_kernelINS_22Kernel_traits_finalizeILj15360E13__nv_bfloat16S2_S2_fjLj1024ELj4ENS_18Kernel_traits_baseILj15360ES2_S2_S2_fjLj1024EEEEEEEvNS_9BwdParamsE,"aw",@nobits
	.sectionflags	@""
	.align	16
.nv.shared._ZN10layer_norm22ln_bwd_finalize_kernelINS_22Kernel_traits_finalizeILj15360E13__nv_bfloat16S2_S2_fjLj1024ELj4ENS_18Kernel_traits_baseILj15360ES2_S2_S2_fjLj1024EEEEEEEvNS_9BwdParamsE:
	.zero		8448


//--------------------- .nv.shared._ZN10layer_norm13ln_bwd_kernelINS_13Kernel_traitsI13__nv_bfloat16S2_S2_fjLj15360ELj4ELj1ELj4ELj4ENS_18Kernel_traits_baseILj15360ES2_S2_S2_fjLj128EEEEEEEvNS_9BwdParamsE --------------------------
	.section	.nv.shared._ZN10layer_norm13ln_bwd_kernelINS_13Kernel_traitsI13__nv_bfloat16S2_S2_fjLj15360ELj4ELj1ELj4ELj4ENS_18Kernel_traits_baseILj15360ES2_S2_S2_fjLj128EEEEEEEvNS_9BwdParamsE,"aw",@nobits
	.sectionflags	@""
	.align	16


//--------------------- .nv.shared._ZN10layer_norm22ln_bwd_finalize_kernelINS_22Kernel_traits_finalizeILj15360E6__halffS2_fjLj1024ELj4ENS_18Kernel_traits_baseILj15360ES2_fS2_fjLj1024EEEEEEEvNS_9BwdParamsE --------------------------
	.section	.nv.shared._ZN10layer_norm22ln_bwd_finalize_kernelINS_22Kernel_traits_finalizeILj15360E6__halffS2_fjLj1024ELj4ENS_18Kernel_traits_baseILj15360ES2_fS2_fjLj1024EEEEEEEvNS_9BwdParamsE,"aw",@nobits
	.sectionflags	@""
	.align	16
.nv.shared._ZN10layer_norm22ln_bwd_finalize_kernelINS_22Kernel_traits_finalizeILj15360E6__halffS2_fjLj1024ELj4ENS_18Kernel_traits_baseILj15360ES2_fS2_fjLj1024EEEEEEEvNS_9BwdParamsE:
	.zero		8448


//--------------------- .nv.shared._ZN10layer_norm13ln_bwd_kernelINS_13Kernel_traitsI6__halffS2_fjLj15360ELj4ELj1ELj4ELj8ENS_18Kernel_traits_baseILj15360ES2_fS2_fjLj128EEEEEEEvNS_9BwdParamsE --------------------------
	.section	.nv.shared._ZN10layer_norm13ln_bwd_kernelINS_13Kernel_traitsI6__halffS2_fjLj15360ELj4ELj1ELj4ELj8ENS_18Kernel_traits_baseILj15360ES2_fS2_fjLj128EEEEEEEvNS_9BwdParamsE,"aw",@nobits
	.sectionflags	@""
	.align	16


//--------------------- .nv.shared._ZN10layer_norm22ln_bwd_finalize_kernelINS_22Kernel_traits_finalizeILj15360E6__halfS2_S2_fjLj1024ELj4ENS_18Kernel_traits_baseILj15360ES2_S2_S2_fjLj1024EEEEEEEvNS_9BwdParamsE --------------------------
	.section	.nv.shared._ZN10layer_norm22ln_bwd_finalize_kernelINS_22Kernel_traits_finalizeILj15360E6__halfS2_S2_fjLj1024ELj4ENS_18Kernel_traits_baseILj15360ES2_S2_S2_fjLj1024EEEEEEEvNS_9BwdParamsE,"aw",@nobits
	.sectionflags	@""
	.align	16
.nv.shared._ZN10layer_norm22ln_bwd_finalize_kernelINS_22Kernel_traits_finalizeILj15360E6__halfS2_S2_fjLj1024ELj4ENS_18Kernel_traits_baseILj15360ES2_S2_S2_fjLj1024EEEEEEEvNS_9BwdParamsE:
	.zero		8448


//--------------------- .nv.shared._ZN10layer_norm13ln_bwd_kernelINS_13Kernel_traitsI6__halfS2_S2_fjLj15360ELj4ELj1ELj4ELj4ENS_18Kernel_traits_baseILj15360ES2_S2_S2_fjLj128EEEEEEEvNS_9BwdParamsE --------------------------
	.section	.nv.shared._ZN10layer_norm13ln_bwd_kernelINS_13Kernel_traitsI6__halfS2_S2_fjLj15360ELj4ELj1ELj4ELj4ENS_18Kernel_traits_baseILj15360ES2_S2_S2_fjLj128EEEEEEEvNS_9BwdParamsE,"aw",@nobits
	.sectionflags	@""
	.align	16


//--------------------- .nv.shared._ZN10layer_norm22ln_bwd_finalize_kernelINS_22Kernel_traits_finalizeILj15360EffffjLj1024ELj4ENS_18Kernel_traits_baseILj15360EffffjLj1024EEEEEEEvNS_9BwdParamsE --------------------------
	.section	.nv.shared._ZN10layer_norm22ln_bwd_finalize_kernelINS_22Kernel_traits_finalizeILj15360EffffjLj1024ELj4ENS_18Kernel_traits_baseILj15360EffffjLj1024EEEEEEEvNS_9BwdParamsE,"aw",@nobits
	.sectionflags	@""
	.align	16
.nv.shared._ZN10layer_norm22ln_bwd_finalize_kernelINS_22Kernel_traits_finalizeILj15360EffffjLj1024ELj4ENS_18Kernel_traits_baseILj15360EffffjLj1024EEEEEEEvNS_9BwdParamsE:
	.zero		8448


//--------------------- .nv.shared._ZN10layer_norm13ln_bwd_kernelINS_13Kernel_traitsIffffjLj15360ELj4ELj1ELj4ELj8ENS_18Kernel_traits_baseILj15360EffffjLj128EEEEEEEvNS_9BwdParamsE --------------------------
	.section	.nv.shared._ZN10layer_norm13ln_bwd_kernelINS_13Kernel_traitsIffffjLj15360ELj4ELj1ELj4ELj8ENS_18Kernel_traits_baseILj15360EffffjLj128EEEEEEEvNS_9BwdParamsE,"aw",@nobits
	.sectionflags	@""
	.align	16


//--------------------- .nv.shared._ZN10layer_norm22ln_bwd_finalize_kernelINS_22Kernel_traits_finalizeILj14336E13__nv_bfloat16fS2_fjLj1024ELj4ENS_18Kernel_traits_baseILj14336ES2_fS2_fjLj1024EEEEEEEvNS_9BwdParamsE --------------------------
	.section	.nv.shared._ZN10layer_norm22ln_bwd_finalize_kernelINS_22Kernel_traits_finalizeILj14336E13__nv_bfloat16fS2_fjLj1024ELj4ENS_18Kernel_traits_baseILj14336ES2_fS2_fjLj1024EEEEEEEvNS_9BwdParamsE,"aw",@nobits
	.sectionflags	@""
	.align	16
.nv.shared._ZN10layer_norm22ln_bwd_finalize_kernelINS_22Kernel_traits_finalizeILj14336E13__nv_bfloat16fS2_fjLj1024ELj4ENS_18Kernel_traits_baseILj14336ES2_fS2_fjLj1024EEEEEEEvNS_9BwdParamsE:
	.zero		8448


//--------------------- .nv.shared._ZN10layer_norm13ln_bwd_kernelINS_13Kernel_traitsI13__nv_bfloat16fS2_fjLj14336ELj4ELj1ELj4ELj8ENS_18Kernel_traits_baseILj14336ES2_fS2_fjLj128EEEEEEEvNS_9BwdParamsE --------------------------
	.section	.nv.shared._ZN10layer_norm13ln_bwd_kernelINS_13Kernel_traitsI13__nv_bfloat16fS2_fjLj14336ELj4ELj1ELj4ELj8ENS_18Kernel_traits_baseILj14336ES2_fS2_fjLj128EEEEEEEvNS_9BwdParamsE,"aw",@nobits
	.sectionflags	@""
	.align	16


//--------------------- .nv.shared._ZN10layer_norm22ln_bwd_finalize_kernelINS_22Kernel_traits_finalizeILj14336E13__nv_bfloat16S2_S2_fjLj1024ELj4ENS_18Kernel_traits_baseILj14336ES2_S2_S2_fjLj1024EEEEEEEvNS_9BwdParamsE --------------------------
	.section	.nv.shared._ZN10layer_norm22ln_bwd_finalize_kernelINS_22Kernel_traits_finalizeILj14336E13__nv_bfloat16S2_S2_fjLj1024ELj4ENS_18Kernel_traits_baseILj14336ES2_S2_S2_fjLj1024EEEEEEEvNS_9BwdParamsE,"aw",@nobits
	.sectionflags	@""
	.align	16
.nv.shared._ZN10layer_norm22ln_bwd_finalize_kernelINS_22Kernel_traits_finalizeILj14336E13__nv_bfloat16S2_S2_fjLj1024ELj4ENS_18Kernel_traits_baseILj14336ES2_S2_S2_fjLj1024EEEEEEEvNS_9BwdParamsE:
	.zero		8448


//--------------------- .nv.shared._ZN10layer_norm13ln_bwd_kernelINS_13Kernel_traitsI13__nv_bfloat16S2_S2_fjLj14336ELj4ELj1ELj4ELj8ENS_18Kernel_traits_baseILj14336ES2_S2_S2_fjLj128EEEEEEEvNS_9BwdParamsE --------------------------
	.section	.nv.shared._ZN10layer_norm13ln_bwd_kernelINS_13Kernel_traitsI13__nv_bfloat16S2_S2_fjLj14336ELj4ELj1ELj4ELj8ENS_18Kernel_traits_baseILj14336ES2_S2_S2_fjLj128EEEEEEEvNS_9BwdParamsE,"aw",@nobits
	.sectionflags	@""
	.align	16


//--------------------- .nv.shared._ZN10layer_norm22ln_bwd_finalize_kernelINS_22Kernel_traits_finalizeILj14336E6__halffS2_fjLj1024ELj4ENS_18Kernel_traits_baseILj14336ES2_fS2_fjLj1024EEEEEEEvNS_9BwdParamsE --------------------------
	.section	.nv.shared._ZN10layer_norm22ln_bwd_finalize_kernelINS_22Kernel_traits_finalizeILj14336E6__halffS2_fjLj1024ELj4ENS_18Kernel_traits_baseILj14336ES2_fS2_fjLj1024EEEEEEEvNS_9BwdParamsE,"aw",@nobits
	.sectionflags	@""
	.align	16
.nv.shared._ZN10layer_norm22ln_bwd_finalize_kernelINS_22Kernel_traits_finalizeILj14336E6__halffS2_fjLj1024ELj4ENS_18Kernel_traits_baseILj14336ES2_fS2_fjLj1024EEEEEEEvNS_9BwdParamsE:
	.zero		8448


//--------------------- .nv.shared._ZN10layer_norm13ln_bwd_kernelINS_13Kernel_traitsI6__halffS2_fjLj14336ELj4ELj1ELj4ELj8ENS_18Kernel_traits_baseILj14336ES2_fS2_fjLj128EEEEEEEvNS_9BwdParamsE --------------------------
	.section	.nv.shared._ZN10layer_norm13ln_bwd_kernelINS_13Kernel_traitsI6__halffS2_fjLj14336ELj4ELj1ELj4ELj8ENS_18Kernel_traits_baseILj14336ES2_fS2_fjLj128EEEEEEEvNS_9BwdParamsE,"aw",@nobits
	.sectionflags	@""
	.align	16


//--------------------- .nv.shared._ZN10layer_norm22ln_bwd_finalize_kernelINS_22Kernel_traits_finalizeILj14336E6__halfS2_S2_fjLj1024ELj4ENS_18Kernel_traits_baseILj14336ES2_S2_S2_fjLj1024EEEEEEEvNS_9BwdParamsE --------------------------
	.section	.nv.shared._ZN10layer_norm22ln_bwd_finalize_kernelINS_22Kernel_traits_finalizeILj14336E6__halfS2_S2_fjLj1024ELj4ENS_18Kernel_traits_baseILj14336ES2_S2_S2_fjLj1024EEEEEEEvNS_9BwdParamsE,"aw",@nobits
	.sectionflags	@""
	.align	16
.nv.shared._ZN10layer_norm22ln_bwd_finalize_kernelINS_22Kernel_traits_finalizeILj14336E6__halfS2_S2_fjLj1024ELj4ENS_18Kernel_traits_baseILj14336ES2_S2_S2_fjLj1024EEEEEEEvNS_9BwdParamsE:
	.zero		8448


//--------------------- .nv.shared._ZN10layer_norm13ln_bwd_kernelINS_13Kernel_traitsI6__halfS2_S2_fjLj14336ELj4ELj1ELj4ELj8ENS_18Kernel_traits_baseILj14336ES2_S2_S2_fjLj128EEEEEEEvNS_9BwdParamsE --------------------------
	.section	.nv.shared._ZN10layer_norm13ln_bwd_kernelINS_13Kernel_traitsI6__halfS2_S2_fjLj14336ELj4ELj1ELj4ELj8ENS_18Kernel_traits_baseILj14336ES2_S2_S2_fjLj128EEEEEEEvNS_9BwdParamsE,"aw",@nobits
	.sectionflags	@""
	.align	16


//--------------------- .nv.shared._ZN10layer_norm22ln_bwd_finalize_kernelINS_22Kernel_traits_finalizeILj14336EffffjLj1024ELj4ENS_18Kernel_traits_baseILj14336EffffjLj1024EEEEEEEvNS_9BwdParamsE --------------------------
	.section	.nv.shared._ZN10layer_norm22ln_bwd_finalize_kernelINS_22Kernel_traits_finalizeILj14336EffffjLj1024ELj4ENS_18Kernel_traits_baseILj14336EffffjLj1024EEEEEEEvNS_9BwdParamsE,"aw",@nobits
	.sectionflags	@""
	.align	16
.nv.shared._ZN10layer_norm22ln_bwd_finalize_kernelINS_22Kernel_traits_finalizeILj14336EffffjLj1024ELj4ENS_18Kernel_traits_baseILj14336EffffjLj1024EEEEEEEvNS_9BwdParamsE:
	.zero		8448


//--------------------- .nv.shared._ZN10layer_norm13ln_bwd_kernelINS_13Kernel_traitsIffffjLj14336ELj4ELj1ELj4ELj8ENS_18Kernel_traits_baseILj14336EffffjLj128EEEEEEEvNS_9BwdParamsE --------------------------
	.section	.nv.shared._ZN10layer_norm13ln_bwd_kernelINS_13Kernel_traitsIffffjLj14336ELj4ELj1ELj4ELj8ENS_18Kernel_traits_baseILj14336EffffjLj128EEEEEEEvNS_9BwdParamsE,"aw",@nobits
	.sectionflags	@""
	.align	16


//--------------------- .nv.shared._ZN10layer_norm22ln_bwd_finalize_kernelINS_22Kernel_traits_finalizeILj12800E13__nv_bfloat16fS2_fjLj1024ELj4ENS_18Kernel_traits_baseILj12800ES2_fS2_fjLj1024EEEEEEEvNS_9BwdParamsE --------------------------
	.section	.nv.shared._ZN10layer_norm22ln_bwd_finalize_kernelINS_22Kernel_traits_finalizeILj12800E13__nv_bfloat16fS2_fjLj1024ELj4ENS_18Kernel_traits_baseILj12800ES2_fS2_fjLj1024EEEEEEEvNS_9BwdParamsE,"aw",@nobits
	.sectionflags	@""
	.align	16
.nv.shared._ZN10layer_norm22ln_bwd_finalize_kernelINS_22Kernel_traits_finalizeILj12800E13__nv_bfloat16fS2_fjLj1024ELj4ENS_18Kernel_traits_baseILj12800ES2_fS2_fjLj1024EEEEEEEvNS_9BwdParamsE:
	.zero		8448


//--------------------- .nv.shared._ZN10layer_norm13ln_bwd_kernelINS_13Kernel_traitsI13__nv_bfloat16fS2_fjLj12800ELj5ELj1ELj4ELj16ENS_18Kernel_traits_baseILj12800ES2_fS2_fjLj128EEEEEEEvNS_9BwdParamsE --------------------------
	.section	.nv.shared._ZN10layer_norm13ln_bwd_kernelINS_13Kernel_traitsI13__nv_bfloat16fS2_fjLj12800ELj5ELj1ELj4ELj16ENS_18Kernel_traits_baseILj12800ES2_fS2_fjLj128EEEEEEEvNS_9BwdParamsE,"aw",@nobits
	.sectionflags	@""
	.align	16


//--------------------- .nv.shared._ZN10layer_norm22ln_bwd_finalize_kernelINS_22Kernel_traits_finalizeILj12800E13__nv_bfloat16S2_S2_fjLj1024ELj4ENS_18Kernel_traits_baseILj12800ES2_S2_S2_fjLj1024EEEEEEEvNS_9BwdParamsE --------------------------
	.section	.nv.shared._ZN10layer_norm22ln_bwd_finalize_kernelINS_22Kernel_traits_finalizeILj12800E13__nv_bfloat16S2_S2_fjLj1024ELj4ENS_18Kernel_traits_baseILj12800ES2_S2_S2_fjLj1024EEEEEEEvNS_9BwdParamsE,"aw",@nobits
	.sectionflags	@""
	.align	16
.nv.shared._ZN10layer_norm22ln_bwd_finalize_kernelINS_22Kernel_traits_finalizeILj12800E13__nv_bfloat16S2_S2_fjLj1024ELj4ENS_18Kernel_traits_baseILj12800ES2_S2_S2_fjLj1024EEEEEEEvNS_9BwdParamsE:
	.zero		8448


//--------------------- .nv.shared._ZN10layer_norm13ln_bwd_kernelINS_13Kernel_traitsI13__nv_bfloat16S2_S2_fjLj12800ELj5ELj1ELj4ELj8ENS_18Kernel_traits_baseILj12800ES2_S2_S2_fjLj128EEEEEEEvNS_9BwdParamsE --------------------------
	.section	.nv.shared._ZN10layer_norm13ln_bwd_kernelINS_13Kernel_traitsI13__nv_bfloat16S2_S2_fjLj12800ELj5ELj1ELj4ELj8ENS_18Kernel_traits_baseILj12800ES2_S2_S2_fjLj128EEEEEEEvNS_9BwdParamsE,"aw",@nobits
	.sectionflags	@""
	.align	16


//--------------------- .nv.shared._ZN10layer_norm22ln_bwd_finalize_kernelINS_22Kernel_traits_finalizeILj12800E6__halffS2_fjLj1024ELj4ENS_18Kernel_traits_baseILj12800ES2_fS2_fjLj1024EEEEEEEvNS_9BwdParamsE --------------------------
	.section	.nv.shared._ZN10layer_norm22ln_bwd_finalize_kernelINS_22Kernel_traits_finalizeILj12800E6__halffS2_fjLj1024ELj4ENS_18Kernel_traits_baseILj12800ES2_fS2_fjLj1024EEEEEEEvNS_9BwdParamsE,"aw",@nobits
	.sectionflags	@""
	.align	16
.nv.shared._ZN10layer_norm22ln_bwd_finalize_kernelINS_22Kernel_traits_finalizeILj12800E6__halffS2_fjLj1024ELj4ENS_18Kernel_traits_baseILj12800ES2_fS2_fjLj1024EEEEEEEvNS_9BwdParamsE:
	.zero		8448


//--------------------- .nv.shared._ZN10layer_norm13ln_bwd_kernelINS_13Kernel_traitsI6__halffS2_fjLj12800ELj5ELj1ELj4ELj16ENS_18Kernel_traits_baseILj12800ES2_fS2_fjLj128EEEEEEEvNS_9BwdParamsE --------------------------
	.section	.nv.shared._ZN10layer_norm13ln_bwd_kernelINS_13Kernel_traitsI6__halffS2_fjLj12800ELj5ELj1ELj4ELj16ENS_18Kernel_traits_baseILj12800ES2_fS2_fjLj128EEEEEEEvNS_9BwdParamsE,"aw",@nobits
	.sectionflags	@""
	.align	16


//--------------------- .nv.shared._ZN10layer_norm22ln_bwd_finalize_kernelINS_22Kernel_traits_finalizeILj12800E6__halfS2_S2_fjLj1024ELj4ENS_18Kernel_traits_baseILj12800ES2_S2_S2_fjLj1024EEEEEEEvNS_9BwdParamsE --------------------------
	.section	.nv.shared._ZN10layer_norm22ln_bwd_finalize_kernelINS_22Kernel_traits_finalizeILj12800E6__halfS2_S2_fjLj1024ELj4ENS_18Kernel_traits_baseILj12800ES2_S2_S2_fjLj1024EEEEEEEvNS_9BwdParamsE,"aw",@nobits
	.sectionflags	@""
	.align	16
.nv.shared._ZN10layer_norm22ln_bwd_finalize_kernelINS_22Kernel_traits_finalizeILj12800E6__halfS2_S2_fjLj1024ELj4ENS_18Kernel_traits_baseILj12800ES2_S2_S2_fjLj1024EEEEEEEvNS_9BwdParamsE:
	.zero		8448


//--------------------- .nv.shared._ZN10layer_norm13ln_bwd_kernelINS_13Kernel_traitsI6__halfS2_S2_fjLj12800ELj5ELj1ELj4ELj8ENS_18Kernel_traits_baseILj12800ES2_S2_S2_fjLj128EEEEEEEvNS_9BwdParamsE --------------------------
	.section	.nv.shared._ZN10layer_norm13ln_bwd_kernelINS_13Kernel_traitsI6__halfS2_S2_fjLj12800ELj5ELj1ELj4ELj8ENS_18Kernel_traits_baseILj12800ES2_S2_S2_fjLj128EEEEEEEvNS_9BwdParamsE,"aw",@nobits
	.sectionflags	@""
	.align	16


//--------------------- .nv.shared._ZN10layer_norm22ln_bwd_finalize_kernelINS_22Kernel_traits_finalizeILj12800EffffjLj1024ELj4ENS_18Kernel_traits_baseILj12800EffffjLj1024EEEEEEEvNS_9BwdParamsE --------------------------
	.section	.nv.shared._ZN10layer_norm22ln_bwd_finalize_kernelINS_22Kernel_traits_finalizeILj12800EffffjLj1024ELj4ENS_18Kernel_traits_baseILj12800EffffjLj1024EEEEEEEvNS_9BwdParamsE,"aw",@nobits
	.sectionflags	@""
	.align	16
.nv.shared._ZN10layer_norm22ln_bwd_finalize_kernelINS_22Kernel_traits_finalizeILj12800EffffjLj1024ELj4ENS_18Kernel_traits_baseILj12800EffffjLj1024EEEEEEEvNS_9BwdParamsE:
	.zero		8448


//--------------------- .nv.shared._ZN10layer_norm13ln_bwd_kernelINS_13Kernel_traitsIffffjLj12800ELj5ELj1ELj4ELj16ENS_18Kernel_traits_baseILj12800EffffjLj128EEEEEEEvNS_9BwdParamsE --------------------------
	.section	.nv.shared._ZN10layer_norm13ln_bwd_kernelINS_13Kernel_traitsIffffjLj12800ELj5ELj1ELj4ELj16ENS_18Kernel_traits_baseILj12800EffffjLj128EEEEEEEvNS_9BwdParamsE,"aw",@nobits
	.sectionflags	@""
	.align	16


//--------------------- .nv.shared._ZN10layer_norm22ln_bwd_finalize_kernelINS_22Kernel_traits_finalizeILj12288E13__nv_bfloat16fS2_fjLj1024ELj4ENS_18Kernel_traits_baseILj12288ES2_fS2_fjLj1024EEEEEEEvNS_9BwdParamsE --------------------------
	.section	.nv.shared._ZN10layer_norm22ln_bwd_finalize_kernelINS_22Kernel_traits_finalizeILj12288E13__nv_bfloat16fS2_fjLj1024ELj4ENS_18Kernel_traits_baseILj12288ES2_fS2_fjLj1024EEEEEEEvNS_9BwdParamsE,"aw",@nobits
	.sectionflags	@""
	.align	16
.nv.shared._ZN10layer_norm22ln_bwd_finalize_kernelINS_22Kernel_traits_finalizeILj12288E13__nv_bfloat16fS2_fjLj1024ELj4ENS_18Kernel_traits_baseILj12288ES2_fS2_fjLj1024EEEEEEEvNS_9BwdParamsE:
	.zero		8448


//--------------------- .nv.shared._ZN10layer_norm13ln_bwd_kernelINS_13Kernel_traitsI13__nv_bfloat16fS2_fjLj12288ELj4ELj1ELj4ELj16ENS_18Kernel_traits_baseILj12288ES2_fS2_fjLj128EEEEEEEvNS_9BwdParamsE --------------------------
	.section	.nv.shared._ZN10layer_norm13ln_bwd_kernelINS_13Kernel_traitsI13__nv_bfloat16fS2_fjLj12288ELj4ELj1ELj4ELj16ENS_18Kernel_traits_baseILj12288ES2_fS2_fjLj128EEEEEEEvNS_9BwdParamsE,"aw",@nobits
	.sectionflags	@""
	.align	16


//--------------------- .nv.shared._ZN10layer_norm22ln_bwd_finalize_kernelINS_22Kernel_traits_finalizeILj12288E13__nv_bfloat16S2_S2_fjLj1024ELj4ENS_18Kernel_traits_baseILj12288ES2_S2_S2_fjLj1024EEEEEEEvNS_9BwdParamsE --------------------------
	.section	.nv.shared._ZN10layer_norm22ln_bwd_finalize_kernelINS_22Kernel_traits_finalizeILj12288E13__nv_bfloat16S2_S2_fjLj1024ELj4ENS_18Kernel_traits_baseILj12288ES2_S2_S2_fjLj1024EEEEEEEvNS_9BwdParamsE,"aw",@nobits
	.sectionflags	@""
	.align	16
.nv.shared._ZN10layer_norm22ln_bwd_finalize_kernelINS_22Kernel_traits_finalizeILj12288E13__nv_bfloat16S2_S2_fjLj1024ELj4ENS_18Kernel_traits_baseILj12288ES2_S2_S2_fjLj1024EEEEEEEvNS_9BwdParamsE:
	.zero		8448


//--------------------- .nv.shared._ZN10layer_norm13ln_bwd_kernelINS_13Kernel_traitsI13__nv_bfloat16S2_S2_fjLj12288ELj4ELj1ELj4ELj16ENS_18Kernel_traits_baseILj12288ES2_S2_S2_fjLj128EEEEEEEvNS_9BwdParamsE --------------------------
	.section	.nv.shared._ZN10layer_norm13ln_bwd_kernelINS_13Kernel_traitsI13__nv_bfloat16S2_S2_fjLj12288ELj4ELj1ELj4ELj16ENS_18Kernel_traits_baseILj12288ES2_S2_S2_fjLj128EEEEEEEvNS_9BwdParamsE,"aw",@nobits
	.sectionflags	@""
	.align	16


//--------------------- .nv.shared._ZN10layer_norm22ln_bwd_finalize_kernelINS_22Kernel_traits_finalizeILj12288E6__halffS2_fjLj1024ELj4ENS_18Kernel_traits_baseILj12288ES2_fS2_fjLj1024EEEEEEEvNS_9BwdParamsE --------------------------
	.section	.nv.shared._ZN10layer_norm22ln_bwd_finalize_kernelINS_22Kernel_traits_finalizeILj12288E6__halffS2_fjLj1024ELj4ENS_18Kernel_traits_baseILj12288ES2_fS2_fjLj1024EEEEEEEvNS_9BwdParamsE,"aw",@nobits
	.sectionflags	@""
	.align	16
.nv.shared._ZN10layer_norm22ln_bwd_finalize_kernelINS_22Kernel_traits_finalizeILj12288E6__halffS2_fjLj1024ELj4ENS_18Kernel_traits_baseILj12288ES2_fS2_fjLj1024EEEEEEEvNS_9BwdParamsE:
	.zero		8448


//--------------------- .nv.shared._ZN10layer_norm13ln_bwd_kernelINS_13Kernel_traitsI6__halffS2_fjLj12288ELj4ELj1ELj4ELj16ENS_18Kernel_traits_baseILj12288ES2_fS2_fjLj128EEEEEEEvNS_9BwdParamsE --------------------------
	.section	.nv.shared._ZN10layer_norm13ln_bwd_kernelINS_13Kernel_traitsI6__halffS2_fjLj12288ELj4ELj1ELj4ELj16ENS_18Kernel_traits_baseILj12288ES2_fS2_fjLj128EEEEEEEvNS_9BwdParamsE,"aw",@nobits
	.sectionflags	@""
	.align	16


//--------------------- .nv.shared._ZN10layer_norm22ln_bwd_finalize_kernelINS_22Kernel_traits_finalizeILj12288E6__halfS2_S2_fjLj1024ELj4ENS_18Kernel_traits_baseILj12288ES2_S2_S2_fjLj1024EEEEEEEvNS_9BwdParamsE --------------------------
	.section	.nv.shared._ZN10layer_norm22ln_bwd_finalize_kernelINS_22Kernel_traits_finalizeILj12288E6__halfS2_S2_fjLj1024ELj4ENS_18Kernel_traits_baseILj12288ES2_S2_S2_fjLj1024EEEEEEEvNS_9BwdParamsE,"aw",@nobits
	.sectionflags	@""
	.align	16
.nv.shared._ZN10layer_norm22ln_bwd_finalize_kernelINS_22Kernel_traits_finalizeILj12288E6__halfS2_S2_fjLj1024ELj4ENS_18Kernel_traits_baseILj12288ES2_S2_S2_fjLj1024EEEEEEEvNS_9BwdParamsE:
	.zero		8448


//--------------------- .nv.shared._ZN10layer_norm13ln_bwd_kernelINS_13Kernel_traitsI6__halfS2_S2_fjLj12288ELj4ELj1ELj4ELj16ENS_18Kernel_traits_baseILj12288ES2_S2_S2_fjLj128EEEEEEEvNS_9BwdParamsE --------------------------
	.section	.nv.shared._ZN10layer_norm13ln_bwd_kernelINS_13Kernel_traitsI6__halfS2_S2_fjLj12288ELj4ELj1ELj4ELj16ENS_18Kernel_traits_baseILj12288ES2_S2_S2_fjLj128EEEEEEEvNS_9BwdParamsE,"aw",@nobits
	.sectionflags	@""
	.align	16


//--------------------- .nv.shared._ZN10layer_norm22ln_bwd_finalize_kernelINS_22Kernel_traits_finalizeILj12288EffffjLj1024ELj4ENS_18Kernel_traits_baseILj12288EffffjLj1024EEEEEEEvNS_9BwdParamsE --------------------------
	.section	.nv.shared._ZN10layer_norm22ln_bwd_finalize_kernelINS_22Kernel_traits_finalizeILj12288EffffjLj1024ELj4ENS_18Kernel_traits_baseILj12288EffffjLj1024EEEEEEEvNS_9BwdParamsE,"aw",@nobits
	.sectionflags	@""
	.align	16
.nv.shared._ZN10layer_norm22ln_bwd_finalize_kernelINS_22Kernel_traits_finalizeILj12288EffffjLj1024ELj4ENS_18Kernel_traits_baseILj12288EffffjLj1024EEEEEEEvNS_9BwdParamsE:
	.zero		8448


//--------------------- .nv.shared._ZN10layer_norm13ln_bwd_kernelINS_13Kernel_traitsIffffjLj12288ELj4ELj1ELj4ELj16ENS_18Kernel_traits_baseILj12288EffffjLj128EEEEEEEvNS_9BwdParamsE --------------------------
	.section	.nv.shared._ZN10layer_norm13ln_bwd_kernelINS_13Kernel_traitsIffffjLj12288ELj4ELj1ELj4ELj16ENS_18Kernel_traits_baseILj12288EffffjLj128EEEEEEEvNS_9BwdParamsE,"aw",@nobits
	.sectionflags	@""
	.align	16


//--------------------- .nv.shared._ZN10layer_norm22ln_bwd_finalize_kernelINS_22Kernel_traits_finalizeILj10240E13__nv_bfloat16fS2_fjLj1024ELj4ENS_18Kernel_traits_baseILj10240ES2_fS2_fjLj1024EEEEEEEvNS_9BwdParamsE --------------------------
	.section	.nv.shared._ZN10layer_norm22ln_bwd_finalize_kernelINS_22Kernel_traits_finalizeILj10240E13__nv_bfloat16fS2_fjLj1024ELj4ENS_18Kernel_traits_baseILj10240ES2_fS2_fjLj1024EEEEEEEvNS_9BwdParamsE,"aw",@nobits
	.sectionflags	@""
	.align	16
.nv.shared._ZN10layer_norm22ln_bwd_finalize_kernelINS_22Kernel_traits_finalizeILj10240E13__nv_bfloat16fS2_fjLj1024ELj4ENS_18Kernel_traits_baseILj10240ES2_fS2_fjLj1024EEEEEEEvNS_9BwdParamsE:
	.zero		8448


//--------------------- .nv.shared._ZN10layer_norm13ln_bwd_kernelINS_13Kernel_traitsI13__nv_bfloat16fS2_fjLj10240ELj2ELj1ELj4ELj16ENS_18Kernel_traits_baseILj10240ES2_fS2_fjLj128EEEEEEEvNS_9BwdParamsE --------------------------
	.section	.nv.shared._ZN10layer_norm13ln_bwd_kernelINS_13Kernel_traitsI13__nv_bfloat16fS2_fjLj10240ELj2ELj1ELj4ELj16ENS_18Kernel_traits_baseILj10240ES2_fS2_fjLj128EEEEEEEvNS_9BwdParamsE,"aw",@nobits
	.sectionflags	@""
	.align	16


//--------------------- .nv.shared._ZN10layer_norm22ln_bwd_finalize_kernelINS_22Kernel_traits_finalizeILj10240E13__nv_bfloat16S2_S2_fjLj1024ELj4ENS_18Kernel_traits_baseILj10240ES2_S2_S2_fjLj1024EEEEEEEvNS_9BwdParamsE --------------------------
	.section	.nv.shared._ZN10layer_norm22ln_bwd_finalize_kernelINS_22Kernel_traits_finalizeILj10240E13__nv_bfloat16S2_S2_fjLj1024ELj4ENS_18Kernel_traits_baseILj10240ES2_S2_S2_fjLj1024EEEEEEEvNS_9BwdParamsE,"aw",@nobits
	.sectionflags	@""
	.align	16
.nv.shared._ZN10layer_norm22ln_bwd_finalize_kernelINS_22Kernel_traits_finalizeILj10240E13__nv_bfloat16S2_S2_fjLj1024ELj4ENS_18Kernel_traits_baseILj10240ES2_S2_S2_fjLj1024EEEEEEEvNS_9BwdParamsE:
	.zero		8448


//--------------------- .nv.shared._ZN10layer_norm13ln_bwd_kernelINS_13Kernel_traitsI13__nv_bfloat16S2_S2_fjLj10240ELj2ELj1ELj4ELj16ENS_18Kernel_traits_baseILj10240ES2_S2_S2_fjLj128EEEEEEEvNS_9BwdParamsE --------------------------
	.section	.nv.shared._ZN10layer_norm13ln_bwd_kernelINS_13Kernel_traitsI13__nv_bfloat16S2_S2_fjLj10240ELj2ELj1ELj4ELj16ENS_18Kernel_traits_baseILj10240ES2_S2_S2_fjLj128EEEEEEEvNS_9BwdParamsE,"aw",@nobits
	.sectionflags	@""
	.align	16


//--------------------- .nv.shared._ZN10layer_norm22ln_bwd_finalize_kernelINS_22Kernel_traits_finalizeILj10240E6__halffS2_fjLj1024ELj4ENS_18Kernel_traits_baseILj10240ES2_fS2_fjLj1024EEEEEEEvNS_9BwdParamsE --------------------------
	.section	.nv.shared._ZN10layer_norm22ln_bwd_finalize_kernelINS_22Kernel_traits_finalizeILj10240E6__halffS2_fjLj1024ELj4ENS_18Kernel_traits_baseILj10240ES2_fS2_fjLj1024EEEEEEEvNS_9BwdParamsE,"aw",@nobits
	.sectionflags	@""
	.align	16
.nv.shared._ZN10layer_norm22ln_bwd_finalize_kernelINS_22Kernel_traits_finalizeILj10240E6__halffS2_fjLj1024ELj4ENS_18Kernel_traits_baseILj10240ES2_fS2_fjLj1024EEEEEEEvNS_9BwdParamsE:
	.zero		8448


//--------------------- .nv.shared._ZN10layer_norm13ln_bwd_kernelINS_13Kernel_traitsI6__halffS2_fjLj10240ELj2ELj1ELj4ELj16ENS_18Kernel_traits_baseILj10240ES2_fS2_fjLj128EEEEEEEvNS_9BwdParamsE --------------------------
	.section	.nv.shared._ZN10layer_norm13ln_bwd_kernelINS_13Kernel_traitsI6__halffS2_fjLj10240ELj2ELj1ELj4ELj16ENS_18Kernel_traits_baseILj10240ES2_fS2_fjLj128EEEEEEEvNS_9BwdParamsE,"aw",@nobits
	.sectionflags	@""
	.align	16


//--------------------- .nv.shared._ZN10layer_norm22ln_bwd_finalize_kernelINS_22Kernel_traits_finalizeILj10240E6__halfS2_S2_fjLj1024ELj4ENS_18Kernel_traits_baseILj10240ES2_S2_S2_fjLj1024EEEEEEEvNS_9BwdParamsE --------------------------
	.section	.nv.shared._ZN10layer_norm22ln_bwd_finalize_kernelINS_22Kernel_traits_finalizeILj10240E6__halfS2_S2_fjLj1024ELj4ENS_18Kernel_traits_baseILj10240ES2_S2_S2_fjLj1024EEEEEEEvNS_9BwdParamsE,"aw",@nobits
	.sectionflags	@""
	.align	16
.nv.shared._ZN10layer_norm22ln_bwd_finalize_kernelINS_22Kernel_traits_finalizeILj10240E6__halfS2_S2_fjLj1024ELj4ENS_18Kernel_traits_baseILj10240ES2_S2_S2_fjLj1024EEEEEEEvNS_9BwdParamsE:
	.zero		8448


//--------------------- .nv.shared._ZN10layer_norm13ln_bwd_kernelINS_13Kernel_traitsI6__halfS2_S2_fjLj10240ELj2ELj1ELj4ELj16ENS_18Kernel_traits_baseILj10240ES2_S2_S2_fjLj128EEEEEEEvNS_9BwdParamsE --------------------------
	.section	.nv.shared._ZN10layer_norm13ln_bwd_kernelINS_13Kernel_traitsI6__halfS2_S2_fjLj10240ELj2ELj1ELj4ELj16ENS_18Kernel_traits_baseILj10240ES2_S2_S2_fjLj128EEEEEEEvNS_9BwdParamsE,"aw",@nobits
	.sectionflags	@""
	.align	16


//--------------------- .nv.shared._ZN10layer_norm22ln_bwd_finalize_kernelINS_22Kernel_traits_finalizeILj10240EffffjLj1024ELj4ENS_18Kernel_traits_baseILj10240EffffjLj1024EEEEEEEvNS_9BwdParamsE --------------------------
	.section	.nv.shared._ZN10layer_norm22ln_bwd_finalize_kernelINS_22Kernel_traits_finalizeILj10240EffffjLj1024ELj4ENS_18Kernel_traits_baseILj10240EffffjLj1024EEEEEEEvNS_9BwdParamsE,"aw",@nobits
	.sectionflags	@""
	.align	16
.nv.shared._ZN10layer_norm22ln_bwd_finalize_kernelINS_22Kernel_traits_finalizeILj10240EffffjLj1024ELj4ENS_18Kernel_traits_baseILj10240EffffjLj1024EEEEEEEvNS_9BwdParamsE:
	.zero		8448


//--------------------- .nv.shared._ZN10layer_norm13ln_bwd_kernelINS_13Kernel_traitsIffffjLj10240ELj2ELj1ELj4ELj16ENS_18Kernel_traits_baseILj10240EffffjLj128EEEEEEEvNS_9BwdParamsE --------------------------
	.section	.nv.shared._ZN10layer_norm13ln_bwd_kernelINS_13Kernel_traitsIffffjLj10240ELj2ELj1ELj4ELj16ENS_18Kernel_traits_baseILj10240EffffjLj128EEEEEEEvNS_9BwdParamsE,"aw",@nobits
	.sectionflags	@""
	.align	16


//--------------------- .nv.shared._ZN10layer_norm22ln_bwd_finalize_kernelINS_22Kernel_traits_finalizeILj8192E13__nv_bfloat16fS2_fjLj1024ELj4ENS_18Kernel_traits_baseILj8192ES2_fS2_fjLj1024EEEEEEEvNS_9BwdParamsE --------------------------
	.section	.nv.shared._ZN10layer_norm22ln_bwd_finalize_kernelINS_22Kernel_traits_finalizeILj8192E13__nv_bfloat16fS2_fjLj1024ELj4ENS_18Kernel_traits_baseILj8192ES2_fS2_fjLj1024EEEEEEEvNS_9BwdParamsE,"aw",@nobits
	.sectionflags	@""
	.align	16
.nv.shared._ZN10layer_norm22ln_bwd_finalize_kernelINS_22Kernel_traits_finalizeILj8192E13__nv_bfloat16fS2_fjLj1024ELj4ENS_18Kernel_traits_baseILj8192ES2_fS2_fjLj1024EEEEEEEvNS_9BwdParamsE:
	.zero		8448


//--------------------- .nv.shared._ZN10layer_norm13ln_bwd_kernelINS_13Kernel_traitsI13__nv_bfloat16fS2_fjLj8192ELj2ELj1ELj4ELj16ENS_18Kernel_traits_baseILj8192ES2_fS2_fjLj128EEEEEEEvNS_9BwdParamsE --------------------------
	.section	.nv.shared._ZN10layer_norm13ln_bwd_kernelINS_13Kernel_traitsI13__nv_bfloat16fS2_fjLj8192ELj2ELj1ELj4ELj16ENS_18Kernel_traits_baseILj8192ES2_fS2_fjLj128EEEEEEEvNS_9BwdParamsE,"aw",@nobits
	.sectionflags	@""
	.align	16


//--------------------- .nv.shared._ZN10layer_norm22ln_bwd_finalize_kernelINS_22Kernel_traits_finalizeILj8192E13__nv_bfloat16S2_S2_fjLj1024ELj4ENS_18Kernel_traits_baseILj8192ES2_S2_S2_fjLj1024EEEEEEEvNS_9BwdParamsE --------------------------
	.section	.nv.shared._ZN10layer_norm22ln_bwd_finalize_kernelINS_22Kernel_traits_finalizeILj8192E13__nv_bfloat16S2_S2_fjLj1024ELj4ENS_18Kernel_traits_baseILj8192ES2_S2_S2_fjLj1024EEEEEEEvNS_9BwdParamsE,"aw",@nobits
	.sectionflags	@""
	.align	16
.nv.shared._ZN10layer_norm22ln_bwd_finalize_kernelINS_22Kernel_traits_finalizeILj8192E13__nv_bfloat16S2_S2_fjLj1024ELj4ENS_18Kernel_traits_baseILj8192ES2_S2_S2_fjLj1024EEEEEEEvNS_9BwdParamsE:
	.zero		8448


//--------------------- .nv.shared._ZN10layer_norm13ln_bwd_kernelINS_13Kernel_traitsI13__nv_bfloat16S2_S2_fjLj8192ELj2ELj1ELj4ELj16ENS_18Kernel_traits_baseILj8192ES2_S2_S2_fjLj128EEEEEEEvNS_9BwdParamsE --------------------------
	.section	.nv.shared._ZN10layer_norm13ln_bwd_kernelINS_13Kernel_traitsI13__nv_bfloat16S2_S2_fjLj8192ELj2ELj1ELj4ELj16ENS_18Kernel_traits_baseILj8192ES2_S2_S2_fjLj128EEEEEEEvNS_9BwdParamsE,"aw",@nobits
	.sectionflags	@""
	.align	16


//--------------------- .nv.shared._ZN10layer_norm22ln_bwd_finalize_kernelINS_22Kernel_traits_finalizeILj8192E6__halffS2_fjLj1024ELj4ENS_18Kernel_traits_baseILj8192ES2_fS2_fjLj1024EEEEEEEvNS_9BwdParamsE --------------------------
	.section	.nv.shared._ZN10layer_norm22ln_bwd_finalize_kernelINS_22Kernel_traits_finalizeILj8192E6__halffS2_fjLj1024ELj4ENS_18Kernel_traits_baseILj8192ES2_fS2_fjLj1024EEEEEEEvNS_9BwdParamsE,"aw",@nobits
	.sectionflags	@""
	.align	16
.nv.shared._ZN10layer_norm22ln_bwd_finalize_kernelINS_22Kernel_traits_finalizeILj8192E6__halffS2_fjLj1024ELj4ENS_18Kernel_traits_baseILj8192ES2_fS2_fjLj1024EEEEEEEvNS_9BwdParamsE:
	.zero		8448


//--------------------- .nv.shared._ZN10layer_norm13ln_bwd_kernelINS_13Kernel_traitsI6__halffS2_fjLj8192ELj2ELj1ELj4ELj16ENS_18Kernel_traits_baseILj8192ES2_fS2_fjLj128EEEEEEEvNS_9BwdParamsE --------------------------
	.section	.nv.shared._ZN10layer_norm13ln_bwd_kernelINS_13Kernel_traitsI6__halffS2_fjLj8192ELj2ELj1ELj4ELj16ENS_18Kernel_traits_baseILj8192ES2_fS2_fjLj128EEEEEEEvNS_9BwdParamsE,"aw",@nobits
	.sectionflags	@""
	.align	16


//--------------------- .nv.shared._ZN10layer_norm22ln_bwd_finalize_kernelINS_22Kernel_traits_finalizeILj8192E6__halfS2_S2_fjLj1024ELj4ENS_18Kernel_traits_baseILj8192ES2_S2_S2_fjLj1024EEEEEEEvNS_9BwdParamsE --------------------------
	.section	.nv.shared._ZN10layer_norm22ln_bwd_finalize_kernelINS_22Kernel_traits_finalizeILj8192E6__halfS2_S2_fjLj1024ELj4ENS_18Kernel_traits_baseILj8192ES2_S2_S2_fjLj1024EEEEEEEvNS_9BwdParamsE,"aw",@nobits
	.sectionflags	@""
	.align	16
.nv.shared._ZN10layer_norm22ln_bwd_finalize_kernelINS_22Kernel_traits_finalizeILj8192E6__halfS2_S2_fjLj1024ELj4ENS_18Kernel_traits_baseILj8192ES2_S2_S2_fjLj1024EEEEEEEvNS_9BwdParamsE:
	.zero		8448


//--------------------- .nv.shared._ZN10layer_norm13ln_bwd_kernelINS_13Kernel_traitsI6__halfS2_S2_fjLj8192ELj2ELj1ELj4ELj16ENS_18Kernel_traits_baseILj8192ES2_S2_S2_fjLj128EEEEEEEvNS_9BwdParamsE --------------------------
	.section	.nv.shared._ZN10layer_norm13ln_bwd_kernelINS_13Kernel_traitsI6__halfS2_S2_fjLj8192ELj2ELj1ELj4ELj16ENS_18Kernel_traits_baseILj8192ES2_S2_S2_fjLj128EEEEEEEvNS_9BwdParamsE,"aw",@nobits
	.sectionflags	@""
	.align	16


//--------------------- .nv.shared._ZN10layer_norm22ln_bwd_finalize_kernelINS_22Kernel_traits_finalizeILj8192EffffjLj1024ELj4ENS_18Kernel_traits_baseILj8192EffffjLj1024EEEEEEEvNS_9BwdParamsE --------------------------
	.section	.nv.shared._ZN10layer_norm22ln_bwd_finalize_kernelINS_22Kernel_traits_finalizeILj8192EffffjLj1024ELj4ENS_18Kernel_traits_baseILj8192EffffjLj1024EEEEEEEvNS_9BwdParamsE,"aw",@nobits
	.sectionflags	@""
	.align	16
.nv.shared._ZN10layer_norm22ln_bwd_finalize_kernelINS_22Kernel_traits_finalizeILj8192EffffjLj1024ELj4ENS_18Kernel_traits_baseILj8192EffffjLj1024EEEEEEEvNS_9BwdParamsE:
	.zero		8448


//--------------------- .nv.shared._ZN10layer_norm13ln_bwd_kernelINS_13Kernel_traitsIffffjLj8192ELj2ELj1ELj4ELj16ENS_18Kernel_traits_baseILj8192EffffjLj128EEEEEEEvNS_9BwdParamsE --------------------------
	.section	.nv.shared._ZN10layer_norm13ln_bwd_kernelINS_13Kernel_traitsIffffjLj8192ELj2ELj1ELj4ELj16ENS_18Kernel_traits_baseILj8192EffffjLj128EEEEEEEvNS_9BwdParamsE,"aw",@nobits
	.sectionflags	@""
	.align	16


//--------------------- .nv.shared._ZN10layer_norm22ln_bwd_finalize_kernelINS_22Kernel_traits_finalizeILj6144E13__nv_bfloat16fS2_fjLj1024ELj4ENS_18Kernel_traits_baseILj6144ES2_fS2_fjLj1024EEEEEEEvNS_9BwdParamsE --------------------------
	.section	.nv.shared._ZN10layer_norm22ln_bwd_finalize_kernelINS_22Kernel_traits_finalizeILj6144E13__nv_bfloat16fS2_fjLj1024ELj4ENS_18Kernel_traits_baseILj6144ES2_fS2_fjLj1024EEEEEEEvNS_9BwdParamsE,"aw",@nobits
	.sectionflags	@""
	.align	16
.nv.shared._ZN10layer_norm22ln_bwd_finalize_kernelINS_22Kernel_traits_finalizeILj6144E13__nv_bfloat16fS2_fjLj1024ELj4ENS_18Kernel_traits_baseILj6144ES2_fS2_fjLj1024EEEEEEEvNS_9BwdParamsE:
	.zero		8448


//--------------------- .nv.shared._ZN10layer_norm13ln_bwd_kernelINS_13Kernel_traitsI13__nv_bfloat16fS2_fjLj6144ELj1ELj1ELj8ELj16ENS_18Kernel_traits_baseILj6144ES2_fS2_fjLj256EEEEEEEvNS_9BwdParamsE --------------------------
	.section	.nv.shared._ZN10layer_norm13ln_bwd_kernelINS_13Kernel_traitsI13__nv_bfloat16fS2_fjLj6144ELj1ELj1ELj8ELj16ENS_18Kernel_traits_baseILj6144ES2_fS2_fjLj256EEEEEEEvNS_9BwdParamsE,"aw",@nobits
	.sectionflags	@""
	.align	16


//--------------------- .nv.shared._ZN10layer_norm22ln_bwd_finalize_kernelINS_22Kernel_traits_finalizeILj6144E13__nv_bfloat16S2_S2_fjLj1024ELj4ENS_18Kernel_traits_baseILj6144ES2_S2_S2_fjLj1024EEEEEEEvNS_9BwdParamsE --------------------------
	.section	.nv.shared._ZN10layer_norm22ln_bwd_finalize_kernelINS_22Kernel_traits_finalizeILj6144E13__nv_bfloat16S2_S2_fjLj1024ELj4ENS_18Kernel_traits_baseILj6144ES2_S2_S2_fjLj1024EEEEEEEvNS_9BwdParamsE,"aw",@nobits
	.sectionflags	@""
	.align	16
.nv.shared._ZN10layer_norm22ln_bwd_finalize_kernelINS_22Kernel_traits_finalizeILj6144E13__nv_bfloat16S2_S2_fjLj1024ELj4ENS_18Kernel_traits_baseILj6144ES2_S2_S2_fjLj1024EEEEEEEvNS_9BwdParamsE:
	.zero		8448


//--------------------- .nv.shared._ZN10layer_norm13ln_bwd_kernelINS_13Kernel_traitsI13__nv_bfloat16S2_S2_fjLj6144ELj1ELj1ELj8ELj16ENS_18Kernel_traits_baseILj6144ES2_S2_S2_fjLj256EEEEEEEvNS_9BwdParamsE --------------------------
	.section	.nv.shared._ZN10layer_norm13ln_bwd_kernelINS_13Kernel_traitsI13__nv_bfloat16S2_S2_fjLj6144ELj1ELj1ELj8ELj16ENS_18Kernel_traits_baseILj6144ES2_S2_S2_fjLj256EEEEEEEvNS_9BwdParamsE,"aw",@nobits
	.sectionflags	@""
	.align	16


//--------------------- .nv.shared._ZN10layer_norm22ln_bwd_finalize_kernelINS_22Kernel_traits_finalizeILj6144E6__halffS2_fjLj1024ELj4ENS_18Kernel_traits_baseILj6144ES2_fS2_fjLj1024EEEEEEEvNS_9BwdParamsE --------------------------
	.section	.nv.shared._ZN10layer_norm22ln_bwd_finalize_kernelINS_22Kernel_traits_finalizeILj6144E6__halffS2_fjLj1024ELj4ENS_18Kernel_traits_baseILj6144ES2_fS2_fjLj1024EEEEEEEvNS_9BwdParamsE,"aw",@nobits
	.sectionflags	@""
	.align	16
.nv.shared._ZN10layer_norm22ln_bwd_finalize_kernelINS_22Kernel_traits_finalizeILj6144E6__halffS2_fjLj1024ELj4ENS_18Kernel_traits_baseILj6144ES2_fS2_fjLj1024EEEEEEEvNS_9BwdParamsE:
	.zero		8448


//--------------------- .nv.shared._ZN10layer_norm13ln_bwd_kernelINS_13Kernel_traitsI6__halffS2_fjLj6144ELj1ELj1ELj8ELj16ENS_18Kernel_traits_baseILj6144ES2_fS2_fjLj256EEEEEEEvNS_9BwdParamsE --------------------------
	.section	.nv.shared._ZN10layer_norm13ln_bwd_kernelINS_13Kernel_traitsI6__halffS2_fjLj6144ELj1ELj1ELj8ELj16ENS_18Kernel_traits_baseILj6144ES2_fS2_fjLj256EEEEEEEvNS_9BwdParamsE,"aw",@nobits
	.sectionflags	@""
	.align	16


//--------------------- .nv.shared._ZN10layer_norm22ln_bwd_finalize_kernelINS_22Kernel_traits_finalizeILj6144E6__halfS2_S2_fjLj1024ELj4ENS_18Kernel_traits_baseILj6144ES2_S2_S2_fjLj1024EEEEEEEvNS_9BwdParamsE --------------------------
	.section	.nv.shared._ZN10layer_norm22ln_bwd_finalize_kernelINS_22Kernel_traits_finalizeILj6144E6__halfS2_S2_fjLj1024ELj4ENS_18Kernel_traits_baseILj6144ES2_S2_S2_fjLj1024EEEEEEEvNS_9BwdParamsE,"aw",@nobits
	.sectionflags	@""
	.align	16
.nv.shared._ZN10layer_norm22ln_bwd_finalize_kernelINS_22Kernel_traits_finalizeILj6144E6__halfS2_S2_fjLj1024ELj4ENS_18Kernel_traits_baseILj6144ES2_S2_S2_fjLj1024EEEEEEEvNS_9BwdParamsE:
	.zero		8448


//--------------------- .nv.shared._ZN10layer_norm13ln_bwd_kernelINS_13Kernel_traitsI6__halfS2_S2_fjLj6144ELj1ELj1ELj8ELj16ENS_18Kernel_traits_baseILj6144ES2_S2_S2_fjLj256EEEEEEEvNS_9BwdParamsE --------------------------
	.section	.nv.shared._ZN10layer_norm13ln_bwd_kernelINS_13Kernel_traitsI6__halfS2_S2_fjLj6144ELj1ELj1ELj8ELj16ENS_18Kernel_traits_baseILj6144ES2_S2_S2_fjLj256EEEEEEEvNS_9BwdParamsE,"aw",@nobits
	.sectionflags	@""
	.align	16


//--------------------- .nv.shared._ZN10layer_norm22ln_bwd_finalize_kernelINS_22Kernel_traits_finalizeILj6144EffffjLj1024ELj4ENS_18Kernel_traits_baseILj6144EffffjLj1024EEEEEEEvNS_9BwdParamsE --------------------------
	.section	.nv.shared._ZN10layer_norm22ln_bwd_finalize_kernelINS_22Kernel_traits_finalizeILj6144EffffjLj1024ELj4ENS_18Kernel_traits_baseILj6144EffffjLj1024EEEEEEEvNS_9BwdParamsE,"aw",@nobits
	.sectionflags	@""
	.align	16
.nv.shared._ZN10layer_norm22ln_bwd_finalize_kernelINS_22Kernel_traits_finalizeILj6144EffffjLj1024ELj4ENS_18Kernel_traits_baseILj6144EffffjLj1024EEEEEEEvNS_9BwdParamsE:
	.zero		8448


//--------------------- .nv.shared._ZN10layer_norm13ln_bwd_kernelINS_13Kernel_traitsIffffjLj6144ELj1ELj1ELj8ELj16ENS_18Kernel_traits_baseILj6144EffffjLj256EEEEEEEvNS_9BwdParamsE --------------------------
	.section	.nv.shared._ZN10layer_norm13ln_bwd_kernelINS_13Kernel_traitsIffffjLj6144ELj1ELj1ELj8ELj16ENS_18Kernel_traits_baseILj6144EffffjLj256EEEEEEEvNS_9BwdParamsE,"aw",@nobits
	.sectionflags	@""
	.align	16


//--------------------- .nv.shared._ZN10layer_norm22ln_bwd_finalize_kernelINS_22Kernel_traits_finalizeILj5120E13__nv_bfloat16fS2_fjLj1024ELj4ENS_18Kernel_traits_baseILj5120ES2_fS2_fjLj1024EEEEEEEvNS_9BwdParamsE --------------------------
	.section	.nv.shared._ZN10layer_norm22ln_bwd_finalize_kernelINS_22Kernel_traits_finalizeILj5120E13__nv_bfloat16fS2_fjLj1024ELj4ENS_18Kernel_traits_baseILj5120ES2_fS2_fjLj1024EEEEEEEvNS_9BwdParamsE,"aw",@nobits
	.sectionflags	@""
	.align	16
.nv.shared._ZN10layer_norm22ln_bwd_finalize_kernelINS_22Kernel_traits_finalizeILj5120E13__nv_bfloat16fS2_fjLj1024ELj4ENS_18Kernel_traits_baseILj5120ES2_fS2_fjLj1024EEEEEEEvNS_9BwdParamsE:
	.zero		8448


//--------------------- .nv.shared._ZN10layer_norm13ln_bwd_kernelINS_13Kernel_traitsI13__nv_bfloat16fS2_fjLj5120ELj1ELj1ELj4ELj16ENS_18Kernel_traits_baseILj5120ES2_fS2_fjLj128EEEEEEEvNS_9BwdParamsE --------------------------
	.section	.nv.shared._ZN10layer_norm13ln_bwd_kernelINS_13Kernel_traitsI13__nv_bfloat16fS2_fjLj5120ELj1ELj1ELj4ELj16ENS_18Kernel_traits_baseILj5120ES2_fS2_fjLj128EEEEEEEvNS_9BwdParamsE,"aw",@nobits
	.sectionflags	@""
	.align	16


//--------------------- .nv.shared._ZN10layer_norm22ln_bwd_finalize_kernelINS_22Kernel_traits_finalizeILj5120E13__nv_bfloat16S2_S2_fjLj1024ELj4ENS_18Kernel_traits_baseILj5120ES2_S2_S2_fjLj1024EEEEEEEvNS_9BwdParamsE --------------------------
	.section	.nv.shared._ZN10layer_norm22ln_bwd_finalize_kernelINS_22Kernel_traits_finalizeILj5120E13__nv_bfloat16S2_S2_fjLj1024ELj4ENS_18Kernel_traits_baseILj5120ES2_S2_S2_fjLj1024EEEEEEEvNS_9BwdParamsE,"aw",@nobits
	.sectionflags	@""
	.align	16
.nv.shared._ZN10layer_norm22ln_bwd_finalize_kernelINS_22Kernel_traits_finalizeILj5120E13__nv_bfloat16S2_S2_fjLj1024ELj4ENS_18Kernel_traits_baseILj5120ES2_S2_S2_fjLj1024EEEEEEEvNS_9BwdParamsE:
	.zero		8448


//--------------------- .nv.shared._ZN10layer_norm13ln_bwd_kernelINS_13Kernel_traitsI13__nv_bfloat16S2_S2_fjLj5120ELj1ELj1ELj4ELj16ENS_18Kernel_traits_baseILj5120ES2_S2_S2_fjLj128EEEEEEEvNS_9BwdParamsE --------------------------
	.section	.nv.shared._ZN10layer_norm13ln_bwd_kernelINS_13Kernel_traitsI13__nv_bfloat16S2_S2_fjLj5120ELj1ELj1ELj4ELj16ENS_18Kernel_traits_baseILj5120ES2_S2_S2_fjLj128EEEEEEEvNS_9BwdParamsE,"aw",@nobits
	.sectionflags	@""
	.align	16


//--------------------- .nv.shared._ZN10layer_norm22ln_bwd_finalize_kernelINS_22Kernel_traits_finalizeILj5120E6__halffS2_fjLj1024ELj4ENS_18Kernel_traits_baseILj5120ES2_fS2_fjLj1024EEEEEEEvNS_9BwdParamsE --------------------------
	.section	.nv.shared._ZN10layer_norm22ln_bwd_finalize_kernelINS_22Kernel_traits_finalizeILj5120E6__halffS2_fjLj1024ELj4ENS_18Kernel_traits_baseILj5120ES2_fS2_fjLj1024EEEEEEEvNS_9BwdParamsE,"aw",@nobits
	.sectionflags	@""
	.align	16
.nv.shared._ZN10layer_norm22ln_bwd_finalize_kernelINS_22Kernel_traits_finalizeILj5120E6__halffS2_fjLj1024ELj4ENS_18Kernel_traits_baseILj5120ES2_fS2_fjLj1024EEEEEEEvNS_9BwdParamsE:
	.zero		8448


//--------------------- .nv.shared._ZN10layer_norm13ln_bwd_kernelINS_13Kernel_traitsI6__halffS2_fjLj5120ELj1ELj1ELj4ELj16ENS_18Kernel_traits_baseILj5120ES2_fS2_fjLj128EEEEEEEvNS_9BwdParamsE --------------------------
	.section	.nv.shared._ZN10layer_norm13ln_bwd_kernelINS_13Kernel_traitsI6__halffS2_fjLj5120ELj1ELj1ELj4ELj16ENS_18Kernel_traits_baseILj5120ES2_fS2_fjLj128EEEEEEEvNS_9BwdParamsE,"aw",@nobits
	.sectionflags	@""
	.align	16


//--------------------- .nv.shared._ZN10layer_norm22ln_bwd_finalize_kernelINS_22Kernel_traits_finalizeILj5120E6__halfS2_S2_fjLj1024ELj4ENS_18Kernel_traits_baseILj5120ES2_S2_S2_fjLj1024EEEEEEEvNS_9BwdParamsE --------------------------
	.section	.nv.shared._ZN10layer_norm22ln_bwd_finalize_kernelINS_22Kernel_traits_finalizeILj5120E6__halfS2_S2_fjLj1024ELj4ENS_18Kernel_traits_baseILj5120ES2_S2_S2_fjLj1024EEEEEEEvNS_9BwdParamsE,"aw",@nobits
	.sectionflags	@""
	.align	16
.nv.shared._ZN10layer_norm22ln_bwd_finalize_kernelINS_22Kernel_traits_finalizeILj5120E6__halfS2_S2_fjLj1024ELj4ENS_18Kernel_traits_baseILj5120ES2_S2_S2_fjLj1024EEEEEEEvNS_9BwdParamsE:
	.zero		8448


//--------------------- .nv.shared._ZN10layer_norm13ln_bwd_kernelINS_13Kernel_traitsI6__halfS2_S2_fjLj5120ELj1ELj1ELj4ELj16ENS_18Kernel_traits_baseILj5120ES2_S2_S2_fjLj128EEEEEEEvNS_9BwdParamsE --------------------------
	.section	.nv.shared._ZN10layer_norm13ln_bwd_kernelINS_13Kernel_traitsI6__halfS2_S2_fjLj5120ELj1ELj1ELj4ELj16ENS_18Kernel_traits_baseILj5120ES2_S2_S2_fjLj128EEEEEEEvNS_9BwdParamsE,"aw",@nobits
	.sectionflags	@""
	.align	16


//--------------------- .nv.shared._ZN10layer_norm22ln_bwd_finalize_kernelINS_22Kernel_traits_finalizeILj5120EffffjLj1024ELj4ENS_18Kernel_traits_baseILj5120EffffjLj1024EEEEEEEvNS_9BwdParamsE --------------------------
	.section	.nv.shared._ZN10layer_norm22ln_bwd_finalize_kernelINS_22Kernel_traits_finalizeILj5120EffffjLj1024ELj4ENS_18Kernel_traits_baseILj5120EffffjLj1024EEEEEEEvNS_9BwdParamsE,"aw",@nobits
	.sectionflags	@""
	.align	16
.nv.shared._ZN10layer_norm22ln_bwd_finalize_kernelINS_22Kernel_traits_finalizeILj5120EffffjLj1024ELj4ENS_18Kernel_traits_baseILj5120EffffjLj1024EEEEEEEvNS_9BwdParamsE:
	.zero		8448


//--------------------- .nv.shared._ZN10layer_norm13ln_bwd_kernelINS_13Kernel_traitsIffffjLj5120ELj1ELj1ELj4ELj16ENS_18Kernel_traits_baseILj5120EffffjLj128EEEEEEEvNS_9BwdParamsE --------------------------
	.section	.nv.shared._ZN10layer_norm13ln_bwd_kernelINS_13Kernel_traitsIffffjLj5120ELj1ELj1ELj4ELj16ENS_18Kernel_traits_baseILj5120EffffjLj128EEEEEEEvNS_9BwdParamsE,"aw",@nobits
	.sectionflags	@""
	.align	16


//--------------------- .nv.shared._ZN10layer_norm22ln_bwd_finalize_kernelINS_22Kernel_traits_finalizeILj4096E13__nv_bfloat16fS2_fjLj1024ELj4ENS_18Kernel_traits_baseILj4096ES2_fS2_fjLj1024EEEEEEEvNS_9BwdParamsE --------------------------
	.section	.nv.shared._ZN10layer_norm22ln_bwd_finalize_kernelINS_22Kernel_traits_finalizeILj4096E13__nv_bfloat16fS2_fjLj1024ELj4ENS_18Kernel_traits_baseILj4096ES2_fS2_fjLj1024EEEEEEEvNS_9BwdParamsE,"aw",@nobits
	.sectionflags	@""
	.align	16
.nv.shared._ZN10layer_norm22ln_bwd_finalize_kernelINS_22Kernel_traits_finalizeILj4096E13__nv_bfloat16fS2_fjLj1024ELj4ENS_18Kernel_traits_baseILj4096ES2_fS2_fjLj1024EEEEEEEvNS_9BwdParamsE:
	.zero		8448


//--------------------- .nv.shared._ZN10layer_norm13ln_bwd_kernelINS_13Kernel_traitsI13__nv_bfloat16fS2_fjLj4096ELj1ELj1ELj4ELj16ENS_18Kernel_traits_baseILj4096ES2_fS2_fjLj128EEEEEEEvNS_9BwdParamsE --------------------------
	.section	.nv.shared._ZN10layer_norm13ln_bwd_kernelINS_13Kernel_traitsI13__nv_bfloat16fS2_fjLj4096ELj1ELj1ELj4ELj16ENS_18Kernel_traits_baseILj4096ES2_fS2_fjLj128EEEEEEEvNS_9BwdParamsE,"aw",@nobits
	.sectionflags	@""
	.align	16


//--------------------- .nv.shared._ZN10layer_norm22ln_bwd_finalize_kernelINS_22Kernel_traits_finalizeILj4096E13__nv_bfloat16S2_S2_fjLj1024ELj4ENS_18Kernel_traits_baseILj4096ES2_S2_S2_fjLj1024EEEEEEEvNS_9BwdParamsE --------------------------
	.section	.nv.shared._ZN10layer_norm22ln_bwd_finalize_kernelINS_22Kernel_traits_finalizeILj4096E13__nv_bfloat16S2_S2_fjLj1024ELj4ENS_18Kernel_traits_baseILj4096ES2_S2_S2_fjLj1024EEEEEEEvNS_9BwdParamsE,"aw",@nobits
	.sectionflags	@""
	.align	16
.nv.shared._ZN10layer_norm22ln_bwd_finalize_kernelINS_22Kernel_traits_finalizeILj4096E13__nv_bfloat16S2_S2_fjLj1024ELj4ENS_18Kernel_traits_baseILj4096ES2_S2_S2_fjLj1024EEEEEEEvNS_9BwdParamsE:
	.zero		8448


//--------------------- .nv.shared._ZN10layer_norm13ln_bwd_kernelINS_13Kernel_traitsI13__nv_bfloat16S2_S2_fjLj4096ELj1ELj1ELj4ELj16ENS_18Kernel_traits_baseILj4096ES2_S2_S2_fjLj128EEEEEEEvNS_9BwdParamsE --------------------------
	.section	.nv.shared._ZN10layer_norm13ln_bwd_kernelINS_13Kernel_traitsI13__nv_bfloat16S2_S2_fjLj4096ELj1ELj1ELj4ELj16ENS_18Kernel_traits_baseILj4096ES2_S2_S2_fjLj128EEEEEEEvNS_9BwdParamsE,"aw",@nobits
	.sectionflags	@""
	.align	16


//--------------------- .nv.shared._ZN10layer_norm22ln_bwd_finalize_kernelINS_22Kernel_traits_finalizeILj4096E6__halffS2_fjLj1024ELj4ENS_18Kernel_traits_baseILj4096ES2_fS2_fjLj1024EEEEEEEvNS_9BwdParamsE --------------------------
	.section	.nv.shared._ZN10layer_norm22ln_bwd_finalize_kernelINS_22Kernel_traits_finalizeILj4096E6__halffS2_fjLj1024ELj4ENS_18Kernel_traits_baseILj4096ES2_fS2_fjLj1024EEEEEEEvNS_9BwdParamsE,"aw",@nobits
	.sectionflags	@""
	.align	16
.nv.shared._ZN10layer_norm22ln_bwd_finalize_kernelINS_22Kernel_traits_finalizeILj4096E6__halffS2_fjLj1024ELj4ENS_18Kernel_traits_baseILj4096ES2_fS2_fjLj1024EEEEEEEvNS_9BwdParamsE:
	.zero		8448


//--------------------- .nv.shared._ZN10layer_norm13ln_bwd_kernelINS_13Kernel_traitsI6__halffS2_fjLj4096ELj1ELj1ELj4ELj16ENS_18Kernel_traits_baseILj4096ES2_fS2_fjLj128EEEEEEEvNS_9BwdParamsE --------------------------
	.section	.nv.shared._ZN10layer_norm13ln_bwd_kernelINS_13Kernel_traitsI6__halffS2_fjLj4096ELj1ELj1ELj4ELj16ENS_18Kernel_traits_baseILj4096ES2_fS2_fjLj128EEEEEEEvNS_9BwdParamsE,"aw",@nobits
	.sectionflags	@""
	.align	16


//--------------------- .nv.shared._ZN10layer_norm22ln_bwd_finalize_kernelINS_22Kernel_traits_finalizeILj4096E6__halfS2_S2_fjLj1024ELj4ENS_18Kernel_traits_baseILj4096ES2_S2_S2_fjLj1024EEEEEEEvNS_9BwdParamsE --------------------------
	.section	.nv.shared._ZN10layer_norm22ln_bwd_finalize_kernelINS_22Kernel_traits_finalizeILj4096E6__halfS2_S2_fjLj1024ELj4ENS_18Kernel_traits_baseILj4096ES2_S2_S2_fjLj1024EEEEEEEvNS_9BwdParamsE,"aw",@nobits
	.sectionflags	@""
	.align	16
.nv.shared._ZN10layer_norm22ln_bwd_finalize_kernelINS_22Kernel_traits_finalizeILj4096E6__halfS2_S2_fjLj1024ELj4ENS_18Kernel_traits_baseILj4096ES2_S2_S2_fjLj1024EEEEEEEvNS_9BwdParamsE:
	.zero		8448


//--------------------- .nv.shared._ZN10layer_norm13ln_bwd_kernelINS_13Kernel_traitsI6__halfS2_S2_fjLj4096ELj1ELj1ELj4ELj16ENS_18Kernel_traits_baseILj4096ES2_S2_S2_fjLj128EEEEEEEvNS_9BwdParamsE --------------------------
	.section	.nv.shared._ZN10layer_norm13ln_bwd_kernelINS_13Kernel_traitsI6__halfS2_S2_fjLj4096ELj1ELj1ELj4ELj16ENS_18Kernel_traits_baseILj4096ES2_S2_S2_fjLj128EEEEEEEvNS_9BwdParamsE,"aw",@nobits
	.sectionflags	@""
	.align	16


//--------------------- .nv.shared._ZN10layer_norm22ln_bwd_finalize_kernelINS_22Kernel_traits_finalizeILj4096EffffjLj1024ELj4ENS_18Kernel_traits_baseILj4096EffffjLj1024EEEEEEEvNS_9BwdParamsE --------------------------
	.section	.nv.shared._ZN10layer_norm22ln_bwd_finalize_kernelINS_22Kernel_traits_finalizeILj4096EffffjLj1024ELj4ENS_18Kernel_traits_baseILj4096EffffjLj1024EEEEEEEvNS_9BwdParamsE,"aw",@nobits
	.sectionflags	@""
	.align	16
.nv.shared._ZN10layer_norm22ln_bwd_finalize_kernelINS_22Kernel_traits_finalizeILj4096EffffjLj1024ELj4ENS_18Kernel_traits_baseILj4096EffffjLj1024EEEEEEEvNS_9BwdParamsE:
	.zero		8448


//--------------------- .nv.shared._ZN10layer_norm13ln_bwd_kernelINS_13Kernel_traitsIffffjLj4096ELj1ELj1ELj4ELj16ENS_18Kernel_traits_baseILj4096EffffjLj128EEEEEEEvNS_9BwdParamsE --------------------------
	.section	.nv.shared._ZN10layer_norm13ln_bwd_kernelINS_13Kernel_traitsIffffjLj4096ELj1ELj1ELj4ELj16ENS_18Kernel_traits_baseILj4096EffffjLj128EEEEEEEvNS_9BwdParamsE,"aw",@nobits
	.sectionflags	@""
	.align	16


//--------------------- .nv.shared._ZN10layer_norm22ln_bwd_finalize_kernelINS_22Kernel_traits_finalizeILj3840E13__nv_bfloat16fS2_fjLj1024ELj4ENS_18Kernel_traits_baseILj3840ES2_fS2_fjLj1024EEEEEEEvNS_9BwdParamsE --------------------------
	.section	.nv.shared._ZN10layer_norm22ln_bwd_finalize_kernelINS_22Kernel_traits_finalizeILj3840E13__nv_bfloat16fS2_fjLj1024ELj4ENS_18Kernel_traits_baseILj3840ES2_fS2_fjLj1024EEEEEEEvNS_9BwdParamsE,"aw",@nobits
	.sectionflags	@""
	.align	16
.nv.shared._ZN10layer_norm22ln_bwd_finalize_kernelINS_22Kernel_traits_finalizeILj3840E13__nv_bfloat16fS2_fjLj1024ELj4ENS_18Kernel_traits_baseILj3840ES2_fS2_fjLj1024EEEEEEEvNS_9BwdParamsE:
	.zero		8448


//--------------------- .nv.shared._ZN10layer_norm13ln_bwd_kernelINS_13Kernel_traitsI13__nv_bfloat16fS2_fjLj3840ELj1ELj1ELj4ELj8ENS_18Kernel_traits_baseILj3840ES2_fS2_fjLj128EEEEEEEvNS_9BwdParamsE --------------------------
	.section	.nv.shared._ZN10layer_norm13ln_bwd_kernelINS_13Kernel_traitsI13__nv_bfloat16fS2_fjLj3840ELj1ELj1ELj4ELj8ENS_18Kernel_traits_baseILj3840ES2_fS2_fjLj128EEEEEEEvNS_9BwdParamsE,"aw",@nobits
	.sectionflags	@""
	.align	16


//--------------------- .nv.shared._ZN10layer_norm22ln_bwd_finalize_kernelINS_22Kernel_traits_finalizeILj3840E13__nv_bfloat16S2_S2_fjLj1024ELj4ENS_18Kernel_traits_baseILj3840ES2_S2_S2_fjLj1024EEEEEEEvNS_9BwdParamsE --------------------------
	.section	.nv.shared._ZN10layer_norm22ln_bwd_finalize_kernelINS_22Kernel_traits_finalizeILj3840E13__nv_bfloat16S2_S2_fjLj1024ELj4ENS_18Kernel_traits_baseILj3840ES2_S2_S2_fjLj1024EEEEEEEvNS_9BwdParamsE,"aw",@nobits
	.sectionflags	@""
	.align	16
.nv.shared._ZN10layer_norm22ln_bwd_finalize_kernelINS_22Kernel_traits_finalizeILj3840E13__nv_bfloat16S2_S2_fjLj1024ELj4ENS_18Kernel_traits_baseILj3840ES2_S2_S2_fjLj1024EEEEEEEvNS_9BwdParamsE:
	.zero		8448


//--------------------- .nv.shared._ZN10layer_norm13ln_bwd_kernelINS_13Kernel_traitsI13__nv_bfloat16S2_S2_fjLj3840ELj1ELj1ELj4ELj4ENS_18Kernel_traits_baseILj3840ES2_S2_S2_fjLj128EEEEEEEvNS_9BwdParamsE --------------------------
	.section	.nv.shared._ZN10layer_norm13ln_bwd_kernelINS_13Kernel_traitsI13__nv_bfloat16S2_S2_fjLj3840ELj1ELj1ELj4ELj4ENS_18Kernel_traits_baseILj3840ES2_S2_S2_fjLj128EEEEEEEvNS_9BwdParamsE,"aw",@nobits
	.sectionflags	@""
	.align	16


//--------------------- .nv.shared._ZN10layer_norm22ln_bwd_finalize_kernelINS_22Kernel_traits_finalizeILj3840E6__halffS2_fjLj1024ELj4ENS_18Kernel_traits_baseILj3840ES2_fS2_fjLj1024EEEEEEEvNS_9BwdParamsE --------------------------
	.section	.nv.shared._ZN10layer_norm22ln_bwd_finalize_kernelINS_22Kernel_traits_finalizeILj3840E6__halffS2_fjLj1024ELj4ENS_18Kernel_traits_baseILj3840ES2_fS2_fjLj1024EEEEEEEvNS_9BwdParamsE,"aw",@nobits
	.sectionflags	@""
	.align	16
.nv.shared._ZN10layer_norm22ln_bwd_finalize_kernelINS_22Kernel_traits_finalizeILj3840E6__halffS2_fjLj1024ELj4ENS_18Kernel_traits_baseILj3840ES2_fS2_fjLj1024EEEEEEEvNS_9BwdParamsE:
	.zero		8448


//--------------------- .nv.shared._ZN10layer_norm13ln_bwd_kernelINS_13Kernel_traitsI6__halffS2_fjLj3840ELj1ELj1ELj4ELj8ENS_18Kernel_traits_baseILj3840ES2_fS2_fjLj128EEEEEEEvNS_9BwdParamsE --------------------------
	.section	.nv.shared._ZN10layer_norm13ln_bwd_kernelINS_13Kernel_traitsI6__halffS2_fjLj3840ELj1ELj1ELj4ELj8ENS_18Kernel_traits_baseILj3840ES2_fS2_fjLj128EEEEEEEvNS_9BwdParamsE,"aw",@nobits
	.sectionflags	@""
	.align	16


//--------------------- .nv.shared._ZN10layer_norm22ln_bwd_finalize_kernelINS_22Kernel_traits_finalizeILj3840E6__halfS2_S2_fjLj1024ELj4ENS_18Kernel_traits_baseILj3840ES2_S2_S2_fjLj1024EEEEEEEvNS_9BwdParamsE --------------------------
	.section	.nv.shared._ZN10layer_norm22ln_bwd_finalize_kernelINS_22Kernel_traits_finalizeILj3840E6__halfS2_S2_fjLj1024ELj4ENS_18Kernel_traits_baseILj3840ES2_S2_S2_fjLj1024EEEEEEEvNS_9BwdParamsE,"aw",@nobits
	.sectionflags	@""
	.align	16
.nv.shared._ZN10layer_norm22ln_bwd_finalize_kernelINS_22Kernel_traits_finalizeILj3840E6__halfS2_S2_fjLj1024ELj4ENS_18Kernel_traits_baseILj3840ES2_S2_S2_fjLj1024EEEEEEEvNS_9BwdParamsE:
	.zero		8448


//--------------------- .nv.shared._ZN10layer_norm13ln_bwd_kernelINS_13Kernel_traitsI6__halfS2_S2_fjLj3840ELj1ELj1ELj4ELj4ENS_18Kernel_traits_baseILj3840ES2_S2_S2_fjLj128EEEEEEEvNS_9BwdParamsE --------------------------
	.section	.nv.shared._ZN10layer_norm13ln_bwd_kernelINS_13Kernel_traitsI6__halfS2_S2_fjLj3840ELj1ELj1ELj4ELj4ENS_18Kernel_traits_baseILj3840ES2_S2_S2_fjLj128EEEEEEEvNS_9BwdParamsE,"aw",@nobits
	.sectionflags	@""
	.align	16


//--------------------- .nv.shared._ZN10layer_norm22ln_bwd_finalize_kernelINS_22Kernel_traits_finalizeILj3840EffffjLj1024ELj4ENS_18Kernel_traits_baseILj3840EffffjLj1024EEEEEEEvNS_9BwdParamsE --------------------------
	.section	.nv.shared._ZN10layer_norm22ln_bwd_finalize_kernelINS_22Kernel_traits_finalizeILj3840EffffjLj1024ELj4ENS_18Kernel_traits_baseILj3840EffffjLj1024EEEEEEEvNS_9BwdParamsE,"aw",@nobits
	.sectionflags	@""
	.align	16
.nv.shared._ZN10layer_norm22ln_bwd_finalize_kernelINS_22Kernel_traits_finalizeILj3840EffffjLj1024ELj4ENS_18Kernel_traits_baseILj3840EffffjLj1024EEEEEEEvNS_9BwdParamsE:
	.zero		8448


//--------------------- .nv.shared._ZN10layer_norm13ln_bwd_kernelINS_13Kernel_traitsIffffjLj3840ELj1ELj1ELj4ELj8ENS_18Kernel_traits_baseILj3840EffffjLj128EEEEEEEvNS_9BwdParamsE --------------------------
	.section	.nv.shared._ZN10layer_norm13ln_bwd_kernelINS_13Kernel_traitsIffffjLj3840ELj1ELj1ELj4ELj8ENS_18Kernel_traits_baseILj3840EffffjLj128EEEEEEEvNS_9BwdParamsE,"aw",@nobits
	.sectionflags	@""
	.align	16


//--------------------- .nv.shared._ZN10layer_norm22ln_bwd_finalize_kernelINS_22Kernel_traits_finalizeILj3072E13__nv_bfloat16fS2_fjLj1024ELj4ENS_18Kernel_traits_baseILj3072ES2_fS2_fjLj1024EEEEEEEvNS_9BwdParamsE --------------------------
	.section	.nv.shared._ZN10layer_norm22ln_bwd_finalize_kernelINS_22Kernel_traits_finalizeILj3072E13__nv_bfloat16fS2_fjLj1024ELj4ENS_18Kernel_traits_baseILj3072ES2_fS2_fjLj1024EEEEEEEvNS_9BwdParamsE,"aw",@nobits
	.sectionflags	@""
	.align	16
.nv.shared._ZN10layer_norm22ln_bwd_finalize_kernelINS_22Kernel_traits_finalizeILj3072E13__nv_bfloat16fS2_fjLj1024ELj4ENS_18Kernel_traits_baseILj3072ES2_fS2_fjLj1024EEEEEEEvNS_9BwdParamsE:
	.zero		8448


//--------------------- .nv.shared._ZN10layer_norm13ln_bwd_kernelINS_13Kernel_traitsI13__nv_bfloat16fS2_fjLj3072ELj1ELj1ELj4ELj16ENS_18Kernel_traits_baseILj3072ES2_fS2_fjLj128EEEEEEEvNS_9BwdParamsE --------------------------
	.section	.nv.shared._ZN10layer_norm13ln_bwd_kernelINS_13Kernel_traitsI13__nv_bfloat16fS2_fjLj3072ELj1ELj1ELj4ELj16ENS_18Kernel_traits_baseILj3072ES2_fS2_fjLj128EEEEEEEvNS_9BwdParamsE,"aw",@nobits
	.sectionflags	@""
	.align	16


//--------------------- .nv.shared._ZN10layer_norm22ln_bwd_finalize_kernelINS_22Kernel_traits_finalizeILj3072E13__nv_bfloat16S2_S2_fjLj1024ELj4ENS_18Kernel_traits_baseILj3072ES2_S2_S2_fjLj1024EEEEEEEvNS_9BwdParamsE --------------------------
	.section	.nv.shared._ZN10layer_norm22ln_bwd_finalize_kernelINS_22Kernel_traits_finalizeILj3072E13__nv_bfloat16S2_S2_fjLj1024ELj4ENS_18Kernel_traits_baseILj3072ES2_S2_S2_fjLj1024EEEEEEEvNS_9BwdParamsE,"aw",@nobits
	.sectionflags	@""
	.align	16
.nv.shared._ZN10layer_norm22ln_bwd_finalize_kernelINS_22Kernel_traits_finalizeILj3072E13__nv_bfloat16S2_S2_fjLj1024ELj4ENS_18Kernel_traits_baseILj3072ES2_S2_S2_fjLj1024EEEEEEEvNS_9BwdParamsE:
	.zero		8448


//--------------------- .nv.shared._ZN10layer_norm13ln_bwd_kernelINS_13Kernel_traitsI13__nv_bfloat16S2_S2_fjLj3072ELj1ELj1ELj4ELj16ENS_18Kernel_traits_baseILj3072ES2_S2_S2_fjLj128EEEEEEEvNS_9BwdParamsE --------------------------
	.section	.nv.shared._ZN10layer_norm13ln_bwd_kernelINS_13Kernel_traitsI13__nv_bfloat16S2_S2_fjLj3072ELj1ELj1ELj4ELj16ENS_18Kernel_traits_baseILj3072ES2_S2_S2_fjLj128EEEEEEEvNS_9BwdParamsE,"aw",@nobits
	.sectionflags	@""
	.align	16


//--------------------- .nv.shared._ZN10layer_norm22ln_bwd_finalize_kernelINS_22Kernel_traits_finalizeILj3072E6__halffS2_fjLj1024ELj4ENS_18Kernel_traits_baseILj3072ES2_fS2_fjLj1024EEEEEEEvNS_9BwdParamsE --------------------------
	.section	.nv.shared._ZN10layer_norm22ln_bwd_finalize_kernelINS_22Kernel_traits_finalizeILj3072E6__halffS2_fjLj1024ELj4ENS_18Kernel_traits_baseILj3072ES2_fS2_fjLj1024EEEEEEEvNS_9BwdParamsE,"aw",@nobits
	.sectionflags	@""
	.align	16
.nv.shared._ZN10layer_norm22ln_bwd_finalize_kernelINS_22Kernel_traits_finalizeILj3072E6__halffS2_fjLj1024ELj4ENS_18Kernel_traits_baseILj3072ES2_fS2_fjLj1024EEEEEEEvNS_9BwdParamsE:
	.zero		8448


//--------------------- .nv.shared._ZN10layer_norm13ln_bwd_kernelINS_13Kernel_traitsI6__halffS2_fjLj3072ELj1ELj1ELj4ELj16ENS_18Kernel_traits_baseILj3072ES2_fS2_fjLj128EEEEEEEvNS_9BwdParamsE --------------------------
	.section	.nv.shared._ZN10layer_norm13ln_bwd_kernelINS_13Kernel_traitsI6__halffS2_fjLj3072ELj1ELj1ELj4ELj16ENS_18Kernel_traits_baseILj3072ES2_fS2_fjLj128EEEEEEEvNS_9BwdParamsE,"aw",@nobits
	.sectionflags	@""
	.align	16


//--------------------- .nv.shared._ZN10layer_norm22ln_bwd_finalize_kernelINS_22Kernel_traits_finalizeILj3072E6__halfS2_S2_fjLj1024ELj4ENS_18Kernel_traits_baseILj3072ES2_S2_S2_fjLj1024EEEEEEEvNS_9BwdParamsE --------------------------
	.section	.nv.shared._ZN10layer_norm22ln_bwd_finalize_kernelINS_22Kernel_traits_finalizeILj3072E6__halfS2_S2_fjLj1024ELj4ENS_18Kernel_traits_baseILj3072ES2_S2_S2_fjLj1024EEEEEEEvNS_9BwdParamsE,"aw",@nobits
	.sectionflags	@""
	.align	16
.nv.shared._ZN10layer_norm22ln_bwd_finalize_kernelINS_22Kernel_traits_finalizeILj3072E6__halfS2_S2_fjLj1024ELj4ENS_18Kernel_traits_baseILj3072ES2_S2_S2_fjLj1024EEEEEEEvNS_9BwdParamsE:
	.zero		8448


//--------------------- .nv.shared._ZN10layer_norm13ln_bwd_kernelINS_13Kernel_traitsI6__halfS2_S2_fjLj3072ELj1ELj1ELj4ELj16ENS_18Kernel_traits_baseILj3072ES2_S2_S2_fjLj128EEEEEEEvNS_9BwdParamsE --------------------------
	.section	.nv.shared._ZN10layer_norm13ln_bwd_kernelINS_13Kernel_traitsI6__halfS2_S2_fjLj3072ELj1ELj1ELj4ELj16ENS_18Kernel_traits_baseILj3072ES2_S2_S2_fjLj128EEEEEEEvNS_9BwdParamsE,"aw",@nobits
	.sectionflags	@""
	.align	16


//--------------------- .nv.shared._ZN10layer_norm22ln_bwd_finalize_kernelINS_22Kernel_traits_finalizeILj3072EffffjLj1024ELj4ENS_18Kernel_traits_baseILj3072EffffjLj1024EEEEEEEvNS_9BwdParamsE --------------------------
	.section	.nv.shared._ZN10layer_norm22ln_bwd_finalize_kernelINS_22Kernel_traits_finalizeILj3072EffffjLj1024ELj4ENS_18Kernel_traits_baseILj3072EffffjLj1024EEEEEEEvNS_9BwdParamsE,"aw",@nobits
	.sectionflags	@""
	.align	16
.nv.shared._ZN10layer_norm22ln_bwd_finalize_kernelINS_22Kernel_traits_finalizeILj3072EffffjLj1024ELj4ENS_18Kernel_traits_baseILj3072EffffjLj1024EEEEEEEvNS_9BwdParamsE:
	.zero		8448


//--------------------- .nv.shared._ZN10layer_norm13ln_bwd_kernelINS_13Kernel_traitsIffffjLj3072ELj1ELj1ELj4ELj16ENS_18Kernel_traits_baseILj3072EffffjLj128EEEEEEEvNS_9BwdParamsE --------------------------
	.section	.nv.shared._ZN10layer_norm13ln_bwd_kernelINS_13Kernel_traitsIffffjLj3072ELj1ELj1ELj4ELj16ENS_18Kernel_traits_baseILj3072EffffjLj128EEEEEEEvNS_9BwdParamsE,"aw",@nobits
	.sectionflags	@""
	.align	16


//--------------------- .nv.shared._ZN10layer_norm22ln_bwd_finalize_kernelINS_22Kernel_traits_finalizeILj2304E13__nv_bfloat16fS2_fjLj1024ELj4ENS_18Kernel_traits_baseILj2304ES2_fS2_fjLj1024EEEEEEEvNS_9BwdParamsE --------------------------
	.section	.nv.shared._ZN10layer_norm22ln_bwd_finalize_kernelINS_22Kernel_traits_finalizeILj2304E13__nv_bfloat16fS2_fjLj1024ELj4ENS_18Kernel_traits_baseILj2304ES2_fS2_fjLj1024EEEEEEEvNS_9BwdParamsE,"aw",@nobits
	.sectionflags	@""
	.align	16
.nv.shared._ZN10layer_norm22ln_bwd_finalize_kernelINS_22Kernel_traits_finalizeILj2304E13__nv_bfloat16fS2_fjLj1024ELj4ENS_18Kernel_traits_baseILj2304ES2_fS2_fjLj1024EEEEEEEvNS_9BwdParamsE:
	.zero		8448


//--------------------- .nv.shared._ZN10layer_norm13ln_bwd_kernelINS_13Kernel_traitsI13__nv_bfloat16fS2_fjLj2304ELj1ELj1ELj4ELj8ENS_18Kernel_traits_baseILj2304ES2_fS2_fjLj128EEEEEEEvNS_9BwdParamsE --------------------------
	.section	.nv.shared._ZN10layer_norm13ln_bwd_kernelINS_13Kernel_traitsI13__nv_bfloat16fS2_fjLj2304ELj1ELj1ELj4ELj8ENS_18Kernel_traits_baseILj2304ES2_fS2_fjLj128EEEEEEEvNS_9BwdParamsE,"aw",@nobits
	.sectionflags	@""
	.align	16


//--------------------- .nv.shared._ZN10layer_norm22ln_bwd_finalize_kernelINS_22Kernel_traits_finalizeILj2304E13__nv_bfloat16S2_S2_fjLj1024ELj4ENS_18Kernel_traits_baseILj2304ES2_S2_S2_fjLj1024EEEEEEEvNS_9BwdParamsE --------------------------
	.section	.nv.shared._ZN10layer_norm22ln_bwd_finalize_kernelINS_22Kernel_traits_finalizeILj2304E13__nv_bfloat16S2_S2_fjLj1024ELj4ENS_18Kernel_traits_baseILj2304ES2_S2_S2_fjLj1024EEEEEEEvNS_9BwdParamsE,"aw",@nobits
	.sectionflags	@""
	.align	16
.nv.shared._ZN10layer_norm22ln_bwd_finalize_kernelINS_22Kernel_traits_finalizeILj2304E13__nv_bfloat16S2_S2_fjLj1024ELj4ENS_18Kernel_traits_baseILj2304ES2_S2_S2_fjLj1024EEEEEEEvNS_9BwdParamsE:
	.zero		8448


//--------------------- .nv.shared._ZN10layer_norm13ln_bwd_kernelINS_13Kernel_traitsI13__nv_bfloat16S2_S2_fjLj2304ELj1ELj1ELj4ELj4ENS_18Kernel_traits_baseILj2304ES2_S2_S2_fjLj128EEEEEEEvNS_9BwdParamsE --------------------------
	.section	.nv.shared._ZN10layer_norm13ln_bwd_kernelINS_13Kernel_traitsI13__nv_bfloat16S2_S2_fjLj2304ELj1ELj1ELj4ELj4ENS_18Kernel_traits_baseILj2304ES2_S2_S2_fjLj128EEEEEEEvNS_9BwdParamsE,"aw",@nobits
	.sectionflags	@""
	.align	16


//--------------------- .nv.shared._ZN10layer_norm22ln_bwd_finalize_kernelINS_22Kernel_traits_finalizeILj2304E6__halffS2_fjLj1024ELj4ENS_18Kernel_traits_baseILj2304ES2_fS2_fjLj1024EEEEEEEvNS_9BwdParamsE --------------------------
	.section	.nv.shared._ZN10layer_norm22ln_bwd_finalize_kernelINS_22Kernel_traits_finalizeILj2304E6__halffS2_fjLj1024ELj4ENS_18Kernel_traits_baseILj2304ES2_fS2_fjLj1024EEEEEEEvNS_9BwdParamsE,"aw",@nobits
	.sectionflags	@""
	.align	16
.nv.shared._ZN10layer_norm22ln_bwd_finalize_kernelINS_22Kernel_traits_finalizeILj2304E6__halffS2_fjLj1024ELj4ENS_18Kernel_traits_baseILj2304ES2_fS2_fjLj1024EEEEEEEvNS_9BwdParamsE:
	.zero		8448


//--------------------- .nv.shared._ZN10layer_norm13ln_bwd_kernelINS_13Kernel_traitsI6__halffS2_fjLj2304ELj1ELj1ELj4ELj8ENS_18Kernel_traits_baseILj2304ES2_fS2_fjLj128EEEEEEEvNS_9BwdParamsE --------------------------
	.section	.nv.shared._ZN10layer_norm13ln_bwd_kernelINS_13Kernel_traitsI6__halffS2_fjLj2304ELj1ELj1ELj4ELj8ENS_18Kernel_traits_baseILj2304ES2_fS2_fjLj128EEEEEEEvNS_9BwdParamsE,"aw",@nobits
	.sectionflags	@""
	.align	16


//--------------------- .nv.shared._ZN10layer_norm22ln_bwd_finalize_kernelINS_22Kernel_traits_finalizeILj2304E6__halfS2_S2_fjLj1024ELj4ENS_18Kernel_traits_baseILj2304ES2_S2_S2_fjLj1024EEEEEEEvNS_9BwdParamsE --------------------------
	.section	.nv.shared._ZN10layer_norm22ln_bwd_finalize_kernelINS_22Kernel_traits_finalizeILj2304E6__halfS2_S2_fjLj1024ELj4ENS_18Kernel_traits_baseILj2304ES2_S2_S2_fjLj1024EEEEEEEvNS_9BwdParamsE,"aw",@nobits
	.sectionflags	@""
	.align	16
.nv.shared._ZN10layer_norm22ln_bwd_finalize_kernelINS_22Kernel_traits_finalizeILj2304E6__halfS2_S2_fjLj1024ELj4ENS_18Kernel_traits_baseILj2304ES2_S2_S2_fjLj1024EEEEEEEvNS_9BwdParamsE:
	.zero		8448


//--------------------- .nv.shared._ZN10layer_norm13ln_bwd_kernelINS_13Kernel_traitsI6__halfS2_S2_fjLj2304ELj1ELj1ELj4ELj4ENS_18Kernel_traits_baseILj2304ES2_S2_S2_fjLj128EEEEEEEvNS_9BwdParamsE --------------------------
	.section	.nv.shared._ZN10layer_norm13ln_bwd_kernelINS_13Kernel_traitsI6__halfS2_S2_fjLj2304ELj1ELj1ELj4ELj4ENS_18Kernel_traits_baseILj2304ES2_S2_S2_fjLj128EEEEEEEvNS_9BwdParamsE,"aw",@nobits
	.sectionflags	@""
	.align	16


//--------------------- .nv.shared._ZN10layer_norm22ln_bwd_finalize_kernelINS_22Kernel_traits_finalizeILj2304EffffjLj1024ELj4ENS_18Kernel_traits_baseILj2304EffffjLj1024EEEEEEEvNS_9BwdParamsE --------------------------
	.section	.nv.shared._ZN10layer_norm22ln_bwd_finalize_kernelINS_22Kernel_traits_finalizeILj2304EffffjLj1024ELj4ENS_18Kernel_traits_baseILj2304EffffjLj1024EEEEEEEvNS_9BwdParamsE,"aw",@nobits
	.sectionflags	@""
	.align	16
.nv.shared._ZN10layer_norm22ln_bwd_finalize_kernelINS_22Kernel_traits_finalizeILj2304EffffjLj1024ELj4ENS_18Kernel_traits_baseILj2304EffffjLj1024EEEEEEEvNS_9BwdParamsE:
	.zero		8448


//--------------------- .nv.shared._ZN10layer_norm13ln_bwd_kernelINS_13Kernel_traitsIffffjLj2304ELj1ELj1ELj4ELj8ENS_18Kernel_traits_baseILj2304EffffjLj128EEEEEEEvNS_9BwdParamsE --------------------------
	.section	.nv.shared._ZN10layer_norm13ln_bwd_kernelINS_13Kernel_traitsIffffjLj2304ELj1ELj1ELj4ELj8ENS_18Kernel_traits_baseILj2304EffffjLj128EEEEEEEvNS_9BwdParamsE,"aw",@nobits
	.sectionflags	@""
	.align	16


//--------------------- .nv.shared._ZN10layer_norm22ln_bwd_finalize_kernelINS_22Kernel_traits_finalizeILj2048E13__nv_bfloat16fS2_fjLj1024ELj4ENS_18Kernel_traits_baseILj2048ES2_fS2_fjLj1024EEEEEEEvNS_9BwdParamsE --------------------------
	.section	.nv.shared._ZN10layer_norm22ln_bwd_finalize_kernelINS_22Kernel_traits_finalizeILj2048E13__nv_bfloat16fS2_fjLj1024ELj4ENS_18Kernel_traits_baseILj2048ES2_fS2_fjLj1024EEEEEEEvNS_9BwdParamsE,"aw",@nobits
	.sectionflags	@""
	.align	16
.nv.shared._ZN10layer_norm22ln_bwd_finalize_kernelINS_22Kernel_traits_finalizeILj2048E13__nv_bfloat16fS2_fjLj1024ELj4ENS_18Kernel_traits_baseILj2048ES2_fS2_fjLj1024EEEEEEEvNS_9BwdParamsE:
	.zero		8448


//--------------------- .nv.shared._ZN10layer_norm13ln_bwd_kernelINS_13Kernel_traitsI13__nv_bfloat16fS2_fjLj2048ELj1ELj1ELj4ELj16ENS_18Kernel_traits_baseILj2048ES2_fS2_fjLj128EEEEEEEvNS_9BwdParamsE --------------------------
	.section	.nv.shared._ZN10layer_norm13ln_bwd_kernelINS_13Kernel_traitsI13__nv_bfloat16fS2_fjLj2048ELj1ELj1ELj4ELj16ENS_18Kernel_traits_baseILj2048ES2_fS2_fjLj128EEEEEEEvNS_9BwdParamsE,"aw",@nobits
	.sectionflags	@""
	.align	16


//--------------------- .nv.shared._ZN10layer_norm22ln_bwd_finalize_kernelINS_22Kernel_traits_finalizeILj2048E13__nv_bfloat16S2_S2_fjLj1024ELj4ENS_18Kernel_traits_baseILj2048ES2_S2_S2_fjLj1024EEEEEEEvNS_9BwdParamsE --------------------------
	.section	.nv.shared._ZN10layer_norm22ln_bwd_finalize_kernelINS_22Kernel_traits_finalizeILj2048E13__nv_bfloat16S2_S2_fjLj1024ELj4ENS_18Kernel_traits_baseILj2048ES2_S2_S2_fjLj1024EEEEEEEvNS_9BwdParamsE,"aw",@nobits
	.sectionflags	@""
	.align	16
.nv.shared._ZN10layer_norm22ln_bwd_finalize_kernelINS_22Kernel_traits_finalizeILj2048E13__nv_bfloat16S2_S2_fjLj1024ELj4ENS_18Kernel_traits_baseILj2048ES2_S2_S2_fjLj1024EEEEEEEvNS_9BwdParamsE:
	.zero		8448


//--------------------- .nv.shared._ZN10layer_norm13ln_bwd_kernelINS_13Kernel_traitsI13__nv_bfloat16S2_S2_fjLj2048ELj1ELj1ELj4ELj16ENS_18Kernel_traits_baseILj2048ES2_S2_S2_fjLj128EEEEEEEvNS_9BwdParamsE --------------------------
	.section	.nv.shared._ZN10layer_norm13ln_bwd_kernelINS_13Kernel_traitsI13__nv_bfloat16S2_S2_fjLj2048ELj1ELj1ELj4ELj16ENS_18Kernel_traits_baseILj2048ES2_S2_S2_fjLj128EEEEEEEvNS_9BwdParamsE,"aw",@nobits
	.sectionflags	@""
	.align	16


//--------------------- .nv.shared._ZN10layer_norm22ln_bwd_finalize_kernelINS_22Kernel_traits_finalizeILj2048E6__halffS2_fjLj1024ELj4ENS_18Kernel_traits_baseILj2048ES2_fS2_fjLj1024EEEEEEEvNS_9BwdParamsE --------------------------
	.section	.nv.shared._ZN10layer_norm22ln_bwd_finalize_kernelINS_22Kernel_traits_finalizeILj2048E6__halffS2_fjLj1024ELj4ENS_18Kernel_traits_baseILj2048ES2_fS2_fjLj1024EEEEEEEvNS_9BwdParamsE,"aw",@nobits
	.sectionflags	@""
	.align	16
.nv.shared._ZN10layer_norm22ln_bwd_finalize_kernelINS_22Kernel_traits_finalizeILj2048E6__halffS2_fjLj1024ELj4ENS_18Kernel_traits_baseILj2048ES2_fS2_fjLj1024EEEEEEEvNS_9BwdParamsE:
	.zero		8448


//--------------------- .nv.shared._ZN10layer_norm13ln_bwd_kernelINS_13Kernel_traitsI6__halffS2_fjLj2048ELj1ELj1ELj4ELj16ENS_18Kernel_traits_baseILj2048ES2_fS2_fjLj128EEEEEEEvNS_9BwdParamsE --------------------------
	.section	.nv.shared._ZN10layer_norm13ln_bwd_kernelINS_13Kernel_traitsI6__halffS2_fjLj2048ELj1ELj1ELj4ELj16ENS_18Kernel_traits_baseILj2048ES2_fS2_fjLj128EEEEEEEvNS_9BwdParamsE,"aw",@nobits
	.sectionflags	@""
	.align	16


//--------------------- .nv.shared._ZN10layer_norm22ln_bwd_finalize_kernelINS_22Kernel_traits_finalizeILj2048E6__halfS2_S2_fjLj1024ELj4ENS_18Kernel_traits_baseILj2048ES2_S2_S2_fjLj1024EEEEEEEvNS_9BwdParamsE --------------------------
	.section	.nv.shared._ZN10layer_norm22ln_bwd_finalize_kernelINS_22Kernel_traits_finalizeILj2048E6__halfS2_S2_fjLj1024ELj4ENS_18Kernel_traits_baseILj2048ES2_S2_S2_fjLj1024EEEEEEEvNS_9BwdParamsE,"aw",@nobits
	.sectionflags	@""
	.align	16
.nv.shared._ZN10layer_norm22ln_bwd_finalize_kernelINS_22Kernel_traits_finalizeILj2048E6__halfS2_S2_fjLj1024ELj4ENS_18Kernel_traits_baseILj2048ES2_S2_S2_fjLj1024EEEEEEEvNS_9BwdParamsE:
	.zero		8448


//--------------------- .nv.shared._ZN10layer_norm13ln_bwd_kernelINS_13Kernel_traitsI6__halfS2_S2_fjLj2048ELj1ELj1ELj4ELj16ENS_18Kernel_traits_baseILj2048ES2_S2_S2_fjLj128EEEEEEEvNS_9BwdParamsE --------------------------
	.section	.nv.shared._ZN10layer_norm13ln_bwd_kernelINS_13Kernel_traitsI6__halfS2_S2_fjLj2048ELj1ELj1ELj4ELj16ENS_18Kernel_traits_baseILj2048ES2_S2_S2_fjLj128EEEEEEEvNS_9BwdParamsE,"aw",@nobits
	.sectionflags	@""
	.align	16


//--------------------- .nv.shared._ZN10layer_norm22ln_bwd_finalize_kernelINS_22Kernel_traits_finalizeILj2048EffffjLj1024ELj4ENS_18Kernel_traits_baseILj2048EffffjLj1024EEEEEEEvNS_9BwdParamsE --------------------------
	.section	.nv.shared._ZN10layer_norm22ln_bwd_finalize_kernelINS_22Kernel_traits_finalizeILj2048EffffjLj1024ELj4ENS_18Kernel_traits_baseILj2048EffffjLj1024EEEEEEEvNS_9BwdParamsE,"aw",@nobits
	.sectionflags	@""
	.align	16
.nv.shared._ZN10layer_norm22ln_bwd_finalize_kernelINS_22Kernel_traits_finalizeILj2048EffffjLj1024ELj4ENS_18Kernel_traits_baseILj2048EffffjLj1024EEEEEEEvNS_9BwdParamsE:
	.zero		8448


//--------------------- .nv.shared._ZN10layer_norm13ln_bwd_kernelINS_13Kernel_traitsIffffjLj2048ELj1ELj1ELj4ELj16ENS_18Kernel_traits_baseILj2048EffffjLj128EEEEEEEvNS_9BwdParamsE --------------------------
	.section	.nv.shared._ZN10layer_norm13ln_bwd_kernelINS_13Kernel_traitsIffffjLj2048ELj1ELj1ELj4ELj16ENS_18Kernel_traits_baseILj2048EffffjLj128EEEEEEEvNS_9BwdParamsE,"aw",@nobits
	.sectionflags	@""
	.align	16


//--------------------- .nv.shared._ZN10layer_norm22ln_bwd_finalize_kernelINS_22Kernel_traits_finalizeILj1536E13__nv_bfloat16fS2_fjLj1024ELj4ENS_18Kernel_traits_baseILj1536ES2_fS2_fjLj1024EEEEEEEvNS_9BwdParamsE --------------------------
	.section	.nv.shared._ZN10layer_norm22ln_bwd_finalize_kernelINS_22Kernel_traits_finalizeILj1536E13__nv_bfloat16fS2_fjLj1024ELj4ENS_18Kernel_traits_baseILj1536ES2_fS2_fjLj1024EEEEEEEvNS_9BwdParamsE,"aw",@nobits
	.sectionflags	@""
	.align	16
.nv.shared._ZN10layer_norm22ln_bwd_finalize_kernelINS_22Kernel_traits_finalizeILj1536E13__nv_bfloat16fS2_fjLj1024ELj4ENS_18Kernel_traits_baseILj1536ES2_fS2_fjLj1024EEEEEEEvNS_9BwdParamsE:
	.zero		8448


//--------------------- .nv.shared._ZN10layer_norm13ln_bwd_kernelINS_13Kernel_traitsI13__nv_bfloat16fS2_fjLj1536ELj1ELj1ELj4ELj16ENS_18Kernel_traits_baseILj1536ES2_fS2_fjLj128EEEEEEEvNS_9BwdParamsE --------------------------
	.section	.nv.shared._ZN10layer_norm13ln_bwd_kernelINS_13Kernel_traitsI13__nv_bfloat16fS2_fjLj1536ELj1ELj1ELj4ELj16ENS_18Kernel_traits_baseILj1536ES2_fS2_fjLj128EEEEEEEvNS_9BwdParamsE,"aw",@nobits
	.sectionflags	@""
	.align	16


//--------------------- .nv.shared._ZN10layer_norm22ln_bwd_finalize_kernelINS_22Kernel_traits_finalizeILj1536E13__nv_bfloat16S2_S2_fjLj1024ELj4ENS_18Kernel_traits_baseILj1536ES2_S2_S2_fjLj1024EEEEEEEvNS_9BwdParamsE --------------------------
	.section	.nv.shared._ZN10layer_norm22ln_bwd_finalize_kernelINS_22Kernel_traits_finalizeILj1536E13__nv_bfloat16S2_S2_fjLj1024ELj4ENS_18Kernel_traits_baseILj1536ES2_S2_S2_fjLj1024EEEEEEEvNS_9BwdParamsE,"aw",@nobits
	.sectionflags	@""
	.align	16
.nv.shared._ZN10layer_norm22ln_bwd_finalize_kernelINS_22Kernel_traits_finalizeILj1536E13__nv_bfloat16S2_S2_fjLj1024ELj4ENS_18Kernel_traits_baseILj1536ES2_S2_S2_fjLj1024EEEEEEEvNS_9BwdParamsE:
	.zero		8448


//--------------------- .nv.shared._ZN10layer_norm13ln_bwd_kernelINS_13Kernel_traitsI13__nv_bfloat16S2_S2_fjLj1536ELj1ELj1ELj4ELj8ENS_18Kernel_traits_baseILj1536ES2_S2_S2_fjLj128EEEEEEEvNS_9BwdParamsE --------------------------
	.section	.nv.shared._ZN10layer_norm13ln_bwd_kernelINS_13Kernel_traitsI13__nv_bfloat16S2_S2_fjLj1536ELj1ELj1ELj4ELj8ENS_18Kernel_traits_baseILj1536ES2_S2_S2_fjLj128EEEEEEEvNS_9BwdParamsE,"aw",@nobits
	.sectionflags	@""
	.align	16


//--------------------- .nv.shared._ZN10layer_norm22ln_bwd_finalize_kernelINS_22Kernel_traits_finalizeILj1536E6__halffS2_fjLj1024ELj4ENS_18Kernel_traits_baseILj1536ES2_fS2_fjLj1024EEEEEEEvNS_9BwdParamsE --------------------------
	.section	.nv.shared._ZN10layer_norm22ln_bwd_finalize_kernelINS_22Kernel_traits_finalizeILj1536E6__halffS2_fjLj1024ELj4ENS_18Kernel_traits_baseILj1536ES2_fS2_fjLj1024EEEEEEEvNS_9BwdParamsE,"aw",@nobits
	.sectionflags	@""
	.align	16
.nv.shared._ZN10layer_norm22ln_bwd_finalize_kernelINS_22Kernel_traits_finalizeILj1536E6__halffS2_fjLj1024ELj4ENS_18Kernel_traits_baseILj1536ES2_fS2_fjLj1024EEEEEEEvNS_9BwdParamsE:
	.zero		8448


//--------------------- .nv.shared._ZN10layer_norm13ln_bwd_kernelINS_13Kernel_traitsI6__halffS2_fjLj1536ELj1ELj1ELj4ELj16ENS_18Kernel_traits_baseILj1536ES2_fS2_fjLj128EEEEEEEvNS_9BwdParamsE --------------------------
	.section	.nv.shared._ZN10layer_norm13ln_bwd_kernelINS_13Kernel_traitsI6__halffS2_fjLj1536ELj1ELj1ELj4ELj16ENS_18Kernel_traits_baseILj1536ES2_fS2_fjLj128EEEEEEEvNS_9BwdParamsE,"aw",@nobits
	.sectionflags	@""
	.align	16


//--------------------- .nv.shared._ZN10layer_norm22ln_bwd_finalize_kernelINS_22Kernel_traits_finalizeILj1536E6__halfS2_S2_fjLj1024ELj4ENS_18Kernel_traits_baseILj1536ES2_S2_S2_fjLj1024EEEEEEEvNS_9BwdParamsE --------------------------
	.section	.nv.shared._ZN10layer_norm22ln_bwd_finalize_kernelINS_22Kernel_traits_finalizeILj1536E6__halfS2_S2_fjLj1024ELj4ENS_18Kernel_traits_baseILj1536ES2_S2_S2_fjLj1024EEEEEEEvNS_9BwdParamsE,"aw",@nobits
	.sectionflags	@""
	.align	16
.nv.shared._ZN10layer_norm22ln_bwd_finalize_kernelINS_22Kernel_traits_finalizeILj1536E6__halfS2_S2_fjLj1024ELj4ENS_18Kernel_traits_baseILj1536ES2_S2_S2_fjLj1024EEEEEEEvNS_9BwdParamsE:
	.zero		8448


//--------------------- .nv.shared._ZN10layer_norm13ln_bwd_kernelINS_13Kernel_traitsI6__halfS2_S2_fjLj1536ELj1ELj1ELj4ELj8ENS_18Kernel_traits_baseILj1536ES2_S2_S2_fjLj128EEEEEEEvNS_9BwdParamsE --------------------------
	.section	.nv.shared._ZN10layer_norm13ln_bwd_kernelINS_13Kernel_traitsI6__halfS2_S2_fjLj1536ELj1ELj1ELj4ELj8ENS_18Kernel_traits_baseILj1536ES2_S2_S2_fjLj128EEEEEEEvNS_9BwdParamsE,"aw",@nobits
	.sectionflags	@""
	.align	16


//--------------------- .nv.shared._ZN10layer_norm22ln_bwd_finalize_kernelINS_22Kernel_traits_finalizeILj1536EffffjLj1024ELj4ENS_18Kernel_traits_baseILj1536EffffjLj1024EEEEEEEvNS_9BwdParamsE --------------------------
	.section	.nv.shared._ZN10layer_norm22ln_bwd_finalize_kernelINS_22Kernel_traits_finalizeILj1536EffffjLj1024ELj4ENS_18Kernel_traits_baseILj1536EffffjLj1024EEEEEEEvNS_9BwdParamsE,"aw",@nobits
	.sectionflags	@""
	.align	16
.nv.shared._ZN10layer_norm22ln_bwd_finalize_kernelINS_22Kernel_traits_finalizeILj1536EffffjLj1024ELj4ENS_18Kernel_traits_baseILj1536EffffjLj1024EEEEEEEvNS_9BwdParamsE:
	.zero		8448


//--------------------- .nv.shared._ZN10layer_norm13ln_bwd_kernelINS_13Kernel_traitsIffffjLj1536ELj1ELj1ELj4ELj16ENS_18Kernel_traits_baseILj1536EffffjLj128EEEEEEEvNS_9BwdParamsE --------------------------
	.section	.nv.shared._ZN10layer_norm13ln_bwd_kernelINS_13Kernel_traitsIffffjLj1536ELj1ELj1ELj4ELj16ENS_18Kernel_traits_baseILj1536EffffjLj128EEEEEEEvNS_9BwdParamsE,"aw",@nobits
	.sectionflags	@""
	.align	16


//--------------------- .nv.shared._ZN10layer_norm22ln_bwd_finalize_kernelINS_22Kernel_traits_finalizeILj1024E13__nv_bfloat16fS2_fjLj1024ELj4ENS_18Kernel_traits_baseILj1024ES2_fS2_fjLj1024EEEEEEEvNS_9BwdParamsE --------------------------
	.section	.nv.shared._ZN10layer_norm22ln_bwd_finalize_kernelINS_22Kernel_traits_finalizeILj1024E13__nv_bfloat16fS2_fjLj1024ELj4ENS_18Kernel_traits_baseILj1024ES2_fS2_fjLj1024EEEEEEEvNS_9BwdParamsE,"aw",@nobits
	.sectionflags	@""
	.align	16
.nv.shared._ZN10layer_norm22ln_bwd_finalize_kernelINS_22Kernel_traits_finalizeILj1024E13__nv_bfloat16fS2_fjLj1024ELj4ENS_18Kernel_traits_baseILj1024ES2_fS2_fjLj1024EEEEEEEvNS_9BwdParamsE:
	.zero		8448


//--------------------- .nv.shared._ZN10layer_norm13ln_bwd_kernelINS_13Kernel_traitsI13__nv_bfloat16fS2_fjLj1024ELj1ELj4ELj1ELj16ENS_18Kernel_traits_baseILj1024ES2_fS2_fjLj128EEEEEEEvNS_9BwdParamsE --------------------------
	.section	.nv.shared._ZN10layer_norm13ln_bwd_kernelINS_13Kernel_traitsI13__nv_bfloat16fS2_fjLj1024ELj1ELj4ELj1ELj16ENS_18Kernel_traits_baseILj1024ES2_fS2_fjLj128EEEEEEEvNS_9BwdParamsE,"aw",@nobits
	.sectionflags	@""
	.align	16


//--------------------- .nv.shared._ZN10layer_norm22ln_bwd_finalize_kernelINS_22Kernel_traits_finalizeILj1024E13__nv_bfloat16S2_S2_fjLj1024ELj4ENS_18Kernel_traits_baseILj1024ES2_S2_S2_fjLj1024EEEEEEEvNS_9BwdParamsE --------------------------
	.section	.nv.shared._ZN10layer_norm22ln_bwd_finalize_kernelINS_22Kernel_traits_finalizeILj1024E13__nv_bfloat16S2_S2_fjLj1024ELj4ENS_18Kernel_traits_baseILj1024ES2_S2_S2_fjLj1024EEEEEEEvNS_9BwdParamsE,"aw",@nobits
	.sectionflags	@""
	.align	16
.nv.shared._ZN10layer_norm22ln_bwd_finalize_kernelINS_22Kernel_traits_finalizeILj1024E13__nv_bfloat16S2_S2_fjLj1024ELj4ENS_18Kernel_traits_baseILj1024ES2_S2_S2_fjLj1024EEEEEEEvNS_9BwdParamsE:
	.zero		8448


//--------------------- .nv.shared._ZN10layer_norm13ln_bwd_kernelINS_13Kernel_traitsI13__nv_bfloat16S2_S2_fjLj1024ELj1ELj4ELj1ELj16ENS_18Kernel_traits_baseILj1024ES2_S2_S2_fjLj128EEEEEEEvNS_9BwdParamsE --------------------------
	.section	.nv.shared._ZN10layer_norm13ln_bwd_kernelINS_13Kernel_traitsI13__nv_bfloat16S2_S2_fjLj1024ELj1ELj4ELj1ELj16ENS_18Kernel_traits_baseILj1024ES2_S2_S2_fjLj128EEEEEEEvNS_9BwdParamsE,"aw",@nobits
	.sectionflags	@""
	.align	16


//--------------------- .nv.shared._ZN10layer_norm22ln_bwd_finalize_kernelINS_22Kernel_traits_finalizeILj1024E6__halffS2_fjLj1024ELj4ENS_18Kernel_traits_baseILj1024ES2_fS2_fjLj1024EEEEEEEvNS_9BwdParamsE --------------------------
	.section	.nv.shared._ZN10layer_norm22ln_bwd_finalize_kernelINS_22Kernel_traits_finalizeILj1024E6__halffS2_fjLj1024ELj4ENS_18Kernel_traits_baseILj1024ES2_fS2_fjLj1024EEEEEEEvNS_9BwdParamsE,"aw",@nobits
	.sectionflags	@""
	.align	16
.nv.shared._ZN10layer_norm22ln_bwd_finalize_kernelINS_22Kernel_traits_finalizeILj1024E6__halffS2_fjLj1024ELj4ENS_18Kernel_traits_baseILj1024ES2_fS2_fjLj1024EEEEEEEvNS_9BwdParamsE:
	.zero		8448


//--------------------- .nv.shared._ZN10layer_norm13ln_bwd_kernelINS_13Kernel_traitsI6__halffS2_fjLj1024ELj1ELj4ELj1ELj16ENS_18Kernel_traits_baseILj1024ES2_fS2_fjLj128EEEEEEEvNS_9BwdParamsE --------------------------
	.section	.nv.shared._ZN10layer_norm13ln_bwd_kernelINS_13Kernel_traitsI6__halffS2_fjLj1024ELj1ELj4ELj1ELj16ENS_18Kernel_traits_baseILj1024ES2_fS2_fjLj128EEEEEEEvNS_9BwdParamsE,"aw",@nobits
	.sectionflags	@""
	.align	16


//--------------------- .nv.shared._ZN10layer_norm22ln_bwd_finalize_kernelINS_22Kernel_traits_finalizeILj1024E6__halfS2_S2_fjLj1024ELj4ENS_18Kernel_traits_baseILj1024ES2_S2_S2_fjLj1024EEEEEEEvNS_9BwdParamsE --------------------------
	.section	.nv.shared._ZN10layer_norm22ln_bwd_finalize_kernelINS_22Kernel_traits_finalizeILj1024E6__halfS2_S2_fjLj1024ELj4ENS_18Kernel_traits_baseILj1024ES2_S2_S2_fjLj1024EEEEEEEvNS_9BwdParamsE,"aw",@nobits
	.sectionflags	@""
	.align	16
.nv.shared._ZN10layer_norm22ln_bwd_finalize_kernelINS_22Kernel_traits_finalizeILj1024E6__halfS2_S2_fjLj1024ELj4ENS_18Kernel_traits_baseILj1024ES2_S2_S2_fjLj1024EEEEEEEvNS_9BwdParamsE:
	.zero		8448


//--------------------- .nv.shared._ZN10layer_norm13ln_bwd_kernelINS_13Kernel_traitsI6__halfS2_S2_fjLj1024ELj1ELj4ELj1ELj16ENS_18Kernel_traits_baseILj1024ES2_S2_S2_fjLj128EEEEEEEvNS_9BwdParamsE --------------------------
	.section	.nv.shared._ZN10layer_norm13ln_bwd_kernelINS_13Kernel_traitsI6__halfS2_S2_fjLj1024ELj1ELj4ELj1ELj16ENS_18Kernel_traits_baseILj1024ES2_S2_S2_fjLj128EEEEEEEvNS_9BwdParamsE,"aw",@nobits
	.sectionflags	@""
	.align	16


//--------------------- .nv.shared._ZN10layer_norm22ln_bwd_finalize_kernelINS_22Kernel_traits_finalizeILj1024EffffjLj1024ELj4ENS_18Kernel_traits_baseILj1024EffffjLj1024EEEEEEEvNS_9BwdParamsE --------------------------
	.section	.nv.shared._ZN10layer_norm22ln_bwd_finalize_kernelINS_22Kernel_traits_finalizeILj1024EffffjLj1024ELj4ENS_18Kernel_traits_baseILj1024EffffjLj1024EEEEEEEvNS_9BwdParamsE,"aw",@nobits
	.sectionflags	@""
	.align	16
.nv.shared._ZN10layer_norm22ln_bwd_finalize_kernelINS_22Kernel_traits_finalizeILj1024EffffjLj1024ELj4ENS_18Kernel_traits_baseILj1024EffffjLj1024EEEEEEEvNS_9BwdParamsE:
	.zero		8448


//--------------------- .nv.shared._ZN10layer_norm13ln_bwd_kernelINS_13Kernel_traitsIffffjLj1024ELj1ELj4ELj1ELj16ENS_18Kernel_traits_baseILj1024EffffjLj128EEEEEEEvNS_9BwdParamsE --------------------------
	.section	.nv.shared._ZN10layer_norm13ln_bwd_kernelINS_13Kernel_traitsIffffjLj1024ELj1ELj4ELj1ELj16ENS_18Kernel_traits_baseILj1024EffffjLj128EEEEEEEvNS_9BwdParamsE,"aw",@nobits
	.sectionflags	@""
	.align	16


//--------------------- .nv.shared._ZN10layer_norm22ln_bwd_finalize_kernelINS_22Kernel_traits_finalizeILj768E13__nv_bfloat16fS2_fjLj1024ELj4ENS_18Kernel_traits_baseILj768ES2_fS2_fjLj1024EEEEEEEvNS_9BwdParamsE --------------------------
	.section	.nv.shared._ZN10layer_norm22ln_bwd_finalize_kernelINS_22Kernel_traits_finalizeILj768E13__nv_bfloat16fS2_fjLj1024ELj4ENS_18Kernel_traits_baseILj768ES2_fS2_fjLj1024EEEEEEEvNS_9BwdParamsE,"aw",@nobits
	.sectionflags	@""
	.align	16
.nv.shared._ZN10layer_norm22ln_bwd_finalize_kernelINS_22Kernel_traits_finalizeILj768E13__nv_bfloat16fS2_fjLj1024ELj4ENS_18Kernel_traits_baseILj768ES2_fS2_fjLj1024EEEEEEEvNS_9BwdParamsE:
	.zero		8448


//--------------------- .nv.shared._ZN10layer_norm13ln_bwd_kernelINS_13Kernel_traitsI13__nv_bfloat16fS2_fjLj768ELj1ELj4ELj1ELj16ENS_18Kernel_traits_baseILj768ES2_fS2_fjLj128EEEEEEEvNS_9BwdParamsE --------------------------
	.section	.nv.shared._ZN10layer_norm13ln_bwd_kernelINS_13Kernel_traitsI13__nv_bfloat16fS2_fjLj768ELj1ELj4ELj1ELj16ENS_18Kernel_traits_baseILj768ES2_fS2_fjLj128EEEEEEEvNS_9BwdParamsE,"aw",@nobits
	.sectionflags	@""
	.align	16


//--------------------- .nv.shared._ZN10layer_norm22ln_bwd_finalize_kernelINS_22Kernel_traits_finalizeILj768E13__nv_bfloat16S2_S2_fjLj1024ELj4ENS_18Kernel_traits_baseILj768ES2_S2_S2_fjLj1024EEEEEEEvNS_9BwdParamsE --------------------------
	.section	.nv.shared._ZN10layer_norm22ln_bwd_finalize_kernelINS_22Kernel_traits_finalizeILj768E13__nv_bfloat16S2_S2_fjLj1024ELj4ENS_18Kernel_traits_baseILj768ES2_S2_S2_fjLj1024EEEEEEEvNS_9BwdParamsE,"aw",@nobits
	.sectionflags	@""
	.align	16
.nv.shared._ZN10layer_norm22ln_bwd_finalize_kernelINS_22Kernel_traits_finalizeILj768E13__nv_bfloat16S2_S2_fjLj1024ELj4ENS_18Kernel_traits_baseILj768ES2_S2_S2_fjLj1024EEEEEEEvNS_9BwdParamsE:
	.zero		8448


//--------------------- .nv.shared._ZN10layer_norm13ln_bwd_kernelINS_13Kernel_traitsI13__nv_bfloat16S2_S2_fjLj768ELj1ELj4ELj1ELj16ENS_18Kernel_traits_baseILj768ES2_S2_S2_fjLj128EEEEEEEvNS_9BwdParamsE --------------------------
	.section	.nv.shared._ZN10layer_norm13ln_bwd_kernelINS_13Kernel_traitsI13__nv_bfloat16S2_S2_fjLj768ELj1ELj4ELj1ELj16ENS_18Kernel_traits_baseILj768ES2_S2_S2_fjLj128EEEEEEEvNS_9BwdParamsE,"aw",@nobits
	.sectionflags	@""
	.align	16


//--------------------- .nv.shared._ZN10layer_norm22ln_bwd_finalize_kernelINS_22Kernel_traits_finalizeILj768E6__halffS2_fjLj1024ELj4ENS_18Kernel_traits_baseILj768ES2_fS2_fjLj1024EEEEEEEvNS_9BwdParamsE --------------------------
	.section	.nv.shared._ZN10layer_norm22ln_bwd_finalize_kernelINS_22Kernel_traits_finalizeILj768E6__halffS2_fjLj1024ELj4ENS_18Kernel_traits_baseILj768ES2_fS2_fjLj1024EEEEEEEvNS_9BwdParamsE,"aw",@nobits
	.sectionflags	@""
	.align	16
.nv.shared._ZN10layer_norm22ln_bwd_finalize_kernelINS_22Kernel_traits_finalizeILj768E6__halffS2_fjLj1024ELj4ENS_18Kernel_traits_baseILj768ES2_fS2_fjLj1024EEEEEEEvNS_9BwdParamsE:
	.zero		8448


//--------------------- .nv.shared._ZN10layer_norm13ln_bwd_kernelINS_13Kernel_traitsI6__halffS2_fjLj768ELj1ELj4ELj1ELj16ENS_18Kernel_traits_baseILj768ES2_fS2_fjLj128EEEEEEEvNS_9BwdParamsE --------------------------
	.section	.nv.shared._ZN10layer_norm13ln_bwd_kernelINS_13Kernel_traitsI6__halffS2_fjLj768ELj1ELj4ELj1ELj16ENS_18Kernel_traits_baseILj768ES2_fS2_fjLj128EEEEEEEvNS_9BwdParamsE,"aw",@nobits
	.sectionflags	@""
	.align	16


//--------------------- .nv.shared._ZN10layer_norm22ln_bwd_finalize_kernelINS_22Kernel_traits_finalizeILj768E6__halfS2_S2_fjLj1024ELj4ENS_18Kernel_traits_baseILj768ES2_S2_S2_fjLj1024EEEEEEEvNS_9BwdParamsE --------------------------
	.section	.nv.shared._ZN10layer_norm22ln_bwd_finalize_kernelINS_22Kernel_traits_finalizeILj768E6__halfS2_S2_fjLj1024ELj4ENS_18Kernel_traits_baseILj768ES2_S2_S2_fjLj1024EEEEEEEvNS_9BwdParamsE,"aw",@nobits
	.sectionflags	@""
	.align	16
.nv.shared._ZN10layer_norm22ln_bwd_finalize_kernelINS_22Kernel_traits_finalizeILj768E6__halfS2_S2_fjLj1024ELj4ENS_18Kernel_traits_baseILj768ES2_S2_S2_fjLj1024EEEEEEEvNS_9BwdParamsE:
	.zero		8448


//--------------------- .nv.shared._ZN10layer_norm13ln_bwd_kernelINS_13Kernel_traitsI6__halfS2_S2_fjLj768ELj1ELj4ELj1ELj16ENS_18Kernel_traits_baseILj768ES2_S2_S2_fjLj128EEEEEEEvNS_9BwdParamsE --------------------------
	.section	.nv.shared._ZN10layer_norm13ln_bwd_kernelINS_13Kernel_traitsI6__halfS2_S2_fjLj768ELj1ELj4ELj1ELj16ENS_18Kernel_traits_baseILj768ES2_S2_S2_fjLj128EEEEEEEvNS_9BwdParamsE,"aw",@nobits
	.sectionflags	@""
	.align	16


//--------------------- .nv.shared._ZN10layer_norm22ln_bwd_finalize_kernelINS_22Kernel_traits_finalizeILj768EffffjLj1024ELj4ENS_18Kernel_traits_baseILj768EffffjLj1024EEEEEEEvNS_9BwdParamsE --------------------------
	.section	.nv.shared._ZN10layer_norm22ln_bwd_finalize_kernelINS_22Kernel_traits_finalizeILj768EffffjLj1024ELj4ENS_18Kernel_traits_baseILj768EffffjLj1024EEEEEEEvNS_9BwdParamsE,"aw",@nobits
	.sectionflags	@""
	.align	16
.nv.shared._ZN10layer_norm22ln_bwd_finalize_kernelINS_22Kernel_traits_finalizeILj768EffffjLj1024ELj4ENS_18Kernel_traits_baseILj768EffffjLj1024EEEEEEEvNS_9BwdParamsE:
	.zero		8448


//--------------------- .nv.shared._ZN10layer_norm13ln_bwd_kernelINS_13Kernel_traitsIffffjLj768ELj1ELj4ELj1ELj16ENS_18Kernel_traits_baseILj768EffffjLj128EEEEEEEvNS_9BwdParamsE --------------------------
	.section	.nv.shared._ZN10layer_norm13ln_bwd_kernelINS_13Kernel_traitsIffffjLj768ELj1ELj4ELj1ELj16ENS_18Kernel_traits_baseILj768EffffjLj128EEEEEEEvNS_9BwdParamsE,"aw",@nobits
	.sectionflags	@""
	.align	16
